	.target	sm_80

	.elftype	@"ET_EXEC"


//--------------------- .note.nv.tkinfo           --------------------------
	.section	.note.nv.tkinfo,"",@"SHT_NOTE"
	.sectionflags	@"SHF_NOTE_NV_TKINFO"
	.tkinfo
        /*0018*/ 	.word	0x00000002
        /*0030*/ 	.string	""
        /*0030*/ 	.string	"ptxas"
        /*0030*/ 	.string	"Cuda compilation tools, release 13.0, V13.0.88"
        /*0030*/ 	.string	"Build cuda_13.0.r13.0/compiler.36424714_0"
        /*0030*/ 	.string	"-arch sm_80 -m 64 "



//--------------------- .note.nv.cuinfo           --------------------------
	.section	.note.nv.cuinfo,"",@"SHT_NOTE"
	.sectionflags	@"SHF_NOTE_NV_CUINFO"
        /*0018*/ 	.short	0x0002
        /*001a*/ 	.short	0x0050
        /*001c*/ 	.short	0x0082
	.zero		2


//--------------------- .nv.info                  --------------------------
	.section	.nv.info,"",@"SHT_CUDA_INFO"
	.align	4


	//----- nvinfo : EIATTR_REGCOUNT
	.align		4
        /*0000*/ 	.byte	0x04, 0x2f
        /*0002*/ 	.short	(.L_12 - .L_11)
	.align		4
.L_11:
        /*0004*/ 	.word	index@(_ZN7cutlass13device_kernelIN5flash19enable_sm80_to_sm89INS1_16FlashAttnFwdSm80INS1_25CollectiveMainloopFwdSm80ILi8ELi1ELb0EN4cute5tupleIJNS5_1CILi128EEENS7_ILi48EEENS7_ILi256EEEEEELi256ENS_6half_tEfNS_4arch4Sm80ELb1ELb0ELb0ELb1ELb0ELb1ELb1ELb1EEENS1_21CollectiveEpilogueFwdINS6_IJS8_SA_S9_EEENS6_IJNS7_ILi1EEESI_SI_EEESC_SE_Li256ELb1ELb1ELb1ELb0EEENS1_36VarlenDynamicPersistentTileSchedulerILi128ELi48ELi256ELi256ELb1ELb1ELb0ELb1ELb1ELb1EEEEEEEEEvNT_6ParamsE)
        /*0008*/ 	.word	0x000000ff


	//----- nvinfo : EIATTR_FRAME_SIZE
	.align		4
.L_12:
        /*000c*/ 	.byte	0x04, 0x11
        /*000e*/ 	.short	(.L_14 - .L_13)
	.align		4
.L_13:
        /*0010*/ 	.word	index@($__internal_103_$__cuda_sm70_votesync_ballot)
        /*0014*/ 	.word	0x00000000


	//----- nvinfo : EIATTR_FRAME_SIZE
	.align		4
.L_14:
        /*0018*/ 	.byte	0x04, 0x11
        /*001a*/ 	.short	(.L_16 - .L_15)
	.align		4
.L_15:
        /*001c*/ 	.word	index@($__internal_102_$__cuda_sm70_shflsync_up_p)
        /*0020*/ 	.word	0x00000000


	//----- nvinfo : EIATTR_FRAME_SIZE
	.align		4
.L_16:
        /*0024*/ 	.byte	0x04, 0x11
        /*0026*/ 	.short	(.L_18 - .L_17)
	.align		4
.L_17:
        /*0028*/ 	.word	index@($__internal_101_$__cuda_sm70_shflsync_idx_p)
        /*002c*/ 	.word	0x00000000


	//----- nvinfo : EIATTR_FRAME_SIZE
	.align		4
.L_18:
        /*0030*/ 	.byte	0x04, 0x11
        /*0032*/ 	.short	(.L_20 - .L_19)
	.align		4
.L_19:
        /*0034*/ 	.word	index@($__internal_100_$__cuda_sm70_shflsync_bfly_p)
        /*0038*/ 	.word	0x00000000


	//----- nvinfo : EIATTR_FRAME_SIZE
	.align		4
.L_20:
        /*003c*/ 	.byte	0x04, 0x11
        /*003e*/ 	.short	(.L_22 - .L_21)
	.align		4
.L_21:
        /*0040*/ 	.word	index@(_ZN7cutlass13device_kernelIN5flash19enable_sm80_to_sm89INS1_16FlashAttnFwdSm80INS1_25CollectiveMainloopFwdSm80ILi8ELi1ELb0EN4cute5tupleIJNS5_1CILi128EEENS7_ILi48EEENS7_ILi256EEEEEELi256ENS_6half_tEfNS_4arch4Sm80ELb1ELb0ELb0ELb1ELb0ELb1ELb1ELb1EEENS1_21CollectiveEpilogueFwdINS6_IJS8_SA_S9_EEENS6_IJNS7_ILi1EEESI_SI_EEESC_SE_Li256ELb1ELb1ELb1ELb0EEENS1_36VarlenDynamicPersistentTileSchedulerILi128ELi48ELi256ELi256ELb1ELb1ELb0ELb1ELb1ELb1EEEEEEEEEvNT_6ParamsE)
        /*0044*/ 	.word	0x00000058


	//----- nvinfo : EIATTR_REGCOUNT
	.align		4
.L_22:
        /*0048*/ 	.byte	0x04, 0x2f
        /*004a*/ 	.short	(.L_24 - .L_23)
	.align		4
.L_23:
        /*004c*/ 	.word	index@(_ZN7cutlass13device_kernelIN5flash19enable_sm80_to_sm89INS1_16FlashAttnFwdSm80INS1_25CollectiveMainloopFwdSm80ILi8ELi1ELb0EN4cute5tupleIJNS5_1CILi128EEENS7_ILi64EEENS7_ILi256EEEEEELi256ENS_6half_tEfNS_4arch4Sm80ELb1ELb0ELb0ELb1ELb0ELb0ELb1ELb1EEENS1_21CollectiveEpilogueFwdINS6_IJS8_SA_S9_EEENS6_IJNS7_ILi1EEESI_SI_EEESC_SE_Li256ELb1ELb1ELb1ELb0EEENS1_36VarlenDynamicPersistentTileSchedulerILi128ELi64ELi256ELi256ELb1ELb1ELb0ELb1ELb1ELb1EEEEEEEEEvNT_6ParamsE)
        /*0050*/ 	.word	0x000000ff


	//----- nvinfo : EIATTR_FRAME_SIZE
	.align		4
.L_24:
        /*0054*/ 	.byte	0x04, 0x11
        /*0056*/ 	.short	(.L_26 - .L_25)
	.align		4
.L_25:
        /*0058*/ 	.word	index@($__internal_99_$__cuda_sm70_votesync_ballot)
        /*005c*/ 	.word	0x00000000


	//----- nvinfo : EIATTR_FRAME_SIZE
	.align		4
.L_26:
        /*0060*/ 	.byte	0x04, 0x11
        /*0062*/ 	.short	(.L_28 - .L_27)
	.align		4
.L_27:
        /*0064*/ 	.word	index@($__internal_98_$__cuda_sm70_shflsync_up_p)
        /*0068*/ 	.word	0x00000000


	//----- nvinfo : EIATTR_FRAME_SIZE
	.align		4
.L_28:
        /*006c*/ 	.byte	0x04, 0x11
        /*006e*/ 	.short	(.L_30 - .L_29)
	.align		4
.L_29:
        /*0070*/ 	.word	index@($__internal_97_$__cuda_sm70_shflsync_idx_p)
        /*0074*/ 	.word	0x00000000


	//----- nvinfo : EIATTR_FRAME_SIZE
	.align		4
.L_30:
        /*0078*/ 	.byte	0x04, 0x11
        /*007a*/ 	.short	(.L_32 - .L_31)
	.align		4
.L_31:
        /*007c*/ 	.word	index@($__internal_96_$__cuda_sm70_shflsync_bfly_p)
        /*0080*/ 	.word	0x00000000


	//----- nvinfo : EIATTR_FRAME_SIZE
	.align		4
.L_32:
        /*0084*/ 	.byte	0x04, 0x11
        /*0086*/ 	.short	(.L_34 - .L_33)
	.align		4
.L_33:
        /*0088*/ 	.word	index@(_ZN7cutlass13device_kernelIN5flash19enable_sm80_to_sm89INS1_16FlashAttnFwdSm80INS1_25CollectiveMainloopFwdSm80ILi8ELi1ELb0EN4cute5tupleIJNS5_1CILi128EEENS7_ILi64EEENS7_ILi256EEEEEELi256ENS_6half_tEfNS_4arch4Sm80ELb1ELb0ELb0ELb1ELb0ELb0ELb1ELb1EEENS1_21CollectiveEpilogueFwdINS6_IJS8_SA_S9_EEENS6_IJNS7_ILi1EEESI_SI_EEESC_SE_Li256ELb1ELb1ELb1ELb0EEENS1_36VarlenDynamicPersistentTileSchedulerILi128ELi64ELi256ELi256ELb1ELb1ELb0ELb1ELb1ELb1EEEEEEEEEvNT_6ParamsE)
        /*008c*/ 	.word	0x00000088


	//----- nvinfo : EIATTR_REGCOUNT
	.align		4
.L_34:
        /*0090*/ 	.byte	0x04, 0x2f
        /*0092*/ 	.short	(.L_36 - .L_35)
	.align		4
.L_35:
        /*0094*/ 	.word	index@(_ZN7cutlass13device_kernelIN5flash19enable_sm80_to_sm89INS1_16FlashAttnFwdSm80INS1_25CollectiveMainloopFwdSm80ILi8ELi1ELb0EN4cute5tupleIJNS5_1CILi128EEENS7_ILi96EEENS7_ILi256EEEEEELi256ENS_6half_tEfNS_4arch4Sm80ELb1ELb0ELb0ELb0ELb0ELb0ELb1ELb1EEENS1_21CollectiveEpilogueFwdINS6_IJS8_SA_S9_EEENS6_IJNS7_ILi1EEESI_SI_EEESC_SE_Li256ELb0ELb1ELb1ELb0EEENS1_30DynamicPersistentTileSchedulerILi256ELi256ELb1ELb1ELb0EEEEEEEEEvNT_6ParamsE)
        /*0098*/ 	.word	0x000000ff


	//----- nvinfo : EIATTR_FRAME_SIZE
	.align		4
.L_36:
        /*009c*/ 	.byte	0x04, 0x11
        /*009e*/ 	.short	(.L_38 - .L_37)
	.align		4
.L_37:
        /*00a0*/ 	.word	index@($__internal_95_$__cuda_sm70_shflsync_idx_p)
        /*00a4*/ 	.word	0x00000000


	//----- nvinfo : EIATTR_FRAME_SIZE
	.align		4
.L_38:
        /*00a8*/ 	.byte	0x04, 0x11
        /*00aa*/ 	.short	(.L_40 - .L_39)
	.align		4
.L_39:
        /*00ac*/ 	.word	index@($__internal_94_$__cuda_sm70_shflsync_bfly_p)
        /*00b0*/ 	.word	0x00000000


	//----- nvinfo : EIATTR_FRAME_SIZE
	.align		4
.L_40:
        /*00b4*/ 	.byte	0x04, 0x11
        /*00b6*/ 	.short	(.L_42 - .L_41)
	.align		4
.L_41:
        /*00b8*/ 	.word	index@(_ZN7cutlass13device_kernelIN5flash19enable_sm80_to_sm89INS1_16FlashAttnFwdSm80INS1_25CollectiveMainloopFwdSm80ILi8ELi1ELb0EN4cute5tupleIJNS5_1CILi128EEENS7_ILi96EEENS7_ILi256EEEEEELi256ENS_6half_tEfNS_4arch4Sm80ELb1ELb0ELb0ELb0ELb0ELb0ELb1ELb1EEENS1_21CollectiveEpilogueFwdINS6_IJS8_SA_S9_EEENS6_IJNS7_ILi1EEESI_SI_EEESC_SE_Li256ELb0ELb1ELb1ELb0EEENS1_30DynamicPersistentTileSchedulerILi256ELi256ELb1ELb1ELb0EEEEEEEEEvNT_6ParamsE)
        /*00bc*/ 	.word	0x000000b8


	//----- nvinfo : EIATTR_REGCOUNT
	.align		4
.L_42:
        /*00c0*/ 	.byte	0x04, 0x2f
        /*00c2*/ 	.short	(.L_44 - .L_43)
	.align		4
.L_43:
        /*00c4*/ 	.word	index@(_ZN7cutlass13device_kernelIN5flash19enable_sm80_to_sm89INS1_16FlashAttnFwdSm80INS1_25CollectiveMainloopFwdSm80ILi8ELi1ELb0EN4cute5tupleIJNS5_1CILi128EEENS7_ILi48EEENS7_ILi256EEEEEELi256ENS_6half_tEfNS_4arch4Sm80ELb0ELb1ELb0ELb1ELb0ELb1ELb1ELb1EEENS1_21CollectiveEpilogueFwdINS6_IJS8_SA_S9_EEENS6_IJNS7_ILi1EEESI_SI_EEESC_SE_Li256ELb1ELb1ELb1ELb0EEENS1_36VarlenDynamicPersistentTileSchedulerILi128ELi48ELi256ELi256ELb1ELb1ELb0ELb1ELb0ELb1EEEEEEEEEvNT_6ParamsE)
        /*00c8*/ 	.word	0x000000ff


	//----- nvinfo : EIATTR_FRAME_SIZE
	.align		4
.L_44:
        /*00cc*/ 	.byte	0x04, 0x11
        /*00ce*/ 	.short	(.L_46 - .L_45)
	.align		4
.L_45:
        /*00d0*/ 	.word	index@($__internal_93_$__cuda_sm70_votesync_ballot)
        /*00d4*/ 	.word	0x00000000


	//----- nvinfo : EIATTR_FRAME_SIZE
	.align		4
.L_46:
        /*00d8*/ 	.byte	0x04, 0x11
        /*00da*/ 	.short	(.L_48 - .L_47)
	.align		4
.L_47:
        /*00dc*/ 	.word	index@($__internal_92_$__cuda_sm70_shflsync_up_p)
        /*00e0*/ 	.word	0x00000000


	//----- nvinfo : EIATTR_FRAME_SIZE
	.align		4
.L_48:
        /*00e4*/ 	.byte	0x04, 0x11
        /*00e6*/ 	.short	(.L_50 - .L_49)
	.align		4
.L_49:
        /*00e8*/ 	.word	index@($__internal_91_$__cuda_sm70_shflsync_idx_p)
        /*00ec*/ 	.word	0x00000000


	//----- nvinfo : EIATTR_FRAME_SIZE
	.align		4
.L_50:
        /*00f0*/ 	.byte	0x04, 0x11
        /*00f2*/ 	.short	(.L_52 - .L_51)
	.align		4
.L_51:
        /*00f4*/ 	.word	index@($__internal_90_$__cuda_sm70_shflsync_bfly_p)
        /*00f8*/ 	.word	0x00000000


	//----- nvinfo : EIATTR_FRAME_SIZE
	.align		4
.L_52:
        /*00fc*/ 	.byte	0x04, 0x11
        /*00fe*/ 	.short	(.L_54 - .L_53)
	.align		4
.L_53:
        /*0100*/ 	.word	index@(_ZN7cutlass13device_kernelIN5flash19enable_sm80_to_sm89INS1_16FlashAttnFwdSm80INS1_25CollectiveMainloopFwdSm80ILi8ELi1ELb0EN4cute5tupleIJNS5_1CILi128EEENS7_ILi48EEENS7_ILi256EEEEEELi256ENS_6half_tEfNS_4arch4Sm80ELb0ELb1ELb0ELb1ELb0ELb1ELb1ELb1EEENS1_21CollectiveEpilogueFwdINS6_IJS8_SA_S9_EEENS6_IJNS7_ILi1EEESI_SI_EEESC_SE_Li256ELb1ELb1ELb1ELb0EEENS1_36VarlenDynamicPersistentTileSchedulerILi128ELi48ELi256ELi256ELb1ELb1ELb0ELb1ELb0ELb1EEEEEEEEEvNT_6ParamsE)
        /*0104*/ 	.word	0x00000040


	//----- nvinfo : EIATTR_REGCOUNT
	.align		4
.L_54:
        /*0108*/ 	.byte	0x04, 0x2f
        /*010a*/ 	.short	(.L_56 - .L_55)
	.align		4
.L_55:
        /*010c*/ 	.word	index@(_ZN7cutlass13device_kernelIN5flash19enable_sm80_to_sm89INS1_16FlashAttnFwdSm80INS1_25CollectiveMainloopFwdSm80ILi8ELi1ELb0EN4cute5tupleIJNS5_1CILi128EEENS7_ILi64EEENS7_ILi256EEEEEELi256ENS_6half_tEfNS_4arch4Sm80ELb0ELb1ELb0ELb1ELb0ELb0ELb1ELb1EEENS1_21CollectiveEpilogueFwdINS6_IJS8_SA_S9_EEENS6_IJNS7_ILi1EEESI_SI_EEESC_SE_Li256ELb1ELb1ELb1ELb0EEENS1_36VarlenDynamicPersistentTileSchedulerILi128ELi64ELi256ELi256ELb1ELb1ELb0ELb1ELb0ELb1EEEEEEEEEvNT_6ParamsE)
        /*0110*/ 	.word	0x000000ff


	//----- nvinfo : EIATTR_FRAME_SIZE
	.align		4
.L_56:
        /*0114*/ 	.byte	0x04, 0x11
        /*0116*/ 	.short	(.L_58 - .L_57)
	.align		4
.L_57:
        /*0118*/ 	.word	index@($__internal_89_$__cuda_sm70_votesync_ballot)
        /*011c*/ 	.word	0x00000000


	//----- nvinfo : EIATTR_FRAME_SIZE
	.align		4
.L_58:
        /*0120*/ 	.byte	0x04, 0x11
        /*0122*/ 	.short	(.L_60 - .L_59)
	.align		4
.L_59:
        /*0124*/ 	.word	index@($__internal_88_$__cuda_sm70_shflsync_up_p)
        /*0128*/ 	.word	0x00000000


	//----- nvinfo : EIATTR_FRAME_SIZE
	.align		4
.L_60:
        /*012c*/ 	.byte	0x04, 0x11
        /*012e*/ 	.short	(.L_62 - .L_61)
	.align		4
.L_61:
        /*0130*/ 	.word	index@($__internal_87_$__cuda_sm70_shflsync_idx_p)
        /*0134*/ 	.word	0x00000000


	//----- nvinfo : EIATTR_FRAME_SIZE
	.align		4
.L_62:
        /*0138*/ 	.byte	0x04, 0x11
        /*013a*/ 	.short	(.L_64 - .L_63)
	.align		4
.L_63:
        /*013c*/ 	.word	index@($__internal_86_$__cuda_sm70_shflsync_bfly_p)
        /*0140*/ 	.word	0x00000000


	//----- nvinfo : EIATTR_FRAME_SIZE
	.align		4
.L_64:
        /*0144*/ 	.byte	0x04, 0x11
        /*0146*/ 	.short	(.L_66 - .L_65)
	.align		4
.L_65:
        /*0148*/ 	.word	index@(_ZN7cutlass13device_kernelIN5flash19enable_sm80_to_sm89INS1_16FlashAttnFwdSm80INS1_25CollectiveMainloopFwdSm80ILi8ELi1ELb0EN4cute5tupleIJNS5_1CILi128EEENS7_ILi64EEENS7_ILi256EEEEEELi256ENS_6half_tEfNS_4arch4Sm80ELb0ELb1ELb0ELb1ELb0ELb0ELb1ELb1EEENS1_21CollectiveEpilogueFwdINS6_IJS8_SA_S9_EEENS6_IJNS7_ILi1EEESI_SI_EEESC_SE_Li256ELb1ELb1ELb1ELb0EEENS1_36VarlenDynamicPersistentTileSchedulerILi128ELi64ELi256ELi256ELb1ELb1ELb0ELb1ELb0ELb1EEEEEEEEEvNT_6ParamsE)
        /*014c*/ 	.word	0x00000058


	//----- nvinfo : EIATTR_REGCOUNT
	.align		4
.L_66:
        /*0150*/ 	.byte	0x04, 0x2f
        /*0152*/ 	.short	(.L_68 - .L_67)
	.align		4
.L_67:
        /*0154*/ 	.word	index@(_ZN7cutlass13device_kernelIN5flash19enable_sm80_to_sm89INS1_16FlashAttnFwdSm80INS1_25CollectiveMainloopFwdSm80ILi8ELi1ELb0EN4cute5tupleIJNS5_1CILi128EEENS7_ILi64EEENS7_ILi256EEEEEELi256ENS_6half_tEfNS_4arch4Sm80ELb0ELb1ELb0ELb0ELb0ELb0ELb1ELb1EEENS1_21CollectiveEpilogueFwdINS6_IJS8_SA_S9_EEENS6_IJNS7_ILi1EEESI_SI_EEESC_SE_Li256ELb0ELb1ELb1ELb0EEENS1_19SingleTileSchedulerILb0ELb1ELb1ELi128EEEEEEEEEvNT_6ParamsE)
        /*0158*/ 	.word	0x000000ff


	//----- nvinfo : EIATTR_FRAME_SIZE
	.align		4
.L_68:
        /*015c*/ 	.byte	0x04, 0x11
        /*015e*/ 	.short	(.L_70 - .L_69)
	.align		4
.L_69:
        /*0160*/ 	.word	index@(_ZN7cutlass13device_kernelIN5flash19enable_sm80_to_sm89INS1_16FlashAttnFwdSm80INS1_25CollectiveMainloopFwdSm80ILi8ELi1ELb0EN4cute5tupleIJNS5_1CILi128EEENS7_ILi64EEENS7_ILi256EEEEEELi256ENS_6half_tEfNS_4arch4Sm80ELb0ELb1ELb0ELb0ELb0ELb0ELb1ELb1EEENS1_21CollectiveEpilogueFwdINS6_IJS8_SA_S9_EEENS6_IJNS7_ILi1EEESI_SI_EEESC_SE_Li256ELb0ELb1ELb1ELb0EEENS1_19SingleTileSchedulerILb0ELb1ELb1ELi128EEEEEEEEEvNT_6ParamsE)
        /*0164*/ 	.word	0x00000040


	//----- nvinfo : EIATTR_REGCOUNT
	.align		4
.L_70:
        /*0168*/ 	.byte	0x04, 0x2f
        /*016a*/ 	.short	(.L_72 - .L_71)
	.align		4
.L_71:
        /*016c*/ 	.word	index@(_ZN7cutlass13device_kernelIN5flash19enable_sm80_to_sm89INS1_16FlashAttnFwdSm80INS1_25CollectiveMainloopFwdSm80ILi8ELi1ELb0EN4cute5tupleIJNS5_1CILi128EEENS7_ILi48EEENS7_ILi256EEEEEELi256ENS_6half_tEfNS_4arch4Sm80ELb0ELb0ELb0ELb1ELb0ELb1ELb1ELb1EEENS1_21CollectiveEpilogueFwdINS6_IJS8_SA_S9_EEENS6_IJNS7_ILi1EEESI_SI_EEESC_SE_Li256ELb1ELb1ELb1ELb0EEENS1_36VarlenDynamicPersistentTileSchedulerILi128ELi48ELi256ELi256ELb1ELb1ELb0ELb0ELb1ELb1EEEEEEEEEvNT_6ParamsE)
        /*0170*/ 	.word	0x000000ff


	//----- nvinfo : EIATTR_FRAME_SIZE
	.align		4
.L_72:
        /*0174*/ 	.byte	0x04, 0x11
        /*0176*/ 	.short	(.L_74 - .L_73)
	.align		4
.L_73:
        /*0178*/ 	.word	index@($__internal_85_$__cuda_sm70_votesync_ballot)
        /*017c*/ 	.word	0x00000000


	//----- nvinfo : EIATTR_FRAME_SIZE
	.align		4
.L_74:
        /*0180*/ 	.byte	0x04, 0x11
        /*0182*/ 	.short	(.L_76 - .L_75)
	.align		4
.L_75:
        /*0184*/ 	.word	index@($__internal_84_$__cuda_sm70_shflsync_up_p)
        /*0188*/ 	.word	0x00000000


	//----- nvinfo : EIATTR_FRAME_SIZE
	.align		4
.L_76:
        /*018c*/ 	.byte	0x04, 0x11
        /*018e*/ 	.short	(.L_78 - .L_77)
	.align		4
.L_77:
        /*0190*/ 	.word	index@($__internal_83_$__cuda_sm70_shflsync_idx_p)
        /*0194*/ 	.word	0x00000000


	//----- nvinfo : EIATTR_FRAME_SIZE
	.align		4
.L_78:
        /*0198*/ 	.byte	0x04, 0x11
        /*019a*/ 	.short	(.L_80 - .L_79)
	.align		4
.L_79:
        /*019c*/ 	.word	index@($__internal_82_$__cuda_sm70_shflsync_bfly_p)
        /*01a0*/ 	.word	0x00000000


	//----- nvinfo : EIATTR_FRAME_SIZE
	.align		4
.L_80:
        /*01a4*/ 	.byte	0x04, 0x11
        /*01a6*/ 	.short	(.L_82 - .L_81)
	.align		4
.L_81:
        /*01a8*/ 	.word	index@(_ZN7cutlass13device_kernelIN5flash19enable_sm80_to_sm89INS1_16FlashAttnFwdSm80INS1_25CollectiveMainloopFwdSm80ILi8ELi1ELb0EN4cute5tupleIJNS5_1CILi128EEENS7_ILi48EEENS7_ILi256EEEEEELi256ENS_6half_tEfNS_4arch4Sm80ELb0ELb0ELb0ELb1ELb0ELb1ELb1ELb1EEENS1_21CollectiveEpilogueFwdINS6_IJS8_SA_S9_EEENS6_IJNS7_ILi1EEESI_SI_EEESC_SE_Li256ELb1ELb1ELb1ELb0EEENS1_36VarlenDynamicPersistentTileSchedulerILi128ELi48ELi256ELi256ELb1ELb1ELb0ELb0ELb1ELb1EEEEEEEEEvNT_6ParamsE)
        /*01ac*/ 	.word	0x00000060


	//----- nvinfo : EIATTR_REGCOUNT
	.align		4
.L_82:
        /*01b0*/ 	.byte	0x04, 0x2f
        /*01b2*/ 	.short	(.L_84 - .L_83)
	.align		4
.L_83:
        /*01b4*/ 	.word	index@(_ZN7cutlass13device_kernelIN5flash19enable_sm80_to_sm89INS1_16FlashAttnFwdSm80INS1_25CollectiveMainloopFwdSm80ILi8ELi1ELb0EN4cute5tupleIJNS5_1CILi128EEENS7_ILi64EEENS7_ILi256EEEEEELi256ENS_6half_tEfNS_4arch4Sm80ELb0ELb0ELb0ELb1ELb0ELb0ELb1ELb1EEENS1_21CollectiveEpilogueFwdINS6_IJS8_SA_S9_EEENS6_IJNS7_ILi1EEESI_SI_EEESC_SE_Li256ELb1ELb1ELb1ELb0EEENS1_36VarlenDynamicPersistentTileSchedulerILi128ELi64ELi256ELi256ELb1ELb1ELb0ELb0ELb1ELb1EEEEEEEEEvNT_6ParamsE)
        /*01b8*/ 	.word	0x000000ff


	//----- nvinfo : EIATTR_FRAME_SIZE
	.align		4
.L_84:
        /*01bc*/ 	.byte	0x04, 0x11
        /*01be*/ 	.short	(.L_86 - .L_85)
	.align		4
.L_85:
        /*01c0*/ 	.word	index@($__internal_81_$__cuda_sm70_votesync_ballot)
        /*01c4*/ 	.word	0x00000000


	//----- nvinfo : EIATTR_FRAME_SIZE
	.align		4
.L_86:
        /*01c8*/ 	.byte	0x04, 0x11
        /*01ca*/ 	.short	(.L_88 - .L_87)
	.align		4
.L_87:
        /*01cc*/ 	.word	index@($__internal_80_$__cuda_sm70_shflsync_up_p)
        /*01d0*/ 	.word	0x00000000


	//----- nvinfo : EIATTR_FRAME_SIZE
	.align		4
.L_88:
        /*01d4*/ 	.byte	0x04, 0x11
        /*01d6*/ 	.short	(.L_90 - .L_89)
	.align		4
.L_89:
        /*01d8*/ 	.word	index@($__internal_79_$__cuda_sm70_shflsync_idx_p)
        /*01dc*/ 	.word	0x00000000


	//----- nvinfo : EIATTR_FRAME_SIZE
	.align		4
.L_90:
        /*01e0*/ 	.byte	0x04, 0x11
        /*01e2*/ 	.short	(.L_92 - .L_91)
	.align		4
.L_91:
        /*01e4*/ 	.word	index@($__internal_78_$__cuda_sm70_shflsync_bfly_p)
        /*01e8*/ 	.word	0x00000000


	//----- nvinfo : EIATTR_FRAME_SIZE
	.align		4
.L_92:
        /*01ec*/ 	.byte	0x04, 0x11
        /*01ee*/ 	.short	(.L_94 - .L_93)
	.align		4
.L_93:
        /*01f0*/ 	.word	index@(_ZN7cutlass13device_kernelIN5flash19enable_sm80_to_sm89INS1_16FlashAttnFwdSm80INS1_25CollectiveMainloopFwdSm80ILi8ELi1ELb0EN4cute5tupleIJNS5_1CILi128EEENS7_ILi64EEENS7_ILi256EEEEEELi256ENS_6half_tEfNS_4arch4Sm80ELb0ELb0ELb0ELb1ELb0ELb0ELb1ELb1EEENS1_21CollectiveEpilogueFwdINS6_IJS8_SA_S9_EEENS6_IJNS7_ILi1EEESI_SI_EEESC_SE_Li256ELb1ELb1ELb1ELb0EEENS1_36VarlenDynamicPersistentTileSchedulerILi128ELi64ELi256ELi256ELb1ELb1ELb0ELb0ELb1ELb1EEEEEEEEEvNT_6ParamsE)
        /*01f4*/ 	.word	0x00000040


	//----- nvinfo : EIATTR_REGCOUNT
	.align		4
.L_94:
        /*01f8*/ 	.byte	0x04, 0x2f
        /*01fa*/ 	.short	(.L_96 - .L_95)
	.align		4
.L_95:
        /*01fc*/ 	.word	index@(_ZN7cutlass13device_kernelIN5flash19enable_sm80_to_sm89INS1_16FlashAttnFwdSm80INS1_25CollectiveMainloopFwdSm80ILi8ELi1ELb0EN4cute5tupleIJNS5_1CILi128EEENS7_ILi96EEENS7_ILi256EEEEEELi256ENS_6half_tEfNS_4arch4Sm80ELb0ELb0ELb0ELb0ELb0ELb0ELb1ELb1EEENS1_21CollectiveEpilogueFwdINS6_IJS8_SA_S9_EEENS6_IJNS7_ILi1EEESI_SI_EEESC_SE_Li256ELb0ELb1ELb1ELb0EEENS1_19SingleTileSchedulerILb0ELb1ELb1ELi128EEEEEEEEEvNT_6ParamsE)
        /*0200*/ 	.word	0x000000ff


	//----- nvinfo : EIATTR_FRAME_SIZE
	.align		4
.L_96:
        /*0204*/ 	.byte	0x04, 0x11
        /*0206*/ 	.short	(.L_98 - .L_97)
	.align		4
.L_97:
        /*0208*/ 	.word	index@(_ZN7cutlass13device_kernelIN5flash19enable_sm80_to_sm89INS1_16FlashAttnFwdSm80INS1_25CollectiveMainloopFwdSm80ILi8ELi1ELb0EN4cute5tupleIJNS5_1CILi128EEENS7_ILi96EEENS7_ILi256EEEEEELi256ENS_6half_tEfNS_4arch4Sm80ELb0ELb0ELb0ELb0ELb0ELb0ELb1ELb1EEENS1_21CollectiveEpilogueFwdINS6_IJS8_SA_S9_EEENS6_IJNS7_ILi1EEESI_SI_EEESC_SE_Li256ELb0ELb1ELb1ELb0EEENS1_19SingleTileSchedulerILb0ELb1ELb1ELi128EEEEEEEEEvNT_6ParamsE)
        /*020c*/ 	.word	0x00000058


	//----- nvinfo : EIATTR_REGCOUNT
	.align		4
.L_98:
        /*0210*/ 	.byte	0x04, 0x2f
        /*0212*/ 	.short	(.L_100 - .L_99)
	.align		4
.L_99:
        /*0214*/ 	.word	index@(_ZN7cutlass13device_kernelIN5flash19enable_sm80_to_sm89INS1_16FlashAttnFwdSm80INS1_25CollectiveMainloopFwdSm80ILi8ELi1ELb0EN4cute5tupleIJNS5_1CILi128EEENS7_ILi32EEENS7_ILi256EEEEEELi256ENS_6half_tEfNS_4arch4Sm80ELb1ELb0ELb0ELb1ELb0ELb1ELb1ELb1EEENS1_21CollectiveEpilogueFwdINS6_IJS8_SA_S9_EEENS6_IJNS7_ILi1EEESI_SI_EEESC_SE_Li256ELb1ELb1ELb1ELb0EEENS1_36VarlenDynamicPersistentTileSchedulerILi128ELi32ELi256ELi256ELb1ELb1ELb0ELb1ELb1ELb1EEEEEEEEEvNT_6ParamsE)
        /*0218*/ 	.word	0x000000ff


	//----- nvinfo : EIATTR_FRAME_SIZE
	.align		4
.L_100:
        /*021c*/ 	.byte	0x04, 0x11
        /*021e*/ 	.short	(.L_102 - .L_101)
	.align		4
.L_101:
        /*0220*/ 	.word	index@($__internal_77_$__cuda_sm70_votesync_ballot)
        /*0224*/ 	.word	0x00000000


	//----- nvinfo : EIATTR_FRAME_SIZE
	.align		4
.L_102:
        /*0228*/ 	.byte	0x04, 0x11
        /*022a*/ 	.short	(.L_104 - .L_103)
	.align		4
.L_103:
        /*022c*/ 	.word	index@($__internal_76_$__cuda_sm70_shflsync_up_p)
        /*0230*/ 	.word	0x00000000


	//----- nvinfo : EIATTR_FRAME_SIZE
	.align		4
.L_104:
        /*0234*/ 	.byte	0x04, 0x11
        /*0236*/ 	.short	(.L_106 - .L_105)
	.align		4
.L_105:
        /*0238*/ 	.word	index@($__internal_75_$__cuda_sm70_shflsync_idx_p)
        /*023c*/ 	.word	0x00000000


	//----- nvinfo : EIATTR_FRAME_SIZE
	.align		4
.L_106:
        /*0240*/ 	.byte	0x04, 0x11
        /*0242*/ 	.short	(.L_108 - .L_107)
	.align		4
.L_107:
        /*0244*/ 	.word	index@($__internal_74_$__cuda_sm70_shflsync_bfly_p)
        /*0248*/ 	.word	0x00000000


	//----- nvinfo : EIATTR_FRAME_SIZE
	.align		4
.L_108:
        /*024c*/ 	.byte	0x04, 0x11
        /*024e*/ 	.short	(.L_110 - .L_109)
	.align		4
.L_109:
        /*0250*/ 	.word	index@(_ZN7cutlass13device_kernelIN5flash19enable_sm80_to_sm89INS1_16FlashAttnFwdSm80INS1_25CollectiveMainloopFwdSm80ILi8ELi1ELb0EN4cute5tupleIJNS5_1CILi128EEENS7_ILi32EEENS7_ILi256EEEEEELi256ENS_6half_tEfNS_4arch4Sm80ELb1ELb0ELb0ELb1ELb0ELb1ELb1ELb1EEENS1_21CollectiveEpilogueFwdINS6_IJS8_SA_S9_EEENS6_IJNS7_ILi1EEESI_SI_EEESC_SE_Li256ELb1ELb1ELb1ELb0EEENS1_36VarlenDynamicPersistentTileSchedulerILi128ELi32ELi256ELi256ELb1ELb1ELb0ELb1ELb1ELb1EEEEEEEEEvNT_6ParamsE)
        /*0254*/ 	.word	0x00000008


	//----- nvinfo : EIATTR_REGCOUNT
	.align		4
.L_110:
        /*0258*/ 	.byte	0x04, 0x2f
        /*025a*/ 	.short	(.L_112 - .L_111)
	.align		4
.L_111:
        /*025c*/ 	.word	index@(_ZN7cutlass13device_kernelIN5flash19enable_sm80_to_sm89INS1_16FlashAttnFwdSm80INS1_25CollectiveMainloopFwdSm80ILi8ELi1ELb1EN4cute5tupleIJNS5_1CILi128EEENS7_ILi48EEENS7_ILi256EEEEEELi256ENS_6half_tEfNS_4arch4Sm80ELb1ELb0ELb0ELb1ELb0ELb0ELb1ELb1EEENS1_21CollectiveEpilogueFwdINS6_IJS8_SA_S9_EEENS6_IJNS7_ILi1EEESI_SI_EEESC_SE_Li256ELb1ELb1ELb1ELb0EEENS1_36VarlenDynamicPersistentTileSchedulerILi128ELi48ELi256ELi256ELb1ELb1ELb0ELb1ELb1ELb1EEEEEEEEEvNT_6ParamsE)
        /*0260*/ 	.word	0x000000ff


	//----- nvinfo : EIATTR_FRAME_SIZE
	.align		4
.L_112:
        /*0264*/ 	.byte	0x04, 0x11
        /*0266*/ 	.short	(.L_114 - .L_113)
	.align		4
.L_113:
        /*0268*/ 	.word	index@($__internal_73_$__cuda_sm70_votesync_ballot)
        /*026c*/ 	.word	0x00000000


	//----- nvinfo : EIATTR_FRAME_SIZE
	.align		4
.L_114:
        /*0270*/ 	.byte	0x04, 0x11
        /*0272*/ 	.short	(.L_116 - .L_115)
	.align		4
.L_115:
        /*0274*/ 	.word	index@($__internal_72_$__cuda_sm70_shflsync_up_p)
        /*0278*/ 	.word	0x00000000


	//----- nvinfo : EIATTR_FRAME_SIZE
	.align		4
.L_116:
        /*027c*/ 	.byte	0x04, 0x11
        /*027e*/ 	.short	(.L_118 - .L_117)
	.align		4
.L_117:
        /*0280*/ 	.word	index@($__internal_71_$__cuda_sm70_shflsync_idx_p)
        /*0284*/ 	.word	0x00000000


	//----- nvinfo : EIATTR_FRAME_SIZE
	.align		4
.L_118:
        /*0288*/ 	.byte	0x04, 0x11
        /*028a*/ 	.short	(.L_120 - .L_119)
	.align		4
.L_119:
        /*028c*/ 	.word	index@($__internal_70_$__cuda_sm70_shflsync_bfly_p)
        /*0290*/ 	.word	0x00000000


	//----- nvinfo : EIATTR_FRAME_SIZE
	.align		4
.L_120:
        /*0294*/ 	.byte	0x04, 0x11
        /*0296*/ 	.short	(.L_122 - .L_121)
	.align		4
.L_121:
        /*0298*/ 	.word	index@(_ZN7cutlass13device_kernelIN5flash19enable_sm80_to_sm89INS1_16FlashAttnFwdSm80INS1_25CollectiveMainloopFwdSm80ILi8ELi1ELb1EN4cute5tupleIJNS5_1CILi128EEENS7_ILi48EEENS7_ILi256EEEEEELi256ENS_6half_tEfNS_4arch4Sm80ELb1ELb0ELb0ELb1ELb0ELb0ELb1ELb1EEENS1_21CollectiveEpilogueFwdINS6_IJS8_SA_S9_EEENS6_IJNS7_ILi1EEESI_SI_EEESC_SE_Li256ELb1ELb1ELb1ELb0EEENS1_36VarlenDynamicPersistentTileSchedulerILi128ELi48ELi256ELi256ELb1ELb1ELb0ELb1ELb1ELb1EEEEEEEEEvNT_6ParamsE)
        /*029c*/ 	.word	0x000000e0


	//----- nvinfo : EIATTR_REGCOUNT
	.align		4
.L_122:
        /*02a0*/ 	.byte	0x04, 0x2f
        /*02a2*/ 	.short	(.L_124 - .L_123)
	.align		4
.L_123:
        /*02a4*/ 	.word	index@(_ZN7cutlass13device_kernelIN5flash19enable_sm80_to_sm89INS1_16FlashAttnFwdSm80INS1_25CollectiveMainloopFwdSm80ILi8ELi1ELb1EN4cute5tupleIJNS5_1CILi128EEENS7_ILi64EEENS7_ILi256EEEEEELi256ENS_6half_tEfNS_4arch4Sm80ELb1ELb0ELb0ELb0ELb0ELb0ELb1ELb1EEENS1_21CollectiveEpilogueFwdINS6_IJS8_SA_S9_EEENS6_IJNS7_ILi1EEESI_SI_EEESC_SE_Li256ELb0ELb1ELb1ELb0EEENS1_30DynamicPersistentTileSchedulerILi256ELi256ELb1ELb1ELb0EEEEEEEEEvNT_6ParamsE)
        /*02a8*/ 	.word	0x000000ff


	//----- nvinfo : EIATTR_FRAME_SIZE
	.align		4
.L_124:
        /*02ac*/ 	.byte	0x04, 0x11
        /*02ae*/ 	.short	(.L_126 - .L_125)
	.align		4
.L_125:
        /*02b0*/ 	.word	index@($__internal_69_$__cuda_sm70_shflsync_idx_p)
        /*02b4*/ 	.word	0x00000000


	//----- nvinfo : EIATTR_FRAME_SIZE
	.align		4
.L_126:
        /*02b8*/ 	.byte	0x04, 0x11
        /*02ba*/ 	.short	(.L_128 - .L_127)
	.align		4
.L_127:
        /*02bc*/ 	.word	index@($__internal_68_$__cuda_sm70_shflsync_bfly_p)
        /*02c0*/ 	.word	0x00000000


	//----- nvinfo : EIATTR_FRAME_SIZE
	.align		4
.L_128:
        /*02c4*/ 	.byte	0x04, 0x11
        /*02c6*/ 	.short	(.L_130 - .L_129)
	.align		4
.L_129:
        /*02c8*/ 	.word	index@(_ZN7cutlass13device_kernelIN5flash19enable_sm80_to_sm89INS1_16FlashAttnFwdSm80INS1_25CollectiveMainloopFwdSm80ILi8ELi1ELb1EN4cute5tupleIJNS5_1CILi128EEENS7_ILi64EEENS7_ILi256EEEEEELi256ENS_6half_tEfNS_4arch4Sm80ELb1ELb0ELb0ELb0ELb0ELb0ELb1ELb1EEENS1_21CollectiveEpilogueFwdINS6_IJS8_SA_S9_EEENS6_IJNS7_ILi1EEESI_SI_EEESC_SE_Li256ELb0ELb1ELb1ELb0EEENS1_30DynamicPersistentTileSchedulerILi256ELi256ELb1ELb1ELb0EEEEEEEEEvNT_6ParamsE)
        /*02cc*/ 	.word	0x00000168


	//----- nvinfo : EIATTR_REGCOUNT
	.align		4
.L_130:
        /*02d0*/ 	.byte	0x04, 0x2f
        /*02d2*/ 	.short	(.L_132 - .L_131)
	.align		4
.L_131:
        /*02d4*/ 	.word	index@(_ZN7cutlass13device_kernelIN5flash19enable_sm80_to_sm89INS1_16FlashAttnFwdSm80INS1_25CollectiveMainloopFwdSm80ILi8ELi1ELb0EN4cute5tupleIJNS5_1CILi128EEENS7_ILi32EEENS7_ILi256EEEEEELi256ENS_6half_tEfNS_4arch4Sm80ELb0ELb1ELb0ELb1ELb0ELb1ELb1ELb1EEENS1_21CollectiveEpilogueFwdINS6_IJS8_SA_S9_EEENS6_IJNS7_ILi1EEESI_SI_EEESC_SE_Li256ELb1ELb1ELb1ELb0EEENS1_36VarlenDynamicPersistentTileSchedulerILi128ELi32ELi256ELi256ELb1ELb1ELb0ELb1ELb0ELb1EEEEEEEEEvNT_6ParamsE)
        /*02d8*/ 	.word	0x000000ff


	//----- nvinfo : EIATTR_FRAME_SIZE
	.align		4
.L_132:
        /*02dc*/ 	.byte	0x04, 0x11
        /*02de*/ 	.short	(.L_134 - .L_133)
	.align		4
.L_133:
        /*02e0*/ 	.word	index@($__internal_67_$__cuda_sm70_votesync_ballot)
        /*02e4*/ 	.word	0x00000000


	//----- nvinfo : EIATTR_FRAME_SIZE
	.align		4
.L_134:
        /*02e8*/ 	.byte	0x04, 0x11
        /*02ea*/ 	.short	(.L_136 - .L_135)
	.align		4
.L_135:
        /*02ec*/ 	.word	index@($__internal_66_$__cuda_sm70_shflsync_up_p)
        /*02f0*/ 	.word	0x00000000


	//----- nvinfo : EIATTR_FRAME_SIZE
	.align		4
.L_136:
        /*02f4*/ 	.byte	0x04, 0x11
        /*02f6*/ 	.short	(.L_138 - .L_137)
	.align		4
.L_137:
        /*02f8*/ 	.word	index@($__internal_65_$__cuda_sm70_shflsync_idx_p)
        /*02fc*/ 	.word	0x00000000


	//----- nvinfo : EIATTR_FRAME_SIZE
	.align		4
.L_138:
        /*0300*/ 	.byte	0x04, 0x11
        /*0302*/ 	.short	(.L_140 - .L_139)
	.align		4
.L_139:
        /*0304*/ 	.word	index@($__internal_64_$__cuda_sm70_shflsync_bfly_p)
        /*0308*/ 	.word	0x00000000


	//----- nvinfo : EIATTR_FRAME_SIZE
	.align		4
.L_140:
        /*030c*/ 	.byte	0x04, 0x11
        /*030e*/ 	.short	(.L_142 - .L_141)
	.align		4
.L_141:
        /*0310*/ 	.word	index@(_ZN7cutlass13device_kernelIN5flash19enable_sm80_to_sm89INS1_16FlashAttnFwdSm80INS1_25CollectiveMainloopFwdSm80ILi8ELi1ELb0EN4cute5tupleIJNS5_1CILi128EEENS7_ILi32EEENS7_ILi256EEEEEELi256ENS_6half_tEfNS_4arch4Sm80ELb0ELb1ELb0ELb1ELb0ELb1ELb1ELb1EEENS1_21CollectiveEpilogueFwdINS6_IJS8_SA_S9_EEENS6_IJNS7_ILi1EEESI_SI_EEESC_SE_Li256ELb1ELb1ELb1ELb0EEENS1_36VarlenDynamicPersistentTileSchedulerILi128ELi32ELi256ELi256ELb1ELb1ELb0ELb1ELb0ELb1EEEEEEEEEvNT_6ParamsE)
        /*0314*/ 	.word	0x00000008


	//----- nvinfo : EIATTR_REGCOUNT
	.align		4
.L_142:
        /*0318*/ 	.byte	0x04, 0x2f
        /*031a*/ 	.short	(.L_144 - .L_143)
	.align		4
.L_143:
        /*031c*/ 	.word	index@(_ZN7cutlass13device_kernelIN5flash19enable_sm80_to_sm89INS1_16FlashAttnFwdSm80INS1_25CollectiveMainloopFwdSm80ILi8ELi1ELb1EN4cute5tupleIJNS5_1CILi128EEENS7_ILi48EEENS7_ILi256EEEEEELi256ENS_6half_tEfNS_4arch4Sm80ELb0ELb1ELb0ELb1ELb0ELb0ELb1ELb1EEENS1_21CollectiveEpilogueFwdINS6_IJS8_SA_S9_EEENS6_IJNS7_ILi1EEESI_SI_EEESC_SE_Li256ELb1ELb1ELb1ELb0EEENS1_36VarlenDynamicPersistentTileSchedulerILi128ELi48ELi256ELi256ELb1ELb1ELb0ELb1ELb0ELb1EEEEEEEEEvNT_6ParamsE)
        /*0320*/ 	.word	0x000000ff


	//----- nvinfo : EIATTR_FRAME_SIZE
	.align		4
.L_144:
        /*0324*/ 	.byte	0x04, 0x11
        /*0326*/ 	.short	(.L_146 - .L_145)
	.align		4
.L_145:
        /*0328*/ 	.word	index@($__internal_63_$__cuda_sm70_votesync_ballot)
        /*032c*/ 	.word	0x00000000


	//----- nvinfo : EIATTR_FRAME_SIZE
	.align		4
.L_146:
        /*0330*/ 	.byte	0x04, 0x11
        /*0332*/ 	.short	(.L_148 - .L_147)
	.align		4
.L_147:
        /*0334*/ 	.word	index@($__internal_62_$__cuda_sm70_shflsync_up_p)
        /*0338*/ 	.word	0x00000000


	//----- nvinfo : EIATTR_FRAME_SIZE
	.align		4
.L_148:
        /*033c*/ 	.byte	0x04, 0x11
        /*033e*/ 	.short	(.L_150 - .L_149)
	.align		4
.L_149:
        /*0340*/ 	.word	index@($__internal_61_$__cuda_sm70_shflsync_idx_p)
        /*0344*/ 	.word	0x00000000


	//----- nvinfo : EIATTR_FRAME_SIZE
	.align		4
.L_150:
        /*0348*/ 	.byte	0x04, 0x11
        /*034a*/ 	.short	(.L_152 - .L_151)
	.align		4
.L_151:
        /*034c*/ 	.word	index@($__internal_60_$__cuda_sm70_shflsync_bfly_p)
        /*0350*/ 	.word	0x00000000


	//----- nvinfo : EIATTR_FRAME_SIZE
	.align		4
.L_152:
        /*0354*/ 	.byte	0x04, 0x11
        /*0356*/ 	.short	(.L_154 - .L_153)
	.align		4
.L_153:
        /*0358*/ 	.word	index@(_ZN7cutlass13device_kernelIN5flash19enable_sm80_to_sm89INS1_16FlashAttnFwdSm80INS1_25CollectiveMainloopFwdSm80ILi8ELi1ELb1EN4cute5tupleIJNS5_1CILi128EEENS7_ILi48EEENS7_ILi256EEEEEELi256ENS_6half_tEfNS_4arch4Sm80ELb0ELb1ELb0ELb1ELb0ELb0ELb1ELb1EEENS1_21CollectiveEpilogueFwdINS6_IJS8_SA_S9_EEENS6_IJNS7_ILi1EEESI_SI_EEESC_SE_Li256ELb1ELb1ELb1ELb0EEENS1_36VarlenDynamicPersistentTileSchedulerILi128ELi48ELi256ELi256ELb1ELb1ELb0ELb1ELb0ELb1EEEEEEEEEvNT_6ParamsE)
        /*035c*/ 	.word	0x000000b0


	//----- nvinfo : EIATTR_REGCOUNT
	.align		4
.L_154:
        /*0360*/ 	.byte	0x04, 0x2f
        /*0362*/ 	.short	(.L_156 - .L_155)
	.align		4
.L_155:
        /*0364*/ 	.word	index@(_ZN7cutlass13device_kernelIN5flash19enable_sm80_to_sm89INS1_16FlashAttnFwdSm80INS1_25CollectiveMainloopFwdSm80ILi8ELi1ELb1EN4cute5tupleIJNS5_1CILi128EEENS7_ILi48EEENS7_ILi256EEEEEELi256ENS_6half_tEfNS_4arch4Sm80ELb0ELb1ELb0ELb0ELb0ELb0ELb1ELb1EEENS1_21CollectiveEpilogueFwdINS6_IJS8_SA_S9_EEENS6_IJNS7_ILi1EEESI_SI_EEESC_SE_Li256ELb0ELb1ELb1ELb0EEENS1_19SingleTileSchedulerILb0ELb1ELb1ELi128EEEEEEEEEvNT_6ParamsE)
        /*0368*/ 	.word	0x000000ff


	//----- nvinfo : EIATTR_FRAME_SIZE
	.align		4
.L_156:
        /*036c*/ 	.byte	0x04, 0x11
        /*036e*/ 	.short	(.L_158 - .L_157)
	.align		4
.L_157:
        /*0370*/ 	.word	index@(_ZN7cutlass13device_kernelIN5flash19enable_sm80_to_sm89INS1_16FlashAttnFwdSm80INS1_25CollectiveMainloopFwdSm80ILi8ELi1ELb1EN4cute5tupleIJNS5_1CILi128EEENS7_ILi48EEENS7_ILi256EEEEEELi256ENS_6half_tEfNS_4arch4Sm80ELb0ELb1ELb0ELb0ELb0ELb0ELb1ELb1EEENS1_21CollectiveEpilogueFwdINS6_IJS8_SA_S9_EEENS6_IJNS7_ILi1EEESI_SI_EEESC_SE_Li256ELb0ELb1ELb1ELb0EEENS1_19SingleTileSchedulerILb0ELb1ELb1ELi128EEEEEEEEEvNT_6ParamsE)
        /*0374*/ 	.word	0x00000098


	//----- nvinfo : EIATTR_REGCOUNT
	.align		4
.L_158:
        /*0378*/ 	.byte	0x04, 0x2f
        /*037a*/ 	.short	(.L_160 - .L_159)
	.align		4
.L_159:
        /*037c*/ 	.word	index@(_ZN7cutlass13device_kernelIN5flash19enable_sm80_to_sm89INS1_16FlashAttnFwdSm80INS1_25CollectiveMainloopFwdSm80ILi8ELi1ELb0EN4cute5tupleIJNS5_1CILi128EEENS7_ILi32EEENS7_ILi256EEEEEELi256ENS_6half_tEfNS_4arch4Sm80ELb0ELb0ELb0ELb1ELb0ELb1ELb1ELb1EEENS1_21CollectiveEpilogueFwdINS6_IJS8_SA_S9_EEENS6_IJNS7_ILi1EEESI_SI_EEESC_SE_Li256ELb1ELb1ELb1ELb0EEENS1_36VarlenDynamicPersistentTileSchedulerILi128ELi32ELi256ELi256ELb1ELb1ELb0ELb0ELb1ELb1EEEEEEEEEvNT_6ParamsE)
        /*0380*/ 	.word	0x000000ff


	//----- nvinfo : EIATTR_FRAME_SIZE
	.align		4
.L_160:
        /*0384*/ 	.byte	0x04, 0x11
        /*0386*/ 	.short	(.L_162 - .L_161)
	.align		4
.L_161:
        /*0388*/ 	.word	index@($__internal_59_$__cuda_sm70_votesync_ballot)
        /*038c*/ 	.word	0x00000000


	//----- nvinfo : EIATTR_FRAME_SIZE
	.align		4
.L_162:
        /*0390*/ 	.byte	0x04, 0x11
        /*0392*/ 	.short	(.L_164 - .L_163)
	.align		4
.L_163:
        /*0394*/ 	.word	index@($__internal_58_$__cuda_sm70_shflsync_up_p)
        /*0398*/ 	.word	0x00000000


	//----- nvinfo : EIATTR_FRAME_SIZE
	.align		4
.L_164:
        /*039c*/ 	.byte	0x04, 0x11
        /*039e*/ 	.short	(.L_166 - .L_165)
	.align		4
.L_165:
        /*03a0*/ 	.word	index@($__internal_57_$__cuda_sm70_shflsync_idx_p)
        /*03a4*/ 	.word	0x00000000


	//----- nvinfo : EIATTR_FRAME_SIZE
	.align		4
.L_166:
        /*03a8*/ 	.byte	0x04, 0x11
        /*03aa*/ 	.short	(.L_168 - .L_167)
	.align		4
.L_167:
        /*03ac*/ 	.word	index@($__internal_56_$__cuda_sm70_shflsync_bfly_p)
        /*03b0*/ 	.word	0x00000000


	//----- nvinfo : EIATTR_FRAME_SIZE
	.align		4
.L_168:
        /*03b4*/ 	.byte	0x04, 0x11
        /*03b6*/ 	.short	(.L_170 - .L_169)
	.align		4
.L_169:
        /*03b8*/ 	.word	index@(_ZN7cutlass13device_kernelIN5flash19enable_sm80_to_sm89INS1_16FlashAttnFwdSm80INS1_25CollectiveMainloopFwdSm80ILi8ELi1ELb0EN4cute5tupleIJNS5_1CILi128EEENS7_ILi32EEENS7_ILi256EEEEEELi256ENS_6half_tEfNS_4arch4Sm80ELb0ELb0ELb0ELb1ELb0ELb1ELb1ELb1EEENS1_21CollectiveEpilogueFwdINS6_IJS8_SA_S9_EEENS6_IJNS7_ILi1EEESI_SI_EEESC_SE_Li256ELb1ELb1ELb1ELb0EEENS1_36VarlenDynamicPersistentTileSchedulerILi128ELi32ELi256ELi256ELb1ELb1ELb0ELb0ELb1ELb1EEEEEEEEEvNT_6ParamsE)
        /*03bc*/ 	.word	0x00000010


	//----- nvinfo : EIATTR_REGCOUNT
	.align		4
.L_170:
        /*03c0*/ 	.byte	0x04, 0x2f
        /*03c2*/ 	.short	(.L_172 - .L_171)
	.align		4
.L_171:
        /*03c4*/ 	.word	index@(_ZN7cutlass13device_kernelIN5flash19enable_sm80_to_sm89INS1_16FlashAttnFwdSm80INS1_25CollectiveMainloopFwdSm80ILi8ELi1ELb1EN4cute5tupleIJNS5_1CILi128EEENS7_ILi48EEENS7_ILi256EEEEEELi256ENS_6half_tEfNS_4arch4Sm80ELb0ELb0ELb0ELb1ELb0ELb0ELb1ELb1EEENS1_21CollectiveEpilogueFwdINS6_IJS8_SA_S9_EEENS6_IJNS7_ILi1EEESI_SI_EEESC_SE_Li256ELb1ELb1ELb1ELb0EEENS1_36VarlenDynamicPersistentTileSchedulerILi128ELi48ELi256ELi256ELb1ELb1ELb0ELb0ELb1ELb1EEEEEEEEEvNT_6ParamsE)
        /*03c8*/ 	.word	0x000000ff


	//----- nvinfo : EIATTR_FRAME_SIZE
	.align		4
.L_172:
        /*03cc*/ 	.byte	0x04, 0x11
        /*03ce*/ 	.short	(.L_174 - .L_173)
	.align		4
.L_173:
        /*03d0*/ 	.word	index@($__internal_55_$__cuda_sm70_votesync_ballot)
        /*03d4*/ 	.word	0x00000000


	//----- nvinfo : EIATTR_FRAME_SIZE
	.align		4
.L_174:
        /*03d8*/ 	.byte	0x04, 0x11
        /*03da*/ 	.short	(.L_176 - .L_175)
	.align		4
.L_175:
        /*03dc*/ 	.word	index@($__internal_54_$__cuda_sm70_shflsync_up_p)
        /*03e0*/ 	.word	0x00000000


	//----- nvinfo : EIATTR_FRAME_SIZE
	.align		4
.L_176:
        /*03e4*/ 	.byte	0x04, 0x11
        /*03e6*/ 	.short	(.L_178 - .L_177)
	.align		4
.L_177:
        /*03e8*/ 	.word	index@($__internal_53_$__cuda_sm70_shflsync_idx_p)
        /*03ec*/ 	.word	0x00000000


	//----- nvinfo : EIATTR_FRAME_SIZE
	.align		4
.L_178:
        /*03f0*/ 	.byte	0x04, 0x11
        /*03f2*/ 	.short	(.L_180 - .L_179)
	.align		4
.L_179:
        /*03f4*/ 	.word	index@($__internal_52_$__cuda_sm70_shflsync_bfly_p)
        /*03f8*/ 	.word	0x00000000


	//----- nvinfo : EIATTR_FRAME_SIZE
	.align		4
.L_180:
        /*03fc*/ 	.byte	0x04, 0x11
        /*03fe*/ 	.short	(.L_182 - .L_181)
	.align		4
.L_181:
        /*0400*/ 	.word	index@(_ZN7cutlass13device_kernelIN5flash19enable_sm80_to_sm89INS1_16FlashAttnFwdSm80INS1_25CollectiveMainloopFwdSm80ILi8ELi1ELb1EN4cute5tupleIJNS5_1CILi128EEENS7_ILi48EEENS7_ILi256EEEEEELi256ENS_6half_tEfNS_4arch4Sm80ELb0ELb0ELb0ELb1ELb0ELb0ELb1ELb1EEENS1_21CollectiveEpilogueFwdINS6_IJS8_SA_S9_EEENS6_IJNS7_ILi1EEESI_SI_EEESC_SE_Li256ELb1ELb1ELb1ELb0EEENS1_36VarlenDynamicPersistentTileSchedulerILi128ELi48ELi256ELi256ELb1ELb1ELb0ELb0ELb1ELb1EEEEEEEEEvNT_6ParamsE)
        /*0404*/ 	.word	0x000000b8


	//----- nvinfo : EIATTR_REGCOUNT
	.align		4
.L_182:
        /*0408*/ 	.byte	0x04, 0x2f
        /*040a*/ 	.short	(.L_184 - .L_183)
	.align		4
.L_183:
        /*040c*/ 	.word	index@(_ZN7cutlass13device_kernelIN5flash19enable_sm80_to_sm89INS1_16FlashAttnFwdSm80INS1_25CollectiveMainloopFwdSm80ILi8ELi1ELb1EN4cute5tupleIJNS5_1CILi128EEENS7_ILi64EEENS7_ILi256EEEEEELi256ENS_6half_tEfNS_4arch4Sm80ELb0ELb0ELb0ELb0ELb0ELb0ELb1ELb1EEENS1_21CollectiveEpilogueFwdINS6_IJS8_SA_S9_EEENS6_IJNS7_ILi1EEESI_SI_EEESC_SE_Li256ELb0ELb1ELb1ELb0EEENS1_19SingleTileSchedulerILb0ELb1ELb1ELi128EEEEEEEEEvNT_6ParamsE)
        /*0410*/ 	.word	0x000000ff


	//----- nvinfo : EIATTR_FRAME_SIZE
	.align		4
.L_184:
        /*0414*/ 	.byte	0x04, 0x11
        /*0416*/ 	.short	(.L_186 - .L_185)
	.align		4
.L_185:
        /*0418*/ 	.word	index@(_ZN7cutlass13device_kernelIN5flash19enable_sm80_to_sm89INS1_16FlashAttnFwdSm80INS1_25CollectiveMainloopFwdSm80ILi8ELi1ELb1EN4cute5tupleIJNS5_1CILi128EEENS7_ILi64EEENS7_ILi256EEEEEELi256ENS_6half_tEfNS_4arch4Sm80ELb0ELb0ELb0ELb0ELb0ELb0ELb1ELb1EEENS1_21CollectiveEpilogueFwdINS6_IJS8_SA_S9_EEENS6_IJNS7_ILi1EEESI_SI_EEESC_SE_Li256ELb0ELb1ELb1ELb0EEENS1_19SingleTileSchedulerILb0ELb1ELb1ELi128EEEEEEEEEvNT_6ParamsE)
        /*041c*/ 	.word	0x00000098


	//----- nvinfo : EIATTR_REGCOUNT
	.align		4
.L_186:
        /*0420*/ 	.byte	0x04, 0x2f
        /*0422*/ 	.short	(.L_188 - .L_187)
	.align		4
.L_187:
        /*0424*/ 	.word	index@(_ZN7cutlass13device_kernelIN5flash19enable_sm80_to_sm89INS1_16FlashAttnFwdSm80INS1_25CollectiveMainloopFwdSm80ILi8ELi1ELb0EN4cute5tupleIJNS5_1CILi128EEENS7_ILi48EEENS7_ILi256EEEEEELi256ENS_6half_tEfNS_4arch4Sm80ELb1ELb0ELb1ELb1ELb0ELb1ELb1ELb1EEENS1_21CollectiveEpilogueFwdINS6_IJS8_SA_S9_EEENS6_IJNS7_ILi1EEESI_SI_EEESC_SE_Li256ELb1ELb1ELb1ELb0EEENS1_36VarlenDynamicPersistentTileSchedulerILi128ELi48ELi256ELi256ELb1ELb1ELb0ELb1ELb1ELb1EEEEEEEEEvNT_6ParamsE)
        /*0428*/ 	.word	0x000000ff


	//----- nvinfo : EIATTR_FRAME_SIZE
	.align		4
.L_188:
        /*042c*/ 	.byte	0x04, 0x11
        /*042e*/ 	.short	(.L_190 - .L_189)
	.align		4
.L_189:
        /*0430*/ 	.word	index@($__internal_51_$__cuda_sm70_votesync_ballot)
        /*0434*/ 	.word	0x00000000


	//----- nvinfo : EIATTR_FRAME_SIZE
	.align		4
.L_190:
        /*0438*/ 	.byte	0x04, 0x11
        /*043a*/ 	.short	(.L_192 - .L_191)
	.align		4
.L_191:
        /*043c*/ 	.word	index@($__internal_50_$__cuda_sm70_shflsync_up_p)
        /*0440*/ 	.word	0x00000000


	//----- nvinfo : EIATTR_FRAME_SIZE
	.align		4
.L_192:
        /*0444*/ 	.byte	0x04, 0x11
        /*0446*/ 	.short	(.L_194 - .L_193)
	.align		4
.L_193:
        /*0448*/ 	.word	index@($__internal_49_$__cuda_sm70_shflsync_idx_p)
        /*044c*/ 	.word	0x00000000


	//----- nvinfo : EIATTR_FRAME_SIZE
	.align		4
.L_194:
        /*0450*/ 	.byte	0x04, 0x11
        /*0452*/ 	.short	(.L_196 - .L_195)
	.align		4
.L_195:
        /*0454*/ 	.word	index@($__internal_48_$__cuda_sm70_shflsync_bfly_p)
        /*0458*/ 	.word	0x00000000


	//----- nvinfo : EIATTR_FRAME_SIZE
	.align		4
.L_196:
        /*045c*/ 	.byte	0x04, 0x11
        /*045e*/ 	.short	(.L_198 - .L_197)
	.align		4
.L_197:
        /*0460*/ 	.word	index@(_ZN7cutlass13device_kernelIN5flash19enable_sm80_to_sm89INS1_16FlashAttnFwdSm80INS1_25CollectiveMainloopFwdSm80ILi8ELi1ELb0EN4cute5tupleIJNS5_1CILi128EEENS7_ILi48EEENS7_ILi256EEEEEELi256ENS_6half_tEfNS_4arch4Sm80ELb1ELb0ELb1ELb1ELb0ELb1ELb1ELb1EEENS1_21CollectiveEpilogueFwdINS6_IJS8_SA_S9_EEENS6_IJNS7_ILi1EEESI_SI_EEESC_SE_Li256ELb1ELb1ELb1ELb0EEENS1_36VarlenDynamicPersistentTileSchedulerILi128ELi48ELi256ELi256ELb1ELb1ELb0ELb1ELb1ELb1EEEEEEEEEvNT_6ParamsE)
        /*0464*/ 	.word	0x00000058


	//----- nvinfo : EIATTR_REGCOUNT
	.align		4
.L_198:
        /*0468*/ 	.byte	0x04, 0x2f
        /*046a*/ 	.short	(.L_200 - .L_199)
	.align		4
.L_199:
        /*046c*/ 	.word	index@(_ZN7cutlass13device_kernelIN5flash19enable_sm80_to_sm89INS1_16FlashAttnFwdSm80INS1_25CollectiveMainloopFwdSm80ILi8ELi1ELb0EN4cute5tupleIJNS5_1CILi128EEENS7_ILi64EEENS7_ILi256EEEEEELi256ENS_6half_tEfNS_4arch4Sm80ELb1ELb0ELb1ELb1ELb0ELb0ELb1ELb1EEENS1_21CollectiveEpilogueFwdINS6_IJS8_SA_S9_EEENS6_IJNS7_ILi1EEESI_SI_EEESC_SE_Li256ELb1ELb1ELb1ELb0EEENS1_36VarlenDynamicPersistentTileSchedulerILi128ELi64ELi256ELi256ELb1ELb1ELb0ELb1ELb1ELb1EEEEEEEEEvNT_6ParamsE)
        /*0470*/ 	.word	0x000000ff


	//----- nvinfo : EIATTR_FRAME_SIZE
	.align		4
.L_200:
        /*0474*/ 	.byte	0x04, 0x11
        /*0476*/ 	.short	(.L_202 - .L_201)
	.align		4
.L_201:
        /*0478*/ 	.word	index@($__internal_47_$__cuda_sm70_votesync_ballot)
        /*047c*/ 	.word	0x00000000


	//----- nvinfo : EIATTR_FRAME_SIZE
	.align		4
.L_202:
        /*0480*/ 	.byte	0x04, 0x11
        /*0482*/ 	.short	(.L_204 - .L_203)
	.align		4
.L_203:
        /*0484*/ 	.word	index@($__internal_46_$__cuda_sm70_shflsync_up_p)
        /*0488*/ 	.word	0x00000000


	//----- nvinfo : EIATTR_FRAME_SIZE
	.align		4
.L_204:
        /*048c*/ 	.byte	0x04, 0x11
        /*048e*/ 	.short	(.L_206 - .L_205)
	.align		4
.L_205:
        /*0490*/ 	.word	index@($__internal_45_$__cuda_sm70_shflsync_idx_p)
        /*0494*/ 	.word	0x00000000


	//----- nvinfo : EIATTR_FRAME_SIZE
	.align		4
.L_206:
        /*0498*/ 	.byte	0x04, 0x11
        /*049a*/ 	.short	(.L_208 - .L_207)
	.align		4
.L_207:
        /*049c*/ 	.word	index@($__internal_44_$__cuda_sm70_shflsync_bfly_p)
        /*04a0*/ 	.word	0x00000000


	//----- nvinfo : EIATTR_FRAME_SIZE
	.align		4
.L_208:
        /*04a4*/ 	.byte	0x04, 0x11
        /*04a6*/ 	.short	(.L_210 - .L_209)
	.align		4
.L_209:
        /*04a8*/ 	.word	index@(_ZN7cutlass13device_kernelIN5flash19enable_sm80_to_sm89INS1_16FlashAttnFwdSm80INS1_25CollectiveMainloopFwdSm80ILi8ELi1ELb0EN4cute5tupleIJNS5_1CILi128EEENS7_ILi64EEENS7_ILi256EEEEEELi256ENS_6half_tEfNS_4arch4Sm80ELb1ELb0ELb1ELb1ELb0ELb0ELb1ELb1EEENS1_21CollectiveEpilogueFwdINS6_IJS8_SA_S9_EEENS6_IJNS7_ILi1EEESI_SI_EEESC_SE_Li256ELb1ELb1ELb1ELb0EEENS1_36VarlenDynamicPersistentTileSchedulerILi128ELi64ELi256ELi256ELb1ELb1ELb0ELb1ELb1ELb1EEEEEEEEEvNT_6ParamsE)
        /*04ac*/ 	.word	0x000000e8


	//----- nvinfo : EIATTR_REGCOUNT
	.align		4
.L_210:
        /*04b0*/ 	.byte	0x04, 0x2f
        /*04b2*/ 	.short	(.L_212 - .L_211)
	.align		4
.L_211:
        /*04b4*/ 	.word	index@(_ZN7cutlass13device_kernelIN5flash19enable_sm80_to_sm89INS1_16FlashAttnFwdSm80INS1_25CollectiveMainloopFwdSm80ILi8ELi1ELb0EN4cute5tupleIJNS5_1CILi128EEENS7_ILi96EEENS7_ILi256EEEEEELi256ENS_6half_tEfNS_4arch4Sm80ELb1ELb0ELb1ELb0ELb0ELb0ELb1ELb1EEENS1_21CollectiveEpilogueFwdINS6_IJS8_SA_S9_EEENS6_IJNS7_ILi1EEESI_SI_EEESC_SE_Li256ELb0ELb1ELb1ELb0EEENS1_30DynamicPersistentTileSchedulerILi256ELi256ELb1ELb1ELb0EEEEEEEEEvNT_6ParamsE)
        /*04b8*/ 	.word	0x000000ff


	//----- nvinfo : EIATTR_FRAME_SIZE
	.align		4
.L_212:
        /*04bc*/ 	.byte	0x04, 0x11
        /*04be*/ 	.short	(.L_214 - .L_213)
	.align		4
.L_213:
        /*04c0*/ 	.word	index@($__internal_43_$__cuda_sm70_shflsync_idx_p)
        /*04c4*/ 	.word	0x00000000


	//----- nvinfo : EIATTR_FRAME_SIZE
	.align		4
.L_214:
        /*04c8*/ 	.byte	0x04, 0x11
        /*04ca*/ 	.short	(.L_216 - .L_215)
	.align		4
.L_215:
        /*04cc*/ 	.word	index@($__internal_42_$__cuda_sm70_shflsync_bfly_p)
        /*04d0*/ 	.word	0x00000000


	//----- nvinfo : EIATTR_FRAME_SIZE
	.align		4
.L_216:
        /*04d4*/ 	.byte	0x04, 0x11
        /*04d6*/ 	.short	(.L_218 - .L_217)
	.align		4
.L_217:
        /*04d8*/ 	.word	index@(_ZN7cutlass13device_kernelIN5flash19enable_sm80_to_sm89INS1_16FlashAttnFwdSm80INS1_25CollectiveMainloopFwdSm80ILi8ELi1ELb0EN4cute5tupleIJNS5_1CILi128EEENS7_ILi96EEENS7_ILi256EEEEEELi256ENS_6half_tEfNS_4arch4Sm80ELb1ELb0ELb1ELb0ELb0ELb0ELb1ELb1EEENS1_21CollectiveEpilogueFwdINS6_IJS8_SA_S9_EEENS6_IJNS7_ILi1EEESI_SI_EEESC_SE_Li256ELb0ELb1ELb1ELb0EEENS1_30DynamicPersistentTileSchedulerILi256ELi256ELb1ELb1ELb0EEEEEEEEEvNT_6ParamsE)
        /*04dc*/ 	.word	0x000000b0


	//----- nvinfo : EIATTR_REGCOUNT
	.align		4
.L_218:
        /*04e0*/ 	.byte	0x04, 0x2f
        /*04e2*/ 	.short	(.L_220 - .L_219)
	.align		4
.L_219:
        /*04e4*/ 	.word	index@(_ZN7cutlass13device_kernelIN5flash19enable_sm80_to_sm89INS1_16FlashAttnFwdSm80INS1_25CollectiveMainloopFwdSm80ILi8ELi1ELb0EN4cute5tupleIJNS5_1CILi128EEENS7_ILi48EEENS7_ILi256EEEEEELi256ENS_6half_tEfNS_4arch4Sm80ELb0ELb1ELb1ELb1ELb0ELb1ELb1ELb1EEENS1_21CollectiveEpilogueFwdINS6_IJS8_SA_S9_EEENS6_IJNS7_ILi1EEESI_SI_EEESC_SE_Li256ELb1ELb1ELb1ELb0EEENS1_36VarlenDynamicPersistentTileSchedulerILi128ELi48ELi256ELi256ELb1ELb1ELb0ELb1ELb0ELb1EEEEEEEEEvNT_6ParamsE)
        /*04e8*/ 	.word	0x000000ff


	//----- nvinfo : EIATTR_FRAME_SIZE
	.align		4
.L_220:
        /*04ec*/ 	.byte	0x04, 0x11
        /*04ee*/ 	.short	(.L_222 - .L_221)
	.align		4
.L_221:
        /*04f0*/ 	.word	index@($__internal_41_$__cuda_sm70_votesync_ballot)
        /*04f4*/ 	.word	0x00000000


	//----- nvinfo : EIATTR_FRAME_SIZE
	.align		4
.L_222:
        /*04f8*/ 	.byte	0x04, 0x11
        /*04fa*/ 	.short	(.L_224 - .L_223)
	.align		4
.L_223:
        /*04fc*/ 	.word	index@($__internal_40_$__cuda_sm70_shflsync_up_p)
        /*0500*/ 	.word	0x00000000


	//----- nvinfo : EIATTR_FRAME_SIZE
	.align		4
.L_224:
        /*0504*/ 	.byte	0x04, 0x11
        /*0506*/ 	.short	(.L_226 - .L_225)
	.align		4
.L_225:
        /*0508*/ 	.word	index@($__internal_39_$__cuda_sm70_shflsync_idx_p)
        /*050c*/ 	.word	0x00000000


	//----- nvinfo : EIATTR_FRAME_SIZE
	.align		4
.L_226:
        /*0510*/ 	.byte	0x04, 0x11
        /*0512*/ 	.short	(.L_228 - .L_227)
	.align		4
.L_227:
        /*0514*/ 	.word	index@($__internal_38_$__cuda_sm70_shflsync_bfly_p)
        /*0518*/ 	.word	0x00000000


	//----- nvinfo : EIATTR_FRAME_SIZE
	.align		4
.L_228:
        /*051c*/ 	.byte	0x04, 0x11
        /*051e*/ 	.short	(.L_230 - .L_229)
	.align		4
.L_229:
        /*0520*/ 	.word	index@($_ZN7cutlass13device_kernelIN5flash19enable_sm80_to_sm89INS1_16FlashAttnFwdSm80INS1_25CollectiveMainloopFwdSm80ILi8ELi1ELb0EN4cute5tupleIJNS5_1CILi128EEENS7_ILi48EEENS7_ILi256EEEEEELi256ENS_6half_tEfNS_4arch4Sm80ELb0ELb1ELb1ELb1ELb0ELb1ELb1ELb1EEENS1_21CollectiveEpilogueFwdINS6_IJS8_SA_S9_EEENS6_IJNS7_ILi1EEESI_SI_EEESC_SE_Li256ELb1ELb1ELb1ELb0EEENS1_36VarlenDynamicPersistentTileSchedulerILi128ELi48ELi256ELi256ELb1ELb1ELb0ELb1ELb0ELb1EEEEEEEEEvNT_6ParamsE$_ZZN5flash25CollectiveMainloopFwdSm80ILi8ELi1ELb0EN4cute5tupleIJNS1_1CILi128EEENS3_ILi48EEENS3_ILi256EEEEEELi256EN7cutlass6half_tEfNS8_4arch4Sm80ELb0ELb1ELb1ELb1ELb0ELb1ELb1ELb1EE3mmaINS_16FlashAttnFwdSm80ISC_NS_21CollectiveEpilogueFwdINS2_IJS4_S6_S5_EEENS2_IJNS3_ILi1EEESH_SH_EEES9_SB_Li256ELb1ELb1ELb1ELb0EEENS_36VarlenDynamicPersistentTileSchedulerILi128ELi48ELi256ELi256ELb1ELb1ELb0ELb1ELb0ELb1EEEE13SharedStorageENS1_6TensorINS1_11ArrayEngineIfLm128EEENS1_6LayoutINS2_IJNS2_IJNS3_ILi2EEESS_EEESH_NS3_ILi32EEEEEENS2_IJNS2_IJSH_SS_EEENS3_ILi0EEENS3_ILi4EEEEEEEEEENS_7SoftmaxILi2ELi0EEEEEbRKNSC_6ParamsERT0_RT1_iRKNS_16SeqlenInfoQKNewKILb1ELb1EEENS2_IJiiiiEEERT_ENKUlvE_clEv)
        /*0524*/ 	.word	0x00000000


	//----- nvinfo : EIATTR_FRAME_SIZE
	.align		4
.L_230:
        /*0528*/ 	.byte	0x04, 0x11
        /*052a*/ 	.short	(.L_232 - .L_231)
	.align		4
.L_231:
        /*052c*/ 	.word	index@(_ZN7cutlass13device_kernelIN5flash19enable_sm80_to_sm89INS1_16FlashAttnFwdSm80INS1_25CollectiveMainloopFwdSm80ILi8ELi1ELb0EN4cute5tupleIJNS5_1CILi128EEENS7_ILi48EEENS7_ILi256EEEEEELi256ENS_6half_tEfNS_4arch4Sm80ELb0ELb1ELb1ELb1ELb0ELb1ELb1ELb1EEENS1_21CollectiveEpilogueFwdINS6_IJS8_SA_S9_EEENS6_IJNS7_ILi1EEESI_SI_EEESC_SE_Li256ELb1ELb1ELb1ELb0EEENS1_36VarlenDynamicPersistentTileSchedulerILi128ELi48ELi256ELi256ELb1ELb1ELb0ELb1ELb0ELb1EEEEEEEEEvNT_6ParamsE)
        /*0530*/ 	.word	0x000001c0


	//----- nvinfo : EIATTR_REGCOUNT
	.align		4
.L_232:
        /*0534*/ 	.byte	0x04, 0x2f
        /*0536*/ 	.short	(.L_234 - .L_233)
	.align		4
.L_233:
        /*0538*/ 	.word	index@(_ZN7cutlass13device_kernelIN5flash19enable_sm80_to_sm89INS1_16FlashAttnFwdSm80INS1_25CollectiveMainloopFwdSm80ILi8ELi1ELb0EN4cute5tupleIJNS5_1CILi128EEENS7_ILi64EEENS7_ILi256EEEEEELi256ENS_6half_tEfNS_4arch4Sm80ELb0ELb1ELb1ELb1ELb0ELb0ELb1ELb1EEENS1_21CollectiveEpilogueFwdINS6_IJS8_SA_S9_EEENS6_IJNS7_ILi1EEESI_SI_EEESC_SE_Li256ELb1ELb1ELb1ELb0EEENS1_36VarlenDynamicPersistentTileSchedulerILi128ELi64ELi256ELi256ELb1ELb1ELb0ELb1ELb0ELb1EEEEEEEEEvNT_6ParamsE)
        /*053c*/ 	.word	0x000000ff


	//----- nvinfo : EIATTR_FRAME_SIZE
	.align		4
.L_234:
        /*0540*/ 	.byte	0x04, 0x11
        /*0542*/ 	.short	(.L_236 - .L_235)
	.align		4
.L_235:
        /*0544*/ 	.word	index@($__internal_37_$__cuda_sm70_votesync_ballot)
        /*0548*/ 	.word	0x00000000


	//----- nvinfo : EIATTR_FRAME_SIZE
	.align		4
.L_236:
        /*054c*/ 	.byte	0x04, 0x11
        /*054e*/ 	.short	(.L_238 - .L_237)
	.align		4
.L_237:
        /*0550*/ 	.word	index@($__internal_36_$__cuda_sm70_shflsync_up_p)
        /*0554*/ 	.word	0x00000000


	//----- nvinfo : EIATTR_FRAME_SIZE
	.align		4
.L_238:
        /*0558*/ 	.byte	0x04, 0x11
        /*055a*/ 	.short	(.L_240 - .L_239)
	.align		4
.L_239:
        /*055c*/ 	.word	index@($__internal_35_$__cuda_sm70_shflsync_idx_p)
        /*0560*/ 	.word	0x00000000


	//----- nvinfo : EIATTR_FRAME_SIZE
	.align		4
.L_240:
        /*0564*/ 	.byte	0x04, 0x11
        /*0566*/ 	.short	(.L_242 - .L_241)
	.align		4
.L_241:
        /*0568*/ 	.word	index@($__internal_34_$__cuda_sm70_shflsync_bfly_p)
        /*056c*/ 	.word	0x00000000


	//----- nvinfo : EIATTR_FRAME_SIZE
	.align		4
.L_242:
        /*0570*/ 	.byte	0x04, 0x11
        /*0572*/ 	.short	(.L_244 - .L_243)
	.align		4
.L_243:
        /*0574*/ 	.word	index@(_ZN7cutlass13device_kernelIN5flash19enable_sm80_to_sm89INS1_16FlashAttnFwdSm80INS1_25CollectiveMainloopFwdSm80ILi8ELi1ELb0EN4cute5tupleIJNS5_1CILi128EEENS7_ILi64EEENS7_ILi256EEEEEELi256ENS_6half_tEfNS_4arch4Sm80ELb0ELb1ELb1ELb1ELb0ELb0ELb1ELb1EEENS1_21CollectiveEpilogueFwdINS6_IJS8_SA_S9_EEENS6_IJNS7_ILi1EEESI_SI_EEESC_SE_Li256ELb1ELb1ELb1ELb0EEENS1_36VarlenDynamicPersistentTileSchedulerILi128ELi64ELi256ELi256ELb1ELb1ELb0ELb1ELb0ELb1EEEEEEEEEvNT_6ParamsE)
        /*0578*/ 	.word	0x000000b0


	//----- nvinfo : EIATTR_REGCOUNT
	.align		4
.L_244:
        /*057c*/ 	.byte	0x04, 0x2f
        /*057e*/ 	.short	(.L_246 - .L_245)
	.align		4
.L_245:
        /*0580*/ 	.word	index@(_ZN7cutlass13device_kernelIN5flash19enable_sm80_to_sm89INS1_16FlashAttnFwdSm80INS1_25CollectiveMainloopFwdSm80ILi8ELi1ELb0EN4cute5tupleIJNS5_1CILi128EEENS7_ILi64EEENS7_ILi256EEEEEELi256ENS_6half_tEfNS_4arch4Sm80ELb0ELb1ELb1ELb0ELb0ELb0ELb1ELb1EEENS1_21CollectiveEpilogueFwdINS6_IJS8_SA_S9_EEENS6_IJNS7_ILi1EEESI_SI_EEESC_SE_Li256ELb0ELb1ELb1ELb0EEENS1_19SingleTileSchedulerILb0ELb1ELb1ELi128EEEEEEEEEvNT_6ParamsE)
        /*0584*/ 	.word	0x000000ff


	//----- nvinfo : EIATTR_FRAME_SIZE
	.align		4
.L_246:
        /*0588*/ 	.byte	0x04, 0x11
        /*058a*/ 	.short	(.L_248 - .L_247)
	.align		4
.L_247:
        /*058c*/ 	.word	index@(_ZN7cutlass13device_kernelIN5flash19enable_sm80_to_sm89INS1_16FlashAttnFwdSm80INS1_25CollectiveMainloopFwdSm80ILi8ELi1ELb0EN4cute5tupleIJNS5_1CILi128EEENS7_ILi64EEENS7_ILi256EEEEEELi256ENS_6half_tEfNS_4arch4Sm80ELb0ELb1ELb1ELb0ELb0ELb0ELb1ELb1EEENS1_21CollectiveEpilogueFwdINS6_IJS8_SA_S9_EEENS6_IJNS7_ILi1EEESI_SI_EEESC_SE_Li256ELb0ELb1ELb1ELb0EEENS1_19SingleTileSchedulerILb0ELb1ELb1ELi128EEEEEEEEEvNT_6ParamsE)
        /*0590*/ 	.word	0x00000058


	//----- nvinfo : EIATTR_REGCOUNT
	.align		4
.L_248:
        /*0594*/ 	.byte	0x04, 0x2f
        /*0596*/ 	.short	(.L_250 - .L_249)
	.align		4
.L_249:
        /*0598*/ 	.word	index@(_ZN7cutlass13device_kernelIN5flash19enable_sm80_to_sm89INS1_16FlashAttnFwdSm80INS1_25CollectiveMainloopFwdSm80ILi8ELi1ELb0EN4cute5tupleIJNS5_1CILi128EEENS7_ILi48EEENS7_ILi256EEEEEELi256ENS_6half_tEfNS_4arch4Sm80ELb0ELb0ELb1ELb1ELb0ELb1ELb1ELb1EEENS1_21CollectiveEpilogueFwdINS6_IJS8_SA_S9_EEENS6_IJNS7_ILi1EEESI_SI_EEESC_SE_Li256ELb1ELb1ELb1ELb0EEENS1_36VarlenDynamicPersistentTileSchedulerILi128ELi48ELi256ELi256ELb1ELb1ELb0ELb0ELb1ELb1EEEEEEEEEvNT_6ParamsE)
        /*059c*/ 	.word	0x000000ff


	//----- nvinfo : EIATTR_FRAME_SIZE
	.align		4
.L_250:
        /*05a0*/ 	.byte	0x04, 0x11
        /*05a2*/ 	.short	(.L_252 - .L_251)
	.align		4
.L_251:
        /*05a4*/ 	.word	index@($__internal_33_$__cuda_sm70_votesync_ballot)
        /*05a8*/ 	.word	0x00000000


	//----- nvinfo : EIATTR_FRAME_SIZE
	.align		4
.L_252:
        /*05ac*/ 	.byte	0x04, 0x11
        /*05ae*/ 	.short	(.L_254 - .L_253)
	.align		4
.L_253:
        /*05b0*/ 	.word	index@($__internal_32_$__cuda_sm70_shflsync_up_p)
        /*05b4*/ 	.word	0x00000000


	//----- nvinfo : EIATTR_FRAME_SIZE
	.align		4
.L_254:
        /*05b8*/ 	.byte	0x04, 0x11
        /*05ba*/ 	.short	(.L_256 - .L_255)
	.align		4
.L_255:
        /*05bc*/ 	.word	index@($__internal_31_$__cuda_sm70_shflsync_idx_p)
        /*05c0*/ 	.word	0x00000000


	//----- nvinfo : EIATTR_FRAME_SIZE
	.align		4
.L_256:
        /*05c4*/ 	.byte	0x04, 0x11
        /*05c6*/ 	.short	(.L_258 - .L_257)
	.align		4
.L_257:
        /*05c8*/ 	.word	index@($__internal_30_$__cuda_sm70_shflsync_bfly_p)
        /*05cc*/ 	.word	0x00000000


	//----- nvinfo : EIATTR_FRAME_SIZE
	.align		4
.L_258:
        /*05d0*/ 	.byte	0x04, 0x11
        /*05d2*/ 	.short	(.L_260 - .L_259)
	.align		4
.L_259:
        /*05d4*/ 	.word	index@(_ZN7cutlass13device_kernelIN5flash19enable_sm80_to_sm89INS1_16FlashAttnFwdSm80INS1_25CollectiveMainloopFwdSm80ILi8ELi1ELb0EN4cute5tupleIJNS5_1CILi128EEENS7_ILi48EEENS7_ILi256EEEEEELi256ENS_6half_tEfNS_4arch4Sm80ELb0ELb0ELb1ELb1ELb0ELb1ELb1ELb1EEENS1_21CollectiveEpilogueFwdINS6_IJS8_SA_S9_EEENS6_IJNS7_ILi1EEESI_SI_EEESC_SE_Li256ELb1ELb1ELb1ELb0EEENS1_36VarlenDynamicPersistentTileSchedulerILi128ELi48ELi256ELi256ELb1ELb1ELb0ELb0ELb1ELb1EEEEEEEEEvNT_6ParamsE)
        /*05d8*/ 	.word	0x00000060


	//----- nvinfo : EIATTR_REGCOUNT
	.align		4
.L_260:
        /*05dc*/ 	.byte	0x04, 0x2f
        /*05de*/ 	.short	(.L_262 - .L_261)
	.align		4
.L_261:
        /*05e0*/ 	.word	index@(_ZN7cutlass13device_kernelIN5flash19enable_sm80_to_sm89INS1_16FlashAttnFwdSm80INS1_25CollectiveMainloopFwdSm80ILi8ELi1ELb0EN4cute5tupleIJNS5_1CILi128EEENS7_ILi64EEENS7_ILi256EEEEEELi256ENS_6half_tEfNS_4arch4Sm80ELb0ELb0ELb1ELb1ELb0ELb0ELb1ELb1EEENS1_21CollectiveEpilogueFwdINS6_IJS8_SA_S9_EEENS6_IJNS7_ILi1EEESI_SI_EEESC_SE_Li256ELb1ELb1ELb1ELb0EEENS1_36VarlenDynamicPersistentTileSchedulerILi128ELi64ELi256ELi256ELb1ELb1ELb0ELb0ELb1ELb1EEEEEEEEEvNT_6ParamsE)
        /*05e4*/ 	.word	0x000000ff


	//----- nvinfo : EIATTR_FRAME_SIZE
	.align		4
.L_262:
        /*05e8*/ 	.byte	0x04, 0x11
        /*05ea*/ 	.short	(.L_264 - .L_263)
	.align		4
.L_263:
        /*05ec*/ 	.word	index@($__internal_29_$__cuda_sm70_votesync_ballot)
        /*05f0*/ 	.word	0x00000000


	//----- nvinfo : EIATTR_FRAME_SIZE
	.align		4
.L_264:
        /*05f4*/ 	.byte	0x04, 0x11
        /*05f6*/ 	.short	(.L_266 - .L_265)
	.align		4
.L_265:
        /*05f8*/ 	.word	index@($__internal_28_$__cuda_sm70_shflsync_up_p)
        /*05fc*/ 	.word	0x00000000


	//----- nvinfo : EIATTR_FRAME_SIZE
	.align		4
.L_266:
        /*0600*/ 	.byte	0x04, 0x11
        /*0602*/ 	.short	(.L_268 - .L_267)
	.align		4
.L_267:
        /*0604*/ 	.word	index@($__internal_27_$__cuda_sm70_shflsync_idx_p)
        /*0608*/ 	.word	0x00000000


	//----- nvinfo : EIATTR_FRAME_SIZE
	.align		4
.L_268:
        /*060c*/ 	.byte	0x04, 0x11
        /*060e*/ 	.short	(.L_270 - .L_269)
	.align		4
.L_269:
        /*0610*/ 	.word	index@($__internal_26_$__cuda_sm70_shflsync_bfly_p)
        /*0614*/ 	.word	0x00000000


	//----- nvinfo : EIATTR_FRAME_SIZE
	.align		4
.L_270:
        /*0618*/ 	.byte	0x04, 0x11
        /*061a*/ 	.short	(.L_272 - .L_271)
	.align		4
.L_271:
        /*061c*/ 	.word	index@(_ZN7cutlass13device_kernelIN5flash19enable_sm80_to_sm89INS1_16FlashAttnFwdSm80INS1_25CollectiveMainloopFwdSm80ILi8ELi1ELb0EN4cute5tupleIJNS5_1CILi128EEENS7_ILi64EEENS7_ILi256EEEEEELi256ENS_6half_tEfNS_4arch4Sm80ELb0ELb0ELb1ELb1ELb0ELb0ELb1ELb1EEENS1_21CollectiveEpilogueFwdINS6_IJS8_SA_S9_EEENS6_IJNS7_ILi1EEESI_SI_EEESC_SE_Li256ELb1ELb1ELb1ELb0EEENS1_36VarlenDynamicPersistentTileSchedulerILi128ELi64ELi256ELi256ELb1ELb1ELb0ELb0ELb1ELb1EEEEEEEEEvNT_6ParamsE)
        /*0620*/ 	.word	0x000000f0


	//----- nvinfo : EIATTR_REGCOUNT
	.align		4
.L_272:
        /*0624*/ 	.byte	0x04, 0x2f
        /*0626*/ 	.short	(.L_274 - .L_273)
	.align		4
.L_273:
        /*0628*/ 	.word	index@(_ZN7cutlass13device_kernelIN5flash19enable_sm80_to_sm89INS1_16FlashAttnFwdSm80INS1_25CollectiveMainloopFwdSm80ILi8ELi1ELb0EN4cute5tupleIJNS5_1CILi128EEENS7_ILi96EEENS7_ILi256EEEEEELi256ENS_6half_tEfNS_4arch4Sm80ELb0ELb0ELb1ELb0ELb0ELb0ELb1ELb1EEENS1_21CollectiveEpilogueFwdINS6_IJS8_SA_S9_EEENS6_IJNS7_ILi1EEESI_SI_EEESC_SE_Li256ELb0ELb1ELb1ELb0EEENS1_19SingleTileSchedulerILb0ELb1ELb1ELi128EEEEEEEEEvNT_6ParamsE)
        /*062c*/ 	.word	0x000000ff


	//----- nvinfo : EIATTR_FRAME_SIZE
	.align		4
.L_274:
        /*0630*/ 	.byte	0x04, 0x11
        /*0632*/ 	.short	(.L_276 - .L_275)
	.align		4
.L_275:
        /*0634*/ 	.word	index@(_ZN7cutlass13device_kernelIN5flash19enable_sm80_to_sm89INS1_16FlashAttnFwdSm80INS1_25CollectiveMainloopFwdSm80ILi8ELi1ELb0EN4cute5tupleIJNS5_1CILi128EEENS7_ILi96EEENS7_ILi256EEEEEELi256ENS_6half_tEfNS_4arch4Sm80ELb0ELb0ELb1ELb0ELb0ELb0ELb1ELb1EEENS1_21CollectiveEpilogueFwdINS6_IJS8_SA_S9_EEENS6_IJNS7_ILi1EEESI_SI_EEESC_SE_Li256ELb0ELb1ELb1ELb0EEENS1_19SingleTileSchedulerILb0ELb1ELb1ELi128EEEEEEEEEvNT_6ParamsE)
        /*0638*/ 	.word	0x00000040


	//----- nvinfo : EIATTR_REGCOUNT
	.align		4
.L_276:
        /*063c*/ 	.byte	0x04, 0x2f
        /*063e*/ 	.short	(.L_278 - .L_277)
	.align		4
.L_277:
        /*0640*/ 	.word	index@(_ZN7cutlass13device_kernelIN5flash19enable_sm80_to_sm89INS1_16FlashAttnFwdSm80INS1_25CollectiveMainloopFwdSm80ILi8ELi1ELb0EN4cute5tupleIJNS5_1CILi128EEENS7_ILi32EEENS7_ILi256EEEEEELi256ENS_6half_tEfNS_4arch4Sm80ELb1ELb0ELb1ELb1ELb0ELb1ELb1ELb1EEENS1_21CollectiveEpilogueFwdINS6_IJS8_SA_S9_EEENS6_IJNS7_ILi1EEESI_SI_EEESC_SE_Li256ELb1ELb1ELb1ELb0EEENS1_36VarlenDynamicPersistentTileSchedulerILi128ELi32ELi256ELi256ELb1ELb1ELb0ELb1ELb1ELb1EEEEEEEEEvNT_6ParamsE)
        /*0644*/ 	.word	0x000000ff


	//----- nvinfo : EIATTR_FRAME_SIZE
	.align		4
.L_278:
        /*0648*/ 	.byte	0x04, 0x11
        /*064a*/ 	.short	(.L_280 - .L_279)
	.align		4
.L_279:
        /*064c*/ 	.word	index@($__internal_25_$__cuda_sm70_votesync_ballot)
        /*0650*/ 	.word	0x00000000


	//----- nvinfo : EIATTR_FRAME_SIZE
	.align		4
.L_280:
        /*0654*/ 	.byte	0x04, 0x11
        /*0656*/ 	.short	(.L_282 - .L_281)
	.align		4
.L_281:
        /*0658*/ 	.word	index@($__internal_24_$__cuda_sm70_shflsync_up_p)
        /*065c*/ 	.word	0x00000000


	//----- nvinfo : EIATTR_FRAME_SIZE
	.align		4
.L_282:
        /*0660*/ 	.byte	0x04, 0x11
        /*0662*/ 	.short	(.L_284 - .L_283)
	.align		4
.L_283:
        /*0664*/ 	.word	index@($__internal_23_$__cuda_sm70_shflsync_idx_p)
        /*0668*/ 	.word	0x00000000


	//----- nvinfo : EIATTR_FRAME_SIZE
	.align		4
.L_284:
        /*066c*/ 	.byte	0x04, 0x11
        /*066e*/ 	.short	(.L_286 - .L_285)
	.align		4
.L_285:
        /*0670*/ 	.word	index@($__internal_22_$__cuda_sm70_shflsync_bfly_p)
        /*0674*/ 	.word	0x00000000


	//----- nvinfo : EIATTR_FRAME_SIZE
	.align		4
.L_286:
        /*0678*/ 	.byte	0x04, 0x11
        /*067a*/ 	.short	(.L_288 - .L_287)
	.align		4
.L_287:
        /*067c*/ 	.word	index@(_ZN7cutlass13device_kernelIN5flash19enable_sm80_to_sm89INS1_16FlashAttnFwdSm80INS1_25CollectiveMainloopFwdSm80ILi8ELi1ELb0EN4cute5tupleIJNS5_1CILi128EEENS7_ILi32EEENS7_ILi256EEEEEELi256ENS_6half_tEfNS_4arch4Sm80ELb1ELb0ELb1ELb1ELb0ELb1ELb1ELb1EEENS1_21CollectiveEpilogueFwdINS6_IJS8_SA_S9_EEENS6_IJNS7_ILi1EEESI_SI_EEESC_SE_Li256ELb1ELb1ELb1ELb0EEENS1_36VarlenDynamicPersistentTileSchedulerILi128ELi32ELi256ELi256ELb1ELb1ELb0ELb1ELb1ELb1EEEEEEEEEvNT_6ParamsE)
        /*0680*/ 	.word	0x00000008


	//----- nvinfo : EIATTR_REGCOUNT
	.align		4
.L_288:
        /*0684*/ 	.byte	0x04, 0x2f
        /*0686*/ 	.short	(.L_290 - .L_289)
	.align		4
.L_289:
        /*0688*/ 	.word	index@(_ZN7cutlass13device_kernelIN5flash19enable_sm80_to_sm89INS1_16FlashAttnFwdSm80INS1_25CollectiveMainloopFwdSm80ILi8ELi1ELb1EN4cute5tupleIJNS5_1CILi128EEENS7_ILi48EEENS7_ILi256EEEEEELi256ENS_6half_tEfNS_4arch4Sm80ELb1ELb0ELb1ELb1ELb0ELb0ELb1ELb1EEENS1_21CollectiveEpilogueFwdINS6_IJS8_SA_S9_EEENS6_IJNS7_ILi1EEESI_SI_EEESC_SE_Li256ELb1ELb1ELb1ELb0EEENS1_36VarlenDynamicPersistentTileSchedulerILi128ELi48ELi256ELi256ELb1ELb1ELb0ELb1ELb1ELb1EEEEEEEEEvNT_6ParamsE)
        /*068c*/ 	.word	0x000000ff


	//----- nvinfo : EIATTR_FRAME_SIZE
	.align		4
.L_290:
        /*0690*/ 	.byte	0x04, 0x11
        /*0692*/ 	.short	(.L_292 - .L_291)
	.align		4
.L_291:
        /*0694*/ 	.word	index@($__internal_21_$__cuda_sm70_votesync_ballot)
        /*0698*/ 	.word	0x00000000


	//----- nvinfo : EIATTR_FRAME_SIZE
	.align		4
.L_292:
        /*069c*/ 	.byte	0x04, 0x11
        /*069e*/ 	.short	(.L_294 - .L_293)
	.align		4
.L_293:
        /*06a0*/ 	.word	index@($__internal_20_$__cuda_sm70_shflsync_up_p)
        /*06a4*/ 	.word	0x00000000


	//----- nvinfo : EIATTR_FRAME_SIZE
	.align		4
.L_294:
        /*06a8*/ 	.byte	0x04, 0x11
        /*06aa*/ 	.short	(.L_296 - .L_295)
	.align		4
.L_295:
        /*06ac*/ 	.word	index@($__internal_19_$__cuda_sm70_shflsync_idx_p)
        /*06b0*/ 	.word	0x00000000


	//----- nvinfo : EIATTR_FRAME_SIZE
	.align		4
.L_296:
        /*06b4*/ 	.byte	0x04, 0x11
        /*06b6*/ 	.short	(.L_298 - .L_297)
	.align		4
.L_297:
        /*06b8*/ 	.word	index@($__internal_18_$__cuda_sm70_shflsync_bfly_p)
        /*06bc*/ 	.word	0x00000000


	//----- nvinfo : EIATTR_FRAME_SIZE
	.align		4
.L_298:
        /*06c0*/ 	.byte	0x04, 0x11
        /*06c2*/ 	.short	(.L_300 - .L_299)
	.align		4
.L_299:
        /*06c4*/ 	.word	index@(_ZN7cutlass13device_kernelIN5flash19enable_sm80_to_sm89INS1_16FlashAttnFwdSm80INS1_25CollectiveMainloopFwdSm80ILi8ELi1ELb1EN4cute5tupleIJNS5_1CILi128EEENS7_ILi48EEENS7_ILi256EEEEEELi256ENS_6half_tEfNS_4arch4Sm80ELb1ELb0ELb1ELb1ELb0ELb0ELb1ELb1EEENS1_21CollectiveEpilogueFwdINS6_IJS8_SA_S9_EEENS6_IJNS7_ILi1EEESI_SI_EEESC_SE_Li256ELb1ELb1ELb1ELb0EEENS1_36VarlenDynamicPersistentTileSchedulerILi128ELi48ELi256ELi256ELb1ELb1ELb0ELb1ELb1ELb1EEEEEEEEEvNT_6ParamsE)
        /*06c8*/ 	.word	0x000000e8


	//----- nvinfo : EIATTR_REGCOUNT
	.align		4
.L_300:
        /*06cc*/ 	.byte	0x04, 0x2f
        /*06ce*/ 	.short	(.L_302 - .L_301)
	.align		4
.L_301:
        /*06d0*/ 	.word	index@(_ZN7cutlass13device_kernelIN5flash19enable_sm80_to_sm89INS1_16FlashAttnFwdSm80INS1_25CollectiveMainloopFwdSm80ILi8ELi1ELb1EN4cute5tupleIJNS5_1CILi128EEENS7_ILi64EEENS7_ILi256EEEEEELi256ENS_6half_tEfNS_4arch4Sm80ELb1ELb0ELb1ELb0ELb0ELb0ELb1ELb1EEENS1_21CollectiveEpilogueFwdINS6_IJS8_SA_S9_EEENS6_IJNS7_ILi1EEESI_SI_EEESC_SE_Li256ELb0ELb1ELb1ELb0EEENS1_30DynamicPersistentTileSchedulerILi256ELi256ELb1ELb1ELb0EEEEEEEEEvNT_6ParamsE)
        /*06d4*/ 	.word	0x000000ff


	//----- nvinfo : EIATTR_FRAME_SIZE
	.align		4
.L_302:
        /*06d8*/ 	.byte	0x04, 0x11
        /*06da*/ 	.short	(.L_304 - .L_303)
	.align		4
.L_303:
        /*06dc*/ 	.word	index@($__internal_17_$__cuda_sm70_shflsync_idx_p)
        /*06e0*/ 	.word	0x00000000


	//----- nvinfo : EIATTR_FRAME_SIZE
	.align		4
.L_304:
        /*06e4*/ 	.byte	0x04, 0x11
        /*06e6*/ 	.short	(.L_306 - .L_305)
	.align		4
.L_305:
        /*06e8*/ 	.word	index@($__internal_16_$__cuda_sm70_shflsync_bfly_p)
        /*06ec*/ 	.word	0x00000000


	//----- nvinfo : EIATTR_FRAME_SIZE
	.align		4
.L_306:
        /*06f0*/ 	.byte	0x04, 0x11
        /*06f2*/ 	.short	(.L_308 - .L_307)
	.align		4
.L_307:
        /*06f4*/ 	.word	index@(_ZN7cutlass13device_kernelIN5flash19enable_sm80_to_sm89INS1_16FlashAttnFwdSm80INS1_25CollectiveMainloopFwdSm80ILi8ELi1ELb1EN4cute5tupleIJNS5_1CILi128EEENS7_ILi64EEENS7_ILi256EEEEEELi256ENS_6half_tEfNS_4arch4Sm80ELb1ELb0ELb1ELb0ELb0ELb0ELb1ELb1EEENS1_21CollectiveEpilogueFwdINS6_IJS8_SA_S9_EEENS6_IJNS7_ILi1EEESI_SI_EEESC_SE_Li256ELb0ELb1ELb1ELb0EEENS1_30DynamicPersistentTileSchedulerILi256ELi256ELb1ELb1ELb0EEEEEEEEEvNT_6ParamsE)
        /*06f8*/ 	.word	0x00000150


	//----- nvinfo : EIATTR_REGCOUNT
	.align		4
.L_308:
        /*06fc*/ 	.byte	0x04, 0x2f
        /*06fe*/ 	.short	(.L_310 - .L_309)
	.align		4
.L_309:
        /*0700*/ 	.word	index@(_ZN7cutlass13device_kernelIN5flash19enable_sm80_to_sm89INS1_16FlashAttnFwdSm80INS1_25CollectiveMainloopFwdSm80ILi8ELi1ELb0EN4cute5tupleIJNS5_1CILi128EEENS7_ILi32EEENS7_ILi256EEEEEELi256ENS_6half_tEfNS_4arch4Sm80ELb0ELb1ELb1ELb1ELb0ELb1ELb1ELb1EEENS1_21CollectiveEpilogueFwdINS6_IJS8_SA_S9_EEENS6_IJNS7_ILi1EEESI_SI_EEESC_SE_Li256ELb1ELb1ELb1ELb0EEENS1_36VarlenDynamicPersistentTileSchedulerILi128ELi32ELi256ELi256ELb1ELb1ELb0ELb1ELb0ELb1EEEEEEEEEvNT_6ParamsE)
        /*0704*/ 	.word	0x000000ff


	//----- nvinfo : EIATTR_FRAME_SIZE
	.align		4
.L_310:
        /*0708*/ 	.byte	0x04, 0x11
        /*070a*/ 	.short	(.L_312 - .L_311)
	.align		4
.L_311:
        /*070c*/ 	.word	index@($__internal_15_$__cuda_sm70_votesync_ballot)
        /*0710*/ 	.word	0x00000000


	//----- nvinfo : EIATTR_FRAME_SIZE
	.align		4
.L_312:
        /*0714*/ 	.byte	0x04, 0x11
        /*0716*/ 	.short	(.L_314 - .L_313)
	.align		4
.L_313:
        /*0718*/ 	.word	index@($__internal_14_$__cuda_sm70_shflsync_up_p)
        /*071c*/ 	.word	0x00000000


	//----- nvinfo : EIATTR_FRAME_SIZE
	.align		4
.L_314:
        /*0720*/ 	.byte	0x04, 0x11
        /*0722*/ 	.short	(.L_316 - .L_315)
	.align		4
.L_315:
        /*0724*/ 	.word	index@($__internal_13_$__cuda_sm70_shflsync_idx_p)
        /*0728*/ 	.word	0x00000000


	//----- nvinfo : EIATTR_FRAME_SIZE
	.align		4
.L_316:
        /*072c*/ 	.byte	0x04, 0x11
        /*072e*/ 	.short	(.L_318 - .L_317)
	.align		4
.L_317:
        /*0730*/ 	.word	index@($__internal_12_$__cuda_sm70_shflsync_bfly_p)
        /*0734*/ 	.word	0x00000000


	//----- nvinfo : EIATTR_FRAME_SIZE
	.align		4
.L_318:
        /*0738*/ 	.byte	0x04, 0x11
        /*073a*/ 	.short	(.L_320 - .L_319)
	.align		4
.L_319:
        /*073c*/ 	.word	index@(_ZN7cutlass13device_kernelIN5flash19enable_sm80_to_sm89INS1_16FlashAttnFwdSm80INS1_25CollectiveMainloopFwdSm80ILi8ELi1ELb0EN4cute5tupleIJNS5_1CILi128EEENS7_ILi32EEENS7_ILi256EEEEEELi256ENS_6half_tEfNS_4arch4Sm80ELb0ELb1ELb1ELb1ELb0ELb1ELb1ELb1EEENS1_21CollectiveEpilogueFwdINS6_IJS8_SA_S9_EEENS6_IJNS7_ILi1EEESI_SI_EEESC_SE_Li256ELb1ELb1ELb1ELb0EEENS1_36VarlenDynamicPersistentTileSchedulerILi128ELi32ELi256ELi256ELb1ELb1ELb0ELb1ELb0ELb1EEEEEEEEEvNT_6ParamsE)
        /*0740*/ 	.word	0x00000008


	//----- nvinfo : EIATTR_REGCOUNT
	.align		4
.L_320:
        /*0744*/ 	.byte	0x04, 0x2f
        /*0746*/ 	.short	(.L_322 - .L_321)
	.align		4
.L_321:
        /*0748*/ 	.word	index@(_ZN7cutlass13device_kernelIN5flash19enable_sm80_to_sm89INS1_16FlashAttnFwdSm80INS1_25CollectiveMainloopFwdSm80ILi8ELi1ELb1EN4cute5tupleIJNS5_1CILi128EEENS7_ILi48EEENS7_ILi256EEEEEELi256ENS_6half_tEfNS_4arch4Sm80ELb0ELb1ELb1ELb1ELb0ELb0ELb1ELb1EEENS1_21CollectiveEpilogueFwdINS6_IJS8_SA_S9_EEENS6_IJNS7_ILi1EEESI_SI_EEESC_SE_Li256ELb1ELb1ELb1ELb0EEENS1_36VarlenDynamicPersistentTileSchedulerILi128ELi48ELi256ELi256ELb1ELb1ELb0ELb1ELb0ELb1EEEEEEEEEvNT_6ParamsE)
        /*074c*/ 	.word	0x000000ff


	//----- nvinfo : EIATTR_FRAME_SIZE
	.align		4
.L_322:
        /*0750*/ 	.byte	0x04, 0x11
        /*0752*/ 	.short	(.L_324 - .L_323)
	.align		4
.L_323:
        /*0754*/ 	.word	index@($__internal_11_$__cuda_sm70_votesync_ballot)
        /*0758*/ 	.word	0x00000000


	//----- nvinfo : EIATTR_FRAME_SIZE
	.align		4
.L_324:
        /*075c*/ 	.byte	0x04, 0x11
        /*075e*/ 	.short	(.L_326 - .L_325)
	.align		4
.L_325:
        /*0760*/ 	.word	index@($__internal_10_$__cuda_sm70_shflsync_up_p)
        /*0764*/ 	.word	0x00000000


	//----- nvinfo : EIATTR_FRAME_SIZE
	.align		4
.L_326:
        /*0768*/ 	.byte	0x04, 0x11
        /*076a*/ 	.short	(.L_328 - .L_327)
	.align		4
.L_327:
        /*076c*/ 	.word	index@($__internal_9_$__cuda_sm70_shflsync_idx_p)
        /*0770*/ 	.word	0x00000000


	//----- nvinfo : EIATTR_FRAME_SIZE
	.align		4
.L_328:
        /*0774*/ 	.byte	0x04, 0x11
        /*0776*/ 	.short	(.L_330 - .L_329)
	.align		4
.L_329:
        /*0778*/ 	.word	index@($__internal_8_$__cuda_sm70_shflsync_bfly_p)
        /*077c*/ 	.word	0x00000000


	//----- nvinfo : EIATTR_FRAME_SIZE
	.align		4
.L_330:
        /*0780*/ 	.byte	0x04, 0x11
        /*0782*/ 	.short	(.L_332 - .L_331)
	.align		4
.L_331:
        /*0784*/ 	.word	index@(_ZN7cutlass13device_kernelIN5flash19enable_sm80_to_sm89INS1_16FlashAttnFwdSm80INS1_25CollectiveMainloopFwdSm80ILi8ELi1ELb1EN4cute5tupleIJNS5_1CILi128EEENS7_ILi48EEENS7_ILi256EEEEEELi256ENS_6half_tEfNS_4arch4Sm80ELb0ELb1ELb1ELb1ELb0ELb0ELb1ELb1EEENS1_21CollectiveEpilogueFwdINS6_IJS8_SA_S9_EEENS6_IJNS7_ILi1EEESI_SI_EEESC_SE_Li256ELb1ELb1ELb1ELb0EEENS1_36VarlenDynamicPersistentTileSchedulerILi128ELi48ELi256ELi256ELb1ELb1ELb0ELb1ELb0ELb1EEEEEEEEEvNT_6ParamsE)
        /*0788*/ 	.word	0x000000b0


	//----- nvinfo : EIATTR_REGCOUNT
	.align		4
.L_332:
        /*078c*/ 	.byte	0x04, 0x2f
        /*078e*/ 	.short	(.L_334 - .L_333)
	.align		4
.L_333:
        /*0790*/ 	.word	index@(_ZN7cutlass13device_kernelIN5flash19enable_sm80_to_sm89INS1_16FlashAttnFwdSm80INS1_25CollectiveMainloopFwdSm80ILi8ELi1ELb1EN4cute5tupleIJNS5_1CILi128EEENS7_ILi48EEENS7_ILi256EEEEEELi256ENS_6half_tEfNS_4arch4Sm80ELb0ELb1ELb1ELb0ELb0ELb0ELb1ELb1EEENS1_21CollectiveEpilogueFwdINS6_IJS8_SA_S9_EEENS6_IJNS7_ILi1EEESI_SI_EEESC_SE_Li256ELb0ELb1ELb1ELb0EEENS1_19SingleTileSchedulerILb0ELb1ELb1ELi128EEEEEEEEEvNT_6ParamsE)
        /*0794*/ 	.word	0x000000ff


	//----- nvinfo : EIATTR_FRAME_SIZE
	.align		4
.L_334:
        /*0798*/ 	.byte	0x04, 0x11
        /*079a*/ 	.short	(.L_336 - .L_335)
	.align		4
.L_335:
        /*079c*/ 	.word	index@(_ZN7cutlass13device_kernelIN5flash19enable_sm80_to_sm89INS1_16FlashAttnFwdSm80INS1_25CollectiveMainloopFwdSm80ILi8ELi1ELb1EN4cute5tupleIJNS5_1CILi128EEENS7_ILi48EEENS7_ILi256EEEEEELi256ENS_6half_tEfNS_4arch4Sm80ELb0ELb1ELb1ELb0ELb0ELb0ELb1ELb1EEENS1_21CollectiveEpilogueFwdINS6_IJS8_SA_S9_EEENS6_IJNS7_ILi1EEESI_SI_EEESC_SE_Li256ELb0ELb1ELb1ELb0EEENS1_19SingleTileSchedulerILb0ELb1ELb1ELi128EEEEEEEEEvNT_6ParamsE)
        /*07a0*/ 	.word	0x000000a0


	//----- nvinfo : EIATTR_REGCOUNT
	.align		4
.L_336:
        /*07a4*/ 	.byte	0x04, 0x2f
        /*07a6*/ 	.short	(.L_338 - .L_337)
	.align		4
.L_337:
        /*07a8*/ 	.word	index@(_ZN7cutlass13device_kernelIN5flash19enable_sm80_to_sm89INS1_16FlashAttnFwdSm80INS1_25CollectiveMainloopFwdSm80ILi8ELi1ELb0EN4cute5tupleIJNS5_1CILi128EEENS7_ILi32EEENS7_ILi256EEEEEELi256ENS_6half_tEfNS_4arch4Sm80ELb0ELb0ELb1ELb1ELb0ELb1ELb1ELb1EEENS1_21CollectiveEpilogueFwdINS6_IJS8_SA_S9_EEENS6_IJNS7_ILi1EEESI_SI_EEESC_SE_Li256ELb1ELb1ELb1ELb0EEENS1_36VarlenDynamicPersistentTileSchedulerILi128ELi32ELi256ELi256ELb1ELb1ELb0ELb0ELb1ELb1EEEEEEEEEvNT_6ParamsE)
        /*07ac*/ 	.word	0x000000ff


	//----- nvinfo : EIATTR_FRAME_SIZE
	.align		4
.L_338:
        /*07b0*/ 	.byte	0x04, 0x11
        /*07b2*/ 	.short	(.L_340 - .L_339)
	.align		4
.L_339:
        /*07b4*/ 	.word	index@($__internal_7_$__cuda_sm70_votesync_ballot)
        /*07b8*/ 	.word	0x00000000


	//----- nvinfo : EIATTR_FRAME_SIZE
	.align		4
.L_340:
        /*07bc*/ 	.byte	0x04, 0x11
        /*07be*/ 	.short	(.L_342 - .L_341)
	.align		4
.L_341:
        /*07c0*/ 	.word	index@($__internal_6_$__cuda_sm70_shflsync_up_p)
        /*07c4*/ 	.word	0x00000000


	//----- nvinfo : EIATTR_FRAME_SIZE
	.align		4
.L_342:
        /*07c8*/ 	.byte	0x04, 0x11
        /*07ca*/ 	.short	(.L_344 - .L_343)
	.align		4
.L_343:
        /*07cc*/ 	.word	index@($__internal_5_$__cuda_sm70_shflsync_idx_p)
        /*07d0*/ 	.word	0x00000000


	//----- nvinfo : EIATTR_FRAME_SIZE
	.align		4
.L_344:
        /*07d4*/ 	.byte	0x04, 0x11
        /*07d6*/ 	.short	(.L_346 - .L_345)
	.align		4
.L_345:
        /*07d8*/ 	.word	index@($__internal_4_$__cuda_sm70_shflsync_bfly_p)
        /*07dc*/ 	.word	0x00000000


	//----- nvinfo : EIATTR_FRAME_SIZE
	.align		4
.L_346:
        /*07e0*/ 	.byte	0x04, 0x11
        /*07e2*/ 	.short	(.L_348 - .L_347)
	.align		4
.L_347:
        /*07e4*/ 	.word	index@(_ZN7cutlass13device_kernelIN5flash19enable_sm80_to_sm89INS1_16FlashAttnFwdSm80INS1_25CollectiveMainloopFwdSm80ILi8ELi1ELb0EN4cute5tupleIJNS5_1CILi128EEENS7_ILi32EEENS7_ILi256EEEEEELi256ENS_6half_tEfNS_4arch4Sm80ELb0ELb0ELb1ELb1ELb0ELb1ELb1ELb1EEENS1_21CollectiveEpilogueFwdINS6_IJS8_SA_S9_EEENS6_IJNS7_ILi1EEESI_SI_EEESC_SE_Li256ELb1ELb1ELb1ELb0EEENS1_36VarlenDynamicPersistentTileSchedulerILi128ELi32ELi256ELi256ELb1ELb1ELb0ELb0ELb1ELb1EEEEEEEEEvNT_6ParamsE)
        /*07e8*/ 	.word	0x00000010


	//----- nvinfo : EIATTR_REGCOUNT
	.align		4
.L_348:
        /*07ec*/ 	.byte	0x04, 0x2f
        /*07ee*/ 	.short	(.L_350 - .L_349)
	.align		4
.L_349:
        /*07f0*/ 	.word	index@(_ZN7cutlass13device_kernelIN5flash19enable_sm80_to_sm89INS1_16FlashAttnFwdSm80INS1_25CollectiveMainloopFwdSm80ILi8ELi1ELb1EN4cute5tupleIJNS5_1CILi128EEENS7_ILi48EEENS7_ILi256EEEEEELi256ENS_6half_tEfNS_4arch4Sm80ELb0ELb0ELb1ELb1ELb0ELb0ELb1ELb1EEENS1_21CollectiveEpilogueFwdINS6_IJS8_SA_S9_EEENS6_IJNS7_ILi1EEESI_SI_EEESC_SE_Li256ELb1ELb1ELb1ELb0EEENS1_36VarlenDynamicPersistentTileSchedulerILi128ELi48ELi256ELi256ELb1ELb1ELb0ELb0ELb1ELb1EEEEEEEEEvNT_6ParamsE)
        /*07f4*/ 	.word	0x000000ff


	//----- nvinfo : EIATTR_FRAME_SIZE
	.align		4
.L_350:
        /*07f8*/ 	.byte	0x04, 0x11
        /*07fa*/ 	.short	(.L_352 - .L_351)
	.align		4
.L_351:
        /*07fc*/ 	.word	index@($__internal_3_$__cuda_sm70_votesync_ballot)
        /*0800*/ 	.word	0x00000000


	//----- nvinfo : EIATTR_FRAME_SIZE
	.align		4
.L_352:
        /*0804*/ 	.byte	0x04, 0x11
        /*0806*/ 	.short	(.L_354 - .L_353)
	.align		4
.L_353:
        /*0808*/ 	.word	index@($__internal_2_$__cuda_sm70_shflsync_up_p)
        /*080c*/ 	.word	0x00000000


	//----- nvinfo : EIATTR_FRAME_SIZE
	.align		4
.L_354:
        /*0810*/ 	.byte	0x04, 0x11
        /*0812*/ 	.short	(.L_356 - .L_355)
	.align		4
.L_355:
        /*0814*/ 	.word	index@($__internal_1_$__cuda_sm70_shflsync_idx_p)
        /*0818*/ 	.word	0x00000000


	//----- nvinfo : EIATTR_FRAME_SIZE
	.align		4
.L_356:
        /*081c*/ 	.byte	0x04, 0x11
        /*081e*/ 	.short	(.L_358 - .L_357)
	.align		4
.L_357:
        /*0820*/ 	.word	index@($__internal_0_$__cuda_sm70_shflsync_bfly_p)
        /*0824*/ 	.word	0x00000000


	//----- nvinfo : EIATTR_FRAME_SIZE
	.align		4
.L_358:
        /*0828*/ 	.byte	0x04, 0x11
        /*082a*/ 	.short	(.L_360 - .L_359)
	.align		4
.L_359:
        /*082c*/ 	.word	index@(_ZN7cutlass13device_kernelIN5flash19enable_sm80_to_sm89INS1_16FlashAttnFwdSm80INS1_25CollectiveMainloopFwdSm80ILi8ELi1ELb1EN4cute5tupleIJNS5_1CILi128EEENS7_ILi48EEENS7_ILi256EEEEEELi256ENS_6half_tEfNS_4arch4Sm80ELb0ELb0ELb1ELb1ELb0ELb0ELb1ELb1EEENS1_21CollectiveEpilogueFwdINS6_IJS8_SA_S9_EEENS6_IJNS7_ILi1EEESI_SI_EEESC_SE_Li256ELb1ELb1ELb1ELb0EEENS1_36VarlenDynamicPersistentTileSchedulerILi128ELi48ELi256ELi256ELb1ELb1ELb0ELb0ELb1ELb1EEEEEEEEEvNT_6ParamsE)
        /*0830*/ 	.word	0x000000c0


	//----- nvinfo : EIATTR_REGCOUNT
	.align		4
.L_360:
        /*0834*/ 	.byte	0x04, 0x2f
        /*0836*/ 	.short	(.L_362 - .L_361)
	.align		4
.L_361:
        /*0838*/ 	.word	index@(_ZN7cutlass13device_kernelIN5flash19enable_sm80_to_sm89INS1_16FlashAttnFwdSm80INS1_25CollectiveMainloopFwdSm80ILi8ELi1ELb1EN4cute5tupleIJNS5_1CILi128EEENS7_ILi64EEENS7_ILi256EEEEEELi256ENS_6half_tEfNS_4arch4Sm80ELb0ELb0ELb1ELb0ELb0ELb0ELb1ELb1EEENS1_21CollectiveEpilogueFwdINS6_IJS8_SA_S9_EEENS6_IJNS7_ILi1EEESI_SI_EEESC_SE_Li256ELb0ELb1ELb1ELb0EEENS1_19SingleTileSchedulerILb0ELb1ELb1ELi128EEEEEEEEEvNT_6ParamsE)
        /*083c*/ 	.word	0x000000ff


	//----- nvinfo : EIATTR_FRAME_SIZE
	.align		4
.L_362:
        /*0840*/ 	.byte	0x04, 0x11
        /*0842*/ 	.short	(.L_364 - .L_363)
	.align		4
.L_363:
        /*0844*/ 	.word	index@(_ZN7cutlass13device_kernelIN5flash19enable_sm80_to_sm89INS1_16FlashAttnFwdSm80INS1_25CollectiveMainloopFwdSm80ILi8ELi1ELb1EN4cute5tupleIJNS5_1CILi128EEENS7_ILi64EEENS7_ILi256EEEEEELi256ENS_6half_tEfNS_4arch4Sm80ELb0ELb0ELb1ELb0ELb0ELb0ELb1ELb1EEENS1_21CollectiveEpilogueFwdINS6_IJS8_SA_S9_EEENS6_IJNS7_ILi1EEESI_SI_EEESC_SE_Li256ELb0ELb1ELb1ELb0EEENS1_19SingleTileSchedulerILb0ELb1ELb1ELi128EEEEEEEEEvNT_6ParamsE)
        /*0848*/ 	.word	0x000000d0


	//----- nvinfo : EIATTR_MIN_STACK_SIZE
	.align		4
.L_364:
        /*084c*/ 	.byte	0x04, 0x12
        /*084e*/ 	.short	(.L_366 - .L_365)
	.align		4
.L_365:
        /*0850*/ 	.word	index@(_ZN7cutlass13device_kernelIN5flash19enable_sm80_to_sm89INS1_16FlashAttnFwdSm80INS1_25CollectiveMainloopFwdSm80ILi8ELi1ELb1EN4cute5tupleIJNS5_1CILi128EEENS7_ILi64EEENS7_ILi256EEEEEELi256ENS_6half_tEfNS_4arch4Sm80ELb0ELb0ELb1ELb0ELb0ELb0ELb1ELb1EEENS1_21CollectiveEpilogueFwdINS6_IJS8_SA_S9_EEENS6_IJNS7_ILi1EEESI_SI_EEESC_SE_Li256ELb0ELb1ELb1ELb0EEENS1_19SingleTileSchedulerILb0ELb1ELb1ELi128EEEEEEEEEvNT_6ParamsE)
        /*0854*/ 	.word	0x000000d0


	//----- nvinfo : EIATTR_MIN_STACK_SIZE
	.align		4
.L_366:
        /*0858*/ 	.byte	0x04, 0x12
        /*085a*/ 	.short	(.L_368 - .L_367)
	.align		4
.L_367:
        /*085c*/ 	.word	index@(_ZN7cutlass13device_kernelIN5flash19enable_sm80_to_sm89INS1_16FlashAttnFwdSm80INS1_25CollectiveMainloopFwdSm80ILi8ELi1ELb1EN4cute5tupleIJNS5_1CILi128EEENS7_ILi48EEENS7_ILi256EEEEEELi256ENS_6half_tEfNS_4arch4Sm80ELb0ELb0ELb1ELb1ELb0ELb0ELb1ELb1EEENS1_21CollectiveEpilogueFwdINS6_IJS8_SA_S9_EEENS6_IJNS7_ILi1EEESI_SI_EEESC_SE_Li256ELb1ELb1ELb1ELb0EEENS1_36VarlenDynamicPersistentTileSchedulerILi128ELi48ELi256ELi256ELb1ELb1ELb0ELb0ELb1ELb1EEEEEEEEEvNT_6ParamsE)
        /*0860*/ 	.word	0x000000c0


	//----- nvinfo : EIATTR_MIN_STACK_SIZE
	.align		4
.L_368:
        /*0864*/ 	.byte	0x04, 0x12
        /*0866*/ 	.short	(.L_370 - .L_369)
	.align		4
.L_369:
        /*0868*/ 	.word	index@(_ZN7cutlass13device_kernelIN5flash19enable_sm80_to_sm89INS1_16FlashAttnFwdSm80INS1_25CollectiveMainloopFwdSm80ILi8ELi1ELb0EN4cute5tupleIJNS5_1CILi128EEENS7_ILi32EEENS7_ILi256EEEEEELi256ENS_6half_tEfNS_4arch4Sm80ELb0ELb0ELb1ELb1ELb0ELb1ELb1ELb1EEENS1_21CollectiveEpilogueFwdINS6_IJS8_SA_S9_EEENS6_IJNS7_ILi1EEESI_SI_EEESC_SE_Li256ELb1ELb1ELb1ELb0EEENS1_36VarlenDynamicPersistentTileSchedulerILi128ELi32ELi256ELi256ELb1ELb1ELb0ELb0ELb1ELb1EEEEEEEEEvNT_6ParamsE)
        /*086c*/ 	.word	0x00000010


	//----- nvinfo : EIATTR_MIN_STACK_SIZE
	.align		4
.L_370:
        /*0870*/ 	.byte	0x04, 0x12
        /*0872*/ 	.short	(.L_372 - .L_371)
	.align		4
.L_371:
        /*0874*/ 	.word	index@(_ZN7cutlass13device_kernelIN5flash19enable_sm80_to_sm89INS1_16FlashAttnFwdSm80INS1_25CollectiveMainloopFwdSm80ILi8ELi1ELb1EN4cute5tupleIJNS5_1CILi128EEENS7_ILi48EEENS7_ILi256EEEEEELi256ENS_6half_tEfNS_4arch4Sm80ELb0ELb1ELb1ELb0ELb0ELb0ELb1ELb1EEENS1_21CollectiveEpilogueFwdINS6_IJS8_SA_S9_EEENS6_IJNS7_ILi1EEESI_SI_EEESC_SE_Li256ELb0ELb1ELb1ELb0EEENS1_19SingleTileSchedulerILb0ELb1ELb1ELi128EEEEEEEEEvNT_6ParamsE)
        /*0878*/ 	.word	0x000000a0


	//----- nvinfo : EIATTR_MIN_STACK_SIZE
	.align		4
.L_372:
        /*087c*/ 	.byte	0x04, 0x12
        /*087e*/ 	.short	(.L_374 - .L_373)
	.align		4
.L_373:
        /*0880*/ 	.word	index@(_ZN7cutlass13device_kernelIN5flash19enable_sm80_to_sm89INS1_16FlashAttnFwdSm80INS1_25CollectiveMainloopFwdSm80ILi8ELi1ELb1EN4cute5tupleIJNS5_1CILi128EEENS7_ILi48EEENS7_ILi256EEEEEELi256ENS_6half_tEfNS_4arch4Sm80ELb0ELb1ELb1ELb1ELb0ELb0ELb1ELb1EEENS1_21CollectiveEpilogueFwdINS6_IJS8_SA_S9_EEENS6_IJNS7_ILi1EEESI_SI_EEESC_SE_Li256ELb1ELb1ELb1ELb0EEENS1_36VarlenDynamicPersistentTileSchedulerILi128ELi48ELi256ELi256ELb1ELb1ELb0ELb1ELb0ELb1EEEEEEEEEvNT_6ParamsE)
        /*0884*/ 	.word	0x000000b0


	//----- nvinfo : EIATTR_MIN_STACK_SIZE
	.align		4
.L_374:
        /*0888*/ 	.byte	0x04, 0x12
        /*088a*/ 	.short	(.L_376 - .L_375)
	.align		4
.L_375:
        /*088c*/ 	.word	index@(_ZN7cutlass13device_kernelIN5flash19enable_sm80_to_sm89INS1_16FlashAttnFwdSm80INS1_25CollectiveMainloopFwdSm80ILi8ELi1ELb0EN4cute5tupleIJNS5_1CILi128EEENS7_ILi32EEENS7_ILi256EEEEEELi256ENS_6half_tEfNS_4arch4Sm80ELb0ELb1ELb1ELb1ELb0ELb1ELb1ELb1EEENS1_21CollectiveEpilogueFwdINS6_IJS8_SA_S9_EEENS6_IJNS7_ILi1EEESI_SI_EEESC_SE_Li256ELb1ELb1ELb1ELb0EEENS1_36VarlenDynamicPersistentTileSchedulerILi128ELi32ELi256ELi256ELb1ELb1ELb0ELb1ELb0ELb1EEEEEEEEEvNT_6ParamsE)
        /*0890*/ 	.word	0x00000008


	//----- nvinfo : EIATTR_MIN_STACK_SIZE
	.align		4
.L_376:
        /*0894*/ 	.byte	0x04, 0x12
        /*0896*/ 	.short	(.L_378 - .L_377)
	.align		4
.L_377:
        /*0898*/ 	.word	index@(_ZN7cutlass13device_kernelIN5flash19enable_sm80_to_sm89INS1_16FlashAttnFwdSm80INS1_25CollectiveMainloopFwdSm80ILi8ELi1ELb1EN4cute5tupleIJNS5_1CILi128EEENS7_ILi64EEENS7_ILi256EEEEEELi256ENS_6half_tEfNS_4arch4Sm80ELb1ELb0ELb1ELb0ELb0ELb0ELb1ELb1EEENS1_21CollectiveEpilogueFwdINS6_IJS8_SA_S9_EEENS6_IJNS7_ILi1EEESI_SI_EEESC_SE_Li256ELb0ELb1ELb1ELb0EEENS1_30DynamicPersistentTileSchedulerILi256ELi256ELb1ELb1ELb0EEEEEEEEEvNT_6ParamsE)
        /*089c*/ 	.word	0x00000150


	//----- nvinfo : EIATTR_MIN_STACK_SIZE
	.align		4
.L_378:
        /*08a0*/ 	.byte	0x04, 0x12
        /*08a2*/ 	.short	(.L_380 - .L_379)
	.align		4
.L_379:
        /*08a4*/ 	.word	index@(_ZN7cutlass13device_kernelIN5flash19enable_sm80_to_sm89INS1_16FlashAttnFwdSm80INS1_25CollectiveMainloopFwdSm80ILi8ELi1ELb1EN4cute5tupleIJNS5_1CILi128EEENS7_ILi48EEENS7_ILi256EEEEEELi256ENS_6half_tEfNS_4arch4Sm80ELb1ELb0ELb1ELb1ELb0ELb0ELb1ELb1EEENS1_21CollectiveEpilogueFwdINS6_IJS8_SA_S9_EEENS6_IJNS7_ILi1EEESI_SI_EEESC_SE_Li256ELb1ELb1ELb1ELb0EEENS1_36VarlenDynamicPersistentTileSchedulerILi128ELi48ELi256ELi256ELb1ELb1ELb0ELb1ELb1ELb1EEEEEEEEEvNT_6ParamsE)
        /*08a8*/ 	.word	0x000000e8


	//----- nvinfo : EIATTR_MIN_STACK_SIZE
	.align		4
.L_380:
        /*08ac*/ 	.byte	0x04, 0x12
        /*08ae*/ 	.short	(.L_382 - .L_381)
	.align		4
.L_381:
        /*08b0*/ 	.word	index@(_ZN7cutlass13device_kernelIN5flash19enable_sm80_to_sm89INS1_16FlashAttnFwdSm80INS1_25CollectiveMainloopFwdSm80ILi8ELi1ELb0EN4cute5tupleIJNS5_1CILi128EEENS7_ILi32EEENS7_ILi256EEEEEELi256ENS_6half_tEfNS_4arch4Sm80ELb1ELb0ELb1ELb1ELb0ELb1ELb1ELb1EEENS1_21CollectiveEpilogueFwdINS6_IJS8_SA_S9_EEENS6_IJNS7_ILi1EEESI_SI_EEESC_SE_Li256ELb1ELb1ELb1ELb0EEENS1_36VarlenDynamicPersistentTileSchedulerILi128ELi32ELi256ELi256ELb1ELb1ELb0ELb1ELb1ELb1EEEEEEEEEvNT_6ParamsE)
        /*08b4*/ 	.word	0x00000008


	//----- nvinfo : EIATTR_MIN_STACK_SIZE
	.align		4
.L_382:
        /*08b8*/ 	.byte	0x04, 0x12
        /*08ba*/ 	.short	(.L_384 - .L_383)
	.align		4
.L_383:
        /*08bc*/ 	.word	index@(_ZN7cutlass13device_kernelIN5flash19enable_sm80_to_sm89INS1_16FlashAttnFwdSm80INS1_25CollectiveMainloopFwdSm80ILi8ELi1ELb0EN4cute5tupleIJNS5_1CILi128EEENS7_ILi96EEENS7_ILi256EEEEEELi256ENS_6half_tEfNS_4arch4Sm80ELb0ELb0ELb1ELb0ELb0ELb0ELb1ELb1EEENS1_21CollectiveEpilogueFwdINS6_IJS8_SA_S9_EEENS6_IJNS7_ILi1EEESI_SI_EEESC_SE_Li256ELb0ELb1ELb1ELb0EEENS1_19SingleTileSchedulerILb0ELb1ELb1ELi128EEEEEEEEEvNT_6ParamsE)
        /*08c0*/ 	.word	0x00000040


	//----- nvinfo : EIATTR_MIN_STACK_SIZE
	.align		4
.L_384:
        /*08c4*/ 	.byte	0x04, 0x12
        /*08c6*/ 	.short	(.L_386 - .L_385)
	.align		4
.L_385:
        /*08c8*/ 	.word	index@(_ZN7cutlass13device_kernelIN5flash19enable_sm80_to_sm89INS1_16FlashAttnFwdSm80INS1_25CollectiveMainloopFwdSm80ILi8ELi1ELb0EN4cute5tupleIJNS5_1CILi128EEENS7_ILi64EEENS7_ILi256EEEEEELi256ENS_6half_tEfNS_4arch4Sm80ELb0ELb0ELb1ELb1ELb0ELb0ELb1ELb1EEENS1_21CollectiveEpilogueFwdINS6_IJS8_SA_S9_EEENS6_IJNS7_ILi1EEESI_SI_EEESC_SE_Li256ELb1ELb1ELb1ELb0EEENS1_36VarlenDynamicPersistentTileSchedulerILi128ELi64ELi256ELi256ELb1ELb1ELb0ELb0ELb1ELb1EEEEEEEEEvNT_6ParamsE)
        /*08cc*/ 	.word	0x000000f0


	//----- nvinfo : EIATTR_MIN_STACK_SIZE
	.align		4
.L_386:
        /*08d0*/ 	.byte	0x04, 0x12
        /*08d2*/ 	.short	(.L_388 - .L_387)
	.align		4
.L_387:
        /*08d4*/ 	.word	index@(_ZN7cutlass13device_kernelIN5flash19enable_sm80_to_sm89INS1_16FlashAttnFwdSm80INS1_25CollectiveMainloopFwdSm80ILi8ELi1ELb0EN4cute5tupleIJNS5_1CILi128EEENS7_ILi48EEENS7_ILi256EEEEEELi256ENS_6half_tEfNS_4arch4Sm80ELb0ELb0ELb1ELb1ELb0ELb1ELb1ELb1EEENS1_21CollectiveEpilogueFwdINS6_IJS8_SA_S9_EEENS6_IJNS7_ILi1EEESI_SI_EEESC_SE_Li256ELb1ELb1ELb1ELb0EEENS1_36VarlenDynamicPersistentTileSchedulerILi128ELi48ELi256ELi256ELb1ELb1ELb0ELb0ELb1ELb1EEEEEEEEEvNT_6ParamsE)
        /*08d8*/ 	.word	0x00000060


	//----- nvinfo : EIATTR_MIN_STACK_SIZE
	.align		4
.L_388:
        /*08dc*/ 	.byte	0x04, 0x12
        /*08de*/ 	.short	(.L_390 - .L_389)
	.align		4
.L_389:
        /*08e0*/ 	.word	index@(_ZN7cutlass13device_kernelIN5flash19enable_sm80_to_sm89INS1_16FlashAttnFwdSm80INS1_25CollectiveMainloopFwdSm80ILi8ELi1ELb0EN4cute5tupleIJNS5_1CILi128EEENS7_ILi64EEENS7_ILi256EEEEEELi256ENS_6half_tEfNS_4arch4Sm80ELb0ELb1ELb1ELb0ELb0ELb0ELb1ELb1EEENS1_21CollectiveEpilogueFwdINS6_IJS8_SA_S9_EEENS6_IJNS7_ILi1EEESI_SI_EEESC_SE_Li256ELb0ELb1ELb1ELb0EEENS1_19SingleTileSchedulerILb0ELb1ELb1ELi128EEEEEEEEEvNT_6ParamsE)
        /*08e4*/ 	.word	0x00000058


	//----- nvinfo : EIATTR_MIN_STACK_SIZE
	.align		4
.L_390:
        /*08e8*/ 	.byte	0x04, 0x12
        /*08ea*/ 	.short	(.L_392 - .L_391)
	.align		4
.L_391:
        /*08ec*/ 	.word	index@(_ZN7cutlass13device_kernelIN5flash19enable_sm80_to_sm89INS1_16FlashAttnFwdSm80INS1_25CollectiveMainloopFwdSm80ILi8ELi1ELb0EN4cute5tupleIJNS5_1CILi128EEENS7_ILi64EEENS7_ILi256EEEEEELi256ENS_6half_tEfNS_4arch4Sm80ELb0ELb1ELb1ELb1ELb0ELb0ELb1ELb1EEENS1_21CollectiveEpilogueFwdINS6_IJS8_SA_S9_EEENS6_IJNS7_ILi1EEESI_SI_EEESC_SE_Li256ELb1ELb1ELb1ELb0EEENS1_36VarlenDynamicPersistentTileSchedulerILi128ELi64ELi256ELi256ELb1ELb1ELb0ELb1ELb0ELb1EEEEEEEEEvNT_6ParamsE)
        /*08f0*/ 	.word	0x000000b0


	//----- nvinfo : EIATTR_MIN_STACK_SIZE
	.align		4
.L_392:
        /*08f4*/ 	.byte	0x04, 0x12
        /*08f6*/ 	.short	(.L_394 - .L_393)
	.align		4
.L_393:
        /*08f8*/ 	.word	index@(_ZN7cutlass13device_kernelIN5flash19enable_sm80_to_sm89INS1_16FlashAttnFwdSm80INS1_25CollectiveMainloopFwdSm80ILi8ELi1ELb0EN4cute5tupleIJNS5_1CILi128EEENS7_ILi48EEENS7_ILi256EEEEEELi256ENS_6half_tEfNS_4arch4Sm80ELb0ELb1ELb1ELb1ELb0ELb1ELb1ELb1EEENS1_21CollectiveEpilogueFwdINS6_IJS8_SA_S9_EEENS6_IJNS7_ILi1EEESI_SI_EEESC_SE_Li256ELb1ELb1ELb1ELb0EEENS1_36VarlenDynamicPersistentTileSchedulerILi128ELi48ELi256ELi256ELb1ELb1ELb0ELb1ELb0ELb1EEEEEEEEEvNT_6ParamsE)
        /*08fc*/ 	.word	0x000001c0


	//----- nvinfo : EIATTR_MIN_STACK_SIZE
	.align		4
.L_394:
        /*0900*/ 	.byte	0x04, 0x12
        /*0902*/ 	.short	(.L_396 - .L_395)
	.align		4
.L_395:
        /*0904*/ 	.word	index@(_ZN7cutlass13device_kernelIN5flash19enable_sm80_to_sm89INS1_16FlashAttnFwdSm80INS1_25CollectiveMainloopFwdSm80ILi8ELi1ELb0EN4cute5tupleIJNS5_1CILi128EEENS7_ILi96EEENS7_ILi256EEEEEELi256ENS_6half_tEfNS_4arch4Sm80ELb1ELb0ELb1ELb0ELb0ELb0ELb1ELb1EEENS1_21CollectiveEpilogueFwdINS6_IJS8_SA_S9_EEENS6_IJNS7_ILi1EEESI_SI_EEESC_SE_Li256ELb0ELb1ELb1ELb0EEENS1_30DynamicPersistentTileSchedulerILi256ELi256ELb1ELb1ELb0EEEEEEEEEvNT_6ParamsE)
        /*0908*/ 	.word	0x000000b0


	//----- nvinfo : EIATTR_MIN_STACK_SIZE
	.align		4
.L_396:
        /*090c*/ 	.byte	0x04, 0x12
        /*090e*/ 	.short	(.L_398 - .L_397)
	.align		4
.L_397:
        /*0910*/ 	.word	index@(_ZN7cutlass13device_kernelIN5flash19enable_sm80_to_sm89INS1_16FlashAttnFwdSm80INS1_25CollectiveMainloopFwdSm80ILi8ELi1ELb0EN4cute5tupleIJNS5_1CILi128EEENS7_ILi64EEENS7_ILi256EEEEEELi256ENS_6half_tEfNS_4arch4Sm80ELb1ELb0ELb1ELb1ELb0ELb0ELb1ELb1EEENS1_21CollectiveEpilogueFwdINS6_IJS8_SA_S9_EEENS6_IJNS7_ILi1EEESI_SI_EEESC_SE_Li256ELb1ELb1ELb1ELb0EEENS1_36VarlenDynamicPersistentTileSchedulerILi128ELi64ELi256ELi256ELb1ELb1ELb0ELb1ELb1ELb1EEEEEEEEEvNT_6ParamsE)
        /*0914*/ 	.word	0x000000e8


	//----- nvinfo : EIATTR_MIN_STACK_SIZE
	.align		4
.L_398:
        /*0918*/ 	.byte	0x04, 0x12
        /*091a*/ 	.short	(.L_400 - .L_399)
	.align		4
.L_399:
        /*091c*/ 	.word	index@(_ZN7cutlass13device_kernelIN5flash19enable_sm80_to_sm89INS1_16FlashAttnFwdSm80INS1_25CollectiveMainloopFwdSm80ILi8ELi1ELb0EN4cute5tupleIJNS5_1CILi128EEENS7_ILi48EEENS7_ILi256EEEEEELi256ENS_6half_tEfNS_4arch4Sm80ELb1ELb0ELb1ELb1ELb0ELb1ELb1ELb1EEENS1_21CollectiveEpilogueFwdINS6_IJS8_SA_S9_EEENS6_IJNS7_ILi1EEESI_SI_EEESC_SE_Li256ELb1ELb1ELb1ELb0EEENS1_36VarlenDynamicPersistentTileSchedulerILi128ELi48ELi256ELi256ELb1ELb1ELb0ELb1ELb1ELb1EEEEEEEEEvNT_6ParamsE)
        /*0920*/ 	.word	0x00000058


	//----- nvinfo : EIATTR_MIN_STACK_SIZE
	.align		4
.L_400:
        /*0924*/ 	.byte	0x04, 0x12
        /*0926*/ 	.short	(.L_402 - .L_401)
	.align		4
.L_401:
        /*0928*/ 	.word	index@(_ZN7cutlass13device_kernelIN5flash19enable_sm80_to_sm89INS1_16FlashAttnFwdSm80INS1_25CollectiveMainloopFwdSm80ILi8ELi1ELb1EN4cute5tupleIJNS5_1CILi128EEENS7_ILi64EEENS7_ILi256EEEEEELi256ENS_6half_tEfNS_4arch4Sm80ELb0ELb0ELb0ELb0ELb0ELb0ELb1ELb1EEENS1_21CollectiveEpilogueFwdINS6_IJS8_SA_S9_EEENS6_IJNS7_ILi1EEESI_SI_EEESC_SE_Li256ELb0ELb1ELb1ELb0EEENS1_19SingleTileSchedulerILb0ELb1ELb1ELi128EEEEEEEEEvNT_6ParamsE)
        /*092c*/ 	.word	0x00000098


	//----- nvinfo : EIATTR_MIN_STACK_SIZE
	.align		4
.L_402:
        /*0930*/ 	.byte	0x04, 0x12
        /*0932*/ 	.short	(.L_404 - .L_403)
	.align		4
.L_403:
        /*0934*/ 	.word	index@(_ZN7cutlass13device_kernelIN5flash19enable_sm80_to_sm89INS1_16FlashAttnFwdSm80INS1_25CollectiveMainloopFwdSm80ILi8ELi1ELb1EN4cute5tupleIJNS5_1CILi128EEENS7_ILi48EEENS7_ILi256EEEEEELi256ENS_6half_tEfNS_4arch4Sm80ELb0ELb0ELb0ELb1ELb0ELb0ELb1ELb1EEENS1_21CollectiveEpilogueFwdINS6_IJS8_SA_S9_EEENS6_IJNS7_ILi1EEESI_SI_EEESC_SE_Li256ELb1ELb1ELb1ELb0EEENS1_36VarlenDynamicPersistentTileSchedulerILi128ELi48ELi256ELi256ELb1ELb1ELb0ELb0ELb1ELb1EEEEEEEEEvNT_6ParamsE)
        /*0938*/ 	.word	0x000000b8


	//----- nvinfo : EIATTR_MIN_STACK_SIZE
	.align		4
.L_404:
        /*093c*/ 	.byte	0x04, 0x12
        /*093e*/ 	.short	(.L_406 - .L_405)
	.align		4
.L_405:
        /*0940*/ 	.word	index@(_ZN7cutlass13device_kernelIN5flash19enable_sm80_to_sm89INS1_16FlashAttnFwdSm80INS1_25CollectiveMainloopFwdSm80ILi8ELi1ELb0EN4cute5tupleIJNS5_1CILi128EEENS7_ILi32EEENS7_ILi256EEEEEELi256ENS_6half_tEfNS_4arch4Sm80ELb0ELb0ELb0ELb1ELb0ELb1ELb1ELb1EEENS1_21CollectiveEpilogueFwdINS6_IJS8_SA_S9_EEENS6_IJNS7_ILi1EEESI_SI_EEESC_SE_Li256ELb1ELb1ELb1ELb0EEENS1_36VarlenDynamicPersistentTileSchedulerILi128ELi32ELi256ELi256ELb1ELb1ELb0ELb0ELb1ELb1EEEEEEEEEvNT_6ParamsE)
        /*0944*/ 	.word	0x00000010


	//----- nvinfo : EIATTR_MIN_STACK_SIZE
	.align		4
.L_406:
        /*0948*/ 	.byte	0x04, 0x12
        /*094a*/ 	.short	(.L_408 - .L_407)
	.align		4
.L_407:
        /*094c*/ 	.word	index@(_ZN7cutlass13device_kernelIN5flash19enable_sm80_to_sm89INS1_16FlashAttnFwdSm80INS1_25CollectiveMainloopFwdSm80ILi8ELi1ELb1EN4cute5tupleIJNS5_1CILi128EEENS7_ILi48EEENS7_ILi256EEEEEELi256ENS_6half_tEfNS_4arch4Sm80ELb0ELb1ELb0ELb0ELb0ELb0ELb1ELb1EEENS1_21CollectiveEpilogueFwdINS6_IJS8_SA_S9_EEENS6_IJNS7_ILi1EEESI_SI_EEESC_SE_Li256ELb0ELb1ELb1ELb0EEENS1_19SingleTileSchedulerILb0ELb1ELb1ELi128EEEEEEEEEvNT_6ParamsE)
        /*0950*/ 	.word	0x00000098


	//----- nvinfo : EIATTR_MIN_STACK_SIZE
	.align		4
.L_408:
        /*0954*/ 	.byte	0x04, 0x12
        /*0956*/ 	.short	(.L_410 - .L_409)
	.align		4
.L_409:
        /*0958*/ 	.word	index@(_ZN7cutlass13device_kernelIN5flash19enable_sm80_to_sm89INS1_16FlashAttnFwdSm80INS1_25CollectiveMainloopFwdSm80ILi8ELi1ELb1EN4cute5tupleIJNS5_1CILi128EEENS7_ILi48EEENS7_ILi256EEEEEELi256ENS_6half_tEfNS_4arch4Sm80ELb0ELb1ELb0ELb1ELb0ELb0ELb1ELb1EEENS1_21CollectiveEpilogueFwdINS6_IJS8_SA_S9_EEENS6_IJNS7_ILi1EEESI_SI_EEESC_SE_Li256ELb1ELb1ELb1ELb0EEENS1_36VarlenDynamicPersistentTileSchedulerILi128ELi48ELi256ELi256ELb1ELb1ELb0ELb1ELb0ELb1EEEEEEEEEvNT_6ParamsE)
        /*095c*/ 	.word	0x000000b0


	//----- nvinfo : EIATTR_MIN_STACK_SIZE
	.align		4
.L_410:
        /*0960*/ 	.byte	0x04, 0x12
        /*0962*/ 	.short	(.L_412 - .L_411)
	.align		4
.L_411:
        /*0964*/ 	.word	index@(_ZN7cutlass13device_kernelIN5flash19enable_sm80_to_sm89INS1_16FlashAttnFwdSm80INS1_25CollectiveMainloopFwdSm80ILi8ELi1ELb0EN4cute5tupleIJNS5_1CILi128EEENS7_ILi32EEENS7_ILi256EEEEEELi256ENS_6half_tEfNS_4arch4Sm80ELb0ELb1ELb0ELb1ELb0ELb1ELb1ELb1EEENS1_21CollectiveEpilogueFwdINS6_IJS8_SA_S9_EEENS6_IJNS7_ILi1EEESI_SI_EEESC_SE_Li256ELb1ELb1ELb1ELb0EEENS1_36VarlenDynamicPersistentTileSchedulerILi128ELi32ELi256ELi256ELb1ELb1ELb0ELb1ELb0ELb1EEEEEEEEEvNT_6ParamsE)
        /*0968*/ 	.word	0x00000008


	//----- nvinfo : EIATTR_MIN_STACK_SIZE
	.align		4
.L_412:
        /*096c*/ 	.byte	0x04, 0x12
        /*096e*/ 	.short	(.L_414 - .L_413)
	.align		4
.L_413:
        /*0970*/ 	.word	index@(_ZN7cutlass13device_kernelIN5flash19enable_sm80_to_sm89INS1_16FlashAttnFwdSm80INS1_25CollectiveMainloopFwdSm80ILi8ELi1ELb1EN4cute5tupleIJNS5_1CILi128EEENS7_ILi64EEENS7_ILi256EEEEEELi256ENS_6half_tEfNS_4arch4Sm80ELb1ELb0ELb0ELb0ELb0ELb0ELb1ELb1EEENS1_21CollectiveEpilogueFwdINS6_IJS8_SA_S9_EEENS6_IJNS7_ILi1EEESI_SI_EEESC_SE_Li256ELb0ELb1ELb1ELb0EEENS1_30DynamicPersistentTileSchedulerILi256ELi256ELb1ELb1ELb0EEEEEEEEEvNT_6ParamsE)
        /*0974*/ 	.word	0x00000168


	//----- nvinfo : EIATTR_MIN_STACK_SIZE
	.align		4
.L_414:
        /*0978*/ 	.byte	0x04, 0x12
        /*097a*/ 	.short	(.L_416 - .L_415)
	.align		4
.L_415:
        /*097c*/ 	.word	index@(_ZN7cutlass13device_kernelIN5flash19enable_sm80_to_sm89INS1_16FlashAttnFwdSm80INS1_25CollectiveMainloopFwdSm80ILi8ELi1ELb1EN4cute5tupleIJNS5_1CILi128EEENS7_ILi48EEENS7_ILi256EEEEEELi256ENS_6half_tEfNS_4arch4Sm80ELb1ELb0ELb0ELb1ELb0ELb0ELb1ELb1EEENS1_21CollectiveEpilogueFwdINS6_IJS8_SA_S9_EEENS6_IJNS7_ILi1EEESI_SI_EEESC_SE_Li256ELb1ELb1ELb1ELb0EEENS1_36VarlenDynamicPersistentTileSchedulerILi128ELi48ELi256ELi256ELb1ELb1ELb0ELb1ELb1ELb1EEEEEEEEEvNT_6ParamsE)
        /*0980*/ 	.word	0x000000e0


	//----- nvinfo : EIATTR_MIN_STACK_SIZE
	.align		4
.L_416:
        /*0984*/ 	.byte	0x04, 0x12
        /*0986*/ 	.short	(.L_418 - .L_417)
	.align		4
.L_417:
        /*0988*/ 	.word	index@(_ZN7cutlass13device_kernelIN5flash19enable_sm80_to_sm89INS1_16FlashAttnFwdSm80INS1_25CollectiveMainloopFwdSm80ILi8ELi1ELb0EN4cute5tupleIJNS5_1CILi128EEENS7_ILi32EEENS7_ILi256EEEEEELi256ENS_6half_tEfNS_4arch4Sm80ELb1ELb0ELb0ELb1ELb0ELb1ELb1ELb1EEENS1_21CollectiveEpilogueFwdINS6_IJS8_SA_S9_EEENS6_IJNS7_ILi1EEESI_SI_EEESC_SE_Li256ELb1ELb1ELb1ELb0EEENS1_36VarlenDynamicPersistentTileSchedulerILi128ELi32ELi256ELi256ELb1ELb1ELb0ELb1ELb1ELb1EEEEEEEEEvNT_6ParamsE)
        /*098c*/ 	.word	0x00000008


	//----- nvinfo : EIATTR_MIN_STACK_SIZE
	.align		4
.L_418:
        /*0990*/ 	.byte	0x04, 0x12
        /*0992*/ 	.short	(.L_420 - .L_419)
	.align		4
.L_419:
        /*0994*/ 	.word	index@(_ZN7cutlass13device_kernelIN5flash19enable_sm80_to_sm89INS1_16FlashAttnFwdSm80INS1_25CollectiveMainloopFwdSm80ILi8ELi1ELb0EN4cute5tupleIJNS5_1CILi128EEENS7_ILi96EEENS7_ILi256EEEEEELi256ENS_6half_tEfNS_4arch4Sm80ELb0ELb0ELb0ELb0ELb0ELb0ELb1ELb1EEENS1_21CollectiveEpilogueFwdINS6_IJS8_SA_S9_EEENS6_IJNS7_ILi1EEESI_SI_EEESC_SE_Li256ELb0ELb1ELb1ELb0EEENS1_19SingleTileSchedulerILb0ELb1ELb1ELi128EEEEEEEEEvNT_6ParamsE)
        /*0998*/ 	.word	0x00000058


	//----- nvinfo : EIATTR_MIN_STACK_SIZE
	.align		4
.L_420:
        /*099c*/ 	.byte	0x04, 0x12
        /*099e*/ 	.short	(.L_422 - .L_421)
	.align		4
.L_421:
        /*09a0*/ 	.word	index@(_ZN7cutlass13device_kernelIN5flash19enable_sm80_to_sm89INS1_16FlashAttnFwdSm80INS1_25CollectiveMainloopFwdSm80ILi8ELi1ELb0EN4cute5tupleIJNS5_1CILi128EEENS7_ILi64EEENS7_ILi256EEEEEELi256ENS_6half_tEfNS_4arch4Sm80ELb0ELb0ELb0ELb1ELb0ELb0ELb1ELb1EEENS1_21CollectiveEpilogueFwdINS6_IJS8_SA_S9_EEENS6_IJNS7_ILi1EEESI_SI_EEESC_SE_Li256ELb1ELb1ELb1ELb0EEENS1_36VarlenDynamicPersistentTileSchedulerILi128ELi64ELi256ELi256ELb1ELb1ELb0ELb0ELb1ELb1EEEEEEEEEvNT_6ParamsE)
        /*09a4*/ 	.word	0x00000040


	//----- nvinfo : EIATTR_MIN_STACK_SIZE
	.align		4
.L_422:
        /*09a8*/ 	.byte	0x04, 0x12
        /*09aa*/ 	.short	(.L_424 - .L_423)
	.align		4
.L_423:
        /*09ac*/ 	.word	index@(_ZN7cutlass13device_kernelIN5flash19enable_sm80_to_sm89INS1_16FlashAttnFwdSm80INS1_25CollectiveMainloopFwdSm80ILi8ELi1ELb0EN4cute5tupleIJNS5_1CILi128EEENS7_ILi48EEENS7_ILi256EEEEEELi256ENS_6half_tEfNS_4arch4Sm80ELb0ELb0ELb0ELb1ELb0ELb1ELb1ELb1EEENS1_21CollectiveEpilogueFwdINS6_IJS8_SA_S9_EEENS6_IJNS7_ILi1EEESI_SI_EEESC_SE_Li256ELb1ELb1ELb1ELb0EEENS1_36VarlenDynamicPersistentTileSchedulerILi128ELi48ELi256ELi256ELb1ELb1ELb0ELb0ELb1ELb1EEEEEEEEEvNT_6ParamsE)
        /*09b0*/ 	.word	0x00000060


	//----- nvinfo : EIATTR_MIN_STACK_SIZE
	.align		4
.L_424:
        /*09b4*/ 	.byte	0x04, 0x12
        /*09b6*/ 	.short	(.L_426 - .L_425)
	.align		4
.L_425:
        /*09b8*/ 	.word	index@(_ZN7cutlass13device_kernelIN5flash19enable_sm80_to_sm89INS1_16FlashAttnFwdSm80INS1_25CollectiveMainloopFwdSm80ILi8ELi1ELb0EN4cute5tupleIJNS5_1CILi128EEENS7_ILi64EEENS7_ILi256EEEEEELi256ENS_6half_tEfNS_4arch4Sm80ELb0ELb1ELb0ELb0ELb0ELb0ELb1ELb1EEENS1_21CollectiveEpilogueFwdINS6_IJS8_SA_S9_EEENS6_IJNS7_ILi1EEESI_SI_EEESC_SE_Li256ELb0ELb1ELb1ELb0EEENS1_19SingleTileSchedulerILb0ELb1ELb1ELi128EEEEEEEEEvNT_6ParamsE)
        /*09bc*/ 	.word	0x00000040


	//----- nvinfo : EIATTR_MIN_STACK_SIZE
	.align		4
.L_426:
        /*09c0*/ 	.byte	0x04, 0x12
        /*09c2*/ 	.short	(.L_428 - .L_427)
	.align		4
.L_427:
        /*09c4*/ 	.word	index@(_ZN7cutlass13device_kernelIN5flash19enable_sm80_to_sm89INS1_16FlashAttnFwdSm80INS1_25CollectiveMainloopFwdSm80ILi8ELi1ELb0EN4cute5tupleIJNS5_1CILi128EEENS7_ILi64EEENS7_ILi256EEEEEELi256ENS_6half_tEfNS_4arch4Sm80ELb0ELb1ELb0ELb1ELb0ELb0ELb1ELb1EEENS1_21CollectiveEpilogueFwdINS6_IJS8_SA_S9_EEENS6_IJNS7_ILi1EEESI_SI_EEESC_SE_Li256ELb1ELb1ELb1ELb0EEENS1_36VarlenDynamicPersistentTileSchedulerILi128ELi64ELi256ELi256ELb1ELb1ELb0ELb1ELb0ELb1EEEEEEEEEvNT_6ParamsE)
        /*09c8*/ 	.word	0x00000058


	//----- nvinfo : EIATTR_MIN_STACK_SIZE
	.align		4
.L_428:
        /*09cc*/ 	.byte	0x04, 0x12
        /*09ce*/ 	.short	(.L_430 - .L_429)
	.align		4
.L_429:
        /*09d0*/ 	.word	index@(_ZN7cutlass13device_kernelIN5flash19enable_sm80_to_sm89INS1_16FlashAttnFwdSm80INS1_25CollectiveMainloopFwdSm80ILi8ELi1ELb0EN4cute5tupleIJNS5_1CILi128EEENS7_ILi48EEENS7_ILi256EEEEEELi256ENS_6half_tEfNS_4arch4Sm80ELb0ELb1ELb0ELb1ELb0ELb1ELb1ELb1EEENS1_21CollectiveEpilogueFwdINS6_IJS8_SA_S9_EEENS6_IJNS7_ILi1EEESI_SI_EEESC_SE_Li256ELb1ELb1ELb1ELb0EEENS1_36VarlenDynamicPersistentTileSchedulerILi128ELi48ELi256ELi256ELb1ELb1ELb0ELb1ELb0ELb1EEEEEEEEEvNT_6ParamsE)
        /*09d4*/ 	.word	0x00000040


	//----- nvinfo : EIATTR_MIN_STACK_SIZE
	.align		4
.L_430:
        /*09d8*/ 	.byte	0x04, 0x12
        /*09da*/ 	.short	(.L_432 - .L_431)
	.align		4
.L_431:
        /*09dc*/ 	.word	index@(_ZN7cutlass13device_kernelIN5flash19enable_sm80_to_sm89INS1_16FlashAttnFwdSm80INS1_25CollectiveMainloopFwdSm80ILi8ELi1ELb0EN4cute5tupleIJNS5_1CILi128EEENS7_ILi96EEENS7_ILi256EEEEEELi256ENS_6half_tEfNS_4arch4Sm80ELb1ELb0ELb0ELb0ELb0ELb0ELb1ELb1EEENS1_21CollectiveEpilogueFwdINS6_IJS8_SA_S9_EEENS6_IJNS7_ILi1EEESI_SI_EEESC_SE_Li256ELb0ELb1ELb1ELb0EEENS1_30DynamicPersistentTileSchedulerILi256ELi256ELb1ELb1ELb0EEEEEEEEEvNT_6ParamsE)
        /*09e0*/ 	.word	0x000000b8


	//----- nvinfo : EIATTR_MIN_STACK_SIZE
	.align		4
.L_432:
        /*09e4*/ 	.byte	0x04, 0x12
        /*09e6*/ 	.short	(.L_434 - .L_433)
	.align		4
.L_433:
        /*09e8*/ 	.word	index@(_ZN7cutlass13device_kernelIN5flash19enable_sm80_to_sm89INS1_16FlashAttnFwdSm80INS1_25CollectiveMainloopFwdSm80ILi8ELi1ELb0EN4cute5tupleIJNS5_1CILi128EEENS7_ILi64EEENS7_ILi256EEEEEELi256ENS_6half_tEfNS_4arch4Sm80ELb1ELb0ELb0ELb1ELb0ELb0ELb1ELb1EEENS1_21CollectiveEpilogueFwdINS6_IJS8_SA_S9_EEENS6_IJNS7_ILi1EEESI_SI_EEESC_SE_Li256ELb1ELb1ELb1ELb0EEENS1_36VarlenDynamicPersistentTileSchedulerILi128ELi64ELi256ELi256ELb1ELb1ELb0ELb1ELb1ELb1EEEEEEEEEvNT_6ParamsE)
        /*09ec*/ 	.word	0x00000088


	//----- nvinfo : EIATTR_MIN_STACK_SIZE
	.align		4
.L_434:
        /*09f0*/ 	.byte	0x04, 0x12
        /*09f2*/ 	.short	(.L_436 - .L_435)
	.align		4
.L_435:
        /*09f4*/ 	.word	index@(_ZN7cutlass13device_kernelIN5flash19enable_sm80_to_sm89INS1_16FlashAttnFwdSm80INS1_25CollectiveMainloopFwdSm80ILi8ELi1ELb0EN4cute5tupleIJNS5_1CILi128EEENS7_ILi48EEENS7_ILi256EEEEEELi256ENS_6half_tEfNS_4arch4Sm80ELb1ELb0ELb0ELb1ELb0ELb1ELb1ELb1EEENS1_21CollectiveEpilogueFwdINS6_IJS8_SA_S9_EEENS6_IJNS7_ILi1EEESI_SI_EEESC_SE_Li256ELb1ELb1ELb1ELb0EEENS1_36VarlenDynamicPersistentTileSchedulerILi128ELi48ELi256ELi256ELb1ELb1ELb0ELb1ELb1ELb1EEEEEEEEEvNT_6ParamsE)
        /*09f8*/ 	.word	0x00000058
.L_436:


//--------------------- .nv.info._ZN7cutlass13device_kernelIN5flash19enable_sm80_to_sm89INS1_16FlashAttnFwdSm80INS1_25CollectiveMainloopFwdSm80ILi8ELi1ELb1EN4cute5tupleIJNS5_1CILi128EEENS7_ILi64EEENS7_ILi256EEEEEELi256ENS_6half_tEfNS_4arch4Sm80ELb0ELb0ELb1ELb0ELb0ELb0ELb1ELb1EEENS1_21CollectiveEpilogueFwdINS6_IJS8_SA_S9_EEENS6_IJNS7_ILi1EEESI_SI_EEESC_SE_Li256ELb0ELb1ELb1ELb0EEENS1_19SingleTileSchedulerILb0ELb1ELb1ELi128EEEEEEEEEvNT_6ParamsE --------------------------
	.section	.nv.info._ZN7cutlass13device_kernelIN5flash19enable_sm80_to_sm89INS1_16FlashAttnFwdSm80INS1_25CollectiveMainloopFwdSm80ILi8ELi1ELb1EN4cute5tupleIJNS5_1CILi128EEENS7_ILi64EEENS7_ILi256EEEEEELi256ENS_6half_tEfNS_4arch4Sm80ELb0ELb0ELb1ELb0ELb0ELb0ELb1ELb1EEENS1_21CollectiveEpilogueFwdINS6_IJS8_SA_S9_EEENS6_IJNS7_ILi1EEESI_SI_EEESC_SE_Li256ELb0ELb1ELb1ELb0EEENS1_19SingleTileSchedulerILb0ELb1ELb1ELi128EEEEEEEEEvNT_6ParamsE,"",@"SHT_CUDA_INFO"
	.sectionflags	@""
	.align	4


	//----- nvinfo : EIATTR_CUDA_API_VERSION
	.align		4
        /*0000*/ 	.byte	0x04, 0x37
        /*0002*/ 	.short	(.L_438 - .L_437)
.L_437:
        /*0004*/ 	.word	0x00000082


	//----- nvinfo : EIATTR_SW2861232_WAR
	.align		4
.L_438:
        /*0008*/ 	.byte	0x01, 0x35
	.zero		2


	//----- nvinfo : EIATTR_PARAM_CBANK
	.align		4
        /*000c*/ 	.byte	0x04, 0x0a
        /*000e*/ 	.short	(.L_440 - .L_439)
	.align		4
.L_439:
        /*0010*/ 	.word	index@(.nv.constant0._ZN7cutlass13device_kernelIN5flash19enable_sm80_to_sm89INS1_16FlashAttnFwdSm80INS1_25CollectiveMainloopFwdSm80ILi8ELi1ELb1EN4cute5tupleIJNS5_1CILi128EEENS7_ILi64EEENS7_ILi256EEEEEELi256ENS_6half_tEfNS_4arch4Sm80ELb0ELb0ELb1ELb0ELb0ELb0ELb1ELb1EEENS1_21CollectiveEpilogueFwdINS6_IJS8_SA_S9_EEENS6_IJNS7_ILi1EEESI_SI_EEESC_SE_Li256ELb0ELb1ELb1ELb0EEENS1_19SingleTileSchedulerILb0ELb1ELb1ELi128EEEEEEEEEvNT_6ParamsE)
        /*0014*/ 	.short	0x0160
        /*0016*/ 	.short	0x0418


	//----- nvinfo : EIATTR_CBANK_PARAM_SIZE
	.align		4
.L_440:
        /*0018*/ 	.byte	0x03, 0x19
        /*001a*/ 	.short	0x0418


	//----- nvinfo : EIATTR_KPARAM_INFO
	.align		4
        /*001c*/ 	.byte	0x04, 0x17
        /*001e*/ 	.short	(.L_442 - .L_441)
.L_441:
        /*0020*/ 	.word	0x00000000
        /*0024*/ 	.short	0x0000
        /*0026*/ 	.short	0x0000
        /*0028*/ 	.byte	0x00, 0xf0, 0x61, 0x10


	//----- nvinfo : EIATTR_MAXREG_COUNT
	.align		4
.L_442:
        /*002c*/ 	.byte	0x03, 0x1b
        /*002e*/ 	.short	0x00ff


	//----- nvinfo : EIATTR_NUM_BARRIERS
	.align		4
        /*0030*/ 	.byte	0x02, 0x4c
        /*0032*/ 	.byte	0x02
	.zero		1


	//----- nvinfo : EIATTR_ANNOTATIONS
	.align		4
        /*0034*/ 	.byte	0x04, 0x55
        /*0036*/ 	.short	(.L_444 - .L_443)


	//   ....[0]....
.L_443:
        /*0038*/ 	.word	0x00000001
        /*003c*/ 	.byte	0x70, 0x0e, 0x00, 0x00, 0x01, 0x00, 0x00, 0x00, 0x00, 0x15, 0x00, 0x00, 0x01, 0x00, 0x00, 0x00
        /* <DEDUP_REMOVED lines=50> */
        /*036c*/ 	.byte	0xa0, 0x95, 0x00, 0x00, 0x01, 0x00, 0x00, 0x00, 0xb0, 0x95, 0x00, 0x00


	//----- nvinfo : EIATTR_MERCURY_ISA_VERSION
	.align		4
.L_444:
        /*0378*/ 	.byte	0x03, 0x5f
        /*037a*/ 	.short	0x0000


	//----- nvinfo : EIATTR_COOP_GROUP_MASK_REGIDS
	.align		4
        /*037c*/ 	.byte	0x04, 0x29
        /*037e*/ 	.short	(.L_446 - .L_445)


	//   ....[0]....
.L_445:
        /*0380*/ 	.word	0xffffffff


	//   ....[1]....
        /*0384*/ 	.word	0xffffffff


	//   ....[2]....
        /*0388*/ 	.word	0xffffffff


	//   ....[3]....
        /*038c*/ 	.word	0xffffffff


	//   ....[4]....
        /*0390*/ 	.word	0xffffffff


	//   ....[5]....
        /*0394*/ 	.word	0xffffffff


	//   ....[6]....
        /*0398*/ 	.word	0xffffffff


	//   ....[7]....
        /*039c*/ 	.word	0xffffffff


	//   ....[8]....
        /*03a0*/ 	.word	0xffffffff


	//   ....[9]....
        /*03a4*/ 	.word	0xffffffff


	//   ....[10]....
        /*03a8*/ 	.word	0xffffffff


	//   ....[11]....
        /*03ac*/ 	.word	0xffffffff


	//   ....[12]....
        /*03b0*/ 	.word	0xffffffff


	//   ....[13]....
        /*03b4*/ 	.word	0xffffffff


	//   ....[14]....
        /*03b8*/ 	.word	0xffffffff


	//   ....[15]....
        /*03bc*/ 	.word	0xffffffff


	//   ....[16]....
        /*03c0*/ 	.word	0xffffffff


	//   ....[17]....
        /*03c4*/ 	.word	0xffffffff


	//   ....[18]....
        /*03c8*/ 	.word	0xffffffff


	//   ....[19]....
        /*03cc*/ 	.word	0xffffffff


	//   ....[20]....
        /*03d0*/ 	.word	0xffffffff


	//   ....[21]....
        /*03d4*/ 	.word	0xffffffff


	//   ....[22]....
        /*03d8*/ 	.word	0xffffffff


	//   ....[23]....
        /*03dc*/ 	.word	0xffffffff


	//   ....[24]....
        /*03e0*/ 	.word	0xffffffff


	//   ....[25]....
        /*03e4*/ 	.word	0xffffffff


	//   ....[26]....
        /*03e8*/ 	.word	0xffffffff


	//   ....[27]....
        /*03ec*/ 	.word	0xffffffff


	//   ....[28]....
        /*03f0*/ 	.word	0xffffffff


	//----- nvinfo : EIATTR_COOP_GROUP_INSTR_OFFSETS
	.align		4
.L_446:
        /*03f4*/ 	.byte	0x04, 0x28
        /*03f6*/ 	.short	(.L_448 - .L_447)


	//   ....[0]....
.L_447:
        /*03f8*/ 	.word	0x00000060


	//   ....[1]....
        /*03fc*/ 	.word	0x00000da0


	//   ....[2]....
        /*0400*/ 	.word	0x00000dd0


	//   ....[3]....
        /*0404*/ 	.word	0x00000e00


	//   ....[4]....
        /*0408*/ 	.word	0x00000ea0


	//   ....[5]....
        /*040c*/ 	.word	0x00001130


	//   ....[6]....
        /*0410*/ 	.word	0x00001160


	//   ....[7]....
        /*0414*/ 	.word	0x000011d0


	//   ....[8]....
        /*0418*/ 	.word	0x000011e0


	//   ....[9]....
        /*041c*/ 	.word	0x000034f0


	//   ....[10]....
        /*0420*/ 	.word	0x000035c0


	//   ....[11]....
        /*0424*/ 	.word	0x000035d0


	//   ....[12]....
        /*0428*/ 	.word	0x00003630


	//   ....[13]....
        /*042c*/ 	.word	0x00007170


	//   ....[14]....
        /*0430*/ 	.word	0x000071c0


	//   ....[15]....
        /*0434*/ 	.word	0x00007940


	//   ....[16]....
        /*0438*/ 	.word	0x00007960


	//   ....[17]....
        /*043c*/ 	.word	0x000095f0


	//   ....[18]....
        /*0440*/ 	.word	0x00009600


	//   ....[19]....
        /*0444*/ 	.word	0x00009630


	//   ....[20]....
        /*0448*/ 	.word	0x00009640


	//   ....[21]....
        /*044c*/ 	.word	0x0000a530


	//   ....[22]....
        /*0450*/ 	.word	0x0000a570


	//   ....[23]....
        /*0454*/ 	.word	0x0000a5a0


	//   ....[24]....
        /*0458*/ 	.word	0x0000a5d0


	//   ....[25]....
        /*045c*/ 	.word	0x0000a6c0


	//   ....[26]....
        /*0460*/ 	.word	0x0000a6d0


	//   ....[27]....
        /*0464*/ 	.word	0x0000b2e0


	//   ....[28]....
        /*0468*/ 	.word	0x0000b2f0


	//----- nvinfo : EIATTR_EXIT_INSTR_OFFSETS
	.align		4
.L_448:
        /*046c*/ 	.byte	0x04, 0x1c
        /*046e*/ 	.short	(.L_450 - .L_449)


	//   ....[0]....
.L_449:
        /*0470*/ 	.word	0x000001c0


	//   ....[1]....
        /*0474*/ 	.word	0x0000b300


	//   ....[2]....
        /*0478*/ 	.word	0x0000bea0


	//   ....[3]....
        /*047c*/ 	.word	0x0000bef0


	//   ....[4]....
        /*0480*/ 	.word	0x0000bf20


	//   ....[5]....
        /*0484*/ 	.word	0x0000bf80


	//   ....[6]....
        /*0488*/ 	.word	0x0000c210


	//----- nvinfo : EIATTR_CTAIDZ_USED
	.align		4
.L_450:
        /*048c*/ 	.byte	0x01, 0x04
	.zero		2


	//----- nvinfo : EIATTR_MAX_THREADS
	.align		4
        /*0490*/ 	.byte	0x04, 0x05
        /*0492*/ 	.short	(.L_452 - .L_451)
.L_451:
        /*0494*/ 	.word	0x00000100
        /*0498*/ 	.word	0x00000001
        /*049c*/ 	.word	0x00000001


	//----- nvinfo : EIATTR_CRS_STACK_SIZE
	.align		4
.L_452:
        /*04a0*/ 	.byte	0x04, 0x1e
        /*04a2*/ 	.short	(.L_454 - .L_453)
.L_453:
        /*04a4*/ 	.word	0x00000000
.L_454:


//--------------------- .nv.info._ZN7cutlass13device_kernelIN5flash19enable_sm80_to_sm89INS1_16FlashAttnFwdSm80INS1_25CollectiveMainloopFwdSm80ILi8ELi1ELb1EN4cute5tupleIJNS5_1CILi128EEENS7_ILi48EEENS7_ILi256EEEEEELi256ENS_6half_tEfNS_4arch4Sm80ELb0ELb0ELb1ELb1ELb0ELb0ELb1ELb1EEENS1_21CollectiveEpilogueFwdINS6_IJS8_SA_S9_EEENS6_IJNS7_ILi1EEESI_SI_EEESC_SE_Li256ELb1ELb1ELb1ELb0EEENS1_36VarlenDynamicPersistentTileSchedulerILi128ELi48ELi256ELi256ELb1ELb1ELb0ELb0ELb1ELb1EEEEEEEEEvNT_6ParamsE --------------------------
	.section	.nv.info._ZN7cutlass13device_kernelIN5flash19enable_sm80_to_sm89INS1_16FlashAttnFwdSm80INS1_25CollectiveMainloopFwdSm80ILi8ELi1ELb1EN4cute5tupleIJNS5_1CILi128EEENS7_ILi48EEENS7_ILi256EEEEEELi256ENS_6half_tEfNS_4arch4Sm80ELb0ELb0ELb1ELb1ELb0ELb0ELb1ELb1EEENS1_21CollectiveEpilogueFwdINS6_IJS8_SA_S9_EEENS6_IJNS7_ILi1EEESI_SI_EEESC_SE_Li256ELb1ELb1ELb1ELb0EEENS1_36VarlenDynamicPersistentTileSchedulerILi128ELi48ELi256ELi256ELb1ELb1ELb0ELb0ELb1ELb1EEEEEEEEEvNT_6ParamsE,"",@"SHT_CUDA_INFO"
	.sectionflags	@""
	.align	4


	//----- nvinfo : EIATTR_CUDA_API_VERSION
	.align		4
        /*0000*/ 	.byte	0x04, 0x37
        /*0002*/ 	.short	(.L_456 - .L_455)
.L_455:
        /*0004*/ 	.word	0x00000082


	//----- nvinfo : EIATTR_SW2861232_WAR
	.align		4
.L_456:
        /*0008*/ 	.byte	0x01, 0x35
	.zero		2


	//----- nvinfo : EIATTR_PARAM_CBANK
	.align		4
        /*000c*/ 	.byte	0x04, 0x0a
        /*000e*/ 	.short	(.L_458 - .L_457)
	.align		4
.L_457:
        /*0010*/ 	.word	index@(.nv.constant0._ZN7cutlass13device_kernelIN5flash19enable_sm80_to_sm89INS1_16FlashAttnFwdSm80INS1_25CollectiveMainloopFwdSm80ILi8ELi1ELb1EN4cute5tupleIJNS5_1CILi128EEENS7_ILi48EEENS7_ILi256EEEEEELi256ENS_6half_tEfNS_4arch4Sm80ELb0ELb0ELb1ELb1ELb0ELb0ELb1ELb1EEENS1_21CollectiveEpilogueFwdINS6_IJS8_SA_S9_EEENS6_IJNS7_ILi1EEESI_SI_EEESC_SE_Li256ELb1ELb1ELb1ELb0EEENS1_36VarlenDynamicPersistentTileSchedulerILi128ELi48ELi256ELi256ELb1ELb1ELb0ELb0ELb1ELb1EEEEEEEEEvNT_6ParamsE)
        /*0014*/ 	.short	0x0160
        /*0016*/ 	.short	0x0438


	//----- nvinfo : EIATTR_CBANK_PARAM_SIZE
	.align		4
.L_458:
        /*0018*/ 	.byte	0x03, 0x19
        /*001a*/ 	.short	0x0438


	//----- nvinfo : EIATTR_KPARAM_INFO
	.align		4
        /*001c*/ 	.byte	0x04, 0x17
        /*001e*/ 	.short	(.L_460 - .L_459)
.L_459:
        /*0020*/ 	.word	0x00000000
        /*0024*/ 	.short	0x0000
        /*0026*/ 	.short	0x0000
        /*0028*/ 	.byte	0x00, 0xf0, 0xe1, 0x10


	//----- nvinfo : EIATTR_MAXREG_COUNT
	.align		4
.L_460:
        /*002c*/ 	.byte	0x03, 0x1b
        /*002e*/ 	.short	0x00ff


	//----- nvinfo : EIATTR_NUM_BARRIERS
	.align		4
        /*0030*/ 	.byte	0x02, 0x4c
        /*0032*/ 	.byte	0x06
	.zero		1


	//----- nvinfo : EIATTR_ANNOTATIONS
	.align		4
        /*0034*/ 	.byte	0x04, 0x55
        /*0036*/ 	.short	(.L_462 - .L_461)


	//   ....[0]....
.L_461:
        /* <DEDUP_REMOVED lines=97> */
        /*063c*/ 	.byte	0x20, 0xe5, 0x00, 0x00


	//----- nvinfo : EIATTR_MERCURY_ISA_VERSION
	.align		4
.L_462:
        /*0640*/ 	.byte	0x03, 0x5f
        /*0642*/ 	.short	0x0000


	//----- nvinfo : EIATTR_INT_WARP_WIDE_INSTR_OFFSETS
	.align		4
        /*0644*/ 	.byte	0x04, 0x31
        /*0646*/ 	.short	(.L_464 - .L_463)


	//   ....[0]....
.L_463:
        /*0648*/ 	.word	0x00009230


	//   ....[1]....
        /*064c*/ 	.word	0x000092b0


	//----- nvinfo : EIATTR_COOP_GROUP_MASK_REGIDS
	.align		4
.L_464:
        /*0650*/ 	.byte	0x04, 0x29
        /*0652*/ 	.short	(.L_466 - .L_465)


	//   ....[0]....
.L_465:
        /*0654*/ 	.word	0xffffffff


	//   ....[1]....
        /*0658*/ 	.word	0xffffffff


	//   ....[2]....
        /*065c*/ 	.word	0xffffffff


	//   ....[3]....
        /*0660*/ 	.word	0xffffffff


	//   ....[4]....
        /*0664*/ 	.word	0xffffffff


	//   ....[5]....
        /*0668*/ 	.word	0xffffffff


	//   ....[6]....
        /*066c*/ 	.word	0xffffffff


	//   ....[7]....
        /*0670*/ 	.word	0xffffffff


	//   ....[8]....
        /*0674*/ 	.word	0xffffffff


	//   ....[9]....
        /*0678*/ 	.word	0xffffffff


	//   ....[10]....
        /*067c*/ 	.word	0xffffffff


	//   ....[11]....
        /*0680*/ 	.word	0xffffffff


	//   ....[12]....
        /*0684*/ 	.word	0xffffffff


	//   ....[13]....
        /*0688*/ 	.word	0xffffffff


	//   ....[14]....
        /*068c*/ 	.word	0xffffffff


	//   ....[15]....
        /*0690*/ 	.word	0xffffffff


	//   ....[16]....
        /*0694*/ 	.word	0xffffffff


	//   ....[17]....
        /*0698*/ 	.word	0xffffffff


	//   ....[18]....
        /*069c*/ 	.word	0xffffffff


	//   ....[19]....
        /*06a0*/ 	.word	0xffffffff


	//   ....[20]....
        /*06a4*/ 	.word	0xffffffff


	//   ....[21]....
        /*06a8*/ 	.word	0xffffffff


	//   ....[22]....
        /*06ac*/ 	.word	0xffffffff


	//   ....[23]....
        /*06b0*/ 	.word	0xffffffff


	//   ....[24]....
        /*06b4*/ 	.word	0xffffffff


	//   ....[25]....
        /*06b8*/ 	.word	0xffffffff


	//   ....[26]....
        /*06bc*/ 	.word	0xffffffff


	//   ....[27]....
        /*06c0*/ 	.word	0xffffffff


	//   ....[28]....
        /*06c4*/ 	.word	0xffffffff


	//   ....[29]....
        /*06c8*/ 	.word	0xffffffff


	//   ....[30]....
        /*06cc*/ 	.word	0xffffffff


	//   ....[31]....
        /*06d0*/ 	.word	0xffffffff


	//   ....[32]....
        /*06d4*/ 	.word	0xffffffff


	//   ....[33]....
        /*06d8*/ 	.word	0xffffffff


	//   ....[34]....
        /*06dc*/ 	.word	0xffffffff


	//   ....[35]....
        /*06e0*/ 	.word	0xffffffff


	//   ....[36]....
        /*06e4*/ 	.word	0xffffffff


	//   ....[37]....
        /*06e8*/ 	.word	0xffffffff


	//   ....[38]....
        /*06ec*/ 	.word	0xffffffff


	//   ....[39]....
        /*06f0*/ 	.word	0xffffffff


	//   ....[40]....
        /*06f4*/ 	.word	0xffffffff


	//   ....[41]....
        /*06f8*/ 	.word	0xffffffff


	//   ....[42]....
        /*06fc*/ 	.word	0xffffffff


	//   ....[43]....
        /*0700*/ 	.word	0xffffffff


	//   ....[44]....
        /*0704*/ 	.word	0xffffffff


	//   ....[45]....
        /*0708*/ 	.word	0xffffffff


	//   ....[46]....
        /*070c*/ 	.word	0xffffffff


	//   ....[47]....
        /*0710*/ 	.word	0xffffffff


	//   ....[48]....
        /*0714*/ 	.word	0xffffffff


	//   ....[49]....
        /*0718*/ 	.word	0xffffffff


	//   ....[50]....
        /*071c*/ 	.word	0xffffffff


	//   ....[51]....
        /*0720*/ 	.word	0xffffffff


	//   ....[52]....
        /*0724*/ 	.word	0xffffffff


	//   ....[53]....
        /*0728*/ 	.word	0xffffffff


	//   ....[54]....
        /*072c*/ 	.word	0xffffffff


	//   ....[55]....
        /*0730*/ 	.word	0xffffffff


	//   ....[56]....
        /*0734*/ 	.word	0xffffffff


	//   ....[57]....
        /*0738*/ 	.word	0xffffffff


	//   ....[58]....
        /*073c*/ 	.word	0xffffffff


	//   ....[59]....
        /*0740*/ 	.word	0xffffffff


	//   ....[60]....
        /*0744*/ 	.word	0xffffffff


	//   ....[61]....
        /*0748*/ 	.word	0xffffffff


	//   ....[62]....
        /*074c*/ 	.word	0xffffffff


	//   ....[63]....
        /*0750*/ 	.word	0xffffffff


	//   ....[64]....
        /*0754*/ 	.word	0xffffffff


	//   ....[65]....
        /*0758*/ 	.word	0xffffffff


	//   ....[66]....
        /*075c*/ 	.word	0xffffffff


	//   ....[67]....
        /*0760*/ 	.word	0xffffffff


	//   ....[68]....
        /*0764*/ 	.word	0xffffffff


	//   ....[69]....
        /*0768*/ 	.word	0xffffffff


	//   ....[70]....
        /*076c*/ 	.word	0xffffffff


	//   ....[71]....
        /*0770*/ 	.word	0xffffffff


	//   ....[72]....
        /*0774*/ 	.word	0xffffffff


	//   ....[73]....
        /*0778*/ 	.word	0xffffffff


	//   ....[74]....
        /*077c*/ 	.word	0xffffffff


	//   ....[75]....
        /*0780*/ 	.word	0xffffffff


	//   ....[76]....
        /*0784*/ 	.word	0xffffffff


	//   ....[77]....
        /*0788*/ 	.word	0xffffffff


	//   ....[78]....
        /*078c*/ 	.word	0xffffffff


	//   ....[79]....
        /*0790*/ 	.word	0xffffffff


	//   ....[80]....
        /*0794*/ 	.word	0xffffffff


	//   ....[81]....
        /*0798*/ 	.word	0xffffffff


	//   ....[82]....
        /*079c*/ 	.word	0xffffffff


	//   ....[83]....
        /*07a0*/ 	.word	0xffffffff


	//   ....[84]....
        /*07a4*/ 	.word	0xffffffff


	//   ....[85]....
        /*07a8*/ 	.word	0xffffffff


	//   ....[86]....
        /*07ac*/ 	.word	0xffffffff


	//   ....[87]....
        /*07b0*/ 	.word	0xffffffff


	//   ....[88]....
        /*07b4*/ 	.word	0xffffffff


	//   ....[89]....
        /*07b8*/ 	.word	0xffffffff


	//   ....[90]....
        /*07bc*/ 	.word	0xffffffff


	//   ....[91]....
        /*07c0*/ 	.word	0xffffffff


	//   ....[92]....
        /*07c4*/ 	.word	0xffffffff


	//   ....[93]....
        /*07c8*/ 	.word	0xffffffff


	//   ....[94]....
        /*07cc*/ 	.word	0xffffffff


	//   ....[95]....
        /*07d0*/ 	.word	0xffffffff


	//   ....[96]....
        /*07d4*/ 	.word	0xffffffff


	//   ....[97]....
        /*07d8*/ 	.word	0xffffffff


	//   ....[98]....
        /*07dc*/ 	.word	0xffffffff


	//   ....[99]....
        /*07e0*/ 	.word	0xffffffff


	//   ....[100]....
        /*07e4*/ 	.word	0xffffffff


	//   ....[101]....
        /*07e8*/ 	.word	0xffffffff


	//   ....[102]....
        /*07ec*/ 	.word	0xffffffff


	//   ....[103]....
        /*07f0*/ 	.word	0xffffffff


	//   ....[104]....
        /*07f4*/ 	.word	0xffffffff


	//   ....[105]....
        /*07f8*/ 	.word	0xffffffff


	//   ....[106]....
        /*07fc*/ 	.word	0xffffffff


	//   ....[107]....
        /*0800*/ 	.word	0xffffffff


	//   ....[108]....
        /*0804*/ 	.word	0xffffffff


	//   ....[109]....
        /*0808*/ 	.word	0xffffffff


	//   ....[110]....
        /*080c*/ 	.word	0xffffffff


	//   ....[111]....
        /*0810*/ 	.word	0xffffffff


	//   ....[112]....
        /*0814*/ 	.word	0xffffffff


	//   ....[113]....
        /*0818*/ 	.word	0xffffffff


	//   ....[114]....
        /*081c*/ 	.word	0xffffffff


	//   ....[115]....
        /*0820*/ 	.word	0xffffffff


	//   ....[116]....
        /*0824*/ 	.word	0xffffffff


	//   ....[117]....
        /*0828*/ 	.word	0xffffffff


	//   ....[118]....
        /*082c*/ 	.word	0xffffffff


	//   ....[119]....
        /*0830*/ 	.word	0xffffffff


	//   ....[120]....
        /*0834*/ 	.word	0xffffffff


	//   ....[121]....
        /*0838*/ 	.word	0xffffffff


	//   ....[122]....
        /*083c*/ 	.word	0xffffffff


	//   ....[123]....
        /*0840*/ 	.word	0xffffffff


	//   ....[124]....
        /*0844*/ 	.word	0xffffffff


	//   ....[125]....
        /*0848*/ 	.word	0xffffffff


	//   ....[126]....
        /*084c*/ 	.word	0xffffffff


	//   ....[127]....
        /*0850*/ 	.word	0xffffffff


	//   ....[128]....
        /*0854*/ 	.word	0xffffffff


	//   ....[129]....
        /*0858*/ 	.word	0xffffffff


	//   ....[130]....
        /*085c*/ 	.word	0xffffffff


	//----- nvinfo : EIATTR_COOP_GROUP_INSTR_OFFSETS
	.align		4
.L_466:
        /*0860*/ 	.byte	0x04, 0x28
        /*0862*/ 	.short	(.L_468 - .L_467)


	//   ....[0]....
.L_467:
        /*0864*/ 	.word	0x00000050


	//   ....[1]....
        /*0868*/ 	.word	0x00000200


	//   ....[2]....
        /*086c*/ 	.word	0x00000230


	//   ....[3]....
        /*0870*/ 	.word	0x00000260


	//   ....[4]....
        /*0874*/ 	.word	0x00000290


	//   ....[5]....
        /*0878*/ 	.word	0x000002c0


	//   ....[6]....
        /*087c*/ 	.word	0x000002f0


	//   ....[7]....
        /*0880*/ 	.word	0x00000460


	//   ....[8]....
        /*0884*/ 	.word	0x000004a0


	//   ....[9]....
        /*0888*/ 	.word	0x000004d0


	//   ....[10]....
        /*088c*/ 	.word	0x00000500


	//   ....[11]....
        /*0890*/ 	.word	0x00000530


	//   ....[12]....
        /*0894*/ 	.word	0x00000560


	//   ....[13]....
        /*0898*/ 	.word	0x000005f0


	//   ....[14]....
        /*089c*/ 	.word	0x00000620


	//   ....[15]....
        /*08a0*/ 	.word	0x00000630


	//   ....[16]....
        /*08a4*/ 	.word	0x000006a0


	//   ....[17]....
        /*08a8*/ 	.word	0x000022d0


	//   ....[18]....
        /*08ac*/ 	.word	0x00002300


	//   ....[19]....
        /*08b0*/ 	.word	0x00002330


	//   ....[20]....
        /*08b4*/ 	.word	0x000023a0


	//   ....[21]....
        /*08b8*/ 	.word	0x00002550


	//   ....[22]....
        /*08bc*/ 	.word	0x00002570


	//   ....[23]....
        /*08c0*/ 	.word	0x000025b0


	//   ....[24]....
        /*08c4*/ 	.word	0x000025e0


	//   ....[25]....
        /*08c8*/ 	.word	0x000043a0


	//   ....[26]....
        /*08cc*/ 	.word	0x000044f0


	//   ....[27]....
        /*08d0*/ 	.word	0x00004530


	//   ....[28]....
        /*08d4*/ 	.word	0x000045b0


	//   ....[29]....
        /*08d8*/ 	.word	0x00006f30


	//   ....[30]....
        /*08dc*/ 	.word	0x00006f50


	//   ....[31]....
        /*08e0*/ 	.word	0x00007590


	//   ....[32]....
        /*08e4*/ 	.word	0x000075b0


	//   ....[33]....
        /*08e8*/ 	.word	0x00008810


	//   ....[34]....
        /*08ec*/ 	.word	0x00008820


	//   ....[35]....
        /*08f0*/ 	.word	0x00008850


	//   ....[36]....
        /*08f4*/ 	.word	0x00008860


	//   ....[37]....
        /*08f8*/ 	.word	0x0000a0f0


	//   ....[38]....
        /*08fc*/ 	.word	0x0000a100


	//   ....[39]....
        /*0900*/ 	.word	0x0000a120


	//   ....[40]....
        /*0904*/ 	.word	0x0000a140


	//   ....[41]....
        /*0908*/ 	.word	0x0000a580


	//   ....[42]....
        /*090c*/ 	.word	0x0000a5a0


	//   ....[43]....
        /*0910*/ 	.word	0x0000a770


	//   ....[44]....
        /*0914*/ 	.word	0x0000a780


	//   ....[45]....
        /*0918*/ 	.word	0x0000a960


	//   ....[46]....
        /*091c*/ 	.word	0x0000a980


	//   ....[47]....
        /*0920*/ 	.word	0x0000ab60


	//   ....[48]....
        /*0924*/ 	.word	0x0000ab70


	//   ....[49]....
        /*0928*/ 	.word	0x0000af50


	//   ....[50]....
        /*092c*/ 	.word	0x0000af70


	//   ....[51]....
        /*0930*/ 	.word	0x0000bbc0


	//   ....[52]....
        /*0934*/ 	.word	0x0000bbd0


	//   ....[53]....
        /*0938*/ 	.word	0x0000cc40


	//   ....[54]....
        /*093c*/ 	.word	0x0000cc60


	//   ....[55]....
        /*0940*/ 	.word	0x0000ce40


	//   ....[56]....
        /*0944*/ 	.word	0x0000ce50


	//   ....[57]....
        /*0948*/ 	.word	0x0000d030


	//   ....[58]....
        /*094c*/ 	.word	0x0000d050


	//   ....[59]....
        /*0950*/ 	.word	0x0000d230


	//   ....[60]....
        /*0954*/ 	.word	0x0000d240


	//   ....[61]....
        /*0958*/ 	.word	0x0000d4e0


	//   ....[62]....
        /*095c*/ 	.word	0x0000d500


	//   ....[63]....
        /*0960*/ 	.word	0x0000d630


	//   ....[64]....
        /*0964*/ 	.word	0x0000d670


	//   ....[65]....
        /*0968*/ 	.word	0x0000d6a0


	//   ....[66]....
        /*096c*/ 	.word	0x0000d6d0


	//   ....[67]....
        /*0970*/ 	.word	0x0000d700


	//   ....[68]....
        /*0974*/ 	.word	0x0000d730


	//   ....[69]....
        /*0978*/ 	.word	0x0000d890


	//   ....[70]....
        /*097c*/ 	.word	0x0000d8d0


	//   ....[71]....
        /*0980*/ 	.word	0x0000d900


	//   ....[72]....
        /*0984*/ 	.word	0x0000d930


	//   ....[73]....
        /*0988*/ 	.word	0x0000d960


	//   ....[74]....
        /*098c*/ 	.word	0x0000d990


	//   ....[75]....
        /*0990*/ 	.word	0x0000da20


	//   ....[76]....
        /*0994*/ 	.word	0x0000da50


	//   ....[77]....
        /*0998*/ 	.word	0x0000da60


	//   ....[78]....
        /*099c*/ 	.word	0x0000dac0


	//   ....[79]....
        /*09a0*/ 	.word	0x0000e0a0


	//   ....[80]....
        /*09a4*/ 	.word	0x0000e100


	//   ....[81]....
        /*09a8*/ 	.word	0x0000e150


	//   ....[82]....
        /*09ac*/ 	.word	0x0000e1a0


	//   ....[83]....
        /*09b0*/ 	.word	0x0000e1f0


	//   ....[84]....
        /*09b4*/ 	.word	0x0000e260


	//   ....[85]....
        /*09b8*/ 	.word	0x0000e2a0


	//   ....[86]....
        /*09bc*/ 	.word	0x0000e310


	//   ....[87]....
        /*09c0*/ 	.word	0x0000e380


	//   ....[88]....
        /*09c4*/ 	.word	0x0000e3e0


	//   ....[89]....
        /*09c8*/ 	.word	0x0000e460


	//   ....[90]....
        /*09cc*/ 	.word	0x0000e4c0


	//   ....[91]....
        /*09d0*/ 	.word	0x0000e510


	//   ....[92]....
        /*09d4*/ 	.word	0x0000e570


	//   ....[93]....
        /*09d8*/ 	.word	0x0000e5e0


	//   ....[94]....
        /*09dc*/ 	.word	0x0000e650


	//   ....[95]....
        /*09e0*/ 	.word	0x0000e6b0


	//   ....[96]....
        /*09e4*/ 	.word	0x0000e710


	//   ....[97]....
        /*09e8*/ 	.word	0x0000e770


	//   ....[98]....
        /*09ec*/ 	.word	0x0000e7e0


	//   ....[99]....
        /*09f0*/ 	.word	0x0000e840


	//   ....[100]....
        /*09f4*/ 	.word	0x0000e8a0


	//   ....[101]....
        /*09f8*/ 	.word	0x0000e900


	//   ....[102]....
        /*09fc*/ 	.word	0x0000e970


	//   ....[103]....
        /*0a00*/ 	.word	0x0000e9d0


	//   ....[104]....
        /*0a04*/ 	.word	0x0000ea30


	//   ....[105]....
        /*0a08*/ 	.word	0x0000ea90


	//   ....[106]....
        /*0a0c*/ 	.word	0x0000eb00


	//   ....[107]....
        /*0a10*/ 	.word	0x0000eb60


	//   ....[108]....
        /*0a14*/ 	.word	0x0000ebc0


	//   ....[109]....
        /*0a18*/ 	.word	0x0000ec20


	//   ....[110]....
        /*0a1c*/ 	.word	0x0000ec90


	//   ....[111]....
        /*0a20*/ 	.word	0x0000ecf0


	//   ....[112]....
        /*0a24*/ 	.word	0x0000ed50


	//   ....[113]....
        /*0a28*/ 	.word	0x0000edb0


	//   ....[114]....
        /*0a2c*/ 	.word	0x0000ee20


	//   ....[115]....
        /*0a30*/ 	.word	0x0000ee70


	//   ....[116]....
        /*0a34*/ 	.word	0x0000eeb0


	//   ....[117]....
        /*0a38*/ 	.word	0x0000ef00


	//   ....[118]....
        /*0a3c*/ 	.word	0x0000ef50


	//   ....[119]....
        /*0a40*/ 	.word	0x0000efa0


	//   ....[120]....
        /*0a44*/ 	.word	0x0000f010


	//   ....[121]....
        /*0a48*/ 	.word	0x0000f050


	//   ....[122]....
        /*0a4c*/ 	.word	0x0000f0a0


	//   ....[123]....
        /*0a50*/ 	.word	0x0000f0f0


	//   ....[124]....
        /*0a54*/ 	.word	0x0000f140


	//   ....[125]....
        /*0a58*/ 	.word	0x0000f190


	//   ....[126]....
        /*0a5c*/ 	.word	0x0000f200


	//   ....[127]....
        /*0a60*/ 	.word	0x0000f240


	//   ....[128]....
        /*0a64*/ 	.word	0x0000f2b0


	//   ....[129]....
        /*0a68*/ 	.word	0x0000f310


	//   ....[130]....
        /*0a6c*/ 	.word	0x0000f370


	//----- nvinfo : EIATTR_EXIT_INSTR_OFFSETS
	.align		4
.L_468:
        /*0a70*/ 	.byte	0x04, 0x1c
        /*0a72*/ 	.short	(.L_470 - .L_469)


	//   ....[0]....
.L_469:
        /*0a74*/ 	.word	0x00000c10


	//   ....[1]....
        /*0a78*/ 	.word	0x0000e060


	//----- nvinfo : EIATTR_MAX_THREADS
	.align		4
.L_470:
        /*0a7c*/ 	.byte	0x04, 0x05
        /*0a7e*/ 	.short	(.L_472 - .L_471)
.L_471:
        /*0a80*/ 	.word	0x00000100
        /*0a84*/ 	.word	0x00000001
        /*0a88*/ 	.word	0x00000001


	//----- nvinfo : EIATTR_CRS_STACK_SIZE
	.align		4
.L_472:
        /*0a8c*/ 	.byte	0x04, 0x1e
        /*0a8e*/ 	.short	(.L_474 - .L_473)
.L_473:
        /*0a90*/ 	.word	0x00000000
.L_474:


//--------------------- .nv.info._ZN7cutlass13device_kernelIN5flash19enable_sm80_to_sm89INS1_16FlashAttnFwdSm80INS1_25CollectiveMainloopFwdSm80ILi8ELi1ELb0EN4cute5tupleIJNS5_1CILi128EEENS7_ILi32EEENS7_ILi256EEEEEELi256ENS_6half_tEfNS_4arch4Sm80ELb0ELb0ELb1ELb1ELb0ELb1ELb1ELb1EEENS1_21CollectiveEpilogueFwdINS6_IJS8_SA_S9_EEENS6_IJNS7_ILi1EEESI_SI_EEESC_SE_Li256ELb1ELb1ELb1ELb0EEENS1_36VarlenDynamicPersistentTileSchedulerILi128ELi32ELi256ELi256ELb1ELb1ELb0ELb0ELb1ELb1EEEEEEEEEvNT_6ParamsE --------------------------
	.section	.nv.info._ZN7cutlass13device_kernelIN5flash19enable_sm80_to_sm89INS1_16FlashAttnFwdSm80INS1_25CollectiveMainloopFwdSm80ILi8ELi1ELb0EN4cute5tupleIJNS5_1CILi128EEENS7_ILi32EEENS7_ILi256EEEEEELi256ENS_6half_tEfNS_4arch4Sm80ELb0ELb0ELb1ELb1ELb0ELb1ELb1ELb1EEENS1_21CollectiveEpilogueFwdINS6_IJS8_SA_S9_EEENS6_IJNS7_ILi1EEESI_SI_EEESC_SE_Li256ELb1ELb1ELb1ELb0EEENS1_36VarlenDynamicPersistentTileSchedulerILi128ELi32ELi256ELi256ELb1ELb1ELb0ELb0ELb1ELb1EEEEEEEEEvNT_6ParamsE,"",@"SHT_CUDA_INFO"
	.sectionflags	@""
	.align	4


	//----- nvinfo : EIATTR_CUDA_API_VERSION
	.align		4
        /*0000*/ 	.byte	0x04, 0x37
        /*0002*/ 	.short	(.L_476 - .L_475)
.L_475:
        /*0004*/ 	.word	0x00000082


	//----- nvinfo : EIATTR_SW2861232_WAR
	.align		4
.L_476:
        /*0008*/ 	.byte	0x01, 0x35
	.zero		2


	//----- nvinfo : EIATTR_PARAM_CBANK
	.align		4
        /*000c*/ 	.byte	0x04, 0x0a
        /*000e*/ 	.short	(.L_478 - .L_477)
	.align		4
.L_477:
        /*0010*/ 	.word	index@(.nv.constant0._ZN7cutlass13device_kernelIN5flash19enable_sm80_to_sm89INS1_16FlashAttnFwdSm80INS1_25CollectiveMainloopFwdSm80ILi8ELi1ELb0EN4cute5tupleIJNS5_1CILi128EEENS7_ILi32EEENS7_ILi256EEEEEELi256ENS_6half_tEfNS_4arch4Sm80ELb0ELb0ELb1ELb1ELb0ELb1ELb1ELb1EEENS1_21CollectiveEpilogueFwdINS6_IJS8_SA_S9_EEENS6_IJNS7_ILi1EEESI_SI_EEESC_SE_Li256ELb1ELb1ELb1ELb0EEENS1_36VarlenDynamicPersistentTileSchedulerILi128ELi32ELi256ELi256ELb1ELb1ELb0ELb0ELb1ELb1EEEEEEEEEvNT_6ParamsE)
        /*0014*/ 	.short	0x0160
        /*0016*/ 	.short	0x0438


	//----- nvinfo : EIATTR_CBANK_PARAM_SIZE
	.align		4
.L_478:
        /*0018*/ 	.byte	0x03, 0x19
        /*001a*/ 	.short	0x0438


	//----- nvinfo : EIATTR_KPARAM_INFO
	.align		4
        /*001c*/ 	.byte	0x04, 0x17
        /*001e*/ 	.short	(.L_480 - .L_479)
.L_479:
        /*0020*/ 	.word	0x00000000
        /*0024*/ 	.short	0x0000
        /*0026*/ 	.short	0x0000
        /*0028*/ 	.byte	0x00, 0xf0, 0xe1, 0x10


	//----- nvinfo : EIATTR_MAXREG_COUNT
	.align		4
.L_480:
        /*002c*/ 	.byte	0x03, 0x1b
        /*002e*/ 	.short	0x00ff


	//----- nvinfo : EIATTR_NUM_BARRIERS
	.align		4
        /*0030*/ 	.byte	0x02, 0x4c
        /*0032*/ 	.byte	0x06
	.zero		1


	//----- nvinfo : EIATTR_ANNOTATIONS
	.align		4
        /*0034*/ 	.byte	0x04, 0x55
        /*0036*/ 	.short	(.L_482 - .L_481)


	//   ....[0]....
.L_481:
        /*0038*/ 	.word	0x00000001
        /*003c*/ 	.byte	0x70, 0x00, 0x00, 0x00, 0x01, 0x00, 0x00, 0x00, 0xb0, 0x0e, 0x00, 0x00, 0x01, 0x00, 0x00, 0x00
        /*004c*/ 	.byte	0x70, 0x0f, 0x00, 0x00, 0x01, 0x00, 0x00, 0x00, 0x00, 0x22, 0x01, 0x00, 0x01, 0x00, 0x00, 0x00
        /*005c*/ 	.byte	0x40, 0x22, 0x01, 0x00, 0x01, 0x00, 0x00, 0x00, 0x60, 0x56, 0x01, 0x00


	//----- nvinfo : EIATTR_MERCURY_ISA_VERSION
	.align		4
.L_482:
        /*0068*/ 	.byte	0x03, 0x5f
        /*006a*/ 	.short	0x0000


	//----- nvinfo : EIATTR_INT_WARP_WIDE_INSTR_OFFSETS
	.align		4
        /*006c*/ 	.byte	0x04, 0x31
        /*006e*/ 	.short	(.L_484 - .L_483)


	//   ....[0]....
.L_483:
        /*0070*/ 	.word	0x00011780


	//   ....[1]....
        /*0074*/ 	.word	0x00011800


	//----- nvinfo : EIATTR_COOP_GROUP_MASK_REGIDS
	.align		4
.L_484:
        /*0078*/ 	.byte	0x04, 0x29
        /*007a*/ 	.short	(.L_486 - .L_485)


	//   ....[0]....
.L_485:
        /*007c*/ 	.word	0xffffffff


	//   ....[1]....
        /*0080*/ 	.word	0xffffffff


	//   ....[2]....
        /*0084*/ 	.word	0xffffffff


	//   ....[3]....
        /*0088*/ 	.word	0xffffffff


	//   ....[4]....
        /*008c*/ 	.word	0xffffffff


	//   ....[5]....
        /*0090*/ 	.word	0xffffffff


	//   ....[6]....
        /*0094*/ 	.word	0xffffffff


	//   ....[7]....
        /*0098*/ 	.word	0xffffffff


	//   ....[8]....
        /*009c*/ 	.word	0xffffffff


	//   ....[9]....
        /*00a0*/ 	.word	0xffffffff


	//   ....[10]....
        /*00a4*/ 	.word	0xffffffff


	//   ....[11]....
        /*00a8*/ 	.word	0xffffffff


	//   ....[12]....
        /*00ac*/ 	.word	0xffffffff


	//   ....[13]....
        /*00b0*/ 	.word	0xffffffff


	//   ....[14]....
        /*00b4*/ 	.word	0xffffffff


	//   ....[15]....
        /*00b8*/ 	.word	0xffffffff


	//   ....[16]....
        /*00bc*/ 	.word	0xffffffff


	//   ....[17]....
        /*00c0*/ 	.word	0xffffffff


	//   ....[18]....
        /*00c4*/ 	.word	0xffffffff


	//   ....[19]....
        /*00c8*/ 	.word	0xffffffff


	//   ....[20]....
        /*00cc*/ 	.word	0xffffffff


	//   ....[21]....
        /*00d0*/ 	.word	0xffffffff


	//   ....[22]....
        /*00d4*/ 	.word	0xffffffff


	//   ....[23]....
        /*00d8*/ 	.word	0xffffffff


	//   ....[24]....
        /*00dc*/ 	.word	0xffffffff


	//   ....[25]....
        /*00e0*/ 	.word	0xffffffff


	//   ....[26]....
        /*00e4*/ 	.word	0xffffffff


	//   ....[27]....
        /*00e8*/ 	.word	0xffffffff


	//   ....[28]....
        /*00ec*/ 	.word	0xffffffff


	//   ....[29]....
        /*00f0*/ 	.word	0xffffffff


	//   ....[30]....
        /*00f4*/ 	.word	0xffffffff


	//   ....[31]....
        /*00f8*/ 	.word	0xffffffff


	//   ....[32]....
        /*00fc*/ 	.word	0xffffffff


	//   ....[33]....
        /*0100*/ 	.word	0xffffffff


	//   ....[34]....
        /*0104*/ 	.word	0xffffffff


	//   ....[35]....
        /*0108*/ 	.word	0xffffffff


	//   ....[36]....
        /*010c*/ 	.word	0xffffffff


	//   ....[37]....
        /*0110*/ 	.word	0xffffffff


	//   ....[38]....
        /*0114*/ 	.word	0xffffffff


	//   ....[39]....
        /*0118*/ 	.word	0xffffffff


	//   ....[40]....
        /*011c*/ 	.word	0xffffffff


	//   ....[41]....
        /*0120*/ 	.word	0xffffffff


	//   ....[42]....
        /*0124*/ 	.word	0xffffffff


	//   ....[43]....
        /*0128*/ 	.word	0xffffffff


	//   ....[44]....
        /*012c*/ 	.word	0xffffffff


	//   ....[45]....
        /*0130*/ 	.word	0xffffffff


	//   ....[46]....
        /*0134*/ 	.word	0xffffffff


	//   ....[47]....
        /*0138*/ 	.word	0xffffffff


	//   ....[48]....
        /*013c*/ 	.word	0xffffffff


	//   ....[49]....
        /*0140*/ 	.word	0xffffffff


	//   ....[50]....
        /*0144*/ 	.word	0xffffffff


	//   ....[51]....
        /*0148*/ 	.word	0xffffffff


	//   ....[52]....
        /*014c*/ 	.word	0xffffffff


	//   ....[53]....
        /*0150*/ 	.word	0xffffffff


	//   ....[54]....
        /*0154*/ 	.word	0xffffffff


	//   ....[55]....
        /*0158*/ 	.word	0xffffffff


	//   ....[56]....
        /*015c*/ 	.word	0xffffffff


	//   ....[57]....
        /*0160*/ 	.word	0xffffffff


	//   ....[58]....
        /*0164*/ 	.word	0xffffffff


	//   ....[59]....
        /*0168*/ 	.word	0xffffffff


	//   ....[60]....
        /*016c*/ 	.word	0xffffffff


	//   ....[61]....
        /*0170*/ 	.word	0xffffffff


	//   ....[62]....
        /*0174*/ 	.word	0xffffffff


	//   ....[63]....
        /*0178*/ 	.word	0xffffffff


	//   ....[64]....
        /*017c*/ 	.word	0xffffffff


	//   ....[65]....
        /*0180*/ 	.word	0xffffffff


	//   ....[66]....
        /*0184*/ 	.word	0xffffffff


	//   ....[67]....
        /*0188*/ 	.word	0xffffffff


	//   ....[68]....
        /*018c*/ 	.word	0xffffffff


	//   ....[69]....
        /*0190*/ 	.word	0xffffffff


	//   ....[70]....
        /*0194*/ 	.word	0xffffffff


	//   ....[71]....
        /*0198*/ 	.word	0xffffffff


	//   ....[72]....
        /*019c*/ 	.word	0xffffffff


	//   ....[73]....
        /*01a0*/ 	.word	0xffffffff


	//   ....[74]....
        /*01a4*/ 	.word	0xffffffff


	//   ....[75]....
        /*01a8*/ 	.word	0xffffffff


	//   ....[76]....
        /*01ac*/ 	.word	0xffffffff


	//   ....[77]....
        /*01b0*/ 	.word	0xffffffff


	//   ....[78]....
        /*01b4*/ 	.word	0xffffffff


	//   ....[79]....
        /*01b8*/ 	.word	0xffffffff


	//   ....[80]....
        /*01bc*/ 	.word	0xffffffff


	//   ....[81]....
        /*01c0*/ 	.word	0xffffffff


	//   ....[82]....
        /*01c4*/ 	.word	0xffffffff


	//   ....[83]....
        /*01c8*/ 	.word	0xffffffff


	//   ....[84]....
        /*01cc*/ 	.word	0xffffffff


	//   ....[85]....
        /*01d0*/ 	.word	0xffffffff


	//   ....[86]....
        /*01d4*/ 	.word	0xffffffff


	//   ....[87]....
        /*01d8*/ 	.word	0xffffffff


	//   ....[88]....
        /*01dc*/ 	.word	0xffffffff


	//   ....[89]....
        /*01e0*/ 	.word	0xffffffff


	//   ....[90]....
        /*01e4*/ 	.word	0xffffffff


	//   ....[91]....
        /*01e8*/ 	.word	0xffffffff


	//   ....[92]....
        /*01ec*/ 	.word	0xffffffff


	//   ....[93]....
        /*01f0*/ 	.word	0xffffffff


	//   ....[94]....
        /*01f4*/ 	.word	0xffffffff


	//   ....[95]....
        /*01f8*/ 	.word	0xffffffff


	//   ....[96]....
        /*01fc*/ 	.word	0xffffffff


	//   ....[97]....
        /*0200*/ 	.word	0xffffffff


	//   ....[98]....
        /*0204*/ 	.word	0xffffffff


	//   ....[99]....
        /*0208*/ 	.word	0xffffffff


	//   ....[100]....
        /*020c*/ 	.word	0xffffffff


	//   ....[101]....
        /*0210*/ 	.word	0xffffffff


	//   ....[102]....
        /*0214*/ 	.word	0xffffffff


	//   ....[103]....
        /*0218*/ 	.word	0xffffffff


	//   ....[104]....
        /*021c*/ 	.word	0xffffffff


	//   ....[105]....
        /*0220*/ 	.word	0xffffffff


	//   ....[106]....
        /*0224*/ 	.word	0xffffffff


	//   ....[107]....
        /*0228*/ 	.word	0xffffffff


	//   ....[108]....
        /*022c*/ 	.word	0xffffffff


	//   ....[109]....
        /*0230*/ 	.word	0xffffffff


	//   ....[110]....
        /*0234*/ 	.word	0xffffffff


	//   ....[111]....
        /*0238*/ 	.word	0xffffffff


	//   ....[112]....
        /*023c*/ 	.word	0xffffffff


	//   ....[113]....
        /*0240*/ 	.word	0xffffffff


	//   ....[114]....
        /*0244*/ 	.word	0xffffffff


	//   ....[115]....
        /*0248*/ 	.word	0xffffffff


	//   ....[116]....
        /*024c*/ 	.word	0xffffffff


	//   ....[117]....
        /*0250*/ 	.word	0xffffffff


	//   ....[118]....
        /*0254*/ 	.word	0xffffffff


	//   ....[119]....
        /*0258*/ 	.word	0xffffffff


	//   ....[120]....
        /*025c*/ 	.word	0xffffffff


	//   ....[121]....
        /*0260*/ 	.word	0xffffffff


	//   ....[122]....
        /*0264*/ 	.word	0xffffffff


	//   ....[123]....
        /*0268*/ 	.word	0xffffffff


	//   ....[124]....
        /*026c*/ 	.word	0xffffffff


	//   ....[125]....
        /*0270*/ 	.word	0xffffffff


	//   ....[126]....
        /*0274*/ 	.word	0xffffffff


	//   ....[127]....
        /*0278*/ 	.word	0xffffffff


	//   ....[128]....
        /*027c*/ 	.word	0xffffffff


	//   ....[129]....
        /*0280*/ 	.word	0xffffffff


	//   ....[130]....
        /*0284*/ 	.word	0xffffffff


	//   ....[131]....
        /*0288*/ 	.word	0xffffffff


	//   ....[132]....
        /*028c*/ 	.word	0xffffffff


	//   ....[133]....
        /*0290*/ 	.word	0xffffffff


	//   ....[134]....
        /*0294*/ 	.word	0xffffffff


	//   ....[135]....
        /*0298*/ 	.word	0xffffffff


	//   ....[136]....
        /*029c*/ 	.word	0xffffffff


	//   ....[137]....
        /*02a0*/ 	.word	0xffffffff


	//   ....[138]....
        /*02a4*/ 	.word	0xffffffff


	//   ....[139]....
        /*02a8*/ 	.word	0xffffffff


	//   ....[140]....
        /*02ac*/ 	.word	0xffffffff


	//   ....[141]....
        /*02b0*/ 	.word	0xffffffff


	//   ....[142]....
        /*02b4*/ 	.word	0xffffffff


	//   ....[143]....
        /*02b8*/ 	.word	0xffffffff


	//   ....[144]....
        /*02bc*/ 	.word	0xffffffff


	//   ....[145]....
        /*02c0*/ 	.word	0xffffffff


	//   ....[146]....
        /*02c4*/ 	.word	0xffffffff


	//----- nvinfo : EIATTR_COOP_GROUP_INSTR_OFFSETS
	.align		4
.L_486:
        /*02c8*/ 	.byte	0x04, 0x28
        /*02ca*/ 	.short	(.L_488 - .L_487)


	//   ....[0]....
.L_487:
        /*02cc*/ 	.word	0x00000050


	//   ....[1]....
        /*02d0*/ 	.word	0x000001e0


	//   ....[2]....
        /*02d4*/ 	.word	0x00000210


	//   ....[3]....
        /*02d8*/ 	.word	0x00000240


	//   ....[4]....
        /*02dc*/ 	.word	0x00000270


	//   ....[5]....
        /*02e0*/ 	.word	0x000002a0


	//   ....[6]....
        /*02e4*/ 	.word	0x000002d0


	//   ....[7]....
        /*02e8*/ 	.word	0x00000440


	//   ....[8]....
        /*02ec*/ 	.word	0x00000480


	//   ....[9]....
        /*02f0*/ 	.word	0x000004b0


	//   ....[10]....
        /*02f4*/ 	.word	0x000004e0


	//   ....[11]....
        /*02f8*/ 	.word	0x00000510


	//   ....[12]....
        /*02fc*/ 	.word	0x00000540


	//   ....[13]....
        /*0300*/ 	.word	0x000005d0


	//   ....[14]....
        /*0304*/ 	.word	0x00000600


	//   ....[15]....
        /*0308*/ 	.word	0x00000610


	//   ....[16]....
        /*030c*/ 	.word	0x00000680


	//   ....[17]....
        /*0310*/ 	.word	0x000062f0


	//   ....[18]....
        /*0314*/ 	.word	0x00006310


	//   ....[19]....
        /*0318*/ 	.word	0x000064d0


	//   ....[20]....
        /*031c*/ 	.word	0x000064e0


	//   ....[21]....
        /*0320*/ 	.word	0x00006660


	//   ....[22]....
        /*0324*/ 	.word	0x00006680


	//   ....[23]....
        /*0328*/ 	.word	0x000067e0


	//   ....[24]....
        /*032c*/ 	.word	0x000067f0


	//   ....[25]....
        /*0330*/ 	.word	0x00006c40


	//   ....[26]....
        /*0334*/ 	.word	0x00006c80


	//   ....[27]....
        /*0338*/ 	.word	0x00006cc0


	//   ....[28]....
        /*033c*/ 	.word	0x00006cf0


	//   ....[29]....
        /*0340*/ 	.word	0x00009e30


	//   ....[30]....
        /*0344*/ 	.word	0x00009e70


	//   ....[31]....
        /*0348*/ 	.word	0x00009eb0


	//   ....[32]....
        /*034c*/ 	.word	0x00009ee0


	//   ....[33]....
        /*0350*/ 	.word	0x0000e130


	//   ....[34]....
        /*0354*/ 	.word	0x0000e1a0


	//   ....[35]....
        /*0358*/ 	.word	0x0000e270


	//   ....[36]....
        /*035c*/ 	.word	0x0000e2e0


	//   ....[37]....
        /*0360*/ 	.word	0x0000f9a0


	//   ....[38]....
        /*0364*/ 	.word	0x0000f9c0


	//   ....[39]....
        /*0368*/ 	.word	0x0000f9e0


	//   ....[40]....
        /*036c*/ 	.word	0x0000fa00


	//   ....[41]....
        /*0370*/ 	.word	0x00010d70


	//   ....[42]....
        /*0374*/ 	.word	0x00010d80


	//   ....[43]....
        /*0378*/ 	.word	0x00010db0


	//   ....[44]....
        /*037c*/ 	.word	0x00010dc0


	//   ....[45]....
        /*0380*/ 	.word	0x00012580


	//   ....[46]....
        /*0384*/ 	.word	0x00012590


	//   ....[47]....
        /*0388*/ 	.word	0x000125b0


	//   ....[48]....
        /*038c*/ 	.word	0x000125c0


	//   ....[49]....
        /*0390*/ 	.word	0x00012980


	//   ....[50]....
        /*0394*/ 	.word	0x000129a0


	//   ....[51]....
        /*0398*/ 	.word	0x00012b70


	//   ....[52]....
        /*039c*/ 	.word	0x00012b80


	//   ....[53]....
        /*03a0*/ 	.word	0x00012cf0


	//   ....[54]....
        /*03a4*/ 	.word	0x00012d10


	//   ....[55]....
        /*03a8*/ 	.word	0x00012e80


	//   ....[56]....
        /*03ac*/ 	.word	0x00012e90


	//   ....[57]....
        /*03b0*/ 	.word	0x000131f0


	//   ....[58]....
        /*03b4*/ 	.word	0x00013210


	//   ....[59]....
        /*03b8*/ 	.word	0x00013d70


	//   ....[60]....
        /*03bc*/ 	.word	0x00013d80


	//   ....[61]....
        /*03c0*/ 	.word	0x00014ff0


	//   ....[62]....
        /*03c4*/ 	.word	0x00015010


	//   ....[63]....
        /*03c8*/ 	.word	0x000151f0


	//   ....[64]....
        /*03cc*/ 	.word	0x00015200


	//   ....[65]....
        /*03d0*/ 	.word	0x00015370


	//   ....[66]....
        /*03d4*/ 	.word	0x00015390


	//   ....[67]....
        /*03d8*/ 	.word	0x00015500


	//   ....[68]....
        /*03dc*/ 	.word	0x00015510


	//   ....[69]....
        /*03e0*/ 	.word	0x00015720


	//   ....[70]....
        /*03e4*/ 	.word	0x00015740


	//   ....[71]....
        /*03e8*/ 	.word	0x00015860


	//   ....[72]....
        /*03ec*/ 	.word	0x000158a0


	//   ....[73]....
        /*03f0*/ 	.word	0x000158d0


	//   ....[74]....
        /*03f4*/ 	.word	0x00015900


	//   ....[75]....
        /*03f8*/ 	.word	0x00015930


	//   ....[76]....
        /*03fc*/ 	.word	0x00015960


	//   ....[77]....
        /*0400*/ 	.word	0x00015ab0


	//   ....[78]....
        /*0404*/ 	.word	0x00015af0


	//   ....[79]....
        /*0408*/ 	.word	0x00015b20


	//   ....[80]....
        /*040c*/ 	.word	0x00015b50


	//   ....[81]....
        /*0410*/ 	.word	0x00015b80


	//   ....[82]....
        /*0414*/ 	.word	0x00015bb0


	//   ....[83]....
        /*0418*/ 	.word	0x00015c40


	//   ....[84]....
        /*041c*/ 	.word	0x00015c70


	//   ....[85]....
        /*0420*/ 	.word	0x00015c80


	//   ....[86]....
        /*0424*/ 	.word	0x00015ce0


	//   ....[87]....
        /*0428*/ 	.word	0x00016220


	//   ....[88]....
        /*042c*/ 	.word	0x00016280


	//   ....[89]....
        /*0430*/ 	.word	0x000162d0


	//   ....[90]....
        /*0434*/ 	.word	0x00016320


	//   ....[91]....
        /*0438*/ 	.word	0x00016370


	//   ....[92]....
        /*043c*/ 	.word	0x000163e0


	//   ....[93]....
        /*0440*/ 	.word	0x00016420


	//   ....[94]....
        /*0444*/ 	.word	0x00016490


	//   ....[95]....
        /*0448*/ 	.word	0x00016500


	//   ....[96]....
        /*044c*/ 	.word	0x00016560


	//   ....[97]....
        /*0450*/ 	.word	0x000165d0


	//   ....[98]....
        /*0454*/ 	.word	0x00016640


	//   ....[99]....
        /*0458*/ 	.word	0x000166a0


	//   ....[100]....
        /*045c*/ 	.word	0x00016700


	//   ....[101]....
        /*0460*/ 	.word	0x00016760


	//   ....[102]....
        /*0464*/ 	.word	0x000167d0


	//   ....[103]....
        /*0468*/ 	.word	0x00016830


	//   ....[104]....
        /*046c*/ 	.word	0x00016890


	//   ....[105]....
        /*0470*/ 	.word	0x00016900


	//   ....[106]....
        /*0474*/ 	.word	0x00016950


	//   ....[107]....
        /*0478*/ 	.word	0x000169a0


	//   ....[108]....
        /*047c*/ 	.word	0x000169f0


	//   ....[109]....
        /*0480*/ 	.word	0x00016a60


	//   ....[110]....
        /*0484*/ 	.word	0x00016ad0


	//   ....[111]....
        /*0488*/ 	.word	0x00016b30


	//   ....[112]....
        /*048c*/ 	.word	0x00016b90


	//   ....[113]....
        /*0490*/ 	.word	0x00016bf0


	//   ....[114]....
        /*0494*/ 	.word	0x00016c60


	//   ....[115]....
        /*0498*/ 	.word	0x00016cc0


	//   ....[116]....
        /*049c*/ 	.word	0x00016d20


	//   ....[117]....
        /*04a0*/ 	.word	0x00016d80


	//   ....[118]....
        /*04a4*/ 	.word	0x00016df0


	//   ....[119]....
        /*04a8*/ 	.word	0x00016e50


	//   ....[120]....
        /*04ac*/ 	.word	0x00016eb0


	//   ....[121]....
        /*04b0*/ 	.word	0x00016f10


	//   ....[122]....
        /*04b4*/ 	.word	0x00016f80


	//   ....[123]....
        /*04b8*/ 	.word	0x00016fe0


	//   ....[124]....
        /*04bc*/ 	.word	0x00017040


	//   ....[125]....
        /*04c0*/ 	.word	0x000170a0


	//   ....[126]....
        /*04c4*/ 	.word	0x00017110


	//   ....[127]....
        /*04c8*/ 	.word	0x00017170


	//   ....[128]....
        /*04cc*/ 	.word	0x000171d0


	//   ....[129]....
        /*04d0*/ 	.word	0x00017230


	//   ....[130]....
        /*04d4*/ 	.word	0x000172a0


	//   ....[131]....
        /*04d8*/ 	.word	0x000172f0


	//   ....[132]....
        /*04dc*/ 	.word	0x00017330


	//   ....[133]....
        /*04e0*/ 	.word	0x00017380


	//   ....[134]....
        /*04e4*/ 	.word	0x000173d0


	//   ....[135]....
        /*04e8*/ 	.word	0x00017420


	//   ....[136]....
        /*04ec*/ 	.word	0x00017490


	//   ....[137]....
        /*04f0*/ 	.word	0x000174d0


	//   ....[138]....
        /*04f4*/ 	.word	0x00017520


	//   ....[139]....
        /*04f8*/ 	.word	0x00017570


	//   ....[140]....
        /*04fc*/ 	.word	0x000175c0


	//   ....[141]....
        /*0500*/ 	.word	0x00017610


	//   ....[142]....
        /*0504*/ 	.word	0x00017680


	//   ....[143]....
        /*0508*/ 	.word	0x000176c0


	//   ....[144]....
        /*050c*/ 	.word	0x00017730


	//   ....[145]....
        /*0510*/ 	.word	0x00017790


	//   ....[146]....
        /*0514*/ 	.word	0x000177f0


	//----- nvinfo : EIATTR_EXIT_INSTR_OFFSETS
	.align		4
.L_488:
        /*0518*/ 	.byte	0x04, 0x1c
        /*051a*/ 	.short	(.L_490 - .L_489)


	//   ....[0]....
.L_489:
        /*051c*/ 	.word	0x00000b40


	//   ....[1]....
        /*0520*/ 	.word	0x000161e0


	//----- nvinfo : EIATTR_MAX_THREADS
	.align		4
.L_490:
        /*0524*/ 	.byte	0x04, 0x05
        /*0526*/ 	.short	(.L_492 - .L_491)
.L_491:
        /*0528*/ 	.word	0x00000100
        /*052c*/ 	.word	0x00000001
        /*0530*/ 	.word	0x00000001


	//----- nvinfo : EIATTR_CRS_STACK_SIZE
	.align		4
.L_492:
        /*0534*/ 	.byte	0x04, 0x1e
        /*0536*/ 	.short	(.L_494 - .L_493)
.L_493:
        /*0538*/ 	.word	0x00000000
.L_494:


//--------------------- .nv.info._ZN7cutlass13device_kernelIN5flash19enable_sm80_to_sm89INS1_16FlashAttnFwdSm80INS1_25CollectiveMainloopFwdSm80ILi8ELi1ELb1EN4cute5tupleIJNS5_1CILi128EEENS7_ILi48EEENS7_ILi256EEEEEELi256ENS_6half_tEfNS_4arch4Sm80ELb0ELb1ELb1ELb0ELb0ELb0ELb1ELb1EEENS1_21CollectiveEpilogueFwdINS6_IJS8_SA_S9_EEENS6_IJNS7_ILi1EEESI_SI_EEESC_SE_Li256ELb0ELb1ELb1ELb0EEENS1_19SingleTileSchedulerILb0ELb1ELb1ELi128EEEEEEEEEvNT_6ParamsE --------------------------
	.section	.nv.info._ZN7cutlass13device_kernelIN5flash19enable_sm80_to_sm89INS1_16FlashAttnFwdSm80INS1_25CollectiveMainloopFwdSm80ILi8ELi1ELb1EN4cute5tupleIJNS5_1CILi128EEENS7_ILi48EEENS7_ILi256EEEEEELi256ENS_6half_tEfNS_4arch4Sm80ELb0ELb1ELb1ELb0ELb0ELb0ELb1ELb1EEENS1_21CollectiveEpilogueFwdINS6_IJS8_SA_S9_EEENS6_IJNS7_ILi1EEESI_SI_EEESC_SE_Li256ELb0ELb1ELb1ELb0EEENS1_19SingleTileSchedulerILb0ELb1ELb1ELi128EEEEEEEEEvNT_6ParamsE,"",@"SHT_CUDA_INFO"
	.sectionflags	@""
	.align	4


	//----- nvinfo : EIATTR_CUDA_API_VERSION
	.align		4
        /*0000*/ 	.byte	0x04, 0x37
        /*0002*/ 	.short	(.L_496 - .L_495)
.L_495:
        /*0004*/ 	.word	0x00000082


	//----- nvinfo : EIATTR_SW2861232_WAR
	.align		4
.L_496:
        /*0008*/ 	.byte	0x01, 0x35
	.zero		2


	//----- nvinfo : EIATTR_PARAM_CBANK
	.align		4
        /*000c*/ 	.byte	0x04, 0x0a
        /*000e*/ 	.short	(.L_498 - .L_497)
	.align		4
.L_497:
        /*0010*/ 	.word	index@(.nv.constant0._ZN7cutlass13device_kernelIN5flash19enable_sm80_to_sm89INS1_16FlashAttnFwdSm80INS1_25CollectiveMainloopFwdSm80ILi8ELi1ELb1EN4cute5tupleIJNS5_1CILi128EEENS7_ILi48EEENS7_ILi256EEEEEELi256ENS_6half_tEfNS_4arch4Sm80ELb0ELb1ELb1ELb0ELb0ELb0ELb1ELb1EEENS1_21CollectiveEpilogueFwdINS6_IJS8_SA_S9_EEENS6_IJNS7_ILi1EEESI_SI_EEESC_SE_Li256ELb0ELb1ELb1ELb0EEENS1_19SingleTileSchedulerILb0ELb1ELb1ELi128EEEEEEEEEvNT_6ParamsE)
        /*0014*/ 	.short	0x0160
        /*0016*/ 	.short	0x0418


	//----- nvinfo : EIATTR_CBANK_PARAM_SIZE
	.align		4
.L_498:
        /*0018*/ 	.byte	0x03, 0x19
        /*001a*/ 	.short	0x0418


	//----- nvinfo : EIATTR_KPARAM_INFO
	.align		4
        /*001c*/ 	.byte	0x04, 0x17
        /*001e*/ 	.short	(.L_500 - .L_499)
.L_499:
        /*0020*/ 	.word	0x00000000
        /*0024*/ 	.short	0x0000
        /*0026*/ 	.short	0x0000
        /*0028*/ 	.byte	0x00, 0xf0, 0x61, 0x10


	//----- nvinfo : EIATTR_MAXREG_COUNT
	.align		4
.L_500:
        /*002c*/ 	.byte	0x03, 0x1b
        /*002e*/ 	.short	0x00ff


	//----- nvinfo : EIATTR_NUM_BARRIERS
	.align		4
        /*0030*/ 	.byte	0x02, 0x4c
        /*0032*/ 	.byte	0x02
	.zero		1


	//----- nvinfo : EIATTR_ANNOTATIONS
	.align		4
        /*0034*/ 	.byte	0x04, 0x55
        /*0036*/ 	.short	(.L_502 - .L_501)


	//   ....[0]....
.L_501:
        /* <DEDUP_REMOVED lines=82> */


	//----- nvinfo : EIATTR_MERCURY_ISA_VERSION
	.align		4
.L_502:
        /*0548*/ 	.byte	0x03, 0x5f
        /*054a*/ 	.short	0x0000


	//----- nvinfo : EIATTR_INT_WARP_WIDE_INSTR_OFFSETS
	.align		4
        /*054c*/ 	.byte	0x04, 0x31
        /*054e*/ 	.short	(.L_504 - .L_503)


	//   ....[0]....
.L_503:
        /*0550*/ 	.word	0x00007300


	//   ....[1]....
        /*0554*/ 	.word	0x0000b510


	//   ....[2]....
        /*0558*/ 	.word	0x0000e8e0


	//----- nvinfo : EIATTR_COOP_GROUP_MASK_REGIDS
	.align		4
.L_504:
        /*055c*/ 	.byte	0x04, 0x29
        /*055e*/ 	.short	(.L_506 - .L_505)


	//   ....[0]....
.L_505:
        /*0560*/ 	.word	0xffffffff


	//   ....[1]....
        /*0564*/ 	.word	0xffffffff


	//   ....[2]....
        /*0568*/ 	.word	0xffffffff


	//   ....[3]....
        /*056c*/ 	.word	0xffffffff


	//   ....[4]....
        /*0570*/ 	.word	0xffffffff


	//   ....[5]....
        /*0574*/ 	.word	0xffffffff


	//   ....[6]....
        /*0578*/ 	.word	0xffffffff


	//   ....[7]....
        /*057c*/ 	.word	0xffffffff


	//   ....[8]....
        /*0580*/ 	.word	0xffffffff


	//   ....[9]....
        /*0584*/ 	.word	0xffffffff


	//   ....[10]....
        /*0588*/ 	.word	0xffffffff


	//   ....[11]....
        /*058c*/ 	.word	0xffffffff


	//   ....[12]....
        /*0590*/ 	.word	0xffffffff


	//   ....[13]....
        /*0594*/ 	.word	0xffffffff


	//   ....[14]....
        /*0598*/ 	.word	0xffffffff


	//   ....[15]....
        /*059c*/ 	.word	0xffffffff


	//   ....[16]....
        /*05a0*/ 	.word	0xffffffff


	//   ....[17]....
        /*05a4*/ 	.word	0xffffffff


	//   ....[18]....
        /*05a8*/ 	.word	0xffffffff


	//   ....[19]....
        /*05ac*/ 	.word	0xffffffff


	//   ....[20]....
        /*05b0*/ 	.word	0xffffffff


	//   ....[21]....
        /*05b4*/ 	.word	0xffffffff


	//   ....[22]....
        /*05b8*/ 	.word	0xffffffff


	//   ....[23]....
        /*05bc*/ 	.word	0xffffffff


	//   ....[24]....
        /*05c0*/ 	.word	0xffffffff


	//   ....[25]....
        /*05c4*/ 	.word	0xffffffff


	//   ....[26]....
        /*05c8*/ 	.word	0xffffffff


	//   ....[27]....
        /*05cc*/ 	.word	0xffffffff


	//   ....[28]....
        /*05d0*/ 	.word	0xffffffff


	//   ....[29]....
        /*05d4*/ 	.word	0xffffffff


	//   ....[30]....
        /*05d8*/ 	.word	0xffffffff


	//   ....[31]....
        /*05dc*/ 	.word	0xffffffff


	//   ....[32]....
        /*05e0*/ 	.word	0xffffffff


	//   ....[33]....
        /*05e4*/ 	.word	0xffffffff


	//   ....[34]....
        /*05e8*/ 	.word	0xffffffff


	//   ....[35]....
        /*05ec*/ 	.word	0xffffffff


	//   ....[36]....
        /*05f0*/ 	.word	0xffffffff


	//   ....[37]....
        /*05f4*/ 	.word	0xffffffff


	//   ....[38]....
        /*05f8*/ 	.word	0xffffffff


	//   ....[39]....
        /*05fc*/ 	.word	0xffffffff


	//   ....[40]....
        /*0600*/ 	.word	0xffffffff


	//   ....[41]....
        /*0604*/ 	.word	0xffffffff


	//   ....[42]....
        /*0608*/ 	.word	0xffffffff


	//----- nvinfo : EIATTR_COOP_GROUP_INSTR_OFFSETS
	.align		4
.L_506:
        /*060c*/ 	.byte	0x04, 0x28
        /*060e*/ 	.short	(.L_508 - .L_507)


	//   ....[0]....
.L_507:
        /*0610*/ 	.word	0x00000060


	//   ....[1]....
        /*0614*/ 	.word	0x00001310


	//   ....[2]....
        /*0618*/ 	.word	0x00001360


	//   ....[3]....
        /*061c*/ 	.word	0x000014b0


	//   ....[4]....
        /*0620*/ 	.word	0x00001510


	//   ....[5]....
        /*0624*/ 	.word	0x000016a0


	//   ....[6]....
        /*0628*/ 	.word	0x000016d0


	//   ....[7]....
        /*062c*/ 	.word	0x00001840


	//   ....[8]....
        /*0630*/ 	.word	0x00001860


	//   ....[9]....
        /*0634*/ 	.word	0x00003570


	//   ....[10]....
        /*0638*/ 	.word	0x00003d80


	//   ....[11]....
        /*063c*/ 	.word	0x00004560


	//   ....[12]....
        /*0640*/ 	.word	0x000045e0


	//   ....[13]....
        /*0644*/ 	.word	0x00004620


	//   ....[14]....
        /*0648*/ 	.word	0x00004650


	//   ....[15]....
        /*064c*/ 	.word	0x000076e0


	//   ....[16]....
        /*0650*/ 	.word	0x00007910


	//   ....[17]....
        /*0654*/ 	.word	0x000080d0


	//   ....[18]....
        /*0658*/ 	.word	0x000080f0


	//   ....[19]....
        /*065c*/ 	.word	0x00008b10


	//   ....[20]....
        /*0660*/ 	.word	0x00008b30


	//   ....[21]....
        /*0664*/ 	.word	0x0000b920


	//   ....[22]....
        /*0668*/ 	.word	0x0000b940


	//   ....[23]....
        /*066c*/ 	.word	0x0000bf90


	//   ....[24]....
        /*0670*/ 	.word	0x0000bfb0


	//   ....[25]....
        /*0674*/ 	.word	0x0000eb30


	//   ....[26]....
        /*0678*/ 	.word	0x0000ed50


	//   ....[27]....
        /*067c*/ 	.word	0x0000f500


	//   ....[28]....
        /*0680*/ 	.word	0x0000f520


	//   ....[29]....
        /*0684*/ 	.word	0x0000ff80


	//   ....[30]....
        /*0688*/ 	.word	0x0000ffa0


	//   ....[31]....
        /*068c*/ 	.word	0x00011250


	//   ....[32]....
        /*0690*/ 	.word	0x00011260


	//   ....[33]....
        /*0694*/ 	.word	0x00011290


	//   ....[34]....
        /*0698*/ 	.word	0x000112a0


	//   ....[35]....
        /*069c*/ 	.word	0x00012180


	//   ....[36]....
        /*06a0*/ 	.word	0x000121c0


	//   ....[37]....
        /*06a4*/ 	.word	0x00012200


	//   ....[38]....
        /*06a8*/ 	.word	0x00012230


	//   ....[39]....
        /*06ac*/ 	.word	0x00012320


	//   ....[40]....
        /*06b0*/ 	.word	0x00012340


	//   ....[41]....
        /*06b4*/ 	.word	0x00012f60


	//   ....[42]....
        /*06b8*/ 	.word	0x00012f70


	//----- nvinfo : EIATTR_EXIT_INSTR_OFFSETS
	.align		4
.L_508:
        /*06bc*/ 	.byte	0x04, 0x1c
        /*06be*/ 	.short	(.L_510 - .L_509)


	//   ....[0]....
.L_509:
        /*06c0*/ 	.word	0x000001c0


	//   ....[1]....
        /*06c4*/ 	.word	0x00012f80


	//   ....[2]....
        /*06c8*/ 	.word	0x00013b20


	//   ....[3]....
        /*06cc*/ 	.word	0x00013b70


	//   ....[4]....
        /*06d0*/ 	.word	0x00013ba0


	//   ....[5]....
        /*06d4*/ 	.word	0x00013c00


	//   ....[6]....
        /*06d8*/ 	.word	0x00013e90


	//----- nvinfo : EIATTR_CTAIDZ_USED
	.align		4
.L_510:
        /*06dc*/ 	.byte	0x01, 0x04
	.zero		2


	//----- nvinfo : EIATTR_MAX_THREADS
	.align		4
        /*06e0*/ 	.byte	0x04, 0x05
        /*06e2*/ 	.short	(.L_512 - .L_511)
.L_511:
        /*06e4*/ 	.word	0x00000100
        /*06e8*/ 	.word	0x00000001
        /*06ec*/ 	.word	0x00000001


	//----- nvinfo : EIATTR_CRS_STACK_SIZE
	.align		4
.L_512:
        /*06f0*/ 	.byte	0x04, 0x1e
        /*06f2*/ 	.short	(.L_514 - .L_513)
.L_513:
        /*06f4*/ 	.word	0x00000000
.L_514:


//--------------------- .nv.info._ZN7cutlass13device_kernelIN5flash19enable_sm80_to_sm89INS1_16FlashAttnFwdSm80INS1_25CollectiveMainloopFwdSm80ILi8ELi1ELb1EN4cute5tupleIJNS5_1CILi128EEENS7_ILi48EEENS7_ILi256EEEEEELi256ENS_6half_tEfNS_4arch4Sm80ELb0ELb1ELb1ELb1ELb0ELb0ELb1ELb1EEENS1_21CollectiveEpilogueFwdINS6_IJS8_SA_S9_EEENS6_IJNS7_ILi1EEESI_SI_EEESC_SE_Li256ELb1ELb1ELb1ELb0EEENS1_36VarlenDynamicPersistentTileSchedulerILi128ELi48ELi256ELi256ELb1ELb1ELb0ELb1ELb0ELb1EEEEEEEEEvNT_6ParamsE --------------------------
	.section	.nv.info._ZN7cutlass13device_kernelIN5flash19enable_sm80_to_sm89INS1_16FlashAttnFwdSm80INS1_25CollectiveMainloopFwdSm80ILi8ELi1ELb1EN4cute5tupleIJNS5_1CILi128EEENS7_ILi48EEENS7_ILi256EEEEEELi256ENS_6half_tEfNS_4arch4Sm80ELb0ELb1ELb1ELb1ELb0ELb0ELb1ELb1EEENS1_21CollectiveEpilogueFwdINS6_IJS8_SA_S9_EEENS6_IJNS7_ILi1EEESI_SI_EEESC_SE_Li256ELb1ELb1ELb1ELb0EEENS1_36VarlenDynamicPersistentTileSchedulerILi128ELi48ELi256ELi256ELb1ELb1ELb0ELb1ELb0ELb1EEEEEEEEEvNT_6ParamsE,"",@"SHT_CUDA_INFO"
	.sectionflags	@""
	.align	4


	//----- nvinfo : EIATTR_CUDA_API_VERSION
	.align		4
        /*0000*/ 	.byte	0x04, 0x37
        /*0002*/ 	.short	(.L_516 - .L_515)
.L_515:
        /*0004*/ 	.word	0x00000082


	//----- nvinfo : EIATTR_SW2861232_WAR
	.align		4
.L_516:
        /*0008*/ 	.byte	0x01, 0x35
	.zero		2


	//----- nvinfo : EIATTR_PARAM_CBANK
	.align		4
        /*000c*/ 	.byte	0x04, 0x0a
        /*000e*/ 	.short	(.L_518 - .L_517)
	.align		4
.L_517:
        /*0010*/ 	.word	index@(.nv.constant0._ZN7cutlass13device_kernelIN5flash19enable_sm80_to_sm89INS1_16FlashAttnFwdSm80INS1_25CollectiveMainloopFwdSm80ILi8ELi1ELb1EN4cute5tupleIJNS5_1CILi128EEENS7_ILi48EEENS7_ILi256EEEEEELi256ENS_6half_tEfNS_4arch4Sm80ELb0ELb1ELb1ELb1ELb0ELb0ELb1ELb1EEENS1_21CollectiveEpilogueFwdINS6_IJS8_SA_S9_EEENS6_IJNS7_ILi1EEESI_SI_EEESC_SE_Li256ELb1ELb1ELb1ELb0EEENS1_36VarlenDynamicPersistentTileSchedulerILi128ELi48ELi256ELi256ELb1ELb1ELb0ELb1ELb0ELb1EEEEEEEEEvNT_6ParamsE)
        /*0014*/ 	.short	0x0160
        /*0016*/ 	.short	0x0438


	//----- nvinfo : EIATTR_CBANK_PARAM_SIZE
	.align		4
.L_518:
        /*0018*/ 	.byte	0x03, 0x19
        /*001a*/ 	.short	0x0438


	//----- nvinfo : EIATTR_KPARAM_INFO
	.align		4
        /*001c*/ 	.byte	0x04, 0x17
        /*001e*/ 	.short	(.L_520 - .L_519)
.L_519:
        /*0020*/ 	.word	0x00000000
        /*0024*/ 	.short	0x0000
        /*0026*/ 	.short	0x0000
        /*0028*/ 	.byte	0x00, 0xf0, 0xe1, 0x10


	//----- nvinfo : EIATTR_MAXREG_COUNT
	.align		4
.L_520:
        /*002c*/ 	.byte	0x03, 0x1b
        /*002e*/ 	.short	0x00ff


	//----- nvinfo : EIATTR_NUM_BARRIERS
	.align		4
        /*0030*/ 	.byte	0x02, 0x4c
        /*0032*/ 	.byte	0x06
	.zero		1


	//----- nvinfo : EIATTR_ANNOTATIONS
	.align		4
        /*0034*/ 	.byte	0x04, 0x55
        /*0036*/ 	.short	(.L_522 - .L_521)


	//   ....[0]....
.L_521:
        /* <DEDUP_REMOVED lines=105> */


	//----- nvinfo : EIATTR_MERCURY_ISA_VERSION
	.align		4
.L_522:
        /*06b8*/ 	.byte	0x03, 0x5f
        /*06ba*/ 	.short	0x0000


	//----- nvinfo : EIATTR_INT_WARP_WIDE_INSTR_OFFSETS
	.align		4
        /*06bc*/ 	.byte	0x04, 0x31
        /*06be*/ 	.short	(.L_524 - .L_523)


	//   ....[0]....
.L_523:
        /*06c0*/ 	.word	0x00011ab0


	//   ....[1]....
        /*06c4*/ 	.word	0x00011b30


	//----- nvinfo : EIATTR_COOP_GROUP_MASK_REGIDS
	.align		4
.L_524:
        /*06c8*/ 	.byte	0x04, 0x29
        /*06ca*/ 	.short	(.L_526 - .L_525)


	//   ....[0]....
.L_525:
        /*06cc*/ 	.word	0xffffffff


	//   ....[1]....
        /*06d0*/ 	.word	0xffffffff


	//   ....[2]....
        /*06d4*/ 	.word	0xffffffff


	//   ....[3]....
        /*06d8*/ 	.word	0xffffffff


	//   ....[4]....
        /*06dc*/ 	.word	0xffffffff


	//   ....[5]....
        /*06e0*/ 	.word	0xffffffff


	//   ....[6]....
        /*06e4*/ 	.word	0xffffffff


	//   ....[7]....
        /*06e8*/ 	.word	0xffffffff


	//   ....[8]....
        /*06ec*/ 	.word	0xffffffff


	//   ....[9]....
        /*06f0*/ 	.word	0xffffffff


	//   ....[10]....
        /*06f4*/ 	.word	0xffffffff


	//   ....[11]....
        /*06f8*/ 	.word	0xffffffff


	//   ....[12]....
        /*06fc*/ 	.word	0xffffffff


	//   ....[13]....
        /*0700*/ 	.word	0xffffffff


	//   ....[14]....
        /*0704*/ 	.word	0xffffffff


	//   ....[15]....
        /*0708*/ 	.word	0xffffffff


	//   ....[16]....
        /*070c*/ 	.word	0xffffffff


	//   ....[17]....
        /*0710*/ 	.word	0xffffffff


	//   ....[18]....
        /*0714*/ 	.word	0xffffffff


	//   ....[19]....
        /*0718*/ 	.word	0xffffffff


	//   ....[20]....
        /*071c*/ 	.word	0xffffffff


	//   ....[21]....
        /*0720*/ 	.word	0xffffffff


	//   ....[22]....
        /*0724*/ 	.word	0xffffffff


	//   ....[23]....
        /*0728*/ 	.word	0xffffffff


	//   ....[24]....
        /*072c*/ 	.word	0xffffffff


	//   ....[25]....
        /*0730*/ 	.word	0xffffffff


	//   ....[26]....
        /*0734*/ 	.word	0xffffffff


	//   ....[27]....
        /*0738*/ 	.word	0xffffffff


	//   ....[28]....
        /*073c*/ 	.word	0xffffffff


	//   ....[29]....
        /*0740*/ 	.word	0xffffffff


	//   ....[30]....
        /*0744*/ 	.word	0xffffffff


	//   ....[31]....
        /*0748*/ 	.word	0xffffffff


	//   ....[32]....
        /*074c*/ 	.word	0xffffffff


	//   ....[33]....
        /*0750*/ 	.word	0xffffffff


	//   ....[34]....
        /*0754*/ 	.word	0xffffffff


	//   ....[35]....
        /*0758*/ 	.word	0xffffffff


	//   ....[36]....
        /*075c*/ 	.word	0xffffffff


	//   ....[37]....
        /*0760*/ 	.word	0xffffffff


	//   ....[38]....
        /*0764*/ 	.word	0xffffffff


	//   ....[39]....
        /*0768*/ 	.word	0xffffffff


	//   ....[40]....
        /*076c*/ 	.word	0xffffffff


	//   ....[41]....
        /*0770*/ 	.word	0xffffffff


	//   ....[42]....
        /*0774*/ 	.word	0xffffffff


	//   ....[43]....
        /*0778*/ 	.word	0xffffffff


	//   ....[44]....
        /*077c*/ 	.word	0xffffffff


	//   ....[45]....
        /*0780*/ 	.word	0xffffffff


	//   ....[46]....
        /*0784*/ 	.word	0xffffffff


	//   ....[47]....
        /*0788*/ 	.word	0xffffffff


	//   ....[48]....
        /*078c*/ 	.word	0xffffffff


	//   ....[49]....
        /*0790*/ 	.word	0xffffffff


	//   ....[50]....
        /*0794*/ 	.word	0xffffffff


	//   ....[51]....
        /*0798*/ 	.word	0xffffffff


	//   ....[52]....
        /*079c*/ 	.word	0xffffffff


	//   ....[53]....
        /*07a0*/ 	.word	0xffffffff


	//   ....[54]....
        /*07a4*/ 	.word	0xffffffff


	//   ....[55]....
        /*07a8*/ 	.word	0xffffffff


	//   ....[56]....
        /*07ac*/ 	.word	0xffffffff


	//   ....[57]....
        /*07b0*/ 	.word	0xffffffff


	//   ....[58]....
        /*07b4*/ 	.word	0xffffffff


	//   ....[59]....
        /*07b8*/ 	.word	0xffffffff


	//   ....[60]....
        /*07bc*/ 	.word	0xffffffff


	//   ....[61]....
        /*07c0*/ 	.word	0xffffffff


	//   ....[62]....
        /*07c4*/ 	.word	0xffffffff


	//   ....[63]....
        /*07c8*/ 	.word	0xffffffff


	//   ....[64]....
        /*07cc*/ 	.word	0xffffffff


	//   ....[65]....
        /*07d0*/ 	.word	0xffffffff


	//   ....[66]....
        /*07d4*/ 	.word	0xffffffff


	//   ....[67]....
        /*07d8*/ 	.word	0xffffffff


	//   ....[68]....
        /*07dc*/ 	.word	0xffffffff


	//   ....[69]....
        /*07e0*/ 	.word	0xffffffff


	//   ....[70]....
        /*07e4*/ 	.word	0xffffffff


	//   ....[71]....
        /*07e8*/ 	.word	0xffffffff


	//   ....[72]....
        /*07ec*/ 	.word	0xffffffff


	//   ....[73]....
        /*07f0*/ 	.word	0xffffffff


	//   ....[74]....
        /*07f4*/ 	.word	0xffffffff


	//   ....[75]....
        /*07f8*/ 	.word	0xffffffff


	//   ....[76]....
        /*07fc*/ 	.word	0xffffffff


	//   ....[77]....
        /*0800*/ 	.word	0xffffffff


	//   ....[78]....
        /*0804*/ 	.word	0xffffffff


	//   ....[79]....
        /*0808*/ 	.word	0xffffffff


	//   ....[80]....
        /*080c*/ 	.word	0xffffffff


	//   ....[81]....
        /*0810*/ 	.word	0xffffffff


	//   ....[82]....
        /*0814*/ 	.word	0xffffffff


	//   ....[83]....
        /*0818*/ 	.word	0xffffffff


	//   ....[84]....
        /*081c*/ 	.word	0xffffffff


	//   ....[85]....
        /*0820*/ 	.word	0xffffffff


	//   ....[86]....
        /*0824*/ 	.word	0xffffffff


	//   ....[87]....
        /*0828*/ 	.word	0xffffffff


	//   ....[88]....
        /*082c*/ 	.word	0xffffffff


	//   ....[89]....
        /*0830*/ 	.word	0xffffffff


	//   ....[90]....
        /*0834*/ 	.word	0xffffffff


	//   ....[91]....
        /*0838*/ 	.word	0xffffffff


	//   ....[92]....
        /*083c*/ 	.word	0xffffffff


	//   ....[93]....
        /*0840*/ 	.word	0xffffffff


	//   ....[94]....
        /*0844*/ 	.word	0xffffffff


	//   ....[95]....
        /*0848*/ 	.word	0xffffffff


	//   ....[96]....
        /*084c*/ 	.word	0xffffffff


	//   ....[97]....
        /*0850*/ 	.word	0xffffffff


	//   ....[98]....
        /*0854*/ 	.word	0xffffffff


	//   ....[99]....
        /*0858*/ 	.word	0xffffffff


	//   ....[100]....
        /*085c*/ 	.word	0xffffffff


	//   ....[101]....
        /*0860*/ 	.word	0xffffffff


	//   ....[102]....
        /*0864*/ 	.word	0xffffffff


	//   ....[103]....
        /*0868*/ 	.word	0xffffffff


	//   ....[104]....
        /*086c*/ 	.word	0xffffffff


	//   ....[105]....
        /*0870*/ 	.word	0xffffffff


	//   ....[106]....
        /*0874*/ 	.word	0xffffffff


	//   ....[107]....
        /*0878*/ 	.word	0xffffffff


	//   ....[108]....
        /*087c*/ 	.word	0xffffffff


	//   ....[109]....
        /*0880*/ 	.word	0xffffffff


	//   ....[110]....
        /*0884*/ 	.word	0xffffffff


	//   ....[111]....
        /*0888*/ 	.word	0xffffffff


	//   ....[112]....
        /*088c*/ 	.word	0xffffffff


	//   ....[113]....
        /*0890*/ 	.word	0xffffffff


	//   ....[114]....
        /*0894*/ 	.word	0xffffffff


	//   ....[115]....
        /*0898*/ 	.word	0xffffffff


	//   ....[116]....
        /*089c*/ 	.word	0xffffffff


	//   ....[117]....
        /*08a0*/ 	.word	0xffffffff


	//   ....[118]....
        /*08a4*/ 	.word	0xffffffff


	//   ....[119]....
        /*08a8*/ 	.word	0xffffffff


	//   ....[120]....
        /*08ac*/ 	.word	0xffffffff


	//   ....[121]....
        /*08b0*/ 	.word	0xffffffff


	//   ....[122]....
        /*08b4*/ 	.word	0xffffffff


	//   ....[123]....
        /*08b8*/ 	.word	0xffffffff


	//   ....[124]....
        /*08bc*/ 	.word	0xffffffff


	//   ....[125]....
        /*08c0*/ 	.word	0xffffffff


	//   ....[126]....
        /*08c4*/ 	.word	0xffffffff


	//   ....[127]....
        /*08c8*/ 	.word	0xffffffff


	//   ....[128]....
        /*08cc*/ 	.word	0xffffffff


	//   ....[129]....
        /*08d0*/ 	.word	0xffffffff


	//   ....[130]....
        /*08d4*/ 	.word	0xffffffff


	//   ....[131]....
        /*08d8*/ 	.word	0xffffffff


	//   ....[132]....
        /*08dc*/ 	.word	0xffffffff


	//   ....[133]....
        /*08e0*/ 	.word	0xffffffff


	//   ....[134]....
        /*08e4*/ 	.word	0xffffffff


	//   ....[135]....
        /*08e8*/ 	.word	0xffffffff


	//   ....[136]....
        /*08ec*/ 	.word	0xffffffff


	//   ....[137]....
        /*08f0*/ 	.word	0xffffffff


	//   ....[138]....
        /*08f4*/ 	.word	0xffffffff


	//   ....[139]....
        /*08f8*/ 	.word	0xffffffff


	//   ....[140]....
        /*08fc*/ 	.word	0xffffffff


	//   ....[141]....
        /*0900*/ 	.word	0xffffffff


	//   ....[142]....
        /*0904*/ 	.word	0xffffffff


	//   ....[143]....
        /*0908*/ 	.word	0xffffffff


	//   ....[144]....
        /*090c*/ 	.word	0xffffffff


	//----- nvinfo : EIATTR_COOP_GROUP_INSTR_OFFSETS
	.align		4
.L_526:
        /*0910*/ 	.byte	0x04, 0x28
        /*0912*/ 	.short	(.L_528 - .L_527)


	//   ....[0]....
.L_527:
        /*0914*/ 	.word	0x00000050


	//   ....[1]....
        /*0918*/ 	.word	0x00000200


	//   ....[2]....
        /*091c*/ 	.word	0x00000230


	//   ....[3]....
        /*0920*/ 	.word	0x00000260


	//   ....[4]....
        /*0924*/ 	.word	0x00000290


	//   ....[5]....
        /*0928*/ 	.word	0x000002c0


	//   ....[6]....
        /*092c*/ 	.word	0x000002f0


	//   ....[7]....
        /*0930*/ 	.word	0x00000450


	//   ....[8]....
        /*0934*/ 	.word	0x00000490


	//   ....[9]....
        /*0938*/ 	.word	0x000004c0


	//   ....[10]....
        /*093c*/ 	.word	0x000004f0


	//   ....[11]....
        /*0940*/ 	.word	0x00000520


	//   ....[12]....
        /*0944*/ 	.word	0x00000550


	//   ....[13]....
        /*0948*/ 	.word	0x000005e0


	//   ....[14]....
        /*094c*/ 	.word	0x00000630


	//   ....[15]....
        /*0950*/ 	.word	0x00000650


	//   ....[16]....
        /*0954*/ 	.word	0x000006b0


	//   ....[17]....
        /*0958*/ 	.word	0x00002aa0


	//   ....[18]....
        /*095c*/ 	.word	0x00002ae0


	//   ....[19]....
        /*0960*/ 	.word	0x00002c20


	//   ....[20]....
        /*0964*/ 	.word	0x00002c50


	//   ....[21]....
        /*0968*/ 	.word	0x00002c80


	//   ....[22]....
        /*096c*/ 	.word	0x00002da0


	//   ....[23]....
        /*0970*/ 	.word	0x00002dc0


	//   ....[24]....
        /*0974*/ 	.word	0x00002e00


	//   ....[25]....
        /*0978*/ 	.word	0x00004a70


	//   ....[26]....
        /*097c*/ 	.word	0x00004c20


	//   ....[27]....
        /*0980*/ 	.word	0x00005510


	//   ....[28]....
        /*0984*/ 	.word	0x00005530


	//   ....[29]....
        /*0988*/ 	.word	0x00005690


	//   ....[30]....
        /*098c*/ 	.word	0x000056e0


	//   ....[31]....
        /*0990*/ 	.word	0x00007f90


	//   ....[32]....
        /*0994*/ 	.word	0x000085b0


	//   ....[33]....
        /*0998*/ 	.word	0x00008850


	//   ....[34]....
        /*099c*/ 	.word	0x00008870


	//   ....[35]....
        /*09a0*/ 	.word	0x00009280


	//   ....[36]....
        /*09a4*/ 	.word	0x000092a0


	//   ....[37]....
        /*09a8*/ 	.word	0x0000bc10


	//   ....[38]....
        /*09ac*/ 	.word	0x0000bc30


	//   ....[39]....
        /*09b0*/ 	.word	0x0000c260


	//   ....[40]....
        /*09b4*/ 	.word	0x0000c280


	//   ....[41]....
        /*09b8*/ 	.word	0x0000e9e0


	//   ....[42]....
        /*09bc*/ 	.word	0x0000f000


	//   ....[43]....
        /*09c0*/ 	.word	0x0000f2c0


	//   ....[44]....
        /*09c4*/ 	.word	0x0000f2e0


	//   ....[45]....
        /*09c8*/ 	.word	0x0000fd10


	//   ....[46]....
        /*09cc*/ 	.word	0x0000fd30


	//   ....[47]....
        /*09d0*/ 	.word	0x00011060


	//   ....[48]....
        /*09d4*/ 	.word	0x000110b0


	//   ....[49]....
        /*09d8*/ 	.word	0x000110d0


	//   ....[50]....
        /*09dc*/ 	.word	0x000110f0


	//   ....[51]....
        /*09e0*/ 	.word	0x000129d0


	//   ....[52]....
        /*09e4*/ 	.word	0x000129e0


	//   ....[53]....
        /*09e8*/ 	.word	0x00012a00


	//   ....[54]....
        /*09ec*/ 	.word	0x00012a20


	//   ....[55]....
        /*09f0*/ 	.word	0x00012e30


	//   ....[56]....
        /*09f4*/ 	.word	0x00012e50


	//   ....[57]....
        /*09f8*/ 	.word	0x00012ff0


	//   ....[58]....
        /*09fc*/ 	.word	0x00013000


	//   ....[59]....
        /*0a00*/ 	.word	0x00013170


	//   ....[60]....
        /*0a04*/ 	.word	0x00013190


	//   ....[61]....
        /*0a08*/ 	.word	0x00013300


	//   ....[62]....
        /*0a0c*/ 	.word	0x00013310


	//   ....[63]....
        /*0a10*/ 	.word	0x00013690


	//   ....[64]....
        /*0a14*/ 	.word	0x000136b0


	//   ....[65]....
        /*0a18*/ 	.word	0x00014300


	//   ....[66]....
        /*0a1c*/ 	.word	0x00014310


	//   ....[67]....
        /*0a20*/ 	.word	0x00015370


	//   ....[68]....
        /*0a24*/ 	.word	0x00015390


	//   ....[69]....
        /*0a28*/ 	.word	0x00015540


	//   ....[70]....
        /*0a2c*/ 	.word	0x00015550


	//   ....[71]....
        /*0a30*/ 	.word	0x000156c0


	//   ....[72]....
        /*0a34*/ 	.word	0x000156e0


	//   ....[73]....
        /*0a38*/ 	.word	0x00015850


	//   ....[74]....
        /*0a3c*/ 	.word	0x00015860


	//   ....[75]....
        /*0a40*/ 	.word	0x00015a90


	//   ....[76]....
        /*0a44*/ 	.word	0x00015ab0


	//   ....[77]....
        /*0a48*/ 	.word	0x00015be0


	//   ....[78]....
        /*0a4c*/ 	.word	0x00015c20


	//   ....[79]....
        /*0a50*/ 	.word	0x00015c50


	//   ....[80]....
        /*0a54*/ 	.word	0x00015c80


	//   ....[81]....
        /*0a58*/ 	.word	0x00015cb0


	//   ....[82]....
        /*0a5c*/ 	.word	0x00015ce0


	//   ....[83]....
        /*0a60*/ 	.word	0x00015e40


	//   ....[84]....
        /*0a64*/ 	.word	0x00015e80


	//   ....[85]....
        /*0a68*/ 	.word	0x00015eb0


	//   ....[86]....
        /*0a6c*/ 	.word	0x00015ee0


	//   ....[87]....
        /*0a70*/ 	.word	0x00015f10


	//   ....[88]....
        /*0a74*/ 	.word	0x00015f40


	//   ....[89]....
        /*0a78*/ 	.word	0x00015fd0


	//   ....[90]....
        /*0a7c*/ 	.word	0x00016030


	//   ....[91]....
        /*0a80*/ 	.word	0x00016040


	//   ....[92]....
        /*0a84*/ 	.word	0x000160a0


	//   ....[93]....
        /*0a88*/ 	.word	0x00016b10


	//   ....[94]....
        /*0a8c*/ 	.word	0x00016b70


	//   ....[95]....
        /*0a90*/ 	.word	0x00016bc0


	//   ....[96]....
        /*0a94*/ 	.word	0x00016c10


	//   ....[97]....
        /*0a98*/ 	.word	0x00016c60


	//   ....[98]....
        /*0a9c*/ 	.word	0x00016cd0


	//   ....[99]....
        /*0aa0*/ 	.word	0x00016d10


	//   ....[100]....
        /*0aa4*/ 	.word	0x00016d80


	//   ....[101]....
        /*0aa8*/ 	.word	0x00016df0


	//   ....[102]....
        /*0aac*/ 	.word	0x00016e50


	//   ....[103]....
        /*0ab0*/ 	.word	0x00016eb0


	//   ....[104]....
        /*0ab4*/ 	.word	0x00016f10


	//   ....[105]....
        /*0ab8*/ 	.word	0x00016f60


	//   ....[106]....
        /*0abc*/ 	.word	0x00016fc0


	//   ....[107]....
        /*0ac0*/ 	.word	0x00017030


	//   ....[108]....
        /*0ac4*/ 	.word	0x000170a0


	//   ....[109]....
        /*0ac8*/ 	.word	0x00017100


	//   ....[110]....
        /*0acc*/ 	.word	0x00017160


	//   ....[111]....
        /*0ad0*/ 	.word	0x000171c0


	//   ....[112]....
        /*0ad4*/ 	.word	0x00017230


	//   ....[113]....
        /*0ad8*/ 	.word	0x00017290


	//   ....[114]....
        /*0adc*/ 	.word	0x000172f0


	//   ....[115]....
        /*0ae0*/ 	.word	0x00017350


	//   ....[116]....
        /*0ae4*/ 	.word	0x000173c0


	//   ....[117]....
        /*0ae8*/ 	.word	0x00017420


	//   ....[118]....
        /*0aec*/ 	.word	0x00017480


	//   ....[119]....
        /*0af0*/ 	.word	0x000174e0


	//   ....[120]....
        /*0af4*/ 	.word	0x00017550


	//   ....[121]....
        /*0af8*/ 	.word	0x000175b0


	//   ....[122]....
        /*0afc*/ 	.word	0x00017610


	//   ....[123]....
        /*0b00*/ 	.word	0x00017670


	//   ....[124]....
        /*0b04*/ 	.word	0x000176e0


	//   ....[125]....
        /*0b08*/ 	.word	0x00017740


	//   ....[126]....
        /*0b0c*/ 	.word	0x000177a0


	//   ....[127]....
        /*0b10*/ 	.word	0x00017800


	//   ....[128]....
        /*0b14*/ 	.word	0x00017870


	//   ....[129]....
        /*0b18*/ 	.word	0x000178c0


	//   ....[130]....
        /*0b1c*/ 	.word	0x00017900


	//   ....[131]....
        /*0b20*/ 	.word	0x00017950


	//   ....[132]....
        /*0b24*/ 	.word	0x000179a0


	//   ....[133]....
        /*0b28*/ 	.word	0x000179f0


	//   ....[134]....
        /*0b2c*/ 	.word	0x00017a60


	//   ....[135]....
        /*0b30*/ 	.word	0x00017aa0


	//   ....[136]....
        /*0b34*/ 	.word	0x00017af0


	//   ....[137]....
        /*0b38*/ 	.word	0x00017b40


	//   ....[138]....
        /*0b3c*/ 	.word	0x00017b90


	//   ....[139]....
        /*0b40*/ 	.word	0x00017be0


	//   ....[140]....
        /*0b44*/ 	.word	0x00017c50


	//   ....[141]....
        /*0b48*/ 	.word	0x00017c90


	//   ....[142]....
        /*0b4c*/ 	.word	0x00017d00


	//   ....[143]....
        /*0b50*/ 	.word	0x00017d60


	//   ....[144]....
        /*0b54*/ 	.word	0x00017dc0


	//----- nvinfo : EIATTR_EXIT_INSTR_OFFSETS
	.align		4
.L_528:
        /*0b58*/ 	.byte	0x04, 0x1c
        /*0b5a*/ 	.short	(.L_530 - .L_529)


	//   ....[0]....
.L_529:
        /*0b5c*/ 	.word	0x000010d0


	//   ....[1]....
        /*0b60*/ 	.word	0x00016ad0


	//----- nvinfo : EIATTR_MAX_THREADS
	.align		4
.L_530:
        /*0b64*/ 	.byte	0x04, 0x05
        /*0b66*/ 	.short	(.L_532 - .L_531)
.L_531:
        /*0b68*/ 	.word	0x00000100
        /*0b6c*/ 	.word	0x00000001
        /*0b70*/ 	.word	0x00000001


	//----- nvinfo : EIATTR_CRS_STACK_SIZE
	.align		4
.L_532:
        /*0b74*/ 	.byte	0x04, 0x1e
        /*0b76*/ 	.short	(.L_534 - .L_533)
.L_533:
        /*0b78*/ 	.word	0x00000000
.L_534:


//--------------------- .nv.info._ZN7cutlass13device_kernelIN5flash19enable_sm80_to_sm89INS1_16FlashAttnFwdSm80INS1_25CollectiveMainloopFwdSm80ILi8ELi1ELb0EN4cute5tupleIJNS5_1CILi128EEENS7_ILi32EEENS7_ILi256EEEEEELi256ENS_6half_tEfNS_4arch4Sm80ELb0ELb1ELb1ELb1ELb0ELb1ELb1ELb1EEENS1_21CollectiveEpilogueFwdINS6_IJS8_SA_S9_EEENS6_IJNS7_ILi1EEESI_SI_EEESC_SE_Li256ELb1ELb1ELb1ELb0EEENS1_36VarlenDynamicPersistentTileSchedulerILi128ELi32ELi256ELi256ELb1ELb1ELb0ELb1ELb0ELb1EEEEEEEEEvNT_6ParamsE --------------------------
	.section	.nv.info._ZN7cutlass13device_kernelIN5flash19enable_sm80_to_sm89INS1_16FlashAttnFwdSm80INS1_25CollectiveMainloopFwdSm80ILi8ELi1ELb0EN4cute5tupleIJNS5_1CILi128EEENS7_ILi32EEENS7_ILi256EEEEEELi256ENS_6half_tEfNS_4arch4Sm80ELb0ELb1ELb1ELb1ELb0ELb1ELb1ELb1EEENS1_21CollectiveEpilogueFwdINS6_IJS8_SA_S9_EEENS6_IJNS7_ILi1EEESI_SI_EEESC_SE_Li256ELb1ELb1ELb1ELb0EEENS1_36VarlenDynamicPersistentTileSchedulerILi128ELi32ELi256ELi256ELb1ELb1ELb0ELb1ELb0ELb1EEEEEEEEEvNT_6ParamsE,"",@"SHT_CUDA_INFO"
	.sectionflags	@""
	.align	4


	//----- nvinfo : EIATTR_CUDA_API_VERSION
	.align		4
        /*0000*/ 	.byte	0x04, 0x37
        /*0002*/ 	.short	(.L_536 - .L_535)
.L_535:
        /*0004*/ 	.word	0x00000082


	//----- nvinfo : EIATTR_SW2861232_WAR
	.align		4
.L_536:
        /*0008*/ 	.byte	0x01, 0x35
	.zero		2


	//----- nvinfo : EIATTR_PARAM_CBANK
	.align		4
        /*000c*/ 	.byte	0x04, 0x0a
        /*000e*/ 	.short	(.L_538 - .L_537)
	.align		4
.L_537:
        /*0010*/ 	.word	index@(.nv.constant0._ZN7cutlass13device_kernelIN5flash19enable_sm80_to_sm89INS1_16FlashAttnFwdSm80INS1_25CollectiveMainloopFwdSm80ILi8ELi1ELb0EN4cute5tupleIJNS5_1CILi128EEENS7_ILi32EEENS7_ILi256EEEEEELi256ENS_6half_tEfNS_4arch4Sm80ELb0ELb1ELb1ELb1ELb0ELb1ELb1ELb1EEENS1_21CollectiveEpilogueFwdINS6_IJS8_SA_S9_EEENS6_IJNS7_ILi1EEESI_SI_EEESC_SE_Li256ELb1ELb1ELb1ELb0EEENS1_36VarlenDynamicPersistentTileSchedulerILi128ELi32ELi256ELi256ELb1ELb1ELb0ELb1ELb0ELb1EEEEEEEEEvNT_6ParamsE)
        /*0014*/ 	.short	0x0160
        /*0016*/ 	.short	0x0438


	//----- nvinfo : EIATTR_CBANK_PARAM_SIZE
	.align		4
.L_538:
        /*0018*/ 	.byte	0x03, 0x19
        /*001a*/ 	.short	0x0438


	//----- nvinfo : EIATTR_KPARAM_INFO
	.align		4
        /*001c*/ 	.byte	0x04, 0x17
        /*001e*/ 	.short	(.L_540 - .L_539)
.L_539:
        /*0020*/ 	.word	0x00000000
        /*0024*/ 	.short	0x0000
        /*0026*/ 	.short	0x0000
        /*0028*/ 	.byte	0x00, 0xf0, 0xe1, 0x10


	//----- nvinfo : EIATTR_MAXREG_COUNT
	.align		4
.L_540:
        /*002c*/ 	.byte	0x03, 0x1b
        /*002e*/ 	.short	0x00ff


	//----- nvinfo : EIATTR_NUM_BARRIERS
	.align		4
        /*0030*/ 	.byte	0x02, 0x4c
        /*0032*/ 	.byte	0x06
	.zero		1


	//----- nvinfo : EIATTR_ANNOTATIONS
	.align		4
        /*0034*/ 	.byte	0x04, 0x55
        /*0036*/ 	.short	(.L_542 - .L_541)


	//   ....[0]....
.L_541:
        /*0038*/ 	.word	0x00000001
        /*003c*/ 	.byte	0x70, 0x00, 0x00, 0x00, 0x01, 0x00, 0x00, 0x00, 0xc0, 0x14, 0x00, 0x00, 0x01, 0x00, 0x00, 0x00
        /*004c*/ 	.byte	0x60, 0xad, 0x01, 0x00, 0x01, 0x00, 0x00, 0x00, 0x60, 0xe3, 0x01, 0x00


	//----- nvinfo : EIATTR_MERCURY_ISA_VERSION
	.align		4
.L_542:
        /*0058*/ 	.byte	0x03, 0x5f
        /*005a*/ 	.short	0x0000


	//----- nvinfo : EIATTR_INT_WARP_WIDE_INSTR_OFFSETS
	.align		4
        /*005c*/ 	.byte	0x04, 0x31
        /*005e*/ 	.short	(.L_544 - .L_543)


	//   ....[0]....
.L_543:
        /*0060*/ 	.word	0x0001a2f0


	//   ....[1]....
        /*0064*/ 	.word	0x0001a370


	//----- nvinfo : EIATTR_COOP_GROUP_MASK_REGIDS
	.align		4
.L_544:
        /*0068*/ 	.byte	0x04, 0x29
        /*006a*/ 	.short	(.L_546 - .L_545)


	//   ....[0]....
.L_545:
        /*006c*/ 	.word	0xffffffff


	//   ....[1]....
        /*0070*/ 	.word	0xffffffff


	//   ....[2]....
        /*0074*/ 	.word	0xffffffff


	//   ....[3]....
        /*0078*/ 	.word	0xffffffff


	//   ....[4]....
        /*007c*/ 	.word	0xffffffff


	//   ....[5]....
        /*0080*/ 	.word	0xffffffff


	//   ....[6]....
        /*0084*/ 	.word	0xffffffff


	//   ....[7]....
        /*0088*/ 	.word	0xffffffff


	//   ....[8]....
        /*008c*/ 	.word	0xffffffff


	//   ....[9]....
        /*0090*/ 	.word	0xffffffff


	//   ....[10]....
        /*0094*/ 	.word	0xffffffff


	//   ....[11]....
        /*0098*/ 	.word	0xffffffff


	//   ....[12]....
        /*009c*/ 	.word	0xffffffff


	//   ....[13]....
        /*00a0*/ 	.word	0xffffffff


	//   ....[14]....
        /*00a4*/ 	.word	0xffffffff


	//   ....[15]....
        /*00a8*/ 	.word	0xffffffff


	//   ....[16]....
        /*00ac*/ 	.word	0xffffffff


	//   ....[17]....
        /*00b0*/ 	.word	0xffffffff


	//   ....[18]....
        /*00b4*/ 	.word	0xffffffff


	//   ....[19]....
        /*00b8*/ 	.word	0xffffffff


	//   ....[20]....
        /*00bc*/ 	.word	0xffffffff


	//   ....[21]....
        /*00c0*/ 	.word	0xffffffff


	//   ....[22]....
        /*00c4*/ 	.word	0xffffffff


	//   ....[23]....
        /*00c8*/ 	.word	0xffffffff


	//   ....[24]....
        /*00cc*/ 	.word	0xffffffff


	//   ....[25]....
        /*00d0*/ 	.word	0xffffffff


	//   ....[26]....
        /*00d4*/ 	.word	0xffffffff


	//   ....[27]....
        /*00d8*/ 	.word	0xffffffff


	//   ....[28]....
        /*00dc*/ 	.word	0xffffffff


	//   ....[29]....
        /*00e0*/ 	.word	0xffffffff


	//   ....[30]....
        /*00e4*/ 	.word	0xffffffff


	//   ....[31]....
        /*00e8*/ 	.word	0xffffffff


	//   ....[32]....
        /*00ec*/ 	.word	0xffffffff


	//   ....[33]....
        /*00f0*/ 	.word	0xffffffff


	//   ....[34]....
        /*00f4*/ 	.word	0xffffffff


	//   ....[35]....
        /*00f8*/ 	.word	0xffffffff


	//   ....[36]....
        /*00fc*/ 	.word	0xffffffff


	//   ....[37]....
        /*0100*/ 	.word	0xffffffff


	//   ....[38]....
        /*0104*/ 	.word	0xffffffff


	//   ....[39]....
        /*0108*/ 	.word	0xffffffff


	//   ....[40]....
        /*010c*/ 	.word	0xffffffff


	//   ....[41]....
        /*0110*/ 	.word	0xffffffff


	//   ....[42]....
        /*0114*/ 	.word	0xffffffff


	//   ....[43]....
        /*0118*/ 	.word	0xffffffff


	//   ....[44]....
        /*011c*/ 	.word	0xffffffff


	//   ....[45]....
        /*0120*/ 	.word	0xffffffff


	//   ....[46]....
        /*0124*/ 	.word	0xffffffff


	//   ....[47]....
        /*0128*/ 	.word	0xffffffff


	//   ....[48]....
        /*012c*/ 	.word	0xffffffff


	//   ....[49]....
        /*0130*/ 	.word	0xffffffff


	//   ....[50]....
        /*0134*/ 	.word	0xffffffff


	//   ....[51]....
        /*0138*/ 	.word	0xffffffff


	//   ....[52]....
        /*013c*/ 	.word	0xffffffff


	//   ....[53]....
        /*0140*/ 	.word	0xffffffff


	//   ....[54]....
        /*0144*/ 	.word	0xffffffff


	//   ....[55]....
        /*0148*/ 	.word	0xffffffff


	//   ....[56]....
        /*014c*/ 	.word	0xffffffff


	//   ....[57]....
        /*0150*/ 	.word	0xffffffff


	//   ....[58]....
        /*0154*/ 	.word	0xffffffff


	//   ....[59]....
        /*0158*/ 	.word	0xffffffff


	//   ....[60]....
        /*015c*/ 	.word	0xffffffff


	//   ....[61]....
        /*0160*/ 	.word	0xffffffff


	//   ....[62]....
        /*0164*/ 	.word	0xffffffff


	//   ....[63]....
        /*0168*/ 	.word	0xffffffff


	//   ....[64]....
        /*016c*/ 	.word	0xffffffff


	//   ....[65]....
        /*0170*/ 	.word	0xffffffff


	//   ....[66]....
        /*0174*/ 	.word	0xffffffff


	//   ....[67]....
        /*0178*/ 	.word	0xffffffff


	//   ....[68]....
        /*017c*/ 	.word	0xffffffff


	//   ....[69]....
        /*0180*/ 	.word	0xffffffff


	//   ....[70]....
        /*0184*/ 	.word	0xffffffff


	//   ....[71]....
        /*0188*/ 	.word	0xffffffff


	//   ....[72]....
        /*018c*/ 	.word	0xffffffff


	//   ....[73]....
        /*0190*/ 	.word	0xffffffff


	//   ....[74]....
        /*0194*/ 	.word	0xffffffff


	//   ....[75]....
        /*0198*/ 	.word	0xffffffff


	//   ....[76]....
        /*019c*/ 	.word	0xffffffff


	//   ....[77]....
        /*01a0*/ 	.word	0xffffffff


	//   ....[78]....
        /*01a4*/ 	.word	0xffffffff


	//   ....[79]....
        /*01a8*/ 	.word	0xffffffff


	//   ....[80]....
        /*01ac*/ 	.word	0xffffffff


	//   ....[81]....
        /*01b0*/ 	.word	0xffffffff


	//   ....[82]....
        /*01b4*/ 	.word	0xffffffff


	//   ....[83]....
        /*01b8*/ 	.word	0xffffffff


	//   ....[84]....
        /*01bc*/ 	.word	0xffffffff


	//   ....[85]....
        /*01c0*/ 	.word	0xffffffff


	//   ....[86]....
        /*01c4*/ 	.word	0xffffffff


	//   ....[87]....
        /*01c8*/ 	.word	0xffffffff


	//   ....[88]....
        /*01cc*/ 	.word	0xffffffff


	//   ....[89]....
        /*01d0*/ 	.word	0xffffffff


	//   ....[90]....
        /*01d4*/ 	.word	0xffffffff


	//   ....[91]....
        /*01d8*/ 	.word	0xffffffff


	//   ....[92]....
        /*01dc*/ 	.word	0xffffffff


	//   ....[93]....
        /*01e0*/ 	.word	0xffffffff


	//   ....[94]....
        /*01e4*/ 	.word	0xffffffff


	//   ....[95]....
        /*01e8*/ 	.word	0xffffffff


	//   ....[96]....
        /*01ec*/ 	.word	0xffffffff


	//   ....[97]....
        /*01f0*/ 	.word	0xffffffff


	//   ....[98]....
        /*01f4*/ 	.word	0xffffffff


	//   ....[99]....
        /*01f8*/ 	.word	0xffffffff


	//   ....[100]....
        /*01fc*/ 	.word	0xffffffff


	//   ....[101]....
        /*0200*/ 	.word	0xffffffff


	//   ....[102]....
        /*0204*/ 	.word	0xffffffff


	//   ....[103]....
        /*0208*/ 	.word	0xffffffff


	//   ....[104]....
        /*020c*/ 	.word	0xffffffff


	//   ....[105]....
        /*0210*/ 	.word	0xffffffff


	//   ....[106]....
        /*0214*/ 	.word	0xffffffff


	//   ....[107]....
        /*0218*/ 	.word	0xffffffff


	//   ....[108]....
        /*021c*/ 	.word	0xffffffff


	//   ....[109]....
        /*0220*/ 	.word	0xffffffff


	//   ....[110]....
        /*0224*/ 	.word	0xffffffff


	//   ....[111]....
        /*0228*/ 	.word	0xffffffff


	//   ....[112]....
        /*022c*/ 	.word	0xffffffff


	//   ....[113]....
        /*0230*/ 	.word	0xffffffff


	//   ....[114]....
        /*0234*/ 	.word	0xffffffff


	//   ....[115]....
        /*0238*/ 	.word	0xffffffff


	//   ....[116]....
        /*023c*/ 	.word	0xffffffff


	//   ....[117]....
        /*0240*/ 	.word	0xffffffff


	//   ....[118]....
        /*0244*/ 	.word	0xffffffff


	//   ....[119]....
        /*0248*/ 	.word	0xffffffff


	//   ....[120]....
        /*024c*/ 	.word	0xffffffff


	//   ....[121]....
        /*0250*/ 	.word	0xffffffff


	//   ....[122]....
        /*0254*/ 	.word	0xffffffff


	//   ....[123]....
        /*0258*/ 	.word	0xffffffff


	//   ....[124]....
        /*025c*/ 	.word	0xffffffff


	//   ....[125]....
        /*0260*/ 	.word	0xffffffff


	//   ....[126]....
        /*0264*/ 	.word	0xffffffff


	//   ....[127]....
        /*0268*/ 	.word	0xffffffff


	//   ....[128]....
        /*026c*/ 	.word	0xffffffff


	//   ....[129]....
        /*0270*/ 	.word	0xffffffff


	//   ....[130]....
        /*0274*/ 	.word	0xffffffff


	//   ....[131]....
        /*0278*/ 	.word	0xffffffff


	//   ....[132]....
        /*027c*/ 	.word	0xffffffff


	//   ....[133]....
        /*0280*/ 	.word	0xffffffff


	//   ....[134]....
        /*0284*/ 	.word	0xffffffff


	//   ....[135]....
        /*0288*/ 	.word	0xffffffff


	//   ....[136]....
        /*028c*/ 	.word	0xffffffff


	//   ....[137]....
        /*0290*/ 	.word	0xffffffff


	//   ....[138]....
        /*0294*/ 	.word	0xffffffff


	//   ....[139]....
        /*0298*/ 	.word	0xffffffff


	//   ....[140]....
        /*029c*/ 	.word	0xffffffff


	//   ....[141]....
        /*02a0*/ 	.word	0xffffffff


	//   ....[142]....
        /*02a4*/ 	.word	0xffffffff


	//   ....[143]....
        /*02a8*/ 	.word	0xffffffff


	//   ....[144]....
        /*02ac*/ 	.word	0xffffffff


	//   ....[145]....
        /*02b0*/ 	.word	0xffffffff


	//   ....[146]....
        /*02b4*/ 	.word	0xffffffff


	//   ....[147]....
        /*02b8*/ 	.word	0xffffffff


	//   ....[148]....
        /*02bc*/ 	.word	0xffffffff


	//   ....[149]....
        /*02c0*/ 	.word	0xffffffff


	//   ....[150]....
        /*02c4*/ 	.word	0xffffffff


	//   ....[151]....
        /*02c8*/ 	.word	0xffffffff


	//   ....[152]....
        /*02cc*/ 	.word	0xffffffff


	//   ....[153]....
        /*02d0*/ 	.word	0xffffffff


	//   ....[154]....
        /*02d4*/ 	.word	0xffffffff


	//   ....[155]....
        /*02d8*/ 	.word	0xffffffff


	//   ....[156]....
        /*02dc*/ 	.word	0xffffffff


	//   ....[157]....
        /*02e0*/ 	.word	0xffffffff


	//   ....[158]....
        /*02e4*/ 	.word	0xffffffff


	//   ....[159]....
        /*02e8*/ 	.word	0xffffffff


	//   ....[160]....
        /*02ec*/ 	.word	0xffffffff


	//   ....[161]....
        /*02f0*/ 	.word	0xffffffff


	//   ....[162]....
        /*02f4*/ 	.word	0xffffffff


	//   ....[163]....
        /*02f8*/ 	.word	0xffffffff


	//   ....[164]....
        /*02fc*/ 	.word	0xffffffff


	//   ....[165]....
        /*0300*/ 	.word	0xffffffff


	//   ....[166]....
        /*0304*/ 	.word	0xffffffff


	//   ....[167]....
        /*0308*/ 	.word	0xffffffff


	//   ....[168]....
        /*030c*/ 	.word	0xffffffff


	//   ....[169]....
        /*0310*/ 	.word	0xffffffff


	//   ....[170]....
        /*0314*/ 	.word	0xffffffff


	//   ....[171]....
        /*0318*/ 	.word	0xffffffff


	//   ....[172]....
        /*031c*/ 	.word	0xffffffff


	//   ....[173]....
        /*0320*/ 	.word	0xffffffff


	//   ....[174]....
        /*0324*/ 	.word	0xffffffff


	//   ....[175]....
        /*0328*/ 	.word	0xffffffff


	//   ....[176]....
        /*032c*/ 	.word	0xffffffff


	//   ....[177]....
        /*0330*/ 	.word	0xffffffff


	//   ....[178]....
        /*0334*/ 	.word	0xffffffff


	//   ....[179]....
        /*0338*/ 	.word	0xffffffff


	//   ....[180]....
        /*033c*/ 	.word	0xffffffff


	//   ....[181]....
        /*0340*/ 	.word	0xffffffff


	//   ....[182]....
        /*0344*/ 	.word	0xffffffff


	//   ....[183]....
        /*0348*/ 	.word	0xffffffff


	//   ....[184]....
        /*034c*/ 	.word	0xffffffff


	//----- nvinfo : EIATTR_COOP_GROUP_INSTR_OFFSETS
	.align		4
.L_546:
        /*0350*/ 	.byte	0x04, 0x28
        /*0352*/ 	.short	(.L_548 - .L_547)


	//   ....[0]....
.L_547:
        /*0354*/ 	.word	0x00000050


	//   ....[1]....
        /*0358*/ 	.word	0x000001f0


	//   ....[2]....
        /*035c*/ 	.word	0x00000220


	//   ....[3]....
        /*0360*/ 	.word	0x00000250


	//   ....[4]....
        /*0364*/ 	.word	0x00000280


	//   ....[5]....
        /*0368*/ 	.word	0x000002b0


	//   ....[6]....
        /*036c*/ 	.word	0x000002e0


	//   ....[7]....
        /*0370*/ 	.word	0x00000450


	//   ....[8]....
        /*0374*/ 	.word	0x00000490


	//   ....[9]....
        /*0378*/ 	.word	0x000004c0


	//   ....[10]....
        /*037c*/ 	.word	0x000004f0


	//   ....[11]....
        /*0380*/ 	.word	0x00000520


	//   ....[12]....
        /*0384*/ 	.word	0x00000550


	//   ....[13]....
        /*0388*/ 	.word	0x000005e0


	//   ....[14]....
        /*038c*/ 	.word	0x00000620


	//   ....[15]....
        /*0390*/ 	.word	0x00000640


	//   ....[16]....
        /*0394*/ 	.word	0x000006a0


	//   ....[17]....
        /*0398*/ 	.word	0x00006d40


	//   ....[18]....
        /*039c*/ 	.word	0x00006d60


	//   ....[19]....
        /*03a0*/ 	.word	0x00006f50


	//   ....[20]....
        /*03a4*/ 	.word	0x00006f60


	//   ....[21]....
        /*03a8*/ 	.word	0x000070f0


	//   ....[22]....
        /*03ac*/ 	.word	0x00007110


	//   ....[23]....
        /*03b0*/ 	.word	0x000072a0


	//   ....[24]....
        /*03b4*/ 	.word	0x000072b0


	//   ....[25]....
        /*03b8*/ 	.word	0x00007910


	//   ....[26]....
        /*03bc*/ 	.word	0x00007930


	//   ....[27]....
        /*03c0*/ 	.word	0x00007950


	//   ....[28]....
        /*03c4*/ 	.word	0x00007960


	//   ....[29]....
        /*03c8*/ 	.word	0x00007df0


	//   ....[30]....
        /*03cc*/ 	.word	0x00007e30


	//   ....[31]....
        /*03d0*/ 	.word	0x00007e70


	//   ....[32]....
        /*03d4*/ 	.word	0x00007eb0


	//   ....[33]....
        /*03d8*/ 	.word	0x00008380


	//   ....[34]....
        /*03dc*/ 	.word	0x000083c0


	//   ....[35]....
        /*03e0*/ 	.word	0x00008400


	//   ....[36]....
        /*03e4*/ 	.word	0x00008440


	//   ....[37]....
        /*03e8*/ 	.word	0x000088c0


	//   ....[38]....
        /*03ec*/ 	.word	0x00008910


	//   ....[39]....
        /*03f0*/ 	.word	0x00008950


	//   ....[40]....
        /*03f4*/ 	.word	0x00008990


	//   ....[41]....
        /*03f8*/ 	.word	0x0000bf00


	//   ....[42]....
        /*03fc*/ 	.word	0x0000bf20


	//   ....[43]....
        /*0400*/ 	.word	0x0000bf40


	//   ....[44]....
        /*0404*/ 	.word	0x0000bf50


	//   ....[45]....
        /*0408*/ 	.word	0x0000c150


	//   ....[46]....
        /*040c*/ 	.word	0x0000c190


	//   ....[47]....
        /*0410*/ 	.word	0x0000c2a0


	//   ....[48]....
        /*0414*/ 	.word	0x0000c320


	//   ....[49]....
        /*0418*/ 	.word	0x0000c5e0


	//   ....[50]....
        /*041c*/ 	.word	0x0000c6f0


	//   ....[51]....
        /*0420*/ 	.word	0x0000c750


	//   ....[52]....
        /*0424*/ 	.word	0x0000c790


	//   ....[53]....
        /*0428*/ 	.word	0x0000ca30


	//   ....[54]....
        /*042c*/ 	.word	0x0000cad0


	//   ....[55]....
        /*0430*/ 	.word	0x0000cb40


	//   ....[56]....
        /*0434*/ 	.word	0x0000cc00


	//   ....[57]....
        /*0438*/ 	.word	0x00011370


	//   ....[58]....
        /*043c*/ 	.word	0x000115c0


	//   ....[59]....
        /*0440*/ 	.word	0x00011aa0


	//   ....[60]....
        /*0444*/ 	.word	0x00011c50


	//   ....[61]....
        /*0448*/ 	.word	0x00011cb0


	//   ....[62]....
        /*044c*/ 	.word	0x00011d50


	//   ....[63]....
        /*0450*/ 	.word	0x000133f0


	//   ....[64]....
        /*0454*/ 	.word	0x00013600


	//   ....[65]....
        /*0458*/ 	.word	0x00013a70


	//   ....[66]....
        /*045c*/ 	.word	0x00013bf0


	//   ....[67]....
        /*0460*/ 	.word	0x00013c00


	//   ....[68]....
        /*0464*/ 	.word	0x00013c70


	//   ....[69]....
        /*0468*/ 	.word	0x00015e50


	//   ....[70]....
        /*046c*/ 	.word	0x00015e70


	//   ....[71]....
        /*0470*/ 	.word	0x00015e90


	//   ....[72]....
        /*0474*/ 	.word	0x00015eb0


	//   ....[73]....
        /*0478*/ 	.word	0x00017d80


	//   ....[74]....
        /*047c*/ 	.word	0x00017f90


	//   ....[75]....
        /*0480*/ 	.word	0x00018410


	//   ....[76]....
        /*0484*/ 	.word	0x00018530


	//   ....[77]....
        /*0488*/ 	.word	0x00018590


	//   ....[78]....
        /*048c*/ 	.word	0x00018630


	//   ....[79]....
        /*0490*/ 	.word	0x000198d0


	//   ....[80]....
        /*0494*/ 	.word	0x00019900


	//   ....[81]....
        /*0498*/ 	.word	0x00019910


	//   ....[82]....
        /*049c*/ 	.word	0x00019940


	//   ....[83]....
        /*04a0*/ 	.word	0x0001b0c0


	//   ....[84]....
        /*04a4*/ 	.word	0x0001b0f0


	//   ....[85]....
        /*04a8*/ 	.word	0x0001b100


	//   ....[86]....
        /*04ac*/ 	.word	0x0001b110


	//   ....[87]....
        /*04b0*/ 	.word	0x0001b4d0


	//   ....[88]....
        /*04b4*/ 	.word	0x0001b4f0


	//   ....[89]....
        /*04b8*/ 	.word	0x0001b6c0


	//   ....[90]....
        /*04bc*/ 	.word	0x0001b6d0


	//   ....[91]....
        /*04c0*/ 	.word	0x0001b840


	//   ....[92]....
        /*04c4*/ 	.word	0x0001b860


	//   ....[93]....
        /*04c8*/ 	.word	0x0001b9d0


	//   ....[94]....
        /*04cc*/ 	.word	0x0001b9e0


	//   ....[95]....
        /*04d0*/ 	.word	0x0001bd40


	//   ....[96]....
        /*04d4*/ 	.word	0x0001bd60


	//   ....[97]....
        /*04d8*/ 	.word	0x0001c990


	//   ....[98]....
        /*04dc*/ 	.word	0x0001c9a0


	//   ....[99]....
        /*04e0*/ 	.word	0x0001dcf0


	//   ....[100]....
        /*04e4*/ 	.word	0x0001dd10


	//   ....[101]....
        /*04e8*/ 	.word	0x0001def0


	//   ....[102]....
        /*04ec*/ 	.word	0x0001df00


	//   ....[103]....
        /*04f0*/ 	.word	0x0001e070


	//   ....[104]....
        /*04f4*/ 	.word	0x0001e090


	//   ....[105]....
        /*04f8*/ 	.word	0x0001e200


	//   ....[106]....
        /*04fc*/ 	.word	0x0001e210


	//   ....[107]....
        /*0500*/ 	.word	0x0001e420


	//   ....[108]....
        /*0504*/ 	.word	0x0001e440


	//   ....[109]....
        /*0508*/ 	.word	0x0001e560


	//   ....[110]....
        /*050c*/ 	.word	0x0001e5a0


	//   ....[111]....
        /*0510*/ 	.word	0x0001e5d0


	//   ....[112]....
        /*0514*/ 	.word	0x0001e600


	//   ....[113]....
        /*0518*/ 	.word	0x0001e630


	//   ....[114]....
        /*051c*/ 	.word	0x0001e660


	//   ....[115]....
        /*0520*/ 	.word	0x0001e7b0


	//   ....[116]....
        /*0524*/ 	.word	0x0001e7f0


	//   ....[117]....
        /*0528*/ 	.word	0x0001e820


	//   ....[118]....
        /*052c*/ 	.word	0x0001e850


	//   ....[119]....
        /*0530*/ 	.word	0x0001e880


	//   ....[120]....
        /*0534*/ 	.word	0x0001e8b0


	//   ....[121]....
        /*0538*/ 	.word	0x0001e940


	//   ....[122]....
        /*053c*/ 	.word	0x0001e980


	//   ....[123]....
        /*0540*/ 	.word	0x0001e990


	//   ....[124]....
        /*0544*/ 	.word	0x0001e9f0


	//   ....[125]....
        /*0548*/ 	.word	0x0001f3c0


	//   ....[126]....
        /*054c*/ 	.word	0x0001f420


	//   ....[127]....
        /*0550*/ 	.word	0x0001f470


	//   ....[128]....
        /*0554*/ 	.word	0x0001f4c0


	//   ....[129]....
        /*0558*/ 	.word	0x0001f510


	//   ....[130]....
        /*055c*/ 	.word	0x0001f580


	//   ....[131]....
        /*0560*/ 	.word	0x0001f5d0


	//   ....[132]....
        /*0564*/ 	.word	0x0001f640


	//   ....[133]....
        /*0568*/ 	.word	0x0001f6b0


	//   ....[134]....
        /*056c*/ 	.word	0x0001f710


	//   ....[135]....
        /*0570*/ 	.word	0x0001f780


	//   ....[136]....
        /*0574*/ 	.word	0x0001f7f0


	//   ....[137]....
        /*0578*/ 	.word	0x0001f860


	//   ....[138]....
        /*057c*/ 	.word	0x0001f8c0


	//   ....[139]....
        /*0580*/ 	.word	0x0001f930


	//   ....[140]....
        /*0584*/ 	.word	0x0001f9a0


	//   ....[141]....
        /*0588*/ 	.word	0x0001fa10


	//   ....[142]....
        /*058c*/ 	.word	0x0001fa70


	//   ....[143]....
        /*0590*/ 	.word	0x0001fad0


	//   ....[144]....
        /*0594*/ 	.word	0x0001fb30


	//   ....[145]....
        /*0598*/ 	.word	0x0001fb80


	//   ....[146]....
        /*059c*/ 	.word	0x0001fbd0


	//   ....[147]....
        /*05a0*/ 	.word	0x0001fc40


	//   ....[148]....
        /*05a4*/ 	.word	0x0001fcb0


	//   ....[149]....
        /*05a8*/ 	.word	0x0001fd20


	//   ....[150]....
        /*05ac*/ 	.word	0x0001fd80


	//   ....[151]....
        /*05b0*/ 	.word	0x0001fdf0


	//   ....[152]....
        /*05b4*/ 	.word	0x0001fe60


	//   ....[153]....
        /*05b8*/ 	.word	0x0001fed0


	//   ....[154]....
        /*05bc*/ 	.word	0x0001ff30


	//   ....[155]....
        /*05c0*/ 	.word	0x0001ffa0


	//   ....[156]....
        /*05c4*/ 	.word	0x00020010


	//   ....[157]....
        /*05c8*/ 	.word	0x00020080


	//   ....[158]....
        /*05cc*/ 	.word	0x000200e0


	//   ....[159]....
        /*05d0*/ 	.word	0x00020150


	//   ....[160]....
        /*05d4*/ 	.word	0x000201c0


	//   ....[161]....
        /*05d8*/ 	.word	0x00020230


	//   ....[162]....
        /*05dc*/ 	.word	0x00020290


	//   ....[163]....
        /*05e0*/ 	.word	0x00020300


	//   ....[164]....
        /*05e4*/ 	.word	0x00020370


	//   ....[165]....
        /*05e8*/ 	.word	0x000203e0


	//   ....[166]....
        /*05ec*/ 	.word	0x00020440


	//   ....[167]....
        /*05f0*/ 	.word	0x000204b0


	//   ....[168]....
        /*05f4*/ 	.word	0x00020520


	//   ....[169]....
        /*05f8*/ 	.word	0x00020570


	//   ....[170]....
        /*05fc*/ 	.word	0x000205b0


	//   ....[171]....
        /*0600*/ 	.word	0x00020600


	//   ....[172]....
        /*0604*/ 	.word	0x00020650


	//   ....[173]....
        /*0608*/ 	.word	0x000206a0


	//   ....[174]....
        /*060c*/ 	.word	0x00020710


	//   ....[175]....
        /*0610*/ 	.word	0x00020760


	//   ....[176]....
        /*0614*/ 	.word	0x000207b0


	//   ....[177]....
        /*0618*/ 	.word	0x00020800


	//   ....[178]....
        /*061c*/ 	.word	0x00020850


	//   ....[179]....
        /*0620*/ 	.word	0x000208a0


	//   ....[180]....
        /*0624*/ 	.word	0x00020910


	//   ....[181]....
        /*0628*/ 	.word	0x00020960


	//   ....[182]....
        /*062c*/ 	.word	0x000209d0


	//   ....[183]....
        /*0630*/ 	.word	0x00020a30


	//   ....[184]....
        /*0634*/ 	.word	0x00020aa0


	//----- nvinfo : EIATTR_EXIT_INSTR_OFFSETS
	.align		4
.L_548:
        /*0638*/ 	.byte	0x04, 0x1c
        /*063a*/ 	.short	(.L_550 - .L_549)


	//   ....[0]....
.L_549:
        /*063c*/ 	.word	0x00001000


	//   ....[1]....
        /*0640*/ 	.word	0x0001f380


	//----- nvinfo : EIATTR_MAX_THREADS
	.align		4
.L_550:
        /*0644*/ 	.byte	0x04, 0x05
        /*0646*/ 	.short	(.L_552 - .L_551)
.L_551:
        /*0648*/ 	.word	0x00000100
        /*064c*/ 	.word	0x00000001
        /*0650*/ 	.word	0x00000001


	//----- nvinfo : EIATTR_CRS_STACK_SIZE
	.align		4
.L_552:
        /*0654*/ 	.byte	0x04, 0x1e
        /*0656*/ 	.short	(.L_554 - .L_553)
.L_553:
        /*0658*/ 	.word	0x00000000
.L_554:


//--------------------- .nv.info._ZN7cutlass13device_kernelIN5flash19enable_sm80_to_sm89INS1_16FlashAttnFwdSm80INS1_25CollectiveMainloopFwdSm80ILi8ELi1ELb1EN4cute5tupleIJNS5_1CILi128EEENS7_ILi64EEENS7_ILi256EEEEEELi256ENS_6half_tEfNS_4arch4Sm80ELb1ELb0ELb1ELb0ELb0ELb0ELb1ELb1EEENS1_21CollectiveEpilogueFwdINS6_IJS8_SA_S9_EEENS6_IJNS7_ILi1EEESI_SI_EEESC_SE_Li256ELb0ELb1ELb1ELb0EEENS1_30DynamicPersistentTileSchedulerILi256ELi256ELb1ELb1ELb0EEEEEEEEEvNT_6ParamsE --------------------------
	.section	.nv.info._ZN7cutlass13device_kernelIN5flash19enable_sm80_to_sm89INS1_16FlashAttnFwdSm80INS1_25CollectiveMainloopFwdSm80ILi8ELi1ELb1EN4cute5tupleIJNS5_1CILi128EEENS7_ILi64EEENS7_ILi256EEEEEELi256ENS_6half_tEfNS_4arch4Sm80ELb1ELb0ELb1ELb0ELb0ELb0ELb1ELb1EEENS1_21CollectiveEpilogueFwdINS6_IJS8_SA_S9_EEENS6_IJNS7_ILi1EEESI_SI_EEESC_SE_Li256ELb0ELb1ELb1ELb0EEENS1_30DynamicPersistentTileSchedulerILi256ELi256ELb1ELb1ELb0EEEEEEEEEvNT_6ParamsE,"",@"SHT_CUDA_INFO"
	.sectionflags	@""
	.align	4


	//----- nvinfo : EIATTR_CUDA_API_VERSION
	.align		4
        /*0000*/ 	.byte	0x04, 0x37
        /*0002*/ 	.short	(.L_556 - .L_555)
.L_555:
        /*0004*/ 	.word	0x00000082


	//----- nvinfo : EIATTR_SW2861232_WAR
	.align		4
.L_556:
        /*0008*/ 	.byte	0x01, 0x35
	.zero		2


	//----- nvinfo : EIATTR_PARAM_CBANK
	.align		4
        /*000c*/ 	.byte	0x04, 0x0a
        /*000e*/ 	.short	(.L_558 - .L_557)
	.align		4
.L_557:
        /*0010*/ 	.word	index@(.nv.constant0._ZN7cutlass13device_kernelIN5flash19enable_sm80_to_sm89INS1_16FlashAttnFwdSm80INS1_25CollectiveMainloopFwdSm80ILi8ELi1ELb1EN4cute5tupleIJNS5_1CILi128EEENS7_ILi64EEENS7_ILi256EEEEEELi256ENS_6half_tEfNS_4arch4Sm80ELb1ELb0ELb1ELb0ELb0ELb0ELb1ELb1EEENS1_21CollectiveEpilogueFwdINS6_IJS8_SA_S9_EEENS6_IJNS7_ILi1EEESI_SI_EEESC_SE_Li256ELb0ELb1ELb1ELb0EEENS1_30DynamicPersistentTileSchedulerILi256ELi256ELb1ELb1ELb0EEEEEEEEEvNT_6ParamsE)
        /*0014*/ 	.short	0x0160
        /*0016*/ 	.short	0x0428


	//----- nvinfo : EIATTR_CBANK_PARAM_SIZE
	.align		4
.L_558:
        /*0018*/ 	.byte	0x03, 0x19
        /*001a*/ 	.short	0x0428


	//----- nvinfo : EIATTR_KPARAM_INFO
	.align		4
        /*001c*/ 	.byte	0x04, 0x17
        /*001e*/ 	.short	(.L_560 - .L_559)
.L_559:
        /*0020*/ 	.word	0x00000000
        /*0024*/ 	.short	0x0000
        /*0026*/ 	.short	0x0000
        /*0028*/ 	.byte	0x00, 0xf0, 0xa1, 0x10


	//----- nvinfo : EIATTR_MAXREG_COUNT
	.align		4
.L_560:
        /*002c*/ 	.byte	0x03, 0x1b
        /*002e*/ 	.short	0x00ff


	//----- nvinfo : EIATTR_NUM_BARRIERS
	.align		4
        /*0030*/ 	.byte	0x02, 0x4c
        /*0032*/ 	.byte	0x06
	.zero		1


	//----- nvinfo : EIATTR_ANNOTATIONS
	.align		4
        /*0034*/ 	.byte	0x04, 0x55
        /*0036*/ 	.short	(.L_562 - .L_561)


	//   ....[0]....
.L_561:
        /* <DEDUP_REMOVED lines=129> */


	//----- nvinfo : EIATTR_MERCURY_ISA_VERSION
	.align		4
.L_562:
        /*0830*/ 	.byte	0x03, 0x5f
        /*0832*/ 	.short	0x0000


	//----- nvinfo : EIATTR_INT_WARP_WIDE_INSTR_OFFSETS
	.align		4
        /*0834*/ 	.byte	0x04, 0x31
        /*0836*/ 	.short	(.L_564 - .L_563)


	//   ....[0]....
.L_563:
        /*0838*/ 	.word	0x0000e840


	//   ....[1]....
        /*083c*/ 	.word	0x0000e8c0


	//----- nvinfo : EIATTR_COOP_GROUP_MASK_REGIDS
	.align		4
.L_564:
        /*0840*/ 	.byte	0x04, 0x29
        /*0842*/ 	.short	(.L_566 - .L_565)


	//   ....[0]....
.L_565:
        /*0844*/ 	.word	0xffffffff


	//   ....[1]....
        /*0848*/ 	.word	0xffffffff


	//   ....[2]....
        /*084c*/ 	.word	0xffffffff


	//   ....[3]....
        /*0850*/ 	.word	0xffffffff


	//   ....[4]....
        /*0854*/ 	.word	0xffffffff


	//   ....[5]....
        /*0858*/ 	.word	0xffffffff


	//   ....[6]....
        /*085c*/ 	.word	0xffffffff


	//   ....[7]....
        /*0860*/ 	.word	0xffffffff


	//   ....[8]....
        /*0864*/ 	.word	0xffffffff


	//   ....[9]....
        /*0868*/ 	.word	0xffffffff


	//   ....[10]....
        /*086c*/ 	.word	0xffffffff


	//   ....[11]....
        /*0870*/ 	.word	0xffffffff


	//   ....[12]....
        /*0874*/ 	.word	0xffffffff


	//   ....[13]....
        /*0878*/ 	.word	0xffffffff


	//   ....[14]....
        /*087c*/ 	.word	0xffffffff


	//   ....[15]....
        /*0880*/ 	.word	0xffffffff


	//   ....[16]....
        /*0884*/ 	.word	0xffffffff


	//   ....[17]....
        /*0888*/ 	.word	0xffffffff


	//   ....[18]....
        /*088c*/ 	.word	0xffffffff


	//   ....[19]....
        /*0890*/ 	.word	0xffffffff


	//   ....[20]....
        /*0894*/ 	.word	0xffffffff


	//   ....[21]....
        /*0898*/ 	.word	0xffffffff


	//   ....[22]....
        /*089c*/ 	.word	0xffffffff


	//   ....[23]....
        /*08a0*/ 	.word	0xffffffff


	//   ....[24]....
        /*08a4*/ 	.word	0xffffffff


	//   ....[25]....
        /*08a8*/ 	.word	0xffffffff


	//   ....[26]....
        /*08ac*/ 	.word	0xffffffff


	//   ....[27]....
        /*08b0*/ 	.word	0xffffffff


	//   ....[28]....
        /*08b4*/ 	.word	0xffffffff


	//   ....[29]....
        /*08b8*/ 	.word	0xffffffff


	//   ....[30]....
        /*08bc*/ 	.word	0xffffffff


	//   ....[31]....
        /*08c0*/ 	.word	0xffffffff


	//   ....[32]....
        /*08c4*/ 	.word	0xffffffff


	//   ....[33]....
        /*08c8*/ 	.word	0xffffffff


	//   ....[34]....
        /*08cc*/ 	.word	0xffffffff


	//   ....[35]....
        /*08d0*/ 	.word	0xffffffff


	//   ....[36]....
        /*08d4*/ 	.word	0xffffffff


	//   ....[37]....
        /*08d8*/ 	.word	0xffffffff


	//   ....[38]....
        /*08dc*/ 	.word	0xffffffff


	//   ....[39]....
        /*08e0*/ 	.word	0xffffffff


	//   ....[40]....
        /*08e4*/ 	.word	0xffffffff


	//   ....[41]....
        /*08e8*/ 	.word	0xffffffff


	//   ....[42]....
        /*08ec*/ 	.word	0xffffffff


	//   ....[43]....
        /*08f0*/ 	.word	0xffffffff


	//----- nvinfo : EIATTR_COOP_GROUP_INSTR_OFFSETS
	.align		4
.L_566:
        /*08f4*/ 	.byte	0x04, 0x28
        /*08f6*/ 	.short	(.L_568 - .L_567)


	//   ....[0]....
.L_567:
        /*08f8*/ 	.word	0x00000050


	//   ....[1]....
        /*08fc*/ 	.word	0x00001d80


	//   ....[2]....
        /*0900*/ 	.word	0x00001d90


	//   ....[3]....
        /*0904*/ 	.word	0x00001dc0


	//   ....[4]....
        /*0908*/ 	.word	0x00001de0


	//   ....[5]....
        /*090c*/ 	.word	0x00001df0


	//   ....[6]....
        /*0910*/ 	.word	0x00001e10


	//   ....[7]....
        /*0914*/ 	.word	0x00001f40


	//   ....[8]....
        /*0918*/ 	.word	0x00001f50


	//   ....[9]....
        /*091c*/ 	.word	0x00003c30


	//   ....[10]....
        /*0920*/ 	.word	0x00003c40


	//   ....[11]....
        /*0924*/ 	.word	0x00004200


	//   ....[12]....
        /*0928*/ 	.word	0x00004330


	//   ....[13]....
        /*092c*/ 	.word	0x00004340


	//   ....[14]....
        /*0930*/ 	.word	0x00004370


	//   ....[15]....
        /*0934*/ 	.word	0x00007420


	//   ....[16]....
        /*0938*/ 	.word	0x00007440


	//   ....[17]....
        /*093c*/ 	.word	0x00007b80


	//   ....[18]....
        /*0940*/ 	.word	0x00007c80


	//   ....[19]....
        /*0944*/ 	.word	0x00007d40


	//   ....[20]....
        /*0948*/ 	.word	0x00007e40


	//   ....[21]....
        /*094c*/ 	.word	0x0000b890


	//   ....[22]....
        /*0950*/ 	.word	0x0000b8b0


	//   ....[23]....
        /*0954*/ 	.word	0x0000b8d0


	//   ....[24]....
        /*0958*/ 	.word	0x0000b8f0


	//   ....[25]....
        /*095c*/ 	.word	0x0000ddf0


	//   ....[26]....
        /*0960*/ 	.word	0x0000de40


	//   ....[27]....
        /*0964*/ 	.word	0x0000de60


	//   ....[28]....
        /*0968*/ 	.word	0x0000de80


	//   ....[29]....
        /*096c*/ 	.word	0x0000ea10


	//   ....[30]....
        /*0970*/ 	.word	0x0000ef40


	//   ....[31]....
        /*0974*/ 	.word	0x0000ef50


	//   ....[32]....
        /*0978*/ 	.word	0x0000ef80


	//   ....[33]....
        /*097c*/ 	.word	0x0000efa0


	//   ....[34]....
        /*0980*/ 	.word	0x0000f090


	//   ....[35]....
        /*0984*/ 	.word	0x0000f0f0


	//   ....[36]....
        /*0988*/ 	.word	0x0000fbd0


	//   ....[37]....
        /*098c*/ 	.word	0x0000fbe0


	//   ....[38]....
        /*0990*/ 	.word	0x00010770


	//   ....[39]....
        /*0994*/ 	.word	0x00010850


	//   ....[40]....
        /*0998*/ 	.word	0x000108b0


	//   ....[41]....
        /*099c*/ 	.word	0x00010900


	//   ....[42]....
        /*09a0*/ 	.word	0x00010960


	//   ....[43]....
        /*09a4*/ 	.word	0x000109b0


	//----- nvinfo : EIATTR_EXIT_INSTR_OFFSETS
	.align		4
.L_568:
        /*09a8*/ 	.byte	0x04, 0x1c
        /*09aa*/ 	.short	(.L_570 - .L_569)


	//   ....[0]....
.L_569:
        /*09ac*/ 	.word	0x000000a0


	//   ....[1]....
        /*09b0*/ 	.word	0x00010810


	//----- nvinfo : EIATTR_MAX_THREADS
	.align		4
.L_570:
        /*09b4*/ 	.byte	0x04, 0x05
        /*09b6*/ 	.short	(.L_572 - .L_571)
.L_571:
        /*09b8*/ 	.word	0x00000100
        /*09bc*/ 	.word	0x00000001
        /*09c0*/ 	.word	0x00000001


	//----- nvinfo : EIATTR_CRS_STACK_SIZE
	.align		4
.L_572:
        /*09c4*/ 	.byte	0x04, 0x1e
        /*09c6*/ 	.short	(.L_574 - .L_573)
.L_573:
        /*09c8*/ 	.word	0x00000000
.L_574:


//--------------------- .nv.info._ZN7cutlass13device_kernelIN5flash19enable_sm80_to_sm89INS1_16FlashAttnFwdSm80INS1_25CollectiveMainloopFwdSm80ILi8ELi1ELb1EN4cute5tupleIJNS5_1CILi128EEENS7_ILi48EEENS7_ILi256EEEEEELi256ENS_6half_tEfNS_4arch4Sm80ELb1ELb0ELb1ELb1ELb0ELb0ELb1ELb1EEENS1_21CollectiveEpilogueFwdINS6_IJS8_SA_S9_EEENS6_IJNS7_ILi1EEESI_SI_EEESC_SE_Li256ELb1ELb1ELb1ELb0EEENS1_36VarlenDynamicPersistentTileSchedulerILi128ELi48ELi256ELi256ELb1ELb1ELb0ELb1ELb1ELb1EEEEEEEEEvNT_6ParamsE --------------------------
	.section	.nv.info._ZN7cutlass13device_kernelIN5flash19enable_sm80_to_sm89INS1_16FlashAttnFwdSm80INS1_25CollectiveMainloopFwdSm80ILi8ELi1ELb1EN4cute5tupleIJNS5_1CILi128EEENS7_ILi48EEENS7_ILi256EEEEEELi256ENS_6half_tEfNS_4arch4Sm80ELb1ELb0ELb1ELb1ELb0ELb0ELb1ELb1EEENS1_21CollectiveEpilogueFwdINS6_IJS8_SA_S9_EEENS6_IJNS7_ILi1EEESI_SI_EEESC_SE_Li256ELb1ELb1ELb1ELb0EEENS1_36VarlenDynamicPersistentTileSchedulerILi128ELi48ELi256ELi256ELb1ELb1ELb0ELb1ELb1ELb1EEEEEEEEEvNT_6ParamsE,"",@"SHT_CUDA_INFO"
	.sectionflags	@""
	.align	4


	//----- nvinfo : EIATTR_CUDA_API_VERSION
	.align		4
        /*0000*/ 	.byte	0x04, 0x37
        /*0002*/ 	.short	(.L_576 - .L_575)
.L_575:
        /*0004*/ 	.word	0x00000082


	//----- nvinfo : EIATTR_SW2861232_WAR
	.align		4
.L_576:
        /*0008*/ 	.byte	0x01, 0x35
	.zero		2


	//----- nvinfo : EIATTR_PARAM_CBANK
	.align		4
        /*000c*/ 	.byte	0x04, 0x0a
        /*000e*/ 	.short	(.L_578 - .L_577)
	.align		4
.L_577:
        /*0010*/ 	.word	index@(.nv.constant0._ZN7cutlass13device_kernelIN5flash19enable_sm80_to_sm89INS1_16FlashAttnFwdSm80INS1_25CollectiveMainloopFwdSm80ILi8ELi1ELb1EN4cute5tupleIJNS5_1CILi128EEENS7_ILi48EEENS7_ILi256EEEEEELi256ENS_6half_tEfNS_4arch4Sm80ELb1ELb0ELb1ELb1ELb0ELb0ELb1ELb1EEENS1_21CollectiveEpilogueFwdINS6_IJS8_SA_S9_EEENS6_IJNS7_ILi1EEESI_SI_EEESC_SE_Li256ELb1ELb1ELb1ELb0EEENS1_36VarlenDynamicPersistentTileSchedulerILi128ELi48ELi256ELi256ELb1ELb1ELb0ELb1ELb1ELb1EEEEEEEEEvNT_6ParamsE)
        /*0014*/ 	.short	0x0160
        /*0016*/ 	.short	0x0438


	//----- nvinfo : EIATTR_CBANK_PARAM_SIZE
	.align		4
.L_578:
        /*0018*/ 	.byte	0x03, 0x19
        /*001a*/ 	.short	0x0438


	//----- nvinfo : EIATTR_KPARAM_INFO
	.align		4
        /*001c*/ 	.byte	0x04, 0x17
        /*001e*/ 	.short	(.L_580 - .L_579)
.L_579:
        /*0020*/ 	.word	0x00000000
        /*0024*/ 	.short	0x0000
        /*0026*/ 	.short	0x0000
        /*0028*/ 	.byte	0x00, 0xf0, 0xe1, 0x10


	//----- nvinfo : EIATTR_MAXREG_COUNT
	.align		4
.L_580:
        /*002c*/ 	.byte	0x03, 0x1b
        /*002e*/ 	.short	0x00ff


	//----- nvinfo : EIATTR_NUM_BARRIERS
	.align		4
        /*0030*/ 	.byte	0x02, 0x4c
        /*0032*/ 	.byte	0x06
	.zero		1


	//----- nvinfo : EIATTR_ANNOTATIONS
	.align		4
        /*0034*/ 	.byte	0x04, 0x55
        /*0036*/ 	.short	(.L_582 - .L_581)


	//   ....[0]....
.L_581:
        /* <DEDUP_REMOVED lines=122> */


	//----- nvinfo : EIATTR_MERCURY_ISA_VERSION
	.align		4
.L_582:
        /*07c0*/ 	.byte	0x03, 0x5f
        /*07c2*/ 	.short	0x0000


	//----- nvinfo : EIATTR_INT_WARP_WIDE_INSTR_OFFSETS
	.align		4
        /*07c4*/ 	.byte	0x04, 0x31
        /*07c6*/ 	.short	(.L_584 - .L_583)


	//   ....[0]....
.L_583:
        /*07c8*/ 	.word	0x0000cf00


	//   ....[1]....
        /*07cc*/ 	.word	0x0000cf80


	//----- nvinfo : EIATTR_COOP_GROUP_MASK_REGIDS
	.align		4
.L_584:
        /*07d0*/ 	.byte	0x04, 0x29
        /*07d2*/ 	.short	(.L_586 - .L_585)


	//   ....[0]....
.L_585:
        /*07d4*/ 	.word	0xffffffff


	//   ....[1]....
        /*07d8*/ 	.word	0xffffffff


	//   ....[2]....
        /*07dc*/ 	.word	0xffffffff


	//   ....[3]....
        /*07e0*/ 	.word	0xffffffff


	//   ....[4]....
        /*07e4*/ 	.word	0xffffffff


	//   ....[5]....
        /*07e8*/ 	.word	0xffffffff


	//   ....[6]....
        /*07ec*/ 	.word	0xffffffff


	//   ....[7]....
        /*07f0*/ 	.word	0xffffffff


	//   ....[8]....
        /*07f4*/ 	.word	0xffffffff


	//   ....[9]....
        /*07f8*/ 	.word	0xffffffff


	//   ....[10]....
        /*07fc*/ 	.word	0xffffffff


	//   ....[11]....
        /*0800*/ 	.word	0xffffffff


	//   ....[12]....
        /*0804*/ 	.word	0xffffffff


	//   ....[13]....
        /*0808*/ 	.word	0xffffffff


	//   ....[14]....
        /*080c*/ 	.word	0xffffffff


	//   ....[15]....
        /*0810*/ 	.word	0xffffffff


	//   ....[16]....
        /*0814*/ 	.word	0xffffffff


	//   ....[17]....
        /*0818*/ 	.word	0xffffffff


	//   ....[18]....
        /*081c*/ 	.word	0xffffffff


	//   ....[19]....
        /*0820*/ 	.word	0xffffffff


	//   ....[20]....
        /*0824*/ 	.word	0xffffffff


	//   ....[21]....
        /*0828*/ 	.word	0xffffffff


	//   ....[22]....
        /*082c*/ 	.word	0xffffffff


	//   ....[23]....
        /*0830*/ 	.word	0xffffffff


	//   ....[24]....
        /*0834*/ 	.word	0xffffffff


	//   ....[25]....
        /*0838*/ 	.word	0xffffffff


	//   ....[26]....
        /*083c*/ 	.word	0xffffffff


	//   ....[27]....
        /*0840*/ 	.word	0xffffffff


	//   ....[28]....
        /*0844*/ 	.word	0xffffffff


	//   ....[29]....
        /*0848*/ 	.word	0xffffffff


	//   ....[30]....
        /*084c*/ 	.word	0xffffffff


	//   ....[31]....
        /*0850*/ 	.word	0xffffffff


	//   ....[32]....
        /*0854*/ 	.word	0xffffffff


	//   ....[33]....
        /*0858*/ 	.word	0xffffffff


	//   ....[34]....
        /*085c*/ 	.word	0xffffffff


	//   ....[35]....
        /*0860*/ 	.word	0xffffffff


	//   ....[36]....
        /*0864*/ 	.word	0xffffffff


	//   ....[37]....
        /*0868*/ 	.word	0xffffffff


	//   ....[38]....
        /*086c*/ 	.word	0xffffffff


	//   ....[39]....
        /*0870*/ 	.word	0xffffffff


	//   ....[40]....
        /*0874*/ 	.word	0xffffffff


	//   ....[41]....
        /*0878*/ 	.word	0xffffffff


	//   ....[42]....
        /*087c*/ 	.word	0xffffffff


	//   ....[43]....
        /*0880*/ 	.word	0xffffffff


	//   ....[44]....
        /*0884*/ 	.word	0xffffffff


	//   ....[45]....
        /*0888*/ 	.word	0xffffffff


	//   ....[46]....
        /*088c*/ 	.word	0xffffffff


	//   ....[47]....
        /*0890*/ 	.word	0xffffffff


	//   ....[48]....
        /*0894*/ 	.word	0xffffffff


	//   ....[49]....
        /*0898*/ 	.word	0xffffffff


	//   ....[50]....
        /*089c*/ 	.word	0xffffffff


	//   ....[51]....
        /*08a0*/ 	.word	0xffffffff


	//   ....[52]....
        /*08a4*/ 	.word	0xffffffff


	//   ....[53]....
        /*08a8*/ 	.word	0xffffffff


	//   ....[54]....
        /*08ac*/ 	.word	0xffffffff


	//   ....[55]....
        /*08b0*/ 	.word	0xffffffff


	//   ....[56]....
        /*08b4*/ 	.word	0xffffffff


	//   ....[57]....
        /*08b8*/ 	.word	0xffffffff


	//   ....[58]....
        /*08bc*/ 	.word	0xffffffff


	//   ....[59]....
        /*08c0*/ 	.word	0xffffffff


	//   ....[60]....
        /*08c4*/ 	.word	0xffffffff


	//   ....[61]....
        /*08c8*/ 	.word	0xffffffff


	//   ....[62]....
        /*08cc*/ 	.word	0xffffffff


	//   ....[63]....
        /*08d0*/ 	.word	0xffffffff


	//   ....[64]....
        /*08d4*/ 	.word	0xffffffff


	//   ....[65]....
        /*08d8*/ 	.word	0xffffffff


	//   ....[66]....
        /*08dc*/ 	.word	0xffffffff


	//   ....[67]....
        /*08e0*/ 	.word	0xffffffff


	//   ....[68]....
        /*08e4*/ 	.word	0xffffffff


	//   ....[69]....
        /*08e8*/ 	.word	0xffffffff


	//   ....[70]....
        /*08ec*/ 	.word	0xffffffff


	//   ....[71]....
        /*08f0*/ 	.word	0xffffffff


	//   ....[72]....
        /*08f4*/ 	.word	0xffffffff


	//   ....[73]....
        /*08f8*/ 	.word	0xffffffff


	//   ....[74]....
        /*08fc*/ 	.word	0xffffffff


	//   ....[75]....
        /*0900*/ 	.word	0xffffffff


	//   ....[76]....
        /*0904*/ 	.word	0xffffffff


	//   ....[77]....
        /*0908*/ 	.word	0xffffffff


	//   ....[78]....
        /*090c*/ 	.word	0xffffffff


	//   ....[79]....
        /*0910*/ 	.word	0xffffffff


	//   ....[80]....
        /*0914*/ 	.word	0xffffffff


	//   ....[81]....
        /*0918*/ 	.word	0xffffffff


	//   ....[82]....
        /*091c*/ 	.word	0xffffffff


	//   ....[83]....
        /*0920*/ 	.word	0xffffffff


	//   ....[84]....
        /*0924*/ 	.word	0xffffffff


	//   ....[85]....
        /*0928*/ 	.word	0xffffffff


	//   ....[86]....
        /*092c*/ 	.word	0xffffffff


	//   ....[87]....
        /*0930*/ 	.word	0xffffffff


	//   ....[88]....
        /*0934*/ 	.word	0xffffffff


	//   ....[89]....
        /*0938*/ 	.word	0xffffffff


	//   ....[90]....
        /*093c*/ 	.word	0xffffffff


	//   ....[91]....
        /*0940*/ 	.word	0xffffffff


	//   ....[92]....
        /*0944*/ 	.word	0xffffffff


	//   ....[93]....
        /*0948*/ 	.word	0xffffffff


	//   ....[94]....
        /*094c*/ 	.word	0xffffffff


	//   ....[95]....
        /*0950*/ 	.word	0xffffffff


	//   ....[96]....
        /*0954*/ 	.word	0xffffffff


	//   ....[97]....
        /*0958*/ 	.word	0xffffffff


	//   ....[98]....
        /*095c*/ 	.word	0xffffffff


	//   ....[99]....
        /*0960*/ 	.word	0xffffffff


	//   ....[100]....
        /*0964*/ 	.word	0xffffffff


	//   ....[101]....
        /*0968*/ 	.word	0xffffffff


	//   ....[102]....
        /*096c*/ 	.word	0xffffffff


	//   ....[103]....
        /*0970*/ 	.word	0xffffffff


	//   ....[104]....
        /*0974*/ 	.word	0xffffffff


	//   ....[105]....
        /*0978*/ 	.word	0xffffffff


	//   ....[106]....
        /*097c*/ 	.word	0xffffffff


	//   ....[107]....
        /*0980*/ 	.word	0xffffffff


	//   ....[108]....
        /*0984*/ 	.word	0xffffffff


	//   ....[109]....
        /*0988*/ 	.word	0xffffffff


	//   ....[110]....
        /*098c*/ 	.word	0xffffffff


	//   ....[111]....
        /*0990*/ 	.word	0xffffffff


	//   ....[112]....
        /*0994*/ 	.word	0xffffffff


	//   ....[113]....
        /*0998*/ 	.word	0xffffffff


	//   ....[114]....
        /*099c*/ 	.word	0xffffffff


	//   ....[115]....
        /*09a0*/ 	.word	0xffffffff


	//   ....[116]....
        /*09a4*/ 	.word	0xffffffff


	//   ....[117]....
        /*09a8*/ 	.word	0xffffffff


	//   ....[118]....
        /*09ac*/ 	.word	0xffffffff


	//   ....[119]....
        /*09b0*/ 	.word	0xffffffff


	//   ....[120]....
        /*09b4*/ 	.word	0xffffffff


	//   ....[121]....
        /*09b8*/ 	.word	0xffffffff


	//   ....[122]....
        /*09bc*/ 	.word	0xffffffff


	//   ....[123]....
        /*09c0*/ 	.word	0xffffffff


	//   ....[124]....
        /*09c4*/ 	.word	0xffffffff


	//   ....[125]....
        /*09c8*/ 	.word	0xffffffff


	//   ....[126]....
        /*09cc*/ 	.word	0xffffffff


	//   ....[127]....
        /*09d0*/ 	.word	0xffffffff


	//   ....[128]....
        /*09d4*/ 	.word	0xffffffff


	//   ....[129]....
        /*09d8*/ 	.word	0xffffffff


	//   ....[130]....
        /*09dc*/ 	.word	0xffffffff


	//   ....[131]....
        /*09e0*/ 	.word	0xffffffff


	//   ....[132]....
        /*09e4*/ 	.word	0xffffffff


	//   ....[133]....
        /*09e8*/ 	.word	0xffffffff


	//   ....[134]....
        /*09ec*/ 	.word	0xffffffff


	//   ....[135]....
        /*09f0*/ 	.word	0xffffffff


	//   ....[136]....
        /*09f4*/ 	.word	0xffffffff


	//   ....[137]....
        /*09f8*/ 	.word	0xffffffff


	//   ....[138]....
        /*09fc*/ 	.word	0xffffffff


	//----- nvinfo : EIATTR_COOP_GROUP_INSTR_OFFSETS
	.align		4
.L_586:
        /*0a00*/ 	.byte	0x04, 0x28
        /*0a02*/ 	.short	(.L_588 - .L_587)


	//   ....[0]....
.L_587:
        /*0a04*/ 	.word	0x00000050


	//   ....[1]....
        /*0a08*/ 	.word	0x00000200


	//   ....[2]....
        /*0a0c*/ 	.word	0x00000230


	//   ....[3]....
        /*0a10*/ 	.word	0x00000260


	//   ....[4]....
        /*0a14*/ 	.word	0x00000290


	//   ....[5]....
        /*0a18*/ 	.word	0x000002c0


	//   ....[6]....
        /*0a1c*/ 	.word	0x000002f0


	//   ....[7]....
        /*0a20*/ 	.word	0x00000450


	//   ....[8]....
        /*0a24*/ 	.word	0x00000490


	//   ....[9]....
        /*0a28*/ 	.word	0x000004c0


	//   ....[10]....
        /*0a2c*/ 	.word	0x000004f0


	//   ....[11]....
        /*0a30*/ 	.word	0x00000520


	//   ....[12]....
        /*0a34*/ 	.word	0x00000550


	//   ....[13]....
        /*0a38*/ 	.word	0x000005e0


	//   ....[14]....
        /*0a3c*/ 	.word	0x00000630


	//   ....[15]....
        /*0a40*/ 	.word	0x00000650


	//   ....[16]....
        /*0a44*/ 	.word	0x000006b0


	//   ....[17]....
        /*0a48*/ 	.word	0x00002900


	//   ....[18]....
        /*0a4c*/ 	.word	0x00002920


	//   ....[19]....
        /*0a50*/ 	.word	0x00002aa0


	//   ....[20]....
        /*0a54*/ 	.word	0x00002ae0


	//   ....[21]....
        /*0a58*/ 	.word	0x00002bc0


	//   ....[22]....
        /*0a5c*/ 	.word	0x00002be0


	//   ....[23]....
        /*0a60*/ 	.word	0x00002c60


	//   ....[24]....
        /*0a64*/ 	.word	0x00002cd0


	//   ....[25]....
        /*0a68*/ 	.word	0x000048d0


	//   ....[26]....
        /*0a6c*/ 	.word	0x00004910


	//   ....[27]....
        /*0a70*/ 	.word	0x00004d10


	//   ....[28]....
        /*0a74*/ 	.word	0x00004e40


	//   ....[29]....
        /*0a78*/ 	.word	0x00004e50


	//   ....[30]....
        /*0a7c*/ 	.word	0x00004e80


	//   ....[31]....
        /*0a80*/ 	.word	0x00007860


	//   ....[32]....
        /*0a84*/ 	.word	0x00007870


	//   ....[33]....
        /*0a88*/ 	.word	0x00007cc0


	//   ....[34]....
        /*0a8c*/ 	.word	0x00007ce0


	//   ....[35]....
        /*0a90*/ 	.word	0x00008310


	//   ....[36]....
        /*0a94*/ 	.word	0x00008330


	//   ....[37]....
        /*0a98*/ 	.word	0x0000aac0


	//   ....[38]....
        /*0a9c*/ 	.word	0x0000aae0


	//   ....[39]....
        /*0aa0*/ 	.word	0x0000b100


	//   ....[40]....
        /*0aa4*/ 	.word	0x0000b120


	//   ....[41]....
        /*0aa8*/ 	.word	0x0000c4b0


	//   ....[42]....
        /*0aac*/ 	.word	0x0000c500


	//   ....[43]....
        /*0ab0*/ 	.word	0x0000c520


	//   ....[44]....
        /*0ab4*/ 	.word	0x0000c540


	//   ....[45]....
        /*0ab8*/ 	.word	0x0000dde0


	//   ....[46]....
        /*0abc*/ 	.word	0x0000ddf0


	//   ....[47]....
        /*0ac0*/ 	.word	0x0000de10


	//   ....[48]....
        /*0ac4*/ 	.word	0x0000de30


	//   ....[49]....
        /*0ac8*/ 	.word	0x0000e280


	//   ....[50]....
        /*0acc*/ 	.word	0x0000e2a0


	//   ....[51]....
        /*0ad0*/ 	.word	0x0000e470


	//   ....[52]....
        /*0ad4*/ 	.word	0x0000e480


	//   ....[53]....
        /*0ad8*/ 	.word	0x0000e640


	//   ....[54]....
        /*0adc*/ 	.word	0x0000e660


	//   ....[55]....
        /*0ae0*/ 	.word	0x0000e820


	//   ....[56]....
        /*0ae4*/ 	.word	0x0000e830


	//   ....[57]....
        /*0ae8*/ 	.word	0x0000ebf0


	//   ....[58]....
        /*0aec*/ 	.word	0x0000ec10


	//   ....[59]....
        /*0af0*/ 	.word	0x0000f860


	//   ....[60]....
        /*0af4*/ 	.word	0x0000f870


	//   ....[61]....
        /*0af8*/ 	.word	0x000108e0


	//   ....[62]....
        /*0afc*/ 	.word	0x00010900


	//   ....[63]....
        /*0b00*/ 	.word	0x00010ae0


	//   ....[64]....
        /*0b04*/ 	.word	0x00010af0


	//   ....[65]....
        /*0b08*/ 	.word	0x00010cb0


	//   ....[66]....
        /*0b0c*/ 	.word	0x00010cd0


	//   ....[67]....
        /*0b10*/ 	.word	0x00010e90


	//   ....[68]....
        /*0b14*/ 	.word	0x00010ea0


	//   ....[69]....
        /*0b18*/ 	.word	0x00011120


	//   ....[70]....
        /*0b1c*/ 	.word	0x00011140


	//   ....[71]....
        /*0b20*/ 	.word	0x00011270


	//   ....[72]....
        /*0b24*/ 	.word	0x000112b0


	//   ....[73]....
        /*0b28*/ 	.word	0x000112e0


	//   ....[74]....
        /*0b2c*/ 	.word	0x00011310


	//   ....[75]....
        /*0b30*/ 	.word	0x00011340


	//   ....[76]....
        /*0b34*/ 	.word	0x00011370


	//   ....[77]....
        /*0b38*/ 	.word	0x000114d0


	//   ....[78]....
        /*0b3c*/ 	.word	0x00011510


	//   ....[79]....
        /*0b40*/ 	.word	0x00011540


	//   ....[80]....
        /*0b44*/ 	.word	0x00011570


	//   ....[81]....
        /*0b48*/ 	.word	0x000115a0


	//   ....[82]....
        /*0b4c*/ 	.word	0x000115d0


	//   ....[83]....
        /*0b50*/ 	.word	0x00011660


	//   ....[84]....
        /*0b54*/ 	.word	0x000116c0


	//   ....[85]....
        /*0b58*/ 	.word	0x000116d0


	//   ....[86]....
        /*0b5c*/ 	.word	0x00011730


	//   ....[87]....
        /*0b60*/ 	.word	0x000121a0


	//   ....[88]....
        /*0b64*/ 	.word	0x00012200


	//   ....[89]....
        /*0b68*/ 	.word	0x00012250


	//   ....[90]....
        /*0b6c*/ 	.word	0x000122a0


	//   ....[91]....
        /*0b70*/ 	.word	0x000122f0


	//   ....[92]....
        /*0b74*/ 	.word	0x00012360


	//   ....[93]....
        /*0b78*/ 	.word	0x000123a0


	//   ....[94]....
        /*0b7c*/ 	.word	0x00012410


	//   ....[95]....
        /*0b80*/ 	.word	0x00012480


	//   ....[96]....
        /*0b84*/ 	.word	0x000124e0


	//   ....[97]....
        /*0b88*/ 	.word	0x00012540


	//   ....[98]....
        /*0b8c*/ 	.word	0x000125a0


	//   ....[99]....
        /*0b90*/ 	.word	0x000125f0


	//   ....[100]....
        /*0b94*/ 	.word	0x00012650


	//   ....[101]....
        /*0b98*/ 	.word	0x000126c0


	//   ....[102]....
        /*0b9c*/ 	.word	0x00012730


	//   ....[103]....
        /*0ba0*/ 	.word	0x00012790


	//   ....[104]....
        /*0ba4*/ 	.word	0x000127f0


	//   ....[105]....
        /*0ba8*/ 	.word	0x00012850


	//   ....[106]....
        /*0bac*/ 	.word	0x000128c0


	//   ....[107]....
        /*0bb0*/ 	.word	0x00012920


	//   ....[108]....
        /*0bb4*/ 	.word	0x00012980


	//   ....[109]....
        /*0bb8*/ 	.word	0x000129e0


	//   ....[110]....
        /*0bbc*/ 	.word	0x00012a50


	//   ....[111]....
        /*0bc0*/ 	.word	0x00012ab0


	//   ....[112]....
        /*0bc4*/ 	.word	0x00012b10


	//   ....[113]....
        /*0bc8*/ 	.word	0x00012b70


	//   ....[114]....
        /*0bcc*/ 	.word	0x00012be0


	//   ....[115]....
        /*0bd0*/ 	.word	0x00012c40


	//   ....[116]....
        /*0bd4*/ 	.word	0x00012ca0


	//   ....[117]....
        /*0bd8*/ 	.word	0x00012d00


	//   ....[118]....
        /*0bdc*/ 	.word	0x00012d70


	//   ....[119]....
        /*0be0*/ 	.word	0x00012dd0


	//   ....[120]....
        /*0be4*/ 	.word	0x00012e30


	//   ....[121]....
        /*0be8*/ 	.word	0x00012e90


	//   ....[122]....
        /*0bec*/ 	.word	0x00012f00


	//   ....[123]....
        /*0bf0*/ 	.word	0x00012f50


	//   ....[124]....
        /*0bf4*/ 	.word	0x00012f90


	//   ....[125]....
        /*0bf8*/ 	.word	0x00012fe0


	//   ....[126]....
        /*0bfc*/ 	.word	0x00013030


	//   ....[127]....
        /*0c00*/ 	.word	0x00013080


	//   ....[128]....
        /*0c04*/ 	.word	0x000130f0


	//   ....[129]....
        /*0c08*/ 	.word	0x00013130


	//   ....[130]....
        /*0c0c*/ 	.word	0x00013180


	//   ....[131]....
        /*0c10*/ 	.word	0x000131d0


	//   ....[132]....
        /*0c14*/ 	.word	0x00013220


	//   ....[133]....
        /*0c18*/ 	.word	0x00013270


	//   ....[134]....
        /*0c1c*/ 	.word	0x000132e0


	//   ....[135]....
        /*0c20*/ 	.word	0x00013320


	//   ....[136]....
        /*0c24*/ 	.word	0x00013390


	//   ....[137]....
        /*0c28*/ 	.word	0x000133f0


	//   ....[138]....
        /*0c2c*/ 	.word	0x00013450


	//----- nvinfo : EIATTR_EXIT_INSTR_OFFSETS
	.align		4
.L_588:
        /*0c30*/ 	.byte	0x04, 0x1c
        /*0c32*/ 	.short	(.L_590 - .L_589)


	//   ....[0]....
.L_589:
        /*0c34*/ 	.word	0x000010d0


	//   ....[1]....
        /*0c38*/ 	.word	0x00012160


	//----- nvinfo : EIATTR_MAX_THREADS
	.align		4
.L_590:
        /*0c3c*/ 	.byte	0x04, 0x05
        /*0c3e*/ 	.short	(.L_592 - .L_591)
.L_591:
        /*0c40*/ 	.word	0x00000100
        /*0c44*/ 	.word	0x00000001
        /*0c48*/ 	.word	0x00000001


	//----- nvinfo : EIATTR_CRS_STACK_SIZE
	.align		4
.L_592:
        /*0c4c*/ 	.byte	0x04, 0x1e
        /*0c4e*/ 	.short	(.L_594 - .L_593)
.L_593:
        /*0c50*/ 	.word	0x00000000
.L_594:


//--------------------- .nv.info._ZN7cutlass13device_kernelIN5flash19enable_sm80_to_sm89INS1_16FlashAttnFwdSm80INS1_25CollectiveMainloopFwdSm80ILi8ELi1ELb0EN4cute5tupleIJNS5_1CILi128EEENS7_ILi32EEENS7_ILi256EEEEEELi256ENS_6half_tEfNS_4arch4Sm80ELb1ELb0ELb1ELb1ELb0ELb1ELb1ELb1EEENS1_21CollectiveEpilogueFwdINS6_IJS8_SA_S9_EEENS6_IJNS7_ILi1EEESI_SI_EEESC_SE_Li256ELb1ELb1ELb1ELb0EEENS1_36VarlenDynamicPersistentTileSchedulerILi128ELi32ELi256ELi256ELb1ELb1ELb0ELb1ELb1ELb1EEEEEEEEEvNT_6ParamsE --------------------------
	.section	.nv.info._ZN7cutlass13device_kernelIN5flash19enable_sm80_to_sm89INS1_16FlashAttnFwdSm80INS1_25CollectiveMainloopFwdSm80ILi8ELi1ELb0EN4cute5tupleIJNS5_1CILi128EEENS7_ILi32EEENS7_ILi256EEEEEELi256ENS_6half_tEfNS_4arch4Sm80ELb1ELb0ELb1ELb1ELb0ELb1ELb1ELb1EEENS1_21CollectiveEpilogueFwdINS6_IJS8_SA_S9_EEENS6_IJNS7_ILi1EEESI_SI_EEESC_SE_Li256ELb1ELb1ELb1ELb0EEENS1_36VarlenDynamicPersistentTileSchedulerILi128ELi32ELi256ELi256ELb1ELb1ELb0ELb1ELb1ELb1EEEEEEEEEvNT_6ParamsE,"",@"SHT_CUDA_INFO"
	.sectionflags	@""
	.align	4


	//----- nvinfo : EIATTR_CUDA_API_VERSION
	.align		4
        /*0000*/ 	.byte	0x04, 0x37
        /*0002*/ 	.short	(.L_596 - .L_595)
.L_595:
        /*0004*/ 	.word	0x00000082


	//----- nvinfo : EIATTR_SW2861232_WAR
	.align		4
.L_596:
        /*0008*/ 	.byte	0x01, 0x35
	.zero		2


	//----- nvinfo : EIATTR_PARAM_CBANK
	.align		4
        /*000c*/ 	.byte	0x04, 0x0a
        /*000e*/ 	.short	(.L_598 - .L_597)
	.align		4
.L_597:
        /*0010*/ 	.word	index@(.nv.constant0._ZN7cutlass13device_kernelIN5flash19enable_sm80_to_sm89INS1_16FlashAttnFwdSm80INS1_25CollectiveMainloopFwdSm80ILi8ELi1ELb0EN4cute5tupleIJNS5_1CILi128EEENS7_ILi32EEENS7_ILi256EEEEEELi256ENS_6half_tEfNS_4arch4Sm80ELb1ELb0ELb1ELb1ELb0ELb1ELb1ELb1EEENS1_21CollectiveEpilogueFwdINS6_IJS8_SA_S9_EEENS6_IJNS7_ILi1EEESI_SI_EEESC_SE_Li256ELb1ELb1ELb1ELb0EEENS1_36VarlenDynamicPersistentTileSchedulerILi128ELi32ELi256ELi256ELb1ELb1ELb0ELb1ELb1ELb1EEEEEEEEEvNT_6ParamsE)
        /*0014*/ 	.short	0x0160
        /*0016*/ 	.short	0x0438


	//----- nvinfo : EIATTR_CBANK_PARAM_SIZE
	.align		4
.L_598:
        /*0018*/ 	.byte	0x03, 0x19
        /*001a*/ 	.short	0x0438


	//----- nvinfo : EIATTR_KPARAM_INFO
	.align		4
        /*001c*/ 	.byte	0x04, 0x17
        /*001e*/ 	.short	(.L_600 - .L_599)
.L_599:
        /*0020*/ 	.word	0x00000000
        /*0024*/ 	.short	0x0000
        /*0026*/ 	.short	0x0000
        /*0028*/ 	.byte	0x00, 0xf0, 0xe1, 0x10


	//----- nvinfo : EIATTR_MAXREG_COUNT
	.align		4
.L_600:
        /*002c*/ 	.byte	0x03, 0x1b
        /*002e*/ 	.short	0x00ff


	//----- nvinfo : EIATTR_NUM_BARRIERS
	.align		4
        /*0030*/ 	.byte	0x02, 0x4c
        /*0032*/ 	.byte	0x06
	.zero		1


	//----- nvinfo : EIATTR_ANNOTATIONS
	.align		4
        /*0034*/ 	.byte	0x04, 0x55
        /*0036*/ 	.short	(.L_602 - .L_601)


	//   ....[0]....
.L_601:
        /*0038*/ 	.word	0x00000001
        /*003c*/ 	.byte	0x70, 0x00, 0x00, 0x00, 0x01, 0x00, 0x00, 0x00, 0x10, 0x15, 0x00, 0x00, 0x01, 0x00, 0x00, 0x00
        /*004c*/ 	.byte	0xf0, 0x72, 0x01, 0x00, 0x01, 0x00, 0x00, 0x00, 0x30, 0xaa, 0x01, 0x00


	//----- nvinfo : EIATTR_MERCURY_ISA_VERSION
	.align		4
.L_602:
        /*0058*/ 	.byte	0x03, 0x5f
        /*005a*/ 	.short	0x0000


	//----- nvinfo : EIATTR_INT_WARP_WIDE_INSTR_OFFSETS
	.align		4
        /*005c*/ 	.byte	0x04, 0x31
        /*005e*/ 	.short	(.L_604 - .L_603)


	//   ....[0]....
.L_603:
        /*0060*/ 	.word	0x00016870


	//   ....[1]....
        /*0064*/ 	.word	0x000168f0


	//----- nvinfo : EIATTR_COOP_GROUP_MASK_REGIDS
	.align		4
.L_604:
        /*0068*/ 	.byte	0x04, 0x29
        /*006a*/ 	.short	(.L_606 - .L_605)


	//   ....[0]....
.L_605:
        /*006c*/ 	.word	0xffffffff


	//   ....[1]....
        /*0070*/ 	.word	0xffffffff


	//   ....[2]....
        /*0074*/ 	.word	0xffffffff


	//   ....[3]....
        /*0078*/ 	.word	0xffffffff


	//   ....[4]....
        /*007c*/ 	.word	0xffffffff


	//   ....[5]....
        /*0080*/ 	.word	0xffffffff


	//   ....[6]....
        /*0084*/ 	.word	0xffffffff


	//   ....[7]....
        /*0088*/ 	.word	0xffffffff


	//   ....[8]....
        /*008c*/ 	.word	0xffffffff


	//   ....[9]....
        /*0090*/ 	.word	0xffffffff


	//   ....[10]....
        /*0094*/ 	.word	0xffffffff


	//   ....[11]....
        /*0098*/ 	.word	0xffffffff


	//   ....[12]....
        /*009c*/ 	.word	0xffffffff


	//   ....[13]....
        /*00a0*/ 	.word	0xffffffff


	//   ....[14]....
        /*00a4*/ 	.word	0xffffffff


	//   ....[15]....
        /*00a8*/ 	.word	0xffffffff


	//   ....[16]....
        /*00ac*/ 	.word	0xffffffff


	//   ....[17]....
        /*00b0*/ 	.word	0xffffffff


	//   ....[18]....
        /*00b4*/ 	.word	0xffffffff


	//   ....[19]....
        /*00b8*/ 	.word	0xffffffff


	//   ....[20]....
        /*00bc*/ 	.word	0xffffffff


	//   ....[21]....
        /*00c0*/ 	.word	0xffffffff


	//   ....[22]....
        /*00c4*/ 	.word	0xffffffff


	//   ....[23]....
        /*00c8*/ 	.word	0xffffffff


	//   ....[24]....
        /*00cc*/ 	.word	0xffffffff


	//   ....[25]....
        /*00d0*/ 	.word	0xffffffff


	//   ....[26]....
        /*00d4*/ 	.word	0xffffffff


	//   ....[27]....
        /*00d8*/ 	.word	0xffffffff


	//   ....[28]....
        /*00dc*/ 	.word	0xffffffff


	//   ....[29]....
        /*00e0*/ 	.word	0xffffffff


	//   ....[30]....
        /*00e4*/ 	.word	0xffffffff


	//   ....[31]....
        /*00e8*/ 	.word	0xffffffff


	//   ....[32]....
        /*00ec*/ 	.word	0xffffffff


	//   ....[33]....
        /*00f0*/ 	.word	0xffffffff


	//   ....[34]....
        /*00f4*/ 	.word	0xffffffff


	//   ....[35]....
        /*00f8*/ 	.word	0xffffffff


	//   ....[36]....
        /*00fc*/ 	.word	0xffffffff


	//   ....[37]....
        /*0100*/ 	.word	0xffffffff


	//   ....[38]....
        /*0104*/ 	.word	0xffffffff


	//   ....[39]....
        /*0108*/ 	.word	0xffffffff


	//   ....[40]....
        /*010c*/ 	.word	0xffffffff


	//   ....[41]....
        /*0110*/ 	.word	0xffffffff


	//   ....[42]....
        /*0114*/ 	.word	0xffffffff


	//   ....[43]....
        /*0118*/ 	.word	0xffffffff


	//   ....[44]....
        /*011c*/ 	.word	0xffffffff


	//   ....[45]....
        /*0120*/ 	.word	0xffffffff


	//   ....[46]....
        /*0124*/ 	.word	0xffffffff


	//   ....[47]....
        /*0128*/ 	.word	0xffffffff


	//   ....[48]....
        /*012c*/ 	.word	0xffffffff


	//   ....[49]....
        /*0130*/ 	.word	0xffffffff


	//   ....[50]....
        /*0134*/ 	.word	0xffffffff


	//   ....[51]....
        /*0138*/ 	.word	0xffffffff


	//   ....[52]....
        /*013c*/ 	.word	0xffffffff


	//   ....[53]....
        /*0140*/ 	.word	0xffffffff


	//   ....[54]....
        /*0144*/ 	.word	0xffffffff


	//   ....[55]....
        /*0148*/ 	.word	0xffffffff


	//   ....[56]....
        /*014c*/ 	.word	0xffffffff


	//   ....[57]....
        /*0150*/ 	.word	0xffffffff


	//   ....[58]....
        /*0154*/ 	.word	0xffffffff


	//   ....[59]....
        /*0158*/ 	.word	0xffffffff


	//   ....[60]....
        /*015c*/ 	.word	0xffffffff


	//   ....[61]....
        /*0160*/ 	.word	0xffffffff


	//   ....[62]....
        /*0164*/ 	.word	0xffffffff


	//   ....[63]....
        /*0168*/ 	.word	0xffffffff


	//   ....[64]....
        /*016c*/ 	.word	0xffffffff


	//   ....[65]....
        /*0170*/ 	.word	0xffffffff


	//   ....[66]....
        /*0174*/ 	.word	0xffffffff


	//   ....[67]....
        /*0178*/ 	.word	0xffffffff


	//   ....[68]....
        /*017c*/ 	.word	0xffffffff


	//   ....[69]....
        /*0180*/ 	.word	0xffffffff


	//   ....[70]....
        /*0184*/ 	.word	0xffffffff


	//   ....[71]....
        /*0188*/ 	.word	0xffffffff


	//   ....[72]....
        /*018c*/ 	.word	0xffffffff


	//   ....[73]....
        /*0190*/ 	.word	0xffffffff


	//   ....[74]....
        /*0194*/ 	.word	0xffffffff


	//   ....[75]....
        /*0198*/ 	.word	0xffffffff


	//   ....[76]....
        /*019c*/ 	.word	0xffffffff


	//   ....[77]....
        /*01a0*/ 	.word	0xffffffff


	//   ....[78]....
        /*01a4*/ 	.word	0xffffffff


	//   ....[79]....
        /*01a8*/ 	.word	0xffffffff


	//   ....[80]....
        /*01ac*/ 	.word	0xffffffff


	//   ....[81]....
        /*01b0*/ 	.word	0xffffffff


	//   ....[82]....
        /*01b4*/ 	.word	0xffffffff


	//   ....[83]....
        /*01b8*/ 	.word	0xffffffff


	//   ....[84]....
        /*01bc*/ 	.word	0xffffffff


	//   ....[85]....
        /*01c0*/ 	.word	0xffffffff


	//   ....[86]....
        /*01c4*/ 	.word	0xffffffff


	//   ....[87]....
        /*01c8*/ 	.word	0xffffffff


	//   ....[88]....
        /*01cc*/ 	.word	0xffffffff


	//   ....[89]....
        /*01d0*/ 	.word	0xffffffff


	//   ....[90]....
        /*01d4*/ 	.word	0xffffffff


	//   ....[91]....
        /*01d8*/ 	.word	0xffffffff


	//   ....[92]....
        /*01dc*/ 	.word	0xffffffff


	//   ....[93]....
        /*01e0*/ 	.word	0xffffffff


	//   ....[94]....
        /*01e4*/ 	.word	0xffffffff


	//   ....[95]....
        /*01e8*/ 	.word	0xffffffff


	//   ....[96]....
        /*01ec*/ 	.word	0xffffffff


	//   ....[97]....
        /*01f0*/ 	.word	0xffffffff


	//   ....[98]....
        /*01f4*/ 	.word	0xffffffff


	//   ....[99]....
        /*01f8*/ 	.word	0xffffffff


	//   ....[100]....
        /*01fc*/ 	.word	0xffffffff


	//   ....[101]....
        /*0200*/ 	.word	0xffffffff


	//   ....[102]....
        /*0204*/ 	.word	0xffffffff


	//   ....[103]....
        /*0208*/ 	.word	0xffffffff


	//   ....[104]....
        /*020c*/ 	.word	0xffffffff


	//   ....[105]....
        /*0210*/ 	.word	0xffffffff


	//   ....[106]....
        /*0214*/ 	.word	0xffffffff


	//   ....[107]....
        /*0218*/ 	.word	0xffffffff


	//   ....[108]....
        /*021c*/ 	.word	0xffffffff


	//   ....[109]....
        /*0220*/ 	.word	0xffffffff


	//   ....[110]....
        /*0224*/ 	.word	0xffffffff


	//   ....[111]....
        /*0228*/ 	.word	0xffffffff


	//   ....[112]....
        /*022c*/ 	.word	0xffffffff


	//   ....[113]....
        /*0230*/ 	.word	0xffffffff


	//   ....[114]....
        /*0234*/ 	.word	0xffffffff


	//   ....[115]....
        /*0238*/ 	.word	0xffffffff


	//   ....[116]....
        /*023c*/ 	.word	0xffffffff


	//   ....[117]....
        /*0240*/ 	.word	0xffffffff


	//   ....[118]....
        /*0244*/ 	.word	0xffffffff


	//   ....[119]....
        /*0248*/ 	.word	0xffffffff


	//   ....[120]....
        /*024c*/ 	.word	0xffffffff


	//   ....[121]....
        /*0250*/ 	.word	0xffffffff


	//   ....[122]....
        /*0254*/ 	.word	0xffffffff


	//   ....[123]....
        /*0258*/ 	.word	0xffffffff


	//   ....[124]....
        /*025c*/ 	.word	0xffffffff


	//   ....[125]....
        /*0260*/ 	.word	0xffffffff


	//   ....[126]....
        /*0264*/ 	.word	0xffffffff


	//   ....[127]....
        /*0268*/ 	.word	0xffffffff


	//   ....[128]....
        /*026c*/ 	.word	0xffffffff


	//   ....[129]....
        /*0270*/ 	.word	0xffffffff


	//   ....[130]....
        /*0274*/ 	.word	0xffffffff


	//   ....[131]....
        /*0278*/ 	.word	0xffffffff


	//   ....[132]....
        /*027c*/ 	.word	0xffffffff


	//   ....[133]....
        /*0280*/ 	.word	0xffffffff


	//   ....[134]....
        /*0284*/ 	.word	0xffffffff


	//   ....[135]....
        /*0288*/ 	.word	0xffffffff


	//   ....[136]....
        /*028c*/ 	.word	0xffffffff


	//   ....[137]....
        /*0290*/ 	.word	0xffffffff


	//   ....[138]....
        /*0294*/ 	.word	0xffffffff


	//   ....[139]....
        /*0298*/ 	.word	0xffffffff


	//   ....[140]....
        /*029c*/ 	.word	0xffffffff


	//   ....[141]....
        /*02a0*/ 	.word	0xffffffff


	//   ....[142]....
        /*02a4*/ 	.word	0xffffffff


	//   ....[143]....
        /*02a8*/ 	.word	0xffffffff


	//   ....[144]....
        /*02ac*/ 	.word	0xffffffff


	//   ....[145]....
        /*02b0*/ 	.word	0xffffffff


	//   ....[146]....
        /*02b4*/ 	.word	0xffffffff


	//   ....[147]....
        /*02b8*/ 	.word	0xffffffff


	//   ....[148]....
        /*02bc*/ 	.word	0xffffffff


	//   ....[149]....
        /*02c0*/ 	.word	0xffffffff


	//   ....[150]....
        /*02c4*/ 	.word	0xffffffff


	//   ....[151]....
        /*02c8*/ 	.word	0xffffffff


	//   ....[152]....
        /*02cc*/ 	.word	0xffffffff


	//   ....[153]....
        /*02d0*/ 	.word	0xffffffff


	//   ....[154]....
        /*02d4*/ 	.word	0xffffffff


	//   ....[155]....
        /*02d8*/ 	.word	0xffffffff


	//   ....[156]....
        /*02dc*/ 	.word	0xffffffff


	//   ....[157]....
        /*02e0*/ 	.word	0xffffffff


	//   ....[158]....
        /*02e4*/ 	.word	0xffffffff


	//   ....[159]....
        /*02e8*/ 	.word	0xffffffff


	//   ....[160]....
        /*02ec*/ 	.word	0xffffffff


	//   ....[161]....
        /*02f0*/ 	.word	0xffffffff


	//   ....[162]....
        /*02f4*/ 	.word	0xffffffff


	//   ....[163]....
        /*02f8*/ 	.word	0xffffffff


	//   ....[164]....
        /*02fc*/ 	.word	0xffffffff


	//   ....[165]....
        /*0300*/ 	.word	0xffffffff


	//   ....[166]....
        /*0304*/ 	.word	0xffffffff


	//   ....[167]....
        /*0308*/ 	.word	0xffffffff


	//   ....[168]....
        /*030c*/ 	.word	0xffffffff


	//   ....[169]....
        /*0310*/ 	.word	0xffffffff


	//   ....[170]....
        /*0314*/ 	.word	0xffffffff


	//   ....[171]....
        /*0318*/ 	.word	0xffffffff


	//   ....[172]....
        /*031c*/ 	.word	0xffffffff


	//   ....[173]....
        /*0320*/ 	.word	0xffffffff


	//   ....[174]....
        /*0324*/ 	.word	0xffffffff


	//   ....[175]....
        /*0328*/ 	.word	0xffffffff


	//   ....[176]....
        /*032c*/ 	.word	0xffffffff


	//   ....[177]....
        /*0330*/ 	.word	0xffffffff


	//   ....[178]....
        /*0334*/ 	.word	0xffffffff


	//----- nvinfo : EIATTR_COOP_GROUP_INSTR_OFFSETS
	.align		4
.L_606:
        /*0338*/ 	.byte	0x04, 0x28
        /*033a*/ 	.short	(.L_608 - .L_607)


	//   ....[0]....
.L_607:
        /*033c*/ 	.word	0x00000050


	//   ....[1]....
        /*0340*/ 	.word	0x000001e0


	//   ....[2]....
        /*0344*/ 	.word	0x00000210


	//   ....[3]....
        /*0348*/ 	.word	0x00000240


	//   ....[4]....
        /*034c*/ 	.word	0x00000270


	//   ....[5]....
        /*0350*/ 	.word	0x000002a0


	//   ....[6]....
        /*0354*/ 	.word	0x000002d0


	//   ....[7]....
        /*0358*/ 	.word	0x00000430


	//   ....[8]....
        /*035c*/ 	.word	0x00000470


	//   ....[9]....
        /*0360*/ 	.word	0x000004a0


	//   ....[10]....
        /*0364*/ 	.word	0x000004d0


	//   ....[11]....
        /*0368*/ 	.word	0x00000500


	//   ....[12]....
        /*036c*/ 	.word	0x00000530


	//   ....[13]....
        /*0370*/ 	.word	0x000005c0


	//   ....[14]....
        /*0374*/ 	.word	0x00000600


	//   ....[15]....
        /*0378*/ 	.word	0x00000620


	//   ....[16]....
        /*037c*/ 	.word	0x00000680


	//   ....[17]....
        /*0380*/ 	.word	0x00006790


	//   ....[18]....
        /*0384*/ 	.word	0x000067b0


	//   ....[19]....
        /*0388*/ 	.word	0x000069a0


	//   ....[20]....
        /*038c*/ 	.word	0x000069b0


	//   ....[21]....
        /*0390*/ 	.word	0x00006b40


	//   ....[22]....
        /*0394*/ 	.word	0x00006b60


	//   ....[23]....
        /*0398*/ 	.word	0x00006cf0


	//   ....[24]....
        /*039c*/ 	.word	0x00006d00


	//   ....[25]....
        /*03a0*/ 	.word	0x00007380


	//   ....[26]....
        /*03a4*/ 	.word	0x000073a0


	//   ....[27]....
        /*03a8*/ 	.word	0x000073c0


	//   ....[28]....
        /*03ac*/ 	.word	0x000073d0


	//   ....[29]....
        /*03b0*/ 	.word	0x00007860


	//   ....[30]....
        /*03b4*/ 	.word	0x000078a0


	//   ....[31]....
        /*03b8*/ 	.word	0x000078e0


	//   ....[32]....
        /*03bc*/ 	.word	0x00007920


	//   ....[33]....
        /*03c0*/ 	.word	0x00007df0


	//   ....[34]....
        /*03c4*/ 	.word	0x00007e30


	//   ....[35]....
        /*03c8*/ 	.word	0x00007e70


	//   ....[36]....
        /*03cc*/ 	.word	0x00007eb0


	//   ....[37]....
        /*03d0*/ 	.word	0x00008230


	//   ....[38]....
        /*03d4*/ 	.word	0x00008340


	//   ....[39]....
        /*03d8*/ 	.word	0x00008390


	//   ....[40]....
        /*03dc*/ 	.word	0x000083d0


	//   ....[41]....
        /*03e0*/ 	.word	0x0000b910


	//   ....[42]....
        /*03e4*/ 	.word	0x0000b960


	//   ....[43]....
        /*03e8*/ 	.word	0x0000b980


	//   ....[44]....
        /*03ec*/ 	.word	0x0000b990


	//   ....[45]....
        /*03f0*/ 	.word	0x0000bb90


	//   ....[46]....
        /*03f4*/ 	.word	0x0000bc30


	//   ....[47]....
        /*03f8*/ 	.word	0x0000bca0


	//   ....[48]....
        /*03fc*/ 	.word	0x0000bd60


	//   ....[49]....
        /*0400*/ 	.word	0x0000c010


	//   ....[50]....
        /*0404*/ 	.word	0x0000c120


	//   ....[51]....
        /*0408*/ 	.word	0x0000c180


	//   ....[52]....
        /*040c*/ 	.word	0x0000c1c0


	//   ....[53]....
        /*0410*/ 	.word	0x0000c460


	//   ....[54]....
        /*0414*/ 	.word	0x0000c500


	//   ....[55]....
        /*0418*/ 	.word	0x0000c570


	//   ....[56]....
        /*041c*/ 	.word	0x0000c630


	//   ....[57]....
        /*0420*/ 	.word	0x00010ae0


	//   ....[58]....
        /*0424*/ 	.word	0x00010b20


	//   ....[59]....
        /*0428*/ 	.word	0x00010f10


	//   ....[60]....
        /*042c*/ 	.word	0x00010fc0


	//   ....[61]....
        /*0430*/ 	.word	0x00010fd0


	//   ....[62]....
        /*0434*/ 	.word	0x00011020


	//   ....[63]....
        /*0438*/ 	.word	0x00012630


	//   ....[64]....
        /*043c*/ 	.word	0x00012640


	//   ....[65]....
        /*0440*/ 	.word	0x000129e0


	//   ....[66]....
        /*0444*/ 	.word	0x00012aa0


	//   ....[67]....
        /*0448*/ 	.word	0x00012ad0


	//   ....[68]....
        /*044c*/ 	.word	0x00012b40


	//   ....[69]....
        /*0450*/ 	.word	0x00014a70


	//   ....[70]....
        /*0454*/ 	.word	0x00014a90


	//   ....[71]....
        /*0458*/ 	.word	0x00014ab0


	//   ....[72]....
        /*045c*/ 	.word	0x00014ad0


	//   ....[73]....
        /*0460*/ 	.word	0x00015e50


	//   ....[74]....
        /*0464*/ 	.word	0x00015e80


	//   ....[75]....
        /*0468*/ 	.word	0x00015e90


	//   ....[76]....
        /*046c*/ 	.word	0x00015ec0


	//   ....[77]....
        /*0470*/ 	.word	0x00017650


	//   ....[78]....
        /*0474*/ 	.word	0x00017680


	//   ....[79]....
        /*0478*/ 	.word	0x00017690


	//   ....[80]....
        /*047c*/ 	.word	0x000176a0


	//   ....[81]....
        /*0480*/ 	.word	0x00017ab0


	//   ....[82]....
        /*0484*/ 	.word	0x00017ad0


	//   ....[83]....
        /*0488*/ 	.word	0x00017ca0


	//   ....[84]....
        /*048c*/ 	.word	0x00017cb0


	//   ....[85]....
        /*0490*/ 	.word	0x00017e20


	//   ....[86]....
        /*0494*/ 	.word	0x00017e40


	//   ....[87]....
        /*0498*/ 	.word	0x00017fb0


	//   ....[88]....
        /*049c*/ 	.word	0x00017fc0


	//   ....[89]....
        /*04a0*/ 	.word	0x00018320


	//   ....[90]....
        /*04a4*/ 	.word	0x00018340


	//   ....[91]....
        /*04a8*/ 	.word	0x00018fd0


	//   ....[92]....
        /*04ac*/ 	.word	0x00018fe0


	//   ....[93]....
        /*04b0*/ 	.word	0x0001a3c0


	//   ....[94]....
        /*04b4*/ 	.word	0x0001a3e0


	//   ....[95]....
        /*04b8*/ 	.word	0x0001a5c0


	//   ....[96]....
        /*04bc*/ 	.word	0x0001a5d0


	//   ....[97]....
        /*04c0*/ 	.word	0x0001a740


	//   ....[98]....
        /*04c4*/ 	.word	0x0001a760


	//   ....[99]....
        /*04c8*/ 	.word	0x0001a8d0


	//   ....[100]....
        /*04cc*/ 	.word	0x0001a8e0


	//   ....[101]....
        /*04d0*/ 	.word	0x0001aaf0


	//   ....[102]....
        /*04d4*/ 	.word	0x0001ab10


	//   ....[103]....
        /*04d8*/ 	.word	0x0001ac30


	//   ....[104]....
        /*04dc*/ 	.word	0x0001ac70


	//   ....[105]....
        /*04e0*/ 	.word	0x0001aca0


	//   ....[106]....
        /*04e4*/ 	.word	0x0001acd0


	//   ....[107]....
        /*04e8*/ 	.word	0x0001ad00


	//   ....[108]....
        /*04ec*/ 	.word	0x0001ad30


	//   ....[109]....
        /*04f0*/ 	.word	0x0001ae80


	//   ....[110]....
        /*04f4*/ 	.word	0x0001aec0


	//   ....[111]....
        /*04f8*/ 	.word	0x0001aef0


	//   ....[112]....
        /*04fc*/ 	.word	0x0001af20


	//   ....[113]....
        /*0500*/ 	.word	0x0001af50


	//   ....[114]....
        /*0504*/ 	.word	0x0001af80


	//   ....[115]....
        /*0508*/ 	.word	0x0001b010


	//   ....[116]....
        /*050c*/ 	.word	0x0001b050


	//   ....[117]....
        /*0510*/ 	.word	0x0001b060


	//   ....[118]....
        /*0514*/ 	.word	0x0001b0c0


	//   ....[119]....
        /*0518*/ 	.word	0x0001ba90


	//   ....[120]....
        /*051c*/ 	.word	0x0001baf0


	//   ....[121]....
        /*0520*/ 	.word	0x0001bb40


	//   ....[122]....
        /*0524*/ 	.word	0x0001bb90


	//   ....[123]....
        /*0528*/ 	.word	0x0001bbe0


	//   ....[124]....
        /*052c*/ 	.word	0x0001bc50


	//   ....[125]....
        /*0530*/ 	.word	0x0001bc90


	//   ....[126]....
        /*0534*/ 	.word	0x0001bd00


	//   ....[127]....
        /*0538*/ 	.word	0x0001bd70


	//   ....[128]....
        /*053c*/ 	.word	0x0001bdd0


	//   ....[129]....
        /*0540*/ 	.word	0x0001be40


	//   ....[130]....
        /*0544*/ 	.word	0x0001beb0


	//   ....[131]....
        /*0548*/ 	.word	0x0001bf10


	//   ....[132]....
        /*054c*/ 	.word	0x0001bf70


	//   ....[133]....
        /*0550*/ 	.word	0x0001bfd0


	//   ....[134]....
        /*0554*/ 	.word	0x0001c040


	//   ....[135]....
        /*0558*/ 	.word	0x0001c0a0


	//   ....[136]....
        /*055c*/ 	.word	0x0001c100


	//   ....[137]....
        /*0560*/ 	.word	0x0001c150


	//   ....[138]....
        /*0564*/ 	.word	0x0001c1b0


	//   ....[139]....
        /*0568*/ 	.word	0x0001c200


	//   ....[140]....
        /*056c*/ 	.word	0x0001c250


	//   ....[141]....
        /*0570*/ 	.word	0x0001c2c0


	//   ....[142]....
        /*0574*/ 	.word	0x0001c330


	//   ....[143]....
        /*0578*/ 	.word	0x0001c390


	//   ....[144]....
        /*057c*/ 	.word	0x0001c3f0


	//   ....[145]....
        /*0580*/ 	.word	0x0001c450


	//   ....[146]....
        /*0584*/ 	.word	0x0001c4c0


	//   ....[147]....
        /*0588*/ 	.word	0x0001c520


	//   ....[148]....
        /*058c*/ 	.word	0x0001c580


	//   ....[149]....
        /*0590*/ 	.word	0x0001c5e0


	//   ....[150]....
        /*0594*/ 	.word	0x0001c650


	//   ....[151]....
        /*0598*/ 	.word	0x0001c6b0


	//   ....[152]....
        /*059c*/ 	.word	0x0001c710


	//   ....[153]....
        /*05a0*/ 	.word	0x0001c770


	//   ....[154]....
        /*05a4*/ 	.word	0x0001c7e0


	//   ....[155]....
        /*05a8*/ 	.word	0x0001c840


	//   ....[156]....
        /*05ac*/ 	.word	0x0001c8a0


	//   ....[157]....
        /*05b0*/ 	.word	0x0001c900


	//   ....[158]....
        /*05b4*/ 	.word	0x0001c970


	//   ....[159]....
        /*05b8*/ 	.word	0x0001c9d0


	//   ....[160]....
        /*05bc*/ 	.word	0x0001ca30


	//   ....[161]....
        /*05c0*/ 	.word	0x0001ca90


	//   ....[162]....
        /*05c4*/ 	.word	0x0001cb00


	//   ....[163]....
        /*05c8*/ 	.word	0x0001cb50


	//   ....[164]....
        /*05cc*/ 	.word	0x0001cb90


	//   ....[165]....
        /*05d0*/ 	.word	0x0001cbe0


	//   ....[166]....
        /*05d4*/ 	.word	0x0001cc30


	//   ....[167]....
        /*05d8*/ 	.word	0x0001cc80


	//   ....[168]....
        /*05dc*/ 	.word	0x0001ccf0


	//   ....[169]....
        /*05e0*/ 	.word	0x0001cd30


	//   ....[170]....
        /*05e4*/ 	.word	0x0001cd80


	//   ....[171]....
        /*05e8*/ 	.word	0x0001cdd0


	//   ....[172]....
        /*05ec*/ 	.word	0x0001ce20


	//   ....[173]....
        /*05f0*/ 	.word	0x0001ce70


	//   ....[174]....
        /*05f4*/ 	.word	0x0001cee0


	//   ....[175]....
        /*05f8*/ 	.word	0x0001cf20


	//   ....[176]....
        /*05fc*/ 	.word	0x0001cf90


	//   ....[177]....
        /*0600*/ 	.word	0x0001cff0


	//   ....[178]....
        /*0604*/ 	.word	0x0001d050


	//----- nvinfo : EIATTR_EXIT_INSTR_OFFSETS
	.align		4
.L_608:
        /*0608*/ 	.byte	0x04, 0x1c
        /*060a*/ 	.short	(.L_610 - .L_609)


	//   ....[0]....
.L_609:
        /*060c*/ 	.word	0x00000fe0


	//   ....[1]....
        /*0610*/ 	.word	0x0001ba50


	//----- nvinfo : EIATTR_MAX_THREADS
	.align		4
.L_610:
        /*0614*/ 	.byte	0x04, 0x05
        /*0616*/ 	.short	(.L_612 - .L_611)
.L_611:
        /*0618*/ 	.word	0x00000100
        /*061c*/ 	.word	0x00000001
        /*0620*/ 	.word	0x00000001


	//----- nvinfo : EIATTR_CRS_STACK_SIZE
	.align		4
.L_612:
        /*0624*/ 	.byte	0x04, 0x1e
        /*0626*/ 	.short	(.L_614 - .L_613)
.L_613:
        /*0628*/ 	.word	0x00000000
.L_614:


//--------------------- .nv.info._ZN7cutlass13device_kernelIN5flash19enable_sm80_to_sm89INS1_16FlashAttnFwdSm80INS1_25CollectiveMainloopFwdSm80ILi8ELi1ELb0EN4cute5tupleIJNS5_1CILi128EEENS7_ILi96EEENS7_ILi256EEEEEELi256ENS_6half_tEfNS_4arch4Sm80ELb0ELb0ELb1ELb0ELb0ELb0ELb1ELb1EEENS1_21CollectiveEpilogueFwdINS6_IJS8_SA_S9_EEENS6_IJNS7_ILi1EEESI_SI_EEESC_SE_Li256ELb0ELb1ELb1ELb0EEENS1_19SingleTileSchedulerILb0ELb1ELb1ELi128EEEEEEEEEvNT_6ParamsE --------------------------
	.section	.nv.info._ZN7cutlass13device_kernelIN5flash19enable_sm80_to_sm89INS1_16FlashAttnFwdSm80INS1_25CollectiveMainloopFwdSm80ILi8ELi1ELb0EN4cute5tupleIJNS5_1CILi128EEENS7_ILi96EEENS7_ILi256EEEEEELi256ENS_6half_tEfNS_4arch4Sm80ELb0ELb0ELb1ELb0ELb0ELb0ELb1ELb1EEENS1_21CollectiveEpilogueFwdINS6_IJS8_SA_S9_EEENS6_IJNS7_ILi1EEESI_SI_EEESC_SE_Li256ELb0ELb1ELb1ELb0EEENS1_19SingleTileSchedulerILb0ELb1ELb1ELi128EEEEEEEEEvNT_6ParamsE,"",@"SHT_CUDA_INFO"
	.sectionflags	@""
	.align	4


	//----- nvinfo : EIATTR_CUDA_API_VERSION
	.align		4
        /*0000*/ 	.byte	0x04, 0x37
        /*0002*/ 	.short	(.L_616 - .L_615)
.L_615:
        /*0004*/ 	.word	0x00000082


	//----- nvinfo : EIATTR_SW2861232_WAR
	.align		4
.L_616:
        /*0008*/ 	.byte	0x01, 0x35
	.zero		2


	//----- nvinfo : EIATTR_PARAM_CBANK
	.align		4
        /*000c*/ 	.byte	0x04, 0x0a
        /*000e*/ 	.short	(.L_618 - .L_617)
	.align		4
.L_617:
        /*0010*/ 	.word	index@(.nv.constant0._ZN7cutlass13device_kernelIN5flash19enable_sm80_to_sm89INS1_16FlashAttnFwdSm80INS1_25CollectiveMainloopFwdSm80ILi8ELi1ELb0EN4cute5tupleIJNS5_1CILi128EEENS7_ILi96EEENS7_ILi256EEEEEELi256ENS_6half_tEfNS_4arch4Sm80ELb0ELb0ELb1ELb0ELb0ELb0ELb1ELb1EEENS1_21CollectiveEpilogueFwdINS6_IJS8_SA_S9_EEENS6_IJNS7_ILi1EEESI_SI_EEESC_SE_Li256ELb0ELb1ELb1ELb0EEENS1_19SingleTileSchedulerILb0ELb1ELb1ELi128EEEEEEEEEvNT_6ParamsE)
        /*0014*/ 	.short	0x0160
        /*0016*/ 	.short	0x0418


	//----- nvinfo : EIATTR_CBANK_PARAM_SIZE
	.align		4
.L_618:
        /*0018*/ 	.byte	0x03, 0x19
        /*001a*/ 	.short	0x0418


	//----- nvinfo : EIATTR_KPARAM_INFO
	.align		4
        /*001c*/ 	.byte	0x04, 0x17
        /*001e*/ 	.short	(.L_620 - .L_619)
.L_619:
        /*0020*/ 	.word	0x00000000
        /*0024*/ 	.short	0x0000
        /*0026*/ 	.short	0x0000
        /*0028*/ 	.byte	0x00, 0xf0, 0x61, 0x10


	//----- nvinfo : EIATTR_MAXREG_COUNT
	.align		4
.L_620:
        /*002c*/ 	.byte	0x03, 0x1b
        /*002e*/ 	.short	0x00ff


	//----- nvinfo : EIATTR_NUM_BARRIERS
	.align		4
        /*0030*/ 	.byte	0x02, 0x4c
        /*0032*/ 	.byte	0x02
	.zero		1


	//----- nvinfo : EIATTR_ANNOTATIONS
	.align		4
        /*0034*/ 	.byte	0x04, 0x55
        /*0036*/ 	.short	(.L_622 - .L_621)


	//   ....[0]....
.L_621:
        /* <DEDUP_REMOVED lines=17> */


	//----- nvinfo : EIATTR_MERCURY_ISA_VERSION
	.align		4
.L_622:
        /*0130*/ 	.byte	0x03, 0x5f
        /*0132*/ 	.short	0x0000


	//----- nvinfo : EIATTR_COOP_GROUP_MASK_REGIDS
	.align		4
        /*0134*/ 	.byte	0x04, 0x29
        /*0136*/ 	.short	(.L_624 - .L_623)


	//   ....[0]....
.L_623:
        /*0138*/ 	.word	0xffffffff


	//   ....[1]....
        /*013c*/ 	.word	0xffffffff


	//   ....[2]....
        /*0140*/ 	.word	0xffffffff


	//   ....[3]....
        /*0144*/ 	.word	0xffffffff


	//   ....[4]....
        /*0148*/ 	.word	0xffffffff


	//   ....[5]....
        /*014c*/ 	.word	0xffffffff


	//   ....[6]....
        /*0150*/ 	.word	0xffffffff


	//   ....[7]....
        /*0154*/ 	.word	0xffffffff


	//   ....[8]....
        /*0158*/ 	.word	0xffffffff


	//   ....[9]....
        /*015c*/ 	.word	0xffffffff


	//   ....[10]....
        /*0160*/ 	.word	0xffffffff


	//   ....[11]....
        /*0164*/ 	.word	0xffffffff


	//   ....[12]....
        /*0168*/ 	.word	0xffffffff


	//   ....[13]....
        /*016c*/ 	.word	0xffffffff


	//   ....[14]....
        /*0170*/ 	.word	0xffffffff


	//   ....[15]....
        /*0174*/ 	.word	0xffffffff


	//   ....[16]....
        /*0178*/ 	.word	0xffffffff


	//   ....[17]....
        /*017c*/ 	.word	0xffffffff


	//   ....[18]....
        /*0180*/ 	.word	0xffffffff


	//   ....[19]....
        /*0184*/ 	.word	0xffffffff


	//   ....[20]....
        /*0188*/ 	.word	0xffffffff


	//   ....[21]....
        /*018c*/ 	.word	0xffffffff


	//   ....[22]....
        /*0190*/ 	.word	0xffffffff


	//   ....[23]....
        /*0194*/ 	.word	0xffffffff


	//   ....[24]....
        /*0198*/ 	.word	0xffffffff


	//   ....[25]....
        /*019c*/ 	.word	0xffffffff


	//   ....[26]....
        /*01a0*/ 	.word	0xffffffff


	//   ....[27]....
        /*01a4*/ 	.word	0xffffffff


	//   ....[28]....
        /*01a8*/ 	.word	0xffffffff


	//----- nvinfo : EIATTR_COOP_GROUP_INSTR_OFFSETS
	.align		4
.L_624:
        /*01ac*/ 	.byte	0x04, 0x28
        /*01ae*/ 	.short	(.L_626 - .L_625)


	//   ....[0]....
.L_625:
        /*01b0*/ 	.word	0x00000060


	//   ....[1]....
        /*01b4*/ 	.word	0x00000fd0


	//   ....[2]....
        /*01b8*/ 	.word	0x00000ff0


	//   ....[3]....
        /*01bc*/ 	.word	0x00001300


	//   ....[4]....
        /*01c0*/ 	.word	0x000013b0


	//   ....[5]....
        /*01c4*/ 	.word	0x000015a0


	//   ....[6]....
        /*01c8*/ 	.word	0x000015d0


	//   ....[7]....
        /*01cc*/ 	.word	0x00001790


	//   ....[8]....
        /*01d0*/ 	.word	0x000017d0


	//   ....[9]....
        /*01d4*/ 	.word	0x00004900


	//   ....[10]....
        /*01d8*/ 	.word	0x000049e0


	//   ....[11]....
        /*01dc*/ 	.word	0x00004a10


	//   ....[12]....
        /*01e0*/ 	.word	0x00004a80


	//   ....[13]....
        /*01e4*/ 	.word	0x000099b0


	//   ....[14]....
        /*01e8*/ 	.word	0x00009a10


	//   ....[15]....
        /*01ec*/ 	.word	0x00009a40


	//   ....[16]....
        /*01f0*/ 	.word	0x00009b00


	//   ....[17]....
        /*01f4*/ 	.word	0x0000c7b0


	//   ....[18]....
        /*01f8*/ 	.word	0x0000c7c0


	//   ....[19]....
        /*01fc*/ 	.word	0x0000c7f0


	//   ....[20]....
        /*0200*/ 	.word	0x0000c810


	//   ....[21]....
        /*0204*/ 	.word	0x0000d6e0


	//   ....[22]....
        /*0208*/ 	.word	0x0000d720


	//   ....[23]....
        /*020c*/ 	.word	0x0000d760


	//   ....[24]....
        /*0210*/ 	.word	0x0000d790


	//   ....[25]....
        /*0214*/ 	.word	0x0000d880


	//   ....[26]....
        /*0218*/ 	.word	0x0000d8a0


	//   ....[27]....
        /*021c*/ 	.word	0x0000e4c0


	//   ....[28]....
        /*0220*/ 	.word	0x0000e4d0


	//----- nvinfo : EIATTR_EXIT_INSTR_OFFSETS
	.align		4
.L_626:
        /*0224*/ 	.byte	0x04, 0x1c
        /*0226*/ 	.short	(.L_628 - .L_627)


	//   ....[0]....
.L_627:
        /*0228*/ 	.word	0x000001c0


	//   ....[1]....
        /*022c*/ 	.word	0x0000e4e0


	//   ....[2]....
        /*0230*/ 	.word	0x0000f080


	//   ....[3]....
        /*0234*/ 	.word	0x0000f0d0


	//   ....[4]....
        /*0238*/ 	.word	0x0000f100


	//   ....[5]....
        /*023c*/ 	.word	0x0000f160


	//   ....[6]....
        /*0240*/ 	.word	0x0000f3f0


	//----- nvinfo : EIATTR_CTAIDZ_USED
	.align		4
.L_628:
        /*0244*/ 	.byte	0x01, 0x04
	.zero		2


	//----- nvinfo : EIATTR_MAX_THREADS
	.align		4
        /*0248*/ 	.byte	0x04, 0x05
        /*024a*/ 	.short	(.L_630 - .L_629)
.L_629:
        /*024c*/ 	.word	0x00000100
        /*0250*/ 	.word	0x00000001
        /*0254*/ 	.word	0x00000001


	//----- nvinfo : EIATTR_CRS_STACK_SIZE
	.align		4
.L_630:
        /*0258*/ 	.byte	0x04, 0x1e
        /*025a*/ 	.short	(.L_632 - .L_631)
.L_631:
        /*025c*/ 	.word	0x00000000
.L_632:


//--------------------- .nv.info._ZN7cutlass13device_kernelIN5flash19enable_sm80_to_sm89INS1_16FlashAttnFwdSm80INS1_25CollectiveMainloopFwdSm80ILi8ELi1ELb0EN4cute5tupleIJNS5_1CILi128EEENS7_ILi64EEENS7_ILi256EEEEEELi256ENS_6half_tEfNS_4arch4Sm80ELb0ELb0ELb1ELb1ELb0ELb0ELb1ELb1EEENS1_21CollectiveEpilogueFwdINS6_IJS8_SA_S9_EEENS6_IJNS7_ILi1EEESI_SI_EEESC_SE_Li256ELb1ELb1ELb1ELb0EEENS1_36VarlenDynamicPersistentTileSchedulerILi128ELi64ELi256ELi256ELb1ELb1ELb0ELb0ELb1ELb1EEEEEEEEEvNT_6ParamsE --------------------------
	.section	.nv.info._ZN7cutlass13device_kernelIN5flash19enable_sm80_to_sm89INS1_16FlashAttnFwdSm80INS1_25CollectiveMainloopFwdSm80ILi8ELi1ELb0EN4cute5tupleIJNS5_1CILi128EEENS7_ILi64EEENS7_ILi256EEEEEELi256ENS_6half_tEfNS_4arch4Sm80ELb0ELb0ELb1ELb1ELb0ELb0ELb1ELb1EEENS1_21CollectiveEpilogueFwdINS6_IJS8_SA_S9_EEENS6_IJNS7_ILi1EEESI_SI_EEESC_SE_Li256ELb1ELb1ELb1ELb0EEENS1_36VarlenDynamicPersistentTileSchedulerILi128ELi64ELi256ELi256ELb1ELb1ELb0ELb0ELb1ELb1EEEEEEEEEvNT_6ParamsE,"",@"SHT_CUDA_INFO"
	.sectionflags	@""
	.align	4


	//----- nvinfo : EIATTR_CUDA_API_VERSION
	.align		4
        /*0000*/ 	.byte	0x04, 0x37
        /*0002*/ 	.short	(.L_634 - .L_633)
.L_633:
        /*0004*/ 	.word	0x00000082


	//----- nvinfo : EIATTR_SW2861232_WAR
	.align		4
.L_634:
        /*0008*/ 	.byte	0x01, 0x35
	.zero		2


	//----- nvinfo : EIATTR_PARAM_CBANK
	.align		4
        /*000c*/ 	.byte	0x04, 0x0a
        /*000e*/ 	.short	(.L_636 - .L_635)
	.align		4
.L_635:
        /*0010*/ 	.word	index@(.nv.constant0._ZN7cutlass13device_kernelIN5flash19enable_sm80_to_sm89INS1_16FlashAttnFwdSm80INS1_25CollectiveMainloopFwdSm80ILi8ELi1ELb0EN4cute5tupleIJNS5_1CILi128EEENS7_ILi64EEENS7_ILi256EEEEEELi256ENS_6half_tEfNS_4arch4Sm80ELb0ELb0ELb1ELb1ELb0ELb0ELb1ELb1EEENS1_21CollectiveEpilogueFwdINS6_IJS8_SA_S9_EEENS6_IJNS7_ILi1EEESI_SI_EEESC_SE_Li256ELb1ELb1ELb1ELb0EEENS1_36VarlenDynamicPersistentTileSchedulerILi128ELi64ELi256ELi256ELb1ELb1ELb0ELb0ELb1ELb1EEEEEEEEEvNT_6ParamsE)
        /*0014*/ 	.short	0x0160
        /*0016*/ 	.short	0x0438


	//----- nvinfo : EIATTR_CBANK_PARAM_SIZE
	.align		4
.L_636:
        /*0018*/ 	.byte	0x03, 0x19
        /*001a*/ 	.short	0x0438


	//----- nvinfo : EIATTR_KPARAM_INFO
	.align		4
        /*001c*/ 	.byte	0x04, 0x17
        /*001e*/ 	.short	(.L_638 - .L_637)
.L_637:
        /*0020*/ 	.word	0x00000000
        /*0024*/ 	.short	0x0000
        /*0026*/ 	.short	0x0000
        /*0028*/ 	.byte	0x00, 0xf0, 0xe1, 0x10


	//----- nvinfo : EIATTR_MAXREG_COUNT
	.align		4
.L_638:
        /*002c*/ 	.byte	0x03, 0x1b
        /*002e*/ 	.short	0x00ff


	//----- nvinfo : EIATTR_NUM_BARRIERS
	.align		4
        /*0030*/ 	.byte	0x02, 0x4c
        /*0032*/ 	.byte	0x06
	.zero		1


	//----- nvinfo : EIATTR_ANNOTATIONS
	.align		4
        /*0034*/ 	.byte	0x04, 0x55
        /*0036*/ 	.short	(.L_640 - .L_639)


	//   ....[0]....
.L_639:
        /* <DEDUP_REMOVED lines=135> */


	//----- nvinfo : EIATTR_MERCURY_ISA_VERSION
	.align		4
.L_640:
        /*0890*/ 	.byte	0x03, 0x5f
        /*0892*/ 	.short	0x0000


	//----- nvinfo : EIATTR_INT_WARP_WIDE_INSTR_OFFSETS
	.align		4
        /*0894*/ 	.byte	0x04, 0x31
        /*0896*/ 	.short	(.L_642 - .L_641)


	//   ....[0]....
.L_641:
        /*0898*/ 	.word	0x0000a850


	//   ....[1]....
        /*089c*/ 	.word	0x0000a8d0


	//----- nvinfo : EIATTR_COOP_GROUP_MASK_REGIDS
	.align		4
.L_642:
        /*08a0*/ 	.byte	0x04, 0x29
        /*08a2*/ 	.short	(.L_644 - .L_643)


	//   ....[0]....
.L_643:
        /*08a4*/ 	.word	0xffffffff


	//   ....[1]....
        /*08a8*/ 	.word	0xffffffff


	//   ....[2]....
        /*08ac*/ 	.word	0xffffffff


	//   ....[3]....
        /*08b0*/ 	.word	0xffffffff


	//   ....[4]....
        /*08b4*/ 	.word	0xffffffff


	//   ....[5]....
        /*08b8*/ 	.word	0xffffffff


	//   ....[6]....
        /*08bc*/ 	.word	0xffffffff


	//   ....[7]....
        /*08c0*/ 	.word	0xffffffff


	//   ....[8]....
        /*08c4*/ 	.word	0xffffffff


	//   ....[9]....
        /*08c8*/ 	.word	0xffffffff


	//   ....[10]....
        /*08cc*/ 	.word	0xffffffff


	//   ....[11]....
        /*08d0*/ 	.word	0xffffffff


	//   ....[12]....
        /*08d4*/ 	.word	0xffffffff


	//   ....[13]....
        /*08d8*/ 	.word	0xffffffff


	//   ....[14]....
        /*08dc*/ 	.word	0xffffffff


	//   ....[15]....
        /*08e0*/ 	.word	0xffffffff


	//   ....[16]....
        /*08e4*/ 	.word	0xffffffff


	//   ....[17]....
        /*08e8*/ 	.word	0xffffffff


	//   ....[18]....
        /*08ec*/ 	.word	0xffffffff


	//   ....[19]....
        /*08f0*/ 	.word	0xffffffff


	//   ....[20]....
        /*08f4*/ 	.word	0xffffffff


	//   ....[21]....
        /*08f8*/ 	.word	0xffffffff


	//   ....[22]....
        /*08fc*/ 	.word	0xffffffff


	//   ....[23]....
        /*0900*/ 	.word	0xffffffff


	//   ....[24]....
        /*0904*/ 	.word	0xffffffff


	//   ....[25]....
        /*0908*/ 	.word	0xffffffff


	//   ....[26]....
        /*090c*/ 	.word	0xffffffff


	//   ....[27]....
        /*0910*/ 	.word	0xffffffff


	//   ....[28]....
        /*0914*/ 	.word	0xffffffff


	//   ....[29]....
        /*0918*/ 	.word	0xffffffff


	//   ....[30]....
        /*091c*/ 	.word	0xffffffff


	//   ....[31]....
        /*0920*/ 	.word	0xffffffff


	//   ....[32]....
        /*0924*/ 	.word	0xffffffff


	//   ....[33]....
        /*0928*/ 	.word	0xffffffff


	//   ....[34]....
        /*092c*/ 	.word	0xffffffff


	//   ....[35]....
        /*0930*/ 	.word	0xffffffff


	//   ....[36]....
        /*0934*/ 	.word	0xffffffff


	//   ....[37]....
        /*0938*/ 	.word	0xffffffff


	//   ....[38]....
        /*093c*/ 	.word	0xffffffff


	//   ....[39]....
        /*0940*/ 	.word	0xffffffff


	//   ....[40]....
        /*0944*/ 	.word	0xffffffff


	//   ....[41]....
        /*0948*/ 	.word	0xffffffff


	//   ....[42]....
        /*094c*/ 	.word	0xffffffff


	//   ....[43]....
        /*0950*/ 	.word	0xffffffff


	//   ....[44]....
        /*0954*/ 	.word	0xffffffff


	//   ....[45]....
        /*0958*/ 	.word	0xffffffff


	//   ....[46]....
        /*095c*/ 	.word	0xffffffff


	//   ....[47]....
        /*0960*/ 	.word	0xffffffff


	//   ....[48]....
        /*0964*/ 	.word	0xffffffff


	//   ....[49]....
        /*0968*/ 	.word	0xffffffff


	//   ....[50]....
        /*096c*/ 	.word	0xffffffff


	//   ....[51]....
        /*0970*/ 	.word	0xffffffff


	//   ....[52]....
        /*0974*/ 	.word	0xffffffff


	//   ....[53]....
        /*0978*/ 	.word	0xffffffff


	//   ....[54]....
        /*097c*/ 	.word	0xffffffff


	//   ....[55]....
        /*0980*/ 	.word	0xffffffff


	//   ....[56]....
        /*0984*/ 	.word	0xffffffff


	//   ....[57]....
        /*0988*/ 	.word	0xffffffff


	//   ....[58]....
        /*098c*/ 	.word	0xffffffff


	//   ....[59]....
        /*0990*/ 	.word	0xffffffff


	//   ....[60]....
        /*0994*/ 	.word	0xffffffff


	//   ....[61]....
        /*0998*/ 	.word	0xffffffff


	//   ....[62]....
        /*099c*/ 	.word	0xffffffff


	//   ....[63]....
        /*09a0*/ 	.word	0xffffffff


	//   ....[64]....
        /*09a4*/ 	.word	0xffffffff


	//   ....[65]....
        /*09a8*/ 	.word	0xffffffff


	//   ....[66]....
        /*09ac*/ 	.word	0xffffffff


	//   ....[67]....
        /*09b0*/ 	.word	0xffffffff


	//   ....[68]....
        /*09b4*/ 	.word	0xffffffff


	//   ....[69]....
        /*09b8*/ 	.word	0xffffffff


	//   ....[70]....
        /*09bc*/ 	.word	0xffffffff


	//   ....[71]....
        /*09c0*/ 	.word	0xffffffff


	//   ....[72]....
        /*09c4*/ 	.word	0xffffffff


	//   ....[73]....
        /*09c8*/ 	.word	0xffffffff


	//   ....[74]....
        /*09cc*/ 	.word	0xffffffff


	//   ....[75]....
        /*09d0*/ 	.word	0xffffffff


	//   ....[76]....
        /*09d4*/ 	.word	0xffffffff


	//   ....[77]....
        /*09d8*/ 	.word	0xffffffff


	//   ....[78]....
        /*09dc*/ 	.word	0xffffffff


	//   ....[79]....
        /*09e0*/ 	.word	0xffffffff


	//   ....[80]....
        /*09e4*/ 	.word	0xffffffff


	//   ....[81]....
        /*09e8*/ 	.word	0xffffffff


	//   ....[82]....
        /*09ec*/ 	.word	0xffffffff


	//   ....[83]....
        /*09f0*/ 	.word	0xffffffff


	//   ....[84]....
        /*09f4*/ 	.word	0xffffffff


	//   ....[85]....
        /*09f8*/ 	.word	0xffffffff


	//   ....[86]....
        /*09fc*/ 	.word	0xffffffff


	//   ....[87]....
        /*0a00*/ 	.word	0xffffffff


	//   ....[88]....
        /*0a04*/ 	.word	0xffffffff


	//   ....[89]....
        /*0a08*/ 	.word	0xffffffff


	//   ....[90]....
        /*0a0c*/ 	.word	0xffffffff


	//   ....[91]....
        /*0a10*/ 	.word	0xffffffff


	//   ....[92]....
        /*0a14*/ 	.word	0xffffffff


	//   ....[93]....
        /*0a18*/ 	.word	0xffffffff


	//   ....[94]....
        /*0a1c*/ 	.word	0xffffffff


	//   ....[95]....
        /*0a20*/ 	.word	0xffffffff


	//   ....[96]....
        /*0a24*/ 	.word	0xffffffff


	//   ....[97]....
        /*0a28*/ 	.word	0xffffffff


	//   ....[98]....
        /*0a2c*/ 	.word	0xffffffff


	//   ....[99]....
        /*0a30*/ 	.word	0xffffffff


	//   ....[100]....
        /*0a34*/ 	.word	0xffffffff


	//   ....[101]....
        /*0a38*/ 	.word	0xffffffff


	//   ....[102]....
        /*0a3c*/ 	.word	0xffffffff


	//   ....[103]....
        /*0a40*/ 	.word	0xffffffff


	//   ....[104]....
        /*0a44*/ 	.word	0xffffffff


	//   ....[105]....
        /*0a48*/ 	.word	0xffffffff


	//   ....[106]....
        /*0a4c*/ 	.word	0xffffffff


	//   ....[107]....
        /*0a50*/ 	.word	0xffffffff


	//   ....[108]....
        /*0a54*/ 	.word	0xffffffff


	//   ....[109]....
        /*0a58*/ 	.word	0xffffffff


	//   ....[110]....
        /*0a5c*/ 	.word	0xffffffff


	//   ....[111]....
        /*0a60*/ 	.word	0xffffffff


	//   ....[112]....
        /*0a64*/ 	.word	0xffffffff


	//   ....[113]....
        /*0a68*/ 	.word	0xffffffff


	//   ....[114]....
        /*0a6c*/ 	.word	0xffffffff


	//   ....[115]....
        /*0a70*/ 	.word	0xffffffff


	//   ....[116]....
        /*0a74*/ 	.word	0xffffffff


	//   ....[117]....
        /*0a78*/ 	.word	0xffffffff


	//   ....[118]....
        /*0a7c*/ 	.word	0xffffffff


	//   ....[119]....
        /*0a80*/ 	.word	0xffffffff


	//   ....[120]....
        /*0a84*/ 	.word	0xffffffff


	//   ....[121]....
        /*0a88*/ 	.word	0xffffffff


	//   ....[122]....
        /*0a8c*/ 	.word	0xffffffff


	//   ....[123]....
        /*0a90*/ 	.word	0xffffffff


	//   ....[124]....
        /*0a94*/ 	.word	0xffffffff


	//   ....[125]....
        /*0a98*/ 	.word	0xffffffff


	//   ....[126]....
        /*0a9c*/ 	.word	0xffffffff


	//   ....[127]....
        /*0aa0*/ 	.word	0xffffffff


	//   ....[128]....
        /*0aa4*/ 	.word	0xffffffff


	//   ....[129]....
        /*0aa8*/ 	.word	0xffffffff


	//   ....[130]....
        /*0aac*/ 	.word	0xffffffff


	//   ....[131]....
        /*0ab0*/ 	.word	0xffffffff


	//   ....[132]....
        /*0ab4*/ 	.word	0xffffffff


	//   ....[133]....
        /*0ab8*/ 	.word	0xffffffff


	//   ....[134]....
        /*0abc*/ 	.word	0xffffffff


	//   ....[135]....
        /*0ac0*/ 	.word	0xffffffff


	//   ....[136]....
        /*0ac4*/ 	.word	0xffffffff


	//   ....[137]....
        /*0ac8*/ 	.word	0xffffffff


	//   ....[138]....
        /*0acc*/ 	.word	0xffffffff


	//----- nvinfo : EIATTR_COOP_GROUP_INSTR_OFFSETS
	.align		4
.L_644:
        /*0ad0*/ 	.byte	0x04, 0x28
        /*0ad2*/ 	.short	(.L_646 - .L_645)


	//   ....[0]....
.L_645:
        /*0ad4*/ 	.word	0x00000050


	//   ....[1]....
        /*0ad8*/ 	.word	0x00000200


	//   ....[2]....
        /*0adc*/ 	.word	0x00000230


	//   ....[3]....
        /*0ae0*/ 	.word	0x00000260


	//   ....[4]....
        /*0ae4*/ 	.word	0x00000290


	//   ....[5]....
        /*0ae8*/ 	.word	0x000002c0


	//   ....[6]....
        /*0aec*/ 	.word	0x000002f0


	//   ....[7]....
        /*0af0*/ 	.word	0x00000460


	//   ....[8]....
        /*0af4*/ 	.word	0x000004a0


	//   ....[9]....
        /*0af8*/ 	.word	0x000004d0


	//   ....[10]....
        /*0afc*/ 	.word	0x00000500


	//   ....[11]....
        /*0b00*/ 	.word	0x00000530


	//   ....[12]....
        /*0b04*/ 	.word	0x00000560


	//   ....[13]....
        /*0b08*/ 	.word	0x000005f0


	//   ....[14]....
        /*0b0c*/ 	.word	0x00000620


	//   ....[15]....
        /*0b10*/ 	.word	0x00000630


	//   ....[16]....
        /*0b14*/ 	.word	0x000006a0


	//   ....[17]....
        /*0b18*/ 	.word	0x00002a60


	//   ....[18]....
        /*0b1c*/ 	.word	0x00002a80


	//   ....[19]....
        /*0b20*/ 	.word	0x00002c40


	//   ....[20]....
        /*0b24*/ 	.word	0x00002c50


	//   ....[21]....
        /*0b28*/ 	.word	0x00002e10


	//   ....[22]....
        /*0b2c*/ 	.word	0x00002e30


	//   ....[23]....
        /*0b30*/ 	.word	0x00002ff0


	//   ....[24]....
        /*0b34*/ 	.word	0x00003000


	//   ....[25]....
        /*0b38*/ 	.word	0x00004ea0


	//   ....[26]....
        /*0b3c*/ 	.word	0x00004fa0


	//   ....[27]....
        /*0b40*/ 	.word	0x00004fb0


	//   ....[28]....
        /*0b44*/ 	.word	0x00005000


	//   ....[29]....
        /*0b48*/ 	.word	0x00008010


	//   ....[30]....
        /*0b4c*/ 	.word	0x000080c0


	//   ....[31]....
        /*0b50*/ 	.word	0x000080d0


	//   ....[32]....
        /*0b54*/ 	.word	0x000081d0


	//   ....[33]....
        /*0b58*/ 	.word	0x00009e30


	//   ....[34]....
        /*0b5c*/ 	.word	0x00009e40


	//   ....[35]....
        /*0b60*/ 	.word	0x00009e70


	//   ....[36]....
        /*0b64*/ 	.word	0x00009e80


	//   ....[37]....
        /*0b68*/ 	.word	0x0000b710


	//   ....[38]....
        /*0b6c*/ 	.word	0x0000b720


	//   ....[39]....
        /*0b70*/ 	.word	0x0000b740


	//   ....[40]....
        /*0b74*/ 	.word	0x0000b750


	//   ....[41]....
        /*0b78*/ 	.word	0x0000bb60


	//   ....[42]....
        /*0b7c*/ 	.word	0x0000bb80


	//   ....[43]....
        /*0b80*/ 	.word	0x0000bd40


	//   ....[44]....
        /*0b84*/ 	.word	0x0000bd50


	//   ....[45]....
        /*0b88*/ 	.word	0x0000bf20


	//   ....[46]....
        /*0b8c*/ 	.word	0x0000bf40


	//   ....[47]....
        /*0b90*/ 	.word	0x0000c110


	//   ....[48]....
        /*0b94*/ 	.word	0x0000c120


	//   ....[49]....
        /*0b98*/ 	.word	0x0000c4f0


	//   ....[50]....
        /*0b9c*/ 	.word	0x0000c510


	//   ....[51]....
        /*0ba0*/ 	.word	0x0000d160


	//   ....[52]....
        /*0ba4*/ 	.word	0x0000d170


	//   ....[53]....
        /*0ba8*/ 	.word	0x0000e570


	//   ....[54]....
        /*0bac*/ 	.word	0x0000e590


	//   ....[55]....
        /*0bb0*/ 	.word	0x0000e760


	//   ....[56]....
        /*0bb4*/ 	.word	0x0000e770


	//   ....[57]....
        /*0bb8*/ 	.word	0x0000e940


	//   ....[58]....
        /*0bbc*/ 	.word	0x0000e960


	//   ....[59]....
        /*0bc0*/ 	.word	0x0000eb30


	//   ....[60]....
        /*0bc4*/ 	.word	0x0000eb40


	//   ....[61]....
        /*0bc8*/ 	.word	0x0000edd0


	//   ....[62]....
        /*0bcc*/ 	.word	0x0000edf0


	//   ....[63]....
        /*0bd0*/ 	.word	0x0000ef20


	//   ....[64]....
        /*0bd4*/ 	.word	0x0000ef60


	//   ....[65]....
        /*0bd8*/ 	.word	0x0000ef90


	//   ....[66]....
        /*0bdc*/ 	.word	0x0000efc0


	//   ....[67]....
        /*0be0*/ 	.word	0x0000eff0


	//   ....[68]....
        /*0be4*/ 	.word	0x0000f020


	//   ....[69]....
        /*0be8*/ 	.word	0x0000f180


	//   ....[70]....
        /*0bec*/ 	.word	0x0000f1c0


	//   ....[71]....
        /*0bf0*/ 	.word	0x0000f1f0


	//   ....[72]....
        /*0bf4*/ 	.word	0x0000f220


	//   ....[73]....
        /*0bf8*/ 	.word	0x0000f250


	//   ....[74]....
        /*0bfc*/ 	.word	0x0000f280


	//   ....[75]....
        /*0c00*/ 	.word	0x0000f310


	//   ....[76]....
        /*0c04*/ 	.word	0x0000f340


	//   ....[77]....
        /*0c08*/ 	.word	0x0000f350


	//   ....[78]....
        /*0c0c*/ 	.word	0x0000f3b0


	//   ....[79]....
        /*0c10*/ 	.word	0x0000f9a0


	//   ....[80]....
        /*0c14*/ 	.word	0x0000fa00


	//   ....[81]....
        /*0c18*/ 	.word	0x0000fa50


	//   ....[82]....
        /*0c1c*/ 	.word	0x0000faa0


	//   ....[83]....
        /*0c20*/ 	.word	0x0000faf0


	//   ....[84]....
        /*0c24*/ 	.word	0x0000fb60


	//   ....[85]....
        /*0c28*/ 	.word	0x0000fba0


	//   ....[86]....
        /*0c2c*/ 	.word	0x0000fc10


	//   ....[87]....
        /*0c30*/ 	.word	0x0000fc80


	//   ....[88]....
        /*0c34*/ 	.word	0x0000fce0


	//   ....[89]....
        /*0c38*/ 	.word	0x0000fd50


	//   ....[90]....
        /*0c3c*/ 	.word	0x0000fdc0


	//   ....[91]....
        /*0c40*/ 	.word	0x0000fe20


	//   ....[92]....
        /*0c44*/ 	.word	0x0000fe80


	//   ....[93]....
        /*0c48*/ 	.word	0x0000fee0


	//   ....[94]....
        /*0c4c*/ 	.word	0x0000ff50


	//   ....[95]....
        /*0c50*/ 	.word	0x0000ffb0


	//   ....[96]....
        /*0c54*/ 	.word	0x00010010


	//   ....[97]....
        /*0c58*/ 	.word	0x00010080


	//   ....[98]....
        /*0c5c*/ 	.word	0x000100d0


	//   ....[99]....
        /*0c60*/ 	.word	0x00010120


	//   ....[100]....
        /*0c64*/ 	.word	0x00010170


	//   ....[101]....
        /*0c68*/ 	.word	0x000101e0


	//   ....[102]....
        /*0c6c*/ 	.word	0x00010250


	//   ....[103]....
        /*0c70*/ 	.word	0x000102b0


	//   ....[104]....
        /*0c74*/ 	.word	0x00010310


	//   ....[105]....
        /*0c78*/ 	.word	0x00010370


	//   ....[106]....
        /*0c7c*/ 	.word	0x000103e0


	//   ....[107]....
        /*0c80*/ 	.word	0x00010440


	//   ....[108]....
        /*0c84*/ 	.word	0x000104a0


	//   ....[109]....
        /*0c88*/ 	.word	0x00010500


	//   ....[110]....
        /*0c8c*/ 	.word	0x00010570


	//   ....[111]....
        /*0c90*/ 	.word	0x000105d0


	//   ....[112]....
        /*0c94*/ 	.word	0x00010630


	//   ....[113]....
        /*0c98*/ 	.word	0x00010690


	//   ....[114]....
        /*0c9c*/ 	.word	0x00010700


	//   ....[115]....
        /*0ca0*/ 	.word	0x00010760


	//   ....[116]....
        /*0ca4*/ 	.word	0x000107c0


	//   ....[117]....
        /*0ca8*/ 	.word	0x00010820


	//   ....[118]....
        /*0cac*/ 	.word	0x00010890


	//   ....[119]....
        /*0cb0*/ 	.word	0x000108f0


	//   ....[120]....
        /*0cb4*/ 	.word	0x00010950


	//   ....[121]....
        /*0cb8*/ 	.word	0x000109b0


	//   ....[122]....
        /*0cbc*/ 	.word	0x00010a20


	//   ....[123]....
        /*0cc0*/ 	.word	0x00010a70


	//   ....[124]....
        /*0cc4*/ 	.word	0x00010ab0


	//   ....[125]....
        /*0cc8*/ 	.word	0x00010b00


	//   ....[126]....
        /*0ccc*/ 	.word	0x00010b50


	//   ....[127]....
        /*0cd0*/ 	.word	0x00010ba0


	//   ....[128]....
        /*0cd4*/ 	.word	0x00010c10


	//   ....[129]....
        /*0cd8*/ 	.word	0x00010c50


	//   ....[130]....
        /*0cdc*/ 	.word	0x00010ca0


	//   ....[131]....
        /*0ce0*/ 	.word	0x00010cf0


	//   ....[132]....
        /*0ce4*/ 	.word	0x00010d40


	//   ....[133]....
        /*0ce8*/ 	.word	0x00010d90


	//   ....[134]....
        /*0cec*/ 	.word	0x00010e00


	//   ....[135]....
        /*0cf0*/ 	.word	0x00010e40


	//   ....[136]....
        /*0cf4*/ 	.word	0x00010eb0


	//   ....[137]....
        /*0cf8*/ 	.word	0x00010f10


	//   ....[138]....
        /*0cfc*/ 	.word	0x00010f70


	//----- nvinfo : EIATTR_EXIT_INSTR_OFFSETS
	.align		4
.L_646:
        /*0d00*/ 	.byte	0x04, 0x1c
        /*0d02*/ 	.short	(.L_648 - .L_647)


	//   ....[0]....
.L_647:
        /*0d04*/ 	.word	0x00000c10


	//   ....[1]....
        /*0d08*/ 	.word	0x0000f960


	//----- nvinfo : EIATTR_MAX_THREADS
	.align		4
.L_648:
        /*0d0c*/ 	.byte	0x04, 0x05
        /*0d0e*/ 	.short	(.L_650 - .L_649)
.L_649:
        /*0d10*/ 	.word	0x00000100
        /*0d14*/ 	.word	0x00000001
        /*0d18*/ 	.word	0x00000001


	//----- nvinfo : EIATTR_CRS_STACK_SIZE
	.align		4
.L_650:
        /*0d1c*/ 	.byte	0x04, 0x1e
        /*0d1e*/ 	.short	(.L_652 - .L_651)
.L_651:
        /*0d20*/ 	.word	0x00000000
.L_652:


//--------------------- .nv.info._ZN7cutlass13device_kernelIN5flash19enable_sm80_to_sm89INS1_16FlashAttnFwdSm80INS1_25CollectiveMainloopFwdSm80ILi8ELi1ELb0EN4cute5tupleIJNS5_1CILi128EEENS7_ILi48EEENS7_ILi256EEEEEELi256ENS_6half_tEfNS_4arch4Sm80ELb0ELb0ELb1ELb1ELb0ELb1ELb1ELb1EEENS1_21CollectiveEpilogueFwdINS6_IJS8_SA_S9_EEENS6_IJNS7_ILi1EEESI_SI_EEESC_SE_Li256ELb1ELb1ELb1ELb0EEENS1_36VarlenDynamicPersistentTileSchedulerILi128ELi48ELi256ELi256ELb1ELb1ELb0ELb0ELb1ELb1EEEEEEEEEvNT_6ParamsE --------------------------
	.section	.nv.info._ZN7cutlass13device_kernelIN5flash19enable_sm80_to_sm89INS1_16FlashAttnFwdSm80INS1_25CollectiveMainloopFwdSm80ILi8ELi1ELb0EN4cute5tupleIJNS5_1CILi128EEENS7_ILi48EEENS7_ILi256EEEEEELi256ENS_6half_tEfNS_4arch4Sm80ELb0ELb0ELb1ELb1ELb0ELb1ELb1ELb1EEENS1_21CollectiveEpilogueFwdINS6_IJS8_SA_S9_EEENS6_IJNS7_ILi1EEESI_SI_EEESC_SE_Li256ELb1ELb1ELb1ELb0EEENS1_36VarlenDynamicPersistentTileSchedulerILi128ELi48ELi256ELi256ELb1ELb1ELb0ELb0ELb1ELb1EEEEEEEEEvNT_6ParamsE,"",@"SHT_CUDA_INFO"
	.sectionflags	@""
	.align	4


	//----- nvinfo : EIATTR_CUDA_API_VERSION
	.align		4
        /*0000*/ 	.byte	0x04, 0x37
        /*0002*/ 	.short	(.L_654 - .L_653)
.L_653:
        /*0004*/ 	.word	0x00000082


	//----- nvinfo : EIATTR_SW2861232_WAR
	.align		4
.L_654:
        /*0008*/ 	.byte	0x01, 0x35
	.zero		2


	//----- nvinfo : EIATTR_PARAM_CBANK
	.align		4
        /*000c*/ 	.byte	0x04, 0x0a
        /*000e*/ 	.short	(.L_656 - .L_655)
	.align		4
.L_655:
        /*0010*/ 	.word	index@(.nv.constant0._ZN7cutlass13device_kernelIN5flash19enable_sm80_to_sm89INS1_16FlashAttnFwdSm80INS1_25CollectiveMainloopFwdSm80ILi8ELi1ELb0EN4cute5tupleIJNS5_1CILi128EEENS7_ILi48EEENS7_ILi256EEEEEELi256ENS_6half_tEfNS_4arch4Sm80ELb0ELb0ELb1ELb1ELb0ELb1ELb1ELb1EEENS1_21CollectiveEpilogueFwdINS6_IJS8_SA_S9_EEENS6_IJNS7_ILi1EEESI_SI_EEESC_SE_Li256ELb1ELb1ELb1ELb0EEENS1_36VarlenDynamicPersistentTileSchedulerILi128ELi48ELi256ELi256ELb1ELb1ELb0ELb0ELb1ELb1EEEEEEEEEvNT_6ParamsE)
        /*0014*/ 	.short	0x0160
        /*0016*/ 	.short	0x0438


	//----- nvinfo : EIATTR_CBANK_PARAM_SIZE
	.align		4
.L_656:
        /*0018*/ 	.byte	0x03, 0x19
        /*001a*/ 	.short	0x0438


	//----- nvinfo : EIATTR_KPARAM_INFO
	.align		4
        /*001c*/ 	.byte	0x04, 0x17
        /*001e*/ 	.short	(.L_658 - .L_657)
.L_657:
        /*0020*/ 	.word	0x00000000
        /*0024*/ 	.short	0x0000
        /*0026*/ 	.short	0x0000
        /*0028*/ 	.byte	0x00, 0xf0, 0xe1, 0x10


	//----- nvinfo : EIATTR_MAXREG_COUNT
	.align		4
.L_658:
        /*002c*/ 	.byte	0x03, 0x1b
        /*002e*/ 	.short	0x00ff


	//----- nvinfo : EIATTR_NUM_BARRIERS
	.align		4
        /*0030*/ 	.byte	0x02, 0x4c
        /*0032*/ 	.byte	0x06
	.zero		1


	//----- nvinfo : EIATTR_ANNOTATIONS
	.align		4
        /*0034*/ 	.byte	0x04, 0x55
        /*0036*/ 	.short	(.L_660 - .L_659)


	//   ....[0]....
.L_659:
        /* <DEDUP_REMOVED lines=48> */


	//----- nvinfo : EIATTR_MERCURY_ISA_VERSION
	.align		4
.L_660:
        /*0328*/ 	.byte	0x03, 0x5f
        /*032a*/ 	.short	0x0000


	//----- nvinfo : EIATTR_INT_WARP_WIDE_INSTR_OFFSETS
	.align		4
        /*032c*/ 	.byte	0x04, 0x31
        /*032e*/ 	.short	(.L_662 - .L_661)


	//   ....[0]....
.L_661:
        /*0330*/ 	.word	0x00016740


	//   ....[1]....
        /*0334*/ 	.word	0x000167c0


	//----- nvinfo : EIATTR_COOP_GROUP_MASK_REGIDS
	.align		4
.L_662:
        /*0338*/ 	.byte	0x04, 0x29
        /*033a*/ 	.short	(.L_664 - .L_663)


	//   ....[0]....
.L_663:
        /*033c*/ 	.word	0xffffffff


	//   ....[1]....
        /*0340*/ 	.word	0xffffffff


	//   ....[2]....
        /*0344*/ 	.word	0xffffffff


	//   ....[3]....
        /*0348*/ 	.word	0xffffffff


	//   ....[4]....
        /*034c*/ 	.word	0xffffffff


	//   ....[5]....
        /*0350*/ 	.word	0xffffffff


	//   ....[6]....
        /*0354*/ 	.word	0xffffffff


	//   ....[7]....
        /*0358*/ 	.word	0xffffffff


	//   ....[8]....
        /*035c*/ 	.word	0xffffffff


	//   ....[9]....
        /*0360*/ 	.word	0xffffffff


	//   ....[10]....
        /*0364*/ 	.word	0xffffffff


	//   ....[11]....
        /*0368*/ 	.word	0xffffffff


	//   ....[12]....
        /*036c*/ 	.word	0xffffffff


	//   ....[13]....
        /*0370*/ 	.word	0xffffffff


	//   ....[14]....
        /*0374*/ 	.word	0xffffffff


	//   ....[15]....
        /*0378*/ 	.word	0xffffffff


	//   ....[16]....
        /*037c*/ 	.word	0xffffffff


	//   ....[17]....
        /*0380*/ 	.word	0xffffffff


	//   ....[18]....
        /*0384*/ 	.word	0xffffffff


	//   ....[19]....
        /*0388*/ 	.word	0xffffffff


	//   ....[20]....
        /*038c*/ 	.word	0xffffffff


	//   ....[21]....
        /*0390*/ 	.word	0xffffffff


	//   ....[22]....
        /*0394*/ 	.word	0xffffffff


	//   ....[23]....
        /*0398*/ 	.word	0xffffffff


	//   ....[24]....
        /*039c*/ 	.word	0xffffffff


	//   ....[25]....
        /*03a0*/ 	.word	0xffffffff


	//   ....[26]....
        /*03a4*/ 	.word	0xffffffff


	//   ....[27]....
        /*03a8*/ 	.word	0xffffffff


	//   ....[28]....
        /*03ac*/ 	.word	0xffffffff


	//   ....[29]....
        /*03b0*/ 	.word	0xffffffff


	//   ....[30]....
        /*03b4*/ 	.word	0xffffffff


	//   ....[31]....
        /*03b8*/ 	.word	0xffffffff


	//   ....[32]....
        /*03bc*/ 	.word	0xffffffff


	//   ....[33]....
        /*03c0*/ 	.word	0xffffffff


	//   ....[34]....
        /*03c4*/ 	.word	0xffffffff


	//   ....[35]....
        /*03c8*/ 	.word	0xffffffff


	//   ....[36]....
        /*03cc*/ 	.word	0xffffffff


	//   ....[37]....
        /*03d0*/ 	.word	0xffffffff


	//   ....[38]....
        /*03d4*/ 	.word	0xffffffff


	//   ....[39]....
        /*03d8*/ 	.word	0xffffffff


	//   ....[40]....
        /*03dc*/ 	.word	0xffffffff


	//   ....[41]....
        /*03e0*/ 	.word	0xffffffff


	//   ....[42]....
        /*03e4*/ 	.word	0xffffffff


	//   ....[43]....
        /*03e8*/ 	.word	0xffffffff


	//   ....[44]....
        /*03ec*/ 	.word	0xffffffff


	//   ....[45]....
        /*03f0*/ 	.word	0xffffffff


	//   ....[46]....
        /*03f4*/ 	.word	0xffffffff


	//   ....[47]....
        /*03f8*/ 	.word	0xffffffff


	//   ....[48]....
        /*03fc*/ 	.word	0xffffffff


	//   ....[49]....
        /*0400*/ 	.word	0xffffffff


	//   ....[50]....
        /*0404*/ 	.word	0xffffffff


	//   ....[51]....
        /*0408*/ 	.word	0xffffffff


	//   ....[52]....
        /*040c*/ 	.word	0xffffffff


	//   ....[53]....
        /*0410*/ 	.word	0xffffffff


	//   ....[54]....
        /*0414*/ 	.word	0xffffffff


	//   ....[55]....
        /*0418*/ 	.word	0xffffffff


	//   ....[56]....
        /*041c*/ 	.word	0xffffffff


	//   ....[57]....
        /*0420*/ 	.word	0xffffffff


	//   ....[58]....
        /*0424*/ 	.word	0xffffffff


	//   ....[59]....
        /*0428*/ 	.word	0xffffffff


	//   ....[60]....
        /*042c*/ 	.word	0xffffffff


	//   ....[61]....
        /*0430*/ 	.word	0xffffffff


	//   ....[62]....
        /*0434*/ 	.word	0xffffffff


	//   ....[63]....
        /*0438*/ 	.word	0xffffffff


	//   ....[64]....
        /*043c*/ 	.word	0xffffffff


	//   ....[65]....
        /*0440*/ 	.word	0xffffffff


	//   ....[66]....
        /*0444*/ 	.word	0xffffffff


	//   ....[67]....
        /*0448*/ 	.word	0xffffffff


	//   ....[68]....
        /*044c*/ 	.word	0xffffffff


	//   ....[69]....
        /*0450*/ 	.word	0xffffffff


	//   ....[70]....
        /*0454*/ 	.word	0xffffffff


	//   ....[71]....
        /*0458*/ 	.word	0xffffffff


	//   ....[72]....
        /*045c*/ 	.word	0xffffffff


	//   ....[73]....
        /*0460*/ 	.word	0xffffffff


	//   ....[74]....
        /*0464*/ 	.word	0xffffffff


	//   ....[75]....
        /*0468*/ 	.word	0xffffffff


	//   ....[76]....
        /*046c*/ 	.word	0xffffffff


	//   ....[77]....
        /*0470*/ 	.word	0xffffffff


	//   ....[78]....
        /*0474*/ 	.word	0xffffffff


	//   ....[79]....
        /*0478*/ 	.word	0xffffffff


	//   ....[80]....
        /*047c*/ 	.word	0xffffffff


	//   ....[81]....
        /*0480*/ 	.word	0xffffffff


	//   ....[82]....
        /*0484*/ 	.word	0xffffffff


	//   ....[83]....
        /*0488*/ 	.word	0xffffffff


	//   ....[84]....
        /*048c*/ 	.word	0xffffffff


	//   ....[85]....
        /*0490*/ 	.word	0xffffffff


	//   ....[86]....
        /*0494*/ 	.word	0xffffffff


	//   ....[87]....
        /*0498*/ 	.word	0xffffffff


	//   ....[88]....
        /*049c*/ 	.word	0xffffffff


	//   ....[89]....
        /*04a0*/ 	.word	0xffffffff


	//   ....[90]....
        /*04a4*/ 	.word	0xffffffff


	//   ....[91]....
        /*04a8*/ 	.word	0xffffffff


	//   ....[92]....
        /*04ac*/ 	.word	0xffffffff


	//   ....[93]....
        /*04b0*/ 	.word	0xffffffff


	//   ....[94]....
        /*04b4*/ 	.word	0xffffffff


	//   ....[95]....
        /*04b8*/ 	.word	0xffffffff


	//   ....[96]....
        /*04bc*/ 	.word	0xffffffff


	//   ....[97]....
        /*04c0*/ 	.word	0xffffffff


	//   ....[98]....
        /*04c4*/ 	.word	0xffffffff


	//   ....[99]....
        /*04c8*/ 	.word	0xffffffff


	//   ....[100]....
        /*04cc*/ 	.word	0xffffffff


	//   ....[101]....
        /*04d0*/ 	.word	0xffffffff


	//   ....[102]....
        /*04d4*/ 	.word	0xffffffff


	//   ....[103]....
        /*04d8*/ 	.word	0xffffffff


	//   ....[104]....
        /*04dc*/ 	.word	0xffffffff


	//   ....[105]....
        /*04e0*/ 	.word	0xffffffff


	//   ....[106]....
        /*04e4*/ 	.word	0xffffffff


	//   ....[107]....
        /*04e8*/ 	.word	0xffffffff


	//   ....[108]....
        /*04ec*/ 	.word	0xffffffff


	//   ....[109]....
        /*04f0*/ 	.word	0xffffffff


	//   ....[110]....
        /*04f4*/ 	.word	0xffffffff


	//   ....[111]....
        /*04f8*/ 	.word	0xffffffff


	//   ....[112]....
        /*04fc*/ 	.word	0xffffffff


	//   ....[113]....
        /*0500*/ 	.word	0xffffffff


	//   ....[114]....
        /*0504*/ 	.word	0xffffffff


	//   ....[115]....
        /*0508*/ 	.word	0xffffffff


	//   ....[116]....
        /*050c*/ 	.word	0xffffffff


	//   ....[117]....
        /*0510*/ 	.word	0xffffffff


	//   ....[118]....
        /*0514*/ 	.word	0xffffffff


	//   ....[119]....
        /*0518*/ 	.word	0xffffffff


	//   ....[120]....
        /*051c*/ 	.word	0xffffffff


	//   ....[121]....
        /*0520*/ 	.word	0xffffffff


	//   ....[122]....
        /*0524*/ 	.word	0xffffffff


	//   ....[123]....
        /*0528*/ 	.word	0xffffffff


	//   ....[124]....
        /*052c*/ 	.word	0xffffffff


	//   ....[125]....
        /*0530*/ 	.word	0xffffffff


	//   ....[126]....
        /*0534*/ 	.word	0xffffffff


	//   ....[127]....
        /*0538*/ 	.word	0xffffffff


	//   ....[128]....
        /*053c*/ 	.word	0xffffffff


	//   ....[129]....
        /*0540*/ 	.word	0xffffffff


	//   ....[130]....
        /*0544*/ 	.word	0xffffffff


	//   ....[131]....
        /*0548*/ 	.word	0xffffffff


	//   ....[132]....
        /*054c*/ 	.word	0xffffffff


	//   ....[133]....
        /*0550*/ 	.word	0xffffffff


	//   ....[134]....
        /*0554*/ 	.word	0xffffffff


	//   ....[135]....
        /*0558*/ 	.word	0xffffffff


	//   ....[136]....
        /*055c*/ 	.word	0xffffffff


	//   ....[137]....
        /*0560*/ 	.word	0xffffffff


	//   ....[138]....
        /*0564*/ 	.word	0xffffffff


	//   ....[139]....
        /*0568*/ 	.word	0xffffffff


	//   ....[140]....
        /*056c*/ 	.word	0xffffffff


	//   ....[141]....
        /*0570*/ 	.word	0xffffffff


	//   ....[142]....
        /*0574*/ 	.word	0xffffffff


	//   ....[143]....
        /*0578*/ 	.word	0xffffffff


	//   ....[144]....
        /*057c*/ 	.word	0xffffffff


	//   ....[145]....
        /*0580*/ 	.word	0xffffffff


	//   ....[146]....
        /*0584*/ 	.word	0xffffffff


	//----- nvinfo : EIATTR_COOP_GROUP_INSTR_OFFSETS
	.align		4
.L_664:
        /*0588*/ 	.byte	0x04, 0x28
        /*058a*/ 	.short	(.L_666 - .L_665)


	//   ....[0]....
.L_665:
        /*058c*/ 	.word	0x00000050


	//   ....[1]....
        /*0590*/ 	.word	0x00000200


	//   ....[2]....
        /*0594*/ 	.word	0x00000230


	//   ....[3]....
        /*0598*/ 	.word	0x00000260


	//   ....[4]....
        /*059c*/ 	.word	0x00000290


	//   ....[5]....
        /*05a0*/ 	.word	0x000002c0


	//   ....[6]....
        /*05a4*/ 	.word	0x000002f0


	//   ....[7]....
        /*05a8*/ 	.word	0x00000460


	//   ....[8]....
        /*05ac*/ 	.word	0x000004a0


	//   ....[9]....
        /*05b0*/ 	.word	0x000004d0


	//   ....[10]....
        /*05b4*/ 	.word	0x00000500


	//   ....[11]....
        /*05b8*/ 	.word	0x00000530


	//   ....[12]....
        /*05bc*/ 	.word	0x00000560


	//   ....[13]....
        /*05c0*/ 	.word	0x000005f0


	//   ....[14]....
        /*05c4*/ 	.word	0x00000620


	//   ....[15]....
        /*05c8*/ 	.word	0x00000630


	//   ....[16]....
        /*05cc*/ 	.word	0x000006a0


	//   ....[17]....
        /*05d0*/ 	.word	0x000095d0


	//   ....[18]....
        /*05d4*/ 	.word	0x000095f0


	//   ....[19]....
        /*05d8*/ 	.word	0x000097b0


	//   ....[20]....
        /*05dc*/ 	.word	0x000097c0


	//   ....[21]....
        /*05e0*/ 	.word	0x00009920


	//   ....[22]....
        /*05e4*/ 	.word	0x00009940


	//   ....[23]....
        /*05e8*/ 	.word	0x00009aa0


	//   ....[24]....
        /*05ec*/ 	.word	0x00009ab0


	//   ....[25]....
        /*05f0*/ 	.word	0x0000a000


	//   ....[26]....
        /*05f4*/ 	.word	0x0000a040


	//   ....[27]....
        /*05f8*/ 	.word	0x0000a080


	//   ....[28]....
        /*05fc*/ 	.word	0x0000a0b0


	//   ....[29]....
        /*0600*/ 	.word	0x0000d200


	//   ....[30]....
        /*0604*/ 	.word	0x0000d240


	//   ....[31]....
        /*0608*/ 	.word	0x0000d280


	//   ....[32]....
        /*060c*/ 	.word	0x0000d2b0


	//   ....[33]....
        /*0610*/ 	.word	0x00011f80


	//   ....[34]....
        /*0614*/ 	.word	0x000120b0


	//   ....[35]....
        /*0618*/ 	.word	0x000120d0


	//   ....[36]....
        /*061c*/ 	.word	0x00012130


	//   ....[37]....
        /*0620*/ 	.word	0x000145b0


	//   ....[38]....
        /*0624*/ 	.word	0x000145d0


	//   ....[39]....
        /*0628*/ 	.word	0x000145e0


	//   ....[40]....
        /*062c*/ 	.word	0x00014610


	//   ....[41]....
        /*0630*/ 	.word	0x00015d20


	//   ....[42]....
        /*0634*/ 	.word	0x00015d30


	//   ....[43]....
        /*0638*/ 	.word	0x00015d60


	//   ....[44]....
        /*063c*/ 	.word	0x00015d70


	//   ....[45]....
        /*0640*/ 	.word	0x00017610


	//   ....[46]....
        /*0644*/ 	.word	0x00017620


	//   ....[47]....
        /*0648*/ 	.word	0x00017640


	//   ....[48]....
        /*064c*/ 	.word	0x00017660


	//   ....[49]....
        /*0650*/ 	.word	0x00017a20


	//   ....[50]....
        /*0654*/ 	.word	0x00017a40


	//   ....[51]....
        /*0658*/ 	.word	0x00017c00


	//   ....[52]....
        /*065c*/ 	.word	0x00017c10


	//   ....[53]....
        /*0660*/ 	.word	0x00017d80


	//   ....[54]....
        /*0664*/ 	.word	0x00017da0


	//   ....[55]....
        /*0668*/ 	.word	0x00017f10


	//   ....[56]....
        /*066c*/ 	.word	0x00017f20


	//   ....[57]....
        /*0670*/ 	.word	0x000182a0


	//   ....[58]....
        /*0674*/ 	.word	0x000182c0


	//   ....[59]....
        /*0678*/ 	.word	0x00018fa0


	//   ....[60]....
        /*067c*/ 	.word	0x00018fb0


	//   ....[61]....
        /*0680*/ 	.word	0x0001a410


	//   ....[62]....
        /*0684*/ 	.word	0x0001a430


	//   ....[63]....
        /*0688*/ 	.word	0x0001a600


	//   ....[64]....
        /*068c*/ 	.word	0x0001a610


	//   ....[65]....
        /*0690*/ 	.word	0x0001a780


	//   ....[66]....
        /*0694*/ 	.word	0x0001a7a0


	//   ....[67]....
        /*0698*/ 	.word	0x0001a910


	//   ....[68]....
        /*069c*/ 	.word	0x0001a920


	//   ....[69]....
        /*06a0*/ 	.word	0x0001ab50


	//   ....[70]....
        /*06a4*/ 	.word	0x0001ab70


	//   ....[71]....
        /*06a8*/ 	.word	0x0001aca0


	//   ....[72]....
        /*06ac*/ 	.word	0x0001ace0


	//   ....[73]....
        /*06b0*/ 	.word	0x0001ad10


	//   ....[74]....
        /*06b4*/ 	.word	0x0001ad40


	//   ....[75]....
        /*06b8*/ 	.word	0x0001ad70


	//   ....[76]....
        /*06bc*/ 	.word	0x0001ada0


	//   ....[77]....
        /*06c0*/ 	.word	0x0001af00


	//   ....[78]....
        /*06c4*/ 	.word	0x0001af40


	//   ....[79]....
        /*06c8*/ 	.word	0x0001af70


	//   ....[80]....
        /*06cc*/ 	.word	0x0001afa0


	//   ....[81]....
        /*06d0*/ 	.word	0x0001afd0


	//   ....[82]....
        /*06d4*/ 	.word	0x0001b000


	//   ....[83]....
        /*06d8*/ 	.word	0x0001b090


	//   ....[84]....
        /*06dc*/ 	.word	0x0001b0c0


	//   ....[85]....
        /*06e0*/ 	.word	0x0001b0d0


	//   ....[86]....
        /*06e4*/ 	.word	0x0001b130


	//   ....[87]....
        /*06e8*/ 	.word	0x0001b720


	//   ....[88]....
        /*06ec*/ 	.word	0x0001b780


	//   ....[89]....
        /*06f0*/ 	.word	0x0001b7d0


	//   ....[90]....
        /*06f4*/ 	.word	0x0001b820


	//   ....[91]....
        /*06f8*/ 	.word	0x0001b870


	//   ....[92]....
        /*06fc*/ 	.word	0x0001b8e0


	//   ....[93]....
        /*0700*/ 	.word	0x0001b920


	//   ....[94]....
        /*0704*/ 	.word	0x0001b990


	//   ....[95]....
        /*0708*/ 	.word	0x0001ba00


	//   ....[96]....
        /*070c*/ 	.word	0x0001ba60


	//   ....[97]....
        /*0710*/ 	.word	0x0001bad0


	//   ....[98]....
        /*0714*/ 	.word	0x0001bb40


	//   ....[99]....
        /*0718*/ 	.word	0x0001bba0


	//   ....[100]....
        /*071c*/ 	.word	0x0001bc00


	//   ....[101]....
        /*0720*/ 	.word	0x0001bc60


	//   ....[102]....
        /*0724*/ 	.word	0x0001bcd0


	//   ....[103]....
        /*0728*/ 	.word	0x0001bd30


	//   ....[104]....
        /*072c*/ 	.word	0x0001bd90


	//   ....[105]....
        /*0730*/ 	.word	0x0001be00


	//   ....[106]....
        /*0734*/ 	.word	0x0001be50


	//   ....[107]....
        /*0738*/ 	.word	0x0001bea0


	//   ....[108]....
        /*073c*/ 	.word	0x0001bef0


	//   ....[109]....
        /*0740*/ 	.word	0x0001bf60


	//   ....[110]....
        /*0744*/ 	.word	0x0001bfd0


	//   ....[111]....
        /*0748*/ 	.word	0x0001c030


	//   ....[112]....
        /*074c*/ 	.word	0x0001c090


	//   ....[113]....
        /*0750*/ 	.word	0x0001c0f0


	//   ....[114]....
        /*0754*/ 	.word	0x0001c160


	//   ....[115]....
        /*0758*/ 	.word	0x0001c1c0


	//   ....[116]....
        /*075c*/ 	.word	0x0001c220


	//   ....[117]....
        /*0760*/ 	.word	0x0001c280


	//   ....[118]....
        /*0764*/ 	.word	0x0001c2f0


	//   ....[119]....
        /*0768*/ 	.word	0x0001c350


	//   ....[120]....
        /*076c*/ 	.word	0x0001c3b0


	//   ....[121]....
        /*0770*/ 	.word	0x0001c410


	//   ....[122]....
        /*0774*/ 	.word	0x0001c480


	//   ....[123]....
        /*0778*/ 	.word	0x0001c4e0


	//   ....[124]....
        /*077c*/ 	.word	0x0001c540


	//   ....[125]....
        /*0780*/ 	.word	0x0001c5a0


	//   ....[126]....
        /*0784*/ 	.word	0x0001c610


	//   ....[127]....
        /*0788*/ 	.word	0x0001c670


	//   ....[128]....
        /*078c*/ 	.word	0x0001c6d0


	//   ....[129]....
        /*0790*/ 	.word	0x0001c730


	//   ....[130]....
        /*0794*/ 	.word	0x0001c7a0


	//   ....[131]....
        /*0798*/ 	.word	0x0001c7f0


	//   ....[132]....
        /*079c*/ 	.word	0x0001c830


	//   ....[133]....
        /*07a0*/ 	.word	0x0001c880


	//   ....[134]....
        /*07a4*/ 	.word	0x0001c8d0


	//   ....[135]....
        /*07a8*/ 	.word	0x0001c920


	//   ....[136]....
        /*07ac*/ 	.word	0x0001c990


	//   ....[137]....
        /*07b0*/ 	.word	0x0001c9d0


	//   ....[138]....
        /*07b4*/ 	.word	0x0001ca20


	//   ....[139]....
        /*07b8*/ 	.word	0x0001ca70


	//   ....[140]....
        /*07bc*/ 	.word	0x0001cac0


	//   ....[141]....
        /*07c0*/ 	.word	0x0001cb10


	//   ....[142]....
        /*07c4*/ 	.word	0x0001cb80


	//   ....[143]....
        /*07c8*/ 	.word	0x0001cbc0


	//   ....[144]....
        /*07cc*/ 	.word	0x0001cc30


	//   ....[145]....
        /*07d0*/ 	.word	0x0001cc90


	//   ....[146]....
        /*07d4*/ 	.word	0x0001ccf0


	//----- nvinfo : EIATTR_EXIT_INSTR_OFFSETS
	.align		4
.L_666:
        /*07d8*/ 	.byte	0x04, 0x1c
        /*07da*/ 	.short	(.L_668 - .L_667)


	//   ....[0]....
.L_667:
        /*07dc*/ 	.word	0x00000c10


	//   ....[1]....
        /*07e0*/ 	.word	0x0001b6e0


	//----- nvinfo : EIATTR_MAX_THREADS
	.align		4
.L_668:
        /*07e4*/ 	.byte	0x04, 0x05
        /*07e6*/ 	.short	(.L_670 - .L_669)
.L_669:
        /*07e8*/ 	.word	0x00000100
        /*07ec*/ 	.word	0x00000001
        /*07f0*/ 	.word	0x00000001


	//----- nvinfo : EIATTR_CRS_STACK_SIZE
	.align		4
.L_670:
        /*07f4*/ 	.byte	0x04, 0x1e
        /*07f6*/ 	.short	(.L_672 - .L_671)
.L_671:
        /*07f8*/ 	.word	0x00000000
.L_672:


//--------------------- .nv.info._ZN7cutlass13device_kernelIN5flash19enable_sm80_to_sm89INS1_16FlashAttnFwdSm80INS1_25CollectiveMainloopFwdSm80ILi8ELi1ELb0EN4cute5tupleIJNS5_1CILi128EEENS7_ILi64EEENS7_ILi256EEEEEELi256ENS_6half_tEfNS_4arch4Sm80ELb0ELb1ELb1ELb0ELb0ELb0ELb1ELb1EEENS1_21CollectiveEpilogueFwdINS6_IJS8_SA_S9_EEENS6_IJNS7_ILi1EEESI_SI_EEESC_SE_Li256ELb0ELb1ELb1ELb0EEENS1_19SingleTileSchedulerILb0ELb1ELb1ELi128EEEEEEEEEvNT_6ParamsE --------------------------
	.section	.nv.info._ZN7cutlass13device_kernelIN5flash19enable_sm80_to_sm89INS1_16FlashAttnFwdSm80INS1_25CollectiveMainloopFwdSm80ILi8ELi1ELb0EN4cute5tupleIJNS5_1CILi128EEENS7_ILi64EEENS7_ILi256EEEEEELi256ENS_6half_tEfNS_4arch4Sm80ELb0ELb1ELb1ELb0ELb0ELb0ELb1ELb1EEENS1_21CollectiveEpilogueFwdINS6_IJS8_SA_S9_EEENS6_IJNS7_ILi1EEESI_SI_EEESC_SE_Li256ELb0ELb1ELb1ELb0EEENS1_19SingleTileSchedulerILb0ELb1ELb1ELi128EEEEEEEEEvNT_6ParamsE,"",@"SHT_CUDA_INFO"
	.sectionflags	@""
	.align	4


	//----- nvinfo : EIATTR_CUDA_API_VERSION
	.align		4
        /*0000*/ 	.byte	0x04, 0x37
        /*0002*/ 	.short	(.L_674 - .L_673)
.L_673:
        /*0004*/ 	.word	0x00000082


	//----- nvinfo : EIATTR_SW2861232_WAR
	.align		4
.L_674:
        /*0008*/ 	.byte	0x01, 0x35
	.zero		2


	//----- nvinfo : EIATTR_PARAM_CBANK
	.align		4
        /*000c*/ 	.byte	0x04, 0x0a
        /*000e*/ 	.short	(.L_676 - .L_675)
	.align		4
.L_675:
        /*0010*/ 	.word	index@(.nv.constant0._ZN7cutlass13device_kernelIN5flash19enable_sm80_to_sm89INS1_16FlashAttnFwdSm80INS1_25CollectiveMainloopFwdSm80ILi8ELi1ELb0EN4cute5tupleIJNS5_1CILi128EEENS7_ILi64EEENS7_ILi256EEEEEELi256ENS_6half_tEfNS_4arch4Sm80ELb0ELb1ELb1ELb0ELb0ELb0ELb1ELb1EEENS1_21CollectiveEpilogueFwdINS6_IJS8_SA_S9_EEENS6_IJNS7_ILi1EEESI_SI_EEESC_SE_Li256ELb0ELb1ELb1ELb0EEENS1_19SingleTileSchedulerILb0ELb1ELb1ELi128EEEEEEEEEvNT_6ParamsE)
        /*0014*/ 	.short	0x0160
        /*0016*/ 	.short	0x0418


	//----- nvinfo : EIATTR_CBANK_PARAM_SIZE
	.align		4
.L_676:
        /*0018*/ 	.byte	0x03, 0x19
        /*001a*/ 	.short	0x0418


	//----- nvinfo : EIATTR_KPARAM_INFO
	.align		4
        /*001c*/ 	.byte	0x04, 0x17
        /*001e*/ 	.short	(.L_678 - .L_677)
.L_677:
        /*0020*/ 	.word	0x00000000
        /*0024*/ 	.short	0x0000
        /*0026*/ 	.short	0x0000
        /*0028*/ 	.byte	0x00, 0xf0, 0x61, 0x10


	//----- nvinfo : EIATTR_MAXREG_COUNT
	.align		4
.L_678:
        /*002c*/ 	.byte	0x03, 0x1b
        /*002e*/ 	.short	0x00ff


	//----- nvinfo : EIATTR_NUM_BARRIERS
	.align		4
        /*0030*/ 	.byte	0x02, 0x4c
        /*0032*/ 	.byte	0x02
	.zero		1


	//----- nvinfo : EIATTR_ANNOTATIONS
	.align		4
        /*0034*/ 	.byte	0x04, 0x55
        /*0036*/ 	.short	(.L_680 - .L_679)


	//   ....[0]....
.L_679:
        /* <DEDUP_REMOVED lines=36> */


	//----- nvinfo : EIATTR_MERCURY_ISA_VERSION
	.align		4
.L_680:
        /*0260*/ 	.byte	0x03, 0x5f
        /*0262*/ 	.short	0x0000


	//----- nvinfo : EIATTR_COOP_GROUP_MASK_REGIDS
	.align		4
        /*0264*/ 	.byte	0x04, 0x29
        /*0266*/ 	.short	(.L_682 - .L_681)


	//   ....[0]....
.L_681:
        /*0268*/ 	.word	0xffffffff


	//   ....[1]....
        /*026c*/ 	.word	0xffffffff


	//   ....[2]....
        /*0270*/ 	.word	0xffffffff


	//   ....[3]....
        /*0274*/ 	.word	0xffffffff


	//   ....[4]....
        /*0278*/ 	.word	0xffffffff


	//   ....[5]....
        /*027c*/ 	.word	0xffffffff


	//   ....[6]....
        /*0280*/ 	.word	0xffffffff


	//   ....[7]....
        /*0284*/ 	.word	0xffffffff


	//   ....[8]....
        /*0288*/ 	.word	0xffffffff


	//   ....[9]....
        /*028c*/ 	.word	0xffffffff


	//   ....[10]....
        /*0290*/ 	.word	0xffffffff


	//   ....[11]....
        /*0294*/ 	.word	0xffffffff


	//   ....[12]....
        /*0298*/ 	.word	0xffffffff


	//   ....[13]....
        /*029c*/ 	.word	0xffffffff


	//   ....[14]....
        /*02a0*/ 	.word	0xffffffff


	//   ....[15]....
        /*02a4*/ 	.word	0xffffffff


	//   ....[16]....
        /*02a8*/ 	.word	0xffffffff


	//   ....[17]....
        /*02ac*/ 	.word	0xffffffff


	//   ....[18]....
        /*02b0*/ 	.word	0xffffffff


	//   ....[19]....
        /*02b4*/ 	.word	0xffffffff


	//   ....[20]....
        /*02b8*/ 	.word	0xffffffff


	//   ....[21]....
        /*02bc*/ 	.word	0xffffffff


	//   ....[22]....
        /*02c0*/ 	.word	0xffffffff


	//   ....[23]....
        /*02c4*/ 	.word	0xffffffff


	//   ....[24]....
        /*02c8*/ 	.word	0xffffffff


	//   ....[25]....
        /*02cc*/ 	.word	0xffffffff


	//   ....[26]....
        /*02d0*/ 	.word	0xffffffff


	//   ....[27]....
        /*02d4*/ 	.word	0xffffffff


	//   ....[28]....
        /*02d8*/ 	.word	0xffffffff


	//   ....[29]....
        /*02dc*/ 	.word	0xffffffff


	//   ....[30]....
        /*02e0*/ 	.word	0xffffffff


	//   ....[31]....
        /*02e4*/ 	.word	0xffffffff


	//   ....[32]....
        /*02e8*/ 	.word	0xffffffff


	//   ....[33]....
        /*02ec*/ 	.word	0xffffffff


	//   ....[34]....
        /*02f0*/ 	.word	0xffffffff


	//   ....[35]....
        /*02f4*/ 	.word	0xffffffff


	//   ....[36]....
        /*02f8*/ 	.word	0xffffffff


	//   ....[37]....
        /*02fc*/ 	.word	0xffffffff


	//   ....[38]....
        /*0300*/ 	.word	0xffffffff


	//   ....[39]....
        /*0304*/ 	.word	0xffffffff


	//   ....[40]....
        /*0308*/ 	.word	0xffffffff


	//   ....[41]....
        /*030c*/ 	.word	0xffffffff


	//   ....[42]....
        /*0310*/ 	.word	0xffffffff


	//----- nvinfo : EIATTR_COOP_GROUP_INSTR_OFFSETS
	.align		4
.L_682:
        /*0314*/ 	.byte	0x04, 0x28
        /*0316*/ 	.short	(.L_684 - .L_683)


	//   ....[0]....
.L_683:
        /*0318*/ 	.word	0x00000060


	//   ....[1]....
        /*031c*/ 	.word	0x000013a0


	//   ....[2]....
        /*0320*/ 	.word	0x00001410


	//   ....[3]....
        /*0324*/ 	.word	0x00001760


	//   ....[4]....
        /*0328*/ 	.word	0x00001810


	//   ....[5]....
        /*032c*/ 	.word	0x00001a40


	//   ....[6]....
        /*0330*/ 	.word	0x00001a70


	//   ....[7]....
        /*0334*/ 	.word	0x00001c60


	//   ....[8]....
        /*0338*/ 	.word	0x00001ca0


	//   ....[9]....
        /*033c*/ 	.word	0x00003800


	//   ....[10]....
        /*0340*/ 	.word	0x00003fe0


	//   ....[11]....
        /*0344*/ 	.word	0x00004620


	//   ....[12]....
        /*0348*/ 	.word	0x00004770


	//   ....[13]....
        /*034c*/ 	.word	0x00004790


	//   ....[14]....
        /*0350*/ 	.word	0x00004820


	//   ....[15]....
        /*0354*/ 	.word	0x00008380


	//   ....[16]....
        /*0358*/ 	.word	0x00008560


	//   ....[17]....
        /*035c*/ 	.word	0x00008e20


	//   ....[18]....
        /*0360*/ 	.word	0x00008f90


	//   ....[19]....
        /*0364*/ 	.word	0x00008fa0


	//   ....[20]....
        /*0368*/ 	.word	0x00008fd0


	//   ....[21]....
        /*036c*/ 	.word	0x0000c7f0


	//   ....[22]....
        /*0370*/ 	.word	0x0000c860


	//   ....[23]....
        /*0374*/ 	.word	0x0000c890


	//   ....[24]....
        /*0378*/ 	.word	0x0000c910


	//   ....[25]....
        /*037c*/ 	.word	0x000101b0


	//   ....[26]....
        /*0380*/ 	.word	0x000104d0


	//   ....[27]....
        /*0384*/ 	.word	0x00010d90


	//   ....[28]....
        /*0388*/ 	.word	0x00010f00


	//   ....[29]....
        /*038c*/ 	.word	0x00010f10


	//   ....[30]....
        /*0390*/ 	.word	0x00010f40


	//   ....[31]....
        /*0394*/ 	.word	0x00012b70


	//   ....[32]....
        /*0398*/ 	.word	0x00012ba0


	//   ....[33]....
        /*039c*/ 	.word	0x00012be0


	//   ....[34]....
        /*03a0*/ 	.word	0x00012bf0


	//   ....[35]....
        /*03a4*/ 	.word	0x00013ae0


	//   ....[36]....
        /*03a8*/ 	.word	0x00013b20


	//   ....[37]....
        /*03ac*/ 	.word	0x00013b50


	//   ....[38]....
        /*03b0*/ 	.word	0x00013b80


	//   ....[39]....
        /*03b4*/ 	.word	0x00013c70


	//   ....[40]....
        /*03b8*/ 	.word	0x00013c80


	//   ....[41]....
        /*03bc*/ 	.word	0x00014890


	//   ....[42]....
        /*03c0*/ 	.word	0x000148a0


	//----- nvinfo : EIATTR_EXIT_INSTR_OFFSETS
	.align		4
.L_684:
        /*03c4*/ 	.byte	0x04, 0x1c
        /*03c6*/ 	.short	(.L_686 - .L_685)


	//   ....[0]....
.L_685:
        /*03c8*/ 	.word	0x000001c0


	//   ....[1]....
        /*03cc*/ 	.word	0x000148b0


	//   ....[2]....
        /*03d0*/ 	.word	0x00015450


	//   ....[3]....
        /*03d4*/ 	.word	0x000154a0


	//   ....[4]....
        /*03d8*/ 	.word	0x000154d0


	//   ....[5]....
        /*03dc*/ 	.word	0x00015530


	//   ....[6]....
        /*03e0*/ 	.word	0x000157c0


	//----- nvinfo : EIATTR_CTAIDZ_USED
	.align		4
.L_686:
        /*03e4*/ 	.byte	0x01, 0x04
	.zero		2


	//----- nvinfo : EIATTR_MAX_THREADS
	.align		4
        /*03e8*/ 	.byte	0x04, 0x05
        /*03ea*/ 	.short	(.L_688 - .L_687)
.L_687:
        /*03ec*/ 	.word	0x00000100
        /*03f0*/ 	.word	0x00000001
        /*03f4*/ 	.word	0x00000001


	//----- nvinfo : EIATTR_CRS_STACK_SIZE
	.align		4
.L_688:
        /*03f8*/ 	.byte	0x04, 0x1e
        /*03fa*/ 	.short	(.L_690 - .L_689)
.L_689:
        /*03fc*/ 	.word	0x00000000
.L_690:


//--------------------- .nv.info._ZN7cutlass13device_kernelIN5flash19enable_sm80_to_sm89INS1_16FlashAttnFwdSm80INS1_25CollectiveMainloopFwdSm80ILi8ELi1ELb0EN4cute5tupleIJNS5_1CILi128EEENS7_ILi64EEENS7_ILi256EEEEEELi256ENS_6half_tEfNS_4arch4Sm80ELb0ELb1ELb1ELb1ELb0ELb0ELb1ELb1EEENS1_21CollectiveEpilogueFwdINS6_IJS8_SA_S9_EEENS6_IJNS7_ILi1EEESI_SI_EEESC_SE_Li256ELb1ELb1ELb1ELb0EEENS1_36VarlenDynamicPersistentTileSchedulerILi128ELi64ELi256ELi256ELb1ELb1ELb0ELb1ELb0ELb1EEEEEEEEEvNT_6ParamsE --------------------------
	.section	.nv.info._ZN7cutlass13device_kernelIN5flash19enable_sm80_to_sm89INS1_16FlashAttnFwdSm80INS1_25CollectiveMainloopFwdSm80ILi8ELi1ELb0EN4cute5tupleIJNS5_1CILi128EEENS7_ILi64EEENS7_ILi256EEEEEELi256ENS_6half_tEfNS_4arch4Sm80ELb0ELb1ELb1ELb1ELb0ELb0ELb1ELb1EEENS1_21CollectiveEpilogueFwdINS6_IJS8_SA_S9_EEENS6_IJNS7_ILi1EEESI_SI_EEESC_SE_Li256ELb1ELb1ELb1ELb0EEENS1_36VarlenDynamicPersistentTileSchedulerILi128ELi64ELi256ELi256ELb1ELb1ELb0ELb1ELb0ELb1EEEEEEEEEvNT_6ParamsE,"",@"SHT_CUDA_INFO"
	.sectionflags	@""
	.align	4


	//----- nvinfo : EIATTR_CUDA_API_VERSION
	.align		4
        /*0000*/ 	.byte	0x04, 0x37
        /*0002*/ 	.short	(.L_692 - .L_691)
.L_691:
        /*0004*/ 	.word	0x00000082


	//----- nvinfo : EIATTR_SW2861232_WAR
	.align		4
.L_692:
        /*0008*/ 	.byte	0x01, 0x35
	.zero		2


	//----- nvinfo : EIATTR_PARAM_CBANK
	.align		4
        /*000c*/ 	.byte	0x04, 0x0a
        /*000e*/ 	.short	(.L_694 - .L_693)
	.align		4
.L_693:
        /*0010*/ 	.word	index@(.nv.constant0._ZN7cutlass13device_kernelIN5flash19enable_sm80_to_sm89INS1_16FlashAttnFwdSm80INS1_25CollectiveMainloopFwdSm80ILi8ELi1ELb0EN4cute5tupleIJNS5_1CILi128EEENS7_ILi64EEENS7_ILi256EEEEEELi256ENS_6half_tEfNS_4arch4Sm80ELb0ELb1ELb1ELb1ELb0ELb0ELb1ELb1EEENS1_21CollectiveEpilogueFwdINS6_IJS8_SA_S9_EEENS6_IJNS7_ILi1EEESI_SI_EEESC_SE_Li256ELb1ELb1ELb1ELb0EEENS1_36VarlenDynamicPersistentTileSchedulerILi128ELi64ELi256ELi256ELb1ELb1ELb0ELb1ELb0ELb1EEEEEEEEEvNT_6ParamsE)
        /*0014*/ 	.short	0x0160
        /*0016*/ 	.short	0x0438


	//----- nvinfo : EIATTR_CBANK_PARAM_SIZE
	.align		4
.L_694:
        /*0018*/ 	.byte	0x03, 0x19
        /*001a*/ 	.short	0x0438


	//----- nvinfo : EIATTR_KPARAM_INFO
	.align		4
        /*001c*/ 	.byte	0x04, 0x17
        /*001e*/ 	.short	(.L_696 - .L_695)
.L_695:
        /*0020*/ 	.word	0x00000000
        /*0024*/ 	.short	0x0000
        /*0026*/ 	.short	0x0000
        /*0028*/ 	.byte	0x00, 0xf0, 0xe1, 0x10


	//----- nvinfo : EIATTR_MAXREG_COUNT
	.align		4
.L_696:
        /*002c*/ 	.byte	0x03, 0x1b
        /*002e*/ 	.short	0x00ff


	//----- nvinfo : EIATTR_NUM_BARRIERS
	.align		4
        /*0030*/ 	.byte	0x02, 0x4c
        /*0032*/ 	.byte	0x06
	.zero		1


	//----- nvinfo : EIATTR_ANNOTATIONS
	.align		4
        /*0034*/ 	.byte	0x04, 0x55
        /*0036*/ 	.short	(.L_698 - .L_697)


	//   ....[0]....
.L_697:
        /* <DEDUP_REMOVED lines=139> */


	//----- nvinfo : EIATTR_MERCURY_ISA_VERSION
	.align		4
.L_698:
        /*08d0*/ 	.byte	0x03, 0x5f
        /*08d2*/ 	.short	0x0000


	//----- nvinfo : EIATTR_INT_WARP_WIDE_INSTR_OFFSETS
	.align		4
        /*08d4*/ 	.byte	0x04, 0x31
        /*08d6*/ 	.short	(.L_700 - .L_699)


	//   ....[0]....
.L_699:
        /*08d8*/ 	.word	0x00014180


	//   ....[1]....
        /*08dc*/ 	.word	0x00014200


	//----- nvinfo : EIATTR_COOP_GROUP_MASK_REGIDS
	.align		4
.L_700:
        /*08e0*/ 	.byte	0x04, 0x29
        /*08e2*/ 	.short	(.L_702 - .L_701)


	//   ....[0]....
.L_701:
        /*08e4*/ 	.word	0xffffffff


	//   ....[1]....
        /*08e8*/ 	.word	0xffffffff


	//   ....[2]....
        /*08ec*/ 	.word	0xffffffff


	//   ....[3]....
        /*08f0*/ 	.word	0xffffffff


	//   ....[4]....
        /*08f4*/ 	.word	0xffffffff


	//   ....[5]....
        /*08f8*/ 	.word	0xffffffff


	//   ....[6]....
        /*08fc*/ 	.word	0xffffffff


	//   ....[7]....
        /*0900*/ 	.word	0xffffffff


	//   ....[8]....
        /*0904*/ 	.word	0xffffffff


	//   ....[9]....
        /*0908*/ 	.word	0xffffffff


	//   ....[10]....
        /*090c*/ 	.word	0xffffffff


	//   ....[11]....
        /*0910*/ 	.word	0xffffffff


	//   ....[12]....
        /*0914*/ 	.word	0xffffffff


	//   ....[13]....
        /*0918*/ 	.word	0xffffffff


	//   ....[14]....
        /*091c*/ 	.word	0xffffffff


	//   ....[15]....
        /*0920*/ 	.word	0xffffffff


	//   ....[16]....
        /*0924*/ 	.word	0xffffffff


	//   ....[17]....
        /*0928*/ 	.word	0xffffffff


	//   ....[18]....
        /*092c*/ 	.word	0xffffffff


	//   ....[19]....
        /*0930*/ 	.word	0xffffffff


	//   ....[20]....
        /*0934*/ 	.word	0xffffffff


	//   ....[21]....
        /*0938*/ 	.word	0xffffffff


	//   ....[22]....
        /*093c*/ 	.word	0xffffffff


	//   ....[23]....
        /*0940*/ 	.word	0xffffffff


	//   ....[24]....
        /*0944*/ 	.word	0xffffffff


	//   ....[25]....
        /*0948*/ 	.word	0xffffffff


	//   ....[26]....
        /*094c*/ 	.word	0xffffffff


	//   ....[27]....
        /*0950*/ 	.word	0xffffffff


	//   ....[28]....
        /*0954*/ 	.word	0xffffffff


	//   ....[29]....
        /*0958*/ 	.word	0xffffffff


	//   ....[30]....
        /*095c*/ 	.word	0xffffffff


	//   ....[31]....
        /*0960*/ 	.word	0xffffffff


	//   ....[32]....
        /*0964*/ 	.word	0xffffffff


	//   ....[33]....
        /*0968*/ 	.word	0xffffffff


	//   ....[34]....
        /*096c*/ 	.word	0xffffffff


	//   ....[35]....
        /*0970*/ 	.word	0xffffffff


	//   ....[36]....
        /*0974*/ 	.word	0xffffffff


	//   ....[37]....
        /*0978*/ 	.word	0xffffffff


	//   ....[38]....
        /*097c*/ 	.word	0xffffffff


	//   ....[39]....
        /*0980*/ 	.word	0xffffffff


	//   ....[40]....
        /*0984*/ 	.word	0xffffffff


	//   ....[41]....
        /*0988*/ 	.word	0xffffffff


	//   ....[42]....
        /*098c*/ 	.word	0xffffffff


	//   ....[43]....
        /*0990*/ 	.word	0xffffffff


	//   ....[44]....
        /*0994*/ 	.word	0xffffffff


	//   ....[45]....
        /*0998*/ 	.word	0xffffffff


	//   ....[46]....
        /*099c*/ 	.word	0xffffffff


	//   ....[47]....
        /*09a0*/ 	.word	0xffffffff


	//   ....[48]....
        /*09a4*/ 	.word	0xffffffff


	//   ....[49]....
        /*09a8*/ 	.word	0xffffffff


	//   ....[50]....
        /*09ac*/ 	.word	0xffffffff


	//   ....[51]....
        /*09b0*/ 	.word	0xffffffff


	//   ....[52]....
        /*09b4*/ 	.word	0xffffffff


	//   ....[53]....
        /*09b8*/ 	.word	0xffffffff


	//   ....[54]....
        /*09bc*/ 	.word	0xffffffff


	//   ....[55]....
        /*09c0*/ 	.word	0xffffffff


	//   ....[56]....
        /*09c4*/ 	.word	0xffffffff


	//   ....[57]....
        /*09c8*/ 	.word	0xffffffff


	//   ....[58]....
        /*09cc*/ 	.word	0xffffffff


	//   ....[59]....
        /*09d0*/ 	.word	0xffffffff


	//   ....[60]....
        /*09d4*/ 	.word	0xffffffff


	//   ....[61]....
        /*09d8*/ 	.word	0xffffffff


	//   ....[62]....
        /*09dc*/ 	.word	0xffffffff


	//   ....[63]....
        /*09e0*/ 	.word	0xffffffff


	//   ....[64]....
        /*09e4*/ 	.word	0xffffffff


	//   ....[65]....
        /*09e8*/ 	.word	0xffffffff


	//   ....[66]....
        /*09ec*/ 	.word	0xffffffff


	//   ....[67]....
        /*09f0*/ 	.word	0xffffffff


	//   ....[68]....
        /*09f4*/ 	.word	0xffffffff


	//   ....[69]....
        /*09f8*/ 	.word	0xffffffff


	//   ....[70]....
        /*09fc*/ 	.word	0xffffffff


	//   ....[71]....
        /*0a00*/ 	.word	0xffffffff


	//   ....[72]....
        /*0a04*/ 	.word	0xffffffff


	//   ....[73]....
        /*0a08*/ 	.word	0xffffffff


	//   ....[74]....
        /*0a0c*/ 	.word	0xffffffff


	//   ....[75]....
        /*0a10*/ 	.word	0xffffffff


	//   ....[76]....
        /*0a14*/ 	.word	0xffffffff


	//   ....[77]....
        /*0a18*/ 	.word	0xffffffff


	//   ....[78]....
        /*0a1c*/ 	.word	0xffffffff


	//   ....[79]....
        /*0a20*/ 	.word	0xffffffff


	//   ....[80]....
        /*0a24*/ 	.word	0xffffffff


	//   ....[81]....
        /*0a28*/ 	.word	0xffffffff


	//   ....[82]....
        /*0a2c*/ 	.word	0xffffffff


	//   ....[83]....
        /*0a30*/ 	.word	0xffffffff


	//   ....[84]....
        /*0a34*/ 	.word	0xffffffff


	//   ....[85]....
        /*0a38*/ 	.word	0xffffffff


	//   ....[86]....
        /*0a3c*/ 	.word	0xffffffff


	//   ....[87]....
        /*0a40*/ 	.word	0xffffffff


	//   ....[88]....
        /*0a44*/ 	.word	0xffffffff


	//   ....[89]....
        /*0a48*/ 	.word	0xffffffff


	//   ....[90]....
        /*0a4c*/ 	.word	0xffffffff


	//   ....[91]....
        /*0a50*/ 	.word	0xffffffff


	//   ....[92]....
        /*0a54*/ 	.word	0xffffffff


	//   ....[93]....
        /*0a58*/ 	.word	0xffffffff


	//   ....[94]....
        /*0a5c*/ 	.word	0xffffffff


	//   ....[95]....
        /*0a60*/ 	.word	0xffffffff


	//   ....[96]....
        /*0a64*/ 	.word	0xffffffff


	//   ....[97]....
        /*0a68*/ 	.word	0xffffffff


	//   ....[98]....
        /*0a6c*/ 	.word	0xffffffff


	//   ....[99]....
        /*0a70*/ 	.word	0xffffffff


	//   ....[100]....
        /*0a74*/ 	.word	0xffffffff


	//   ....[101]....
        /*0a78*/ 	.word	0xffffffff


	//   ....[102]....
        /*0a7c*/ 	.word	0xffffffff


	//   ....[103]....
        /*0a80*/ 	.word	0xffffffff


	//   ....[104]....
        /*0a84*/ 	.word	0xffffffff


	//   ....[105]....
        /*0a88*/ 	.word	0xffffffff


	//   ....[106]....
        /*0a8c*/ 	.word	0xffffffff


	//   ....[107]....
        /*0a90*/ 	.word	0xffffffff


	//   ....[108]....
        /*0a94*/ 	.word	0xffffffff


	//   ....[109]....
        /*0a98*/ 	.word	0xffffffff


	//   ....[110]....
        /*0a9c*/ 	.word	0xffffffff


	//   ....[111]....
        /*0aa0*/ 	.word	0xffffffff


	//   ....[112]....
        /*0aa4*/ 	.word	0xffffffff


	//   ....[113]....
        /*0aa8*/ 	.word	0xffffffff


	//   ....[114]....
        /*0aac*/ 	.word	0xffffffff


	//   ....[115]....
        /*0ab0*/ 	.word	0xffffffff


	//   ....[116]....
        /*0ab4*/ 	.word	0xffffffff


	//   ....[117]....
        /*0ab8*/ 	.word	0xffffffff


	//   ....[118]....
        /*0abc*/ 	.word	0xffffffff


	//   ....[119]....
        /*0ac0*/ 	.word	0xffffffff


	//   ....[120]....
        /*0ac4*/ 	.word	0xffffffff


	//   ....[121]....
        /*0ac8*/ 	.word	0xffffffff


	//   ....[122]....
        /*0acc*/ 	.word	0xffffffff


	//   ....[123]....
        /*0ad0*/ 	.word	0xffffffff


	//   ....[124]....
        /*0ad4*/ 	.word	0xffffffff


	//   ....[125]....
        /*0ad8*/ 	.word	0xffffffff


	//   ....[126]....
        /*0adc*/ 	.word	0xffffffff


	//   ....[127]....
        /*0ae0*/ 	.word	0xffffffff


	//   ....[128]....
        /*0ae4*/ 	.word	0xffffffff


	//   ....[129]....
        /*0ae8*/ 	.word	0xffffffff


	//   ....[130]....
        /*0aec*/ 	.word	0xffffffff


	//   ....[131]....
        /*0af0*/ 	.word	0xffffffff


	//   ....[132]....
        /*0af4*/ 	.word	0xffffffff


	//   ....[133]....
        /*0af8*/ 	.word	0xffffffff


	//   ....[134]....
        /*0afc*/ 	.word	0xffffffff


	//   ....[135]....
        /*0b00*/ 	.word	0xffffffff


	//   ....[136]....
        /*0b04*/ 	.word	0xffffffff


	//   ....[137]....
        /*0b08*/ 	.word	0xffffffff


	//   ....[138]....
        /*0b0c*/ 	.word	0xffffffff


	//   ....[139]....
        /*0b10*/ 	.word	0xffffffff


	//   ....[140]....
        /*0b14*/ 	.word	0xffffffff


	//   ....[141]....
        /*0b18*/ 	.word	0xffffffff


	//   ....[142]....
        /*0b1c*/ 	.word	0xffffffff


	//   ....[143]....
        /*0b20*/ 	.word	0xffffffff


	//   ....[144]....
        /*0b24*/ 	.word	0xffffffff


	//   ....[145]....
        /*0b28*/ 	.word	0xffffffff


	//   ....[146]....
        /*0b2c*/ 	.word	0xffffffff


	//   ....[147]....
        /*0b30*/ 	.word	0xffffffff


	//   ....[148]....
        /*0b34*/ 	.word	0xffffffff


	//   ....[149]....
        /*0b38*/ 	.word	0xffffffff


	//   ....[150]....
        /*0b3c*/ 	.word	0xffffffff


	//   ....[151]....
        /*0b40*/ 	.word	0xffffffff


	//   ....[152]....
        /*0b44*/ 	.word	0xffffffff


	//----- nvinfo : EIATTR_COOP_GROUP_INSTR_OFFSETS
	.align		4
.L_702:
        /*0b48*/ 	.byte	0x04, 0x28
        /*0b4a*/ 	.short	(.L_704 - .L_703)


	//   ....[0]....
.L_703:
        /*0b4c*/ 	.word	0x00000050


	//   ....[1]....
        /*0b50*/ 	.word	0x00000200


	//   ....[2]....
        /*0b54*/ 	.word	0x00000230


	//   ....[3]....
        /*0b58*/ 	.word	0x00000260


	//   ....[4]....
        /*0b5c*/ 	.word	0x00000290


	//   ....[5]....
        /*0b60*/ 	.word	0x000002c0


	//   ....[6]....
        /*0b64*/ 	.word	0x000002f0


	//   ....[7]....
        /*0b68*/ 	.word	0x00000450


	//   ....[8]....
        /*0b6c*/ 	.word	0x00000490


	//   ....[9]....
        /*0b70*/ 	.word	0x000004c0


	//   ....[10]....
        /*0b74*/ 	.word	0x000004f0


	//   ....[11]....
        /*0b78*/ 	.word	0x00000520


	//   ....[12]....
        /*0b7c*/ 	.word	0x00000550


	//   ....[13]....
        /*0b80*/ 	.word	0x000005e0


	//   ....[14]....
        /*0b84*/ 	.word	0x00000630


	//   ....[15]....
        /*0b88*/ 	.word	0x00000650


	//   ....[16]....
        /*0b8c*/ 	.word	0x000006b0


	//   ....[17]....
        /*0b90*/ 	.word	0x00003140


	//   ....[18]....
        /*0b94*/ 	.word	0x00003160


	//   ....[19]....
        /*0b98*/ 	.word	0x000033a0


	//   ....[20]....
        /*0b9c*/ 	.word	0x000033b0


	//   ....[21]....
        /*0ba0*/ 	.word	0x000035e0


	//   ....[22]....
        /*0ba4*/ 	.word	0x00003600


	//   ....[23]....
        /*0ba8*/ 	.word	0x00003830


	//   ....[24]....
        /*0bac*/ 	.word	0x00003840


	//   ....[25]....
        /*0bb0*/ 	.word	0x00005370


	//   ....[26]....
        /*0bb4*/ 	.word	0x00005570


	//   ....[27]....
        /*0bb8*/ 	.word	0x00005e10


	//   ....[28]....
        /*0bbc*/ 	.word	0x00005fb0


	//   ....[29]....
        /*0bc0*/ 	.word	0x00005fc0


	//   ....[30]....
        /*0bc4*/ 	.word	0x00006010


	//   ....[31]....
        /*0bc8*/ 	.word	0x00008fe0


	//   ....[32]....
        /*0bcc*/ 	.word	0x00009510


	//   ....[33]....
        /*0bd0*/ 	.word	0x00009810


	//   ....[34]....
        /*0bd4*/ 	.word	0x00009830


	//   ....[35]....
        /*0bd8*/ 	.word	0x0000a270


	//   ....[36]....
        /*0bdc*/ 	.word	0x0000a290


	//   ....[37]....
        /*0be0*/ 	.word	0x0000d720


	//   ....[38]....
        /*0be4*/ 	.word	0x0000d740


	//   ....[39]....
        /*0be8*/ 	.word	0x0000d760


	//   ....[40]....
        /*0bec*/ 	.word	0x0000d780


	//   ....[41]....
        /*0bf0*/ 	.word	0x00010dc0


	//   ....[42]....
        /*0bf4*/ 	.word	0x000112f0


	//   ....[43]....
        /*0bf8*/ 	.word	0x00011700


	//   ....[44]....
        /*0bfc*/ 	.word	0x000118f0


	//   ....[45]....
        /*0c00*/ 	.word	0x00011c00


	//   ....[46]....
        /*0c04*/ 	.word	0x00011c30


	//   ....[47]....
        /*0c08*/ 	.word	0x00013730


	//   ....[48]....
        /*0c0c*/ 	.word	0x00013780


	//   ....[49]....
        /*0c10*/ 	.word	0x000137a0


	//   ....[50]....
        /*0c14*/ 	.word	0x000137c0


	//   ....[51]....
        /*0c18*/ 	.word	0x00015040


	//   ....[52]....
        /*0c1c*/ 	.word	0x00015050


	//   ....[53]....
        /*0c20*/ 	.word	0x00015080


	//   ....[54]....
        /*0c24*/ 	.word	0x000150f0


	//   ....[55]....
        /*0c28*/ 	.word	0x000154c0


	//   ....[56]....
        /*0c2c*/ 	.word	0x000154e0


	//   ....[57]....
        /*0c30*/ 	.word	0x000156b0


	//   ....[58]....
        /*0c34*/ 	.word	0x000156c0


	//   ....[59]....
        /*0c38*/ 	.word	0x000158a0


	//   ....[60]....
        /*0c3c*/ 	.word	0x000158c0


	//   ....[61]....
        /*0c40*/ 	.word	0x00015aa0


	//   ....[62]....
        /*0c44*/ 	.word	0x00015ab0


	//   ....[63]....
        /*0c48*/ 	.word	0x00015e90


	//   ....[64]....
        /*0c4c*/ 	.word	0x00015eb0


	//   ....[65]....
        /*0c50*/ 	.word	0x00016b10


	//   ....[66]....
        /*0c54*/ 	.word	0x00016b20


	//   ....[67]....
        /*0c58*/ 	.word	0x00017fa0


	//   ....[68]....
        /*0c5c*/ 	.word	0x00017fc0


	//   ....[69]....
        /*0c60*/ 	.word	0x000181a0


	//   ....[70]....
        /*0c64*/ 	.word	0x000181b0


	//   ....[71]....
        /*0c68*/ 	.word	0x00018390


	//   ....[72]....
        /*0c6c*/ 	.word	0x000183b0


	//   ....[73]....
        /*0c70*/ 	.word	0x00018590


	//   ....[74]....
        /*0c74*/ 	.word	0x000185a0


	//   ....[75]....
        /*0c78*/ 	.word	0x00018830


	//   ....[76]....
        /*0c7c*/ 	.word	0x00018850


	//   ....[77]....
        /*0c80*/ 	.word	0x00018980


	//   ....[78]....
        /*0c84*/ 	.word	0x000189c0


	//   ....[79]....
        /*0c88*/ 	.word	0x000189f0


	//   ....[80]....
        /*0c8c*/ 	.word	0x00018a20


	//   ....[81]....
        /*0c90*/ 	.word	0x00018a50


	//   ....[82]....
        /*0c94*/ 	.word	0x00018a80


	//   ....[83]....
        /*0c98*/ 	.word	0x00018be0


	//   ....[84]....
        /*0c9c*/ 	.word	0x00018c20


	//   ....[85]....
        /*0ca0*/ 	.word	0x00018c50


	//   ....[86]....
        /*0ca4*/ 	.word	0x00018c80


	//   ....[87]....
        /*0ca8*/ 	.word	0x00018cb0


	//   ....[88]....
        /*0cac*/ 	.word	0x00018ce0


	//   ....[89]....
        /*0cb0*/ 	.word	0x00018d70


	//   ....[90]....
        /*0cb4*/ 	.word	0x00018dd0


	//   ....[91]....
        /*0cb8*/ 	.word	0x00018de0


	//   ....[92]....
        /*0cbc*/ 	.word	0x00018e40


	//   ....[93]....
        /*0cc0*/ 	.word	0x000198a0


	//   ....[94]....
        /*0cc4*/ 	.word	0x00019900


	//   ....[95]....
        /*0cc8*/ 	.word	0x00019950


	//   ....[96]....
        /*0ccc*/ 	.word	0x000199a0


	//   ....[97]....
        /*0cd0*/ 	.word	0x000199f0


	//   ....[98]....
        /*0cd4*/ 	.word	0x00019a60


	//   ....[99]....
        /*0cd8*/ 	.word	0x00019aa0


	//   ....[100]....
        /*0cdc*/ 	.word	0x00019b10


	//   ....[101]....
        /*0ce0*/ 	.word	0x00019b80


	//   ....[102]....
        /*0ce4*/ 	.word	0x00019be0


	//   ....[103]....
        /*0ce8*/ 	.word	0x00019c50


	//   ....[104]....
        /*0cec*/ 	.word	0x00019cc0


	//   ....[105]....
        /*0cf0*/ 	.word	0x00019d20


	//   ....[106]....
        /*0cf4*/ 	.word	0x00019d80


	//   ....[107]....
        /*0cf8*/ 	.word	0x00019de0


	//   ....[108]....
        /*0cfc*/ 	.word	0x00019e50


	//   ....[109]....
        /*0d00*/ 	.word	0x00019eb0


	//   ....[110]....
        /*0d04*/ 	.word	0x00019f10


	//   ....[111]....
        /*0d08*/ 	.word	0x00019f60


	//   ....[112]....
        /*0d0c*/ 	.word	0x00019fc0


	//   ....[113]....
        /*0d10*/ 	.word	0x0001a010


	//   ....[114]....
        /*0d14*/ 	.word	0x0001a070


	//   ....[115]....
        /*0d18*/ 	.word	0x0001a0e0


	//   ....[116]....
        /*0d1c*/ 	.word	0x0001a150


	//   ....[117]....
        /*0d20*/ 	.word	0x0001a1b0


	//   ....[118]....
        /*0d24*/ 	.word	0x0001a210


	//   ....[119]....
        /*0d28*/ 	.word	0x0001a270


	//   ....[120]....
        /*0d2c*/ 	.word	0x0001a2e0


	//   ....[121]....
        /*0d30*/ 	.word	0x0001a340


	//   ....[122]....
        /*0d34*/ 	.word	0x0001a3a0


	//   ....[123]....
        /*0d38*/ 	.word	0x0001a400


	//   ....[124]....
        /*0d3c*/ 	.word	0x0001a470


	//   ....[125]....
        /*0d40*/ 	.word	0x0001a4d0


	//   ....[126]....
        /*0d44*/ 	.word	0x0001a530


	//   ....[127]....
        /*0d48*/ 	.word	0x0001a590


	//   ....[128]....
        /*0d4c*/ 	.word	0x0001a600


	//   ....[129]....
        /*0d50*/ 	.word	0x0001a660


	//   ....[130]....
        /*0d54*/ 	.word	0x0001a6c0


	//   ....[131]....
        /*0d58*/ 	.word	0x0001a720


	//   ....[132]....
        /*0d5c*/ 	.word	0x0001a790


	//   ....[133]....
        /*0d60*/ 	.word	0x0001a7f0


	//   ....[134]....
        /*0d64*/ 	.word	0x0001a850


	//   ....[135]....
        /*0d68*/ 	.word	0x0001a8b0


	//   ....[136]....
        /*0d6c*/ 	.word	0x0001a920


	//   ....[137]....
        /*0d70*/ 	.word	0x0001a970


	//   ....[138]....
        /*0d74*/ 	.word	0x0001a9b0


	//   ....[139]....
        /*0d78*/ 	.word	0x0001aa00


	//   ....[140]....
        /*0d7c*/ 	.word	0x0001aa50


	//   ....[141]....
        /*0d80*/ 	.word	0x0001aaa0


	//   ....[142]....
        /*0d84*/ 	.word	0x0001ab10


	//   ....[143]....
        /*0d88*/ 	.word	0x0001ab50


	//   ....[144]....
        /*0d8c*/ 	.word	0x0001aba0


	//   ....[145]....
        /*0d90*/ 	.word	0x0001abf0


	//   ....[146]....
        /*0d94*/ 	.word	0x0001ac40


	//   ....[147]....
        /*0d98*/ 	.word	0x0001ac90


	//   ....[148]....
        /*0d9c*/ 	.word	0x0001ad00


	//   ....[149]....
        /*0da0*/ 	.word	0x0001ad40


	//   ....[150]....
        /*0da4*/ 	.word	0x0001adb0


	//   ....[151]....
        /*0da8*/ 	.word	0x0001ae10


	//   ....[152]....
        /*0dac*/ 	.word	0x0001ae70


	//----- nvinfo : EIATTR_EXIT_INSTR_OFFSETS
	.align		4
.L_704:
        /*0db0*/ 	.byte	0x04, 0x1c
        /*0db2*/ 	.short	(.L_706 - .L_705)


	//   ....[0]....
.L_705:
        /*0db4*/ 	.word	0x000010d0


	//   ....[1]....
        /*0db8*/ 	.word	0x00019860


	//----- nvinfo : EIATTR_MAX_THREADS
	.align		4
.L_706:
        /*0dbc*/ 	.byte	0x04, 0x05
        /*0dbe*/ 	.short	(.L_708 - .L_707)
.L_707:
        /*0dc0*/ 	.word	0x00000100
        /*0dc4*/ 	.word	0x00000001
        /*0dc8*/ 	.word	0x00000001


	//----- nvinfo : EIATTR_CRS_STACK_SIZE
	.align		4
.L_708:
        /*0dcc*/ 	.byte	0x04, 0x1e
        /*0dce*/ 	.short	(.L_710 - .L_709)
.L_709:
        /*0dd0*/ 	.word	0x00000000
.L_710:


//--------------------- .nv.info._ZN7cutlass13device_kernelIN5flash19enable_sm80_to_sm89INS1_16FlashAttnFwdSm80INS1_25CollectiveMainloopFwdSm80ILi8ELi1ELb0EN4cute5tupleIJNS5_1CILi128EEENS7_ILi48EEENS7_ILi256EEEEEELi256ENS_6half_tEfNS_4arch4Sm80ELb0ELb1ELb1ELb1ELb0ELb1ELb1ELb1EEENS1_21CollectiveEpilogueFwdINS6_IJS8_SA_S9_EEENS6_IJNS7_ILi1EEESI_SI_EEESC_SE_Li256ELb1ELb1ELb1ELb0EEENS1_36VarlenDynamicPersistentTileSchedulerILi128ELi48ELi256ELi256ELb1ELb1ELb0ELb1ELb0ELb1EEEEEEEEEvNT_6ParamsE --------------------------
	.section	.nv.info._ZN7cutlass13device_kernelIN5flash19enable_sm80_to_sm89INS1_16FlashAttnFwdSm80INS1_25CollectiveMainloopFwdSm80ILi8ELi1ELb0EN4cute5tupleIJNS5_1CILi128EEENS7_ILi48EEENS7_ILi256EEEEEELi256ENS_6half_tEfNS_4arch4Sm80ELb0ELb1ELb1ELb1ELb0ELb1ELb1ELb1EEENS1_21CollectiveEpilogueFwdINS6_IJS8_SA_S9_EEENS6_IJNS7_ILi1EEESI_SI_EEESC_SE_Li256ELb1ELb1ELb1ELb0EEENS1_36VarlenDynamicPersistentTileSchedulerILi128ELi48ELi256ELi256ELb1ELb1ELb0ELb1ELb0ELb1EEEEEEEEEvNT_6ParamsE,"",@"SHT_CUDA_INFO"
	.sectionflags	@""
	.align	4


	//----- nvinfo : EIATTR_CUDA_API_VERSION
	.align		4
        /*0000*/ 	.byte	0x04, 0x37
        /*0002*/ 	.short	(.L_712 - .L_711)
.L_711:
        /*0004*/ 	.word	0x00000082


	//----- nvinfo : EIATTR_SW2861232_WAR
	.align		4
.L_712:
        /*0008*/ 	.byte	0x01, 0x35
	.zero		2


	//----- nvinfo : EIATTR_PARAM_CBANK
	.align		4
        /*000c*/ 	.byte	0x04, 0x0a
        /*000e*/ 	.short	(.L_714 - .L_713)
	.align		4
.L_713:
        /*0010*/ 	.word	index@(.nv.constant0._ZN7cutlass13device_kernelIN5flash19enable_sm80_to_sm89INS1_16FlashAttnFwdSm80INS1_25CollectiveMainloopFwdSm80ILi8ELi1ELb0EN4cute5tupleIJNS5_1CILi128EEENS7_ILi48EEENS7_ILi256EEEEEELi256ENS_6half_tEfNS_4arch4Sm80ELb0ELb1ELb1ELb1ELb0ELb1ELb1ELb1EEENS1_21CollectiveEpilogueFwdINS6_IJS8_SA_S9_EEENS6_IJNS7_ILi1EEESI_SI_EEESC_SE_Li256ELb1ELb1ELb1ELb0EEENS1_36VarlenDynamicPersistentTileSchedulerILi128ELi48ELi256ELi256ELb1ELb1ELb0ELb1ELb0ELb1EEEEEEEEEvNT_6ParamsE)
        /*0014*/ 	.short	0x0160
        /*0016*/ 	.short	0x0438


	//----- nvinfo : EIATTR_CBANK_PARAM_SIZE
	.align		4
.L_714:
        /*0018*/ 	.byte	0x03, 0x19
        /*001a*/ 	.short	0x0438


	//----- nvinfo : EIATTR_KPARAM_INFO
	.align		4
        /*001c*/ 	.byte	0x04, 0x17
        /*001e*/ 	.short	(.L_716 - .L_715)
.L_715:
        /*0020*/ 	.word	0x00000000
        /*0024*/ 	.short	0x0000
        /*0026*/ 	.short	0x0000
        /*0028*/ 	.byte	0x00, 0xf0, 0xe1, 0x10


	//----- nvinfo : EIATTR_MAXREG_COUNT
	.align		4
.L_716:
        /*002c*/ 	.byte	0x03, 0x1b
        /*002e*/ 	.short	0x00ff


	//----- nvinfo : EIATTR_NUM_BARRIERS
	.align		4
        /*0030*/ 	.byte	0x02, 0x4c
        /*0032*/ 	.byte	0x06
	.zero		1


	//----- nvinfo : EIATTR_ANNOTATIONS
	.align		4
        /*0034*/ 	.byte	0x04, 0x55
        /*0036*/ 	.short	(.L_718 - .L_717)


	//   ....[0]....
.L_717:
        /* <DEDUP_REMOVED lines=145> */


	//----- nvinfo : EIATTR_MERCURY_ISA_VERSION
	.align		4
.L_718:
        /*0930*/ 	.byte	0x03, 0x5f
        /*0932*/ 	.short	0x0000


	//----- nvinfo : EIATTR_INT_WARP_WIDE_INSTR_OFFSETS
	.align		4
        /*0934*/ 	.byte	0x04, 0x31
        /*0936*/ 	.short	(.L_720 - .L_719)


	//   ....[0]....
.L_719:
        /*0938*/ 	.word	0x00019bf0


	//   ....[1]....
        /*093c*/ 	.word	0x00019c70


	//----- nvinfo : EIATTR_COOP_GROUP_MASK_REGIDS
	.align		4
.L_720:
        /*0940*/ 	.byte	0x04, 0x29
        /*0942*/ 	.short	(.L_722 - .L_721)


	//   ....[0]....
.L_721:
        /*0944*/ 	.word	0xffffffff


	//   ....[1]....
        /*0948*/ 	.word	0xffffffff


	//   ....[2]....
        /*094c*/ 	.word	0xffffffff


	//   ....[3]....
        /*0950*/ 	.word	0xffffffff


	//   ....[4]....
        /*0954*/ 	.word	0xffffffff


	//   ....[5]....
        /*0958*/ 	.word	0xffffffff


	//   ....[6]....
        /*095c*/ 	.word	0xffffffff


	//   ....[7]....
        /*0960*/ 	.word	0xffffffff


	//   ....[8]....
        /*0964*/ 	.word	0xffffffff


	//   ....[9]....
        /*0968*/ 	.word	0xffffffff


	//   ....[10]....
        /*096c*/ 	.word	0xffffffff


	//   ....[11]....
        /*0970*/ 	.word	0xffffffff


	//   ....[12]....
        /*0974*/ 	.word	0xffffffff


	//   ....[13]....
        /*0978*/ 	.word	0xffffffff


	//   ....[14]....
        /*097c*/ 	.word	0xffffffff


	//   ....[15]....
        /*0980*/ 	.word	0xffffffff


	//   ....[16]....
        /*0984*/ 	.word	0xffffffff


	//   ....[17]....
        /*0988*/ 	.word	0xffffffff


	//   ....[18]....
        /*098c*/ 	.word	0xffffffff


	//   ....[19]....
        /*0990*/ 	.word	0xffffffff


	//   ....[20]....
        /*0994*/ 	.word	0xffffffff


	//   ....[21]....
        /*0998*/ 	.word	0xffffffff


	//   ....[22]....
        /*099c*/ 	.word	0xffffffff


	//   ....[23]....
        /*09a0*/ 	.word	0xffffffff


	//   ....[24]....
        /*09a4*/ 	.word	0xffffffff


	//   ....[25]....
        /*09a8*/ 	.word	0xffffffff


	//   ....[26]....
        /*09ac*/ 	.word	0xffffffff


	//   ....[27]....
        /*09b0*/ 	.word	0xffffffff


	//   ....[28]....
        /*09b4*/ 	.word	0xffffffff


	//   ....[29]....
        /*09b8*/ 	.word	0xffffffff


	//   ....[30]....
        /*09bc*/ 	.word	0xffffffff


	//   ....[31]....
        /*09c0*/ 	.word	0xffffffff


	//   ....[32]....
        /*09c4*/ 	.word	0xffffffff


	//   ....[33]....
        /*09c8*/ 	.word	0xffffffff


	//   ....[34]....
        /*09cc*/ 	.word	0xffffffff


	//   ....[35]....
        /*09d0*/ 	.word	0xffffffff


	//   ....[36]....
        /*09d4*/ 	.word	0xffffffff


	//   ....[37]....
        /*09d8*/ 	.word	0xffffffff


	//   ....[38]....
        /*09dc*/ 	.word	0xffffffff


	//   ....[39]....
        /*09e0*/ 	.word	0xffffffff


	//   ....[40]....
        /*09e4*/ 	.word	0xffffffff


	//   ....[41]....
        /*09e8*/ 	.word	0xffffffff


	//   ....[42]....
        /*09ec*/ 	.word	0xffffffff


	//   ....[43]....
        /*09f0*/ 	.word	0xffffffff


	//   ....[44]....
        /*09f4*/ 	.word	0xffffffff


	//   ....[45]....
        /*09f8*/ 	.word	0xffffffff


	//   ....[46]....
        /*09fc*/ 	.word	0xffffffff


	//   ....[47]....
        /*0a00*/ 	.word	0xffffffff


	//   ....[48]....
        /*0a04*/ 	.word	0xffffffff


	//   ....[49]....
        /*0a08*/ 	.word	0xffffffff


	//   ....[50]....
        /*0a0c*/ 	.word	0xffffffff


	//   ....[51]....
        /*0a10*/ 	.word	0xffffffff


	//   ....[52]....
        /*0a14*/ 	.word	0xffffffff


	//   ....[53]....
        /*0a18*/ 	.word	0xffffffff


	//   ....[54]....
        /*0a1c*/ 	.word	0xffffffff


	//   ....[55]....
        /*0a20*/ 	.word	0xffffffff


	//   ....[56]....
        /*0a24*/ 	.word	0xffffffff


	//   ....[57]....
        /*0a28*/ 	.word	0xffffffff


	//   ....[58]....
        /*0a2c*/ 	.word	0xffffffff


	//   ....[59]....
        /*0a30*/ 	.word	0xffffffff


	//   ....[60]....
        /*0a34*/ 	.word	0xffffffff


	//   ....[61]....
        /*0a38*/ 	.word	0xffffffff


	//   ....[62]....
        /*0a3c*/ 	.word	0xffffffff


	//   ....[63]....
        /*0a40*/ 	.word	0xffffffff


	//   ....[64]....
        /*0a44*/ 	.word	0xffffffff


	//   ....[65]....
        /*0a48*/ 	.word	0xffffffff


	//   ....[66]....
        /*0a4c*/ 	.word	0xffffffff


	//   ....[67]....
        /*0a50*/ 	.word	0xffffffff


	//   ....[68]....
        /*0a54*/ 	.word	0xffffffff


	//   ....[69]....
        /*0a58*/ 	.word	0xffffffff


	//   ....[70]....
        /*0a5c*/ 	.word	0xffffffff


	//   ....[71]....
        /*0a60*/ 	.word	0xffffffff


	//   ....[72]....
        /*0a64*/ 	.word	0xffffffff


	//   ....[73]....
        /*0a68*/ 	.word	0xffffffff


	//   ....[74]....
        /*0a6c*/ 	.word	0xffffffff


	//   ....[75]....
        /*0a70*/ 	.word	0xffffffff


	//   ....[76]....
        /*0a74*/ 	.word	0xffffffff


	//   ....[77]....
        /*0a78*/ 	.word	0xffffffff


	//   ....[78]....
        /*0a7c*/ 	.word	0xffffffff


	//   ....[79]....
        /*0a80*/ 	.word	0xffffffff


	//   ....[80]....
        /*0a84*/ 	.word	0xffffffff


	//   ....[81]....
        /*0a88*/ 	.word	0xffffffff


	//   ....[82]....
        /*0a8c*/ 	.word	0xffffffff


	//   ....[83]....
        /*0a90*/ 	.word	0xffffffff


	//   ....[84]....
        /*0a94*/ 	.word	0xffffffff


	//   ....[85]....
        /*0a98*/ 	.word	0xffffffff


	//   ....[86]....
        /*0a9c*/ 	.word	0xffffffff


	//   ....[87]....
        /*0aa0*/ 	.word	0xffffffff


	//   ....[88]....
        /*0aa4*/ 	.word	0xffffffff


	//   ....[89]....
        /*0aa8*/ 	.word	0xffffffff


	//   ....[90]....
        /*0aac*/ 	.word	0xffffffff


	//   ....[91]....
        /*0ab0*/ 	.word	0xffffffff


	//   ....[92]....
        /*0ab4*/ 	.word	0xffffffff


	//   ....[93]....
        /*0ab8*/ 	.word	0xffffffff


	//   ....[94]....
        /*0abc*/ 	.word	0xffffffff


	//   ....[95]....
        /*0ac0*/ 	.word	0xffffffff


	//   ....[96]....
        /*0ac4*/ 	.word	0xffffffff


	//   ....[97]....
        /*0ac8*/ 	.word	0xffffffff


	//   ....[98]....
        /*0acc*/ 	.word	0xffffffff


	//   ....[99]....
        /*0ad0*/ 	.word	0xffffffff


	//   ....[100]....
        /*0ad4*/ 	.word	0xffffffff


	//   ....[101]....
        /*0ad8*/ 	.word	0xffffffff


	//   ....[102]....
        /*0adc*/ 	.word	0xffffffff


	//   ....[103]....
        /*0ae0*/ 	.word	0xffffffff


	//   ....[104]....
        /*0ae4*/ 	.word	0xffffffff


	//   ....[105]....
        /*0ae8*/ 	.word	0xffffffff


	//   ....[106]....
        /*0aec*/ 	.word	0xffffffff


	//   ....[107]....
        /*0af0*/ 	.word	0xffffffff


	//   ....[108]....
        /*0af4*/ 	.word	0xffffffff


	//   ....[109]....
        /*0af8*/ 	.word	0xffffffff


	//   ....[110]....
        /*0afc*/ 	.word	0xffffffff


	//   ....[111]....
        /*0b00*/ 	.word	0xffffffff


	//   ....[112]....
        /*0b04*/ 	.word	0xffffffff


	//   ....[113]....
        /*0b08*/ 	.word	0xffffffff


	//   ....[114]....
        /*0b0c*/ 	.word	0xffffffff


	//   ....[115]....
        /*0b10*/ 	.word	0xffffffff


	//   ....[116]....
        /*0b14*/ 	.word	0xffffffff


	//   ....[117]....
        /*0b18*/ 	.word	0xffffffff


	//   ....[118]....
        /*0b1c*/ 	.word	0xffffffff


	//   ....[119]....
        /*0b20*/ 	.word	0xffffffff


	//   ....[120]....
        /*0b24*/ 	.word	0xffffffff


	//   ....[121]....
        /*0b28*/ 	.word	0xffffffff


	//   ....[122]....
        /*0b2c*/ 	.word	0xffffffff


	//   ....[123]....
        /*0b30*/ 	.word	0xffffffff


	//   ....[124]....
        /*0b34*/ 	.word	0xffffffff


	//   ....[125]....
        /*0b38*/ 	.word	0xffffffff


	//   ....[126]....
        /*0b3c*/ 	.word	0xffffffff


	//   ....[127]....
        /*0b40*/ 	.word	0xffffffff


	//   ....[128]....
        /*0b44*/ 	.word	0xffffffff


	//   ....[129]....
        /*0b48*/ 	.word	0xffffffff


	//   ....[130]....
        /*0b4c*/ 	.word	0xffffffff


	//   ....[131]....
        /*0b50*/ 	.word	0xffffffff


	//   ....[132]....
        /*0b54*/ 	.word	0xffffffff


	//   ....[133]....
        /*0b58*/ 	.word	0xffffffff


	//   ....[134]....
        /*0b5c*/ 	.word	0xffffffff


	//   ....[135]....
        /*0b60*/ 	.word	0xffffffff


	//   ....[136]....
        /*0b64*/ 	.word	0xffffffff


	//   ....[137]....
        /*0b68*/ 	.word	0xffffffff


	//   ....[138]....
        /*0b6c*/ 	.word	0xffffffff


	//   ....[139]....
        /*0b70*/ 	.word	0xffffffff


	//   ....[140]....
        /*0b74*/ 	.word	0xffffffff


	//   ....[141]....
        /*0b78*/ 	.word	0xffffffff


	//   ....[142]....
        /*0b7c*/ 	.word	0xffffffff


	//   ....[143]....
        /*0b80*/ 	.word	0xffffffff


	//   ....[144]....
        /*0b84*/ 	.word	0xffffffff


	//   ....[145]....
        /*0b88*/ 	.word	0xffffffff


	//   ....[146]....
        /*0b8c*/ 	.word	0xffffffff


	//   ....[147]....
        /*0b90*/ 	.word	0xffffffff


	//   ....[148]....
        /*0b94*/ 	.word	0xffffffff


	//   ....[149]....
        /*0b98*/ 	.word	0xffffffff


	//   ....[150]....
        /*0b9c*/ 	.word	0xffffffff


	//   ....[151]....
        /*0ba0*/ 	.word	0xffffffff


	//   ....[152]....
        /*0ba4*/ 	.word	0xffffffff


	//   ....[153]....
        /*0ba8*/ 	.word	0xffffffff


	//   ....[154]....
        /*0bac*/ 	.word	0xffffffff


	//   ....[155]....
        /*0bb0*/ 	.word	0xffffffff


	//   ....[156]....
        /*0bb4*/ 	.word	0xffffffff


	//   ....[157]....
        /*0bb8*/ 	.word	0xffffffff


	//   ....[158]....
        /*0bbc*/ 	.word	0xffffffff


	//   ....[159]....
        /*0bc0*/ 	.word	0xffffffff


	//   ....[160]....
        /*0bc4*/ 	.word	0xffffffff


	//   ....[161]....
        /*0bc8*/ 	.word	0xffffffff


	//   ....[162]....
        /*0bcc*/ 	.word	0xffffffff


	//   ....[163]....
        /*0bd0*/ 	.word	0xffffffff


	//   ....[164]....
        /*0bd4*/ 	.word	0xffffffff


	//   ....[165]....
        /*0bd8*/ 	.word	0xffffffff


	//   ....[166]....
        /*0bdc*/ 	.word	0xffffffff


	//   ....[167]....
        /*0be0*/ 	.word	0xffffffff


	//   ....[168]....
        /*0be4*/ 	.word	0xffffffff


	//   ....[169]....
        /*0be8*/ 	.word	0xffffffff


	//   ....[170]....
        /*0bec*/ 	.word	0xffffffff


	//   ....[171]....
        /*0bf0*/ 	.word	0xffffffff


	//   ....[172]....
        /*0bf4*/ 	.word	0xffffffff


	//   ....[173]....
        /*0bf8*/ 	.word	0xffffffff


	//   ....[174]....
        /*0bfc*/ 	.word	0xffffffff


	//   ....[175]....
        /*0c00*/ 	.word	0xffffffff


	//   ....[176]....
        /*0c04*/ 	.word	0xffffffff


	//   ....[177]....
        /*0c08*/ 	.word	0xffffffff


	//   ....[178]....
        /*0c0c*/ 	.word	0xffffffff


	//   ....[179]....
        /*0c10*/ 	.word	0xffffffff


	//   ....[180]....
        /*0c14*/ 	.word	0xffffffff


	//   ....[181]....
        /*0c18*/ 	.word	0xffffffff


	//   ....[182]....
        /*0c1c*/ 	.word	0xffffffff


	//   ....[183]....
        /*0c20*/ 	.word	0xffffffff


	//   ....[184]....
        /*0c24*/ 	.word	0xffffffff


	//   ....[185]....
        /*0c28*/ 	.word	0xffffffff


	//   ....[186]....
        /*0c2c*/ 	.word	0xffffffff


	//   ....[187]....
        /*0c30*/ 	.word	0xffffffff


	//   ....[188]....
        /*0c34*/ 	.word	0xffffffff


	//   ....[189]....
        /*0c38*/ 	.word	0xffffffff


	//   ....[190]....
        /*0c3c*/ 	.word	0xffffffff


	//   ....[191]....
        /*0c40*/ 	.word	0xffffffff


	//   ....[192]....
        /*0c44*/ 	.word	0xffffffff


	//   ....[193]....
        /*0c48*/ 	.word	0xffffffff


	//   ....[194]....
        /*0c4c*/ 	.word	0xffffffff


	//   ....[195]....
        /*0c50*/ 	.word	0xffffffff


	//   ....[196]....
        /*0c54*/ 	.word	0xffffffff


	//   ....[197]....
        /*0c58*/ 	.word	0xffffffff


	//   ....[198]....
        /*0c5c*/ 	.word	0xffffffff


	//   ....[199]....
        /*0c60*/ 	.word	0xffffffff


	//   ....[200]....
        /*0c64*/ 	.word	0xffffffff


	//   ....[201]....
        /*0c68*/ 	.word	0xffffffff


	//   ....[202]....
        /*0c6c*/ 	.word	0xffffffff


	//   ....[203]....
        /*0c70*/ 	.word	0xffffffff


	//   ....[204]....
        /*0c74*/ 	.word	0xffffffff


	//   ....[205]....
        /*0c78*/ 	.word	0xffffffff


	//   ....[206]....
        /*0c7c*/ 	.word	0xffffffff


	//   ....[207]....
        /*0c80*/ 	.word	0xffffffff


	//   ....[208]....
        /*0c84*/ 	.word	0xffffffff


	//   ....[209]....
        /*0c88*/ 	.word	0xffffffff


	//   ....[210]....
        /*0c8c*/ 	.word	0xffffffff


	//   ....[211]....
        /*0c90*/ 	.word	0xffffffff


	//   ....[212]....
        /*0c94*/ 	.word	0xffffffff


	//   ....[213]....
        /*0c98*/ 	.word	0xffffffff


	//   ....[214]....
        /*0c9c*/ 	.word	0xffffffff


	//   ....[215]....
        /*0ca0*/ 	.word	0xffffffff


	//   ....[216]....
        /*0ca4*/ 	.word	0xffffffff


	//----- nvinfo : EIATTR_COOP_GROUP_INSTR_OFFSETS
	.align		4
.L_722:
        /*0ca8*/ 	.byte	0x04, 0x28
        /*0caa*/ 	.short	(.L_724 - .L_723)


	//   ....[0]....
.L_723:
        /*0cac*/ 	.word	0x00000060


	//   ....[1]....
        /*0cb0*/ 	.word	0x00000260


	//   ....[2]....
        /*0cb4*/ 	.word	0x00000290


	//   ....[3]....
        /*0cb8*/ 	.word	0x000002c0


	//   ....[4]....
        /*0cbc*/ 	.word	0x000002f0


	//   ....[5]....
        /*0cc0*/ 	.word	0x00000320


	//   ....[6]....
        /*0cc4*/ 	.word	0x00000350


	//   ....[7]....
        /*0cc8*/ 	.word	0x000004c0


	//   ....[8]....
        /*0ccc*/ 	.word	0x00000500


	//   ....[9]....
        /*0cd0*/ 	.word	0x00000530


	//   ....[10]....
        /*0cd4*/ 	.word	0x00000560


	//   ....[11]....
        /*0cd8*/ 	.word	0x00000590


	//   ....[12]....
        /*0cdc*/ 	.word	0x000005c0


	//   ....[13]....
        /*0ce0*/ 	.word	0x00000650


	//   ....[14]....
        /*0ce4*/ 	.word	0x00000690


	//   ....[15]....
        /*0ce8*/ 	.word	0x000006b0


	//   ....[16]....
        /*0cec*/ 	.word	0x00000710


	//   ....[17]....
        /*0cf0*/ 	.word	0x0000ab30


	//   ....[18]....
        /*0cf4*/ 	.word	0x0000ab50


	//   ....[19]....
        /*0cf8*/ 	.word	0x0000ace0


	//   ....[20]....
        /*0cfc*/ 	.word	0x0000acf0


	//   ....[21]....
        /*0d00*/ 	.word	0x0000ae80


	//   ....[22]....
        /*0d04*/ 	.word	0x0000aea0


	//   ....[23]....
        /*0d08*/ 	.word	0x0000b030


	//   ....[24]....
        /*0d0c*/ 	.word	0x0000b040


	//   ....[25]....
        /*0d10*/ 	.word	0x0000cd30


	//   ....[26]....
        /*0d14*/ 	.word	0x0000cf50


	//   ....[27]....
        /*0d18*/ 	.word	0x0000d810


	//   ....[28]....
        /*0d1c*/ 	.word	0x0000d840


	//   ....[29]....
        /*0d20*/ 	.word	0x0000d980


	//   ....[30]....
        /*0d24*/ 	.word	0x0000d9d0


	//   ....[31]....
        /*0d28*/ 	.word	0x000102e0


	//   ....[32]....
        /*0d2c*/ 	.word	0x00010870


	//   ....[33]....
        /*0d30*/ 	.word	0x00010b10


	//   ....[34]....
        /*0d34*/ 	.word	0x00010b30


	//   ....[35]....
        /*0d38*/ 	.word	0x000114b0


	//   ....[36]....
        /*0d3c*/ 	.word	0x000114d0


	//   ....[37]....
        /*0d40*/ 	.word	0x00013f90


	//   ....[38]....
        /*0d44*/ 	.word	0x00013fb0


	//   ....[39]....
        /*0d48*/ 	.word	0x000144d0


	//   ....[40]....
        /*0d4c*/ 	.word	0x000145d0


	//   ....[41]....
        /*0d50*/ 	.word	0x00016df0


	//   ....[42]....
        /*0d54*/ 	.word	0x00017380


	//   ....[43]....
        /*0d58*/ 	.word	0x00017620


	//   ....[44]....
        /*0d5c*/ 	.word	0x00017640


	//   ....[45]....
        /*0d60*/ 	.word	0x00017ee0


	//   ....[46]....
        /*0d64*/ 	.word	0x00017f80


	//   ....[47]....
        /*0d68*/ 	.word	0x000191d0


	//   ....[48]....
        /*0d6c*/ 	.word	0x00019200


	//   ....[49]....
        /*0d70*/ 	.word	0x00019220


	//   ....[50]....
        /*0d74*/ 	.word	0x00019230


	//   ....[51]....
        /*0d78*/ 	.word	0x0001aa80


	//   ....[52]....
        /*0d7c*/ 	.word	0x0001aaa0


	//   ....[53]....
        /*0d80*/ 	.word	0x0001aac0


	//   ....[54]....
        /*0d84*/ 	.word	0x0001aad0


	//   ....[55]....
        /*0d88*/ 	.word	0x0001aec0


	//   ....[56]....
        /*0d8c*/ 	.word	0x0001aee0


	//   ....[57]....
        /*0d90*/ 	.word	0x0001b080


	//   ....[58]....
        /*0d94*/ 	.word	0x0001b090


	//   ....[59]....
        /*0d98*/ 	.word	0x0001b230


	//   ....[60]....
        /*0d9c*/ 	.word	0x0001b250


	//   ....[61]....
        /*0da0*/ 	.word	0x0001b3f0


	//   ....[62]....
        /*0da4*/ 	.word	0x0001b400


	//   ....[63]....
        /*0da8*/ 	.word	0x0001b790


	//   ....[64]....
        /*0dac*/ 	.word	0x0001b7b0


	//   ....[65]....
        /*0db0*/ 	.word	0x0001c4a0


	//   ....[66]....
        /*0db4*/ 	.word	0x0001c4b0


	//   ....[67]....
        /*0db8*/ 	.word	0x0001d970


	//   ....[68]....
        /*0dbc*/ 	.word	0x0001d990


	//   ....[69]....
        /*0dc0*/ 	.word	0x0001db30


	//   ....[70]....
        /*0dc4*/ 	.word	0x0001db40


	//   ....[71]....
        /*0dc8*/ 	.word	0x0001dce0


	//   ....[72]....
        /*0dcc*/ 	.word	0x0001dd00


	//   ....[73]....
        /*0dd0*/ 	.word	0x0001dea0


	//   ....[74]....
        /*0dd4*/ 	.word	0x0001deb0


	//   ....[75]....
        /*0dd8*/ 	.word	0x0001e120


	//   ....[76]....
        /*0ddc*/ 	.word	0x0001e140


	//   ....[77]....
        /*0de0*/ 	.word	0x0001e260


	//   ....[78]....
        /*0de4*/ 	.word	0x0001e2a0


	//   ....[79]....
        /*0de8*/ 	.word	0x0001e2d0


	//   ....[80]....
        /*0dec*/ 	.word	0x0001e300


	//   ....[81]....
        /*0df0*/ 	.word	0x0001e330


	//   ....[82]....
        /*0df4*/ 	.word	0x0001e360


	//   ....[83]....
        /*0df8*/ 	.word	0x0001e4c0


	//   ....[84]....
        /*0dfc*/ 	.word	0x0001e500


	//   ....[85]....
        /*0e00*/ 	.word	0x0001e530


	//   ....[86]....
        /*0e04*/ 	.word	0x0001e560


	//   ....[87]....
        /*0e08*/ 	.word	0x0001e590


	//   ....[88]....
        /*0e0c*/ 	.word	0x0001e5c0


	//   ....[89]....
        /*0e10*/ 	.word	0x0001e650


	//   ....[90]....
        /*0e14*/ 	.word	0x0001e690


	//   ....[91]....
        /*0e18*/ 	.word	0x0001e6a0


	//   ....[92]....
        /*0e1c*/ 	.word	0x0001e700


	//   ....[93]....
        /*0e20*/ 	.word	0x0001f110


	//   ....[94]....
        /*0e24*/ 	.word	0x0001f170


	//   ....[95]....
        /*0e28*/ 	.word	0x0001f1c0


	//   ....[96]....
        /*0e2c*/ 	.word	0x0001f210


	//   ....[97]....
        /*0e30*/ 	.word	0x0001f260


	//   ....[98]....
        /*0e34*/ 	.word	0x0001f2e0


	//   ....[99]....
        /*0e38*/ 	.word	0x0001f330


	//   ....[100]....
        /*0e3c*/ 	.word	0x0001f3a0


	//   ....[101]....
        /*0e40*/ 	.word	0x0001f410


	//   ....[102]....
        /*0e44*/ 	.word	0x0001f480


	//   ....[103]....
        /*0e48*/ 	.word	0x0001f500


	//   ....[104]....
        /*0e4c*/ 	.word	0x0001f580


	//   ....[105]....
        /*0e50*/ 	.word	0x0001f600


	//   ....[106]....
        /*0e54*/ 	.word	0x0001f670


	//   ....[107]....
        /*0e58*/ 	.word	0x0001f6f0


	//   ....[108]....
        /*0e5c*/ 	.word	0x0001f770


	//   ....[109]....
        /*0e60*/ 	.word	0x0001f7f0


	//   ....[110]....
        /*0e64*/ 	.word	0x0001f860


	//   ....[111]....
        /*0e68*/ 	.word	0x0001f8c0


	//   ....[112]....
        /*0e6c*/ 	.word	0x0001f920


	//   ....[113]....
        /*0e70*/ 	.word	0x0001f970


	//   ....[114]....
        /*0e74*/ 	.word	0x0001f9c0


	//   ....[115]....
        /*0e78*/ 	.word	0x0001fa40


	//   ....[116]....
        /*0e7c*/ 	.word	0x0001fac0


	//   ....[117]....
        /*0e80*/ 	.word	0x0001fb40


	//   ....[118]....
        /*0e84*/ 	.word	0x0001fbb0


	//   ....[119]....
        /*0e88*/ 	.word	0x0001fc30


	//   ....[120]....
        /*0e8c*/ 	.word	0x0001fcb0


	//   ....[121]....
        /*0e90*/ 	.word	0x0001fd30


	//   ....[122]....
        /*0e94*/ 	.word	0x0001fda0


	//   ....[123]....
        /*0e98*/ 	.word	0x0001fe20


	//   ....[124]....
        /*0e9c*/ 	.word	0x0001fea0


	//   ....[125]....
        /*0ea0*/ 	.word	0x0001ff20


	//   ....[126]....
        /*0ea4*/ 	.word	0x0001ff90


	//   ....[127]....
        /*0ea8*/ 	.word	0x00020010


	//   ....[128]....
        /*0eac*/ 	.word	0x00020090


	//   ....[129]....
        /*0eb0*/ 	.word	0x00020110


	//   ....[130]....
        /*0eb4*/ 	.word	0x00020180


	//   ....[131]....
        /*0eb8*/ 	.word	0x00020200


	//   ....[132]....
        /*0ebc*/ 	.word	0x00020280


	//   ....[133]....
        /*0ec0*/ 	.word	0x00020300


	//   ....[134]....
        /*0ec4*/ 	.word	0x00020370


	//   ....[135]....
        /*0ec8*/ 	.word	0x000203f0


	//   ....[136]....
        /*0ecc*/ 	.word	0x00020470


	//   ....[137]....
        /*0ed0*/ 	.word	0x000204c0


	//   ....[138]....
        /*0ed4*/ 	.word	0x00020500


	//   ....[139]....
        /*0ed8*/ 	.word	0x00020550


	//   ....[140]....
        /*0edc*/ 	.word	0x000205a0


	//   ....[141]....
        /*0ee0*/ 	.word	0x000205f0


	//   ....[142]....
        /*0ee4*/ 	.word	0x00020670


	//   ....[143]....
        /*0ee8*/ 	.word	0x000206c0


	//   ....[144]....
        /*0eec*/ 	.word	0x00020710


	//   ....[145]....
        /*0ef0*/ 	.word	0x00020760


	//   ....[146]....
        /*0ef4*/ 	.word	0x000207b0


	//   ....[147]....
        /*0ef8*/ 	.word	0x00020800


	//   ....[148]....
        /*0efc*/ 	.word	0x00020880


	//   ....[149]....
        /*0f00*/ 	.word	0x000208d0


	//   ....[150]....
        /*0f04*/ 	.word	0x00020950


	//   ....[151]....
        /*0f08*/ 	.word	0x000209c0


	//   ....[152]....
        /*0f0c*/ 	.word	0x00020a40


	//   ....[153]....
        /*0f10*/ 	.word	0x00020e70


	//   ....[154]....
        /*0f14*/ 	.word	0x00020e90


	//   ....[155]....
        /*0f18*/ 	.word	0x00020eb0


	//   ....[156]....
        /*0f1c*/ 	.word	0x00020ec0


	//   ....[157]....
        /*0f20*/ 	.word	0x00021430


	//   ....[158]....
        /*0f24*/ 	.word	0x00021440


	//   ....[159]....
        /*0f28*/ 	.word	0x00021450


	//   ....[160]....
        /*0f2c*/ 	.word	0x00021460


	//   ....[161]....
        /*0f30*/ 	.word	0x000219d0


	//   ....[162]....
        /*0f34*/ 	.word	0x000219f0


	//   ....[163]....
        /*0f38*/ 	.word	0x00021a10


	//   ....[164]....
        /*0f3c*/ 	.word	0x00021a20


	//   ....[165]....
        /*0f40*/ 	.word	0x00021ff0


	//   ....[166]....
        /*0f44*/ 	.word	0x00022010


	//   ....[167]....
        /*0f48*/ 	.word	0x00022020


	//   ....[168]....
        /*0f4c*/ 	.word	0x00022030


	//   ....[169]....
        /*0f50*/ 	.word	0x00025830


	//   ....[170]....
        /*0f54*/ 	.word	0x00025850


	//   ....[171]....
        /*0f58*/ 	.word	0x00025870


	//   ....[172]....
        /*0f5c*/ 	.word	0x00025880


	//   ....[173]....
        /*0f60*/ 	.word	0x00025cf0


	//   ....[174]....
        /*0f64*/ 	.word	0x00025d00


	//   ....[175]....
        /*0f68*/ 	.word	0x00025d10


	//   ....[176]....
        /*0f6c*/ 	.word	0x00025d20


	//   ....[177]....
        /*0f70*/ 	.word	0x00026130


	//   ....[178]....
        /*0f74*/ 	.word	0x00026150


	//   ....[179]....
        /*0f78*/ 	.word	0x00026170


	//   ....[180]....
        /*0f7c*/ 	.word	0x00026180


	//   ....[181]....
        /*0f80*/ 	.word	0x00026620


	//   ....[182]....
        /*0f84*/ 	.word	0x00026640


	//   ....[183]....
        /*0f88*/ 	.word	0x00026660


	//   ....[184]....
        /*0f8c*/ 	.word	0x00026670


	//   ....[185]....
        /*0f90*/ 	.word	0x0002a310


	//   ....[186]....
        /*0f94*/ 	.word	0x0002a390


	//   ....[187]....
        /*0f98*/ 	.word	0x0002a410


	//   ....[188]....
        /*0f9c*/ 	.word	0x0002a480


	//   ....[189]....
        /*0fa0*/ 	.word	0x0002a500


	//   ....[190]....
        /*0fa4*/ 	.word	0x0002a570


	//   ....[191]....
        /*0fa8*/ 	.word	0x0002a5f0


	//   ....[192]....
        /*0fac*/ 	.word	0x0002a660


	//   ....[193]....
        /*0fb0*/ 	.word	0x0002a6e0


	//   ....[194]....
        /*0fb4*/ 	.word	0x0002a760


	//   ....[195]....
        /*0fb8*/ 	.word	0x0002a7e0


	//   ....[196]....
        /*0fbc*/ 	.word	0x0002a850


	//   ....[197]....
        /*0fc0*/ 	.word	0x0002a8d0


	//   ....[198]....
        /*0fc4*/ 	.word	0x0002a950


	//   ....[199]....
        /*0fc8*/ 	.word	0x0002a9c0


	//   ....[200]....
        /*0fcc*/ 	.word	0x0002aa30


	//   ....[201]....
        /*0fd0*/ 	.word	0x0002aab0


	//   ....[202]....
        /*0fd4*/ 	.word	0x0002ab30


	//   ....[203]....
        /*0fd8*/ 	.word	0x0002abb0


	//   ....[204]....
        /*0fdc*/ 	.word	0x0002ac20


	//   ....[205]....
        /*0fe0*/ 	.word	0x0002aca0


	//   ....[206]....
        /*0fe4*/ 	.word	0x0002ad10


	//   ....[207]....
        /*0fe8*/ 	.word	0x0002ad80


	//   ....[208]....
        /*0fec*/ 	.word	0x0002adf0


	//   ....[209]....
        /*0ff0*/ 	.word	0x0002ae70


	//   ....[210]....
        /*0ff4*/ 	.word	0x0002aef0


	//   ....[211]....
        /*0ff8*/ 	.word	0x0002af70


	//   ....[212]....
        /*0ffc*/ 	.word	0x0002afe0


	//   ....[213]....
        /*1000*/ 	.word	0x0002b060


	//   ....[214]....
        /*1004*/ 	.word	0x0002b0e0


	//   ....[215]....
        /*1008*/ 	.word	0x0002b160


	//   ....[216]....
        /*100c*/ 	.word	0x0002b1d0


	//----- nvinfo : EIATTR_EXIT_INSTR_OFFSETS
	.align		4
.L_724:
        /*1010*/ 	.byte	0x04, 0x1c
        /*1012*/ 	.short	(.L_726 - .L_725)


	//   ....[0]....
.L_725:
        /*1014*/ 	.word	0x00001100


	//   ....[1]....
        /*1018*/ 	.word	0x0001f0d0


	//----- nvinfo : EIATTR_MAX_THREADS
	.align		4
.L_726:
        /*101c*/ 	.byte	0x04, 0x05
        /*101e*/ 	.short	(.L_728 - .L_727)
.L_727:
        /*1020*/ 	.word	0x00000100
        /*1024*/ 	.word	0x00000001
        /*1028*/ 	.word	0x00000001


	//----- nvinfo : EIATTR_CRS_STACK_SIZE
	.align		4
.L_728:
        /*102c*/ 	.byte	0x04, 0x1e
        /*102e*/ 	.short	(.L_730 - .L_729)
.L_729:
        /*1030*/ 	.word	0x00000000
.L_730:


//--------------------- .nv.info._ZN7cutlass13device_kernelIN5flash19enable_sm80_to_sm89INS1_16FlashAttnFwdSm80INS1_25CollectiveMainloopFwdSm80ILi8ELi1ELb0EN4cute5tupleIJNS5_1CILi128EEENS7_ILi96EEENS7_ILi256EEEEEELi256ENS_6half_tEfNS_4arch4Sm80ELb1ELb0ELb1ELb0ELb0ELb0ELb1ELb1EEENS1_21CollectiveEpilogueFwdINS6_IJS8_SA_S9_EEENS6_IJNS7_ILi1EEESI_SI_EEESC_SE_Li256ELb0ELb1ELb1ELb0EEENS1_30DynamicPersistentTileSchedulerILi256ELi256ELb1ELb1ELb0EEEEEEEEEvNT_6ParamsE --------------------------
	.section	.nv.info._ZN7cutlass13device_kernelIN5flash19enable_sm80_to_sm89INS1_16FlashAttnFwdSm80INS1_25CollectiveMainloopFwdSm80ILi8ELi1ELb0EN4cute5tupleIJNS5_1CILi128EEENS7_ILi96EEENS7_ILi256EEEEEELi256ENS_6half_tEfNS_4arch4Sm80ELb1ELb0ELb1ELb0ELb0ELb0ELb1ELb1EEENS1_21CollectiveEpilogueFwdINS6_IJS8_SA_S9_EEENS6_IJNS7_ILi1EEESI_SI_EEESC_SE_Li256ELb0ELb1ELb1ELb0EEENS1_30DynamicPersistentTileSchedulerILi256ELi256ELb1ELb1ELb0EEEEEEEEEvNT_6ParamsE,"",@"SHT_CUDA_INFO"
	.sectionflags	@""
	.align	4


	//----- nvinfo : EIATTR_CUDA_API_VERSION
	.align		4
        /*0000*/ 	.byte	0x04, 0x37
        /*0002*/ 	.short	(.L_732 - .L_731)
.L_731:
        /*0004*/ 	.word	0x00000082


	//----- nvinfo : EIATTR_SW2861232_WAR
	.align		4
.L_732:
        /*0008*/ 	.byte	0x01, 0x35
	.zero		2


	//----- nvinfo : EIATTR_PARAM_CBANK
	.align		4
        /*000c*/ 	.byte	0x04, 0x0a
        /*000e*/ 	.short	(.L_734 - .L_733)
	.align		4
.L_733:
        /*0010*/ 	.word	index@(.nv.constant0._ZN7cutlass13device_kernelIN5flash19enable_sm80_to_sm89INS1_16FlashAttnFwdSm80INS1_25CollectiveMainloopFwdSm80ILi8ELi1ELb0EN4cute5tupleIJNS5_1CILi128EEENS7_ILi96EEENS7_ILi256EEEEEELi256ENS_6half_tEfNS_4arch4Sm80ELb1ELb0ELb1ELb0ELb0ELb0ELb1ELb1EEENS1_21CollectiveEpilogueFwdINS6_IJS8_SA_S9_EEENS6_IJNS7_ILi1EEESI_SI_EEESC_SE_Li256ELb0ELb1ELb1ELb0EEENS1_30DynamicPersistentTileSchedulerILi256ELi256ELb1ELb1ELb0EEEEEEEEEvNT_6ParamsE)
        /*0014*/ 	.short	0x0160
        /*0016*/ 	.short	0x0428


	//----- nvinfo : EIATTR_CBANK_PARAM_SIZE
	.align		4
.L_734:
        /*0018*/ 	.byte	0x03, 0x19
        /*001a*/ 	.short	0x0428


	//----- nvinfo : EIATTR_KPARAM_INFO
	.align		4
        /*001c*/ 	.byte	0x04, 0x17
        /*001e*/ 	.short	(.L_736 - .L_735)
.L_735:
        /*0020*/ 	.word	0x00000000
        /*0024*/ 	.short	0x0000
        /*0026*/ 	.short	0x0000
        /*0028*/ 	.byte	0x00, 0xf0, 0xa1, 0x10


	//----- nvinfo : EIATTR_MAXREG_COUNT
	.align		4
.L_736:
        /*002c*/ 	.byte	0x03, 0x1b
        /*002e*/ 	.short	0x00ff


	//----- nvinfo : EIATTR_NUM_BARRIERS
	.align		4
        /*0030*/ 	.byte	0x02, 0x4c
        /*0032*/ 	.byte	0x06
	.zero		1


	//----- nvinfo : EIATTR_ANNOTATIONS
	.align		4
        /*0034*/ 	.byte	0x04, 0x55
        /*0036*/ 	.short	(.L_738 - .L_737)


	//   ....[0]....
.L_737:
        /* <DEDUP_REMOVED lines=72> */


	//----- nvinfo : EIATTR_MERCURY_ISA_VERSION
	.align		4
.L_738:
        /*04a0*/ 	.byte	0x03, 0x5f
        /*04a2*/ 	.short	0x0000


	//----- nvinfo : EIATTR_INT_WARP_WIDE_INSTR_OFFSETS
	.align		4
        /*04a4*/ 	.byte	0x04, 0x31
        /*04a6*/ 	.short	(.L_740 - .L_739)


	//   ....[0]....
.L_739:
        /*04a8*/ 	.word	0x000134a0


	//   ....[1]....
        /*04ac*/ 	.word	0x00013520


	//----- nvinfo : EIATTR_COOP_GROUP_MASK_REGIDS
	.align		4
.L_740:
        /*04b0*/ 	.byte	0x04, 0x29
        /*04b2*/ 	.short	(.L_742 - .L_741)


	//   ....[0]....
.L_741:
        /*04b4*/ 	.word	0xffffffff


	//   ....[1]....
        /*04b8*/ 	.word	0xffffffff


	//   ....[2]....
        /*04bc*/ 	.word	0xffffffff


	//   ....[3]....
        /*04c0*/ 	.word	0xffffffff


	//   ....[4]....
        /*04c4*/ 	.word	0xffffffff


	//   ....[5]....
        /*04c8*/ 	.word	0xffffffff


	//   ....[6]....
        /*04cc*/ 	.word	0xffffffff


	//   ....[7]....
        /*04d0*/ 	.word	0xffffffff


	//   ....[8]....
        /*04d4*/ 	.word	0xffffffff


	//   ....[9]....
        /*04d8*/ 	.word	0xffffffff


	//   ....[10]....
        /*04dc*/ 	.word	0xffffffff


	//   ....[11]....
        /*04e0*/ 	.word	0xffffffff


	//   ....[12]....
        /*04e4*/ 	.word	0xffffffff


	//   ....[13]....
        /*04e8*/ 	.word	0xffffffff


	//   ....[14]....
        /*04ec*/ 	.word	0xffffffff


	//   ....[15]....
        /*04f0*/ 	.word	0xffffffff


	//   ....[16]....
        /*04f4*/ 	.word	0xffffffff


	//   ....[17]....
        /*04f8*/ 	.word	0xffffffff


	//   ....[18]....
        /*04fc*/ 	.word	0xffffffff


	//   ....[19]....
        /*0500*/ 	.word	0xffffffff


	//   ....[20]....
        /*0504*/ 	.word	0xffffffff


	//   ....[21]....
        /*0508*/ 	.word	0xffffffff


	//   ....[22]....
        /*050c*/ 	.word	0xffffffff


	//   ....[23]....
        /*0510*/ 	.word	0xffffffff


	//   ....[24]....
        /*0514*/ 	.word	0xffffffff


	//   ....[25]....
        /*0518*/ 	.word	0xffffffff


	//   ....[26]....
        /*051c*/ 	.word	0xffffffff


	//   ....[27]....
        /*0520*/ 	.word	0xffffffff


	//   ....[28]....
        /*0524*/ 	.word	0xffffffff


	//   ....[29]....
        /*0528*/ 	.word	0xffffffff


	//   ....[30]....
        /*052c*/ 	.word	0xffffffff


	//   ....[31]....
        /*0530*/ 	.word	0xffffffff


	//   ....[32]....
        /*0534*/ 	.word	0xffffffff


	//   ....[33]....
        /*0538*/ 	.word	0xffffffff


	//   ....[34]....
        /*053c*/ 	.word	0xffffffff


	//   ....[35]....
        /*0540*/ 	.word	0xffffffff


	//   ....[36]....
        /*0544*/ 	.word	0xffffffff


	//   ....[37]....
        /*0548*/ 	.word	0xffffffff


	//   ....[38]....
        /*054c*/ 	.word	0xffffffff


	//   ....[39]....
        /*0550*/ 	.word	0xffffffff


	//   ....[40]....
        /*0554*/ 	.word	0xffffffff


	//   ....[41]....
        /*0558*/ 	.word	0xffffffff


	//   ....[42]....
        /*055c*/ 	.word	0xffffffff


	//   ....[43]....
        /*0560*/ 	.word	0xffffffff


	//   ....[44]....
        /*0564*/ 	.word	0xffffffff


	//   ....[45]....
        /*0568*/ 	.word	0xffffffff


	//   ....[46]....
        /*056c*/ 	.word	0xffffffff


	//   ....[47]....
        /*0570*/ 	.word	0xffffffff


	//   ....[48]....
        /*0574*/ 	.word	0xffffffff


	//   ....[49]....
        /*0578*/ 	.word	0xffffffff


	//   ....[50]....
        /*057c*/ 	.word	0xffffffff


	//   ....[51]....
        /*0580*/ 	.word	0xffffffff


	//----- nvinfo : EIATTR_COOP_GROUP_INSTR_OFFSETS
	.align		4
.L_742:
        /*0584*/ 	.byte	0x04, 0x28
        /*0586*/ 	.short	(.L_744 - .L_743)


	//   ....[0]....
.L_743:
        /*0588*/ 	.word	0x00000050


	//   ....[1]....
        /*058c*/ 	.word	0x00001ad0


	//   ....[2]....
        /*0590*/ 	.word	0x00001af0


	//   ....[3]....
        /*0594*/ 	.word	0x00001cb0


	//   ....[4]....
        /*0598*/ 	.word	0x00001cc0


	//   ....[5]....
        /*059c*/ 	.word	0x00001e70


	//   ....[6]....
        /*05a0*/ 	.word	0x00001e90


	//   ....[7]....
        /*05a4*/ 	.word	0x00002040


	//   ....[8]....
        /*05a8*/ 	.word	0x00002050


	//   ....[9]....
        /*05ac*/ 	.word	0x000046f0


	//   ....[10]....
        /*05b0*/ 	.word	0x000048b0


	//   ....[11]....
        /*05b4*/ 	.word	0x00005050


	//   ....[12]....
        /*05b8*/ 	.word	0x00005100


	//   ....[13]....
        /*05bc*/ 	.word	0x00005120


	//   ....[14]....
        /*05c0*/ 	.word	0x00005140


	//   ....[15]....
        /*05c4*/ 	.word	0x00008ff0


	//   ....[16]....
        /*05c8*/ 	.word	0x00009f70


	//   ....[17]....
        /*05cc*/ 	.word	0x0000af10


	//   ....[18]....
        /*05d0*/ 	.word	0x0000af30


	//   ....[19]....
        /*05d4*/ 	.word	0x0000af90


	//   ....[20]....
        /*05d8*/ 	.word	0x0000afa0


	//   ....[21]....
        /*05dc*/ 	.word	0x0000fb30


	//   ....[22]....
        /*05e0*/ 	.word	0x0000fb80


	//   ....[23]....
        /*05e4*/ 	.word	0x0000fba0


	//   ....[24]....
        /*05e8*/ 	.word	0x0000fbc0


	//   ....[25]....
        /*05ec*/ 	.word	0x00012a10


	//   ....[26]....
        /*05f0*/ 	.word	0x00012a60


	//   ....[27]....
        /*05f4*/ 	.word	0x00012a80


	//   ....[28]....
        /*05f8*/ 	.word	0x00012aa0


	//   ....[29]....
        /*05fc*/ 	.word	0x00013660


	//   ....[30]....
        /*0600*/ 	.word	0x00013af0


	//   ....[31]....
        /*0604*/ 	.word	0x00013b00


	//   ....[32]....
        /*0608*/ 	.word	0x00013b30


	//   ....[33]....
        /*060c*/ 	.word	0x00013b50


	//   ....[34]....
        /*0610*/ 	.word	0x00013c50


	//   ....[35]....
        /*0614*/ 	.word	0x00013cb0


	//   ....[36]....
        /*0618*/ 	.word	0x00014820


	//   ....[37]....
        /*061c*/ 	.word	0x00014830


	//   ....[38]....
        /*0620*/ 	.word	0x000153e0


	//   ....[39]....
        /*0624*/ 	.word	0x000154f0


	//   ....[40]....
        /*0628*/ 	.word	0x00015560


	//   ....[41]....
        /*062c*/ 	.word	0x000155d0


	//   ....[42]....
        /*0630*/ 	.word	0x00015630


	//   ....[43]....
        /*0634*/ 	.word	0x000156a0


	//   ....[44]....
        /*0638*/ 	.word	0x00015710


	//   ....[45]....
        /*063c*/ 	.word	0x00015780


	//   ....[46]....
        /*0640*/ 	.word	0x000157e0


	//   ....[47]....
        /*0644*/ 	.word	0x00015840


	//   ....[48]....
        /*0648*/ 	.word	0x000158a0


	//   ....[49]....
        /*064c*/ 	.word	0x000158f0


	//   ....[50]....
        /*0650*/ 	.word	0x00015950


	//   ....[51]....
        /*0654*/ 	.word	0x000159c0


	//----- nvinfo : EIATTR_EXIT_INSTR_OFFSETS
	.align		4
.L_744:
        /*0658*/ 	.byte	0x04, 0x1c
        /*065a*/ 	.short	(.L_746 - .L_745)


	//   ....[0]....
.L_745:
        /*065c*/ 	.word	0x000000a0


	//   ....[1]....
        /*0660*/ 	.word	0x000154a0


	//----- nvinfo : EIATTR_MAX_THREADS
	.align		4
.L_746:
        /*0664*/ 	.byte	0x04, 0x05
        /*0666*/ 	.short	(.L_748 - .L_747)
.L_747:
        /*0668*/ 	.word	0x00000100
        /*066c*/ 	.word	0x00000001
        /*0670*/ 	.word	0x00000001


	//----- nvinfo : EIATTR_CRS_STACK_SIZE
	.align		4
.L_748:
        /*0674*/ 	.byte	0x04, 0x1e
        /*0676*/ 	.short	(.L_750 - .L_749)
.L_749:
        /*0678*/ 	.word	0x00000000
.L_750:


//--------------------- .nv.info._ZN7cutlass13device_kernelIN5flash19enable_sm80_to_sm89INS1_16FlashAttnFwdSm80INS1_25CollectiveMainloopFwdSm80ILi8ELi1ELb0EN4cute5tupleIJNS5_1CILi128EEENS7_ILi64EEENS7_ILi256EEEEEELi256ENS_6half_tEfNS_4arch4Sm80ELb1ELb0ELb1ELb1ELb0ELb0ELb1ELb1EEENS1_21CollectiveEpilogueFwdINS6_IJS8_SA_S9_EEENS6_IJNS7_ILi1EEESI_SI_EEESC_SE_Li256ELb1ELb1ELb1ELb0EEENS1_36VarlenDynamicPersistentTileSchedulerILi128ELi64ELi256ELi256ELb1ELb1ELb0ELb1ELb1ELb1EEEEEEEEEvNT_6ParamsE --------------------------
	.section	.nv.info._ZN7cutlass13device_kernelIN5flash19enable_sm80_to_sm89INS1_16FlashAttnFwdSm80INS1_25CollectiveMainloopFwdSm80ILi8ELi1ELb0EN4cute5tupleIJNS5_1CILi128EEENS7_ILi64EEENS7_ILi256EEEEEELi256ENS_6half_tEfNS_4arch4Sm80ELb1ELb0ELb1ELb1ELb0ELb0ELb1ELb1EEENS1_21CollectiveEpilogueFwdINS6_IJS8_SA_S9_EEENS6_IJNS7_ILi1EEESI_SI_EEESC_SE_Li256ELb1ELb1ELb1ELb0EEENS1_36VarlenDynamicPersistentTileSchedulerILi128ELi64ELi256ELi256ELb1ELb1ELb0ELb1ELb1ELb1EEEEEEEEEvNT_6ParamsE,"",@"SHT_CUDA_INFO"
	.sectionflags	@""
	.align	4


	//----- nvinfo : EIATTR_CUDA_API_VERSION
	.align		4
        /*0000*/ 	.byte	0x04, 0x37
        /*0002*/ 	.short	(.L_752 - .L_751)
.L_751:
        /*0004*/ 	.word	0x00000082


	//----- nvinfo : EIATTR_SW2861232_WAR
	.align		4
.L_752:
        /*0008*/ 	.byte	0x01, 0x35
	.zero		2


	//----- nvinfo : EIATTR_PARAM_CBANK
	.align		4
        /*000c*/ 	.byte	0x04, 0x0a
        /*000e*/ 	.short	(.L_754 - .L_753)
	.align		4
.L_753:
        /*0010*/ 	.word	index@(.nv.constant0._ZN7cutlass13device_kernelIN5flash19enable_sm80_to_sm89INS1_16FlashAttnFwdSm80INS1_25CollectiveMainloopFwdSm80ILi8ELi1ELb0EN4cute5tupleIJNS5_1CILi128EEENS7_ILi64EEENS7_ILi256EEEEEELi256ENS_6half_tEfNS_4arch4Sm80ELb1ELb0ELb1ELb1ELb0ELb0ELb1ELb1EEENS1_21CollectiveEpilogueFwdINS6_IJS8_SA_S9_EEENS6_IJNS7_ILi1EEESI_SI_EEESC_SE_Li256ELb1ELb1ELb1ELb0EEENS1_36VarlenDynamicPersistentTileSchedulerILi128ELi64ELi256ELi256ELb1ELb1ELb0ELb1ELb1ELb1EEEEEEEEEvNT_6ParamsE)
        /*0014*/ 	.short	0x0160
        /*0016*/ 	.short	0x0438


	//----- nvinfo : EIATTR_CBANK_PARAM_SIZE
	.align		4
.L_754:
        /*0018*/ 	.byte	0x03, 0x19
        /*001a*/ 	.short	0x0438


	//----- nvinfo : EIATTR_KPARAM_INFO
	.align		4
        /*001c*/ 	.byte	0x04, 0x17
        /*001e*/ 	.short	(.L_756 - .L_755)
.L_755:
        /*0020*/ 	.word	0x00000000
        /*0024*/ 	.short	0x0000
        /*0026*/ 	.short	0x0000
        /*0028*/ 	.byte	0x00, 0xf0, 0xe1, 0x10


	//----- nvinfo : EIATTR_MAXREG_COUNT
	.align		4
.L_756:
        /*002c*/ 	.byte	0x03, 0x1b
        /*002e*/ 	.short	0x00ff


	//----- nvinfo : EIATTR_NUM_BARRIERS
	.align		4
        /*0030*/ 	.byte	0x02, 0x4c
        /*0032*/ 	.byte	0x06
	.zero		1


	//----- nvinfo : EIATTR_ANNOTATIONS
	.align		4
        /*0034*/ 	.byte	0x04, 0x55
        /*0036*/ 	.short	(.L_758 - .L_757)


	//   ....[0]....
.L_757:
        /* <DEDUP_REMOVED lines=152> */


	//----- nvinfo : EIATTR_MERCURY_ISA_VERSION
	.align		4
.L_758:
        /*09a0*/ 	.byte	0x03, 0x5f
        /*09a2*/ 	.short	0x0000


	//----- nvinfo : EIATTR_INT_WARP_WIDE_INSTR_OFFSETS
	.align		4
        /*09a4*/ 	.byte	0x04, 0x31
        /*09a6*/ 	.short	(.L_760 - .L_759)


	//   ....[0]....
.L_759:
        /*09a8*/ 	.word	0x0000ee20


	//   ....[1]....
        /*09ac*/ 	.word	0x0000eea0


	//----- nvinfo : EIATTR_COOP_GROUP_MASK_REGIDS
	.align		4
.L_760:
        /*09b0*/ 	.byte	0x04, 0x29
        /*09b2*/ 	.short	(.L_762 - .L_761)


	//   ....[0]....
.L_761:
        /*09b4*/ 	.word	0xffffffff


	//   ....[1]....
        /*09b8*/ 	.word	0xffffffff


	//   ....[2]....
        /*09bc*/ 	.word	0xffffffff


	//   ....[3]....
        /*09c0*/ 	.word	0xffffffff


	//   ....[4]....
        /*09c4*/ 	.word	0xffffffff


	//   ....[5]....
        /*09c8*/ 	.word	0xffffffff


	//   ....[6]....
        /*09cc*/ 	.word	0xffffffff


	//   ....[7]....
        /*09d0*/ 	.word	0xffffffff


	//   ....[8]....
        /*09d4*/ 	.word	0xffffffff


	//   ....[9]....
        /*09d8*/ 	.word	0xffffffff


	//   ....[10]....
        /*09dc*/ 	.word	0xffffffff


	//   ....[11]....
        /*09e0*/ 	.word	0xffffffff


	//   ....[12]....
        /*09e4*/ 	.word	0xffffffff


	//   ....[13]....
        /*09e8*/ 	.word	0xffffffff


	//   ....[14]....
        /*09ec*/ 	.word	0xffffffff


	//   ....[15]....
        /*09f0*/ 	.word	0xffffffff


	//   ....[16]....
        /*09f4*/ 	.word	0xffffffff


	//   ....[17]....
        /*09f8*/ 	.word	0xffffffff


	//   ....[18]....
        /*09fc*/ 	.word	0xffffffff


	//   ....[19]....
        /*0a00*/ 	.word	0xffffffff


	//   ....[20]....
        /*0a04*/ 	.word	0xffffffff


	//   ....[21]....
        /*0a08*/ 	.word	0xffffffff


	//   ....[22]....
        /*0a0c*/ 	.word	0xffffffff


	//   ....[23]....
        /*0a10*/ 	.word	0xffffffff


	//   ....[24]....
        /*0a14*/ 	.word	0xffffffff


	//   ....[25]....
        /*0a18*/ 	.word	0xffffffff


	//   ....[26]....
        /*0a1c*/ 	.word	0xffffffff


	//   ....[27]....
        /*0a20*/ 	.word	0xffffffff


	//   ....[28]....
        /*0a24*/ 	.word	0xffffffff


	//   ....[29]....
        /*0a28*/ 	.word	0xffffffff


	//   ....[30]....
        /*0a2c*/ 	.word	0xffffffff


	//   ....[31]....
        /*0a30*/ 	.word	0xffffffff


	//   ....[32]....
        /*0a34*/ 	.word	0xffffffff


	//   ....[33]....
        /*0a38*/ 	.word	0xffffffff


	//   ....[34]....
        /*0a3c*/ 	.word	0xffffffff


	//   ....[35]....
        /*0a40*/ 	.word	0xffffffff


	//   ....[36]....
        /*0a44*/ 	.word	0xffffffff


	//   ....[37]....
        /*0a48*/ 	.word	0xffffffff


	//   ....[38]....
        /*0a4c*/ 	.word	0xffffffff


	//   ....[39]....
        /*0a50*/ 	.word	0xffffffff


	//   ....[40]....
        /*0a54*/ 	.word	0xffffffff


	//   ....[41]....
        /*0a58*/ 	.word	0xffffffff


	//   ....[42]....
        /*0a5c*/ 	.word	0xffffffff


	//   ....[43]....
        /*0a60*/ 	.word	0xffffffff


	//   ....[44]....
        /*0a64*/ 	.word	0xffffffff


	//   ....[45]....
        /*0a68*/ 	.word	0xffffffff


	//   ....[46]....
        /*0a6c*/ 	.word	0xffffffff


	//   ....[47]....
        /*0a70*/ 	.word	0xffffffff


	//   ....[48]....
        /*0a74*/ 	.word	0xffffffff


	//   ....[49]....
        /*0a78*/ 	.word	0xffffffff


	//   ....[50]....
        /*0a7c*/ 	.word	0xffffffff


	//   ....[51]....
        /*0a80*/ 	.word	0xffffffff


	//   ....[52]....
        /*0a84*/ 	.word	0xffffffff


	//   ....[53]....
        /*0a88*/ 	.word	0xffffffff


	//   ....[54]....
        /*0a8c*/ 	.word	0xffffffff


	//   ....[55]....
        /*0a90*/ 	.word	0xffffffff


	//   ....[56]....
        /*0a94*/ 	.word	0xffffffff


	//   ....[57]....
        /*0a98*/ 	.word	0xffffffff


	//   ....[58]....
        /*0a9c*/ 	.word	0xffffffff


	//   ....[59]....
        /*0aa0*/ 	.word	0xffffffff


	//   ....[60]....
        /*0aa4*/ 	.word	0xffffffff


	//   ....[61]....
        /*0aa8*/ 	.word	0xffffffff


	//   ....[62]....
        /*0aac*/ 	.word	0xffffffff


	//   ....[63]....
        /*0ab0*/ 	.word	0xffffffff


	//   ....[64]....
        /*0ab4*/ 	.word	0xffffffff


	//   ....[65]....
        /*0ab8*/ 	.word	0xffffffff


	//   ....[66]....
        /*0abc*/ 	.word	0xffffffff


	//   ....[67]....
        /*0ac0*/ 	.word	0xffffffff


	//   ....[68]....
        /*0ac4*/ 	.word	0xffffffff


	//   ....[69]....
        /*0ac8*/ 	.word	0xffffffff


	//   ....[70]....
        /*0acc*/ 	.word	0xffffffff


	//   ....[71]....
        /*0ad0*/ 	.word	0xffffffff


	//   ....[72]....
        /*0ad4*/ 	.word	0xffffffff


	//   ....[73]....
        /*0ad8*/ 	.word	0xffffffff


	//   ....[74]....
        /*0adc*/ 	.word	0xffffffff


	//   ....[75]....
        /*0ae0*/ 	.word	0xffffffff


	//   ....[76]....
        /*0ae4*/ 	.word	0xffffffff


	//   ....[77]....
        /*0ae8*/ 	.word	0xffffffff


	//   ....[78]....
        /*0aec*/ 	.word	0xffffffff


	//   ....[79]....
        /*0af0*/ 	.word	0xffffffff


	//   ....[80]....
        /*0af4*/ 	.word	0xffffffff


	//   ....[81]....
        /*0af8*/ 	.word	0xffffffff


	//   ....[82]....
        /*0afc*/ 	.word	0xffffffff


	//   ....[83]....
        /*0b00*/ 	.word	0xffffffff


	//   ....[84]....
        /*0b04*/ 	.word	0xffffffff


	//   ....[85]....
        /*0b08*/ 	.word	0xffffffff


	//   ....[86]....
        /*0b0c*/ 	.word	0xffffffff


	//   ....[87]....
        /*0b10*/ 	.word	0xffffffff


	//   ....[88]....
        /*0b14*/ 	.word	0xffffffff


	//   ....[89]....
        /*0b18*/ 	.word	0xffffffff


	//   ....[90]....
        /*0b1c*/ 	.word	0xffffffff


	//   ....[91]....
        /*0b20*/ 	.word	0xffffffff


	//   ....[92]....
        /*0b24*/ 	.word	0xffffffff


	//   ....[93]....
        /*0b28*/ 	.word	0xffffffff


	//   ....[94]....
        /*0b2c*/ 	.word	0xffffffff


	//   ....[95]....
        /*0b30*/ 	.word	0xffffffff


	//   ....[96]....
        /*0b34*/ 	.word	0xffffffff


	//   ....[97]....
        /*0b38*/ 	.word	0xffffffff


	//   ....[98]....
        /*0b3c*/ 	.word	0xffffffff


	//   ....[99]....
        /*0b40*/ 	.word	0xffffffff


	//   ....[100]....
        /*0b44*/ 	.word	0xffffffff


	//   ....[101]....
        /*0b48*/ 	.word	0xffffffff


	//   ....[102]....
        /*0b4c*/ 	.word	0xffffffff


	//   ....[103]....
        /*0b50*/ 	.word	0xffffffff


	//   ....[104]....
        /*0b54*/ 	.word	0xffffffff


	//   ....[105]....
        /*0b58*/ 	.word	0xffffffff


	//   ....[106]....
        /*0b5c*/ 	.word	0xffffffff


	//   ....[107]....
        /*0b60*/ 	.word	0xffffffff


	//   ....[108]....
        /*0b64*/ 	.word	0xffffffff


	//   ....[109]....
        /*0b68*/ 	.word	0xffffffff


	//   ....[110]....
        /*0b6c*/ 	.word	0xffffffff


	//   ....[111]....
        /*0b70*/ 	.word	0xffffffff


	//   ....[112]....
        /*0b74*/ 	.word	0xffffffff


	//   ....[113]....
        /*0b78*/ 	.word	0xffffffff


	//   ....[114]....
        /*0b7c*/ 	.word	0xffffffff


	//   ....[115]....
        /*0b80*/ 	.word	0xffffffff


	//   ....[116]....
        /*0b84*/ 	.word	0xffffffff


	//   ....[117]....
        /*0b88*/ 	.word	0xffffffff


	//   ....[118]....
        /*0b8c*/ 	.word	0xffffffff


	//   ....[119]....
        /*0b90*/ 	.word	0xffffffff


	//   ....[120]....
        /*0b94*/ 	.word	0xffffffff


	//   ....[121]....
        /*0b98*/ 	.word	0xffffffff


	//   ....[122]....
        /*0b9c*/ 	.word	0xffffffff


	//   ....[123]....
        /*0ba0*/ 	.word	0xffffffff


	//   ....[124]....
        /*0ba4*/ 	.word	0xffffffff


	//   ....[125]....
        /*0ba8*/ 	.word	0xffffffff


	//   ....[126]....
        /*0bac*/ 	.word	0xffffffff


	//   ....[127]....
        /*0bb0*/ 	.word	0xffffffff


	//   ....[128]....
        /*0bb4*/ 	.word	0xffffffff


	//   ....[129]....
        /*0bb8*/ 	.word	0xffffffff


	//   ....[130]....
        /*0bbc*/ 	.word	0xffffffff


	//   ....[131]....
        /*0bc0*/ 	.word	0xffffffff


	//   ....[132]....
        /*0bc4*/ 	.word	0xffffffff


	//   ....[133]....
        /*0bc8*/ 	.word	0xffffffff


	//   ....[134]....
        /*0bcc*/ 	.word	0xffffffff


	//   ....[135]....
        /*0bd0*/ 	.word	0xffffffff


	//   ....[136]....
        /*0bd4*/ 	.word	0xffffffff


	//   ....[137]....
        /*0bd8*/ 	.word	0xffffffff


	//   ....[138]....
        /*0bdc*/ 	.word	0xffffffff


	//   ....[139]....
        /*0be0*/ 	.word	0xffffffff


	//   ....[140]....
        /*0be4*/ 	.word	0xffffffff


	//   ....[141]....
        /*0be8*/ 	.word	0xffffffff


	//   ....[142]....
        /*0bec*/ 	.word	0xffffffff


	//   ....[143]....
        /*0bf0*/ 	.word	0xffffffff


	//   ....[144]....
        /*0bf4*/ 	.word	0xffffffff


	//   ....[145]....
        /*0bf8*/ 	.word	0xffffffff


	//   ....[146]....
        /*0bfc*/ 	.word	0xffffffff


	//----- nvinfo : EIATTR_COOP_GROUP_INSTR_OFFSETS
	.align		4
.L_762:
        /*0c00*/ 	.byte	0x04, 0x28
        /*0c02*/ 	.short	(.L_764 - .L_763)


	//   ....[0]....
.L_763:
        /*0c04*/ 	.word	0x00000050


	//   ....[1]....
        /*0c08*/ 	.word	0x00000200


	//   ....[2]....
        /*0c0c*/ 	.word	0x00000230


	//   ....[3]....
        /*0c10*/ 	.word	0x00000260


	//   ....[4]....
        /*0c14*/ 	.word	0x00000290


	//   ....[5]....
        /*0c18*/ 	.word	0x000002c0


	//   ....[6]....
        /*0c1c*/ 	.word	0x000002f0


	//   ....[7]....
        /*0c20*/ 	.word	0x00000450


	//   ....[8]....
        /*0c24*/ 	.word	0x00000490


	//   ....[9]....
        /*0c28*/ 	.word	0x000004c0


	//   ....[10]....
        /*0c2c*/ 	.word	0x000004f0


	//   ....[11]....
        /*0c30*/ 	.word	0x00000520


	//   ....[12]....
        /*0c34*/ 	.word	0x00000550


	//   ....[13]....
        /*0c38*/ 	.word	0x000005e0


	//   ....[14]....
        /*0c3c*/ 	.word	0x00000630


	//   ....[15]....
        /*0c40*/ 	.word	0x00000650


	//   ....[16]....
        /*0c44*/ 	.word	0x000006b0


	//   ....[17]....
        /*0c48*/ 	.word	0x00002fb0


	//   ....[18]....
        /*0c4c*/ 	.word	0x00002fd0


	//   ....[19]....
        /*0c50*/ 	.word	0x00003240


	//   ....[20]....
        /*0c54*/ 	.word	0x00003250


	//   ....[21]....
        /*0c58*/ 	.word	0x000034b0


	//   ....[22]....
        /*0c5c*/ 	.word	0x000034d0


	//   ....[23]....
        /*0c60*/ 	.word	0x00003730


	//   ....[24]....
        /*0c64*/ 	.word	0x00003740


	//   ....[25]....
        /*0c68*/ 	.word	0x000052b0


	//   ....[26]....
        /*0c6c*/ 	.word	0x000052e0


	//   ....[27]....
        /*0c70*/ 	.word	0x00005820


	//   ....[28]....
        /*0c74*/ 	.word	0x000059a0


	//   ....[29]....
        /*0c78*/ 	.word	0x000059c0


	//   ....[30]....
        /*0c7c*/ 	.word	0x00005a20


	//   ....[31]....
        /*0c80*/ 	.word	0x000083d0


	//   ....[32]....
        /*0c84*/ 	.word	0x00008420


	//   ....[33]....
        /*0c88*/ 	.word	0x00008d10


	//   ....[34]....
        /*0c8c*/ 	.word	0x00008db0


	//   ....[35]....
        /*0c90*/ 	.word	0x00008de0


	//   ....[36]....
        /*0c94*/ 	.word	0x00008ee0


	//   ....[37]....
        /*0c98*/ 	.word	0x0000c3b0


	//   ....[38]....
        /*0c9c*/ 	.word	0x0000c3d0


	//   ....[39]....
        /*0ca0*/ 	.word	0x0000c410


	//   ....[40]....
        /*0ca4*/ 	.word	0x0000c450


	//   ....[41]....
        /*0ca8*/ 	.word	0x0000e3d0


	//   ....[42]....
        /*0cac*/ 	.word	0x0000e420


	//   ....[43]....
        /*0cb0*/ 	.word	0x0000e440


	//   ....[44]....
        /*0cb4*/ 	.word	0x0000e460


	//   ....[45]....
        /*0cb8*/ 	.word	0x0000fce0


	//   ....[46]....
        /*0cbc*/ 	.word	0x0000fd00


	//   ....[47]....
        /*0cc0*/ 	.word	0x0000fd20


	//   ....[48]....
        /*0cc4*/ 	.word	0x0000fd30


	//   ....[49]....
        /*0cc8*/ 	.word	0x00010130


	//   ....[50]....
        /*0ccc*/ 	.word	0x00010150


	//   ....[51]....
        /*0cd0*/ 	.word	0x00010320


	//   ....[52]....
        /*0cd4*/ 	.word	0x00010330


	//   ....[53]....
        /*0cd8*/ 	.word	0x00010510


	//   ....[54]....
        /*0cdc*/ 	.word	0x00010530


	//   ....[55]....
        /*0ce0*/ 	.word	0x00010710


	//   ....[56]....
        /*0ce4*/ 	.word	0x00010720


	//   ....[57]....
        /*0ce8*/ 	.word	0x00010b00


	//   ....[58]....
        /*0cec*/ 	.word	0x00010b20


	//   ....[59]....
        /*0cf0*/ 	.word	0x00011770


	//   ....[60]....
        /*0cf4*/ 	.word	0x00011780


	//   ....[61]....
        /*0cf8*/ 	.word	0x00012b80


	//   ....[62]....
        /*0cfc*/ 	.word	0x00012ba0


	//   ....[63]....
        /*0d00*/ 	.word	0x00012d80


	//   ....[64]....
        /*0d04*/ 	.word	0x00012d90


	//   ....[65]....
        /*0d08*/ 	.word	0x00012f70


	//   ....[66]....
        /*0d0c*/ 	.word	0x00012f90


	//   ....[67]....
        /*0d10*/ 	.word	0x00013170


	//   ....[68]....
        /*0d14*/ 	.word	0x00013180


	//   ....[69]....
        /*0d18*/ 	.word	0x00013420


	//   ....[70]....
        /*0d1c*/ 	.word	0x00013440


	//   ....[71]....
        /*0d20*/ 	.word	0x00013570


	//   ....[72]....
        /*0d24*/ 	.word	0x000135b0


	//   ....[73]....
        /*0d28*/ 	.word	0x000135e0


	//   ....[74]....
        /*0d2c*/ 	.word	0x00013610


	//   ....[75]....
        /*0d30*/ 	.word	0x00013640


	//   ....[76]....
        /*0d34*/ 	.word	0x00013670


	//   ....[77]....
        /*0d38*/ 	.word	0x000137d0


	//   ....[78]....
        /*0d3c*/ 	.word	0x00013810


	//   ....[79]....
        /*0d40*/ 	.word	0x00013840


	//   ....[80]....
        /*0d44*/ 	.word	0x00013870


	//   ....[81]....
        /*0d48*/ 	.word	0x000138a0


	//   ....[82]....
        /*0d4c*/ 	.word	0x000138d0


	//   ....[83]....
        /*0d50*/ 	.word	0x00013960


	//   ....[84]....
        /*0d54*/ 	.word	0x000139c0


	//   ....[85]....
        /*0d58*/ 	.word	0x000139d0


	//   ....[86]....
        /*0d5c*/ 	.word	0x00013a30


	//   ....[87]....
        /*0d60*/ 	.word	0x00014490


	//   ....[88]....
        /*0d64*/ 	.word	0x000144f0


	//   ....[89]....
        /*0d68*/ 	.word	0x00014540


	//   ....[90]....
        /*0d6c*/ 	.word	0x00014590


	//   ....[91]....
        /*0d70*/ 	.word	0x000145e0


	//   ....[92]....
        /*0d74*/ 	.word	0x00014650


	//   ....[93]....
        /*0d78*/ 	.word	0x00014690


	//   ....[94]....
        /*0d7c*/ 	.word	0x00014700


	//   ....[95]....
        /*0d80*/ 	.word	0x00014770


	//   ....[96]....
        /*0d84*/ 	.word	0x000147d0


	//   ....[97]....
        /*0d88*/ 	.word	0x00014840


	//   ....[98]....
        /*0d8c*/ 	.word	0x000148b0


	//   ....[99]....
        /*0d90*/ 	.word	0x00014910


	//   ....[100]....
        /*0d94*/ 	.word	0x00014970


	//   ....[101]....
        /*0d98*/ 	.word	0x000149d0


	//   ....[102]....
        /*0d9c*/ 	.word	0x00014a40


	//   ....[103]....
        /*0da0*/ 	.word	0x00014aa0


	//   ....[104]....
        /*0da4*/ 	.word	0x00014b00


	//   ....[105]....
        /*0da8*/ 	.word	0x00014b50


	//   ....[106]....
        /*0dac*/ 	.word	0x00014bb0


	//   ....[107]....
        /*0db0*/ 	.word	0x00014c00


	//   ....[108]....
        /*0db4*/ 	.word	0x00014c60


	//   ....[109]....
        /*0db8*/ 	.word	0x00014cd0


	//   ....[110]....
        /*0dbc*/ 	.word	0x00014d40


	//   ....[111]....
        /*0dc0*/ 	.word	0x00014da0


	//   ....[112]....
        /*0dc4*/ 	.word	0x00014e00


	//   ....[113]....
        /*0dc8*/ 	.word	0x00014e60


	//   ....[114]....
        /*0dcc*/ 	.word	0x00014ed0


	//   ....[115]....
        /*0dd0*/ 	.word	0x00014f30


	//   ....[116]....
        /*0dd4*/ 	.word	0x00014f90


	//   ....[117]....
        /*0dd8*/ 	.word	0x00014ff0


	//   ....[118]....
        /*0ddc*/ 	.word	0x00015060


	//   ....[119]....
        /*0de0*/ 	.word	0x000150c0


	//   ....[120]....
        /*0de4*/ 	.word	0x00015120


	//   ....[121]....
        /*0de8*/ 	.word	0x00015180


	//   ....[122]....
        /*0dec*/ 	.word	0x000151f0


	//   ....[123]....
        /*0df0*/ 	.word	0x00015250


	//   ....[124]....
        /*0df4*/ 	.word	0x000152b0


	//   ....[125]....
        /*0df8*/ 	.word	0x00015310


	//   ....[126]....
        /*0dfc*/ 	.word	0x00015380


	//   ....[127]....
        /*0e00*/ 	.word	0x000153e0


	//   ....[128]....
        /*0e04*/ 	.word	0x00015440


	//   ....[129]....
        /*0e08*/ 	.word	0x000154a0


	//   ....[130]....
        /*0e0c*/ 	.word	0x00015510


	//   ....[131]....
        /*0e10*/ 	.word	0x00015560


	//   ....[132]....
        /*0e14*/ 	.word	0x000155a0


	//   ....[133]....
        /*0e18*/ 	.word	0x000155f0


	//   ....[134]....
        /*0e1c*/ 	.word	0x00015640


	//   ....[135]....
        /*0e20*/ 	.word	0x00015690


	//   ....[136]....
        /*0e24*/ 	.word	0x00015700


	//   ....[137]....
        /*0e28*/ 	.word	0x00015740


	//   ....[138]....
        /*0e2c*/ 	.word	0x00015790


	//   ....[139]....
        /*0e30*/ 	.word	0x000157e0


	//   ....[140]....
        /*0e34*/ 	.word	0x00015830


	//   ....[141]....
        /*0e38*/ 	.word	0x00015880


	//   ....[142]....
        /*0e3c*/ 	.word	0x000158f0


	//   ....[143]....
        /*0e40*/ 	.word	0x00015930


	//   ....[144]....
        /*0e44*/ 	.word	0x000159a0


	//   ....[145]....
        /*0e48*/ 	.word	0x00015a00


	//   ....[146]....
        /*0e4c*/ 	.word	0x00015a60


	//----- nvinfo : EIATTR_EXIT_INSTR_OFFSETS
	.align		4
.L_764:
        /*0e50*/ 	.byte	0x04, 0x1c
        /*0e52*/ 	.short	(.L_766 - .L_765)


	//   ....[0]....
.L_765:
        /*0e54*/ 	.word	0x000010d0


	//   ....[1]....
        /*0e58*/ 	.word	0x00014450


	//----- nvinfo : EIATTR_MAX_THREADS
	.align		4
.L_766:
        /*0e5c*/ 	.byte	0x04, 0x05
        /*0e5e*/ 	.short	(.L_768 - .L_767)
.L_767:
        /*0e60*/ 	.word	0x00000100
        /*0e64*/ 	.word	0x00000001
        /*0e68*/ 	.word	0x00000001


	//----- nvinfo : EIATTR_CRS_STACK_SIZE
	.align		4
.L_768:
        /*0e6c*/ 	.byte	0x04, 0x1e
        /*0e6e*/ 	.short	(.L_770 - .L_769)
.L_769:
        /*0e70*/ 	.word	0x00000000
.L_770:


//--------------------- .nv.info._ZN7cutlass13device_kernelIN5flash19enable_sm80_to_sm89INS1_16FlashAttnFwdSm80INS1_25CollectiveMainloopFwdSm80ILi8ELi1ELb0EN4cute5tupleIJNS5_1CILi128EEENS7_ILi48EEENS7_ILi256EEEEEELi256ENS_6half_tEfNS_4arch4Sm80ELb1ELb0ELb1ELb1ELb0ELb1ELb1ELb1EEENS1_21CollectiveEpilogueFwdINS6_IJS8_SA_S9_EEENS6_IJNS7_ILi1EEESI_SI_EEESC_SE_Li256ELb1ELb1ELb1ELb0EEENS1_36VarlenDynamicPersistentTileSchedulerILi128ELi48ELi256ELi256ELb1ELb1ELb0ELb1ELb1ELb1EEEEEEEEEvNT_6ParamsE --------------------------
	.section	.nv.info._ZN7cutlass13device_kernelIN5flash19enable_sm80_to_sm89INS1_16FlashAttnFwdSm80INS1_25CollectiveMainloopFwdSm80ILi8ELi1ELb0EN4cute5tupleIJNS5_1CILi128EEENS7_ILi48EEENS7_ILi256EEEEEELi256ENS_6half_tEfNS_4arch4Sm80ELb1ELb0ELb1ELb1ELb0ELb1ELb1ELb1EEENS1_21CollectiveEpilogueFwdINS6_IJS8_SA_S9_EEENS6_IJNS7_ILi1EEESI_SI_EEESC_SE_Li256ELb1ELb1ELb1ELb0EEENS1_36VarlenDynamicPersistentTileSchedulerILi128ELi48ELi256ELi256ELb1ELb1ELb0ELb1ELb1ELb1EEEEEEEEEvNT_6ParamsE,"",@"SHT_CUDA_INFO"
	.sectionflags	@""
	.align	4


	//----- nvinfo : EIATTR_CUDA_API_VERSION
	.align		4
        /*0000*/ 	.byte	0x04, 0x37
        /*0002*/ 	.short	(.L_772 - .L_771)
.L_771:
        /*0004*/ 	.word	0x00000082


	//----- nvinfo : EIATTR_SW2861232_WAR
	.align		4
.L_772:
        /*0008*/ 	.byte	0x01, 0x35
	.zero		2


	//----- nvinfo : EIATTR_PARAM_CBANK
	.align		4
        /*000c*/ 	.byte	0x04, 0x0a
        /*000e*/ 	.short	(.L_774 - .L_773)
	.align		4
.L_773:
        /*0010*/ 	.word	index@(.nv.constant0._ZN7cutlass13device_kernelIN5flash19enable_sm80_to_sm89INS1_16FlashAttnFwdSm80INS1_25CollectiveMainloopFwdSm80ILi8ELi1ELb0EN4cute5tupleIJNS5_1CILi128EEENS7_ILi48EEENS7_ILi256EEEEEELi256ENS_6half_tEfNS_4arch4Sm80ELb1ELb0ELb1ELb1ELb0ELb1ELb1ELb1EEENS1_21CollectiveEpilogueFwdINS6_IJS8_SA_S9_EEENS6_IJNS7_ILi1EEESI_SI_EEESC_SE_Li256ELb1ELb1ELb1ELb0EEENS1_36VarlenDynamicPersistentTileSchedulerILi128ELi48ELi256ELi256ELb1ELb1ELb0ELb1ELb1ELb1EEEEEEEEEvNT_6ParamsE)
        /*0014*/ 	.short	0x0160
        /*0016*/ 	.short	0x0438


	//----- nvinfo : EIATTR_CBANK_PARAM_SIZE
	.align		4
.L_774:
        /*0018*/ 	.byte	0x03, 0x19
        /*001a*/ 	.short	0x0438


	//----- nvinfo : EIATTR_KPARAM_INFO
	.align		4
        /*001c*/ 	.byte	0x04, 0x17
        /*001e*/ 	.short	(.L_776 - .L_775)
.L_775:
        /*0020*/ 	.word	0x00000000
        /*0024*/ 	.short	0x0000
        /*0026*/ 	.short	0x0000
        /*0028*/ 	.byte	0x00, 0xf0, 0xe1, 0x10


	//----- nvinfo : EIATTR_MAXREG_COUNT
	.align		4
.L_776:
        /*002c*/ 	.byte	0x03, 0x1b
        /*002e*/ 	.short	0x00ff


	//----- nvinfo : EIATTR_NUM_BARRIERS
	.align		4
        /*0030*/ 	.byte	0x02, 0x4c
        /*0032*/ 	.byte	0x06
	.zero		1


	//----- nvinfo : EIATTR_ANNOTATIONS
	.align		4
        /*0034*/ 	.byte	0x04, 0x55
        /*0036*/ 	.short	(.L_778 - .L_777)


	//   ....[0]....
.L_777:
        /* <DEDUP_REMOVED lines=53> */


	//----- nvinfo : EIATTR_MERCURY_ISA_VERSION
	.align		4
.L_778:
        /*0378*/ 	.byte	0x03, 0x5f
        /*037a*/ 	.short	0x0000


	//----- nvinfo : EIATTR_INT_WARP_WIDE_INSTR_OFFSETS
	.align		4
        /*037c*/ 	.byte	0x04, 0x31
        /*037e*/ 	.short	(.L_780 - .L_779)


	//   ....[0]....
.L_779:
        /*0380*/ 	.word	0x0001c530


	//   ....[1]....
        /*0384*/ 	.word	0x0001c5b0


	//----- nvinfo : EIATTR_COOP_GROUP_MASK_REGIDS
	.align		4
.L_780:
        /*0388*/ 	.byte	0x04, 0x29
        /*038a*/ 	.short	(.L_782 - .L_781)


	//   ....[0]....
.L_781:
        /*038c*/ 	.word	0xffffffff


	//   ....[1]....
        /*0390*/ 	.word	0xffffffff


	//   ....[2]....
        /*0394*/ 	.word	0xffffffff


	//   ....[3]....
        /*0398*/ 	.word	0xffffffff


	//   ....[4]....
        /*039c*/ 	.word	0xffffffff


	//   ....[5]....
        /*03a0*/ 	.word	0xffffffff


	//   ....[6]....
        /*03a4*/ 	.word	0xffffffff


	//   ....[7]....
        /*03a8*/ 	.word	0xffffffff


	//   ....[8]....
        /*03ac*/ 	.word	0xffffffff


	//   ....[9]....
        /*03b0*/ 	.word	0xffffffff


	//   ....[10]....
        /*03b4*/ 	.word	0xffffffff


	//   ....[11]....
        /*03b8*/ 	.word	0xffffffff


	//   ....[12]....
        /*03bc*/ 	.word	0xffffffff


	//   ....[13]....
        /*03c0*/ 	.word	0xffffffff


	//   ....[14]....
        /*03c4*/ 	.word	0xffffffff


	//   ....[15]....
        /*03c8*/ 	.word	0xffffffff


	//   ....[16]....
        /*03cc*/ 	.word	0xffffffff


	//   ....[17]....
        /*03d0*/ 	.word	0xffffffff


	//   ....[18]....
        /*03d4*/ 	.word	0xffffffff


	//   ....[19]....
        /*03d8*/ 	.word	0xffffffff


	//   ....[20]....
        /*03dc*/ 	.word	0xffffffff


	//   ....[21]....
        /*03e0*/ 	.word	0xffffffff


	//   ....[22]....
        /*03e4*/ 	.word	0xffffffff


	//   ....[23]....
        /*03e8*/ 	.word	0xffffffff


	//   ....[24]....
        /*03ec*/ 	.word	0xffffffff


	//   ....[25]....
        /*03f0*/ 	.word	0xffffffff


	//   ....[26]....
        /*03f4*/ 	.word	0xffffffff


	//   ....[27]....
        /*03f8*/ 	.word	0xffffffff


	//   ....[28]....
        /*03fc*/ 	.word	0xffffffff


	//   ....[29]....
        /*0400*/ 	.word	0xffffffff


	//   ....[30]....
        /*0404*/ 	.word	0xffffffff


	//   ....[31]....
        /*0408*/ 	.word	0xffffffff


	//   ....[32]....
        /*040c*/ 	.word	0xffffffff


	//   ....[33]....
        /*0410*/ 	.word	0xffffffff


	//   ....[34]....
        /*0414*/ 	.word	0xffffffff


	//   ....[35]....
        /*0418*/ 	.word	0xffffffff


	//   ....[36]....
        /*041c*/ 	.word	0xffffffff


	//   ....[37]....
        /*0420*/ 	.word	0xffffffff


	//   ....[38]....
        /*0424*/ 	.word	0xffffffff


	//   ....[39]....
        /*0428*/ 	.word	0xffffffff


	//   ....[40]....
        /*042c*/ 	.word	0xffffffff


	//   ....[41]....
        /*0430*/ 	.word	0xffffffff


	//   ....[42]....
        /*0434*/ 	.word	0xffffffff


	//   ....[43]....
        /*0438*/ 	.word	0xffffffff


	//   ....[44]....
        /*043c*/ 	.word	0xffffffff


	//   ....[45]....
        /*0440*/ 	.word	0xffffffff


	//   ....[46]....
        /*0444*/ 	.word	0xffffffff


	//   ....[47]....
        /*0448*/ 	.word	0xffffffff


	//   ....[48]....
        /*044c*/ 	.word	0xffffffff


	//   ....[49]....
        /*0450*/ 	.word	0xffffffff


	//   ....[50]....
        /*0454*/ 	.word	0xffffffff


	//   ....[51]....
        /*0458*/ 	.word	0xffffffff


	//   ....[52]....
        /*045c*/ 	.word	0xffffffff


	//   ....[53]....
        /*0460*/ 	.word	0xffffffff


	//   ....[54]....
        /*0464*/ 	.word	0xffffffff


	//   ....[55]....
        /*0468*/ 	.word	0xffffffff


	//   ....[56]....
        /*046c*/ 	.word	0xffffffff


	//   ....[57]....
        /*0470*/ 	.word	0xffffffff


	//   ....[58]....
        /*0474*/ 	.word	0xffffffff


	//   ....[59]....
        /*0478*/ 	.word	0xffffffff


	//   ....[60]....
        /*047c*/ 	.word	0xffffffff


	//   ....[61]....
        /*0480*/ 	.word	0xffffffff


	//   ....[62]....
        /*0484*/ 	.word	0xffffffff


	//   ....[63]....
        /*0488*/ 	.word	0xffffffff


	//   ....[64]....
        /*048c*/ 	.word	0xffffffff


	//   ....[65]....
        /*0490*/ 	.word	0xffffffff


	//   ....[66]....
        /*0494*/ 	.word	0xffffffff


	//   ....[67]....
        /*0498*/ 	.word	0xffffffff


	//   ....[68]....
        /*049c*/ 	.word	0xffffffff


	//   ....[69]....
        /*04a0*/ 	.word	0xffffffff


	//   ....[70]....
        /*04a4*/ 	.word	0xffffffff


	//   ....[71]....
        /*04a8*/ 	.word	0xffffffff


	//   ....[72]....
        /*04ac*/ 	.word	0xffffffff


	//   ....[73]....
        /*04b0*/ 	.word	0xffffffff


	//   ....[74]....
        /*04b4*/ 	.word	0xffffffff


	//   ....[75]....
        /*04b8*/ 	.word	0xffffffff


	//   ....[76]....
        /*04bc*/ 	.word	0xffffffff


	//   ....[77]....
        /*04c0*/ 	.word	0xffffffff


	//   ....[78]....
        /*04c4*/ 	.word	0xffffffff


	//   ....[79]....
        /*04c8*/ 	.word	0xffffffff


	//   ....[80]....
        /*04cc*/ 	.word	0xffffffff


	//   ....[81]....
        /*04d0*/ 	.word	0xffffffff


	//   ....[82]....
        /*04d4*/ 	.word	0xffffffff


	//   ....[83]....
        /*04d8*/ 	.word	0xffffffff


	//   ....[84]....
        /*04dc*/ 	.word	0xffffffff


	//   ....[85]....
        /*04e0*/ 	.word	0xffffffff


	//   ....[86]....
        /*04e4*/ 	.word	0xffffffff


	//   ....[87]....
        /*04e8*/ 	.word	0xffffffff


	//   ....[88]....
        /*04ec*/ 	.word	0xffffffff


	//   ....[89]....
        /*04f0*/ 	.word	0xffffffff


	//   ....[90]....
        /*04f4*/ 	.word	0xffffffff


	//   ....[91]....
        /*04f8*/ 	.word	0xffffffff


	//   ....[92]....
        /*04fc*/ 	.word	0xffffffff


	//   ....[93]....
        /*0500*/ 	.word	0xffffffff


	//   ....[94]....
        /*0504*/ 	.word	0xffffffff


	//   ....[95]....
        /*0508*/ 	.word	0xffffffff


	//   ....[96]....
        /*050c*/ 	.word	0xffffffff


	//   ....[97]....
        /*0510*/ 	.word	0xffffffff


	//   ....[98]....
        /*0514*/ 	.word	0xffffffff


	//   ....[99]....
        /*0518*/ 	.word	0xffffffff


	//   ....[100]....
        /*051c*/ 	.word	0xffffffff


	//   ....[101]....
        /*0520*/ 	.word	0xffffffff


	//   ....[102]....
        /*0524*/ 	.word	0xffffffff


	//   ....[103]....
        /*0528*/ 	.word	0xffffffff


	//   ....[104]....
        /*052c*/ 	.word	0xffffffff


	//   ....[105]....
        /*0530*/ 	.word	0xffffffff


	//   ....[106]....
        /*0534*/ 	.word	0xffffffff


	//   ....[107]....
        /*0538*/ 	.word	0xffffffff


	//   ....[108]....
        /*053c*/ 	.word	0xffffffff


	//   ....[109]....
        /*0540*/ 	.word	0xffffffff


	//   ....[110]....
        /*0544*/ 	.word	0xffffffff


	//   ....[111]....
        /*0548*/ 	.word	0xffffffff


	//   ....[112]....
        /*054c*/ 	.word	0xffffffff


	//   ....[113]....
        /*0550*/ 	.word	0xffffffff


	//   ....[114]....
        /*0554*/ 	.word	0xffffffff


	//   ....[115]....
        /*0558*/ 	.word	0xffffffff


	//   ....[116]....
        /*055c*/ 	.word	0xffffffff


	//   ....[117]....
        /*0560*/ 	.word	0xffffffff


	//   ....[118]....
        /*0564*/ 	.word	0xffffffff


	//   ....[119]....
        /*0568*/ 	.word	0xffffffff


	//   ....[120]....
        /*056c*/ 	.word	0xffffffff


	//   ....[121]....
        /*0570*/ 	.word	0xffffffff


	//   ....[122]....
        /*0574*/ 	.word	0xffffffff


	//   ....[123]....
        /*0578*/ 	.word	0xffffffff


	//   ....[124]....
        /*057c*/ 	.word	0xffffffff


	//   ....[125]....
        /*0580*/ 	.word	0xffffffff


	//   ....[126]....
        /*0584*/ 	.word	0xffffffff


	//   ....[127]....
        /*0588*/ 	.word	0xffffffff


	//   ....[128]....
        /*058c*/ 	.word	0xffffffff


	//   ....[129]....
        /*0590*/ 	.word	0xffffffff


	//   ....[130]....
        /*0594*/ 	.word	0xffffffff


	//   ....[131]....
        /*0598*/ 	.word	0xffffffff


	//   ....[132]....
        /*059c*/ 	.word	0xffffffff


	//   ....[133]....
        /*05a0*/ 	.word	0xffffffff


	//   ....[134]....
        /*05a4*/ 	.word	0xffffffff


	//   ....[135]....
        /*05a8*/ 	.word	0xffffffff


	//   ....[136]....
        /*05ac*/ 	.word	0xffffffff


	//   ....[137]....
        /*05b0*/ 	.word	0xffffffff


	//   ....[138]....
        /*05b4*/ 	.word	0xffffffff


	//   ....[139]....
        /*05b8*/ 	.word	0xffffffff


	//   ....[140]....
        /*05bc*/ 	.word	0xffffffff


	//   ....[141]....
        /*05c0*/ 	.word	0xffffffff


	//   ....[142]....
        /*05c4*/ 	.word	0xffffffff


	//   ....[143]....
        /*05c8*/ 	.word	0xffffffff


	//   ....[144]....
        /*05cc*/ 	.word	0xffffffff


	//   ....[145]....
        /*05d0*/ 	.word	0xffffffff


	//   ....[146]....
        /*05d4*/ 	.word	0xffffffff


	//   ....[147]....
        /*05d8*/ 	.word	0xffffffff


	//   ....[148]....
        /*05dc*/ 	.word	0xffffffff


	//   ....[149]....
        /*05e0*/ 	.word	0xffffffff


	//   ....[150]....
        /*05e4*/ 	.word	0xffffffff


	//   ....[151]....
        /*05e8*/ 	.word	0xffffffff


	//   ....[152]....
        /*05ec*/ 	.word	0xffffffff


	//   ....[153]....
        /*05f0*/ 	.word	0xffffffff


	//   ....[154]....
        /*05f4*/ 	.word	0xffffffff


	//   ....[155]....
        /*05f8*/ 	.word	0xffffffff


	//   ....[156]....
        /*05fc*/ 	.word	0xffffffff


	//   ....[157]....
        /*0600*/ 	.word	0xffffffff


	//   ....[158]....
        /*0604*/ 	.word	0xffffffff


	//   ....[159]....
        /*0608*/ 	.word	0xffffffff


	//   ....[160]....
        /*060c*/ 	.word	0xffffffff


	//   ....[161]....
        /*0610*/ 	.word	0xffffffff


	//   ....[162]....
        /*0614*/ 	.word	0xffffffff


	//   ....[163]....
        /*0618*/ 	.word	0xffffffff


	//   ....[164]....
        /*061c*/ 	.word	0xffffffff


	//   ....[165]....
        /*0620*/ 	.word	0xffffffff


	//   ....[166]....
        /*0624*/ 	.word	0xffffffff


	//   ....[167]....
        /*0628*/ 	.word	0xffffffff


	//   ....[168]....
        /*062c*/ 	.word	0xffffffff


	//   ....[169]....
        /*0630*/ 	.word	0xffffffff


	//   ....[170]....
        /*0634*/ 	.word	0xffffffff


	//   ....[171]....
        /*0638*/ 	.word	0xffffffff


	//   ....[172]....
        /*063c*/ 	.word	0xffffffff


	//   ....[173]....
        /*0640*/ 	.word	0xffffffff


	//   ....[174]....
        /*0644*/ 	.word	0xffffffff


	//   ....[175]....
        /*0648*/ 	.word	0xffffffff


	//   ....[176]....
        /*064c*/ 	.word	0xffffffff


	//   ....[177]....
        /*0650*/ 	.word	0xffffffff


	//   ....[178]....
        /*0654*/ 	.word	0xffffffff


	//----- nvinfo : EIATTR_COOP_GROUP_INSTR_OFFSETS
	.align		4
.L_782:
        /*0658*/ 	.byte	0x04, 0x28
        /*065a*/ 	.short	(.L_784 - .L_783)


	//   ....[0]....
.L_783:
        /*065c*/ 	.word	0x00000050


	//   ....[1]....
        /*0660*/ 	.word	0x00000210


	//   ....[2]....
        /*0664*/ 	.word	0x00000240


	//   ....[3]....
        /*0668*/ 	.word	0x00000270


	//   ....[4]....
        /*066c*/ 	.word	0x000002a0


	//   ....[5]....
        /*0670*/ 	.word	0x000002d0


	//   ....[6]....
        /*0674*/ 	.word	0x00000300


	//   ....[7]....
        /*0678*/ 	.word	0x00000470


	//   ....[8]....
        /*067c*/ 	.word	0x000004b0


	//   ....[9]....
        /*0680*/ 	.word	0x000004e0


	//   ....[10]....
        /*0684*/ 	.word	0x00000510


	//   ....[11]....
        /*0688*/ 	.word	0x00000540


	//   ....[12]....
        /*068c*/ 	.word	0x00000570


	//   ....[13]....
        /*0690*/ 	.word	0x00000600


	//   ....[14]....
        /*0694*/ 	.word	0x00000650


	//   ....[15]....
        /*0698*/ 	.word	0x00000670


	//   ....[16]....
        /*069c*/ 	.word	0x000006d0


	//   ....[17]....
        /*06a0*/ 	.word	0x00009a50


	//   ....[18]....
        /*06a4*/ 	.word	0x00009a70


	//   ....[19]....
        /*06a8*/ 	.word	0x00009c40


	//   ....[20]....
        /*06ac*/ 	.word	0x00009c50


	//   ....[21]....
        /*06b0*/ 	.word	0x00009dd0


	//   ....[22]....
        /*06b4*/ 	.word	0x00009df0


	//   ....[23]....
        /*06b8*/ 	.word	0x00009f70


	//   ....[24]....
        /*06bc*/ 	.word	0x00009f80


	//   ....[25]....
        /*06c0*/ 	.word	0x0000a700


	//   ....[26]....
        /*06c4*/ 	.word	0x0000a720


	//   ....[27]....
        /*06c8*/ 	.word	0x0000a740


	//   ....[28]....
        /*06cc*/ 	.word	0x0000a750


	//   ....[29]....
        /*06d0*/ 	.word	0x0000abc0


	//   ....[30]....
        /*06d4*/ 	.word	0x0000ac00


	//   ....[31]....
        /*06d8*/ 	.word	0x0000ac40


	//   ....[32]....
        /*06dc*/ 	.word	0x0000ac80


	//   ....[33]....
        /*06e0*/ 	.word	0x0000b130


	//   ....[34]....
        /*06e4*/ 	.word	0x0000b170


	//   ....[35]....
        /*06e8*/ 	.word	0x0000b1b0


	//   ....[36]....
        /*06ec*/ 	.word	0x0000b1f0


	//   ....[37]....
        /*06f0*/ 	.word	0x0000b610


	//   ....[38]....
        /*06f4*/ 	.word	0x0000b660


	//   ....[39]....
        /*06f8*/ 	.word	0x0000b6c0


	//   ....[40]....
        /*06fc*/ 	.word	0x0000b700


	//   ....[41]....
        /*0700*/ 	.word	0x0000ec50


	//   ....[42]....
        /*0704*/ 	.word	0x0000ec70


	//   ....[43]....
        /*0708*/ 	.word	0x0000ec90


	//   ....[44]....
        /*070c*/ 	.word	0x0000eca0


	//   ....[45]....
        /*0710*/ 	.word	0x0000eea0


	//   ....[46]....
        /*0714*/ 	.word	0x0000f040


	//   ....[47]....
        /*0718*/ 	.word	0x0000f080


	//   ....[48]....
        /*071c*/ 	.word	0x0000f0c0


	//   ....[49]....
        /*0720*/ 	.word	0x0000f340


	//   ....[50]....
        /*0724*/ 	.word	0x0000f450


	//   ....[51]....
        /*0728*/ 	.word	0x0000f4b0


	//   ....[52]....
        /*072c*/ 	.word	0x0000f4f0


	//   ....[53]....
        /*0730*/ 	.word	0x0000f790


	//   ....[54]....
        /*0734*/ 	.word	0x0000f880


	//   ....[55]....
        /*0738*/ 	.word	0x0000f900


	//   ....[56]....
        /*073c*/ 	.word	0x0000f950


	//   ....[57]....
        /*0740*/ 	.word	0x000147f0


	//   ....[58]....
        /*0744*/ 	.word	0x00014800


	//   ....[59]....
        /*0748*/ 	.word	0x00014b90


	//   ....[60]....
        /*074c*/ 	.word	0x00014d20


	//   ....[61]....
        /*0750*/ 	.word	0x00014d40


	//   ....[62]....
        /*0754*/ 	.word	0x00014da0


	//   ....[63]....
        /*0758*/ 	.word	0x00017250


	//   ....[64]....
        /*075c*/ 	.word	0x00017260


	//   ....[65]....
        /*0760*/ 	.word	0x000175b0


	//   ....[66]....
        /*0764*/ 	.word	0x00017690


	//   ....[67]....
        /*0768*/ 	.word	0x00017a70


	//   ....[68]....
        /*076c*/ 	.word	0x00017b70


	//   ....[69]....
        /*0770*/ 	.word	0x0001a380


	//   ....[70]....
        /*0774*/ 	.word	0x0001a390


	//   ....[71]....
        /*0778*/ 	.word	0x0001a3c0


	//   ....[72]....
        /*077c*/ 	.word	0x0001a3d0


	//   ....[73]....
        /*0780*/ 	.word	0x0001bb00


	//   ....[74]....
        /*0784*/ 	.word	0x0001bb30


	//   ....[75]....
        /*0788*/ 	.word	0x0001bb40


	//   ....[76]....
        /*078c*/ 	.word	0x0001bb70


	//   ....[77]....
        /*0790*/ 	.word	0x0001d3f0


	//   ....[78]....
        /*0794*/ 	.word	0x0001d400


	//   ....[79]....
        /*0798*/ 	.word	0x0001d430


	//   ....[80]....
        /*079c*/ 	.word	0x0001d450


	//   ....[81]....
        /*07a0*/ 	.word	0x0001d860


	//   ....[82]....
        /*07a4*/ 	.word	0x0001d880


	//   ....[83]....
        /*07a8*/ 	.word	0x0001da50


	//   ....[84]....
        /*07ac*/ 	.word	0x0001da60


	//   ....[85]....
        /*07b0*/ 	.word	0x0001dbd0


	//   ....[86]....
        /*07b4*/ 	.word	0x0001dbf0


	//   ....[87]....
        /*07b8*/ 	.word	0x0001dd60


	//   ....[88]....
        /*07bc*/ 	.word	0x0001dd70


	//   ....[89]....
        /*07c0*/ 	.word	0x0001e0f0


	//   ....[90]....
        /*07c4*/ 	.word	0x0001e110


	//   ....[91]....
        /*07c8*/ 	.word	0x0001edd0


	//   ....[92]....
        /*07cc*/ 	.word	0x0001ede0


	//   ....[93]....
        /*07d0*/ 	.word	0x00020260


	//   ....[94]....
        /*07d4*/ 	.word	0x00020280


	//   ....[95]....
        /*07d8*/ 	.word	0x00020460


	//   ....[96]....
        /*07dc*/ 	.word	0x00020470


	//   ....[97]....
        /*07e0*/ 	.word	0x000205e0


	//   ....[98]....
        /*07e4*/ 	.word	0x00020600


	//   ....[99]....
        /*07e8*/ 	.word	0x00020770


	//   ....[100]....
        /*07ec*/ 	.word	0x00020780


	//   ....[101]....
        /*07f0*/ 	.word	0x000209b0


	//   ....[102]....
        /*07f4*/ 	.word	0x000209d0


	//   ....[103]....
        /*07f8*/ 	.word	0x00020b00


	//   ....[104]....
        /*07fc*/ 	.word	0x00020b40


	//   ....[105]....
        /*0800*/ 	.word	0x00020b70


	//   ....[106]....
        /*0804*/ 	.word	0x00020ba0


	//   ....[107]....
        /*0808*/ 	.word	0x00020bd0


	//   ....[108]....
        /*080c*/ 	.word	0x00020c00


	//   ....[109]....
        /*0810*/ 	.word	0x00020d60


	//   ....[110]....
        /*0814*/ 	.word	0x00020da0


	//   ....[111]....
        /*0818*/ 	.word	0x00020dd0


	//   ....[112]....
        /*081c*/ 	.word	0x00020e00


	//   ....[113]....
        /*0820*/ 	.word	0x00020e30


	//   ....[114]....
        /*0824*/ 	.word	0x00020e60


	//   ....[115]....
        /*0828*/ 	.word	0x00020ef0


	//   ....[116]....
        /*082c*/ 	.word	0x00020f50


	//   ....[117]....
        /*0830*/ 	.word	0x00020f60


	//   ....[118]....
        /*0834*/ 	.word	0x00020fc0


	//   ....[119]....
        /*0838*/ 	.word	0x00021a40


	//   ....[120]....
        /*083c*/ 	.word	0x00021aa0


	//   ....[121]....
        /*0840*/ 	.word	0x00021af0


	//   ....[122]....
        /*0844*/ 	.word	0x00021b40


	//   ....[123]....
        /*0848*/ 	.word	0x00021b90


	//   ....[124]....
        /*084c*/ 	.word	0x00021c00


	//   ....[125]....
        /*0850*/ 	.word	0x00021c50


	//   ....[126]....
        /*0854*/ 	.word	0x00021cc0


	//   ....[127]....
        /*0858*/ 	.word	0x00021d30


	//   ....[128]....
        /*085c*/ 	.word	0x00021d90


	//   ....[129]....
        /*0860*/ 	.word	0x00021e00


	//   ....[130]....
        /*0864*/ 	.word	0x00021e70


	//   ....[131]....
        /*0868*/ 	.word	0x00021ee0


	//   ....[132]....
        /*086c*/ 	.word	0x00021f40


	//   ....[133]....
        /*0870*/ 	.word	0x00021fb0


	//   ....[134]....
        /*0874*/ 	.word	0x00022020


	//   ....[135]....
        /*0878*/ 	.word	0x00022090


	//   ....[136]....
        /*087c*/ 	.word	0x000220f0


	//   ....[137]....
        /*0880*/ 	.word	0x00022150


	//   ....[138]....
        /*0884*/ 	.word	0x000221b0


	//   ....[139]....
        /*0888*/ 	.word	0x00022200


	//   ....[140]....
        /*088c*/ 	.word	0x00022250


	//   ....[141]....
        /*0890*/ 	.word	0x000222c0


	//   ....[142]....
        /*0894*/ 	.word	0x00022330


	//   ....[143]....
        /*0898*/ 	.word	0x000223a0


	//   ....[144]....
        /*089c*/ 	.word	0x00022400


	//   ....[145]....
        /*08a0*/ 	.word	0x00022470


	//   ....[146]....
        /*08a4*/ 	.word	0x000224e0


	//   ....[147]....
        /*08a8*/ 	.word	0x00022550


	//   ....[148]....
        /*08ac*/ 	.word	0x000225b0


	//   ....[149]....
        /*08b0*/ 	.word	0x00022620


	//   ....[150]....
        /*08b4*/ 	.word	0x00022690


	//   ....[151]....
        /*08b8*/ 	.word	0x00022700


	//   ....[152]....
        /*08bc*/ 	.word	0x00022760


	//   ....[153]....
        /*08c0*/ 	.word	0x000227d0


	//   ....[154]....
        /*08c4*/ 	.word	0x00022840


	//   ....[155]....
        /*08c8*/ 	.word	0x000228b0


	//   ....[156]....
        /*08cc*/ 	.word	0x00022910


	//   ....[157]....
        /*08d0*/ 	.word	0x00022980


	//   ....[158]....
        /*08d4*/ 	.word	0x000229f0


	//   ....[159]....
        /*08d8*/ 	.word	0x00022a60


	//   ....[160]....
        /*08dc*/ 	.word	0x00022ac0


	//   ....[161]....
        /*08e0*/ 	.word	0x00022b30


	//   ....[162]....
        /*08e4*/ 	.word	0x00022ba0


	//   ....[163]....
        /*08e8*/ 	.word	0x00022bf0


	//   ....[164]....
        /*08ec*/ 	.word	0x00022c30


	//   ....[165]....
        /*08f0*/ 	.word	0x00022c80


	//   ....[166]....
        /*08f4*/ 	.word	0x00022cd0


	//   ....[167]....
        /*08f8*/ 	.word	0x00022d20


	//   ....[168]....
        /*08fc*/ 	.word	0x00022d90


	//   ....[169]....
        /*0900*/ 	.word	0x00022de0


	//   ....[170]....
        /*0904*/ 	.word	0x00022e30


	//   ....[171]....
        /*0908*/ 	.word	0x00022e80


	//   ....[172]....
        /*090c*/ 	.word	0x00022ed0


	//   ....[173]....
        /*0910*/ 	.word	0x00022f20


	//   ....[174]....
        /*0914*/ 	.word	0x00022f90


	//   ....[175]....
        /*0918*/ 	.word	0x00022fe0


	//   ....[176]....
        /*091c*/ 	.word	0x00023050


	//   ....[177]....
        /*0920*/ 	.word	0x000230b0


	//   ....[178]....
        /*0924*/ 	.word	0x00023120


	//----- nvinfo : EIATTR_EXIT_INSTR_OFFSETS
	.align		4
.L_784:
        /*0928*/ 	.byte	0x04, 0x1c
        /*092a*/ 	.short	(.L_786 - .L_785)


	//   ....[0]....
.L_785:
        /*092c*/ 	.word	0x000010f0


	//   ....[1]....
        /*0930*/ 	.word	0x00021a00


	//----- nvinfo : EIATTR_MAX_THREADS
	.align		4
.L_786:
        /*0934*/ 	.byte	0x04, 0x05
        /*0936*/ 	.short	(.L_788 - .L_787)
.L_787:
        /*0938*/ 	.word	0x00000100
        /*093c*/ 	.word	0x00000001
        /*0940*/ 	.word	0x00000001


	//----- nvinfo : EIATTR_CRS_STACK_SIZE
	.align		4
.L_788:
        /*0944*/ 	.byte	0x04, 0x1e
        /*0946*/ 	.short	(.L_790 - .L_789)
.L_789:
        /*0948*/ 	.word	0x00000000
.L_790:


//--------------------- .nv.info._ZN7cutlass13device_kernelIN5flash19enable_sm80_to_sm89INS1_16FlashAttnFwdSm80INS1_25CollectiveMainloopFwdSm80ILi8ELi1ELb1EN4cute5tupleIJNS5_1CILi128EEENS7_ILi64EEENS7_ILi256EEEEEELi256ENS_6half_tEfNS_4arch4Sm80ELb0ELb0ELb0ELb0ELb0ELb0ELb1ELb1EEENS1_21CollectiveEpilogueFwdINS6_IJS8_SA_S9_EEENS6_IJNS7_ILi1EEESI_SI_EEESC_SE_Li256ELb0ELb1ELb1ELb0EEENS1_19SingleTileSchedulerILb0ELb1ELb1ELi128EEEEEEEEEvNT_6ParamsE --------------------------
	.section	.nv.info._ZN7cutlass13device_kernelIN5flash19enable_sm80_to_sm89INS1_16FlashAttnFwdSm80INS1_25CollectiveMainloopFwdSm80ILi8ELi1ELb1EN4cute5tupleIJNS5_1CILi128EEENS7_ILi64EEENS7_ILi256EEEEEELi256ENS_6half_tEfNS_4arch4Sm80ELb0ELb0ELb0ELb0ELb0ELb0ELb1ELb1EEENS1_21CollectiveEpilogueFwdINS6_IJS8_SA_S9_EEENS6_IJNS7_ILi1EEESI_SI_EEESC_SE_Li256ELb0ELb1ELb1ELb0EEENS1_19SingleTileSchedulerILb0ELb1ELb1ELi128EEEEEEEEEvNT_6ParamsE,"",@"SHT_CUDA_INFO"
	.sectionflags	@""
	.align	4


	//----- nvinfo : EIATTR_CUDA_API_VERSION
	.align		4
        /*0000*/ 	.byte	0x04, 0x37
        /*0002*/ 	.short	(.L_792 - .L_791)
.L_791:
        /*0004*/ 	.word	0x00000082


	//----- nvinfo : EIATTR_SW2861232_WAR
	.align		4
.L_792:
        /*0008*/ 	.byte	0x01, 0x35
	.zero		2


	//----- nvinfo : EIATTR_PARAM_CBANK
	.align		4
        /*000c*/ 	.byte	0x04, 0x0a
        /*000e*/ 	.short	(.L_794 - .L_793)
	.align		4
.L_793:
        /*0010*/ 	.word	index@(.nv.constant0._ZN7cutlass13device_kernelIN5flash19enable_sm80_to_sm89INS1_16FlashAttnFwdSm80INS1_25CollectiveMainloopFwdSm80ILi8ELi1ELb1EN4cute5tupleIJNS5_1CILi128EEENS7_ILi64EEENS7_ILi256EEEEEELi256ENS_6half_tEfNS_4arch4Sm80ELb0ELb0ELb0ELb0ELb0ELb0ELb1ELb1EEENS1_21CollectiveEpilogueFwdINS6_IJS8_SA_S9_EEENS6_IJNS7_ILi1EEESI_SI_EEESC_SE_Li256ELb0ELb1ELb1ELb0EEENS1_19SingleTileSchedulerILb0ELb1ELb1ELi128EEEEEEEEEvNT_6ParamsE)
        /*0014*/ 	.short	0x0160
        /*0016*/ 	.short	0x0418


	//----- nvinfo : EIATTR_CBANK_PARAM_SIZE
	.align		4
.L_794:
        /*0018*/ 	.byte	0x03, 0x19
        /*001a*/ 	.short	0x0418


	//----- nvinfo : EIATTR_KPARAM_INFO
	.align		4
        /*001c*/ 	.byte	0x04, 0x17
        /*001e*/ 	.short	(.L_796 - .L_795)
.L_795:
        /*0020*/ 	.word	0x00000000
        /*0024*/ 	.short	0x0000
        /*0026*/ 	.short	0x0000
        /*0028*/ 	.byte	0x00, 0xf0, 0x61, 0x10


	//----- nvinfo : EIATTR_MAXREG_COUNT
	.align		4
.L_796:
        /*002c*/ 	.byte	0x03, 0x1b
        /*002e*/ 	.short	0x00ff


	//----- nvinfo : EIATTR_NUM_BARRIERS
	.align		4
        /*0030*/ 	.byte	0x02, 0x4c
        /*0032*/ 	.byte	0x02
	.zero		1


	//----- nvinfo : EIATTR_ANNOTATIONS
	.align		4
        /*0034*/ 	.byte	0x04, 0x55
        /*0036*/ 	.short	(.L_798 - .L_797)


	//   ....[0]....
.L_797:
        /* <DEDUP_REMOVED lines=41> */


	//----- nvinfo : EIATTR_MERCURY_ISA_VERSION
	.align		4
.L_798:
        /*02b8*/ 	.byte	0x03, 0x5f
        /*02ba*/ 	.short	0x0000


	//----- nvinfo : EIATTR_COOP_GROUP_MASK_REGIDS
	.align		4
        /*02bc*/ 	.byte	0x04, 0x29
        /*02be*/ 	.short	(.L_800 - .L_799)


	//   ....[0]....
.L_799:
        /*02c0*/ 	.word	0xffffffff


	//   ....[1]....
        /*02c4*/ 	.word	0xffffffff


	//   ....[2]....
        /*02c8*/ 	.word	0xffffffff


	//   ....[3]....
        /*02cc*/ 	.word	0xffffffff


	//   ....[4]....
        /*02d0*/ 	.word	0xffffffff


	//   ....[5]....
        /*02d4*/ 	.word	0xffffffff


	//   ....[6]....
        /*02d8*/ 	.word	0xffffffff


	//   ....[7]....
        /*02dc*/ 	.word	0xffffffff


	//   ....[8]....
        /*02e0*/ 	.word	0xffffffff


	//   ....[9]....
        /*02e4*/ 	.word	0xffffffff


	//   ....[10]....
        /*02e8*/ 	.word	0xffffffff


	//   ....[11]....
        /*02ec*/ 	.word	0xffffffff


	//   ....[12]....
        /*02f0*/ 	.word	0xffffffff


	//   ....[13]....
        /*02f4*/ 	.word	0xffffffff


	//   ....[14]....
        /*02f8*/ 	.word	0xffffffff


	//   ....[15]....
        /*02fc*/ 	.word	0xffffffff


	//   ....[16]....
        /*0300*/ 	.word	0xffffffff


	//   ....[17]....
        /*0304*/ 	.word	0xffffffff


	//   ....[18]....
        /*0308*/ 	.word	0xffffffff


	//   ....[19]....
        /*030c*/ 	.word	0xffffffff


	//   ....[20]....
        /*0310*/ 	.word	0xffffffff


	//   ....[21]....
        /*0314*/ 	.word	0xffffffff


	//   ....[22]....
        /*0318*/ 	.word	0xffffffff


	//   ....[23]....
        /*031c*/ 	.word	0xffffffff


	//   ....[24]....
        /*0320*/ 	.word	0xffffffff


	//   ....[25]....
        /*0324*/ 	.word	0xffffffff


	//   ....[26]....
        /*0328*/ 	.word	0xffffffff


	//   ....[27]....
        /*032c*/ 	.word	0xffffffff


	//   ....[28]....
        /*0330*/ 	.word	0xffffffff


	//----- nvinfo : EIATTR_COOP_GROUP_INSTR_OFFSETS
	.align		4
.L_800:
        /*0334*/ 	.byte	0x04, 0x28
        /*0336*/ 	.short	(.L_802 - .L_801)


	//   ....[0]....
.L_801:
        /*0338*/ 	.word	0x00000060


	//   ....[1]....
        /*033c*/ 	.word	0x00000dc0


	//   ....[2]....
        /*0340*/ 	.word	0x00000df0


	//   ....[3]....
        /*0344*/ 	.word	0x00000e20


	//   ....[4]....
        /*0348*/ 	.word	0x00000eb0


	//   ....[5]....
        /*034c*/ 	.word	0x00001140


	//   ....[6]....
        /*0350*/ 	.word	0x00001170


	//   ....[7]....
        /*0354*/ 	.word	0x000011e0


	//   ....[8]....
        /*0358*/ 	.word	0x000011f0


	//   ....[9]....
        /*035c*/ 	.word	0x00003120


	//   ....[10]....
        /*0360*/ 	.word	0x000031e0


	//   ....[11]....
        /*0364*/ 	.word	0x000031f0


	//   ....[12]....
        /*0368*/ 	.word	0x00003250


	//   ....[13]....
        /*036c*/ 	.word	0x000069c0


	//   ....[14]....
        /*0370*/ 	.word	0x000069e0


	//   ....[15]....
        /*0374*/ 	.word	0x00007110


	//   ....[16]....
        /*0378*/ 	.word	0x00007130


	//   ....[17]....
        /*037c*/ 	.word	0x00008b50


	//   ....[18]....
        /*0380*/ 	.word	0x00008b60


	//   ....[19]....
        /*0384*/ 	.word	0x00008b90


	//   ....[20]....
        /*0388*/ 	.word	0x00008ba0


	//   ....[21]....
        /*038c*/ 	.word	0x00009ac0


	//   ....[22]....
        /*0390*/ 	.word	0x00009af0


	//   ....[23]....
        /*0394*/ 	.word	0x00009b10


	//   ....[24]....
        /*0398*/ 	.word	0x00009b30


	//   ....[25]....
        /*039c*/ 	.word	0x00009bb0


	//   ....[26]....
        /*03a0*/ 	.word	0x00009be0


	//   ....[27]....
        /*03a4*/ 	.word	0x0000a820


	//   ....[28]....
        /*03a8*/ 	.word	0x0000a830


	//----- nvinfo : EIATTR_EXIT_INSTR_OFFSETS
	.align		4
.L_802:
        /*03ac*/ 	.byte	0x04, 0x1c
        /*03ae*/ 	.short	(.L_804 - .L_803)


	//   ....[0]....
.L_803:
        /*03b0*/ 	.word	0x000001c0


	//   ....[1]....
        /*03b4*/ 	.word	0x0000a840


	//   ....[2]....
        /*03b8*/ 	.word	0x0000b3e0


	//   ....[3]....
        /*03bc*/ 	.word	0x0000b430


	//   ....[4]....
        /*03c0*/ 	.word	0x0000b460


	//   ....[5]....
        /*03c4*/ 	.word	0x0000b4c0


	//   ....[6]....
        /*03c8*/ 	.word	0x0000b750


	//----- nvinfo : EIATTR_CTAIDZ_USED
	.align		4
.L_804:
        /*03cc*/ 	.byte	0x01, 0x04
	.zero		2


	//----- nvinfo : EIATTR_MAX_THREADS
	.align		4
        /*03d0*/ 	.byte	0x04, 0x05
        /*03d2*/ 	.short	(.L_806 - .L_805)
.L_805:
        /*03d4*/ 	.word	0x00000100
        /*03d8*/ 	.word	0x00000001
        /*03dc*/ 	.word	0x00000001


	//----- nvinfo : EIATTR_CRS_STACK_SIZE
	.align		4
.L_806:
        /*03e0*/ 	.byte	0x04, 0x1e
        /*03e2*/ 	.short	(.L_808 - .L_807)
.L_807:
        /*03e4*/ 	.word	0x00000000
.L_808:


//--------------------- .nv.info._ZN7cutlass13device_kernelIN5flash19enable_sm80_to_sm89INS1_16FlashAttnFwdSm80INS1_25CollectiveMainloopFwdSm80ILi8ELi1ELb1EN4cute5tupleIJNS5_1CILi128EEENS7_ILi48EEENS7_ILi256EEEEEELi256ENS_6half_tEfNS_4arch4Sm80ELb0ELb0ELb0ELb1ELb0ELb0ELb1ELb1EEENS1_21CollectiveEpilogueFwdINS6_IJS8_SA_S9_EEENS6_IJNS7_ILi1EEESI_SI_EEESC_SE_Li256ELb1ELb1ELb1ELb0EEENS1_36VarlenDynamicPersistentTileSchedulerILi128ELi48ELi256ELi256ELb1ELb1ELb0ELb0ELb1ELb1EEEEEEEEEvNT_6ParamsE --------------------------
	.section	.nv.info._ZN7cutlass13device_kernelIN5flash19enable_sm80_to_sm89INS1_16FlashAttnFwdSm80INS1_25CollectiveMainloopFwdSm80ILi8ELi1ELb1EN4cute5tupleIJNS5_1CILi128EEENS7_ILi48EEENS7_ILi256EEEEEELi256ENS_6half_tEfNS_4arch4Sm80ELb0ELb0ELb0ELb1ELb0ELb0ELb1ELb1EEENS1_21CollectiveEpilogueFwdINS6_IJS8_SA_S9_EEENS6_IJNS7_ILi1EEESI_SI_EEESC_SE_Li256ELb1ELb1ELb1ELb0EEENS1_36VarlenDynamicPersistentTileSchedulerILi128ELi48ELi256ELi256ELb1ELb1ELb0ELb0ELb1ELb1EEEEEEEEEvNT_6ParamsE,"",@"SHT_CUDA_INFO"
	.sectionflags	@""
	.align	4


	//----- nvinfo : EIATTR_CUDA_API_VERSION
	.align		4
        /*0000*/ 	.byte	0x04, 0x37
        /*0002*/ 	.short	(.L_810 - .L_809)
.L_809:
        /*0004*/ 	.word	0x00000082


	//----- nvinfo : EIATTR_SW2861232_WAR
	.align		4
.L_810:
        /*0008*/ 	.byte	0x01, 0x35
	.zero		2


	//----- nvinfo : EIATTR_PARAM_CBANK
	.align		4
        /*000c*/ 	.byte	0x04, 0x0a
        /*000e*/ 	.short	(.L_812 - .L_811)
	.align		4
.L_811:
        /*0010*/ 	.word	index@(.nv.constant0._ZN7cutlass13device_kernelIN5flash19enable_sm80_to_sm89INS1_16FlashAttnFwdSm80INS1_25CollectiveMainloopFwdSm80ILi8ELi1ELb1EN4cute5tupleIJNS5_1CILi128EEENS7_ILi48EEENS7_ILi256EEEEEELi256ENS_6half_tEfNS_4arch4Sm80ELb0ELb0ELb0ELb1ELb0ELb0ELb1ELb1EEENS1_21CollectiveEpilogueFwdINS6_IJS8_SA_S9_EEENS6_IJNS7_ILi1EEESI_SI_EEESC_SE_Li256ELb1ELb1ELb1ELb0EEENS1_36VarlenDynamicPersistentTileSchedulerILi128ELi48ELi256ELi256ELb1ELb1ELb0ELb0ELb1ELb1EEEEEEEEEvNT_6ParamsE)
        /*0014*/ 	.short	0x0160
        /*0016*/ 	.short	0x0438


	//----- nvinfo : EIATTR_CBANK_PARAM_SIZE
	.align		4
.L_812:
        /*0018*/ 	.byte	0x03, 0x19
        /*001a*/ 	.short	0x0438


	//----- nvinfo : EIATTR_KPARAM_INFO
	.align		4
        /*001c*/ 	.byte	0x04, 0x17
        /*001e*/ 	.short	(.L_814 - .L_813)
.L_813:
        /*0020*/ 	.word	0x00000000
        /*0024*/ 	.short	0x0000
        /*0026*/ 	.short	0x0000
        /*0028*/ 	.byte	0x00, 0xf0, 0xe1, 0x10


	//----- nvinfo : EIATTR_MAXREG_COUNT
	.align		4
.L_814:
        /*002c*/ 	.byte	0x03, 0x1b
        /*002e*/ 	.short	0x00ff


	//----- nvinfo : EIATTR_NUM_BARRIERS
	.align		4
        /*0030*/ 	.byte	0x02, 0x4c
        /*0032*/ 	.byte	0x06
	.zero		1


	//----- nvinfo : EIATTR_ANNOTATIONS
	.align		4
        /*0034*/ 	.byte	0x04, 0x55
        /*0036*/ 	.short	(.L_816 - .L_815)


	//   ....[0]....
.L_815:
        /* <DEDUP_REMOVED lines=95> */


	//----- nvinfo : EIATTR_MERCURY_ISA_VERSION
	.align		4
.L_816:
        /*0610*/ 	.byte	0x03, 0x5f
        /*0612*/ 	.short	0x0000


	//----- nvinfo : EIATTR_INT_WARP_WIDE_INSTR_OFFSETS
	.align		4
        /*0614*/ 	.byte	0x04, 0x31
        /*0616*/ 	.short	(.L_818 - .L_817)


	//   ....[0]....
.L_817:
        /*0618*/ 	.word	0x00008ba0


	//   ....[1]....
        /*061c*/ 	.word	0x00008c20


	//----- nvinfo : EIATTR_COOP_GROUP_MASK_REGIDS
	.align		4
.L_818:
        /*0620*/ 	.byte	0x04, 0x29
        /*0622*/ 	.short	(.L_820 - .L_819)


	//   ....[0]....
.L_819:
        /*0624*/ 	.word	0xffffffff


	//   ....[1]....
        /*0628*/ 	.word	0xffffffff


	//   ....[2]....
        /*062c*/ 	.word	0xffffffff


	//   ....[3]....
        /*0630*/ 	.word	0xffffffff


	//   ....[4]....
        /*0634*/ 	.word	0xffffffff


	//   ....[5]....
        /*0638*/ 	.word	0xffffffff


	//   ....[6]....
        /*063c*/ 	.word	0xffffffff


	//   ....[7]....
        /*0640*/ 	.word	0xffffffff


	//   ....[8]....
        /*0644*/ 	.word	0xffffffff


	//   ....[9]....
        /*0648*/ 	.word	0xffffffff


	//   ....[10]....
        /*064c*/ 	.word	0xffffffff


	//   ....[11]....
        /*0650*/ 	.word	0xffffffff


	//   ....[12]....
        /*0654*/ 	.word	0xffffffff


	//   ....[13]....
        /*0658*/ 	.word	0xffffffff


	//   ....[14]....
        /*065c*/ 	.word	0xffffffff


	//   ....[15]....
        /*0660*/ 	.word	0xffffffff


	//   ....[16]....
        /*0664*/ 	.word	0xffffffff


	//   ....[17]....
        /*0668*/ 	.word	0xffffffff


	//   ....[18]....
        /*066c*/ 	.word	0xffffffff


	//   ....[19]....
        /*0670*/ 	.word	0xffffffff


	//   ....[20]....
        /*0674*/ 	.word	0xffffffff


	//   ....[21]....
        /*0678*/ 	.word	0xffffffff


	//   ....[22]....
        /*067c*/ 	.word	0xffffffff


	//   ....[23]....
        /*0680*/ 	.word	0xffffffff


	//   ....[24]....
        /*0684*/ 	.word	0xffffffff


	//   ....[25]....
        /*0688*/ 	.word	0xffffffff


	//   ....[26]....
        /*068c*/ 	.word	0xffffffff


	//   ....[27]....
        /*0690*/ 	.word	0xffffffff


	//   ....[28]....
        /*0694*/ 	.word	0xffffffff


	//   ....[29]....
        /*0698*/ 	.word	0xffffffff


	//   ....[30]....
        /*069c*/ 	.word	0xffffffff


	//   ....[31]....
        /*06a0*/ 	.word	0xffffffff


	//   ....[32]....
        /*06a4*/ 	.word	0xffffffff


	//   ....[33]....
        /*06a8*/ 	.word	0xffffffff


	//   ....[34]....
        /*06ac*/ 	.word	0xffffffff


	//   ....[35]....
        /*06b0*/ 	.word	0xffffffff


	//   ....[36]....
        /*06b4*/ 	.word	0xffffffff


	//   ....[37]....
        /*06b8*/ 	.word	0xffffffff


	//   ....[38]....
        /*06bc*/ 	.word	0xffffffff


	//   ....[39]....
        /*06c0*/ 	.word	0xffffffff


	//   ....[40]....
        /*06c4*/ 	.word	0xffffffff


	//   ....[41]....
        /*06c8*/ 	.word	0xffffffff


	//   ....[42]....
        /*06cc*/ 	.word	0xffffffff


	//   ....[43]....
        /*06d0*/ 	.word	0xffffffff


	//   ....[44]....
        /*06d4*/ 	.word	0xffffffff


	//   ....[45]....
        /*06d8*/ 	.word	0xffffffff


	//   ....[46]....
        /*06dc*/ 	.word	0xffffffff


	//   ....[47]....
        /*06e0*/ 	.word	0xffffffff


	//   ....[48]....
        /*06e4*/ 	.word	0xffffffff


	//   ....[49]....
        /*06e8*/ 	.word	0xffffffff


	//   ....[50]....
        /*06ec*/ 	.word	0xffffffff


	//   ....[51]....
        /*06f0*/ 	.word	0xffffffff


	//   ....[52]....
        /*06f4*/ 	.word	0xffffffff


	//   ....[53]....
        /*06f8*/ 	.word	0xffffffff


	//   ....[54]....
        /*06fc*/ 	.word	0xffffffff


	//   ....[55]....
        /*0700*/ 	.word	0xffffffff


	//   ....[56]....
        /*0704*/ 	.word	0xffffffff


	//   ....[57]....
        /*0708*/ 	.word	0xffffffff


	//   ....[58]....
        /*070c*/ 	.word	0xffffffff


	//   ....[59]....
        /*0710*/ 	.word	0xffffffff


	//   ....[60]....
        /*0714*/ 	.word	0xffffffff


	//   ....[61]....
        /*0718*/ 	.word	0xffffffff


	//   ....[62]....
        /*071c*/ 	.word	0xffffffff


	//   ....[63]....
        /*0720*/ 	.word	0xffffffff


	//   ....[64]....
        /*0724*/ 	.word	0xffffffff


	//   ....[65]....
        /*0728*/ 	.word	0xffffffff


	//   ....[66]....
        /*072c*/ 	.word	0xffffffff


	//   ....[67]....
        /*0730*/ 	.word	0xffffffff


	//   ....[68]....
        /*0734*/ 	.word	0xffffffff


	//   ....[69]....
        /*0738*/ 	.word	0xffffffff


	//   ....[70]....
        /*073c*/ 	.word	0xffffffff


	//   ....[71]....
        /*0740*/ 	.word	0xffffffff


	//   ....[72]....
        /*0744*/ 	.word	0xffffffff


	//   ....[73]....
        /*0748*/ 	.word	0xffffffff


	//   ....[74]....
        /*074c*/ 	.word	0xffffffff


	//   ....[75]....
        /*0750*/ 	.word	0xffffffff


	//   ....[76]....
        /*0754*/ 	.word	0xffffffff


	//   ....[77]....
        /*0758*/ 	.word	0xffffffff


	//   ....[78]....
        /*075c*/ 	.word	0xffffffff


	//   ....[79]....
        /*0760*/ 	.word	0xffffffff


	//   ....[80]....
        /*0764*/ 	.word	0xffffffff


	//   ....[81]....
        /*0768*/ 	.word	0xffffffff


	//   ....[82]....
        /*076c*/ 	.word	0xffffffff


	//   ....[83]....
        /*0770*/ 	.word	0xffffffff


	//   ....[84]....
        /*0774*/ 	.word	0xffffffff


	//   ....[85]....
        /*0778*/ 	.word	0xffffffff


	//   ....[86]....
        /*077c*/ 	.word	0xffffffff


	//   ....[87]....
        /*0780*/ 	.word	0xffffffff


	//   ....[88]....
        /*0784*/ 	.word	0xffffffff


	//   ....[89]....
        /*0788*/ 	.word	0xffffffff


	//   ....[90]....
        /*078c*/ 	.word	0xffffffff


	//   ....[91]....
        /*0790*/ 	.word	0xffffffff


	//   ....[92]....
        /*0794*/ 	.word	0xffffffff


	//   ....[93]....
        /*0798*/ 	.word	0xffffffff


	//   ....[94]....
        /*079c*/ 	.word	0xffffffff


	//   ....[95]....
        /*07a0*/ 	.word	0xffffffff


	//   ....[96]....
        /*07a4*/ 	.word	0xffffffff


	//   ....[97]....
        /*07a8*/ 	.word	0xffffffff


	//   ....[98]....
        /*07ac*/ 	.word	0xffffffff


	//   ....[99]....
        /*07b0*/ 	.word	0xffffffff


	//   ....[100]....
        /*07b4*/ 	.word	0xffffffff


	//   ....[101]....
        /*07b8*/ 	.word	0xffffffff


	//   ....[102]....
        /*07bc*/ 	.word	0xffffffff


	//   ....[103]....
        /*07c0*/ 	.word	0xffffffff


	//   ....[104]....
        /*07c4*/ 	.word	0xffffffff


	//   ....[105]....
        /*07c8*/ 	.word	0xffffffff


	//   ....[106]....
        /*07cc*/ 	.word	0xffffffff


	//   ....[107]....
        /*07d0*/ 	.word	0xffffffff


	//   ....[108]....
        /*07d4*/ 	.word	0xffffffff


	//   ....[109]....
        /*07d8*/ 	.word	0xffffffff


	//   ....[110]....
        /*07dc*/ 	.word	0xffffffff


	//   ....[111]....
        /*07e0*/ 	.word	0xffffffff


	//   ....[112]....
        /*07e4*/ 	.word	0xffffffff


	//   ....[113]....
        /*07e8*/ 	.word	0xffffffff


	//   ....[114]....
        /*07ec*/ 	.word	0xffffffff


	//   ....[115]....
        /*07f0*/ 	.word	0xffffffff


	//   ....[116]....
        /*07f4*/ 	.word	0xffffffff


	//   ....[117]....
        /*07f8*/ 	.word	0xffffffff


	//   ....[118]....
        /*07fc*/ 	.word	0xffffffff


	//   ....[119]....
        /*0800*/ 	.word	0xffffffff


	//   ....[120]....
        /*0804*/ 	.word	0xffffffff


	//   ....[121]....
        /*0808*/ 	.word	0xffffffff


	//   ....[122]....
        /*080c*/ 	.word	0xffffffff


	//   ....[123]....
        /*0810*/ 	.word	0xffffffff


	//   ....[124]....
        /*0814*/ 	.word	0xffffffff


	//   ....[125]....
        /*0818*/ 	.word	0xffffffff


	//   ....[126]....
        /*081c*/ 	.word	0xffffffff


	//   ....[127]....
        /*0820*/ 	.word	0xffffffff


	//   ....[128]....
        /*0824*/ 	.word	0xffffffff


	//   ....[129]....
        /*0828*/ 	.word	0xffffffff


	//   ....[130]....
        /*082c*/ 	.word	0xffffffff


	//----- nvinfo : EIATTR_COOP_GROUP_INSTR_OFFSETS
	.align		4
.L_820:
        /*0830*/ 	.byte	0x04, 0x28
        /*0832*/ 	.short	(.L_822 - .L_821)


	//   ....[0]....
.L_821:
        /*0834*/ 	.word	0x00000050


	//   ....[1]....
        /*0838*/ 	.word	0x00000200


	//   ....[2]....
        /*083c*/ 	.word	0x00000230


	//   ....[3]....
        /*0840*/ 	.word	0x00000260


	//   ....[4]....
        /*0844*/ 	.word	0x00000290


	//   ....[5]....
        /*0848*/ 	.word	0x000002c0


	//   ....[6]....
        /*084c*/ 	.word	0x000002f0


	//   ....[7]....
        /*0850*/ 	.word	0x00000460


	//   ....[8]....
        /*0854*/ 	.word	0x000004a0


	//   ....[9]....
        /*0858*/ 	.word	0x000004d0


	//   ....[10]....
        /*085c*/ 	.word	0x00000500


	//   ....[11]....
        /*0860*/ 	.word	0x00000530


	//   ....[12]....
        /*0864*/ 	.word	0x00000560


	//   ....[13]....
        /*0868*/ 	.word	0x000005f0


	//   ....[14]....
        /*086c*/ 	.word	0x00000620


	//   ....[15]....
        /*0870*/ 	.word	0x00000630


	//   ....[16]....
        /*0874*/ 	.word	0x000006a0


	//   ....[17]....
        /*0878*/ 	.word	0x000022f0


	//   ....[18]....
        /*087c*/ 	.word	0x00002320


	//   ....[19]....
        /*0880*/ 	.word	0x00002350


	//   ....[20]....
        /*0884*/ 	.word	0x000023c0


	//   ....[21]....
        /*0888*/ 	.word	0x00002570


	//   ....[22]....
        /*088c*/ 	.word	0x00002590


	//   ....[23]....
        /*0890*/ 	.word	0x000025d0


	//   ....[24]....
        /*0894*/ 	.word	0x00002600


	//   ....[25]....
        /*0898*/ 	.word	0x000040c0


	//   ....[26]....
        /*089c*/ 	.word	0x00004200


	//   ....[27]....
        /*08a0*/ 	.word	0x00004250


	//   ....[28]....
        /*08a4*/ 	.word	0x000042d0


	//   ....[29]....
        /*08a8*/ 	.word	0x000068d0


	//   ....[30]....
        /*08ac*/ 	.word	0x000068f0


	//   ....[31]....
        /*08b0*/ 	.word	0x00006ec0


	//   ....[32]....
        /*08b4*/ 	.word	0x00006fb0


	//   ....[33]....
        /*08b8*/ 	.word	0x00008180


	//   ....[34]....
        /*08bc*/ 	.word	0x000081a0


	//   ....[35]....
        /*08c0*/ 	.word	0x000081c0


	//   ....[36]....
        /*08c4*/ 	.word	0x000081e0


	//   ....[37]....
        /*08c8*/ 	.word	0x00009a60


	//   ....[38]....
        /*08cc*/ 	.word	0x00009a70


	//   ....[39]....
        /*08d0*/ 	.word	0x00009a90


	//   ....[40]....
        /*08d4*/ 	.word	0x00009ab0


	//   ....[41]....
        /*08d8*/ 	.word	0x00009ef0


	//   ....[42]....
        /*08dc*/ 	.word	0x00009f10


	//   ....[43]....
        /*08e0*/ 	.word	0x0000a0e0


	//   ....[44]....
        /*08e4*/ 	.word	0x0000a0f0


	//   ....[45]....
        /*08e8*/ 	.word	0x0000a2d0


	//   ....[46]....
        /*08ec*/ 	.word	0x0000a2f0


	//   ....[47]....
        /*08f0*/ 	.word	0x0000a4d0


	//   ....[48]....
        /*08f4*/ 	.word	0x0000a4e0


	//   ....[49]....
        /*08f8*/ 	.word	0x0000a8c0


	//   ....[50]....
        /*08fc*/ 	.word	0x0000a8e0


	//   ....[51]....
        /*0900*/ 	.word	0x0000b530


	//   ....[52]....
        /*0904*/ 	.word	0x0000b540


	//   ....[53]....
        /*0908*/ 	.word	0x0000c5b0


	//   ....[54]....
        /*090c*/ 	.word	0x0000c5d0


	//   ....[55]....
        /*0910*/ 	.word	0x0000c7b0


	//   ....[56]....
        /*0914*/ 	.word	0x0000c7c0


	//   ....[57]....
        /*0918*/ 	.word	0x0000c9a0


	//   ....[58]....
        /*091c*/ 	.word	0x0000c9c0


	//   ....[59]....
        /*0920*/ 	.word	0x0000cba0


	//   ....[60]....
        /*0924*/ 	.word	0x0000cbb0


	//   ....[61]....
        /*0928*/ 	.word	0x0000ce50


	//   ....[62]....
        /*092c*/ 	.word	0x0000ce70


	//   ....[63]....
        /*0930*/ 	.word	0x0000cfa0


	//   ....[64]....
        /*0934*/ 	.word	0x0000cfe0


	//   ....[65]....
        /*0938*/ 	.word	0x0000d010


	//   ....[66]....
        /*093c*/ 	.word	0x0000d040


	//   ....[67]....
        /*0940*/ 	.word	0x0000d070


	//   ....[68]....
        /*0944*/ 	.word	0x0000d0a0


	//   ....[69]....
        /*0948*/ 	.word	0x0000d200


	//   ....[70]....
        /*094c*/ 	.word	0x0000d240


	//   ....[71]....
        /*0950*/ 	.word	0x0000d270


	//   ....[72]....
        /*0954*/ 	.word	0x0000d2a0


	//   ....[73]....
        /*0958*/ 	.word	0x0000d2d0


	//   ....[74]....
        /*095c*/ 	.word	0x0000d300


	//   ....[75]....
        /*0960*/ 	.word	0x0000d390


	//   ....[76]....
        /*0964*/ 	.word	0x0000d3c0


	//   ....[77]....
        /*0968*/ 	.word	0x0000d3d0


	//   ....[78]....
        /*096c*/ 	.word	0x0000d430


	//   ....[79]....
        /*0970*/ 	.word	0x0000da10


	//   ....[80]....
        /*0974*/ 	.word	0x0000da70


	//   ....[81]....
        /*0978*/ 	.word	0x0000dac0


	//   ....[82]....
        /*097c*/ 	.word	0x0000db10


	//   ....[83]....
        /*0980*/ 	.word	0x0000db60


	//   ....[84]....
        /*0984*/ 	.word	0x0000dbd0


	//   ....[85]....
        /*0988*/ 	.word	0x0000dc10


	//   ....[86]....
        /*098c*/ 	.word	0x0000dc80


	//   ....[87]....
        /*0990*/ 	.word	0x0000dcf0


	//   ....[88]....
        /*0994*/ 	.word	0x0000dd50


	//   ....[89]....
        /*0998*/ 	.word	0x0000ddd0


	//   ....[90]....
        /*099c*/ 	.word	0x0000de20


	//   ....[91]....
        /*09a0*/ 	.word	0x0000de70


	//   ....[92]....
        /*09a4*/ 	.word	0x0000ded0


	//   ....[93]....
        /*09a8*/ 	.word	0x0000df40


	//   ....[94]....
        /*09ac*/ 	.word	0x0000dfb0


	//   ....[95]....
        /*09b0*/ 	.word	0x0000e010


	//   ....[96]....
        /*09b4*/ 	.word	0x0000e070


	//   ....[97]....
        /*09b8*/ 	.word	0x0000e0d0


	//   ....[98]....
        /*09bc*/ 	.word	0x0000e140


	//   ....[99]....
        /*09c0*/ 	.word	0x0000e1a0


	//   ....[100]....
        /*09c4*/ 	.word	0x0000e200


	//   ....[101]....
        /*09c8*/ 	.word	0x0000e260


	//   ....[102]....
        /*09cc*/ 	.word	0x0000e2d0


	//   ....[103]....
        /*09d0*/ 	.word	0x0000e330


	//   ....[104]....
        /*09d4*/ 	.word	0x0000e390


	//   ....[105]....
        /*09d8*/ 	.word	0x0000e3f0


	//   ....[106]....
        /*09dc*/ 	.word	0x0000e460


	//   ....[107]....
        /*09e0*/ 	.word	0x0000e4c0


	//   ....[108]....
        /*09e4*/ 	.word	0x0000e520


	//   ....[109]....
        /*09e8*/ 	.word	0x0000e580


	//   ....[110]....
        /*09ec*/ 	.word	0x0000e5f0


	//   ....[111]....
        /*09f0*/ 	.word	0x0000e650


	//   ....[112]....
        /*09f4*/ 	.word	0x0000e6b0


	//   ....[113]....
        /*09f8*/ 	.word	0x0000e710


	//   ....[114]....
        /*09fc*/ 	.word	0x0000e780


	//   ....[115]....
        /*0a00*/ 	.word	0x0000e7d0


	//   ....[116]....
        /*0a04*/ 	.word	0x0000e810


	//   ....[117]....
        /*0a08*/ 	.word	0x0000e860


	//   ....[118]....
        /*0a0c*/ 	.word	0x0000e8b0


	//   ....[119]....
        /*0a10*/ 	.word	0x0000e900


	//   ....[120]....
        /*0a14*/ 	.word	0x0000e970


	//   ....[121]....
        /*0a18*/ 	.word	0x0000e9b0


	//   ....[122]....
        /*0a1c*/ 	.word	0x0000ea00


	//   ....[123]....
        /*0a20*/ 	.word	0x0000ea50


	//   ....[124]....
        /*0a24*/ 	.word	0x0000eaa0


	//   ....[125]....
        /*0a28*/ 	.word	0x0000eaf0


	//   ....[126]....
        /*0a2c*/ 	.word	0x0000eb60


	//   ....[127]....
        /*0a30*/ 	.word	0x0000eba0


	//   ....[128]....
        /*0a34*/ 	.word	0x0000ec10


	//   ....[129]....
        /*0a38*/ 	.word	0x0000ec70


	//   ....[130]....
        /*0a3c*/ 	.word	0x0000ecd0


	//----- nvinfo : EIATTR_EXIT_INSTR_OFFSETS
	.align		4
.L_822:
        /*0a40*/ 	.byte	0x04, 0x1c
        /*0a42*/ 	.short	(.L_824 - .L_823)


	//   ....[0]....
.L_823:
        /*0a44*/ 	.word	0x00000c10


	//   ....[1]....
        /*0a48*/ 	.word	0x0000d9d0


	//----- nvinfo : EIATTR_MAX_THREADS
	.align		4
.L_824:
        /*0a4c*/ 	.byte	0x04, 0x05
        /*0a4e*/ 	.short	(.L_826 - .L_825)
.L_825:
        /*0a50*/ 	.word	0x00000100
        /*0a54*/ 	.word	0x00000001
        /*0a58*/ 	.word	0x00000001


	//----- nvinfo : EIATTR_CRS_STACK_SIZE
	.align		4
.L_826:
        /*0a5c*/ 	.byte	0x04, 0x1e
        /*0a5e*/ 	.short	(.L_828 - .L_827)
.L_827:
        /*0a60*/ 	.word	0x00000000
.L_828:


//--------------------- .nv.info._ZN7cutlass13device_kernelIN5flash19enable_sm80_to_sm89INS1_16FlashAttnFwdSm80INS1_25CollectiveMainloopFwdSm80ILi8ELi1ELb0EN4cute5tupleIJNS5_1CILi128EEENS7_ILi32EEENS7_ILi256EEEEEELi256ENS_6half_tEfNS_4arch4Sm80ELb0ELb0ELb0ELb1ELb0ELb1ELb1ELb1EEENS1_21CollectiveEpilogueFwdINS6_IJS8_SA_S9_EEENS6_IJNS7_ILi1EEESI_SI_EEESC_SE_Li256ELb1ELb1ELb1ELb0EEENS1_36VarlenDynamicPersistentTileSchedulerILi128ELi32ELi256ELi256ELb1ELb1ELb0ELb0ELb1ELb1EEEEEEEEEvNT_6ParamsE --------------------------
	.section	.nv.info._ZN7cutlass13device_kernelIN5flash19enable_sm80_to_sm89INS1_16FlashAttnFwdSm80INS1_25CollectiveMainloopFwdSm80ILi8ELi1ELb0EN4cute5tupleIJNS5_1CILi128EEENS7_ILi32EEENS7_ILi256EEEEEELi256ENS_6half_tEfNS_4arch4Sm80ELb0ELb0ELb0ELb1ELb0ELb1ELb1ELb1EEENS1_21CollectiveEpilogueFwdINS6_IJS8_SA_S9_EEENS6_IJNS7_ILi1EEESI_SI_EEESC_SE_Li256ELb1ELb1ELb1ELb0EEENS1_36VarlenDynamicPersistentTileSchedulerILi128ELi32ELi256ELi256ELb1ELb1ELb0ELb0ELb1ELb1EEEEEEEEEvNT_6ParamsE,"",@"SHT_CUDA_INFO"
	.sectionflags	@""
	.align	4


	//----- nvinfo : EIATTR_CUDA_API_VERSION
	.align		4
        /*0000*/ 	.byte	0x04, 0x37
        /*0002*/ 	.short	(.L_830 - .L_829)
.L_829:
        /*0004*/ 	.word	0x00000082


	//----- nvinfo : EIATTR_SW2861232_WAR
	.align		4
.L_830:
        /*0008*/ 	.byte	0x01, 0x35
	.zero		2


	//----- nvinfo : EIATTR_PARAM_CBANK
	.align		4
        /*000c*/ 	.byte	0x04, 0x0a
        /*000e*/ 	.short	(.L_832 - .L_831)
	.align		4
.L_831:
        /*0010*/ 	.word	index@(.nv.constant0._ZN7cutlass13device_kernelIN5flash19enable_sm80_to_sm89INS1_16FlashAttnFwdSm80INS1_25CollectiveMainloopFwdSm80ILi8ELi1ELb0EN4cute5tupleIJNS5_1CILi128EEENS7_ILi32EEENS7_ILi256EEEEEELi256ENS_6half_tEfNS_4arch4Sm80ELb0ELb0ELb0ELb1ELb0ELb1ELb1ELb1EEENS1_21CollectiveEpilogueFwdINS6_IJS8_SA_S9_EEENS6_IJNS7_ILi1EEESI_SI_EEESC_SE_Li256ELb1ELb1ELb1ELb0EEENS1_36VarlenDynamicPersistentTileSchedulerILi128ELi32ELi256ELi256ELb1ELb1ELb0ELb0ELb1ELb1EEEEEEEEEvNT_6ParamsE)
        /*0014*/ 	.short	0x0160
        /*0016*/ 	.short	0x0438


	//----- nvinfo : EIATTR_CBANK_PARAM_SIZE
	.align		4
.L_832:
        /*0018*/ 	.byte	0x03, 0x19
        /*001a*/ 	.short	0x0438


	//----- nvinfo : EIATTR_KPARAM_INFO
	.align		4
        /*001c*/ 	.byte	0x04, 0x17
        /*001e*/ 	.short	(.L_834 - .L_833)
.L_833:
        /*0020*/ 	.word	0x00000000
        /*0024*/ 	.short	0x0000
        /*0026*/ 	.short	0x0000
        /*0028*/ 	.byte	0x00, 0xf0, 0xe1, 0x10


	//----- nvinfo : EIATTR_MAXREG_COUNT
	.align		4
.L_834:
        /*002c*/ 	.byte	0x03, 0x1b
        /*002e*/ 	.short	0x00ff


	//----- nvinfo : EIATTR_NUM_BARRIERS
	.align		4
        /*0030*/ 	.byte	0x02, 0x4c
        /*0032*/ 	.byte	0x06
	.zero		1


	//----- nvinfo : EIATTR_ANNOTATIONS
	.align		4
        /*0034*/ 	.byte	0x04, 0x55
        /*0036*/ 	.short	(.L_836 - .L_835)


	//   ....[0]....
.L_835:
        /*0038*/ 	.word	0x00000001
        /*003c*/ 	.byte	0x70, 0x00, 0x00, 0x00, 0x01, 0x00, 0x00, 0x00, 0xb0, 0x0e, 0x00, 0x00, 0x01, 0x00, 0x00, 0x00
        /*004c*/ 	.byte	0x70, 0x0f, 0x00, 0x00, 0x01, 0x00, 0x00, 0x00, 0xd0, 0x1d, 0x01, 0x00, 0x01, 0x00, 0x00, 0x00
        /*005c*/ 	.byte	0x10, 0x1e, 0x01, 0x00, 0x01, 0x00, 0x00, 0x00, 0x90, 0x52, 0x01, 0x00


	//----- nvinfo : EIATTR_MERCURY_ISA_VERSION
	.align		4
.L_836:
        /*0068*/ 	.byte	0x03, 0x5f
        /*006a*/ 	.short	0x0000


	//----- nvinfo : EIATTR_INT_WARP_WIDE_INSTR_OFFSETS
	.align		4
        /*006c*/ 	.byte	0x04, 0x31
        /*006e*/ 	.short	(.L_838 - .L_837)


	//   ....[0]....
.L_837:
        /*0070*/ 	.word	0x00011350


	//   ....[1]....
        /*0074*/ 	.word	0x000113d0


	//----- nvinfo : EIATTR_COOP_GROUP_MASK_REGIDS
	.align		4
.L_838:
        /*0078*/ 	.byte	0x04, 0x29
        /*007a*/ 	.short	(.L_840 - .L_839)


	//   ....[0]....
.L_839:
        /*007c*/ 	.word	0xffffffff


	//   ....[1]....
        /*0080*/ 	.word	0xffffffff


	//   ....[2]....
        /*0084*/ 	.word	0xffffffff


	//   ....[3]....
        /*0088*/ 	.word	0xffffffff


	//   ....[4]....
        /*008c*/ 	.word	0xffffffff


	//   ....[5]....
        /*0090*/ 	.word	0xffffffff


	//   ....[6]....
        /*0094*/ 	.word	0xffffffff


	//   ....[7]....
        /*0098*/ 	.word	0xffffffff


	//   ....[8]....
        /*009c*/ 	.word	0xffffffff


	//   ....[9]....
        /*00a0*/ 	.word	0xffffffff


	//   ....[10]....
        /*00a4*/ 	.word	0xffffffff


	//   ....[11]....
        /*00a8*/ 	.word	0xffffffff


	//   ....[12]....
        /*00ac*/ 	.word	0xffffffff


	//   ....[13]....
        /*00b0*/ 	.word	0xffffffff


	//   ....[14]....
        /*00b4*/ 	.word	0xffffffff


	//   ....[15]....
        /*00b8*/ 	.word	0xffffffff


	//   ....[16]....
        /*00bc*/ 	.word	0xffffffff


	//   ....[17]....
        /*00c0*/ 	.word	0xffffffff


	//   ....[18]....
        /*00c4*/ 	.word	0xffffffff


	//   ....[19]....
        /*00c8*/ 	.word	0xffffffff


	//   ....[20]....
        /*00cc*/ 	.word	0xffffffff


	//   ....[21]....
        /*00d0*/ 	.word	0xffffffff


	//   ....[22]....
        /*00d4*/ 	.word	0xffffffff


	//   ....[23]....
        /*00d8*/ 	.word	0xffffffff


	//   ....[24]....
        /*00dc*/ 	.word	0xffffffff


	//   ....[25]....
        /*00e0*/ 	.word	0xffffffff


	//   ....[26]....
        /*00e4*/ 	.word	0xffffffff


	//   ....[27]....
        /*00e8*/ 	.word	0xffffffff


	//   ....[28]....
        /*00ec*/ 	.word	0xffffffff


	//   ....[29]....
        /*00f0*/ 	.word	0xffffffff


	//   ....[30]....
        /*00f4*/ 	.word	0xffffffff


	//   ....[31]....
        /*00f8*/ 	.word	0xffffffff


	//   ....[32]....
        /*00fc*/ 	.word	0xffffffff


	//   ....[33]....
        /*0100*/ 	.word	0xffffffff


	//   ....[34]....
        /*0104*/ 	.word	0xffffffff


	//   ....[35]....
        /*0108*/ 	.word	0xffffffff


	//   ....[36]....
        /*010c*/ 	.word	0xffffffff


	//   ....[37]....
        /*0110*/ 	.word	0xffffffff


	//   ....[38]....
        /*0114*/ 	.word	0xffffffff


	//   ....[39]....
        /*0118*/ 	.word	0xffffffff


	//   ....[40]....
        /*011c*/ 	.word	0xffffffff


	//   ....[41]....
        /*0120*/ 	.word	0xffffffff


	//   ....[42]....
        /*0124*/ 	.word	0xffffffff


	//   ....[43]....
        /*0128*/ 	.word	0xffffffff


	//   ....[44]....
        /*012c*/ 	.word	0xffffffff


	//   ....[45]....
        /*0130*/ 	.word	0xffffffff


	//   ....[46]....
        /*0134*/ 	.word	0xffffffff


	//   ....[47]....
        /*0138*/ 	.word	0xffffffff


	//   ....[48]....
        /*013c*/ 	.word	0xffffffff


	//   ....[49]....
        /*0140*/ 	.word	0xffffffff


	//   ....[50]....
        /*0144*/ 	.word	0xffffffff


	//   ....[51]....
        /*0148*/ 	.word	0xffffffff


	//   ....[52]....
        /*014c*/ 	.word	0xffffffff


	//   ....[53]....
        /*0150*/ 	.word	0xffffffff


	//   ....[54]....
        /*0154*/ 	.word	0xffffffff


	//   ....[55]....
        /*0158*/ 	.word	0xffffffff


	//   ....[56]....
        /*015c*/ 	.word	0xffffffff


	//   ....[57]....
        /*0160*/ 	.word	0xffffffff


	//   ....[58]....
        /*0164*/ 	.word	0xffffffff


	//   ....[59]....
        /*0168*/ 	.word	0xffffffff


	//   ....[60]....
        /*016c*/ 	.word	0xffffffff


	//   ....[61]....
        /*0170*/ 	.word	0xffffffff


	//   ....[62]....
        /*0174*/ 	.word	0xffffffff


	//   ....[63]....
        /*0178*/ 	.word	0xffffffff


	//   ....[64]....
        /*017c*/ 	.word	0xffffffff


	//   ....[65]....
        /*0180*/ 	.word	0xffffffff


	//   ....[66]....
        /*0184*/ 	.word	0xffffffff


	//   ....[67]....
        /*0188*/ 	.word	0xffffffff


	//   ....[68]....
        /*018c*/ 	.word	0xffffffff


	//   ....[69]....
        /*0190*/ 	.word	0xffffffff


	//   ....[70]....
        /*0194*/ 	.word	0xffffffff


	//   ....[71]....
        /*0198*/ 	.word	0xffffffff


	//   ....[72]....
        /*019c*/ 	.word	0xffffffff


	//   ....[73]....
        /*01a0*/ 	.word	0xffffffff


	//   ....[74]....
        /*01a4*/ 	.word	0xffffffff


	//   ....[75]....
        /*01a8*/ 	.word	0xffffffff


	//   ....[76]....
        /*01ac*/ 	.word	0xffffffff


	//   ....[77]....
        /*01b0*/ 	.word	0xffffffff


	//   ....[78]....
        /*01b4*/ 	.word	0xffffffff


	//   ....[79]....
        /*01b8*/ 	.word	0xffffffff


	//   ....[80]....
        /*01bc*/ 	.word	0xffffffff


	//   ....[81]....
        /*01c0*/ 	.word	0xffffffff


	//   ....[82]....
        /*01c4*/ 	.word	0xffffffff


	//   ....[83]....
        /*01c8*/ 	.word	0xffffffff


	//   ....[84]....
        /*01cc*/ 	.word	0xffffffff


	//   ....[85]....
        /*01d0*/ 	.word	0xffffffff


	//   ....[86]....
        /*01d4*/ 	.word	0xffffffff


	//   ....[87]....
        /*01d8*/ 	.word	0xffffffff


	//   ....[88]....
        /*01dc*/ 	.word	0xffffffff


	//   ....[89]....
        /*01e0*/ 	.word	0xffffffff


	//   ....[90]....
        /*01e4*/ 	.word	0xffffffff


	//   ....[91]....
        /*01e8*/ 	.word	0xffffffff


	//   ....[92]....
        /*01ec*/ 	.word	0xffffffff


	//   ....[93]....
        /*01f0*/ 	.word	0xffffffff


	//   ....[94]....
        /*01f4*/ 	.word	0xffffffff


	//   ....[95]....
        /*01f8*/ 	.word	0xffffffff


	//   ....[96]....
        /*01fc*/ 	.word	0xffffffff


	//   ....[97]....
        /*0200*/ 	.word	0xffffffff


	//   ....[98]....
        /*0204*/ 	.word	0xffffffff


	//   ....[99]....
        /*0208*/ 	.word	0xffffffff


	//   ....[100]....
        /*020c*/ 	.word	0xffffffff


	//   ....[101]....
        /*0210*/ 	.word	0xffffffff


	//   ....[102]....
        /*0214*/ 	.word	0xffffffff


	//   ....[103]....
        /*0218*/ 	.word	0xffffffff


	//   ....[104]....
        /*021c*/ 	.word	0xffffffff


	//   ....[105]....
        /*0220*/ 	.word	0xffffffff


	//   ....[106]....
        /*0224*/ 	.word	0xffffffff


	//   ....[107]....
        /*0228*/ 	.word	0xffffffff


	//   ....[108]....
        /*022c*/ 	.word	0xffffffff


	//   ....[109]....
        /*0230*/ 	.word	0xffffffff


	//   ....[110]....
        /*0234*/ 	.word	0xffffffff


	//   ....[111]....
        /*0238*/ 	.word	0xffffffff


	//   ....[112]....
        /*023c*/ 	.word	0xffffffff


	//   ....[113]....
        /*0240*/ 	.word	0xffffffff


	//   ....[114]....
        /*0244*/ 	.word	0xffffffff


	//   ....[115]....
        /*0248*/ 	.word	0xffffffff


	//   ....[116]....
        /*024c*/ 	.word	0xffffffff


	//   ....[117]....
        /*0250*/ 	.word	0xffffffff


	//   ....[118]....
        /*0254*/ 	.word	0xffffffff


	//   ....[119]....
        /*0258*/ 	.word	0xffffffff


	//   ....[120]....
        /*025c*/ 	.word	0xffffffff


	//   ....[121]....
        /*0260*/ 	.word	0xffffffff


	//   ....[122]....
        /*0264*/ 	.word	0xffffffff


	//   ....[123]....
        /*0268*/ 	.word	0xffffffff


	//   ....[124]....
        /*026c*/ 	.word	0xffffffff


	//   ....[125]....
        /*0270*/ 	.word	0xffffffff


	//   ....[126]....
        /*0274*/ 	.word	0xffffffff


	//   ....[127]....
        /*0278*/ 	.word	0xffffffff


	//   ....[128]....
        /*027c*/ 	.word	0xffffffff


	//   ....[129]....
        /*0280*/ 	.word	0xffffffff


	//   ....[130]....
        /*0284*/ 	.word	0xffffffff


	//   ....[131]....
        /*0288*/ 	.word	0xffffffff


	//   ....[132]....
        /*028c*/ 	.word	0xffffffff


	//   ....[133]....
        /*0290*/ 	.word	0xffffffff


	//   ....[134]....
        /*0294*/ 	.word	0xffffffff


	//   ....[135]....
        /*0298*/ 	.word	0xffffffff


	//   ....[136]....
        /*029c*/ 	.word	0xffffffff


	//   ....[137]....
        /*02a0*/ 	.word	0xffffffff


	//   ....[138]....
        /*02a4*/ 	.word	0xffffffff


	//   ....[139]....
        /*02a8*/ 	.word	0xffffffff


	//   ....[140]....
        /*02ac*/ 	.word	0xffffffff


	//   ....[141]....
        /*02b0*/ 	.word	0xffffffff


	//   ....[142]....
        /*02b4*/ 	.word	0xffffffff


	//   ....[143]....
        /*02b8*/ 	.word	0xffffffff


	//   ....[144]....
        /*02bc*/ 	.word	0xffffffff


	//   ....[145]....
        /*02c0*/ 	.word	0xffffffff


	//   ....[146]....
        /*02c4*/ 	.word	0xffffffff


	//----- nvinfo : EIATTR_COOP_GROUP_INSTR_OFFSETS
	.align		4
.L_840:
        /*02c8*/ 	.byte	0x04, 0x28
        /*02ca*/ 	.short	(.L_842 - .L_841)


	//   ....[0]....
.L_841:
        /*02cc*/ 	.word	0x00000050


	//   ....[1]....
        /*02d0*/ 	.word	0x000001e0


	//   ....[2]....
        /*02d4*/ 	.word	0x00000210


	//   ....[3]....
        /*02d8*/ 	.word	0x00000240


	//   ....[4]....
        /*02dc*/ 	.word	0x00000270


	//   ....[5]....
        /*02e0*/ 	.word	0x000002a0


	//   ....[6]....
        /*02e4*/ 	.word	0x000002d0


	//   ....[7]....
        /*02e8*/ 	.word	0x00000440


	//   ....[8]....
        /*02ec*/ 	.word	0x00000480


	//   ....[9]....
        /*02f0*/ 	.word	0x000004b0


	//   ....[10]....
        /*02f4*/ 	.word	0x000004e0


	//   ....[11]....
        /*02f8*/ 	.word	0x00000510


	//   ....[12]....
        /*02fc*/ 	.word	0x00000540


	//   ....[13]....
        /*0300*/ 	.word	0x000005d0


	//   ....[14]....
        /*0304*/ 	.word	0x00000600


	//   ....[15]....
        /*0308*/ 	.word	0x00000610


	//   ....[16]....
        /*030c*/ 	.word	0x00000680


	//   ....[17]....
        /*0310*/ 	.word	0x000062f0


	//   ....[18]....
        /*0314*/ 	.word	0x00006310


	//   ....[19]....
        /*0318*/ 	.word	0x000064d0


	//   ....[20]....
        /*031c*/ 	.word	0x000064e0


	//   ....[21]....
        /*0320*/ 	.word	0x00006660


	//   ....[22]....
        /*0324*/ 	.word	0x00006680


	//   ....[23]....
        /*0328*/ 	.word	0x000067e0


	//   ....[24]....
        /*032c*/ 	.word	0x000067f0


	//   ....[25]....
        /*0330*/ 	.word	0x00006c40


	//   ....[26]....
        /*0334*/ 	.word	0x00006c80


	//   ....[27]....
        /*0338*/ 	.word	0x00006cc0


	//   ....[28]....
        /*033c*/ 	.word	0x00006cf0


	//   ....[29]....
        /*0340*/ 	.word	0x00009e30


	//   ....[30]....
        /*0344*/ 	.word	0x00009e70


	//   ....[31]....
        /*0348*/ 	.word	0x00009eb0


	//   ....[32]....
        /*034c*/ 	.word	0x00009ee0


	//   ....[33]....
        /*0350*/ 	.word	0x0000df50


	//   ....[34]....
        /*0354*/ 	.word	0x0000dff0


	//   ....[35]....
        /*0358*/ 	.word	0x0000e010


	//   ....[36]....
        /*035c*/ 	.word	0x0000e0d0


	//   ....[37]....
        /*0360*/ 	.word	0x0000f570


	//   ....[38]....
        /*0364*/ 	.word	0x0000f590


	//   ....[39]....
        /*0368*/ 	.word	0x0000f5b0


	//   ....[40]....
        /*036c*/ 	.word	0x0000f5d0


	//   ....[41]....
        /*0370*/ 	.word	0x00010940


	//   ....[42]....
        /*0374*/ 	.word	0x00010950


	//   ....[43]....
        /*0378*/ 	.word	0x00010980


	//   ....[44]....
        /*037c*/ 	.word	0x00010990


	//   ....[45]....
        /*0380*/ 	.word	0x00012150


	//   ....[46]....
        /*0384*/ 	.word	0x00012160


	//   ....[47]....
        /*0388*/ 	.word	0x00012180


	//   ....[48]....
        /*038c*/ 	.word	0x00012190


	//   ....[49]....
        /*0390*/ 	.word	0x00012550


	//   ....[50]....
        /*0394*/ 	.word	0x00012570


	//   ....[51]....
        /*0398*/ 	.word	0x00012740


	//   ....[52]....
        /*039c*/ 	.word	0x00012750


	//   ....[53]....
        /*03a0*/ 	.word	0x000128c0


	//   ....[54]....
        /*03a4*/ 	.word	0x000128e0


	//   ....[55]....
        /*03a8*/ 	.word	0x00012a50


	//   ....[56]....
        /*03ac*/ 	.word	0x00012a60


	//   ....[57]....
        /*03b0*/ 	.word	0x00012dc0


	//   ....[58]....
        /*03b4*/ 	.word	0x00012de0


	//   ....[59]....
        /*03b8*/ 	.word	0x00013970


	//   ....[60]....
        /*03bc*/ 	.word	0x00013980


	//   ....[61]....
        /*03c0*/ 	.word	0x00014c20


	//   ....[62]....
        /*03c4*/ 	.word	0x00014c40


	//   ....[63]....
        /*03c8*/ 	.word	0x00014e20


	//   ....[64]....
        /*03cc*/ 	.word	0x00014e30


	//   ....[65]....
        /*03d0*/ 	.word	0x00014fa0


	//   ....[66]....
        /*03d4*/ 	.word	0x00014fc0


	//   ....[67]....
        /*03d8*/ 	.word	0x00015130


	//   ....[68]....
        /*03dc*/ 	.word	0x00015140


	//   ....[69]....
        /*03e0*/ 	.word	0x00015350


	//   ....[70]....
        /*03e4*/ 	.word	0x00015370


	//   ....[71]....
        /*03e8*/ 	.word	0x00015490


	//   ....[72]....
        /*03ec*/ 	.word	0x000154d0


	//   ....[73]....
        /*03f0*/ 	.word	0x00015500


	//   ....[74]....
        /*03f4*/ 	.word	0x00015530


	//   ....[75]....
        /*03f8*/ 	.word	0x00015560


	//   ....[76]....
        /*03fc*/ 	.word	0x00015590


	//   ....[77]....
        /*0400*/ 	.word	0x000156e0


	//   ....[78]....
        /*0404*/ 	.word	0x00015720


	//   ....[79]....
        /*0408*/ 	.word	0x00015750


	//   ....[80]....
        /*040c*/ 	.word	0x00015780


	//   ....[81]....
        /*0410*/ 	.word	0x000157b0


	//   ....[82]....
        /*0414*/ 	.word	0x000157e0


	//   ....[83]....
        /*0418*/ 	.word	0x00015870


	//   ....[84]....
        /*041c*/ 	.word	0x000158a0


	//   ....[85]....
        /*0420*/ 	.word	0x000158b0


	//   ....[86]....
        /*0424*/ 	.word	0x00015910


	//   ....[87]....
        /*0428*/ 	.word	0x00015e50


	//   ....[88]....
        /*042c*/ 	.word	0x00015eb0


	//   ....[89]....
        /*0430*/ 	.word	0x00015f00


	//   ....[90]....
        /*0434*/ 	.word	0x00015f50


	//   ....[91]....
        /*0438*/ 	.word	0x00015fa0


	//   ....[92]....
        /*043c*/ 	.word	0x00016010


	//   ....[93]....
        /*0440*/ 	.word	0x00016050


	//   ....[94]....
        /*0444*/ 	.word	0x000160c0


	//   ....[95]....
        /*0448*/ 	.word	0x00016130


	//   ....[96]....
        /*044c*/ 	.word	0x00016190


	//   ....[97]....
        /*0450*/ 	.word	0x00016200


	//   ....[98]....
        /*0454*/ 	.word	0x00016270


	//   ....[99]....
        /*0458*/ 	.word	0x000162d0


	//   ....[100]....
        /*045c*/ 	.word	0x00016330


	//   ....[101]....
        /*0460*/ 	.word	0x00016390


	//   ....[102]....
        /*0464*/ 	.word	0x00016400


	//   ....[103]....
        /*0468*/ 	.word	0x00016460


	//   ....[104]....
        /*046c*/ 	.word	0x000164c0


	//   ....[105]....
        /*0470*/ 	.word	0x00016530


	//   ....[106]....
        /*0474*/ 	.word	0x00016580


	//   ....[107]....
        /*0478*/ 	.word	0x000165d0


	//   ....[108]....
        /*047c*/ 	.word	0x00016620


	//   ....[109]....
        /*0480*/ 	.word	0x00016690


	//   ....[110]....
        /*0484*/ 	.word	0x00016700


	//   ....[111]....
        /*0488*/ 	.word	0x00016760


	//   ....[112]....
        /*048c*/ 	.word	0x000167c0


	//   ....[113]....
        /*0490*/ 	.word	0x00016820


	//   ....[114]....
        /*0494*/ 	.word	0x00016890


	//   ....[115]....
        /*0498*/ 	.word	0x000168f0


	//   ....[116]....
        /*049c*/ 	.word	0x00016950


	//   ....[117]....
        /*04a0*/ 	.word	0x000169b0


	//   ....[118]....
        /*04a4*/ 	.word	0x00016a20


	//   ....[119]....
        /*04a8*/ 	.word	0x00016a80


	//   ....[120]....
        /*04ac*/ 	.word	0x00016ae0


	//   ....[121]....
        /*04b0*/ 	.word	0x00016b40


	//   ....[122]....
        /*04b4*/ 	.word	0x00016bb0


	//   ....[123]....
        /*04b8*/ 	.word	0x00016c10


	//   ....[124]....
        /*04bc*/ 	.word	0x00016c70


	//   ....[125]....
        /*04c0*/ 	.word	0x00016cd0


	//   ....[126]....
        /*04c4*/ 	.word	0x00016d40


	//   ....[127]....
        /*04c8*/ 	.word	0x00016da0


	//   ....[128]....
        /*04cc*/ 	.word	0x00016e00


	//   ....[129]....
        /*04d0*/ 	.word	0x00016e60


	//   ....[130]....
        /*04d4*/ 	.word	0x00016ed0


	//   ....[131]....
        /*04d8*/ 	.word	0x00016f20


	//   ....[132]....
        /*04dc*/ 	.word	0x00016f60


	//   ....[133]....
        /*04e0*/ 	.word	0x00016fb0


	//   ....[134]....
        /*04e4*/ 	.word	0x00017000


	//   ....[135]....
        /*04e8*/ 	.word	0x00017050


	//   ....[136]....
        /*04ec*/ 	.word	0x000170c0


	//   ....[137]....
        /*04f0*/ 	.word	0x00017100


	//   ....[138]....
        /*04f4*/ 	.word	0x00017150


	//   ....[139]....
        /*04f8*/ 	.word	0x000171a0


	//   ....[140]....
        /*04fc*/ 	.word	0x000171f0


	//   ....[141]....
        /*0500*/ 	.word	0x00017240


	//   ....[142]....
        /*0504*/ 	.word	0x000172b0


	//   ....[143]....
        /*0508*/ 	.word	0x000172f0


	//   ....[144]....
        /*050c*/ 	.word	0x00017360


	//   ....[145]....
        /*0510*/ 	.word	0x000173c0


	//   ....[146]....
        /*0514*/ 	.word	0x00017420


	//----- nvinfo : EIATTR_EXIT_INSTR_OFFSETS
	.align		4
.L_842:
        /*0518*/ 	.byte	0x04, 0x1c
        /*051a*/ 	.short	(.L_844 - .L_843)


	//   ....[0]....
.L_843:
        /*051c*/ 	.word	0x00000b40


	//   ....[1]....
        /*0520*/ 	.word	0x00015e10


	//----- nvinfo : EIATTR_MAX_THREADS
	.align		4
.L_844:
        /*0524*/ 	.byte	0x04, 0x05
        /*0526*/ 	.short	(.L_846 - .L_845)
.L_845:
        /*0528*/ 	.word	0x00000100
        /*052c*/ 	.word	0x00000001
        /*0530*/ 	.word	0x00000001


	//----- nvinfo : EIATTR_CRS_STACK_SIZE
	.align		4
.L_846:
        /*0534*/ 	.byte	0x04, 0x1e
        /*0536*/ 	.short	(.L_848 - .L_847)
.L_847:
        /*0538*/ 	.word	0x00000000
.L_848:


//--------------------- .nv.info._ZN7cutlass13device_kernelIN5flash19enable_sm80_to_sm89INS1_16FlashAttnFwdSm80INS1_25CollectiveMainloopFwdSm80ILi8ELi1ELb1EN4cute5tupleIJNS5_1CILi128EEENS7_ILi48EEENS7_ILi256EEEEEELi256ENS_6half_tEfNS_4arch4Sm80ELb0ELb1ELb0ELb0ELb0ELb0ELb1ELb1EEENS1_21CollectiveEpilogueFwdINS6_IJS8_SA_S9_EEENS6_IJNS7_ILi1EEESI_SI_EEESC_SE_Li256ELb0ELb1ELb1ELb0EEENS1_19SingleTileSchedulerILb0ELb1ELb1ELi128EEEEEEEEEvNT_6ParamsE --------------------------
	.section	.nv.info._ZN7cutlass13device_kernelIN5flash19enable_sm80_to_sm89INS1_16FlashAttnFwdSm80INS1_25CollectiveMainloopFwdSm80ILi8ELi1ELb1EN4cute5tupleIJNS5_1CILi128EEENS7_ILi48EEENS7_ILi256EEEEEELi256ENS_6half_tEfNS_4arch4Sm80ELb0ELb1ELb0ELb0ELb0ELb0ELb1ELb1EEENS1_21CollectiveEpilogueFwdINS6_IJS8_SA_S9_EEENS6_IJNS7_ILi1EEESI_SI_EEESC_SE_Li256ELb0ELb1ELb1ELb0EEENS1_19SingleTileSchedulerILb0ELb1ELb1ELi128EEEEEEEEEvNT_6ParamsE,"",@"SHT_CUDA_INFO"
	.sectionflags	@""
	.align	4


	//----- nvinfo : EIATTR_CUDA_API_VERSION
	.align		4
        /*0000*/ 	.byte	0x04, 0x37
        /*0002*/ 	.short	(.L_850 - .L_849)
.L_849:
        /*0004*/ 	.word	0x00000082


	//----- nvinfo : EIATTR_SW2861232_WAR
	.align		4
.L_850:
        /*0008*/ 	.byte	0x01, 0x35
	.zero		2


	//----- nvinfo : EIATTR_PARAM_CBANK
	.align		4
        /*000c*/ 	.byte	0x04, 0x0a
        /*000e*/ 	.short	(.L_852 - .L_851)
	.align		4
.L_851:
        /*0010*/ 	.word	index@(.nv.constant0._ZN7cutlass13device_kernelIN5flash19enable_sm80_to_sm89INS1_16FlashAttnFwdSm80INS1_25CollectiveMainloopFwdSm80ILi8ELi1ELb1EN4cute5tupleIJNS5_1CILi128EEENS7_ILi48EEENS7_ILi256EEEEEELi256ENS_6half_tEfNS_4arch4Sm80ELb0ELb1ELb0ELb0ELb0ELb0ELb1ELb1EEENS1_21CollectiveEpilogueFwdINS6_IJS8_SA_S9_EEENS6_IJNS7_ILi1EEESI_SI_EEESC_SE_Li256ELb0ELb1ELb1ELb0EEENS1_19SingleTileSchedulerILb0ELb1ELb1ELi128EEEEEEEEEvNT_6ParamsE)
        /*0014*/ 	.short	0x0160
        /*0016*/ 	.short	0x0418


	//----- nvinfo : EIATTR_CBANK_PARAM_SIZE
	.align		4
.L_852:
        /*0018*/ 	.byte	0x03, 0x19
        /*001a*/ 	.short	0x0418


	//----- nvinfo : EIATTR_KPARAM_INFO
	.align		4
        /*001c*/ 	.byte	0x04, 0x17
        /*001e*/ 	.short	(.L_854 - .L_853)
.L_853:
        /*0020*/ 	.word	0x00000000
        /*0024*/ 	.short	0x0000
        /*0026*/ 	.short	0x0000
        /*0028*/ 	.byte	0x00, 0xf0, 0x61, 0x10


	//----- nvinfo : EIATTR_MAXREG_COUNT
	.align		4
.L_854:
        /*002c*/ 	.byte	0x03, 0x1b
        /*002e*/ 	.short	0x00ff


	//----- nvinfo : EIATTR_NUM_BARRIERS
	.align		4
        /*0030*/ 	.byte	0x02, 0x4c
        /*0032*/ 	.byte	0x02
	.zero		1


	//----- nvinfo : EIATTR_ANNOTATIONS
	.align		4
        /*0034*/ 	.byte	0x04, 0x55
        /*0036*/ 	.short	(.L_856 - .L_855)


	//   ....[0]....
.L_855:
        /* <DEDUP_REMOVED lines=80> */


	//----- nvinfo : EIATTR_MERCURY_ISA_VERSION
	.align		4
.L_856:
        /*0528*/ 	.byte	0x03, 0x5f
        /*052a*/ 	.short	0x0000


	//----- nvinfo : EIATTR_INT_WARP_WIDE_INSTR_OFFSETS
	.align		4
        /*052c*/ 	.byte	0x04, 0x31
        /*052e*/ 	.short	(.L_858 - .L_857)


	//   ....[0]....
.L_857:
        /*0530*/ 	.word	0x00006cd0


	//   ....[1]....
        /*0534*/ 	.word	0x0000ac30


	//   ....[2]....
        /*0538*/ 	.word	0x0000dd00


	//----- nvinfo : EIATTR_COOP_GROUP_MASK_REGIDS
	.align		4
.L_858:
        /*053c*/ 	.byte	0x04, 0x29
        /*053e*/ 	.short	(.L_860 - .L_859)


	//   ....[0]....
.L_859:
        /*0540*/ 	.word	0xffffffff


	//   ....[1]....
        /*0544*/ 	.word	0xffffffff


	//   ....[2]....
        /*0548*/ 	.word	0xffffffff


	//   ....[3]....
        /*054c*/ 	.word	0xffffffff


	//   ....[4]....
        /*0550*/ 	.word	0xffffffff


	//   ....[5]....
        /*0554*/ 	.word	0xffffffff


	//   ....[6]....
        /*0558*/ 	.word	0xffffffff


	//   ....[7]....
        /*055c*/ 	.word	0xffffffff


	//   ....[8]....
        /*0560*/ 	.word	0xffffffff


	//   ....[9]....
        /*0564*/ 	.word	0xffffffff


	//   ....[10]....
        /*0568*/ 	.word	0xffffffff


	//   ....[11]....
        /*056c*/ 	.word	0xffffffff


	//   ....[12]....
        /*0570*/ 	.word	0xffffffff


	//   ....[13]....
        /*0574*/ 	.word	0xffffffff


	//   ....[14]....
        /*0578*/ 	.word	0xffffffff


	//   ....[15]....
        /*057c*/ 	.word	0xffffffff


	//   ....[16]....
        /*0580*/ 	.word	0xffffffff


	//   ....[17]....
        /*0584*/ 	.word	0xffffffff


	//   ....[18]....
        /*0588*/ 	.word	0xffffffff


	//   ....[19]....
        /*058c*/ 	.word	0xffffffff


	//   ....[20]....
        /*0590*/ 	.word	0xffffffff


	//   ....[21]....
        /*0594*/ 	.word	0xffffffff


	//   ....[22]....
        /*0598*/ 	.word	0xffffffff


	//   ....[23]....
        /*059c*/ 	.word	0xffffffff


	//   ....[24]....
        /*05a0*/ 	.word	0xffffffff


	//   ....[25]....
        /*05a4*/ 	.word	0xffffffff


	//   ....[26]....
        /*05a8*/ 	.word	0xffffffff


	//   ....[27]....
        /*05ac*/ 	.word	0xffffffff


	//   ....[28]....
        /*05b0*/ 	.word	0xffffffff


	//   ....[29]....
        /*05b4*/ 	.word	0xffffffff


	//   ....[30]....
        /*05b8*/ 	.word	0xffffffff


	//   ....[31]....
        /*05bc*/ 	.word	0xffffffff


	//   ....[32]....
        /*05c0*/ 	.word	0xffffffff


	//   ....[33]....
        /*05c4*/ 	.word	0xffffffff


	//   ....[34]....
        /*05c8*/ 	.word	0xffffffff


	//   ....[35]....
        /*05cc*/ 	.word	0xffffffff


	//   ....[36]....
        /*05d0*/ 	.word	0xffffffff


	//   ....[37]....
        /*05d4*/ 	.word	0xffffffff


	//   ....[38]....
        /*05d8*/ 	.word	0xffffffff


	//   ....[39]....
        /*05dc*/ 	.word	0xffffffff


	//   ....[40]....
        /*05e0*/ 	.word	0xffffffff


	//   ....[41]....
        /*05e4*/ 	.word	0xffffffff


	//   ....[42]....
        /*05e8*/ 	.word	0xffffffff


	//----- nvinfo : EIATTR_COOP_GROUP_INSTR_OFFSETS
	.align		4
.L_860:
        /*05ec*/ 	.byte	0x04, 0x28
        /*05ee*/ 	.short	(.L_862 - .L_861)


	//   ....[0]....
.L_861:
        /*05f0*/ 	.word	0x00000060


	//   ....[1]....
        /*05f4*/ 	.word	0x00001300


	//   ....[2]....
        /*05f8*/ 	.word	0x00001350


	//   ....[3]....
        /*05fc*/ 	.word	0x000014a0


	//   ....[4]....
        /*0600*/ 	.word	0x00001500


	//   ....[5]....
        /*0604*/ 	.word	0x00001690


	//   ....[6]....
        /*0608*/ 	.word	0x000016c0


	//   ....[7]....
        /*060c*/ 	.word	0x00001830


	//   ....[8]....
        /*0610*/ 	.word	0x00001850


	//   ....[9]....
        /*0614*/ 	.word	0x000033e0


	//   ....[10]....
        /*0618*/ 	.word	0x00003630


	//   ....[11]....
        /*061c*/ 	.word	0x00004260


	//   ....[12]....
        /*0620*/ 	.word	0x000042d0


	//   ....[13]....
        /*0624*/ 	.word	0x00004310


	//   ....[14]....
        /*0628*/ 	.word	0x00004340


	//   ....[15]....
        /*062c*/ 	.word	0x000070b0


	//   ....[16]....
        /*0630*/ 	.word	0x000074b0


	//   ....[17]....
        /*0634*/ 	.word	0x00007a90


	//   ....[18]....
        /*0638*/ 	.word	0x00007ab0


	//   ....[19]....
        /*063c*/ 	.word	0x000084e0


	//   ....[20]....
        /*0640*/ 	.word	0x00008500


	//   ....[21]....
        /*0644*/ 	.word	0x0000b050


	//   ....[22]....
        /*0648*/ 	.word	0x0000b070


	//   ....[23]....
        /*064c*/ 	.word	0x0000b6b0


	//   ....[24]....
        /*0650*/ 	.word	0x0000b6d0


	//   ....[25]....
        /*0654*/ 	.word	0x0000df50


	//   ....[26]....
        /*0658*/ 	.word	0x0000e340


	//   ....[27]....
        /*065c*/ 	.word	0x0000e920


	//   ....[28]....
        /*0660*/ 	.word	0x0000e940


	//   ....[29]....
        /*0664*/ 	.word	0x0000f300


	//   ....[30]....
        /*0668*/ 	.word	0x0000f320


	//   ....[31]....
        /*066c*/ 	.word	0x00010680


	//   ....[32]....
        /*0670*/ 	.word	0x00010690


	//   ....[33]....
        /*0674*/ 	.word	0x000106c0


	//   ....[34]....
        /*0678*/ 	.word	0x000106d0


	//   ....[35]....
        /*067c*/ 	.word	0x000115b0


	//   ....[36]....
        /*0680*/ 	.word	0x000115f0


	//   ....[37]....
        /*0684*/ 	.word	0x00011630


	//   ....[38]....
        /*0688*/ 	.word	0x00011660


	//   ....[39]....
        /*068c*/ 	.word	0x00011750


	//   ....[40]....
        /*0690*/ 	.word	0x00011770


	//   ....[41]....
        /*0694*/ 	.word	0x00012390


	//   ....[42]....
        /*0698*/ 	.word	0x000123a0


	//----- nvinfo : EIATTR_EXIT_INSTR_OFFSETS
	.align		4
.L_862:
        /*069c*/ 	.byte	0x04, 0x1c
        /*069e*/ 	.short	(.L_864 - .L_863)


	//   ....[0]....
.L_863:
        /*06a0*/ 	.word	0x000001c0


	//   ....[1]....
        /*06a4*/ 	.word	0x000123b0


	//   ....[2]....
        /*06a8*/ 	.word	0x00012f50


	//   ....[3]....
        /*06ac*/ 	.word	0x00012fa0


	//   ....[4]....
        /*06b0*/ 	.word	0x00012fd0


	//   ....[5]....
        /*06b4*/ 	.word	0x00013030


	//   ....[6]....
        /*06b8*/ 	.word	0x000132c0


	//----- nvinfo : EIATTR_CTAIDZ_USED
	.align		4
.L_864:
        /*06bc*/ 	.byte	0x01, 0x04
	.zero		2


	//----- nvinfo : EIATTR_MAX_THREADS
	.align		4
        /*06c0*/ 	.byte	0x04, 0x05
        /*06c2*/ 	.short	(.L_866 - .L_865)
.L_865:
        /*06c4*/ 	.word	0x00000100
        /*06c8*/ 	.word	0x00000001
        /*06cc*/ 	.word	0x00000001


	//----- nvinfo : EIATTR_CRS_STACK_SIZE
	.align		4
.L_866:
        /*06d0*/ 	.byte	0x04, 0x1e
        /*06d2*/ 	.short	(.L_868 - .L_867)
.L_867:
        /*06d4*/ 	.word	0x00000000
.L_868:


//--------------------- .nv.info._ZN7cutlass13device_kernelIN5flash19enable_sm80_to_sm89INS1_16FlashAttnFwdSm80INS1_25CollectiveMainloopFwdSm80ILi8ELi1ELb1EN4cute5tupleIJNS5_1CILi128EEENS7_ILi48EEENS7_ILi256EEEEEELi256ENS_6half_tEfNS_4arch4Sm80ELb0ELb1ELb0ELb1ELb0ELb0ELb1ELb1EEENS1_21CollectiveEpilogueFwdINS6_IJS8_SA_S9_EEENS6_IJNS7_ILi1EEESI_SI_EEESC_SE_Li256ELb1ELb1ELb1ELb0EEENS1_36VarlenDynamicPersistentTileSchedulerILi128ELi48ELi256ELi256ELb1ELb1ELb0ELb1ELb0ELb1EEEEEEEEEvNT_6ParamsE --------------------------
	.section	.nv.info._ZN7cutlass13device_kernelIN5flash19enable_sm80_to_sm89INS1_16FlashAttnFwdSm80INS1_25CollectiveMainloopFwdSm80ILi8ELi1ELb1EN4cute5tupleIJNS5_1CILi128EEENS7_ILi48EEENS7_ILi256EEEEEELi256ENS_6half_tEfNS_4arch4Sm80ELb0ELb1ELb0ELb1ELb0ELb0ELb1ELb1EEENS1_21CollectiveEpilogueFwdINS6_IJS8_SA_S9_EEENS6_IJNS7_ILi1EEESI_SI_EEESC_SE_Li256ELb1ELb1ELb1ELb0EEENS1_36VarlenDynamicPersistentTileSchedulerILi128ELi48ELi256ELi256ELb1ELb1ELb0ELb1ELb0ELb1EEEEEEEEEvNT_6ParamsE,"",@"SHT_CUDA_INFO"
	.sectionflags	@""
	.align	4


	//----- nvinfo : EIATTR_CUDA_API_VERSION
	.align		4
        /*0000*/ 	.byte	0x04, 0x37
        /*0002*/ 	.short	(.L_870 - .L_869)
.L_869:
        /*0004*/ 	.word	0x00000082


	//----- nvinfo : EIATTR_SW2861232_WAR
	.align		4
.L_870:
        /*0008*/ 	.byte	0x01, 0x35
	.zero		2


	//----- nvinfo : EIATTR_PARAM_CBANK
	.align		4
        /*000c*/ 	.byte	0x04, 0x0a
        /*000e*/ 	.short	(.L_872 - .L_871)
	.align		4
.L_871:
        /*0010*/ 	.word	index@(.nv.constant0._ZN7cutlass13device_kernelIN5flash19enable_sm80_to_sm89INS1_16FlashAttnFwdSm80INS1_25CollectiveMainloopFwdSm80ILi8ELi1ELb1EN4cute5tupleIJNS5_1CILi128EEENS7_ILi48EEENS7_ILi256EEEEEELi256ENS_6half_tEfNS_4arch4Sm80ELb0ELb1ELb0ELb1ELb0ELb0ELb1ELb1EEENS1_21CollectiveEpilogueFwdINS6_IJS8_SA_S9_EEENS6_IJNS7_ILi1EEESI_SI_EEESC_SE_Li256ELb1ELb1ELb1ELb0EEENS1_36VarlenDynamicPersistentTileSchedulerILi128ELi48ELi256ELi256ELb1ELb1ELb0ELb1ELb0ELb1EEEEEEEEEvNT_6ParamsE)
        /*0014*/ 	.short	0x0160
        /*0016*/ 	.short	0x0438


	//----- nvinfo : EIATTR_CBANK_PARAM_SIZE
	.align		4
.L_872:
        /*0018*/ 	.byte	0x03, 0x19
        /*001a*/ 	.short	0x0438


	//----- nvinfo : EIATTR_KPARAM_INFO
	.align		4
        /*001c*/ 	.byte	0x04, 0x17
        /*001e*/ 	.short	(.L_874 - .L_873)
.L_873:
        /*0020*/ 	.word	0x00000000
        /*0024*/ 	.short	0x0000
        /*0026*/ 	.short	0x0000
        /*0028*/ 	.byte	0x00, 0xf0, 0xe1, 0x10


	//----- nvinfo : EIATTR_MAXREG_COUNT
	.align		4
.L_874:
        /*002c*/ 	.byte	0x03, 0x1b
        /*002e*/ 	.short	0x00ff


	//----- nvinfo : EIATTR_NUM_BARRIERS
	.align		4
        /*0030*/ 	.byte	0x02, 0x4c
        /*0032*/ 	.byte	0x06
	.zero		1


	//----- nvinfo : EIATTR_ANNOTATIONS
	.align		4
        /*0034*/ 	.byte	0x04, 0x55
        /*0036*/ 	.short	(.L_876 - .L_875)


	//   ....[0]....
.L_875:
        /* <DEDUP_REMOVED lines=104> */


	//----- nvinfo : EIATTR_MERCURY_ISA_VERSION
	.align		4
.L_876:
        /*06a8*/ 	.byte	0x03, 0x5f
        /*06aa*/ 	.short	0x0000


	//----- nvinfo : EIATTR_INT_WARP_WIDE_INSTR_OFFSETS
	.align		4
        /*06ac*/ 	.byte	0x04, 0x31
        /*06ae*/ 	.short	(.L_878 - .L_877)


	//   ....[0]....
.L_877:
        /*06b0*/ 	.word	0x00010e80


	//   ....[1]....
        /*06b4*/ 	.word	0x00010f00


	//----- nvinfo : EIATTR_COOP_GROUP_MASK_REGIDS
	.align		4
.L_878:
        /*06b8*/ 	.byte	0x04, 0x29
        /*06ba*/ 	.short	(.L_880 - .L_879)


	//   ....[0]....
.L_879:
        /*06bc*/ 	.word	0xffffffff


	//   ....[1]....
        /*06c0*/ 	.word	0xffffffff


	//   ....[2]....
        /*06c4*/ 	.word	0xffffffff


	//   ....[3]....
        /*06c8*/ 	.word	0xffffffff


	//   ....[4]....
        /*06cc*/ 	.word	0xffffffff


	//   ....[5]....
        /*06d0*/ 	.word	0xffffffff


	//   ....[6]....
        /*06d4*/ 	.word	0xffffffff


	//   ....[7]....
        /*06d8*/ 	.word	0xffffffff


	//   ....[8]....
        /*06dc*/ 	.word	0xffffffff


	//   ....[9]....
        /*06e0*/ 	.word	0xffffffff


	//   ....[10]....
        /*06e4*/ 	.word	0xffffffff


	//   ....[11]....
        /*06e8*/ 	.word	0xffffffff


	//   ....[12]....
        /*06ec*/ 	.word	0xffffffff


	//   ....[13]....
        /*06f0*/ 	.word	0xffffffff


	//   ....[14]....
        /*06f4*/ 	.word	0xffffffff


	//   ....[15]....
        /*06f8*/ 	.word	0xffffffff


	//   ....[16]....
        /*06fc*/ 	.word	0xffffffff


	//   ....[17]....
        /*0700*/ 	.word	0xffffffff


	//   ....[18]....
        /*0704*/ 	.word	0xffffffff


	//   ....[19]....
        /*0708*/ 	.word	0xffffffff


	//   ....[20]....
        /*070c*/ 	.word	0xffffffff


	//   ....[21]....
        /*0710*/ 	.word	0xffffffff


	//   ....[22]....
        /*0714*/ 	.word	0xffffffff


	//   ....[23]....
        /*0718*/ 	.word	0xffffffff


	//   ....[24]....
        /*071c*/ 	.word	0xffffffff


	//   ....[25]....
        /*0720*/ 	.word	0xffffffff


	//   ....[26]....
        /*0724*/ 	.word	0xffffffff


	//   ....[27]....
        /*0728*/ 	.word	0xffffffff


	//   ....[28]....
        /*072c*/ 	.word	0xffffffff


	//   ....[29]....
        /*0730*/ 	.word	0xffffffff


	//   ....[30]....
        /*0734*/ 	.word	0xffffffff


	//   ....[31]....
        /*0738*/ 	.word	0xffffffff


	//   ....[32]....
        /*073c*/ 	.word	0xffffffff


	//   ....[33]....
        /*0740*/ 	.word	0xffffffff


	//   ....[34]....
        /*0744*/ 	.word	0xffffffff


	//   ....[35]....
        /*0748*/ 	.word	0xffffffff


	//   ....[36]....
        /*074c*/ 	.word	0xffffffff


	//   ....[37]....
        /*0750*/ 	.word	0xffffffff


	//   ....[38]....
        /*0754*/ 	.word	0xffffffff


	//   ....[39]....
        /*0758*/ 	.word	0xffffffff


	//   ....[40]....
        /*075c*/ 	.word	0xffffffff


	//   ....[41]....
        /*0760*/ 	.word	0xffffffff


	//   ....[42]....
        /*0764*/ 	.word	0xffffffff


	//   ....[43]....
        /*0768*/ 	.word	0xffffffff


	//   ....[44]....
        /*076c*/ 	.word	0xffffffff


	//   ....[45]....
        /*0770*/ 	.word	0xffffffff


	//   ....[46]....
        /*0774*/ 	.word	0xffffffff


	//   ....[47]....
        /*0778*/ 	.word	0xffffffff


	//   ....[48]....
        /*077c*/ 	.word	0xffffffff


	//   ....[49]....
        /*0780*/ 	.word	0xffffffff


	//   ....[50]....
        /*0784*/ 	.word	0xffffffff


	//   ....[51]....
        /*0788*/ 	.word	0xffffffff


	//   ....[52]....
        /*078c*/ 	.word	0xffffffff


	//   ....[53]....
        /*0790*/ 	.word	0xffffffff


	//   ....[54]....
        /*0794*/ 	.word	0xffffffff


	//   ....[55]....
        /*0798*/ 	.word	0xffffffff


	//   ....[56]....
        /*079c*/ 	.word	0xffffffff


	//   ....[57]....
        /*07a0*/ 	.word	0xffffffff


	//   ....[58]....
        /*07a4*/ 	.word	0xffffffff


	//   ....[59]....
        /*07a8*/ 	.word	0xffffffff


	//   ....[60]....
        /*07ac*/ 	.word	0xffffffff


	//   ....[61]....
        /*07b0*/ 	.word	0xffffffff


	//   ....[62]....
        /*07b4*/ 	.word	0xffffffff


	//   ....[63]....
        /*07b8*/ 	.word	0xffffffff


	//   ....[64]....
        /*07bc*/ 	.word	0xffffffff


	//   ....[65]....
        /*07c0*/ 	.word	0xffffffff


	//   ....[66]....
        /*07c4*/ 	.word	0xffffffff


	//   ....[67]....
        /*07c8*/ 	.word	0xffffffff


	//   ....[68]....
        /*07cc*/ 	.word	0xffffffff


	//   ....[69]....
        /*07d0*/ 	.word	0xffffffff


	//   ....[70]....
        /*07d4*/ 	.word	0xffffffff


	//   ....[71]....
        /*07d8*/ 	.word	0xffffffff


	//   ....[72]....
        /*07dc*/ 	.word	0xffffffff


	//   ....[73]....
        /*07e0*/ 	.word	0xffffffff


	//   ....[74]....
        /*07e4*/ 	.word	0xffffffff


	//   ....[75]....
        /*07e8*/ 	.word	0xffffffff


	//   ....[76]....
        /*07ec*/ 	.word	0xffffffff


	//   ....[77]....
        /*07f0*/ 	.word	0xffffffff


	//   ....[78]....
        /*07f4*/ 	.word	0xffffffff


	//   ....[79]....
        /*07f8*/ 	.word	0xffffffff


	//   ....[80]....
        /*07fc*/ 	.word	0xffffffff


	//   ....[81]....
        /*0800*/ 	.word	0xffffffff


	//   ....[82]....
        /*0804*/ 	.word	0xffffffff


	//   ....[83]....
        /*0808*/ 	.word	0xffffffff


	//   ....[84]....
        /*080c*/ 	.word	0xffffffff


	//   ....[85]....
        /*0810*/ 	.word	0xffffffff


	//   ....[86]....
        /*0814*/ 	.word	0xffffffff


	//   ....[87]....
        /*0818*/ 	.word	0xffffffff


	//   ....[88]....
        /*081c*/ 	.word	0xffffffff


	//   ....[89]....
        /*0820*/ 	.word	0xffffffff


	//   ....[90]....
        /*0824*/ 	.word	0xffffffff


	//   ....[91]....
        /*0828*/ 	.word	0xffffffff


	//   ....[92]....
        /*082c*/ 	.word	0xffffffff


	//   ....[93]....
        /*0830*/ 	.word	0xffffffff


	//   ....[94]....
        /*0834*/ 	.word	0xffffffff


	//   ....[95]....
        /*0838*/ 	.word	0xffffffff


	//   ....[96]....
        /*083c*/ 	.word	0xffffffff


	//   ....[97]....
        /*0840*/ 	.word	0xffffffff


	//   ....[98]....
        /*0844*/ 	.word	0xffffffff


	//   ....[99]....
        /*0848*/ 	.word	0xffffffff


	//   ....[100]....
        /*084c*/ 	.word	0xffffffff


	//   ....[101]....
        /*0850*/ 	.word	0xffffffff


	//   ....[102]....
        /*0854*/ 	.word	0xffffffff


	//   ....[103]....
        /*0858*/ 	.word	0xffffffff


	//   ....[104]....
        /*085c*/ 	.word	0xffffffff


	//   ....[105]....
        /*0860*/ 	.word	0xffffffff


	//   ....[106]....
        /*0864*/ 	.word	0xffffffff


	//   ....[107]....
        /*0868*/ 	.word	0xffffffff


	//   ....[108]....
        /*086c*/ 	.word	0xffffffff


	//   ....[109]....
        /*0870*/ 	.word	0xffffffff


	//   ....[110]....
        /*0874*/ 	.word	0xffffffff


	//   ....[111]....
        /*0878*/ 	.word	0xffffffff


	//   ....[112]....
        /*087c*/ 	.word	0xffffffff


	//   ....[113]....
        /*0880*/ 	.word	0xffffffff


	//   ....[114]....
        /*0884*/ 	.word	0xffffffff


	//   ....[115]....
        /*0888*/ 	.word	0xffffffff


	//   ....[116]....
        /*088c*/ 	.word	0xffffffff


	//   ....[117]....
        /*0890*/ 	.word	0xffffffff


	//   ....[118]....
        /*0894*/ 	.word	0xffffffff


	//   ....[119]....
        /*0898*/ 	.word	0xffffffff


	//   ....[120]....
        /*089c*/ 	.word	0xffffffff


	//   ....[121]....
        /*08a0*/ 	.word	0xffffffff


	//   ....[122]....
        /*08a4*/ 	.word	0xffffffff


	//   ....[123]....
        /*08a8*/ 	.word	0xffffffff


	//   ....[124]....
        /*08ac*/ 	.word	0xffffffff


	//   ....[125]....
        /*08b0*/ 	.word	0xffffffff


	//   ....[126]....
        /*08b4*/ 	.word	0xffffffff


	//   ....[127]....
        /*08b8*/ 	.word	0xffffffff


	//   ....[128]....
        /*08bc*/ 	.word	0xffffffff


	//   ....[129]....
        /*08c0*/ 	.word	0xffffffff


	//   ....[130]....
        /*08c4*/ 	.word	0xffffffff


	//   ....[131]....
        /*08c8*/ 	.word	0xffffffff


	//   ....[132]....
        /*08cc*/ 	.word	0xffffffff


	//   ....[133]....
        /*08d0*/ 	.word	0xffffffff


	//   ....[134]....
        /*08d4*/ 	.word	0xffffffff


	//   ....[135]....
        /*08d8*/ 	.word	0xffffffff


	//   ....[136]....
        /*08dc*/ 	.word	0xffffffff


	//   ....[137]....
        /*08e0*/ 	.word	0xffffffff


	//   ....[138]....
        /*08e4*/ 	.word	0xffffffff


	//   ....[139]....
        /*08e8*/ 	.word	0xffffffff


	//   ....[140]....
        /*08ec*/ 	.word	0xffffffff


	//   ....[141]....
        /*08f0*/ 	.word	0xffffffff


	//   ....[142]....
        /*08f4*/ 	.word	0xffffffff


	//   ....[143]....
        /*08f8*/ 	.word	0xffffffff


	//   ....[144]....
        /*08fc*/ 	.word	0xffffffff


	//----- nvinfo : EIATTR_COOP_GROUP_INSTR_OFFSETS
	.align		4
.L_880:
        /*0900*/ 	.byte	0x04, 0x28
        /*0902*/ 	.short	(.L_882 - .L_881)


	//   ....[0]....
.L_881:
        /*0904*/ 	.word	0x00000050


	//   ....[1]....
        /*0908*/ 	.word	0x00000200


	//   ....[2]....
        /*090c*/ 	.word	0x00000230


	//   ....[3]....
        /*0910*/ 	.word	0x00000260


	//   ....[4]....
        /*0914*/ 	.word	0x00000290


	//   ....[5]....
        /*0918*/ 	.word	0x000002c0


	//   ....[6]....
        /*091c*/ 	.word	0x000002f0


	//   ....[7]....
        /*0920*/ 	.word	0x00000450


	//   ....[8]....
        /*0924*/ 	.word	0x00000490


	//   ....[9]....
        /*0928*/ 	.word	0x000004c0


	//   ....[10]....
        /*092c*/ 	.word	0x000004f0


	//   ....[11]....
        /*0930*/ 	.word	0x00000520


	//   ....[12]....
        /*0934*/ 	.word	0x00000550


	//   ....[13]....
        /*0938*/ 	.word	0x000005e0


	//   ....[14]....
        /*093c*/ 	.word	0x00000630


	//   ....[15]....
        /*0940*/ 	.word	0x00000650


	//   ....[16]....
        /*0944*/ 	.word	0x000006b0


	//   ....[17]....
        /*0948*/ 	.word	0x00002aa0


	//   ....[18]....
        /*094c*/ 	.word	0x00002ae0


	//   ....[19]....
        /*0950*/ 	.word	0x00002c20


	//   ....[20]....
        /*0954*/ 	.word	0x00002c50


	//   ....[21]....
        /*0958*/ 	.word	0x00002c80


	//   ....[22]....
        /*095c*/ 	.word	0x00002da0


	//   ....[23]....
        /*0960*/ 	.word	0x00002dc0


	//   ....[24]....
        /*0964*/ 	.word	0x00002e00


	//   ....[25]....
        /*0968*/ 	.word	0x00004770


	//   ....[26]....
        /*096c*/ 	.word	0x00004920


	//   ....[27]....
        /*0970*/ 	.word	0x00005210


	//   ....[28]....
        /*0974*/ 	.word	0x00005230


	//   ....[29]....
        /*0978*/ 	.word	0x00005390


	//   ....[30]....
        /*097c*/ 	.word	0x000053e0


	//   ....[31]....
        /*0980*/ 	.word	0x00007940


	//   ....[32]....
        /*0984*/ 	.word	0x00007c80


	//   ....[33]....
        /*0988*/ 	.word	0x000081f0


	//   ....[34]....
        /*098c*/ 	.word	0x00008210


	//   ....[35]....
        /*0990*/ 	.word	0x00008c80


	//   ....[36]....
        /*0994*/ 	.word	0x00008ca0


	//   ....[37]....
        /*0998*/ 	.word	0x0000b2a0


	//   ....[38]....
        /*099c*/ 	.word	0x0000b2c0


	//   ....[39]....
        /*09a0*/ 	.word	0x0000b8e0


	//   ....[40]....
        /*09a4*/ 	.word	0x0000b900


	//   ....[41]....
        /*09a8*/ 	.word	0x0000dda0


	//   ....[42]....
        /*09ac*/ 	.word	0x0000e0e0


	//   ....[43]....
        /*09b0*/ 	.word	0x0000e660


	//   ....[44]....
        /*09b4*/ 	.word	0x0000e680


	//   ....[45]....
        /*09b8*/ 	.word	0x0000f110


	//   ....[46]....
        /*09bc*/ 	.word	0x0000f130


	//   ....[47]....
        /*09c0*/ 	.word	0x00010430


	//   ....[48]....
        /*09c4*/ 	.word	0x00010480


	//   ....[49]....
        /*09c8*/ 	.word	0x000104a0


	//   ....[50]....
        /*09cc*/ 	.word	0x000104c0


	//   ....[51]....
        /*09d0*/ 	.word	0x00011da0


	//   ....[52]....
        /*09d4*/ 	.word	0x00011db0


	//   ....[53]....
        /*09d8*/ 	.word	0x00011dd0


	//   ....[54]....
        /*09dc*/ 	.word	0x00011df0


	//   ....[55]....
        /*09e0*/ 	.word	0x00012200


	//   ....[56]....
        /*09e4*/ 	.word	0x00012220


	//   ....[57]....
        /*09e8*/ 	.word	0x000123c0


	//   ....[58]....
        /*09ec*/ 	.word	0x000123d0


	//   ....[59]....
        /*09f0*/ 	.word	0x00012540


	//   ....[60]....
        /*09f4*/ 	.word	0x00012560


	//   ....[61]....
        /*09f8*/ 	.word	0x000126d0


	//   ....[62]....
        /*09fc*/ 	.word	0x000126e0


	//   ....[63]....
        /*0a00*/ 	.word	0x00012a60


	//   ....[64]....
        /*0a04*/ 	.word	0x00012a80


	//   ....[65]....
        /*0a08*/ 	.word	0x000136d0


	//   ....[66]....
        /*0a0c*/ 	.word	0x000136e0


	//   ....[67]....
        /*0a10*/ 	.word	0x00014740


	//   ....[68]....
        /*0a14*/ 	.word	0x00014760


	//   ....[69]....
        /*0a18*/ 	.word	0x00014910


	//   ....[70]....
        /*0a1c*/ 	.word	0x00014920


	//   ....[71]....
        /*0a20*/ 	.word	0x00014a90


	//   ....[72]....
        /*0a24*/ 	.word	0x00014ab0


	//   ....[73]....
        /*0a28*/ 	.word	0x00014c20


	//   ....[74]....
        /*0a2c*/ 	.word	0x00014c30


	//   ....[75]....
        /*0a30*/ 	.word	0x00014e60


	//   ....[76]....
        /*0a34*/ 	.word	0x00014e80


	//   ....[77]....
        /*0a38*/ 	.word	0x00014fb0


	//   ....[78]....
        /*0a3c*/ 	.word	0x00014ff0


	//   ....[79]....
        /*0a40*/ 	.word	0x00015020


	//   ....[80]....
        /*0a44*/ 	.word	0x00015050


	//   ....[81]....
        /*0a48*/ 	.word	0x00015080


	//   ....[82]....
        /*0a4c*/ 	.word	0x000150b0


	//   ....[83]....
        /*0a50*/ 	.word	0x00015210


	//   ....[84]....
        /*0a54*/ 	.word	0x00015250


	//   ....[85]....
        /*0a58*/ 	.word	0x00015280


	//   ....[86]....
        /*0a5c*/ 	.word	0x000152b0


	//   ....[87]....
        /*0a60*/ 	.word	0x000152e0


	//   ....[88]....
        /*0a64*/ 	.word	0x00015310


	//   ....[89]....
        /*0a68*/ 	.word	0x000153a0


	//   ....[90]....
        /*0a6c*/ 	.word	0x00015400


	//   ....[91]....
        /*0a70*/ 	.word	0x00015410


	//   ....[92]....
        /*0a74*/ 	.word	0x00015470


	//   ....[93]....
        /*0a78*/ 	.word	0x00015ee0


	//   ....[94]....
        /*0a7c*/ 	.word	0x00015f40


	//   ....[95]....
        /*0a80*/ 	.word	0x00015f90


	//   ....[96]....
        /*0a84*/ 	.word	0x00015fe0


	//   ....[97]....
        /*0a88*/ 	.word	0x00016030


	//   ....[98]....
        /*0a8c*/ 	.word	0x000160a0


	//   ....[99]....
        /*0a90*/ 	.word	0x000160e0


	//   ....[100]....
        /*0a94*/ 	.word	0x00016150


	//   ....[101]....
        /*0a98*/ 	.word	0x000161c0


	//   ....[102]....
        /*0a9c*/ 	.word	0x00016220


	//   ....[103]....
        /*0aa0*/ 	.word	0x00016280


	//   ....[104]....
        /*0aa4*/ 	.word	0x000162e0


	//   ....[105]....
        /*0aa8*/ 	.word	0x00016330


	//   ....[106]....
        /*0aac*/ 	.word	0x00016390


	//   ....[107]....
        /*0ab0*/ 	.word	0x00016400


	//   ....[108]....
        /*0ab4*/ 	.word	0x00016470


	//   ....[109]....
        /*0ab8*/ 	.word	0x000164d0


	//   ....[110]....
        /*0abc*/ 	.word	0x00016530


	//   ....[111]....
        /*0ac0*/ 	.word	0x00016590


	//   ....[112]....
        /*0ac4*/ 	.word	0x00016600


	//   ....[113]....
        /*0ac8*/ 	.word	0x00016660


	//   ....[114]....
        /*0acc*/ 	.word	0x000166c0


	//   ....[115]....
        /*0ad0*/ 	.word	0x00016720


	//   ....[116]....
        /*0ad4*/ 	.word	0x00016790


	//   ....[117]....
        /*0ad8*/ 	.word	0x000167f0


	//   ....[118]....
        /*0adc*/ 	.word	0x00016850


	//   ....[119]....
        /*0ae0*/ 	.word	0x000168b0


	//   ....[120]....
        /*0ae4*/ 	.word	0x00016920


	//   ....[121]....
        /*0ae8*/ 	.word	0x00016980


	//   ....[122]....
        /*0aec*/ 	.word	0x000169e0


	//   ....[123]....
        /*0af0*/ 	.word	0x00016a40


	//   ....[124]....
        /*0af4*/ 	.word	0x00016ab0


	//   ....[125]....
        /*0af8*/ 	.word	0x00016b10


	//   ....[126]....
        /*0afc*/ 	.word	0x00016b70


	//   ....[127]....
        /*0b00*/ 	.word	0x00016bd0


	//   ....[128]....
        /*0b04*/ 	.word	0x00016c40


	//   ....[129]....
        /*0b08*/ 	.word	0x00016c90


	//   ....[130]....
        /*0b0c*/ 	.word	0x00016cd0


	//   ....[131]....
        /*0b10*/ 	.word	0x00016d20


	//   ....[132]....
        /*0b14*/ 	.word	0x00016d70


	//   ....[133]....
        /*0b18*/ 	.word	0x00016dc0


	//   ....[134]....
        /*0b1c*/ 	.word	0x00016e30


	//   ....[135]....
        /*0b20*/ 	.word	0x00016e70


	//   ....[136]....
        /*0b24*/ 	.word	0x00016ec0


	//   ....[137]....
        /*0b28*/ 	.word	0x00016f10


	//   ....[138]....
        /*0b2c*/ 	.word	0x00016f60


	//   ....[139]....
        /*0b30*/ 	.word	0x00016fb0


	//   ....[140]....
        /*0b34*/ 	.word	0x00017020


	//   ....[141]....
        /*0b38*/ 	.word	0x00017060


	//   ....[142]....
        /*0b3c*/ 	.word	0x000170d0


	//   ....[143]....
        /*0b40*/ 	.word	0x00017130


	//   ....[144]....
        /*0b44*/ 	.word	0x00017190


	//----- nvinfo : EIATTR_EXIT_INSTR_OFFSETS
	.align		4
.L_882:
        /*0b48*/ 	.byte	0x04, 0x1c
        /*0b4a*/ 	.short	(.L_884 - .L_883)


	//   ....[0]....
.L_883:
        /*0b4c*/ 	.word	0x000010d0


	//   ....[1]....
        /*0b50*/ 	.word	0x00015ea0


	//----- nvinfo : EIATTR_MAX_THREADS
	.align		4
.L_884:
        /*0b54*/ 	.byte	0x04, 0x05
        /*0b56*/ 	.short	(.L_886 - .L_885)
.L_885:
        /*0b58*/ 	.word	0x00000100
        /*0b5c*/ 	.word	0x00000001
        /*0b60*/ 	.word	0x00000001


	//----- nvinfo : EIATTR_CRS_STACK_SIZE
	.align		4
.L_886:
        /*0b64*/ 	.byte	0x04, 0x1e
        /*0b66*/ 	.short	(.L_888 - .L_887)
.L_887:
        /*0b68*/ 	.word	0x00000000
.L_888:


//--------------------- .nv.info._ZN7cutlass13device_kernelIN5flash19enable_sm80_to_sm89INS1_16FlashAttnFwdSm80INS1_25CollectiveMainloopFwdSm80ILi8ELi1ELb0EN4cute5tupleIJNS5_1CILi128EEENS7_ILi32EEENS7_ILi256EEEEEELi256ENS_6half_tEfNS_4arch4Sm80ELb0ELb1ELb0ELb1ELb0ELb1ELb1ELb1EEENS1_21CollectiveEpilogueFwdINS6_IJS8_SA_S9_EEENS6_IJNS7_ILi1EEESI_SI_EEESC_SE_Li256ELb1ELb1ELb1ELb0EEENS1_36VarlenDynamicPersistentTileSchedulerILi128ELi32ELi256ELi256ELb1ELb1ELb0ELb1ELb0ELb1EEEEEEEEEvNT_6ParamsE --------------------------
	.section	.nv.info._ZN7cutlass13device_kernelIN5flash19enable_sm80_to_sm89INS1_16FlashAttnFwdSm80INS1_25CollectiveMainloopFwdSm80ILi8ELi1ELb0EN4cute5tupleIJNS5_1CILi128EEENS7_ILi32EEENS7_ILi256EEEEEELi256ENS_6half_tEfNS_4arch4Sm80ELb0ELb1ELb0ELb1ELb0ELb1ELb1ELb1EEENS1_21CollectiveEpilogueFwdINS6_IJS8_SA_S9_EEENS6_IJNS7_ILi1EEESI_SI_EEESC_SE_Li256ELb1ELb1ELb1ELb0EEENS1_36VarlenDynamicPersistentTileSchedulerILi128ELi32ELi256ELi256ELb1ELb1ELb0ELb1ELb0ELb1EEEEEEEEEvNT_6ParamsE,"",@"SHT_CUDA_INFO"
	.sectionflags	@""
	.align	4


	//----- nvinfo : EIATTR_CUDA_API_VERSION
	.align		4
        /*0000*/ 	.byte	0x04, 0x37
        /*0002*/ 	.short	(.L_890 - .L_889)
.L_889:
        /*0004*/ 	.word	0x00000082


	//----- nvinfo : EIATTR_SW2861232_WAR
	.align		4
.L_890:
        /*0008*/ 	.byte	0x01, 0x35
	.zero		2


	//----- nvinfo : EIATTR_PARAM_CBANK
	.align		4
        /*000c*/ 	.byte	0x04, 0x0a
        /*000e*/ 	.short	(.L_892 - .L_891)
	.align		4
.L_891:
        /*0010*/ 	.word	index@(.nv.constant0._ZN7cutlass13device_kernelIN5flash19enable_sm80_to_sm89INS1_16FlashAttnFwdSm80INS1_25CollectiveMainloopFwdSm80ILi8ELi1ELb0EN4cute5tupleIJNS5_1CILi128EEENS7_ILi32EEENS7_ILi256EEEEEELi256ENS_6half_tEfNS_4arch4Sm80ELb0ELb1ELb0ELb1ELb0ELb1ELb1ELb1EEENS1_21CollectiveEpilogueFwdINS6_IJS8_SA_S9_EEENS6_IJNS7_ILi1EEESI_SI_EEESC_SE_Li256ELb1ELb1ELb1ELb0EEENS1_36VarlenDynamicPersistentTileSchedulerILi128ELi32ELi256ELi256ELb1ELb1ELb0ELb1ELb0ELb1EEEEEEEEEvNT_6ParamsE)
        /*0014*/ 	.short	0x0160
        /*0016*/ 	.short	0x0438


	//----- nvinfo : EIATTR_CBANK_PARAM_SIZE
	.align		4
.L_892:
        /*0018*/ 	.byte	0x03, 0x19
        /*001a*/ 	.short	0x0438


	//----- nvinfo : EIATTR_KPARAM_INFO
	.align		4
        /*001c*/ 	.byte	0x04, 0x17
        /*001e*/ 	.short	(.L_894 - .L_893)
.L_893:
        /*0020*/ 	.word	0x00000000
        /*0024*/ 	.short	0x0000
        /*0026*/ 	.short	0x0000
        /*0028*/ 	.byte	0x00, 0xf0, 0xe1, 0x10


	//----- nvinfo : EIATTR_MAXREG_COUNT
	.align		4
.L_894:
        /*002c*/ 	.byte	0x03, 0x1b
        /*002e*/ 	.short	0x00ff


	//----- nvinfo : EIATTR_NUM_BARRIERS
	.align		4
        /*0030*/ 	.byte	0x02, 0x4c
        /*0032*/ 	.byte	0x06
	.zero		1


	//----- nvinfo : EIATTR_ANNOTATIONS
	.align		4
        /*0034*/ 	.byte	0x04, 0x55
        /*0036*/ 	.short	(.L_896 - .L_895)


	//   ....[0]....
.L_895:
        /*0038*/ 	.word	0x00000001
        /*003c*/ 	.byte	0x70, 0x00, 0x00, 0x00, 0x01, 0x00, 0x00, 0x00, 0xc0, 0x14, 0x00, 0x00, 0x01, 0x00, 0x00, 0x00
        /*004c*/ 	.byte	0x10, 0xa3, 0x01, 0x00, 0x01, 0x00, 0x00, 0x00, 0x10, 0xd9, 0x01, 0x00


	//----- nvinfo : EIATTR_MERCURY_ISA_VERSION
	.align		4
.L_896:
        /*0058*/ 	.byte	0x03, 0x5f
        /*005a*/ 	.short	0x0000


	//----- nvinfo : EIATTR_INT_WARP_WIDE_INSTR_OFFSETS
	.align		4
        /*005c*/ 	.byte	0x04, 0x31
        /*005e*/ 	.short	(.L_898 - .L_897)


	//   ....[0]....
.L_897:
        /*0060*/ 	.word	0x000198a0


	//   ....[1]....
        /*0064*/ 	.word	0x00019920


	//----- nvinfo : EIATTR_COOP_GROUP_MASK_REGIDS
	.align		4
.L_898:
        /*0068*/ 	.byte	0x04, 0x29
        /*006a*/ 	.short	(.L_900 - .L_899)


	//   ....[0]....
.L_899:
        /*006c*/ 	.word	0xffffffff


	//   ....[1]....
        /*0070*/ 	.word	0xffffffff


	//   ....[2]....
        /*0074*/ 	.word	0xffffffff


	//   ....[3]....
        /*0078*/ 	.word	0xffffffff


	//   ....[4]....
        /*007c*/ 	.word	0xffffffff


	//   ....[5]....
        /*0080*/ 	.word	0xffffffff


	//   ....[6]....
        /*0084*/ 	.word	0xffffffff


	//   ....[7]....
        /*0088*/ 	.word	0xffffffff


	//   ....[8]....
        /*008c*/ 	.word	0xffffffff


	//   ....[9]....
        /*0090*/ 	.word	0xffffffff


	//   ....[10]....
        /*0094*/ 	.word	0xffffffff


	//   ....[11]....
        /*0098*/ 	.word	0xffffffff


	//   ....[12]....
        /*009c*/ 	.word	0xffffffff


	//   ....[13]....
        /*00a0*/ 	.word	0xffffffff


	//   ....[14]....
        /*00a4*/ 	.word	0xffffffff


	//   ....[15]....
        /*00a8*/ 	.word	0xffffffff


	//   ....[16]....
        /*00ac*/ 	.word	0xffffffff


	//   ....[17]....
        /*00b0*/ 	.word	0xffffffff


	//   ....[18]....
        /*00b4*/ 	.word	0xffffffff


	//   ....[19]....
        /*00b8*/ 	.word	0xffffffff


	//   ....[20]....
        /*00bc*/ 	.word	0xffffffff


	//   ....[21]....
        /*00c0*/ 	.word	0xffffffff


	//   ....[22]....
        /*00c4*/ 	.word	0xffffffff


	//   ....[23]....
        /*00c8*/ 	.word	0xffffffff


	//   ....[24]....
        /*00cc*/ 	.word	0xffffffff


	//   ....[25]....
        /*00d0*/ 	.word	0xffffffff


	//   ....[26]....
        /*00d4*/ 	.word	0xffffffff


	//   ....[27]....
        /*00d8*/ 	.word	0xffffffff


	//   ....[28]....
        /*00dc*/ 	.word	0xffffffff


	//   ....[29]....
        /*00e0*/ 	.word	0xffffffff


	//   ....[30]....
        /*00e4*/ 	.word	0xffffffff


	//   ....[31]....
        /*00e8*/ 	.word	0xffffffff


	//   ....[32]....
        /*00ec*/ 	.word	0xffffffff


	//   ....[33]....
        /*00f0*/ 	.word	0xffffffff


	//   ....[34]....
        /*00f4*/ 	.word	0xffffffff


	//   ....[35]....
        /*00f8*/ 	.word	0xffffffff


	//   ....[36]....
        /*00fc*/ 	.word	0xffffffff


	//   ....[37]....
        /*0100*/ 	.word	0xffffffff


	//   ....[38]....
        /*0104*/ 	.word	0xffffffff


	//   ....[39]....
        /*0108*/ 	.word	0xffffffff


	//   ....[40]....
        /*010c*/ 	.word	0xffffffff


	//   ....[41]....
        /*0110*/ 	.word	0xffffffff


	//   ....[42]....
        /*0114*/ 	.word	0xffffffff


	//   ....[43]....
        /*0118*/ 	.word	0xffffffff


	//   ....[44]....
        /*011c*/ 	.word	0xffffffff


	//   ....[45]....
        /*0120*/ 	.word	0xffffffff


	//   ....[46]....
        /*0124*/ 	.word	0xffffffff


	//   ....[47]....
        /*0128*/ 	.word	0xffffffff


	//   ....[48]....
        /*012c*/ 	.word	0xffffffff


	//   ....[49]....
        /*0130*/ 	.word	0xffffffff


	//   ....[50]....
        /*0134*/ 	.word	0xffffffff


	//   ....[51]....
        /*0138*/ 	.word	0xffffffff


	//   ....[52]....
        /*013c*/ 	.word	0xffffffff


	//   ....[53]....
        /*0140*/ 	.word	0xffffffff


	//   ....[54]....
        /*0144*/ 	.word	0xffffffff


	//   ....[55]....
        /*0148*/ 	.word	0xffffffff


	//   ....[56]....
        /*014c*/ 	.word	0xffffffff


	//   ....[57]....
        /*0150*/ 	.word	0xffffffff


	//   ....[58]....
        /*0154*/ 	.word	0xffffffff


	//   ....[59]....
        /*0158*/ 	.word	0xffffffff


	//   ....[60]....
        /*015c*/ 	.word	0xffffffff


	//   ....[61]....
        /*0160*/ 	.word	0xffffffff


	//   ....[62]....
        /*0164*/ 	.word	0xffffffff


	//   ....[63]....
        /*0168*/ 	.word	0xffffffff


	//   ....[64]....
        /*016c*/ 	.word	0xffffffff


	//   ....[65]....
        /*0170*/ 	.word	0xffffffff


	//   ....[66]....
        /*0174*/ 	.word	0xffffffff


	//   ....[67]....
        /*0178*/ 	.word	0xffffffff


	//   ....[68]....
        /*017c*/ 	.word	0xffffffff


	//   ....[69]....
        /*0180*/ 	.word	0xffffffff


	//   ....[70]....
        /*0184*/ 	.word	0xffffffff


	//   ....[71]....
        /*0188*/ 	.word	0xffffffff


	//   ....[72]....
        /*018c*/ 	.word	0xffffffff


	//   ....[73]....
        /*0190*/ 	.word	0xffffffff


	//   ....[74]....
        /*0194*/ 	.word	0xffffffff


	//   ....[75]....
        /*0198*/ 	.word	0xffffffff


	//   ....[76]....
        /*019c*/ 	.word	0xffffffff


	//   ....[77]....
        /*01a0*/ 	.word	0xffffffff


	//   ....[78]....
        /*01a4*/ 	.word	0xffffffff


	//   ....[79]....
        /*01a8*/ 	.word	0xffffffff


	//   ....[80]....
        /*01ac*/ 	.word	0xffffffff


	//   ....[81]....
        /*01b0*/ 	.word	0xffffffff


	//   ....[82]....
        /*01b4*/ 	.word	0xffffffff


	//   ....[83]....
        /*01b8*/ 	.word	0xffffffff


	//   ....[84]....
        /*01bc*/ 	.word	0xffffffff


	//   ....[85]....
        /*01c0*/ 	.word	0xffffffff


	//   ....[86]....
        /*01c4*/ 	.word	0xffffffff


	//   ....[87]....
        /*01c8*/ 	.word	0xffffffff


	//   ....[88]....
        /*01cc*/ 	.word	0xffffffff


	//   ....[89]....
        /*01d0*/ 	.word	0xffffffff


	//   ....[90]....
        /*01d4*/ 	.word	0xffffffff


	//   ....[91]....
        /*01d8*/ 	.word	0xffffffff


	//   ....[92]....
        /*01dc*/ 	.word	0xffffffff


	//   ....[93]....
        /*01e0*/ 	.word	0xffffffff


	//   ....[94]....
        /*01e4*/ 	.word	0xffffffff


	//   ....[95]....
        /*01e8*/ 	.word	0xffffffff


	//   ....[96]....
        /*01ec*/ 	.word	0xffffffff


	//   ....[97]....
        /*01f0*/ 	.word	0xffffffff


	//   ....[98]....
        /*01f4*/ 	.word	0xffffffff


	//   ....[99]....
        /*01f8*/ 	.word	0xffffffff


	//   ....[100]....
        /*01fc*/ 	.word	0xffffffff


	//   ....[101]....
        /*0200*/ 	.word	0xffffffff


	//   ....[102]....
        /*0204*/ 	.word	0xffffffff


	//   ....[103]....
        /*0208*/ 	.word	0xffffffff


	//   ....[104]....
        /*020c*/ 	.word	0xffffffff


	//   ....[105]....
        /*0210*/ 	.word	0xffffffff


	//   ....[106]....
        /*0214*/ 	.word	0xffffffff


	//   ....[107]....
        /*0218*/ 	.word	0xffffffff


	//   ....[108]....
        /*021c*/ 	.word	0xffffffff


	//   ....[109]....
        /*0220*/ 	.word	0xffffffff


	//   ....[110]....
        /*0224*/ 	.word	0xffffffff


	//   ....[111]....
        /*0228*/ 	.word	0xffffffff


	//   ....[112]....
        /*022c*/ 	.word	0xffffffff


	//   ....[113]....
        /*0230*/ 	.word	0xffffffff


	//   ....[114]....
        /*0234*/ 	.word	0xffffffff


	//   ....[115]....
        /*0238*/ 	.word	0xffffffff


	//   ....[116]....
        /*023c*/ 	.word	0xffffffff


	//   ....[117]....
        /*0240*/ 	.word	0xffffffff


	//   ....[118]....
        /*0244*/ 	.word	0xffffffff


	//   ....[119]....
        /*0248*/ 	.word	0xffffffff


	//   ....[120]....
        /*024c*/ 	.word	0xffffffff


	//   ....[121]....
        /*0250*/ 	.word	0xffffffff


	//   ....[122]....
        /*0254*/ 	.word	0xffffffff


	//   ....[123]....
        /*0258*/ 	.word	0xffffffff


	//   ....[124]....
        /*025c*/ 	.word	0xffffffff


	//   ....[125]....
        /*0260*/ 	.word	0xffffffff


	//   ....[126]....
        /*0264*/ 	.word	0xffffffff


	//   ....[127]....
        /*0268*/ 	.word	0xffffffff


	//   ....[128]....
        /*026c*/ 	.word	0xffffffff


	//   ....[129]....
        /*0270*/ 	.word	0xffffffff


	//   ....[130]....
        /*0274*/ 	.word	0xffffffff


	//   ....[131]....
        /*0278*/ 	.word	0xffffffff


	//   ....[132]....
        /*027c*/ 	.word	0xffffffff


	//   ....[133]....
        /*0280*/ 	.word	0xffffffff


	//   ....[134]....
        /*0284*/ 	.word	0xffffffff


	//   ....[135]....
        /*0288*/ 	.word	0xffffffff


	//   ....[136]....
        /*028c*/ 	.word	0xffffffff


	//   ....[137]....
        /*0290*/ 	.word	0xffffffff


	//   ....[138]....
        /*0294*/ 	.word	0xffffffff


	//   ....[139]....
        /*0298*/ 	.word	0xffffffff


	//   ....[140]....
        /*029c*/ 	.word	0xffffffff


	//   ....[141]....
        /*02a0*/ 	.word	0xffffffff


	//   ....[142]....
        /*02a4*/ 	.word	0xffffffff


	//   ....[143]....
        /*02a8*/ 	.word	0xffffffff


	//   ....[144]....
        /*02ac*/ 	.word	0xffffffff


	//   ....[145]....
        /*02b0*/ 	.word	0xffffffff


	//   ....[146]....
        /*02b4*/ 	.word	0xffffffff


	//   ....[147]....
        /*02b8*/ 	.word	0xffffffff


	//   ....[148]....
        /*02bc*/ 	.word	0xffffffff


	//   ....[149]....
        /*02c0*/ 	.word	0xffffffff


	//   ....[150]....
        /*02c4*/ 	.word	0xffffffff


	//   ....[151]....
        /*02c8*/ 	.word	0xffffffff


	//   ....[152]....
        /*02cc*/ 	.word	0xffffffff


	//   ....[153]....
        /*02d0*/ 	.word	0xffffffff


	//   ....[154]....
        /*02d4*/ 	.word	0xffffffff


	//   ....[155]....
        /*02d8*/ 	.word	0xffffffff


	//   ....[156]....
        /*02dc*/ 	.word	0xffffffff


	//   ....[157]....
        /*02e0*/ 	.word	0xffffffff


	//   ....[158]....
        /*02e4*/ 	.word	0xffffffff


	//   ....[159]....
        /*02e8*/ 	.word	0xffffffff


	//   ....[160]....
        /*02ec*/ 	.word	0xffffffff


	//   ....[161]....
        /*02f0*/ 	.word	0xffffffff


	//   ....[162]....
        /*02f4*/ 	.word	0xffffffff


	//   ....[163]....
        /*02f8*/ 	.word	0xffffffff


	//   ....[164]....
        /*02fc*/ 	.word	0xffffffff


	//   ....[165]....
        /*0300*/ 	.word	0xffffffff


	//   ....[166]....
        /*0304*/ 	.word	0xffffffff


	//   ....[167]....
        /*0308*/ 	.word	0xffffffff


	//   ....[168]....
        /*030c*/ 	.word	0xffffffff


	//   ....[169]....
        /*0310*/ 	.word	0xffffffff


	//   ....[170]....
        /*0314*/ 	.word	0xffffffff


	//   ....[171]....
        /*0318*/ 	.word	0xffffffff


	//   ....[172]....
        /*031c*/ 	.word	0xffffffff


	//   ....[173]....
        /*0320*/ 	.word	0xffffffff


	//   ....[174]....
        /*0324*/ 	.word	0xffffffff


	//   ....[175]....
        /*0328*/ 	.word	0xffffffff


	//   ....[176]....
        /*032c*/ 	.word	0xffffffff


	//   ....[177]....
        /*0330*/ 	.word	0xffffffff


	//   ....[178]....
        /*0334*/ 	.word	0xffffffff


	//   ....[179]....
        /*0338*/ 	.word	0xffffffff


	//   ....[180]....
        /*033c*/ 	.word	0xffffffff


	//   ....[181]....
        /*0340*/ 	.word	0xffffffff


	//   ....[182]....
        /*0344*/ 	.word	0xffffffff


	//   ....[183]....
        /*0348*/ 	.word	0xffffffff


	//   ....[184]....
        /*034c*/ 	.word	0xffffffff


	//----- nvinfo : EIATTR_COOP_GROUP_INSTR_OFFSETS
	.align		4
.L_900:
        /*0350*/ 	.byte	0x04, 0x28
        /*0352*/ 	.short	(.L_902 - .L_901)


	//   ....[0]....
.L_901:
        /*0354*/ 	.word	0x00000050


	//   ....[1]....
        /*0358*/ 	.word	0x000001f0


	//   ....[2]....
        /*035c*/ 	.word	0x00000220


	//   ....[3]....
        /*0360*/ 	.word	0x00000250


	//   ....[4]....
        /*0364*/ 	.word	0x00000280


	//   ....[5]....
        /*0368*/ 	.word	0x000002b0


	//   ....[6]....
        /*036c*/ 	.word	0x000002e0


	//   ....[7]....
        /*0370*/ 	.word	0x00000450


	//   ....[8]....
        /*0374*/ 	.word	0x00000490


	//   ....[9]....
        /*0378*/ 	.word	0x000004c0


	//   ....[10]....
        /*037c*/ 	.word	0x000004f0


	//   ....[11]....
        /*0380*/ 	.word	0x00000520


	//   ....[12]....
        /*0384*/ 	.word	0x00000550


	//   ....[13]....
        /*0388*/ 	.word	0x000005e0


	//   ....[14]....
        /*038c*/ 	.word	0x00000620


	//   ....[15]....
        /*0390*/ 	.word	0x00000640


	//   ....[16]....
        /*0394*/ 	.word	0x000006a0


	//   ....[17]....
        /*0398*/ 	.word	0x00006bb0


	//   ....[18]....
        /*039c*/ 	.word	0x00006bd0


	//   ....[19]....
        /*03a0*/ 	.word	0x00006dc0


	//   ....[20]....
        /*03a4*/ 	.word	0x00006dd0


	//   ....[21]....
        /*03a8*/ 	.word	0x00006f60


	//   ....[22]....
        /*03ac*/ 	.word	0x00006f80


	//   ....[23]....
        /*03b0*/ 	.word	0x00007110


	//   ....[24]....
        /*03b4*/ 	.word	0x00007120


	//   ....[25]....
        /*03b8*/ 	.word	0x00007780


	//   ....[26]....
        /*03bc*/ 	.word	0x000077a0


	//   ....[27]....
        /*03c0*/ 	.word	0x000077c0


	//   ....[28]....
        /*03c4*/ 	.word	0x000077d0


	//   ....[29]....
        /*03c8*/ 	.word	0x00007c60


	//   ....[30]....
        /*03cc*/ 	.word	0x00007ca0


	//   ....[31]....
        /*03d0*/ 	.word	0x00007ce0


	//   ....[32]....
        /*03d4*/ 	.word	0x00007d20


	//   ....[33]....
        /*03d8*/ 	.word	0x000081f0


	//   ....[34]....
        /*03dc*/ 	.word	0x00008230


	//   ....[35]....
        /*03e0*/ 	.word	0x00008270


	//   ....[36]....
        /*03e4*/ 	.word	0x000082b0


	//   ....[37]....
        /*03e8*/ 	.word	0x00008730


	//   ....[38]....
        /*03ec*/ 	.word	0x00008780


	//   ....[39]....
        /*03f0*/ 	.word	0x000087c0


	//   ....[40]....
        /*03f4*/ 	.word	0x00008800


	//   ....[41]....
        /*03f8*/ 	.word	0x0000bd70


	//   ....[42]....
        /*03fc*/ 	.word	0x0000bd90


	//   ....[43]....
        /*0400*/ 	.word	0x0000bdb0


	//   ....[44]....
        /*0404*/ 	.word	0x0000bdc0


	//   ....[45]....
        /*0408*/ 	.word	0x0000bfc0


	//   ....[46]....
        /*040c*/ 	.word	0x0000c000


	//   ....[47]....
        /*0410*/ 	.word	0x0000c110


	//   ....[48]....
        /*0414*/ 	.word	0x0000c190


	//   ....[49]....
        /*0418*/ 	.word	0x0000c450


	//   ....[50]....
        /*041c*/ 	.word	0x0000c560


	//   ....[51]....
        /*0420*/ 	.word	0x0000c5c0


	//   ....[52]....
        /*0424*/ 	.word	0x0000c600


	//   ....[53]....
        /*0428*/ 	.word	0x0000c8a0


	//   ....[54]....
        /*042c*/ 	.word	0x0000c940


	//   ....[55]....
        /*0430*/ 	.word	0x0000c9b0


	//   ....[56]....
        /*0434*/ 	.word	0x0000ca70


	//   ....[57]....
        /*0438*/ 	.word	0x00011010


	//   ....[58]....
        /*043c*/ 	.word	0x00011230


	//   ....[59]....
        /*0440*/ 	.word	0x00011710


	//   ....[60]....
        /*0444*/ 	.word	0x000118c0


	//   ....[61]....
        /*0448*/ 	.word	0x00011920


	//   ....[62]....
        /*044c*/ 	.word	0x000119c0


	//   ....[63]....
        /*0450*/ 	.word	0x00012790


	//   ....[64]....
        /*0454*/ 	.word	0x00013040


	//   ....[65]....
        /*0458*/ 	.word	0x000134b0


	//   ....[66]....
        /*045c*/ 	.word	0x00013600


	//   ....[67]....
        /*0460*/ 	.word	0x00013630


	//   ....[68]....
        /*0464*/ 	.word	0x00013680


	//   ....[69]....
        /*0468*/ 	.word	0x00015660


	//   ....[70]....
        /*046c*/ 	.word	0x00015680


	//   ....[71]....
        /*0470*/ 	.word	0x000156a0


	//   ....[72]....
        /*0474*/ 	.word	0x000156c0


	//   ....[73]....
        /*0478*/ 	.word	0x00016cf0


	//   ....[74]....
        /*047c*/ 	.word	0x00017570


	//   ....[75]....
        /*0480*/ 	.word	0x000179e0


	//   ....[76]....
        /*0484*/ 	.word	0x00017ae0


	//   ....[77]....
        /*0488*/ 	.word	0x00017b40


	//   ....[78]....
        /*048c*/ 	.word	0x00017be0


	//   ....[79]....
        /*0490*/ 	.word	0x00018e80


	//   ....[80]....
        /*0494*/ 	.word	0x00018eb0


	//   ....[81]....
        /*0498*/ 	.word	0x00018ec0


	//   ....[82]....
        /*049c*/ 	.word	0x00018ef0


	//   ....[83]....
        /*04a0*/ 	.word	0x0001a670


	//   ....[84]....
        /*04a4*/ 	.word	0x0001a6a0


	//   ....[85]....
        /*04a8*/ 	.word	0x0001a6b0


	//   ....[86]....
        /*04ac*/ 	.word	0x0001a6c0


	//   ....[87]....
        /*04b0*/ 	.word	0x0001aa80


	//   ....[88]....
        /*04b4*/ 	.word	0x0001aaa0


	//   ....[89]....
        /*04b8*/ 	.word	0x0001ac70


	//   ....[90]....
        /*04bc*/ 	.word	0x0001ac80


	//   ....[91]....
        /*04c0*/ 	.word	0x0001adf0


	//   ....[92]....
        /*04c4*/ 	.word	0x0001ae10


	//   ....[93]....
        /*04c8*/ 	.word	0x0001af80


	//   ....[94]....
        /*04cc*/ 	.word	0x0001af90


	//   ....[95]....
        /*04d0*/ 	.word	0x0001b2f0


	//   ....[96]....
        /*04d4*/ 	.word	0x0001b310


	//   ....[97]....
        /*04d8*/ 	.word	0x0001bf40


	//   ....[98]....
        /*04dc*/ 	.word	0x0001bf50


	//   ....[99]....
        /*04e0*/ 	.word	0x0001d2a0


	//   ....[100]....
        /*04e4*/ 	.word	0x0001d2c0


	//   ....[101]....
        /*04e8*/ 	.word	0x0001d4a0


	//   ....[102]....
        /*04ec*/ 	.word	0x0001d4b0


	//   ....[103]....
        /*04f0*/ 	.word	0x0001d620


	//   ....[104]....
        /*04f4*/ 	.word	0x0001d640


	//   ....[105]....
        /*04f8*/ 	.word	0x0001d7b0


	//   ....[106]....
        /*04fc*/ 	.word	0x0001d7c0


	//   ....[107]....
        /*0500*/ 	.word	0x0001d9d0


	//   ....[108]....
        /*0504*/ 	.word	0x0001d9f0


	//   ....[109]....
        /*0508*/ 	.word	0x0001db10


	//   ....[110]....
        /*050c*/ 	.word	0x0001db50


	//   ....[111]....
        /*0510*/ 	.word	0x0001db80


	//   ....[112]....
        /*0514*/ 	.word	0x0001dbb0


	//   ....[113]....
        /*0518*/ 	.word	0x0001dbe0


	//   ....[114]....
        /*051c*/ 	.word	0x0001dc10


	//   ....[115]....
        /*0520*/ 	.word	0x0001dd60


	//   ....[116]....
        /*0524*/ 	.word	0x0001dda0


	//   ....[117]....
        /*0528*/ 	.word	0x0001ddd0


	//   ....[118]....
        /*052c*/ 	.word	0x0001de00


	//   ....[119]....
        /*0530*/ 	.word	0x0001de30


	//   ....[120]....
        /*0534*/ 	.word	0x0001de60


	//   ....[121]....
        /*0538*/ 	.word	0x0001def0


	//   ....[122]....
        /*053c*/ 	.word	0x0001df30


	//   ....[123]....
        /*0540*/ 	.word	0x0001df40


	//   ....[124]....
        /*0544*/ 	.word	0x0001dfa0


	//   ....[125]....
        /*0548*/ 	.word	0x0001e970


	//   ....[126]....
        /*054c*/ 	.word	0x0001e9d0


	//   ....[127]....
        /*0550*/ 	.word	0x0001ea20


	//   ....[128]....
        /*0554*/ 	.word	0x0001ea70


	//   ....[129]....
        /*0558*/ 	.word	0x0001eac0


	//   ....[130]....
        /*055c*/ 	.word	0x0001eb30


	//   ....[131]....
        /*0560*/ 	.word	0x0001eb80


	//   ....[132]....
        /*0564*/ 	.word	0x0001ebf0


	//   ....[133]....
        /*0568*/ 	.word	0x0001ec60


	//   ....[134]....
        /*056c*/ 	.word	0x0001ecc0


	//   ....[135]....
        /*0570*/ 	.word	0x0001ed30


	//   ....[136]....
        /*0574*/ 	.word	0x0001eda0


	//   ....[137]....
        /*0578*/ 	.word	0x0001ee10


	//   ....[138]....
        /*057c*/ 	.word	0x0001ee70


	//   ....[139]....
        /*0580*/ 	.word	0x0001eee0


	//   ....[140]....
        /*0584*/ 	.word	0x0001ef50


	//   ....[141]....
        /*0588*/ 	.word	0x0001efc0


	//   ....[142]....
        /*058c*/ 	.word	0x0001f020


	//   ....[143]....
        /*0590*/ 	.word	0x0001f080


	//   ....[144]....
        /*0594*/ 	.word	0x0001f0e0


	//   ....[145]....
        /*0598*/ 	.word	0x0001f130


	//   ....[146]....
        /*059c*/ 	.word	0x0001f180


	//   ....[147]....
        /*05a0*/ 	.word	0x0001f1f0


	//   ....[148]....
        /*05a4*/ 	.word	0x0001f260


	//   ....[149]....
        /*05a8*/ 	.word	0x0001f2d0


	//   ....[150]....
        /*05ac*/ 	.word	0x0001f330


	//   ....[151]....
        /*05b0*/ 	.word	0x0001f3a0


	//   ....[152]....
        /*05b4*/ 	.word	0x0001f410


	//   ....[153]....
        /*05b8*/ 	.word	0x0001f480


	//   ....[154]....
        /*05bc*/ 	.word	0x0001f4e0


	//   ....[155]....
        /*05c0*/ 	.word	0x0001f550


	//   ....[156]....
        /*05c4*/ 	.word	0x0001f5c0


	//   ....[157]....
        /*05c8*/ 	.word	0x0001f630


	//   ....[158]....
        /*05cc*/ 	.word	0x0001f690


	//   ....[159]....
        /*05d0*/ 	.word	0x0001f700


	//   ....[160]....
        /*05d4*/ 	.word	0x0001f770


	//   ....[161]....
        /*05d8*/ 	.word	0x0001f7e0


	//   ....[162]....
        /*05dc*/ 	.word	0x0001f840


	//   ....[163]....
        /*05e0*/ 	.word	0x0001f8b0


	//   ....[164]....
        /*05e4*/ 	.word	0x0001f920


	//   ....[165]....
        /*05e8*/ 	.word	0x0001f990


	//   ....[166]....
        /*05ec*/ 	.word	0x0001f9f0


	//   ....[167]....
        /*05f0*/ 	.word	0x0001fa60


	//   ....[168]....
        /*05f4*/ 	.word	0x0001fad0


	//   ....[169]....
        /*05f8*/ 	.word	0x0001fb20


	//   ....[170]....
        /*05fc*/ 	.word	0x0001fb60


	//   ....[171]....
        /*0600*/ 	.word	0x0001fbb0


	//   ....[172]....
        /*0604*/ 	.word	0x0001fc00


	//   ....[173]....
        /*0608*/ 	.word	0x0001fc50


	//   ....[174]....
        /*060c*/ 	.word	0x0001fcc0


	//   ....[175]....
        /*0610*/ 	.word	0x0001fd10


	//   ....[176]....
        /*0614*/ 	.word	0x0001fd60


	//   ....[177]....
        /*0618*/ 	.word	0x0001fdb0


	//   ....[178]....
        /*061c*/ 	.word	0x0001fe00


	//   ....[179]....
        /*0620*/ 	.word	0x0001fe50


	//   ....[180]....
        /*0624*/ 	.word	0x0001fec0


	//   ....[181]....
        /*0628*/ 	.word	0x0001ff10


	//   ....[182]....
        /*062c*/ 	.word	0x0001ff80


	//   ....[183]....
        /*0630*/ 	.word	0x0001ffe0


	//   ....[184]....
        /*0634*/ 	.word	0x00020050


	//----- nvinfo : EIATTR_EXIT_INSTR_OFFSETS
	.align		4
.L_902:
        /*0638*/ 	.byte	0x04, 0x1c
        /*063a*/ 	.short	(.L_904 - .L_903)


	//   ....[0]....
.L_903:
        /*063c*/ 	.word	0x00001000


	//   ....[1]....
        /*0640*/ 	.word	0x0001e930


	//----- nvinfo : EIATTR_MAX_THREADS
	.align		4
.L_904:
        /*0644*/ 	.byte	0x04, 0x05
        /*0646*/ 	.short	(.L_906 - .L_905)
.L_905:
        /*0648*/ 	.word	0x00000100
        /*064c*/ 	.word	0x00000001
        /*0650*/ 	.word	0x00000001


	//----- nvinfo : EIATTR_CRS_STACK_SIZE
	.align		4
.L_906:
        /*0654*/ 	.byte	0x04, 0x1e
        /*0656*/ 	.short	(.L_908 - .L_907)
.L_907:
        /*0658*/ 	.word	0x00000000
.L_908:


//--------------------- .nv.info._ZN7cutlass13device_kernelIN5flash19enable_sm80_to_sm89INS1_16FlashAttnFwdSm80INS1_25CollectiveMainloopFwdSm80ILi8ELi1ELb1EN4cute5tupleIJNS5_1CILi128EEENS7_ILi64EEENS7_ILi256EEEEEELi256ENS_6half_tEfNS_4arch4Sm80ELb1ELb0ELb0ELb0ELb0ELb0ELb1ELb1EEENS1_21CollectiveEpilogueFwdINS6_IJS8_SA_S9_EEENS6_IJNS7_ILi1EEESI_SI_EEESC_SE_Li256ELb0ELb1ELb1ELb0EEENS1_30DynamicPersistentTileSchedulerILi256ELi256ELb1ELb1ELb0EEEEEEEEEvNT_6ParamsE --------------------------
	.section	.nv.info._ZN7cutlass13device_kernelIN5flash19enable_sm80_to_sm89INS1_16FlashAttnFwdSm80INS1_25CollectiveMainloopFwdSm80ILi8ELi1ELb1EN4cute5tupleIJNS5_1CILi128EEENS7_ILi64EEENS7_ILi256EEEEEELi256ENS_6half_tEfNS_4arch4Sm80ELb1ELb0ELb0ELb0ELb0ELb0ELb1ELb1EEENS1_21CollectiveEpilogueFwdINS6_IJS8_SA_S9_EEENS6_IJNS7_ILi1EEESI_SI_EEESC_SE_Li256ELb0ELb1ELb1ELb0EEENS1_30DynamicPersistentTileSchedulerILi256ELi256ELb1ELb1ELb0EEEEEEEEEvNT_6ParamsE,"",@"SHT_CUDA_INFO"
	.sectionflags	@""
	.align	4


	//----- nvinfo : EIATTR_CUDA_API_VERSION
	.align		4
        /*0000*/ 	.byte	0x04, 0x37
        /*0002*/ 	.short	(.L_910 - .L_909)
.L_909:
        /*0004*/ 	.word	0x00000082


	//----- nvinfo : EIATTR_SW2861232_WAR
	.align		4
.L_910:
        /*0008*/ 	.byte	0x01, 0x35
	.zero		2


	//----- nvinfo : EIATTR_PARAM_CBANK
	.align		4
        /*000c*/ 	.byte	0x04, 0x0a
        /*000e*/ 	.short	(.L_912 - .L_911)
	.align		4
.L_911:
        /*0010*/ 	.word	index@(.nv.constant0._ZN7cutlass13device_kernelIN5flash19enable_sm80_to_sm89INS1_16FlashAttnFwdSm80INS1_25CollectiveMainloopFwdSm80ILi8ELi1ELb1EN4cute5tupleIJNS5_1CILi128EEENS7_ILi64EEENS7_ILi256EEEEEELi256ENS_6half_tEfNS_4arch4Sm80ELb1ELb0ELb0ELb0ELb0ELb0ELb1ELb1EEENS1_21CollectiveEpilogueFwdINS6_IJS8_SA_S9_EEENS6_IJNS7_ILi1EEESI_SI_EEESC_SE_Li256ELb0ELb1ELb1ELb0EEENS1_30DynamicPersistentTileSchedulerILi256ELi256ELb1ELb1ELb0EEEEEEEEEvNT_6ParamsE)
        /*0014*/ 	.short	0x0160
        /*0016*/ 	.short	0x0428


	//----- nvinfo : EIATTR_CBANK_PARAM_SIZE
	.align		4
.L_912:
        /*0018*/ 	.byte	0x03, 0x19
        /*001a*/ 	.short	0x0428


	//----- nvinfo : EIATTR_KPARAM_INFO
	.align		4
        /*001c*/ 	.byte	0x04, 0x17
        /*001e*/ 	.short	(.L_914 - .L_913)
.L_913:
        /*0020*/ 	.word	0x00000000
        /*0024*/ 	.short	0x0000
        /*0026*/ 	.short	0x0000
        /*0028*/ 	.byte	0x00, 0xf0, 0xa1, 0x10


	//----- nvinfo : EIATTR_MAXREG_COUNT
	.align		4
.L_914:
        /*002c*/ 	.byte	0x03, 0x1b
        /*002e*/ 	.short	0x00ff


	//----- nvinfo : EIATTR_NUM_BARRIERS
	.align		4
        /*0030*/ 	.byte	0x02, 0x4c
        /*0032*/ 	.byte	0x06
	.zero		1


	//----- nvinfo : EIATTR_ANNOTATIONS
	.align		4
        /*0034*/ 	.byte	0x04, 0x55
        /*0036*/ 	.short	(.L_916 - .L_915)


	//   ....[0]....
.L_915:
        /* <DEDUP_REMOVED lines=125> */


	//----- nvinfo : EIATTR_MERCURY_ISA_VERSION
	.align		4
.L_916:
        /*07f0*/ 	.byte	0x03, 0x5f
        /*07f2*/ 	.short	0x0000


	//----- nvinfo : EIATTR_INT_WARP_WIDE_INSTR_OFFSETS
	.align		4
        /*07f4*/ 	.byte	0x04, 0x31
        /*07f6*/ 	.short	(.L_918 - .L_917)


	//   ....[0]....
.L_917:
        /*07f8*/ 	.word	0x0000d890


	//   ....[1]....
        /*07fc*/ 	.word	0x0000d910


	//----- nvinfo : EIATTR_COOP_GROUP_MASK_REGIDS
	.align		4
.L_918:
        /*0800*/ 	.byte	0x04, 0x29
        /*0802*/ 	.short	(.L_920 - .L_919)


	//   ....[0]....
.L_919:
        /*0804*/ 	.word	0xffffffff


	//   ....[1]....
        /*0808*/ 	.word	0xffffffff


	//   ....[2]....
        /*080c*/ 	.word	0xffffffff


	//   ....[3]....
        /*0810*/ 	.word	0xffffffff


	//   ....[4]....
        /*0814*/ 	.word	0xffffffff


	//   ....[5]....
        /*0818*/ 	.word	0xffffffff


	//   ....[6]....
        /*081c*/ 	.word	0xffffffff


	//   ....[7]....
        /*0820*/ 	.word	0xffffffff


	//   ....[8]....
        /*0824*/ 	.word	0xffffffff


	//   ....[9]....
        /*0828*/ 	.word	0xffffffff


	//   ....[10]....
        /*082c*/ 	.word	0xffffffff


	//   ....[11]....
        /*0830*/ 	.word	0xffffffff


	//   ....[12]....
        /*0834*/ 	.word	0xffffffff


	//   ....[13]....
        /*0838*/ 	.word	0xffffffff


	//   ....[14]....
        /*083c*/ 	.word	0xffffffff


	//   ....[15]....
        /*0840*/ 	.word	0xffffffff


	//   ....[16]....
        /*0844*/ 	.word	0xffffffff


	//   ....[17]....
        /*0848*/ 	.word	0xffffffff


	//   ....[18]....
        /*084c*/ 	.word	0xffffffff


	//   ....[19]....
        /*0850*/ 	.word	0xffffffff


	//   ....[20]....
        /*0854*/ 	.word	0xffffffff


	//   ....[21]....
        /*0858*/ 	.word	0xffffffff


	//   ....[22]....
        /*085c*/ 	.word	0xffffffff


	//   ....[23]....
        /*0860*/ 	.word	0xffffffff


	//   ....[24]....
        /*0864*/ 	.word	0xffffffff


	//   ....[25]....
        /*0868*/ 	.word	0xffffffff


	//   ....[26]....
        /*086c*/ 	.word	0xffffffff


	//   ....[27]....
        /*0870*/ 	.word	0xffffffff


	//   ....[28]....
        /*0874*/ 	.word	0xffffffff


	//   ....[29]....
        /*0878*/ 	.word	0xffffffff


	//   ....[30]....
        /*087c*/ 	.word	0xffffffff


	//   ....[31]....
        /*0880*/ 	.word	0xffffffff


	//   ....[32]....
        /*0884*/ 	.word	0xffffffff


	//   ....[33]....
        /*0888*/ 	.word	0xffffffff


	//   ....[34]....
        /*088c*/ 	.word	0xffffffff


	//   ....[35]....
        /*0890*/ 	.word	0xffffffff


	//   ....[36]....
        /*0894*/ 	.word	0xffffffff


	//   ....[37]....
        /*0898*/ 	.word	0xffffffff


	//   ....[38]....
        /*089c*/ 	.word	0xffffffff


	//   ....[39]....
        /*08a0*/ 	.word	0xffffffff


	//   ....[40]....
        /*08a4*/ 	.word	0xffffffff


	//   ....[41]....
        /*08a8*/ 	.word	0xffffffff


	//   ....[42]....
        /*08ac*/ 	.word	0xffffffff


	//   ....[43]....
        /*08b0*/ 	.word	0xffffffff


	//----- nvinfo : EIATTR_COOP_GROUP_INSTR_OFFSETS
	.align		4
.L_920:
        /*08b4*/ 	.byte	0x04, 0x28
        /*08b6*/ 	.short	(.L_922 - .L_921)


	//   ....[0]....
.L_921:
        /*08b8*/ 	.word	0x00000050


	//   ....[1]....
        /*08bc*/ 	.word	0x00001de0


	//   ....[2]....
        /*08c0*/ 	.word	0x00001df0


	//   ....[3]....
        /*08c4*/ 	.word	0x00001e20


	//   ....[4]....
        /*08c8*/ 	.word	0x00001e40


	//   ....[5]....
        /*08cc*/ 	.word	0x00001e50


	//   ....[6]....
        /*08d0*/ 	.word	0x00001e70


	//   ....[7]....
        /*08d4*/ 	.word	0x00001fa0


	//   ....[8]....
        /*08d8*/ 	.word	0x00001fb0


	//   ....[9]....
        /*08dc*/ 	.word	0x00003870


	//   ....[10]....
        /*08e0*/ 	.word	0x00003880


	//   ....[11]....
        /*08e4*/ 	.word	0x00003dc0


	//   ....[12]....
        /*08e8*/ 	.word	0x00003f40


	//   ....[13]....
        /*08ec*/ 	.word	0x00003f50


	//   ....[14]....
        /*08f0*/ 	.word	0x00003f80


	//   ....[15]....
        /*08f4*/ 	.word	0x00006bd0


	//   ....[16]....
        /*08f8*/ 	.word	0x00006bf0


	//   ....[17]....
        /*08fc*/ 	.word	0x00007300


	//   ....[18]....
        /*0900*/ 	.word	0x000074e0


	//   ....[19]....
        /*0904*/ 	.word	0x00007500


	//   ....[20]....
        /*0908*/ 	.word	0x00007640


	//   ....[21]....
        /*090c*/ 	.word	0x0000abf0


	//   ....[22]....
        /*0910*/ 	.word	0x0000ac20


	//   ....[23]....
        /*0914*/ 	.word	0x0000ac40


	//   ....[24]....
        /*0918*/ 	.word	0x0000ac60


	//   ....[25]....
        /*091c*/ 	.word	0x0000ce40


	//   ....[26]....
        /*0920*/ 	.word	0x0000ce90


	//   ....[27]....
        /*0924*/ 	.word	0x0000ceb0


	//   ....[28]....
        /*0928*/ 	.word	0x0000ced0


	//   ....[29]....
        /*092c*/ 	.word	0x0000da60


	//   ....[30]....
        /*0930*/ 	.word	0x0000dfc0


	//   ....[31]....
        /*0934*/ 	.word	0x0000dfd0


	//   ....[32]....
        /*0938*/ 	.word	0x0000e000


	//   ....[33]....
        /*093c*/ 	.word	0x0000e020


	//   ....[34]....
        /*0940*/ 	.word	0x0000e110


	//   ....[35]....
        /*0944*/ 	.word	0x0000e170


	//   ....[36]....
        /*0948*/ 	.word	0x0000ec20


	//   ....[37]....
        /*094c*/ 	.word	0x0000ec30


	//   ....[38]....
        /*0950*/ 	.word	0x0000f7c0


	//   ....[39]....
        /*0954*/ 	.word	0x0000f8a0


	//   ....[40]....
        /*0958*/ 	.word	0x0000f900


	//   ....[41]....
        /*095c*/ 	.word	0x0000f950


	//   ....[42]....
        /*0960*/ 	.word	0x0000f9b0


	//   ....[43]....
        /*0964*/ 	.word	0x0000fa00


	//----- nvinfo : EIATTR_EXIT_INSTR_OFFSETS
	.align		4
.L_922:
        /*0968*/ 	.byte	0x04, 0x1c
        /*096a*/ 	.short	(.L_924 - .L_923)


	//   ....[0]....
.L_923:
        /*096c*/ 	.word	0x000000a0


	//   ....[1]....
        /*0970*/ 	.word	0x0000f860


	//----- nvinfo : EIATTR_MAX_THREADS
	.align		4
.L_924:
        /*0974*/ 	.byte	0x04, 0x05
        /*0976*/ 	.short	(.L_926 - .L_925)
.L_925:
        /*0978*/ 	.word	0x00000100
        /*097c*/ 	.word	0x00000001
        /*0980*/ 	.word	0x00000001


	//----- nvinfo : EIATTR_CRS_STACK_SIZE
	.align		4
.L_926:
        /*0984*/ 	.byte	0x04, 0x1e
        /*0986*/ 	.short	(.L_928 - .L_927)
.L_927:
        /*0988*/ 	.word	0x00000000
.L_928:


//--------------------- .nv.info._ZN7cutlass13device_kernelIN5flash19enable_sm80_to_sm89INS1_16FlashAttnFwdSm80INS1_25CollectiveMainloopFwdSm80ILi8ELi1ELb1EN4cute5tupleIJNS5_1CILi128EEENS7_ILi48EEENS7_ILi256EEEEEELi256ENS_6half_tEfNS_4arch4Sm80ELb1ELb0ELb0ELb1ELb0ELb0ELb1ELb1EEENS1_21CollectiveEpilogueFwdINS6_IJS8_SA_S9_EEENS6_IJNS7_ILi1EEESI_SI_EEESC_SE_Li256ELb1ELb1ELb1ELb0EEENS1_36VarlenDynamicPersistentTileSchedulerILi128ELi48ELi256ELi256ELb1ELb1ELb0ELb1ELb1ELb1EEEEEEEEEvNT_6ParamsE --------------------------
	.section	.nv.info._ZN7cutlass13device_kernelIN5flash19enable_sm80_to_sm89INS1_16FlashAttnFwdSm80INS1_25CollectiveMainloopFwdSm80ILi8ELi1ELb1EN4cute5tupleIJNS5_1CILi128EEENS7_ILi48EEENS7_ILi256EEEEEELi256ENS_6half_tEfNS_4arch4Sm80ELb1ELb0ELb0ELb1ELb0ELb0ELb1ELb1EEENS1_21CollectiveEpilogueFwdINS6_IJS8_SA_S9_EEENS6_IJNS7_ILi1EEESI_SI_EEESC_SE_Li256ELb1ELb1ELb1ELb0EEENS1_36VarlenDynamicPersistentTileSchedulerILi128ELi48ELi256ELi256ELb1ELb1ELb0ELb1ELb1ELb1EEEEEEEEEvNT_6ParamsE,"",@"SHT_CUDA_INFO"
	.sectionflags	@""
	.align	4


	//----- nvinfo : EIATTR_CUDA_API_VERSION
	.align		4
        /*0000*/ 	.byte	0x04, 0x37
        /*0002*/ 	.short	(.L_930 - .L_929)
.L_929:
        /*0004*/ 	.word	0x00000082


	//----- nvinfo : EIATTR_SW2861232_WAR
	.align		4
.L_930:
        /*0008*/ 	.byte	0x01, 0x35
	.zero		2


	//----- nvinfo : EIATTR_PARAM_CBANK
	.align		4
        /*000c*/ 	.byte	0x04, 0x0a
        /*000e*/ 	.short	(.L_932 - .L_931)
	.align		4
.L_931:
        /*0010*/ 	.word	index@(.nv.constant0._ZN7cutlass13device_kernelIN5flash19enable_sm80_to_sm89INS1_16FlashAttnFwdSm80INS1_25CollectiveMainloopFwdSm80ILi8ELi1ELb1EN4cute5tupleIJNS5_1CILi128EEENS7_ILi48EEENS7_ILi256EEEEEELi256ENS_6half_tEfNS_4arch4Sm80ELb1ELb0ELb0ELb1ELb0ELb0ELb1ELb1EEENS1_21CollectiveEpilogueFwdINS6_IJS8_SA_S9_EEENS6_IJNS7_ILi1EEESI_SI_EEESC_SE_Li256ELb1ELb1ELb1ELb0EEENS1_36VarlenDynamicPersistentTileSchedulerILi128ELi48ELi256ELi256ELb1ELb1ELb0ELb1ELb1ELb1EEEEEEEEEvNT_6ParamsE)
        /*0014*/ 	.short	0x0160
        /*0016*/ 	.short	0x0438


	//----- nvinfo : EIATTR_CBANK_PARAM_SIZE
	.align		4
.L_932:
        /*0018*/ 	.byte	0x03, 0x19
        /*001a*/ 	.short	0x0438


	//----- nvinfo : EIATTR_KPARAM_INFO
	.align		4
        /*001c*/ 	.byte	0x04, 0x17
        /*001e*/ 	.short	(.L_934 - .L_933)
.L_933:
        /*0020*/ 	.word	0x00000000
        /*0024*/ 	.short	0x0000
        /*0026*/ 	.short	0x0000
        /*0028*/ 	.byte	0x00, 0xf0, 0xe1, 0x10


	//----- nvinfo : EIATTR_MAXREG_COUNT
	.align		4
.L_934:
        /*002c*/ 	.byte	0x03, 0x1b
        /*002e*/ 	.short	0x00ff


	//----- nvinfo : EIATTR_NUM_BARRIERS
	.align		4
        /*0030*/ 	.byte	0x02, 0x4c
        /*0032*/ 	.byte	0x06
	.zero		1


	//----- nvinfo : EIATTR_ANNOTATIONS
	.align		4
        /*0034*/ 	.byte	0x04, 0x55
        /*0036*/ 	.short	(.L_936 - .L_935)


	//   ....[0]....
.L_935:
        /* <DEDUP_REMOVED lines=119> */


	//----- nvinfo : EIATTR_MERCURY_ISA_VERSION
	.align		4
.L_936:
        /*0798*/ 	.byte	0x03, 0x5f
        /*079a*/ 	.short	0x0000


	//----- nvinfo : EIATTR_INT_WARP_WIDE_INSTR_OFFSETS
	.align		4
        /*079c*/ 	.byte	0x04, 0x31
        /*079e*/ 	.short	(.L_938 - .L_937)


	//   ....[0]....
.L_937:
        /*07a0*/ 	.word	0x0000c5a0


	//   ....[1]....
        /*07a4*/ 	.word	0x0000c620


	//----- nvinfo : EIATTR_COOP_GROUP_MASK_REGIDS
	.align		4
.L_938:
        /*07a8*/ 	.byte	0x04, 0x29
        /*07aa*/ 	.short	(.L_940 - .L_939)


	//   ....[0]....
.L_939:
        /*07ac*/ 	.word	0xffffffff


	//   ....[1]....
        /*07b0*/ 	.word	0xffffffff


	//   ....[2]....
        /*07b4*/ 	.word	0xffffffff


	//   ....[3]....
        /*07b8*/ 	.word	0xffffffff


	//   ....[4]....
        /*07bc*/ 	.word	0xffffffff


	//   ....[5]....
        /*07c0*/ 	.word	0xffffffff


	//   ....[6]....
        /*07c4*/ 	.word	0xffffffff


	//   ....[7]....
        /*07c8*/ 	.word	0xffffffff


	//   ....[8]....
        /*07cc*/ 	.word	0xffffffff


	//   ....[9]....
        /*07d0*/ 	.word	0xffffffff


	//   ....[10]....
        /*07d4*/ 	.word	0xffffffff


	//   ....[11]....
        /*07d8*/ 	.word	0xffffffff


	//   ....[12]....
        /*07dc*/ 	.word	0xffffffff


	//   ....[13]....
        /*07e0*/ 	.word	0xffffffff


	//   ....[14]....
        /*07e4*/ 	.word	0xffffffff


	//   ....[15]....
        /*07e8*/ 	.word	0xffffffff


	//   ....[16]....
        /*07ec*/ 	.word	0xffffffff


	//   ....[17]....
        /*07f0*/ 	.word	0xffffffff


	//   ....[18]....
        /*07f4*/ 	.word	0xffffffff


	//   ....[19]....
        /*07f8*/ 	.word	0xffffffff


	//   ....[20]....
        /*07fc*/ 	.word	0xffffffff


	//   ....[21]....
        /*0800*/ 	.word	0xffffffff


	//   ....[22]....
        /*0804*/ 	.word	0xffffffff


	//   ....[23]....
        /*0808*/ 	.word	0xffffffff


	//   ....[24]....
        /*080c*/ 	.word	0xffffffff


	//   ....[25]....
        /*0810*/ 	.word	0xffffffff


	//   ....[26]....
        /*0814*/ 	.word	0xffffffff


	//   ....[27]....
        /*0818*/ 	.word	0xffffffff


	//   ....[28]....
        /*081c*/ 	.word	0xffffffff


	//   ....[29]....
        /*0820*/ 	.word	0xffffffff


	//   ....[30]....
        /*0824*/ 	.word	0xffffffff


	//   ....[31]....
        /*0828*/ 	.word	0xffffffff


	//   ....[32]....
        /*082c*/ 	.word	0xffffffff


	//   ....[33]....
        /*0830*/ 	.word	0xffffffff


	//   ....[34]....
        /*0834*/ 	.word	0xffffffff


	//   ....[35]....
        /*0838*/ 	.word	0xffffffff


	//   ....[36]....
        /*083c*/ 	.word	0xffffffff


	//   ....[37]....
        /*0840*/ 	.word	0xffffffff


	//   ....[38]....
        /*0844*/ 	.word	0xffffffff


	//   ....[39]....
        /*0848*/ 	.word	0xffffffff


	//   ....[40]....
        /*084c*/ 	.word	0xffffffff


	//   ....[41]....
        /*0850*/ 	.word	0xffffffff


	//   ....[42]....
        /*0854*/ 	.word	0xffffffff


	//   ....[43]....
        /*0858*/ 	.word	0xffffffff


	//   ....[44]....
        /*085c*/ 	.word	0xffffffff


	//   ....[45]....
        /*0860*/ 	.word	0xffffffff


	//   ....[46]....
        /*0864*/ 	.word	0xffffffff


	//   ....[47]....
        /*0868*/ 	.word	0xffffffff


	//   ....[48]....
        /*086c*/ 	.word	0xffffffff


	//   ....[49]....
        /*0870*/ 	.word	0xffffffff


	//   ....[50]....
        /*0874*/ 	.word	0xffffffff


	//   ....[51]....
        /*0878*/ 	.word	0xffffffff


	//   ....[52]....
        /*087c*/ 	.word	0xffffffff


	//   ....[53]....
        /*0880*/ 	.word	0xffffffff


	//   ....[54]....
        /*0884*/ 	.word	0xffffffff


	//   ....[55]....
        /*0888*/ 	.word	0xffffffff


	//   ....[56]....
        /*088c*/ 	.word	0xffffffff


	//   ....[57]....
        /*0890*/ 	.word	0xffffffff


	//   ....[58]....
        /*0894*/ 	.word	0xffffffff


	//   ....[59]....
        /*0898*/ 	.word	0xffffffff


	//   ....[60]....
        /*089c*/ 	.word	0xffffffff


	//   ....[61]....
        /*08a0*/ 	.word	0xffffffff


	//   ....[62]....
        /*08a4*/ 	.word	0xffffffff


	//   ....[63]....
        /*08a8*/ 	.word	0xffffffff


	//   ....[64]....
        /*08ac*/ 	.word	0xffffffff


	//   ....[65]....
        /*08b0*/ 	.word	0xffffffff


	//   ....[66]....
        /*08b4*/ 	.word	0xffffffff


	//   ....[67]....
        /*08b8*/ 	.word	0xffffffff


	//   ....[68]....
        /*08bc*/ 	.word	0xffffffff


	//   ....[69]....
        /*08c0*/ 	.word	0xffffffff


	//   ....[70]....
        /*08c4*/ 	.word	0xffffffff


	//   ....[71]....
        /*08c8*/ 	.word	0xffffffff


	//   ....[72]....
        /*08cc*/ 	.word	0xffffffff


	//   ....[73]....
        /*08d0*/ 	.word	0xffffffff


	//   ....[74]....
        /*08d4*/ 	.word	0xffffffff


	//   ....[75]....
        /*08d8*/ 	.word	0xffffffff


	//   ....[76]....
        /*08dc*/ 	.word	0xffffffff


	//   ....[77]....
        /*08e0*/ 	.word	0xffffffff


	//   ....[78]....
        /*08e4*/ 	.word	0xffffffff


	//   ....[79]....
        /*08e8*/ 	.word	0xffffffff


	//   ....[80]....
        /*08ec*/ 	.word	0xffffffff


	//   ....[81]....
        /*08f0*/ 	.word	0xffffffff


	//   ....[82]....
        /*08f4*/ 	.word	0xffffffff


	//   ....[83]....
        /*08f8*/ 	.word	0xffffffff


	//   ....[84]....
        /*08fc*/ 	.word	0xffffffff


	//   ....[85]....
        /*0900*/ 	.word	0xffffffff


	//   ....[86]....
        /*0904*/ 	.word	0xffffffff


	//   ....[87]....
        /*0908*/ 	.word	0xffffffff


	//   ....[88]....
        /*090c*/ 	.word	0xffffffff


	//   ....[89]....
        /*0910*/ 	.word	0xffffffff


	//   ....[90]....
        /*0914*/ 	.word	0xffffffff


	//   ....[91]....
        /*0918*/ 	.word	0xffffffff


	//   ....[92]....
        /*091c*/ 	.word	0xffffffff


	//   ....[93]....
        /*0920*/ 	.word	0xffffffff


	//   ....[94]....
        /*0924*/ 	.word	0xffffffff


	//   ....[95]....
        /*0928*/ 	.word	0xffffffff


	//   ....[96]....
        /*092c*/ 	.word	0xffffffff


	//   ....[97]....
        /*0930*/ 	.word	0xffffffff


	//   ....[98]....
        /*0934*/ 	.word	0xffffffff


	//   ....[99]....
        /*0938*/ 	.word	0xffffffff


	//   ....[100]....
        /*093c*/ 	.word	0xffffffff


	//   ....[101]....
        /*0940*/ 	.word	0xffffffff


	//   ....[102]....
        /*0944*/ 	.word	0xffffffff


	//   ....[103]....
        /*0948*/ 	.word	0xffffffff


	//   ....[104]....
        /*094c*/ 	.word	0xffffffff


	//   ....[105]....
        /*0950*/ 	.word	0xffffffff


	//   ....[106]....
        /*0954*/ 	.word	0xffffffff


	//   ....[107]....
        /*0958*/ 	.word	0xffffffff


	//   ....[108]....
        /*095c*/ 	.word	0xffffffff


	//   ....[109]....
        /*0960*/ 	.word	0xffffffff


	//   ....[110]....
        /*0964*/ 	.word	0xffffffff


	//   ....[111]....
        /*0968*/ 	.word	0xffffffff


	//   ....[112]....
        /*096c*/ 	.word	0xffffffff


	//   ....[113]....
        /*0970*/ 	.word	0xffffffff


	//   ....[114]....
        /*0974*/ 	.word	0xffffffff


	//   ....[115]....
        /*0978*/ 	.word	0xffffffff


	//   ....[116]....
        /*097c*/ 	.word	0xffffffff


	//   ....[117]....
        /*0980*/ 	.word	0xffffffff


	//   ....[118]....
        /*0984*/ 	.word	0xffffffff


	//   ....[119]....
        /*0988*/ 	.word	0xffffffff


	//   ....[120]....
        /*098c*/ 	.word	0xffffffff


	//   ....[121]....
        /*0990*/ 	.word	0xffffffff


	//   ....[122]....
        /*0994*/ 	.word	0xffffffff


	//   ....[123]....
        /*0998*/ 	.word	0xffffffff


	//   ....[124]....
        /*099c*/ 	.word	0xffffffff


	//   ....[125]....
        /*09a0*/ 	.word	0xffffffff


	//   ....[126]....
        /*09a4*/ 	.word	0xffffffff


	//   ....[127]....
        /*09a8*/ 	.word	0xffffffff


	//   ....[128]....
        /*09ac*/ 	.word	0xffffffff


	//   ....[129]....
        /*09b0*/ 	.word	0xffffffff


	//   ....[130]....
        /*09b4*/ 	.word	0xffffffff


	//   ....[131]....
        /*09b8*/ 	.word	0xffffffff


	//   ....[132]....
        /*09bc*/ 	.word	0xffffffff


	//   ....[133]....
        /*09c0*/ 	.word	0xffffffff


	//   ....[134]....
        /*09c4*/ 	.word	0xffffffff


	//   ....[135]....
        /*09c8*/ 	.word	0xffffffff


	//   ....[136]....
        /*09cc*/ 	.word	0xffffffff


	//   ....[137]....
        /*09d0*/ 	.word	0xffffffff


	//   ....[138]....
        /*09d4*/ 	.word	0xffffffff


	//----- nvinfo : EIATTR_COOP_GROUP_INSTR_OFFSETS
	.align		4
.L_940:
        /*09d8*/ 	.byte	0x04, 0x28
        /*09da*/ 	.short	(.L_942 - .L_941)


	//   ....[0]....
.L_941:
        /*09dc*/ 	.word	0x00000050


	//   ....[1]....
        /*09e0*/ 	.word	0x00000200


	//   ....[2]....
        /*09e4*/ 	.word	0x00000230


	//   ....[3]....
        /*09e8*/ 	.word	0x00000260


	//   ....[4]....
        /*09ec*/ 	.word	0x00000290


	//   ....[5]....
        /*09f0*/ 	.word	0x000002c0


	//   ....[6]....
        /*09f4*/ 	.word	0x000002f0


	//   ....[7]....
        /*09f8*/ 	.word	0x00000450


	//   ....[8]....
        /*09fc*/ 	.word	0x00000490


	//   ....[9]....
        /*0a00*/ 	.word	0x000004c0


	//   ....[10]....
        /*0a04*/ 	.word	0x000004f0


	//   ....[11]....
        /*0a08*/ 	.word	0x00000520


	//   ....[12]....
        /*0a0c*/ 	.word	0x00000550


	//   ....[13]....
        /*0a10*/ 	.word	0x000005e0


	//   ....[14]....
        /*0a14*/ 	.word	0x00000630


	//   ....[15]....
        /*0a18*/ 	.word	0x00000650


	//   ....[16]....
        /*0a1c*/ 	.word	0x000006b0


	//   ....[17]....
        /*0a20*/ 	.word	0x000028d0


	//   ....[18]....
        /*0a24*/ 	.word	0x000028f0


	//   ....[19]....
        /*0a28*/ 	.word	0x00002a70


	//   ....[20]....
        /*0a2c*/ 	.word	0x00002aa0


	//   ....[21]....
        /*0a30*/ 	.word	0x00002bb0


	//   ....[22]....
        /*0a34*/ 	.word	0x00002bd0


	//   ....[23]....
        /*0a38*/ 	.word	0x00002c50


	//   ....[24]....
        /*0a3c*/ 	.word	0x00002cc0


	//   ....[25]....
        /*0a40*/ 	.word	0x000045d0


	//   ....[26]....
        /*0a44*/ 	.word	0x00004600


	//   ....[27]....
        /*0a48*/ 	.word	0x00004a20


	//   ....[28]....
        /*0a4c*/ 	.word	0x00004b40


	//   ....[29]....
        /*0a50*/ 	.word	0x00004b50


	//   ....[30]....
        /*0a54*/ 	.word	0x00004b80


	//   ....[31]....
        /*0a58*/ 	.word	0x000071e0


	//   ....[32]....
        /*0a5c*/ 	.word	0x000071f0


	//   ....[33]....
        /*0a60*/ 	.word	0x000075f0


	//   ....[34]....
        /*0a64*/ 	.word	0x00007610


	//   ....[35]....
        /*0a68*/ 	.word	0x00007c70


	//   ....[36]....
        /*0a6c*/ 	.word	0x00007c90


	//   ....[37]....
        /*0a70*/ 	.word	0x0000a110


	//   ....[38]....
        /*0a74*/ 	.word	0x0000a130


	//   ....[39]....
        /*0a78*/ 	.word	0x0000a740


	//   ....[40]....
        /*0a7c*/ 	.word	0x0000a760


	//   ....[41]....
        /*0a80*/ 	.word	0x0000bb50


	//   ....[42]....
        /*0a84*/ 	.word	0x0000bba0


	//   ....[43]....
        /*0a88*/ 	.word	0x0000bbc0


	//   ....[44]....
        /*0a8c*/ 	.word	0x0000bbe0


	//   ....[45]....
        /*0a90*/ 	.word	0x0000d480


	//   ....[46]....
        /*0a94*/ 	.word	0x0000d490


	//   ....[47]....
        /*0a98*/ 	.word	0x0000d4b0


	//   ....[48]....
        /*0a9c*/ 	.word	0x0000d4d0


	//   ....[49]....
        /*0aa0*/ 	.word	0x0000d920


	//   ....[50]....
        /*0aa4*/ 	.word	0x0000d940


	//   ....[51]....
        /*0aa8*/ 	.word	0x0000db10


	//   ....[52]....
        /*0aac*/ 	.word	0x0000db20


	//   ....[53]....
        /*0ab0*/ 	.word	0x0000dce0


	//   ....[54]....
        /*0ab4*/ 	.word	0x0000dd00


	//   ....[55]....
        /*0ab8*/ 	.word	0x0000dec0


	//   ....[56]....
        /*0abc*/ 	.word	0x0000ded0


	//   ....[57]....
        /*0ac0*/ 	.word	0x0000e290


	//   ....[58]....
        /*0ac4*/ 	.word	0x0000e2b0


	//   ....[59]....
        /*0ac8*/ 	.word	0x0000ef00


	//   ....[60]....
        /*0acc*/ 	.word	0x0000ef10


	//   ....[61]....
        /*0ad0*/ 	.word	0x0000ff80


	//   ....[62]....
        /*0ad4*/ 	.word	0x0000ffa0


	//   ....[63]....
        /*0ad8*/ 	.word	0x00010180


	//   ....[64]....
        /*0adc*/ 	.word	0x00010190


	//   ....[65]....
        /*0ae0*/ 	.word	0x00010350


	//   ....[66]....
        /*0ae4*/ 	.word	0x00010370


	//   ....[67]....
        /*0ae8*/ 	.word	0x00010530


	//   ....[68]....
        /*0aec*/ 	.word	0x00010540


	//   ....[69]....
        /*0af0*/ 	.word	0x000107c0


	//   ....[70]....
        /*0af4*/ 	.word	0x000107e0


	//   ....[71]....
        /*0af8*/ 	.word	0x00010910


	//   ....[72]....
        /*0afc*/ 	.word	0x00010950


	//   ....[73]....
        /*0b00*/ 	.word	0x00010980


	//   ....[74]....
        /*0b04*/ 	.word	0x000109b0


	//   ....[75]....
        /*0b08*/ 	.word	0x000109e0


	//   ....[76]....
        /*0b0c*/ 	.word	0x00010a10


	//   ....[77]....
        /*0b10*/ 	.word	0x00010b70


	//   ....[78]....
        /*0b14*/ 	.word	0x00010bb0


	//   ....[79]....
        /*0b18*/ 	.word	0x00010be0


	//   ....[80]....
        /*0b1c*/ 	.word	0x00010c10


	//   ....[81]....
        /*0b20*/ 	.word	0x00010c40


	//   ....[82]....
        /*0b24*/ 	.word	0x00010c70


	//   ....[83]....
        /*0b28*/ 	.word	0x00010d00


	//   ....[84]....
        /*0b2c*/ 	.word	0x00010d60


	//   ....[85]....
        /*0b30*/ 	.word	0x00010d70


	//   ....[86]....
        /*0b34*/ 	.word	0x00010dd0


	//   ....[87]....
        /*0b38*/ 	.word	0x00011840


	//   ....[88]....
        /*0b3c*/ 	.word	0x000118a0


	//   ....[89]....
        /*0b40*/ 	.word	0x000118f0


	//   ....[90]....
        /*0b44*/ 	.word	0x00011940


	//   ....[91]....
        /*0b48*/ 	.word	0x00011990


	//   ....[92]....
        /*0b4c*/ 	.word	0x00011a00


	//   ....[93]....
        /*0b50*/ 	.word	0x00011a40


	//   ....[94]....
        /*0b54*/ 	.word	0x00011ab0


	//   ....[95]....
        /*0b58*/ 	.word	0x00011b20


	//   ....[96]....
        /*0b5c*/ 	.word	0x00011b80


	//   ....[97]....
        /*0b60*/ 	.word	0x00011be0


	//   ....[98]....
        /*0b64*/ 	.word	0x00011c40


	//   ....[99]....
        /*0b68*/ 	.word	0x00011c90


	//   ....[100]....
        /*0b6c*/ 	.word	0x00011cf0


	//   ....[101]....
        /*0b70*/ 	.word	0x00011d60


	//   ....[102]....
        /*0b74*/ 	.word	0x00011dd0


	//   ....[103]....
        /*0b78*/ 	.word	0x00011e30


	//   ....[104]....
        /*0b7c*/ 	.word	0x00011e90


	//   ....[105]....
        /*0b80*/ 	.word	0x00011ef0


	//   ....[106]....
        /*0b84*/ 	.word	0x00011f60


	//   ....[107]....
        /*0b88*/ 	.word	0x00011fc0


	//   ....[108]....
        /*0b8c*/ 	.word	0x00012020


	//   ....[109]....
        /*0b90*/ 	.word	0x00012080


	//   ....[110]....
        /*0b94*/ 	.word	0x000120f0


	//   ....[111]....
        /*0b98*/ 	.word	0x00012150


	//   ....[112]....
        /*0b9c*/ 	.word	0x000121b0


	//   ....[113]....
        /*0ba0*/ 	.word	0x00012210


	//   ....[114]....
        /*0ba4*/ 	.word	0x00012280


	//   ....[115]....
        /*0ba8*/ 	.word	0x000122e0


	//   ....[116]....
        /*0bac*/ 	.word	0x00012340


	//   ....[117]....
        /*0bb0*/ 	.word	0x000123a0


	//   ....[118]....
        /*0bb4*/ 	.word	0x00012410


	//   ....[119]....
        /*0bb8*/ 	.word	0x00012470


	//   ....[120]....
        /*0bbc*/ 	.word	0x000124d0


	//   ....[121]....
        /*0bc0*/ 	.word	0x00012530


	//   ....[122]....
        /*0bc4*/ 	.word	0x000125a0


	//   ....[123]....
        /*0bc8*/ 	.word	0x000125f0


	//   ....[124]....
        /*0bcc*/ 	.word	0x00012630


	//   ....[125]....
        /*0bd0*/ 	.word	0x00012680


	//   ....[126]....
        /*0bd4*/ 	.word	0x000126d0


	//   ....[127]....
        /*0bd8*/ 	.word	0x00012720


	//   ....[128]....
        /*0bdc*/ 	.word	0x00012790


	//   ....[129]....
        /*0be0*/ 	.word	0x000127d0


	//   ....[130]....
        /*0be4*/ 	.word	0x00012820


	//   ....[131]....
        /*0be8*/ 	.word	0x00012870


	//   ....[132]....
        /*0bec*/ 	.word	0x000128c0


	//   ....[133]....
        /*0bf0*/ 	.word	0x00012910


	//   ....[134]....
        /*0bf4*/ 	.word	0x00012980


	//   ....[135]....
        /*0bf8*/ 	.word	0x000129c0


	//   ....[136]....
        /*0bfc*/ 	.word	0x00012a30


	//   ....[137]....
        /*0c00*/ 	.word	0x00012a90


	//   ....[138]....
        /*0c04*/ 	.word	0x00012af0


	//----- nvinfo : EIATTR_EXIT_INSTR_OFFSETS
	.align		4
.L_942:
        /*0c08*/ 	.byte	0x04, 0x1c
        /*0c0a*/ 	.short	(.L_944 - .L_943)


	//   ....[0]....
.L_943:
        /*0c0c*/ 	.word	0x000010d0


	//   ....[1]....
        /*0c10*/ 	.word	0x00011800


	//----- nvinfo : EIATTR_MAX_THREADS
	.align		4
.L_944:
        /*0c14*/ 	.byte	0x04, 0x05
        /*0c16*/ 	.short	(.L_946 - .L_945)
.L_945:
        /*0c18*/ 	.word	0x00000100
        /*0c1c*/ 	.word	0x00000001
        /*0c20*/ 	.word	0x00000001


	//----- nvinfo : EIATTR_CRS_STACK_SIZE
	.align		4
.L_946:
        /*0c24*/ 	.byte	0x04, 0x1e
        /*0c26*/ 	.short	(.L_948 - .L_947)
.L_947:
        /*0c28*/ 	.word	0x00000000
.L_948:


//--------------------- .nv.info._ZN7cutlass13device_kernelIN5flash19enable_sm80_to_sm89INS1_16FlashAttnFwdSm80INS1_25CollectiveMainloopFwdSm80ILi8ELi1ELb0EN4cute5tupleIJNS5_1CILi128EEENS7_ILi32EEENS7_ILi256EEEEEELi256ENS_6half_tEfNS_4arch4Sm80ELb1ELb0ELb0ELb1ELb0ELb1ELb1ELb1EEENS1_21CollectiveEpilogueFwdINS6_IJS8_SA_S9_EEENS6_IJNS7_ILi1EEESI_SI_EEESC_SE_Li256ELb1ELb1ELb1ELb0EEENS1_36VarlenDynamicPersistentTileSchedulerILi128ELi32ELi256ELi256ELb1ELb1ELb0ELb1ELb1ELb1EEEEEEEEEvNT_6ParamsE --------------------------
	.section	.nv.info._ZN7cutlass13device_kernelIN5flash19enable_sm80_to_sm89INS1_16FlashAttnFwdSm80INS1_25CollectiveMainloopFwdSm80ILi8ELi1ELb0EN4cute5tupleIJNS5_1CILi128EEENS7_ILi32EEENS7_ILi256EEEEEELi256ENS_6half_tEfNS_4arch4Sm80ELb1ELb0ELb0ELb1ELb0ELb1ELb1ELb1EEENS1_21CollectiveEpilogueFwdINS6_IJS8_SA_S9_EEENS6_IJNS7_ILi1EEESI_SI_EEESC_SE_Li256ELb1ELb1ELb1ELb0EEENS1_36VarlenDynamicPersistentTileSchedulerILi128ELi32ELi256ELi256ELb1ELb1ELb0ELb1ELb1ELb1EEEEEEEEEvNT_6ParamsE,"",@"SHT_CUDA_INFO"
	.sectionflags	@""
	.align	4


	//----- nvinfo : EIATTR_CUDA_API_VERSION
	.align		4
        /*0000*/ 	.byte	0x04, 0x37
        /*0002*/ 	.short	(.L_950 - .L_949)
.L_949:
        /*0004*/ 	.word	0x00000082


	//----- nvinfo : EIATTR_SW2861232_WAR
	.align		4
.L_950:
        /*0008*/ 	.byte	0x01, 0x35
	.zero		2


	//----- nvinfo : EIATTR_PARAM_CBANK
	.align		4
        /*000c*/ 	.byte	0x04, 0x0a
        /*000e*/ 	.short	(.L_952 - .L_951)
	.align		4
.L_951:
        /*0010*/ 	.word	index@(.nv.constant0._ZN7cutlass13device_kernelIN5flash19enable_sm80_to_sm89INS1_16FlashAttnFwdSm80INS1_25CollectiveMainloopFwdSm80ILi8ELi1ELb0EN4cute5tupleIJNS5_1CILi128EEENS7_ILi32EEENS7_ILi256EEEEEELi256ENS_6half_tEfNS_4arch4Sm80ELb1ELb0ELb0ELb1ELb0ELb1ELb1ELb1EEENS1_21CollectiveEpilogueFwdINS6_IJS8_SA_S9_EEENS6_IJNS7_ILi1EEESI_SI_EEESC_SE_Li256ELb1ELb1ELb1ELb0EEENS1_36VarlenDynamicPersistentTileSchedulerILi128ELi32ELi256ELi256ELb1ELb1ELb0ELb1ELb1ELb1EEEEEEEEEvNT_6ParamsE)
        /*0014*/ 	.short	0x0160
        /*0016*/ 	.short	0x0438


	//----- nvinfo : EIATTR_CBANK_PARAM_SIZE
	.align		4
.L_952:
        /*0018*/ 	.byte	0x03, 0x19
        /*001a*/ 	.short	0x0438


	//----- nvinfo : EIATTR_KPARAM_INFO
	.align		4
        /*001c*/ 	.byte	0x04, 0x17
        /*001e*/ 	.short	(.L_954 - .L_953)
.L_953:
        /*0020*/ 	.word	0x00000000
        /*0024*/ 	.short	0x0000
        /*0026*/ 	.short	0x0000
        /*0028*/ 	.byte	0x00, 0xf0, 0xe1, 0x10


	//----- nvinfo : EIATTR_MAXREG_COUNT
	.align		4
.L_954:
        /*002c*/ 	.byte	0x03, 0x1b
        /*002e*/ 	.short	0x00ff


	//----- nvinfo : EIATTR_NUM_BARRIERS
	.align		4
        /*0030*/ 	.byte	0x02, 0x4c
        /*0032*/ 	.byte	0x06
	.zero		1


	//----- nvinfo : EIATTR_ANNOTATIONS
	.align		4
        /*0034*/ 	.byte	0x04, 0x55
        /*0036*/ 	.short	(.L_956 - .L_955)


	//   ....[0]....
.L_955:
        /*0038*/ 	.word	0x00000001
        /*003c*/ 	.byte	0x70, 0x00, 0x00, 0x00, 0x01, 0x00, 0x00, 0x00, 0x10, 0x15, 0x00, 0x00, 0x01, 0x00, 0x00, 0x00
        /*004c*/ 	.byte	0xc0, 0x6c, 0x01, 0x00, 0x01, 0x00, 0x00, 0x00, 0xc0, 0xa3, 0x01, 0x00


	//----- nvinfo : EIATTR_MERCURY_ISA_VERSION
	.align		4
.L_956:
        /*0058*/ 	.byte	0x03, 0x5f
        /*005a*/ 	.short	0x0000


	//----- nvinfo : EIATTR_INT_WARP_WIDE_INSTR_OFFSETS
	.align		4
        /*005c*/ 	.byte	0x04, 0x31
        /*005e*/ 	.short	(.L_958 - .L_957)


	//   ....[0]....
.L_957:
        /*0060*/ 	.word	0x00016240


	//   ....[1]....
        /*0064*/ 	.word	0x000162c0


	//----- nvinfo : EIATTR_COOP_GROUP_MASK_REGIDS
	.align		4
.L_958:
        /*0068*/ 	.byte	0x04, 0x29
        /*006a*/ 	.short	(.L_960 - .L_959)


	//   ....[0]....
.L_959:
        /*006c*/ 	.word	0xffffffff


	//   ....[1]....
        /*0070*/ 	.word	0xffffffff


	//   ....[2]....
        /*0074*/ 	.word	0xffffffff


	//   ....[3]....
        /*0078*/ 	.word	0xffffffff


	//   ....[4]....
        /*007c*/ 	.word	0xffffffff


	//   ....[5]....
        /*0080*/ 	.word	0xffffffff


	//   ....[6]....
        /*0084*/ 	.word	0xffffffff


	//   ....[7]....
        /*0088*/ 	.word	0xffffffff


	//   ....[8]....
        /*008c*/ 	.word	0xffffffff


	//   ....[9]....
        /*0090*/ 	.word	0xffffffff


	//   ....[10]....
        /*0094*/ 	.word	0xffffffff


	//   ....[11]....
        /*0098*/ 	.word	0xffffffff


	//   ....[12]....
        /*009c*/ 	.word	0xffffffff


	//   ....[13]....
        /*00a0*/ 	.word	0xffffffff


	//   ....[14]....
        /*00a4*/ 	.word	0xffffffff


	//   ....[15]....
        /*00a8*/ 	.word	0xffffffff


	//   ....[16]....
        /*00ac*/ 	.word	0xffffffff


	//   ....[17]....
        /*00b0*/ 	.word	0xffffffff


	//   ....[18]....
        /*00b4*/ 	.word	0xffffffff


	//   ....[19]....
        /*00b8*/ 	.word	0xffffffff


	//   ....[20]....
        /*00bc*/ 	.word	0xffffffff


	//   ....[21]....
        /*00c0*/ 	.word	0xffffffff


	//   ....[22]....
        /*00c4*/ 	.word	0xffffffff


	//   ....[23]....
        /*00c8*/ 	.word	0xffffffff


	//   ....[24]....
        /*00cc*/ 	.word	0xffffffff


	//   ....[25]....
        /*00d0*/ 	.word	0xffffffff


	//   ....[26]....
        /*00d4*/ 	.word	0xffffffff


	//   ....[27]....
        /*00d8*/ 	.word	0xffffffff


	//   ....[28]....
        /*00dc*/ 	.word	0xffffffff


	//   ....[29]....
        /*00e0*/ 	.word	0xffffffff


	//   ....[30]....
        /*00e4*/ 	.word	0xffffffff


	//   ....[31]....
        /*00e8*/ 	.word	0xffffffff


	//   ....[32]....
        /*00ec*/ 	.word	0xffffffff


	//   ....[33]....
        /*00f0*/ 	.word	0xffffffff


	//   ....[34]....
        /*00f4*/ 	.word	0xffffffff


	//   ....[35]....
        /*00f8*/ 	.word	0xffffffff


	//   ....[36]....
        /*00fc*/ 	.word	0xffffffff


	//   ....[37]....
        /*0100*/ 	.word	0xffffffff


	//   ....[38]....
        /*0104*/ 	.word	0xffffffff


	//   ....[39]....
        /*0108*/ 	.word	0xffffffff


	//   ....[40]....
        /*010c*/ 	.word	0xffffffff


	//   ....[41]....
        /*0110*/ 	.word	0xffffffff


	//   ....[42]....
        /*0114*/ 	.word	0xffffffff


	//   ....[43]....
        /*0118*/ 	.word	0xffffffff


	//   ....[44]....
        /*011c*/ 	.word	0xffffffff


	//   ....[45]....
        /*0120*/ 	.word	0xffffffff


	//   ....[46]....
        /*0124*/ 	.word	0xffffffff


	//   ....[47]....
        /*0128*/ 	.word	0xffffffff


	//   ....[48]....
        /*012c*/ 	.word	0xffffffff


	//   ....[49]....
        /*0130*/ 	.word	0xffffffff


	//   ....[50]....
        /*0134*/ 	.word	0xffffffff


	//   ....[51]....
        /*0138*/ 	.word	0xffffffff


	//   ....[52]....
        /*013c*/ 	.word	0xffffffff


	//   ....[53]....
        /*0140*/ 	.word	0xffffffff


	//   ....[54]....
        /*0144*/ 	.word	0xffffffff


	//   ....[55]....
        /*0148*/ 	.word	0xffffffff


	//   ....[56]....
        /*014c*/ 	.word	0xffffffff


	//   ....[57]....
        /*0150*/ 	.word	0xffffffff


	//   ....[58]....
        /*0154*/ 	.word	0xffffffff


	//   ....[59]....
        /*0158*/ 	.word	0xffffffff


	//   ....[60]....
        /*015c*/ 	.word	0xffffffff


	//   ....[61]....
        /*0160*/ 	.word	0xffffffff


	//   ....[62]....
        /*0164*/ 	.word	0xffffffff


	//   ....[63]....
        /*0168*/ 	.word	0xffffffff


	//   ....[64]....
        /*016c*/ 	.word	0xffffffff


	//   ....[65]....
        /*0170*/ 	.word	0xffffffff


	//   ....[66]....
        /*0174*/ 	.word	0xffffffff


	//   ....[67]....
        /*0178*/ 	.word	0xffffffff


	//   ....[68]....
        /*017c*/ 	.word	0xffffffff


	//   ....[69]....
        /*0180*/ 	.word	0xffffffff


	//   ....[70]....
        /*0184*/ 	.word	0xffffffff


	//   ....[71]....
        /*0188*/ 	.word	0xffffffff


	//   ....[72]....
        /*018c*/ 	.word	0xffffffff


	//   ....[73]....
        /*0190*/ 	.word	0xffffffff


	//   ....[74]....
        /*0194*/ 	.word	0xffffffff


	//   ....[75]....
        /*0198*/ 	.word	0xffffffff


	//   ....[76]....
        /*019c*/ 	.word	0xffffffff


	//   ....[77]....
        /*01a0*/ 	.word	0xffffffff


	//   ....[78]....
        /*01a4*/ 	.word	0xffffffff


	//   ....[79]....
        /*01a8*/ 	.word	0xffffffff


	//   ....[80]....
        /*01ac*/ 	.word	0xffffffff


	//   ....[81]....
        /*01b0*/ 	.word	0xffffffff


	//   ....[82]....
        /*01b4*/ 	.word	0xffffffff


	//   ....[83]....
        /*01b8*/ 	.word	0xffffffff


	//   ....[84]....
        /*01bc*/ 	.word	0xffffffff


	//   ....[85]....
        /*01c0*/ 	.word	0xffffffff


	//   ....[86]....
        /*01c4*/ 	.word	0xffffffff


	//   ....[87]....
        /*01c8*/ 	.word	0xffffffff


	//   ....[88]....
        /*01cc*/ 	.word	0xffffffff


	//   ....[89]....
        /*01d0*/ 	.word	0xffffffff


	//   ....[90]....
        /*01d4*/ 	.word	0xffffffff


	//   ....[91]....
        /*01d8*/ 	.word	0xffffffff


	//   ....[92]....
        /*01dc*/ 	.word	0xffffffff


	//   ....[93]....
        /*01e0*/ 	.word	0xffffffff


	//   ....[94]....
        /*01e4*/ 	.word	0xffffffff


	//   ....[95]....
        /*01e8*/ 	.word	0xffffffff


	//   ....[96]....
        /*01ec*/ 	.word	0xffffffff


	//   ....[97]....
        /*01f0*/ 	.word	0xffffffff


	//   ....[98]....
        /*01f4*/ 	.word	0xffffffff


	//   ....[99]....
        /*01f8*/ 	.word	0xffffffff


	//   ....[100]....
        /*01fc*/ 	.word	0xffffffff


	//   ....[101]....
        /*0200*/ 	.word	0xffffffff


	//   ....[102]....
        /*0204*/ 	.word	0xffffffff


	//   ....[103]....
        /*0208*/ 	.word	0xffffffff


	//   ....[104]....
        /*020c*/ 	.word	0xffffffff


	//   ....[105]....
        /*0210*/ 	.word	0xffffffff


	//   ....[106]....
        /*0214*/ 	.word	0xffffffff


	//   ....[107]....
        /*0218*/ 	.word	0xffffffff


	//   ....[108]....
        /*021c*/ 	.word	0xffffffff


	//   ....[109]....
        /*0220*/ 	.word	0xffffffff


	//   ....[110]....
        /*0224*/ 	.word	0xffffffff


	//   ....[111]....
        /*0228*/ 	.word	0xffffffff


	//   ....[112]....
        /*022c*/ 	.word	0xffffffff


	//   ....[113]....
        /*0230*/ 	.word	0xffffffff


	//   ....[114]....
        /*0234*/ 	.word	0xffffffff


	//   ....[115]....
        /*0238*/ 	.word	0xffffffff


	//   ....[116]....
        /*023c*/ 	.word	0xffffffff


	//   ....[117]....
        /*0240*/ 	.word	0xffffffff


	//   ....[118]....
        /*0244*/ 	.word	0xffffffff


	//   ....[119]....
        /*0248*/ 	.word	0xffffffff


	//   ....[120]....
        /*024c*/ 	.word	0xffffffff


	//   ....[121]....
        /*0250*/ 	.word	0xffffffff


	//   ....[122]....
        /*0254*/ 	.word	0xffffffff


	//   ....[123]....
        /*0258*/ 	.word	0xffffffff


	//   ....[124]....
        /*025c*/ 	.word	0xffffffff


	//   ....[125]....
        /*0260*/ 	.word	0xffffffff


	//   ....[126]....
        /*0264*/ 	.word	0xffffffff


	//   ....[127]....
        /*0268*/ 	.word	0xffffffff


	//   ....[128]....
        /*026c*/ 	.word	0xffffffff


	//   ....[129]....
        /*0270*/ 	.word	0xffffffff


	//   ....[130]....
        /*0274*/ 	.word	0xffffffff


	//   ....[131]....
        /*0278*/ 	.word	0xffffffff


	//   ....[132]....
        /*027c*/ 	.word	0xffffffff


	//   ....[133]....
        /*0280*/ 	.word	0xffffffff


	//   ....[134]....
        /*0284*/ 	.word	0xffffffff


	//   ....[135]....
        /*0288*/ 	.word	0xffffffff


	//   ....[136]....
        /*028c*/ 	.word	0xffffffff


	//   ....[137]....
        /*0290*/ 	.word	0xffffffff


	//   ....[138]....
        /*0294*/ 	.word	0xffffffff


	//   ....[139]....
        /*0298*/ 	.word	0xffffffff


	//   ....[140]....
        /*029c*/ 	.word	0xffffffff


	//   ....[141]....
        /*02a0*/ 	.word	0xffffffff


	//   ....[142]....
        /*02a4*/ 	.word	0xffffffff


	//   ....[143]....
        /*02a8*/ 	.word	0xffffffff


	//   ....[144]....
        /*02ac*/ 	.word	0xffffffff


	//   ....[145]....
        /*02b0*/ 	.word	0xffffffff


	//   ....[146]....
        /*02b4*/ 	.word	0xffffffff


	//   ....[147]....
        /*02b8*/ 	.word	0xffffffff


	//   ....[148]....
        /*02bc*/ 	.word	0xffffffff


	//   ....[149]....
        /*02c0*/ 	.word	0xffffffff


	//   ....[150]....
        /*02c4*/ 	.word	0xffffffff


	//   ....[151]....
        /*02c8*/ 	.word	0xffffffff


	//   ....[152]....
        /*02cc*/ 	.word	0xffffffff


	//   ....[153]....
        /*02d0*/ 	.word	0xffffffff


	//   ....[154]....
        /*02d4*/ 	.word	0xffffffff


	//   ....[155]....
        /*02d8*/ 	.word	0xffffffff


	//   ....[156]....
        /*02dc*/ 	.word	0xffffffff


	//   ....[157]....
        /*02e0*/ 	.word	0xffffffff


	//   ....[158]....
        /*02e4*/ 	.word	0xffffffff


	//   ....[159]....
        /*02e8*/ 	.word	0xffffffff


	//   ....[160]....
        /*02ec*/ 	.word	0xffffffff


	//   ....[161]....
        /*02f0*/ 	.word	0xffffffff


	//   ....[162]....
        /*02f4*/ 	.word	0xffffffff


	//   ....[163]....
        /*02f8*/ 	.word	0xffffffff


	//   ....[164]....
        /*02fc*/ 	.word	0xffffffff


	//   ....[165]....
        /*0300*/ 	.word	0xffffffff


	//   ....[166]....
        /*0304*/ 	.word	0xffffffff


	//   ....[167]....
        /*0308*/ 	.word	0xffffffff


	//   ....[168]....
        /*030c*/ 	.word	0xffffffff


	//   ....[169]....
        /*0310*/ 	.word	0xffffffff


	//   ....[170]....
        /*0314*/ 	.word	0xffffffff


	//   ....[171]....
        /*0318*/ 	.word	0xffffffff


	//   ....[172]....
        /*031c*/ 	.word	0xffffffff


	//   ....[173]....
        /*0320*/ 	.word	0xffffffff


	//   ....[174]....
        /*0324*/ 	.word	0xffffffff


	//   ....[175]....
        /*0328*/ 	.word	0xffffffff


	//   ....[176]....
        /*032c*/ 	.word	0xffffffff


	//   ....[177]....
        /*0330*/ 	.word	0xffffffff


	//   ....[178]....
        /*0334*/ 	.word	0xffffffff


	//----- nvinfo : EIATTR_COOP_GROUP_INSTR_OFFSETS
	.align		4
.L_960:
        /*0338*/ 	.byte	0x04, 0x28
        /*033a*/ 	.short	(.L_962 - .L_961)


	//   ....[0]....
.L_961:
        /*033c*/ 	.word	0x00000050


	//   ....[1]....
        /*0340*/ 	.word	0x000001e0


	//   ....[2]....
        /*0344*/ 	.word	0x00000210


	//   ....[3]....
        /*0348*/ 	.word	0x00000240


	//   ....[4]....
        /*034c*/ 	.word	0x00000270


	//   ....[5]....
        /*0350*/ 	.word	0x000002a0


	//   ....[6]....
        /*0354*/ 	.word	0x000002d0


	//   ....[7]....
        /*0358*/ 	.word	0x00000430


	//   ....[8]....
        /*035c*/ 	.word	0x00000470


	//   ....[9]....
        /*0360*/ 	.word	0x000004a0


	//   ....[10]....
        /*0364*/ 	.word	0x000004d0


	//   ....[11]....
        /*0368*/ 	.word	0x00000500


	//   ....[12]....
        /*036c*/ 	.word	0x00000530


	//   ....[13]....
        /*0370*/ 	.word	0x000005c0


	//   ....[14]....
        /*0374*/ 	.word	0x00000600


	//   ....[15]....
        /*0378*/ 	.word	0x00000620


	//   ....[16]....
        /*037c*/ 	.word	0x00000680


	//   ....[17]....
        /*0380*/ 	.word	0x00006790


	//   ....[18]....
        /*0384*/ 	.word	0x000067b0


	//   ....[19]....
        /*0388*/ 	.word	0x000069a0


	//   ....[20]....
        /*038c*/ 	.word	0x000069b0


	//   ....[21]....
        /*0390*/ 	.word	0x00006b40


	//   ....[22]....
        /*0394*/ 	.word	0x00006b60


	//   ....[23]....
        /*0398*/ 	.word	0x00006cf0


	//   ....[24]....
        /*039c*/ 	.word	0x00006d00


	//   ....[25]....
        /*03a0*/ 	.word	0x00007380


	//   ....[26]....
        /*03a4*/ 	.word	0x000073a0


	//   ....[27]....
        /*03a8*/ 	.word	0x000073c0


	//   ....[28]....
        /*03ac*/ 	.word	0x000073d0


	//   ....[29]....
        /*03b0*/ 	.word	0x00007860


	//   ....[30]....
        /*03b4*/ 	.word	0x000078a0


	//   ....[31]....
        /*03b8*/ 	.word	0x000078e0


	//   ....[32]....
        /*03bc*/ 	.word	0x00007920


	//   ....[33]....
        /*03c0*/ 	.word	0x00007df0


	//   ....[34]....
        /*03c4*/ 	.word	0x00007e30


	//   ....[35]....
        /*03c8*/ 	.word	0x00007e70


	//   ....[36]....
        /*03cc*/ 	.word	0x00007eb0


	//   ....[37]....
        /*03d0*/ 	.word	0x00008230


	//   ....[38]....
        /*03d4*/ 	.word	0x00008340


	//   ....[39]....
        /*03d8*/ 	.word	0x00008390


	//   ....[40]....
        /*03dc*/ 	.word	0x000083d0


	//   ....[41]....
        /*03e0*/ 	.word	0x0000b910


	//   ....[42]....
        /*03e4*/ 	.word	0x0000b960


	//   ....[43]....
        /*03e8*/ 	.word	0x0000b980


	//   ....[44]....
        /*03ec*/ 	.word	0x0000b990


	//   ....[45]....
        /*03f0*/ 	.word	0x0000bb90


	//   ....[46]....
        /*03f4*/ 	.word	0x0000bc30


	//   ....[47]....
        /*03f8*/ 	.word	0x0000bca0


	//   ....[48]....
        /*03fc*/ 	.word	0x0000bd60


	//   ....[49]....
        /*0400*/ 	.word	0x0000c010


	//   ....[50]....
        /*0404*/ 	.word	0x0000c120


	//   ....[51]....
        /*0408*/ 	.word	0x0000c180


	//   ....[52]....
        /*040c*/ 	.word	0x0000c1c0


	//   ....[53]....
        /*0410*/ 	.word	0x0000c460


	//   ....[54]....
        /*0414*/ 	.word	0x0000c500


	//   ....[55]....
        /*0418*/ 	.word	0x0000c570


	//   ....[56]....
        /*041c*/ 	.word	0x0000c630


	//   ....[57]....
        /*0420*/ 	.word	0x00010470


	//   ....[58]....
        /*0424*/ 	.word	0x000109f0


	//   ....[59]....
        /*0428*/ 	.word	0x00010c40


	//   ....[60]....
        /*042c*/ 	.word	0x00010da0


	//   ....[61]....
        /*0430*/ 	.word	0x00010dc0


	//   ....[62]....
        /*0434*/ 	.word	0x00010e20


	//   ....[63]....
        /*0438*/ 	.word	0x00011d20


	//   ....[64]....
        /*043c*/ 	.word	0x00011d40


	//   ....[65]....
        /*0440*/ 	.word	0x00012530


	//   ....[66]....
        /*0444*/ 	.word	0x00012680


	//   ....[67]....
        /*0448*/ 	.word	0x000126e0


	//   ....[68]....
        /*044c*/ 	.word	0x000127b0


	//   ....[69]....
        /*0450*/ 	.word	0x00014440


	//   ....[70]....
        /*0454*/ 	.word	0x00014460


	//   ....[71]....
        /*0458*/ 	.word	0x00014480


	//   ....[72]....
        /*045c*/ 	.word	0x000144a0


	//   ....[73]....
        /*0460*/ 	.word	0x00015820


	//   ....[74]....
        /*0464*/ 	.word	0x00015850


	//   ....[75]....
        /*0468*/ 	.word	0x00015860


	//   ....[76]....
        /*046c*/ 	.word	0x00015890


	//   ....[77]....
        /*0470*/ 	.word	0x00017020


	//   ....[78]....
        /*0474*/ 	.word	0x00017050


	//   ....[79]....
        /*0478*/ 	.word	0x00017060


	//   ....[80]....
        /*047c*/ 	.word	0x00017070


	//   ....[81]....
        /*0480*/ 	.word	0x00017480


	//   ....[82]....
        /*0484*/ 	.word	0x000174a0


	//   ....[83]....
        /*0488*/ 	.word	0x00017670


	//   ....[84]....
        /*048c*/ 	.word	0x00017680


	//   ....[85]....
        /*0490*/ 	.word	0x000177f0


	//   ....[86]....
        /*0494*/ 	.word	0x00017810


	//   ....[87]....
        /*0498*/ 	.word	0x00017980


	//   ....[88]....
        /*049c*/ 	.word	0x00017990


	//   ....[89]....
        /*04a0*/ 	.word	0x00017cf0


	//   ....[90]....
        /*04a4*/ 	.word	0x00017d10


	//   ....[91]....
        /*04a8*/ 	.word	0x00018980


	//   ....[92]....
        /*04ac*/ 	.word	0x00018990


	//   ....[93]....
        /*04b0*/ 	.word	0x00019d50


	//   ....[94]....
        /*04b4*/ 	.word	0x00019d70


	//   ....[95]....
        /*04b8*/ 	.word	0x00019f50


	//   ....[96]....
        /*04bc*/ 	.word	0x00019f60


	//   ....[97]....
        /*04c0*/ 	.word	0x0001a0d0


	//   ....[98]....
        /*04c4*/ 	.word	0x0001a0f0


	//   ....[99]....
        /*04c8*/ 	.word	0x0001a260


	//   ....[100]....
        /*04cc*/ 	.word	0x0001a270


	//   ....[101]....
        /*04d0*/ 	.word	0x0001a480


	//   ....[102]....
        /*04d4*/ 	.word	0x0001a4a0


	//   ....[103]....
        /*04d8*/ 	.word	0x0001a5c0


	//   ....[104]....
        /*04dc*/ 	.word	0x0001a600


	//   ....[105]....
        /*04e0*/ 	.word	0x0001a630


	//   ....[106]....
        /*04e4*/ 	.word	0x0001a660


	//   ....[107]....
        /*04e8*/ 	.word	0x0001a690


	//   ....[108]....
        /*04ec*/ 	.word	0x0001a6c0


	//   ....[109]....
        /*04f0*/ 	.word	0x0001a810


	//   ....[110]....
        /*04f4*/ 	.word	0x0001a850


	//   ....[111]....
        /*04f8*/ 	.word	0x0001a880


	//   ....[112]....
        /*04fc*/ 	.word	0x0001a8b0


	//   ....[113]....
        /*0500*/ 	.word	0x0001a8e0


	//   ....[114]....
        /*0504*/ 	.word	0x0001a910


	//   ....[115]....
        /*0508*/ 	.word	0x0001a9a0


	//   ....[116]....
        /*050c*/ 	.word	0x0001a9e0


	//   ....[117]....
        /*0510*/ 	.word	0x0001a9f0


	//   ....[118]....
        /*0514*/ 	.word	0x0001aa50


	//   ....[119]....
        /*0518*/ 	.word	0x0001b420


	//   ....[120]....
        /*051c*/ 	.word	0x0001b480


	//   ....[121]....
        /*0520*/ 	.word	0x0001b4d0


	//   ....[122]....
        /*0524*/ 	.word	0x0001b520


	//   ....[123]....
        /*0528*/ 	.word	0x0001b570


	//   ....[124]....
        /*052c*/ 	.word	0x0001b5e0


	//   ....[125]....
        /*0530*/ 	.word	0x0001b620


	//   ....[126]....
        /*0534*/ 	.word	0x0001b690


	//   ....[127]....
        /*0538*/ 	.word	0x0001b700


	//   ....[128]....
        /*053c*/ 	.word	0x0001b760


	//   ....[129]....
        /*0540*/ 	.word	0x0001b7d0


	//   ....[130]....
        /*0544*/ 	.word	0x0001b840


	//   ....[131]....
        /*0548*/ 	.word	0x0001b8a0


	//   ....[132]....
        /*054c*/ 	.word	0x0001b900


	//   ....[133]....
        /*0550*/ 	.word	0x0001b960


	//   ....[134]....
        /*0554*/ 	.word	0x0001b9d0


	//   ....[135]....
        /*0558*/ 	.word	0x0001ba30


	//   ....[136]....
        /*055c*/ 	.word	0x0001ba90


	//   ....[137]....
        /*0560*/ 	.word	0x0001bae0


	//   ....[138]....
        /*0564*/ 	.word	0x0001bb40


	//   ....[139]....
        /*0568*/ 	.word	0x0001bb90


	//   ....[140]....
        /*056c*/ 	.word	0x0001bbe0


	//   ....[141]....
        /*0570*/ 	.word	0x0001bc50


	//   ....[142]....
        /*0574*/ 	.word	0x0001bcc0


	//   ....[143]....
        /*0578*/ 	.word	0x0001bd20


	//   ....[144]....
        /*057c*/ 	.word	0x0001bd80


	//   ....[145]....
        /*0580*/ 	.word	0x0001bde0


	//   ....[146]....
        /*0584*/ 	.word	0x0001be50


	//   ....[147]....
        /*0588*/ 	.word	0x0001beb0


	//   ....[148]....
        /*058c*/ 	.word	0x0001bf10


	//   ....[149]....
        /*0590*/ 	.word	0x0001bf70


	//   ....[150]....
        /*0594*/ 	.word	0x0001bfe0


	//   ....[151]....
        /*0598*/ 	.word	0x0001c040


	//   ....[152]....
        /*059c*/ 	.word	0x0001c0a0


	//   ....[153]....
        /*05a0*/ 	.word	0x0001c100


	//   ....[154]....
        /*05a4*/ 	.word	0x0001c170


	//   ....[155]....
        /*05a8*/ 	.word	0x0001c1d0


	//   ....[156]....
        /*05ac*/ 	.word	0x0001c230


	//   ....[157]....
        /*05b0*/ 	.word	0x0001c290


	//   ....[158]....
        /*05b4*/ 	.word	0x0001c300


	//   ....[159]....
        /*05b8*/ 	.word	0x0001c360


	//   ....[160]....
        /*05bc*/ 	.word	0x0001c3c0


	//   ....[161]....
        /*05c0*/ 	.word	0x0001c420


	//   ....[162]....
        /*05c4*/ 	.word	0x0001c490


	//   ....[163]....
        /*05c8*/ 	.word	0x0001c4e0


	//   ....[164]....
        /*05cc*/ 	.word	0x0001c520


	//   ....[165]....
        /*05d0*/ 	.word	0x0001c570


	//   ....[166]....
        /*05d4*/ 	.word	0x0001c5c0


	//   ....[167]....
        /*05d8*/ 	.word	0x0001c610


	//   ....[168]....
        /*05dc*/ 	.word	0x0001c680


	//   ....[169]....
        /*05e0*/ 	.word	0x0001c6c0


	//   ....[170]....
        /*05e4*/ 	.word	0x0001c710


	//   ....[171]....
        /*05e8*/ 	.word	0x0001c760


	//   ....[172]....
        /*05ec*/ 	.word	0x0001c7b0


	//   ....[173]....
        /*05f0*/ 	.word	0x0001c800


	//   ....[174]....
        /*05f4*/ 	.word	0x0001c870


	//   ....[175]....
        /*05f8*/ 	.word	0x0001c8b0


	//   ....[176]....
        /*05fc*/ 	.word	0x0001c920


	//   ....[177]....
        /*0600*/ 	.word	0x0001c980


	//   ....[178]....
        /*0604*/ 	.word	0x0001c9e0


	//----- nvinfo : EIATTR_EXIT_INSTR_OFFSETS
	.align		4
.L_962:
        /*0608*/ 	.byte	0x04, 0x1c
        /*060a*/ 	.short	(.L_964 - .L_963)


	//   ....[0]....
.L_963:
        /*060c*/ 	.word	0x00000fe0


	//   ....[1]....
        /*0610*/ 	.word	0x0001b3e0


	//----- nvinfo : EIATTR_MAX_THREADS
	.align		4
.L_964:
        /*0614*/ 	.byte	0x04, 0x05
        /*0616*/ 	.short	(.L_966 - .L_965)
.L_965:
        /*0618*/ 	.word	0x00000100
        /*061c*/ 	.word	0x00000001
        /*0620*/ 	.word	0x00000001


	//----- nvinfo : EIATTR_CRS_STACK_SIZE
	.align		4
.L_966:
        /*0624*/ 	.byte	0x04, 0x1e
        /*0626*/ 	.short	(.L_968 - .L_967)
.L_967:
        /*0628*/ 	.word	0x00000000
.L_968:


//--------------------- .nv.info._ZN7cutlass13device_kernelIN5flash19enable_sm80_to_sm89INS1_16FlashAttnFwdSm80INS1_25CollectiveMainloopFwdSm80ILi8ELi1ELb0EN4cute5tupleIJNS5_1CILi128EEENS7_ILi96EEENS7_ILi256EEEEEELi256ENS_6half_tEfNS_4arch4Sm80ELb0ELb0ELb0ELb0ELb0ELb0ELb1ELb1EEENS1_21CollectiveEpilogueFwdINS6_IJS8_SA_S9_EEENS6_IJNS7_ILi1EEESI_SI_EEESC_SE_Li256ELb0ELb1ELb1ELb0EEENS1_19SingleTileSchedulerILb0ELb1ELb1ELi128EEEEEEEEEvNT_6ParamsE --------------------------
	.section	.nv.info._ZN7cutlass13device_kernelIN5flash19enable_sm80_to_sm89INS1_16FlashAttnFwdSm80INS1_25CollectiveMainloopFwdSm80ILi8ELi1ELb0EN4cute5tupleIJNS5_1CILi128EEENS7_ILi96EEENS7_ILi256EEEEEELi256ENS_6half_tEfNS_4arch4Sm80ELb0ELb0ELb0ELb0ELb0ELb0ELb1ELb1EEENS1_21CollectiveEpilogueFwdINS6_IJS8_SA_S9_EEENS6_IJNS7_ILi1EEESI_SI_EEESC_SE_Li256ELb0ELb1ELb1ELb0EEENS1_19SingleTileSchedulerILb0ELb1ELb1ELi128EEEEEEEEEvNT_6ParamsE,"",@"SHT_CUDA_INFO"
	.sectionflags	@""
	.align	4


	//----- nvinfo : EIATTR_CUDA_API_VERSION
	.align		4
        /*0000*/ 	.byte	0x04, 0x37
        /*0002*/ 	.short	(.L_970 - .L_969)
.L_969:
        /*0004*/ 	.word	0x00000082


	//----- nvinfo : EIATTR_SW2861232_WAR
	.align		4
.L_970:
        /*0008*/ 	.byte	0x01, 0x35
	.zero		2


	//----- nvinfo : EIATTR_PARAM_CBANK
	.align		4
        /*000c*/ 	.byte	0x04, 0x0a
        /*000e*/ 	.short	(.L_972 - .L_971)
	.align		4
.L_971:
        /*0010*/ 	.word	index@(.nv.constant0._ZN7cutlass13device_kernelIN5flash19enable_sm80_to_sm89INS1_16FlashAttnFwdSm80INS1_25CollectiveMainloopFwdSm80ILi8ELi1ELb0EN4cute5tupleIJNS5_1CILi128EEENS7_ILi96EEENS7_ILi256EEEEEELi256ENS_6half_tEfNS_4arch4Sm80ELb0ELb0ELb0ELb0ELb0ELb0ELb1ELb1EEENS1_21CollectiveEpilogueFwdINS6_IJS8_SA_S9_EEENS6_IJNS7_ILi1EEESI_SI_EEESC_SE_Li256ELb0ELb1ELb1ELb0EEENS1_19SingleTileSchedulerILb0ELb1ELb1ELi128EEEEEEEEEvNT_6ParamsE)
        /*0014*/ 	.short	0x0160
        /*0016*/ 	.short	0x0418


	//----- nvinfo : EIATTR_CBANK_PARAM_SIZE
	.align		4
.L_972:
        /*0018*/ 	.byte	0x03, 0x19
        /*001a*/ 	.short	0x0418


	//----- nvinfo : EIATTR_KPARAM_INFO
	.align		4
        /*001c*/ 	.byte	0x04, 0x17
        /*001e*/ 	.short	(.L_974 - .L_973)
.L_973:
        /*0020*/ 	.word	0x00000000
        /*0024*/ 	.short	0x0000
        /*0026*/ 	.short	0x0000
        /*0028*/ 	.byte	0x00, 0xf0, 0x61, 0x10


	//----- nvinfo : EIATTR_MAXREG_COUNT
	.align		4
.L_974:
        /*002c*/ 	.byte	0x03, 0x1b
        /*002e*/ 	.short	0x00ff


	//----- nvinfo : EIATTR_NUM_BARRIERS
	.align		4
        /*0030*/ 	.byte	0x02, 0x4c
        /*0032*/ 	.byte	0x02
	.zero		1


	//----- nvinfo : EIATTR_ANNOTATIONS
	.align		4
        /*0034*/ 	.byte	0x04, 0x55
        /*0036*/ 	.short	(.L_976 - .L_975)


	//   ....[0]....
.L_975:
        /* <DEDUP_REMOVED lines=20> */


	//----- nvinfo : EIATTR_MERCURY_ISA_VERSION
	.align		4
.L_976:
        /*0160*/ 	.byte	0x03, 0x5f
        /*0162*/ 	.short	0x0000


	//----- nvinfo : EIATTR_COOP_GROUP_MASK_REGIDS
	.align		4
        /*0164*/ 	.byte	0x04, 0x29
        /*0166*/ 	.short	(.L_978 - .L_977)


	//   ....[0]....
.L_977:
        /*0168*/ 	.word	0xffffffff


	//   ....[1]....
        /*016c*/ 	.word	0xffffffff


	//   ....[2]....
        /*0170*/ 	.word	0xffffffff


	//   ....[3]....
        /*0174*/ 	.word	0xffffffff


	//   ....[4]....
        /*0178*/ 	.word	0xffffffff


	//   ....[5]....
        /*017c*/ 	.word	0xffffffff


	//   ....[6]....
        /*0180*/ 	.word	0xffffffff


	//   ....[7]....
        /*0184*/ 	.word	0xffffffff


	//   ....[8]....
        /*0188*/ 	.word	0xffffffff


	//   ....[9]....
        /*018c*/ 	.word	0xffffffff


	//   ....[10]....
        /*0190*/ 	.word	0xffffffff


	//   ....[11]....
        /*0194*/ 	.word	0xffffffff


	//   ....[12]....
        /*0198*/ 	.word	0xffffffff


	//   ....[13]....
        /*019c*/ 	.word	0xffffffff


	//   ....[14]....
        /*01a0*/ 	.word	0xffffffff


	//   ....[15]....
        /*01a4*/ 	.word	0xffffffff


	//   ....[16]....
        /*01a8*/ 	.word	0xffffffff


	//   ....[17]....
        /*01ac*/ 	.word	0xffffffff


	//   ....[18]....
        /*01b0*/ 	.word	0xffffffff


	//   ....[19]....
        /*01b4*/ 	.word	0xffffffff


	//   ....[20]....
        /*01b8*/ 	.word	0xffffffff


	//   ....[21]....
        /*01bc*/ 	.word	0xffffffff


	//   ....[22]....
        /*01c0*/ 	.word	0xffffffff


	//   ....[23]....
        /*01c4*/ 	.word	0xffffffff


	//   ....[24]....
        /*01c8*/ 	.word	0xffffffff


	//   ....[25]....
        /*01cc*/ 	.word	0xffffffff


	//   ....[26]....
        /*01d0*/ 	.word	0xffffffff


	//   ....[27]....
        /*01d4*/ 	.word	0xffffffff


	//   ....[28]....
        /*01d8*/ 	.word	0xffffffff


	//----- nvinfo : EIATTR_COOP_GROUP_INSTR_OFFSETS
	.align		4
.L_978:
        /*01dc*/ 	.byte	0x04, 0x28
        /*01de*/ 	.short	(.L_980 - .L_979)


	//   ....[0]....
.L_979:
        /*01e0*/ 	.word	0x00000060


	//   ....[1]....
        /*01e4*/ 	.word	0x00000fc0


	//   ....[2]....
        /*01e8*/ 	.word	0x00000fe0


	//   ....[3]....
        /*01ec*/ 	.word	0x000012f0


	//   ....[4]....
        /*01f0*/ 	.word	0x000013a0


	//   ....[5]....
        /*01f4*/ 	.word	0x00001590


	//   ....[6]....
        /*01f8*/ 	.word	0x000015c0


	//   ....[7]....
        /*01fc*/ 	.word	0x00001780


	//   ....[8]....
        /*0200*/ 	.word	0x000017c0


	//   ....[9]....
        /*0204*/ 	.word	0x00004300


	//   ....[10]....
        /*0208*/ 	.word	0x000043d0


	//   ....[11]....
        /*020c*/ 	.word	0x00004400


	//   ....[12]....
        /*0210*/ 	.word	0x00004470


	//   ....[13]....
        /*0214*/ 	.word	0x00008e30


	//   ....[14]....
        /*0218*/ 	.word	0x00008e60


	//   ....[15]....
        /*021c*/ 	.word	0x00008e80


	//   ....[16]....
        /*0220*/ 	.word	0x00008ea0


	//   ....[17]....
        /*0224*/ 	.word	0x0000b790


	//   ....[18]....
        /*0228*/ 	.word	0x0000b7a0


	//   ....[19]....
        /*022c*/ 	.word	0x0000b7d0


	//   ....[20]....
        /*0230*/ 	.word	0x0000b7f0


	//   ....[21]....
        /*0234*/ 	.word	0x0000c6c0


	//   ....[22]....
        /*0238*/ 	.word	0x0000c700


	//   ....[23]....
        /*023c*/ 	.word	0x0000c740


	//   ....[24]....
        /*0240*/ 	.word	0x0000c770


	//   ....[25]....
        /*0244*/ 	.word	0x0000c860


	//   ....[26]....
        /*0248*/ 	.word	0x0000c880


	//   ....[27]....
        /*024c*/ 	.word	0x0000d4a0


	//   ....[28]....
        /*0250*/ 	.word	0x0000d4b0


	//----- nvinfo : EIATTR_EXIT_INSTR_OFFSETS
	.align		4
.L_980:
        /*0254*/ 	.byte	0x04, 0x1c
        /*0256*/ 	.short	(.L_982 - .L_981)


	//   ....[0]....
.L_981:
        /*0258*/ 	.word	0x000001c0


	//   ....[1]....
        /*025c*/ 	.word	0x0000d4c0


	//   ....[2]....
        /*0260*/ 	.word	0x0000e060


	//   ....[3]....
        /*0264*/ 	.word	0x0000e0b0


	//   ....[4]....
        /*0268*/ 	.word	0x0000e0e0


	//   ....[5]....
        /*026c*/ 	.word	0x0000e140


	//   ....[6]....
        /*0270*/ 	.word	0x0000e3d0


	//----- nvinfo : EIATTR_CTAIDZ_USED
	.align		4
.L_982:
        /*0274*/ 	.byte	0x01, 0x04
	.zero		2


	//----- nvinfo : EIATTR_MAX_THREADS
	.align		4
        /*0278*/ 	.byte	0x04, 0x05
        /*027a*/ 	.short	(.L_984 - .L_983)
.L_983:
        /*027c*/ 	.word	0x00000100
        /*0280*/ 	.word	0x00000001
        /*0284*/ 	.word	0x00000001


	//----- nvinfo : EIATTR_CRS_STACK_SIZE
	.align		4
.L_984:
        /*0288*/ 	.byte	0x04, 0x1e
        /*028a*/ 	.short	(.L_986 - .L_985)
.L_985:
        /*028c*/ 	.word	0x00000000
.L_986:


//--------------------- .nv.info._ZN7cutlass13device_kernelIN5flash19enable_sm80_to_sm89INS1_16FlashAttnFwdSm80INS1_25CollectiveMainloopFwdSm80ILi8ELi1ELb0EN4cute5tupleIJNS5_1CILi128EEENS7_ILi64EEENS7_ILi256EEEEEELi256ENS_6half_tEfNS_4arch4Sm80ELb0ELb0ELb0ELb1ELb0ELb0ELb1ELb1EEENS1_21CollectiveEpilogueFwdINS6_IJS8_SA_S9_EEENS6_IJNS7_ILi1EEESI_SI_EEESC_SE_Li256ELb1ELb1ELb1ELb0EEENS1_36VarlenDynamicPersistentTileSchedulerILi128ELi64ELi256ELi256ELb1ELb1ELb0ELb0ELb1ELb1EEEEEEEEEvNT_6ParamsE --------------------------
	.section	.nv.info._ZN7cutlass13device_kernelIN5flash19enable_sm80_to_sm89INS1_16FlashAttnFwdSm80INS1_25CollectiveMainloopFwdSm80ILi8ELi1ELb0EN4cute5tupleIJNS5_1CILi128EEENS7_ILi64EEENS7_ILi256EEEEEELi256ENS_6half_tEfNS_4arch4Sm80ELb0ELb0ELb0ELb1ELb0ELb0ELb1ELb1EEENS1_21CollectiveEpilogueFwdINS6_IJS8_SA_S9_EEENS6_IJNS7_ILi1EEESI_SI_EEESC_SE_Li256ELb1ELb1ELb1ELb0EEENS1_36VarlenDynamicPersistentTileSchedulerILi128ELi64ELi256ELi256ELb1ELb1ELb0ELb0ELb1ELb1EEEEEEEEEvNT_6ParamsE,"",@"SHT_CUDA_INFO"
	.sectionflags	@""
	.align	4


	//----- nvinfo : EIATTR_CUDA_API_VERSION
	.align		4
        /*0000*/ 	.byte	0x04, 0x37
        /*0002*/ 	.short	(.L_988 - .L_987)
.L_987:
        /*0004*/ 	.word	0x00000082


	//----- nvinfo : EIATTR_SW2861232_WAR
	.align		4
.L_988:
        /*0008*/ 	.byte	0x01, 0x35
	.zero		2


	//----- nvinfo : EIATTR_PARAM_CBANK
	.align		4
        /*000c*/ 	.byte	0x04, 0x0a
        /*000e*/ 	.short	(.L_990 - .L_989)
	.align		4
.L_989:
        /*0010*/ 	.word	index@(.nv.constant0._ZN7cutlass13device_kernelIN5flash19enable_sm80_to_sm89INS1_16FlashAttnFwdSm80INS1_25CollectiveMainloopFwdSm80ILi8ELi1ELb0EN4cute5tupleIJNS5_1CILi128EEENS7_ILi64EEENS7_ILi256EEEEEELi256ENS_6half_tEfNS_4arch4Sm80ELb0ELb0ELb0ELb1ELb0ELb0ELb1ELb1EEENS1_21CollectiveEpilogueFwdINS6_IJS8_SA_S9_EEENS6_IJNS7_ILi1EEESI_SI_EEESC_SE_Li256ELb1ELb1ELb1ELb0EEENS1_36VarlenDynamicPersistentTileSchedulerILi128ELi64ELi256ELi256ELb1ELb1ELb0ELb0ELb1ELb1EEEEEEEEEvNT_6ParamsE)
        /*0014*/ 	.short	0x0160
        /*0016*/ 	.short	0x0438


	//----- nvinfo : EIATTR_CBANK_PARAM_SIZE
	.align		4
.L_990:
        /*0018*/ 	.byte	0x03, 0x19
        /*001a*/ 	.short	0x0438


	//----- nvinfo : EIATTR_KPARAM_INFO
	.align		4
        /*001c*/ 	.byte	0x04, 0x17
        /*001e*/ 	.short	(.L_992 - .L_991)
.L_991:
        /*0020*/ 	.word	0x00000000
        /*0024*/ 	.short	0x0000
        /*0026*/ 	.short	0x0000
        /*0028*/ 	.byte	0x00, 0xf0, 0xe1, 0x10


	//----- nvinfo : EIATTR_MAXREG_COUNT
	.align		4
.L_992:
        /*002c*/ 	.byte	0x03, 0x1b
        /*002e*/ 	.short	0x00ff


	//----- nvinfo : EIATTR_NUM_BARRIERS
	.align		4
        /*0030*/ 	.byte	0x02, 0x4c
        /*0032*/ 	.byte	0x06
	.zero		1


	//----- nvinfo : EIATTR_ANNOTATIONS
	.align		4
        /*0034*/ 	.byte	0x04, 0x55
        /*0036*/ 	.short	(.L_994 - .L_993)


	//   ....[0]....
.L_993:
        /* <DEDUP_REMOVED lines=24> */


	//----- nvinfo : EIATTR_MERCURY_ISA_VERSION
	.align		4
.L_994:
        /*01a8*/ 	.byte	0x03, 0x5f
        /*01aa*/ 	.short	0x0000


	//----- nvinfo : EIATTR_INT_WARP_WIDE_INSTR_OFFSETS
	.align		4
        /*01ac*/ 	.byte	0x04, 0x31
        /*01ae*/ 	.short	(.L_996 - .L_995)


	//   ....[0]....
.L_995:
        /*01b0*/ 	.word	0x00009b40


	//   ....[1]....
        /*01b4*/ 	.word	0x00009bc0


	//----- nvinfo : EIATTR_COOP_GROUP_MASK_REGIDS
	.align		4
.L_996:
        /*01b8*/ 	.byte	0x04, 0x29
        /*01ba*/ 	.short	(.L_998 - .L_997)


	//   ....[0]....
.L_997:
        /*01bc*/ 	.word	0xffffffff


	//   ....[1]....
        /*01c0*/ 	.word	0xffffffff


	//   ....[2]....
        /*01c4*/ 	.word	0xffffffff


	//   ....[3]....
        /*01c8*/ 	.word	0xffffffff


	//   ....[4]....
        /*01cc*/ 	.word	0xffffffff


	//   ....[5]....
        /*01d0*/ 	.word	0xffffffff


	//   ....[6]....
        /*01d4*/ 	.word	0xffffffff


	//   ....[7]....
        /*01d8*/ 	.word	0xffffffff


	//   ....[8]....
        /*01dc*/ 	.word	0xffffffff


	//   ....[9]....
        /*01e0*/ 	.word	0xffffffff


	//   ....[10]....
        /*01e4*/ 	.word	0xffffffff


	//   ....[11]....
        /*01e8*/ 	.word	0xffffffff


	//   ....[12]....
        /*01ec*/ 	.word	0xffffffff


	//   ....[13]....
        /*01f0*/ 	.word	0xffffffff


	//   ....[14]....
        /*01f4*/ 	.word	0xffffffff


	//   ....[15]....
        /*01f8*/ 	.word	0xffffffff


	//   ....[16]....
        /*01fc*/ 	.word	0xffffffff


	//   ....[17]....
        /*0200*/ 	.word	0xffffffff


	//   ....[18]....
        /*0204*/ 	.word	0xffffffff


	//   ....[19]....
        /*0208*/ 	.word	0xffffffff


	//   ....[20]....
        /*020c*/ 	.word	0xffffffff


	//   ....[21]....
        /*0210*/ 	.word	0xffffffff


	//   ....[22]....
        /*0214*/ 	.word	0xffffffff


	//   ....[23]....
        /*0218*/ 	.word	0xffffffff


	//   ....[24]....
        /*021c*/ 	.word	0xffffffff


	//   ....[25]....
        /*0220*/ 	.word	0xffffffff


	//   ....[26]....
        /*0224*/ 	.word	0xffffffff


	//   ....[27]....
        /*0228*/ 	.word	0xffffffff


	//   ....[28]....
        /*022c*/ 	.word	0xffffffff


	//   ....[29]....
        /*0230*/ 	.word	0xffffffff


	//   ....[30]....
        /*0234*/ 	.word	0xffffffff


	//   ....[31]....
        /*0238*/ 	.word	0xffffffff


	//   ....[32]....
        /*023c*/ 	.word	0xffffffff


	//   ....[33]....
        /*0240*/ 	.word	0xffffffff


	//   ....[34]....
        /*0244*/ 	.word	0xffffffff


	//   ....[35]....
        /*0248*/ 	.word	0xffffffff


	//   ....[36]....
        /*024c*/ 	.word	0xffffffff


	//   ....[37]....
        /*0250*/ 	.word	0xffffffff


	//   ....[38]....
        /*0254*/ 	.word	0xffffffff


	//   ....[39]....
        /*0258*/ 	.word	0xffffffff


	//   ....[40]....
        /*025c*/ 	.word	0xffffffff


	//   ....[41]....
        /*0260*/ 	.word	0xffffffff


	//   ....[42]....
        /*0264*/ 	.word	0xffffffff


	//   ....[43]....
        /*0268*/ 	.word	0xffffffff


	//   ....[44]....
        /*026c*/ 	.word	0xffffffff


	//   ....[45]....
        /*0270*/ 	.word	0xffffffff


	//   ....[46]....
        /*0274*/ 	.word	0xffffffff


	//   ....[47]....
        /*0278*/ 	.word	0xffffffff


	//   ....[48]....
        /*027c*/ 	.word	0xffffffff


	//   ....[49]....
        /*0280*/ 	.word	0xffffffff


	//   ....[50]....
        /*0284*/ 	.word	0xffffffff


	//   ....[51]....
        /*0288*/ 	.word	0xffffffff


	//   ....[52]....
        /*028c*/ 	.word	0xffffffff


	//   ....[53]....
        /*0290*/ 	.word	0xffffffff


	//   ....[54]....
        /*0294*/ 	.word	0xffffffff


	//   ....[55]....
        /*0298*/ 	.word	0xffffffff


	//   ....[56]....
        /*029c*/ 	.word	0xffffffff


	//   ....[57]....
        /*02a0*/ 	.word	0xffffffff


	//   ....[58]....
        /*02a4*/ 	.word	0xffffffff


	//   ....[59]....
        /*02a8*/ 	.word	0xffffffff


	//   ....[60]....
        /*02ac*/ 	.word	0xffffffff


	//   ....[61]....
        /*02b0*/ 	.word	0xffffffff


	//   ....[62]....
        /*02b4*/ 	.word	0xffffffff


	//   ....[63]....
        /*02b8*/ 	.word	0xffffffff


	//   ....[64]....
        /*02bc*/ 	.word	0xffffffff


	//   ....[65]....
        /*02c0*/ 	.word	0xffffffff


	//   ....[66]....
        /*02c4*/ 	.word	0xffffffff


	//   ....[67]....
        /*02c8*/ 	.word	0xffffffff


	//   ....[68]....
        /*02cc*/ 	.word	0xffffffff


	//   ....[69]....
        /*02d0*/ 	.word	0xffffffff


	//   ....[70]....
        /*02d4*/ 	.word	0xffffffff


	//   ....[71]....
        /*02d8*/ 	.word	0xffffffff


	//   ....[72]....
        /*02dc*/ 	.word	0xffffffff


	//   ....[73]....
        /*02e0*/ 	.word	0xffffffff


	//   ....[74]....
        /*02e4*/ 	.word	0xffffffff


	//   ....[75]....
        /*02e8*/ 	.word	0xffffffff


	//   ....[76]....
        /*02ec*/ 	.word	0xffffffff


	//   ....[77]....
        /*02f0*/ 	.word	0xffffffff


	//   ....[78]....
        /*02f4*/ 	.word	0xffffffff


	//   ....[79]....
        /*02f8*/ 	.word	0xffffffff


	//   ....[80]....
        /*02fc*/ 	.word	0xffffffff


	//   ....[81]....
        /*0300*/ 	.word	0xffffffff


	//   ....[82]....
        /*0304*/ 	.word	0xffffffff


	//   ....[83]....
        /*0308*/ 	.word	0xffffffff


	//   ....[84]....
        /*030c*/ 	.word	0xffffffff


	//   ....[85]....
        /*0310*/ 	.word	0xffffffff


	//   ....[86]....
        /*0314*/ 	.word	0xffffffff


	//   ....[87]....
        /*0318*/ 	.word	0xffffffff


	//   ....[88]....
        /*031c*/ 	.word	0xffffffff


	//   ....[89]....
        /*0320*/ 	.word	0xffffffff


	//   ....[90]....
        /*0324*/ 	.word	0xffffffff


	//   ....[91]....
        /*0328*/ 	.word	0xffffffff


	//   ....[92]....
        /*032c*/ 	.word	0xffffffff


	//   ....[93]....
        /*0330*/ 	.word	0xffffffff


	//   ....[94]....
        /*0334*/ 	.word	0xffffffff


	//   ....[95]....
        /*0338*/ 	.word	0xffffffff


	//   ....[96]....
        /*033c*/ 	.word	0xffffffff


	//   ....[97]....
        /*0340*/ 	.word	0xffffffff


	//   ....[98]....
        /*0344*/ 	.word	0xffffffff


	//   ....[99]....
        /*0348*/ 	.word	0xffffffff


	//   ....[100]....
        /*034c*/ 	.word	0xffffffff


	//   ....[101]....
        /*0350*/ 	.word	0xffffffff


	//   ....[102]....
        /*0354*/ 	.word	0xffffffff


	//   ....[103]....
        /*0358*/ 	.word	0xffffffff


	//   ....[104]....
        /*035c*/ 	.word	0xffffffff


	//   ....[105]....
        /*0360*/ 	.word	0xffffffff


	//   ....[106]....
        /*0364*/ 	.word	0xffffffff


	//   ....[107]....
        /*0368*/ 	.word	0xffffffff


	//   ....[108]....
        /*036c*/ 	.word	0xffffffff


	//   ....[109]....
        /*0370*/ 	.word	0xffffffff


	//   ....[110]....
        /*0374*/ 	.word	0xffffffff


	//   ....[111]....
        /*0378*/ 	.word	0xffffffff


	//   ....[112]....
        /*037c*/ 	.word	0xffffffff


	//   ....[113]....
        /*0380*/ 	.word	0xffffffff


	//   ....[114]....
        /*0384*/ 	.word	0xffffffff


	//   ....[115]....
        /*0388*/ 	.word	0xffffffff


	//   ....[116]....
        /*038c*/ 	.word	0xffffffff


	//   ....[117]....
        /*0390*/ 	.word	0xffffffff


	//   ....[118]....
        /*0394*/ 	.word	0xffffffff


	//   ....[119]....
        /*0398*/ 	.word	0xffffffff


	//   ....[120]....
        /*039c*/ 	.word	0xffffffff


	//   ....[121]....
        /*03a0*/ 	.word	0xffffffff


	//   ....[122]....
        /*03a4*/ 	.word	0xffffffff


	//   ....[123]....
        /*03a8*/ 	.word	0xffffffff


	//   ....[124]....
        /*03ac*/ 	.word	0xffffffff


	//   ....[125]....
        /*03b0*/ 	.word	0xffffffff


	//   ....[126]....
        /*03b4*/ 	.word	0xffffffff


	//   ....[127]....
        /*03b8*/ 	.word	0xffffffff


	//   ....[128]....
        /*03bc*/ 	.word	0xffffffff


	//   ....[129]....
        /*03c0*/ 	.word	0xffffffff


	//   ....[130]....
        /*03c4*/ 	.word	0xffffffff


	//   ....[131]....
        /*03c8*/ 	.word	0xffffffff


	//   ....[132]....
        /*03cc*/ 	.word	0xffffffff


	//   ....[133]....
        /*03d0*/ 	.word	0xffffffff


	//   ....[134]....
        /*03d4*/ 	.word	0xffffffff


	//   ....[135]....
        /*03d8*/ 	.word	0xffffffff


	//   ....[136]....
        /*03dc*/ 	.word	0xffffffff


	//   ....[137]....
        /*03e0*/ 	.word	0xffffffff


	//   ....[138]....
        /*03e4*/ 	.word	0xffffffff


	//----- nvinfo : EIATTR_COOP_GROUP_INSTR_OFFSETS
	.align		4
.L_998:
        /*03e8*/ 	.byte	0x04, 0x28
        /*03ea*/ 	.short	(.L_1000 - .L_999)


	//   ....[0]....
.L_999:
        /*03ec*/ 	.word	0x00000050


	//   ....[1]....
        /*03f0*/ 	.word	0x000001e0


	//   ....[2]....
        /*03f4*/ 	.word	0x00000210


	//   ....[3]....
        /*03f8*/ 	.word	0x00000240


	//   ....[4]....
        /*03fc*/ 	.word	0x00000270


	//   ....[5]....
        /*0400*/ 	.word	0x000002a0


	//   ....[6]....
        /*0404*/ 	.word	0x000002d0


	//   ....[7]....
        /*0408*/ 	.word	0x00000440


	//   ....[8]....
        /*040c*/ 	.word	0x00000480


	//   ....[9]....
        /*0410*/ 	.word	0x000004b0


	//   ....[10]....
        /*0414*/ 	.word	0x000004e0


	//   ....[11]....
        /*0418*/ 	.word	0x00000510


	//   ....[12]....
        /*041c*/ 	.word	0x00000540


	//   ....[13]....
        /*0420*/ 	.word	0x000005d0


	//   ....[14]....
        /*0424*/ 	.word	0x00000600


	//   ....[15]....
        /*0428*/ 	.word	0x00000610


	//   ....[16]....
        /*042c*/ 	.word	0x00000680


	//   ....[17]....
        /*0430*/ 	.word	0x000026b0


	//   ....[18]....
        /*0434*/ 	.word	0x000026d0


	//   ....[19]....
        /*0438*/ 	.word	0x00002840


	//   ....[20]....
        /*043c*/ 	.word	0x00002850


	//   ....[21]....
        /*0440*/ 	.word	0x000029c0


	//   ....[22]....
        /*0444*/ 	.word	0x000029e0


	//   ....[23]....
        /*0448*/ 	.word	0x00002b50


	//   ....[24]....
        /*044c*/ 	.word	0x00002b60


	//   ....[25]....
        /*0450*/ 	.word	0x00004580


	//   ....[26]....
        /*0454*/ 	.word	0x000046b0


	//   ....[27]....
        /*0458*/ 	.word	0x000046c0


	//   ....[28]....
        /*045c*/ 	.word	0x00004710


	//   ....[29]....
        /*0460*/ 	.word	0x00007320


	//   ....[30]....
        /*0464*/ 	.word	0x00007410


	//   ....[31]....
        /*0468*/ 	.word	0x00007420


	//   ....[32]....
        /*046c*/ 	.word	0x00007450


	//   ....[33]....
        /*0470*/ 	.word	0x00009130


	//   ....[34]....
        /*0474*/ 	.word	0x00009140


	//   ....[35]....
        /*0478*/ 	.word	0x00009170


	//   ....[36]....
        /*047c*/ 	.word	0x00009180


	//   ....[37]....
        /*0480*/ 	.word	0x0000a9b0


	//   ....[38]....
        /*0484*/ 	.word	0x0000a9c0


	//   ....[39]....
        /*0488*/ 	.word	0x0000a9e0


	//   ....[40]....
        /*048c*/ 	.word	0x0000aa00


	//   ....[41]....
        /*0490*/ 	.word	0x0000ae00


	//   ....[42]....
        /*0494*/ 	.word	0x0000ae20


	//   ....[43]....
        /*0498*/ 	.word	0x0000af90


	//   ....[44]....
        /*049c*/ 	.word	0x0000afa0


	//   ....[45]....
        /*04a0*/ 	.word	0x0000b120


	//   ....[46]....
        /*04a4*/ 	.word	0x0000b140


	//   ....[47]....
        /*04a8*/ 	.word	0x0000b2c0


	//   ....[48]....
        /*04ac*/ 	.word	0x0000b2d0


	//   ....[49]....
        /*04b0*/ 	.word	0x0000b640


	//   ....[50]....
        /*04b4*/ 	.word	0x0000b660


	//   ....[51]....
        /*04b8*/ 	.word	0x0000c380


	//   ....[52]....
        /*04bc*/ 	.word	0x0000c390


	//   ....[53]....
        /*04c0*/ 	.word	0x0000d7e0


	//   ....[54]....
        /*04c4*/ 	.word	0x0000d800


	//   ....[55]....
        /*04c8*/ 	.word	0x0000d980


	//   ....[56]....
        /*04cc*/ 	.word	0x0000d990


	//   ....[57]....
        /*04d0*/ 	.word	0x0000db10


	//   ....[58]....
        /*04d4*/ 	.word	0x0000db30


	//   ....[59]....
        /*04d8*/ 	.word	0x0000dcb0


	//   ....[60]....
        /*04dc*/ 	.word	0x0000dcc0


	//   ....[61]....
        /*04e0*/ 	.word	0x0000dee0


	//   ....[62]....
        /*04e4*/ 	.word	0x0000df00


	//   ....[63]....
        /*04e8*/ 	.word	0x0000e020


	//   ....[64]....
        /*04ec*/ 	.word	0x0000e060


	//   ....[65]....
        /*04f0*/ 	.word	0x0000e090


	//   ....[66]....
        /*04f4*/ 	.word	0x0000e0c0


	//   ....[67]....
        /*04f8*/ 	.word	0x0000e0f0


	//   ....[68]....
        /*04fc*/ 	.word	0x0000e120


	//   ....[69]....
        /*0500*/ 	.word	0x0000e270


	//   ....[70]....
        /*0504*/ 	.word	0x0000e2b0


	//   ....[71]....
        /*0508*/ 	.word	0x0000e2e0


	//   ....[72]....
        /*050c*/ 	.word	0x0000e310


	//   ....[73]....
        /*0510*/ 	.word	0x0000e340


	//   ....[74]....
        /*0514*/ 	.word	0x0000e370


	//   ....[75]....
        /*0518*/ 	.word	0x0000e400


	//   ....[76]....
        /*051c*/ 	.word	0x0000e430


	//   ....[77]....
        /*0520*/ 	.word	0x0000e440


	//   ....[78]....
        /*0524*/ 	.word	0x0000e4a0


	//   ....[79]....
        /*0528*/ 	.word	0x0000e9e0


	//   ....[80]....
        /*052c*/ 	.word	0x0000ea40


	//   ....[81]....
        /*0530*/ 	.word	0x0000ea90


	//   ....[82]....
        /*0534*/ 	.word	0x0000eae0


	//   ....[83]....
        /*0538*/ 	.word	0x0000eb30


	//   ....[84]....
        /*053c*/ 	.word	0x0000eba0


	//   ....[85]....
        /*0540*/ 	.word	0x0000ebe0


	//   ....[86]....
        /*0544*/ 	.word	0x0000ec50


	//   ....[87]....
        /*0548*/ 	.word	0x0000ecc0


	//   ....[88]....
        /*054c*/ 	.word	0x0000ed20


	//   ....[89]....
        /*0550*/ 	.word	0x0000ed90


	//   ....[90]....
        /*0554*/ 	.word	0x0000ee00


	//   ....[91]....
        /*0558*/ 	.word	0x0000ee60


	//   ....[92]....
        /*055c*/ 	.word	0x0000eec0


	//   ....[93]....
        /*0560*/ 	.word	0x0000ef20


	//   ....[94]....
        /*0564*/ 	.word	0x0000ef90


	//   ....[95]....
        /*0568*/ 	.word	0x0000eff0


	//   ....[96]....
        /*056c*/ 	.word	0x0000f050


	//   ....[97]....
        /*0570*/ 	.word	0x0000f0c0


	//   ....[98]....
        /*0574*/ 	.word	0x0000f110


	//   ....[99]....
        /*0578*/ 	.word	0x0000f160


	//   ....[100]....
        /*057c*/ 	.word	0x0000f1b0


	//   ....[101]....
        /*0580*/ 	.word	0x0000f220


	//   ....[102]....
        /*0584*/ 	.word	0x0000f290


	//   ....[103]....
        /*0588*/ 	.word	0x0000f2f0


	//   ....[104]....
        /*058c*/ 	.word	0x0000f350


	//   ....[105]....
        /*0590*/ 	.word	0x0000f3b0


	//   ....[106]....
        /*0594*/ 	.word	0x0000f420


	//   ....[107]....
        /*0598*/ 	.word	0x0000f480


	//   ....[108]....
        /*059c*/ 	.word	0x0000f4e0


	//   ....[109]....
        /*05a0*/ 	.word	0x0000f540


	//   ....[110]....
        /*05a4*/ 	.word	0x0000f5b0


	//   ....[111]....
        /*05a8*/ 	.word	0x0000f610


	//   ....[112]....
        /*05ac*/ 	.word	0x0000f670


	//   ....[113]....
        /*05b0*/ 	.word	0x0000f6d0


	//   ....[114]....
        /*05b4*/ 	.word	0x0000f740


	//   ....[115]....
        /*05b8*/ 	.word	0x0000f7a0


	//   ....[116]....
        /*05bc*/ 	.word	0x0000f800


	//   ....[117]....
        /*05c0*/ 	.word	0x0000f860


	//   ....[118]....
        /*05c4*/ 	.word	0x0000f8d0


	//   ....[119]....
        /*05c8*/ 	.word	0x0000f930


	//   ....[120]....
        /*05cc*/ 	.word	0x0000f990


	//   ....[121]....
        /*05d0*/ 	.word	0x0000f9f0


	//   ....[122]....
        /*05d4*/ 	.word	0x0000fa60


	//   ....[123]....
        /*05d8*/ 	.word	0x0000fab0


	//   ....[124]....
        /*05dc*/ 	.word	0x0000faf0


	//   ....[125]....
        /*05e0*/ 	.word	0x0000fb40


	//   ....[126]....
        /*05e4*/ 	.word	0x0000fb90


	//   ....[127]....
        /*05e8*/ 	.word	0x0000fbe0


	//   ....[128]....
        /*05ec*/ 	.word	0x0000fc50


	//   ....[129]....
        /*05f0*/ 	.word	0x0000fc90


	//   ....[130]....
        /*05f4*/ 	.word	0x0000fce0


	//   ....[131]....
        /*05f8*/ 	.word	0x0000fd30


	//   ....[132]....
        /*05fc*/ 	.word	0x0000fd80


	//   ....[133]....
        /*0600*/ 	.word	0x0000fdd0


	//   ....[134]....
        /*0604*/ 	.word	0x0000fe40


	//   ....[135]....
        /*0608*/ 	.word	0x0000fe80


	//   ....[136]....
        /*060c*/ 	.word	0x0000fef0


	//   ....[137]....
        /*0610*/ 	.word	0x0000ff50


	//   ....[138]....
        /*0614*/ 	.word	0x0000ffb0


	//----- nvinfo : EIATTR_EXIT_INSTR_OFFSETS
	.align		4
.L_1000:
        /*0618*/ 	.byte	0x04, 0x1c
        /*061a*/ 	.short	(.L_1002 - .L_1001)


	//   ....[0]....
.L_1001:
        /*061c*/ 	.word	0x00000b40


	//   ....[1]....
        /*0620*/ 	.word	0x0000e9a0


	//----- nvinfo : EIATTR_MAX_THREADS
	.align		4
.L_1002:
        /*0624*/ 	.byte	0x04, 0x05
        /*0626*/ 	.short	(.L_1004 - .L_1003)
.L_1003:
        /*0628*/ 	.word	0x00000100
        /*062c*/ 	.word	0x00000001
        /*0630*/ 	.word	0x00000001


	//----- nvinfo : EIATTR_CRS_STACK_SIZE
	.align		4
.L_1004:
        /*0634*/ 	.byte	0x04, 0x1e
        /*0636*/ 	.short	(.L_1006 - .L_1005)
.L_1005:
        /*0638*/ 	.word	0x00000000
.L_1006:


//--------------------- .nv.info._ZN7cutlass13device_kernelIN5flash19enable_sm80_to_sm89INS1_16FlashAttnFwdSm80INS1_25CollectiveMainloopFwdSm80ILi8ELi1ELb0EN4cute5tupleIJNS5_1CILi128EEENS7_ILi48EEENS7_ILi256EEEEEELi256ENS_6half_tEfNS_4arch4Sm80ELb0ELb0ELb0ELb1ELb0ELb1ELb1ELb1EEENS1_21CollectiveEpilogueFwdINS6_IJS8_SA_S9_EEENS6_IJNS7_ILi1EEESI_SI_EEESC_SE_Li256ELb1ELb1ELb1ELb0EEENS1_36VarlenDynamicPersistentTileSchedulerILi128ELi48ELi256ELi256ELb1ELb1ELb0ELb0ELb1ELb1EEEEEEEEEvNT_6ParamsE --------------------------
	.section	.nv.info._ZN7cutlass13device_kernelIN5flash19enable_sm80_to_sm89INS1_16FlashAttnFwdSm80INS1_25CollectiveMainloopFwdSm80ILi8ELi1ELb0EN4cute5tupleIJNS5_1CILi128EEENS7_ILi48EEENS7_ILi256EEEEEELi256ENS_6half_tEfNS_4arch4Sm80ELb0ELb0ELb0ELb1ELb0ELb1ELb1ELb1EEENS1_21CollectiveEpilogueFwdINS6_IJS8_SA_S9_EEENS6_IJNS7_ILi1EEESI_SI_EEESC_SE_Li256ELb1ELb1ELb1ELb0EEENS1_36VarlenDynamicPersistentTileSchedulerILi128ELi48ELi256ELi256ELb1ELb1ELb0ELb0ELb1ELb1EEEEEEEEEvNT_6ParamsE,"",@"SHT_CUDA_INFO"
	.sectionflags	@""
	.align	4


	//----- nvinfo : EIATTR_CUDA_API_VERSION
	.align		4
        /*0000*/ 	.byte	0x04, 0x37
        /*0002*/ 	.short	(.L_1008 - .L_1007)
.L_1007:
        /*0004*/ 	.word	0x00000082


	//----- nvinfo : EIATTR_SW2861232_WAR
	.align		4
.L_1008:
        /*0008*/ 	.byte	0x01, 0x35
	.zero		2


	//----- nvinfo : EIATTR_PARAM_CBANK
	.align		4
        /*000c*/ 	.byte	0x04, 0x0a
        /*000e*/ 	.short	(.L_1010 - .L_1009)
	.align		4
.L_1009:
        /*0010*/ 	.word	index@(.nv.constant0._ZN7cutlass13device_kernelIN5flash19enable_sm80_to_sm89INS1_16FlashAttnFwdSm80INS1_25CollectiveMainloopFwdSm80ILi8ELi1ELb0EN4cute5tupleIJNS5_1CILi128EEENS7_ILi48EEENS7_ILi256EEEEEELi256ENS_6half_tEfNS_4arch4Sm80ELb0ELb0ELb0ELb1ELb0ELb1ELb1ELb1EEENS1_21CollectiveEpilogueFwdINS6_IJS8_SA_S9_EEENS6_IJNS7_ILi1EEESI_SI_EEESC_SE_Li256ELb1ELb1ELb1ELb0EEENS1_36VarlenDynamicPersistentTileSchedulerILi128ELi48ELi256ELi256ELb1ELb1ELb0ELb0ELb1ELb1EEEEEEEEEvNT_6ParamsE)
        /*0014*/ 	.short	0x0160
        /*0016*/ 	.short	0x0438


	//----- nvinfo : EIATTR_CBANK_PARAM_SIZE
	.align		4
.L_1010:
        /*0018*/ 	.byte	0x03, 0x19
        /*001a*/ 	.short	0x0438


	//----- nvinfo : EIATTR_KPARAM_INFO
	.align		4
        /*001c*/ 	.byte	0x04, 0x17
        /*001e*/ 	.short	(.L_1012 - .L_1011)
.L_1011:
        /*0020*/ 	.word	0x00000000
        /*0024*/ 	.short	0x0000
        /*0026*/ 	.short	0x0000
        /*0028*/ 	.byte	0x00, 0xf0, 0xe1, 0x10


	//----- nvinfo : EIATTR_MAXREG_COUNT
	.align		4
.L_1012:
        /*002c*/ 	.byte	0x03, 0x1b
        /*002e*/ 	.short	0x00ff


	//----- nvinfo : EIATTR_NUM_BARRIERS
	.align		4
        /*0030*/ 	.byte	0x02, 0x4c
        /*0032*/ 	.byte	0x06
	.zero		1


	//----- nvinfo : EIATTR_ANNOTATIONS
	.align		4
        /*0034*/ 	.byte	0x04, 0x55
        /*0036*/ 	.short	(.L_1014 - .L_1013)


	//   ....[0]....
.L_1013:
        /* <DEDUP_REMOVED lines=48> */


	//----- nvinfo : EIATTR_MERCURY_ISA_VERSION
	.align		4
.L_1014:
        /*0328*/ 	.byte	0x03, 0x5f
        /*032a*/ 	.short	0x0000


	//----- nvinfo : EIATTR_INT_WARP_WIDE_INSTR_OFFSETS
	.align		4
        /*032c*/ 	.byte	0x04, 0x31
        /*032e*/ 	.short	(.L_1016 - .L_1015)


	//   ....[0]....
.L_1015:
        /*0330*/ 	.word	0x00016160


	//   ....[1]....
        /*0334*/ 	.word	0x000161e0


	//----- nvinfo : EIATTR_COOP_GROUP_MASK_REGIDS
	.align		4
.L_1016:
        /*0338*/ 	.byte	0x04, 0x29
        /*033a*/ 	.short	(.L_1018 - .L_1017)


	//   ....[0]....
.L_1017:
        /*033c*/ 	.word	0xffffffff


	//   ....[1]....
        /*0340*/ 	.word	0xffffffff


	//   ....[2]....
        /*0344*/ 	.word	0xffffffff


	//   ....[3]....
        /*0348*/ 	.word	0xffffffff


	//   ....[4]....
        /*034c*/ 	.word	0xffffffff


	//   ....[5]....
        /*0350*/ 	.word	0xffffffff


	//   ....[6]....
        /*0354*/ 	.word	0xffffffff


	//   ....[7]....
        /*0358*/ 	.word	0xffffffff


	//   ....[8]....
        /*035c*/ 	.word	0xffffffff


	//   ....[9]....
        /*0360*/ 	.word	0xffffffff


	//   ....[10]....
        /*0364*/ 	.word	0xffffffff


	//   ....[11]....
        /*0368*/ 	.word	0xffffffff


	//   ....[12]....
        /*036c*/ 	.word	0xffffffff


	//   ....[13]....
        /*0370*/ 	.word	0xffffffff


	//   ....[14]....
        /*0374*/ 	.word	0xffffffff


	//   ....[15]....
        /*0378*/ 	.word	0xffffffff


	//   ....[16]....
        /*037c*/ 	.word	0xffffffff


	//   ....[17]....
        /*0380*/ 	.word	0xffffffff


	//   ....[18]....
        /*0384*/ 	.word	0xffffffff


	//   ....[19]....
        /*0388*/ 	.word	0xffffffff


	//   ....[20]....
        /*038c*/ 	.word	0xffffffff


	//   ....[21]....
        /*0390*/ 	.word	0xffffffff


	//   ....[22]....
        /*0394*/ 	.word	0xffffffff


	//   ....[23]....
        /*0398*/ 	.word	0xffffffff


	//   ....[24]....
        /*039c*/ 	.word	0xffffffff


	//   ....[25]....
        /*03a0*/ 	.word	0xffffffff


	//   ....[26]....
        /*03a4*/ 	.word	0xffffffff


	//   ....[27]....
        /*03a8*/ 	.word	0xffffffff


	//   ....[28]....
        /*03ac*/ 	.word	0xffffffff


	//   ....[29]....
        /*03b0*/ 	.word	0xffffffff


	//   ....[30]....
        /*03b4*/ 	.word	0xffffffff


	//   ....[31]....
        /*03b8*/ 	.word	0xffffffff


	//   ....[32]....
        /*03bc*/ 	.word	0xffffffff


	//   ....[33]....
        /*03c0*/ 	.word	0xffffffff


	//   ....[34]....
        /*03c4*/ 	.word	0xffffffff


	//   ....[35]....
        /*03c8*/ 	.word	0xffffffff


	//   ....[36]....
        /*03cc*/ 	.word	0xffffffff


	//   ....[37]....
        /*03d0*/ 	.word	0xffffffff


	//   ....[38]....
        /*03d4*/ 	.word	0xffffffff


	//   ....[39]....
        /*03d8*/ 	.word	0xffffffff


	//   ....[40]....
        /*03dc*/ 	.word	0xffffffff


	//   ....[41]....
        /*03e0*/ 	.word	0xffffffff


	//   ....[42]....
        /*03e4*/ 	.word	0xffffffff


	//   ....[43]....
        /*03e8*/ 	.word	0xffffffff


	//   ....[44]....
        /*03ec*/ 	.word	0xffffffff


	//   ....[45]....
        /*03f0*/ 	.word	0xffffffff


	//   ....[46]....
        /*03f4*/ 	.word	0xffffffff


	//   ....[47]....
        /*03f8*/ 	.word	0xffffffff


	//   ....[48]....
        /*03fc*/ 	.word	0xffffffff


	//   ....[49]....
        /*0400*/ 	.word	0xffffffff


	//   ....[50]....
        /*0404*/ 	.word	0xffffffff


	//   ....[51]....
        /*0408*/ 	.word	0xffffffff


	//   ....[52]....
        /*040c*/ 	.word	0xffffffff


	//   ....[53]....
        /*0410*/ 	.word	0xffffffff


	//   ....[54]....
        /*0414*/ 	.word	0xffffffff


	//   ....[55]....
        /*0418*/ 	.word	0xffffffff


	//   ....[56]....
        /*041c*/ 	.word	0xffffffff


	//   ....[57]....
        /*0420*/ 	.word	0xffffffff


	//   ....[58]....
        /*0424*/ 	.word	0xffffffff


	//   ....[59]....
        /*0428*/ 	.word	0xffffffff


	//   ....[60]....
        /*042c*/ 	.word	0xffffffff


	//   ....[61]....
        /*0430*/ 	.word	0xffffffff


	//   ....[62]....
        /*0434*/ 	.word	0xffffffff


	//   ....[63]....
        /*0438*/ 	.word	0xffffffff


	//   ....[64]....
        /*043c*/ 	.word	0xffffffff


	//   ....[65]....
        /*0440*/ 	.word	0xffffffff


	//   ....[66]....
        /*0444*/ 	.word	0xffffffff


	//   ....[67]....
        /*0448*/ 	.word	0xffffffff


	//   ....[68]....
        /*044c*/ 	.word	0xffffffff


	//   ....[69]....
        /*0450*/ 	.word	0xffffffff


	//   ....[70]....
        /*0454*/ 	.word	0xffffffff


	//   ....[71]....
        /*0458*/ 	.word	0xffffffff


	//   ....[72]....
        /*045c*/ 	.word	0xffffffff


	//   ....[73]....
        /*0460*/ 	.word	0xffffffff


	//   ....[74]....
        /*0464*/ 	.word	0xffffffff


	//   ....[75]....
        /*0468*/ 	.word	0xffffffff


	//   ....[76]....
        /*046c*/ 	.word	0xffffffff


	//   ....[77]....
        /*0470*/ 	.word	0xffffffff


	//   ....[78]....
        /*0474*/ 	.word	0xffffffff


	//   ....[79]....
        /*0478*/ 	.word	0xffffffff


	//   ....[80]....
        /*047c*/ 	.word	0xffffffff


	//   ....[81]....
        /*0480*/ 	.word	0xffffffff


	//   ....[82]....
        /*0484*/ 	.word	0xffffffff


	//   ....[83]....
        /*0488*/ 	.word	0xffffffff


	//   ....[84]....
        /*048c*/ 	.word	0xffffffff


	//   ....[85]....
        /*0490*/ 	.word	0xffffffff


	//   ....[86]....
        /*0494*/ 	.word	0xffffffff


	//   ....[87]....
        /*0498*/ 	.word	0xffffffff


	//   ....[88]....
        /*049c*/ 	.word	0xffffffff


	//   ....[89]....
        /*04a0*/ 	.word	0xffffffff


	//   ....[90]....
        /*04a4*/ 	.word	0xffffffff


	//   ....[91]....
        /*04a8*/ 	.word	0xffffffff


	//   ....[92]....
        /*04ac*/ 	.word	0xffffffff


	//   ....[93]....
        /*04b0*/ 	.word	0xffffffff


	//   ....[94]....
        /*04b4*/ 	.word	0xffffffff


	//   ....[95]....
        /*04b8*/ 	.word	0xffffffff


	//   ....[96]....
        /*04bc*/ 	.word	0xffffffff


	//   ....[97]....
        /*04c0*/ 	.word	0xffffffff


	//   ....[98]....
        /*04c4*/ 	.word	0xffffffff


	//   ....[99]....
        /*04c8*/ 	.word	0xffffffff


	//   ....[100]....
        /*04cc*/ 	.word	0xffffffff


	//   ....[101]....
        /*04d0*/ 	.word	0xffffffff


	//   ....[102]....
        /*04d4*/ 	.word	0xffffffff


	//   ....[103]....
        /*04d8*/ 	.word	0xffffffff


	//   ....[104]....
        /*04dc*/ 	.word	0xffffffff


	//   ....[105]....
        /*04e0*/ 	.word	0xffffffff


	//   ....[106]....
        /*04e4*/ 	.word	0xffffffff


	//   ....[107]....
        /*04e8*/ 	.word	0xffffffff


	//   ....[108]....
        /*04ec*/ 	.word	0xffffffff


	//   ....[109]....
        /*04f0*/ 	.word	0xffffffff


	//   ....[110]....
        /*04f4*/ 	.word	0xffffffff


	//   ....[111]....
        /*04f8*/ 	.word	0xffffffff


	//   ....[112]....
        /*04fc*/ 	.word	0xffffffff


	//   ....[113]....
        /*0500*/ 	.word	0xffffffff


	//   ....[114]....
        /*0504*/ 	.word	0xffffffff


	//   ....[115]....
        /*0508*/ 	.word	0xffffffff


	//   ....[116]....
        /*050c*/ 	.word	0xffffffff


	//   ....[117]....
        /*0510*/ 	.word	0xffffffff


	//   ....[118]....
        /*0514*/ 	.word	0xffffffff


	//   ....[119]....
        /*0518*/ 	.word	0xffffffff


	//   ....[120]....
        /*051c*/ 	.word	0xffffffff


	//   ....[121]....
        /*0520*/ 	.word	0xffffffff


	//   ....[122]....
        /*0524*/ 	.word	0xffffffff


	//   ....[123]....
        /*0528*/ 	.word	0xffffffff


	//   ....[124]....
        /*052c*/ 	.word	0xffffffff


	//   ....[125]....
        /*0530*/ 	.word	0xffffffff


	//   ....[126]....
        /*0534*/ 	.word	0xffffffff


	//   ....[127]....
        /*0538*/ 	.word	0xffffffff


	//   ....[128]....
        /*053c*/ 	.word	0xffffffff


	//   ....[129]....
        /*0540*/ 	.word	0xffffffff


	//   ....[130]....
        /*0544*/ 	.word	0xffffffff


	//   ....[131]....
        /*0548*/ 	.word	0xffffffff


	//   ....[132]....
        /*054c*/ 	.word	0xffffffff


	//   ....[133]....
        /*0550*/ 	.word	0xffffffff


	//   ....[134]....
        /*0554*/ 	.word	0xffffffff


	//   ....[135]....
        /*0558*/ 	.word	0xffffffff


	//   ....[136]....
        /*055c*/ 	.word	0xffffffff


	//   ....[137]....
        /*0560*/ 	.word	0xffffffff


	//   ....[138]....
        /*0564*/ 	.word	0xffffffff


	//   ....[139]....
        /*0568*/ 	.word	0xffffffff


	//   ....[140]....
        /*056c*/ 	.word	0xffffffff


	//   ....[141]....
        /*0570*/ 	.word	0xffffffff


	//   ....[142]....
        /*0574*/ 	.word	0xffffffff


	//   ....[143]....
        /*0578*/ 	.word	0xffffffff


	//   ....[144]....
        /*057c*/ 	.word	0xffffffff


	//   ....[145]....
        /*0580*/ 	.word	0xffffffff


	//   ....[146]....
        /*0584*/ 	.word	0xffffffff


	//----- nvinfo : EIATTR_COOP_GROUP_INSTR_OFFSETS
	.align		4
.L_1018:
        /*0588*/ 	.byte	0x04, 0x28
        /*058a*/ 	.short	(.L_1020 - .L_1019)


	//   ....[0]....
.L_1019:
        /*058c*/ 	.word	0x00000050


	//   ....[1]....
        /*0590*/ 	.word	0x00000200


	//   ....[2]....
        /*0594*/ 	.word	0x00000230


	//   ....[3]....
        /*0598*/ 	.word	0x00000260


	//   ....[4]....
        /*059c*/ 	.word	0x00000290


	//   ....[5]....
        /*05a0*/ 	.word	0x000002c0


	//   ....[6]....
        /*05a4*/ 	.word	0x000002f0


	//   ....[7]....
        /*05a8*/ 	.word	0x00000460


	//   ....[8]....
        /*05ac*/ 	.word	0x000004a0


	//   ....[9]....
        /*05b0*/ 	.word	0x000004d0


	//   ....[10]....
        /*05b4*/ 	.word	0x00000500


	//   ....[11]....
        /*05b8*/ 	.word	0x00000530


	//   ....[12]....
        /*05bc*/ 	.word	0x00000560


	//   ....[13]....
        /*05c0*/ 	.word	0x000005f0


	//   ....[14]....
        /*05c4*/ 	.word	0x00000620


	//   ....[15]....
        /*05c8*/ 	.word	0x00000630


	//   ....[16]....
        /*05cc*/ 	.word	0x000006a0


	//   ....[17]....
        /*05d0*/ 	.word	0x000095c0


	//   ....[18]....
        /*05d4*/ 	.word	0x000095e0


	//   ....[19]....
        /*05d8*/ 	.word	0x000097a0


	//   ....[20]....
        /*05dc*/ 	.word	0x000097b0


	//   ....[21]....
        /*05e0*/ 	.word	0x00009910


	//   ....[22]....
        /*05e4*/ 	.word	0x00009930


	//   ....[23]....
        /*05e8*/ 	.word	0x00009a90


	//   ....[24]....
        /*05ec*/ 	.word	0x00009aa0


	//   ....[25]....
        /*05f0*/ 	.word	0x00009ff0


	//   ....[26]....
        /*05f4*/ 	.word	0x0000a030


	//   ....[27]....
        /*05f8*/ 	.word	0x0000a070


	//   ....[28]....
        /*05fc*/ 	.word	0x0000a0a0


	//   ....[29]....
        /*0600*/ 	.word	0x0000d1f0


	//   ....[30]....
        /*0604*/ 	.word	0x0000d230


	//   ....[31]....
        /*0608*/ 	.word	0x0000d270


	//   ....[32]....
        /*060c*/ 	.word	0x0000d2a0


	//   ....[33]....
        /*0610*/ 	.word	0x00011c80


	//   ....[34]....
        /*0614*/ 	.word	0x00011db0


	//   ....[35]....
        /*0618*/ 	.word	0x00011de0


	//   ....[36]....
        /*061c*/ 	.word	0x00011e40


	//   ....[37]....
        /*0620*/ 	.word	0x00013fd0


	//   ....[38]....
        /*0624*/ 	.word	0x00013ff0


	//   ....[39]....
        /*0628*/ 	.word	0x00014000


	//   ....[40]....
        /*062c*/ 	.word	0x00014030


	//   ....[41]....
        /*0630*/ 	.word	0x00015740


	//   ....[42]....
        /*0634*/ 	.word	0x00015750


	//   ....[43]....
        /*0638*/ 	.word	0x00015780


	//   ....[44]....
        /*063c*/ 	.word	0x00015790


	//   ....[45]....
        /*0640*/ 	.word	0x00017030


	//   ....[46]....
        /*0644*/ 	.word	0x00017040


	//   ....[47]....
        /*0648*/ 	.word	0x00017060


	//   ....[48]....
        /*064c*/ 	.word	0x00017080


	//   ....[49]....
        /*0650*/ 	.word	0x00017440


	//   ....[50]....
        /*0654*/ 	.word	0x00017460


	//   ....[51]....
        /*0658*/ 	.word	0x00017620


	//   ....[52]....
        /*065c*/ 	.word	0x00017630


	//   ....[53]....
        /*0660*/ 	.word	0x000177a0


	//   ....[54]....
        /*0664*/ 	.word	0x000177c0


	//   ....[55]....
        /*0668*/ 	.word	0x00017930


	//   ....[56]....
        /*066c*/ 	.word	0x00017940


	//   ....[57]....
        /*0670*/ 	.word	0x00017cc0


	//   ....[58]....
        /*0674*/ 	.word	0x00017ce0


	//   ....[59]....
        /*0678*/ 	.word	0x000189c0


	//   ....[60]....
        /*067c*/ 	.word	0x000189d0


	//   ....[61]....
        /*0680*/ 	.word	0x00019e30


	//   ....[62]....
        /*0684*/ 	.word	0x00019e50


	//   ....[63]....
        /*0688*/ 	.word	0x0001a020


	//   ....[64]....
        /*068c*/ 	.word	0x0001a030


	//   ....[65]....
        /*0690*/ 	.word	0x0001a1a0


	//   ....[66]....
        /*0694*/ 	.word	0x0001a1c0


	//   ....[67]....
        /*0698*/ 	.word	0x0001a330


	//   ....[68]....
        /*069c*/ 	.word	0x0001a340


	//   ....[69]....
        /*06a0*/ 	.word	0x0001a570


	//   ....[70]....
        /*06a4*/ 	.word	0x0001a590


	//   ....[71]....
        /*06a8*/ 	.word	0x0001a6c0


	//   ....[72]....
        /*06ac*/ 	.word	0x0001a700


	//   ....[73]....
        /*06b0*/ 	.word	0x0001a730


	//   ....[74]....
        /*06b4*/ 	.word	0x0001a760


	//   ....[75]....
        /*06b8*/ 	.word	0x0001a790


	//   ....[76]....
        /*06bc*/ 	.word	0x0001a7c0


	//   ....[77]....
        /*06c0*/ 	.word	0x0001a920


	//   ....[78]....
        /*06c4*/ 	.word	0x0001a960


	//   ....[79]....
        /*06c8*/ 	.word	0x0001a990


	//   ....[80]....
        /*06cc*/ 	.word	0x0001a9c0


	//   ....[81]....
        /*06d0*/ 	.word	0x0001a9f0


	//   ....[82]....
        /*06d4*/ 	.word	0x0001aa20


	//   ....[83]....
        /*06d8*/ 	.word	0x0001aab0


	//   ....[84]....
        /*06dc*/ 	.word	0x0001aae0


	//   ....[85]....
        /*06e0*/ 	.word	0x0001aaf0


	//   ....[86]....
        /*06e4*/ 	.word	0x0001ab50


	//   ....[87]....
        /*06e8*/ 	.word	0x0001b140


	//   ....[88]....
        /*06ec*/ 	.word	0x0001b1a0


	//   ....[89]....
        /*06f0*/ 	.word	0x0001b1f0


	//   ....[90]....
        /*06f4*/ 	.word	0x0001b240


	//   ....[91]....
        /*06f8*/ 	.word	0x0001b290


	//   ....[92]....
        /*06fc*/ 	.word	0x0001b300


	//   ....[93]....
        /*0700*/ 	.word	0x0001b340


	//   ....[94]....
        /*0704*/ 	.word	0x0001b3b0


	//   ....[95]....
        /*0708*/ 	.word	0x0001b420


	//   ....[96]....
        /*070c*/ 	.word	0x0001b480


	//   ....[97]....
        /*0710*/ 	.word	0x0001b4f0


	//   ....[98]....
        /*0714*/ 	.word	0x0001b560


	//   ....[99]....
        /*0718*/ 	.word	0x0001b5c0


	//   ....[100]....
        /*071c*/ 	.word	0x0001b620


	//   ....[101]....
        /*0720*/ 	.word	0x0001b680


	//   ....[102]....
        /*0724*/ 	.word	0x0001b6f0


	//   ....[103]....
        /*0728*/ 	.word	0x0001b750


	//   ....[104]....
        /*072c*/ 	.word	0x0001b7b0


	//   ....[105]....
        /*0730*/ 	.word	0x0001b820


	//   ....[106]....
        /*0734*/ 	.word	0x0001b870


	//   ....[107]....
        /*0738*/ 	.word	0x0001b8c0


	//   ....[108]....
        /*073c*/ 	.word	0x0001b910


	//   ....[109]....
        /*0740*/ 	.word	0x0001b980


	//   ....[110]....
        /*0744*/ 	.word	0x0001b9f0


	//   ....[111]....
        /*0748*/ 	.word	0x0001ba50


	//   ....[112]....
        /*074c*/ 	.word	0x0001bab0


	//   ....[113]....
        /*0750*/ 	.word	0x0001bb10


	//   ....[114]....
        /*0754*/ 	.word	0x0001bb80


	//   ....[115]....
        /*0758*/ 	.word	0x0001bbe0


	//   ....[116]....
        /*075c*/ 	.word	0x0001bc40


	//   ....[117]....
        /*0760*/ 	.word	0x0001bca0


	//   ....[118]....
        /*0764*/ 	.word	0x0001bd10


	//   ....[119]....
        /*0768*/ 	.word	0x0001bd70


	//   ....[120]....
        /*076c*/ 	.word	0x0001bdd0


	//   ....[121]....
        /*0770*/ 	.word	0x0001be30


	//   ....[122]....
        /*0774*/ 	.word	0x0001bea0


	//   ....[123]....
        /*0778*/ 	.word	0x0001bf00


	//   ....[124]....
        /*077c*/ 	.word	0x0001bf60


	//   ....[125]....
        /*0780*/ 	.word	0x0001bfc0


	//   ....[126]....
        /*0784*/ 	.word	0x0001c030


	//   ....[127]....
        /*0788*/ 	.word	0x0001c090


	//   ....[128]....
        /*078c*/ 	.word	0x0001c0f0


	//   ....[129]....
        /*0790*/ 	.word	0x0001c150


	//   ....[130]....
        /*0794*/ 	.word	0x0001c1c0


	//   ....[131]....
        /*0798*/ 	.word	0x0001c210


	//   ....[132]....
        /*079c*/ 	.word	0x0001c250


	//   ....[133]....
        /*07a0*/ 	.word	0x0001c2a0


	//   ....[134]....
        /*07a4*/ 	.word	0x0001c2f0


	//   ....[135]....
        /*07a8*/ 	.word	0x0001c340


	//   ....[136]....
        /*07ac*/ 	.word	0x0001c3b0


	//   ....[137]....
        /*07b0*/ 	.word	0x0001c3f0


	//   ....[138]....
        /*07b4*/ 	.word	0x0001c440


	//   ....[139]....
        /*07b8*/ 	.word	0x0001c490


	//   ....[140]....
        /*07bc*/ 	.word	0x0001c4e0


	//   ....[141]....
        /*07c0*/ 	.word	0x0001c530


	//   ....[142]....
        /*07c4*/ 	.word	0x0001c5a0


	//   ....[143]....
        /*07c8*/ 	.word	0x0001c5e0


	//   ....[144]....
        /*07cc*/ 	.word	0x0001c650


	//   ....[145]....
        /*07d0*/ 	.word	0x0001c6b0


	//   ....[146]....
        /*07d4*/ 	.word	0x0001c710


	//----- nvinfo : EIATTR_EXIT_INSTR_OFFSETS
	.align		4
.L_1020:
        /*07d8*/ 	.byte	0x04, 0x1c
        /*07da*/ 	.short	(.L_1022 - .L_1021)


	//   ....[0]....
.L_1021:
        /*07dc*/ 	.word	0x00000c10


	//   ....[1]....
        /*07e0*/ 	.word	0x0001b100


	//----- nvinfo : EIATTR_MAX_THREADS
	.align		4
.L_1022:
        /*07e4*/ 	.byte	0x04, 0x05
        /*07e6*/ 	.short	(.L_1024 - .L_1023)
.L_1023:
        /*07e8*/ 	.word	0x00000100
        /*07ec*/ 	.word	0x00000001
        /*07f0*/ 	.word	0x00000001


	//----- nvinfo : EIATTR_CRS_STACK_SIZE
	.align		4
.L_1024:
        /*07f4*/ 	.byte	0x04, 0x1e
        /*07f6*/ 	.short	(.L_1026 - .L_1025)
.L_1025:
        /*07f8*/ 	.word	0x00000000
.L_1026:


//--------------------- .nv.info._ZN7cutlass13device_kernelIN5flash19enable_sm80_to_sm89INS1_16FlashAttnFwdSm80INS1_25CollectiveMainloopFwdSm80ILi8ELi1ELb0EN4cute5tupleIJNS5_1CILi128EEENS7_ILi64EEENS7_ILi256EEEEEELi256ENS_6half_tEfNS_4arch4Sm80ELb0ELb1ELb0ELb0ELb0ELb0ELb1ELb1EEENS1_21CollectiveEpilogueFwdINS6_IJS8_SA_S9_EEENS6_IJNS7_ILi1EEESI_SI_EEESC_SE_Li256ELb0ELb1ELb1ELb0EEENS1_19SingleTileSchedulerILb0ELb1ELb1ELi128EEEEEEEEEvNT_6ParamsE --------------------------
	.section	.nv.info._ZN7cutlass13device_kernelIN5flash19enable_sm80_to_sm89INS1_16FlashAttnFwdSm80INS1_25CollectiveMainloopFwdSm80ILi8ELi1ELb0EN4cute5tupleIJNS5_1CILi128EEENS7_ILi64EEENS7_ILi256EEEEEELi256ENS_6half_tEfNS_4arch4Sm80ELb0ELb1ELb0ELb0ELb0ELb0ELb1ELb1EEENS1_21CollectiveEpilogueFwdINS6_IJS8_SA_S9_EEENS6_IJNS7_ILi1EEESI_SI_EEESC_SE_Li256ELb0ELb1ELb1ELb0EEENS1_19SingleTileSchedulerILb0ELb1ELb1ELi128EEEEEEEEEvNT_6ParamsE,"",@"SHT_CUDA_INFO"
	.sectionflags	@""
	.align	4


	//----- nvinfo : EIATTR_CUDA_API_VERSION
	.align		4
        /*0000*/ 	.byte	0x04, 0x37
        /*0002*/ 	.short	(.L_1028 - .L_1027)
.L_1027:
        /*0004*/ 	.word	0x00000082


	//----- nvinfo : EIATTR_SW2861232_WAR
	.align		4
.L_1028:
        /*0008*/ 	.byte	0x01, 0x35
	.zero		2


	//----- nvinfo : EIATTR_PARAM_CBANK
	.align		4
        /*000c*/ 	.byte	0x04, 0x0a
        /*000e*/ 	.short	(.L_1030 - .L_1029)
	.align		4
.L_1029:
        /*0010*/ 	.word	index@(.nv.constant0._ZN7cutlass13device_kernelIN5flash19enable_sm80_to_sm89INS1_16FlashAttnFwdSm80INS1_25CollectiveMainloopFwdSm80ILi8ELi1ELb0EN4cute5tupleIJNS5_1CILi128EEENS7_ILi64EEENS7_ILi256EEEEEELi256ENS_6half_tEfNS_4arch4Sm80ELb0ELb1ELb0ELb0ELb0ELb0ELb1ELb1EEENS1_21CollectiveEpilogueFwdINS6_IJS8_SA_S9_EEENS6_IJNS7_ILi1EEESI_SI_EEESC_SE_Li256ELb0ELb1ELb1ELb0EEENS1_19SingleTileSchedulerILb0ELb1ELb1ELi128EEEEEEEEEvNT_6ParamsE)
        /*0014*/ 	.short	0x0160
        /*0016*/ 	.short	0x0418


	//----- nvinfo : EIATTR_CBANK_PARAM_SIZE
	.align		4
.L_1030:
        /*0018*/ 	.byte	0x03, 0x19
        /*001a*/ 	.short	0x0418


	//----- nvinfo : EIATTR_KPARAM_INFO
	.align		4
        /*001c*/ 	.byte	0x04, 0x17
        /*001e*/ 	.short	(.L_1032 - .L_1031)
.L_1031:
        /*0020*/ 	.word	0x00000000
        /*0024*/ 	.short	0x0000
        /*0026*/ 	.short	0x0000
        /*0028*/ 	.byte	0x00, 0xf0, 0x61, 0x10


	//----- nvinfo : EIATTR_MAXREG_COUNT
	.align		4
.L_1032:
        /*002c*/ 	.byte	0x03, 0x1b
        /*002e*/ 	.short	0x00ff


	//----- nvinfo : EIATTR_NUM_BARRIERS
	.align		4
        /*0030*/ 	.byte	0x02, 0x4c
        /*0032*/ 	.byte	0x02
	.zero		1


	//----- nvinfo : EIATTR_ANNOTATIONS
	.align		4
        /*0034*/ 	.byte	0x04, 0x55
        /*0036*/ 	.short	(.L_1034 - .L_1033)


	//   ....[0]....
.L_1033:
        /* <DEDUP_REMOVED lines=25> */


	//----- nvinfo : EIATTR_MERCURY_ISA_VERSION
	.align		4
.L_1034:
        /*01b8*/ 	.byte	0x03, 0x5f
        /*01ba*/ 	.short	0x0000


	//----- nvinfo : EIATTR_COOP_GROUP_MASK_REGIDS
	.align		4
        /*01bc*/ 	.byte	0x04, 0x29
        /*01be*/ 	.short	(.L_1036 - .L_1035)


	//   ....[0]....
.L_1035:
        /*01c0*/ 	.word	0xffffffff


	//   ....[1]....
        /*01c4*/ 	.word	0xffffffff


	//   ....[2]....
        /*01c8*/ 	.word	0xffffffff


	//   ....[3]....
        /*01cc*/ 	.word	0xffffffff


	//   ....[4]....
        /*01d0*/ 	.word	0xffffffff


	//   ....[5]....
        /*01d4*/ 	.word	0xffffffff


	//   ....[6]....
        /*01d8*/ 	.word	0xffffffff


	//   ....[7]....
        /*01dc*/ 	.word	0xffffffff


	//   ....[8]....
        /*01e0*/ 	.word	0xffffffff


	//   ....[9]....
        /*01e4*/ 	.word	0xffffffff


	//   ....[10]....
        /*01e8*/ 	.word	0xffffffff


	//   ....[11]....
        /*01ec*/ 	.word	0xffffffff


	//   ....[12]....
        /*01f0*/ 	.word	0xffffffff


	//   ....[13]....
        /*01f4*/ 	.word	0xffffffff


	//   ....[14]....
        /*01f8*/ 	.word	0xffffffff


	//   ....[15]....
        /*01fc*/ 	.word	0xffffffff


	//   ....[16]....
        /*0200*/ 	.word	0xffffffff


	//   ....[17]....
        /*0204*/ 	.word	0xffffffff


	//   ....[18]....
        /*0208*/ 	.word	0xffffffff


	//   ....[19]....
        /*020c*/ 	.word	0xffffffff


	//   ....[20]....
        /*0210*/ 	.word	0xffffffff


	//   ....[21]....
        /*0214*/ 	.word	0xffffffff


	//   ....[22]....
        /*0218*/ 	.word	0xffffffff


	//   ....[23]....
        /*021c*/ 	.word	0xffffffff


	//   ....[24]....
        /*0220*/ 	.word	0xffffffff


	//   ....[25]....
        /*0224*/ 	.word	0xffffffff


	//   ....[26]....
        /*0228*/ 	.word	0xffffffff


	//   ....[27]....
        /*022c*/ 	.word	0xffffffff


	//   ....[28]....
        /*0230*/ 	.word	0xffffffff


	//   ....[29]....
        /*0234*/ 	.word	0xffffffff


	//   ....[30]....
        /*0238*/ 	.word	0xffffffff


	//   ....[31]....
        /*023c*/ 	.word	0xffffffff


	//   ....[32]....
        /*0240*/ 	.word	0xffffffff


	//   ....[33]....
        /*0244*/ 	.word	0xffffffff


	//   ....[34]....
        /*0248*/ 	.word	0xffffffff


	//   ....[35]....
        /*024c*/ 	.word	0xffffffff


	//   ....[36]....
        /*0250*/ 	.word	0xffffffff


	//   ....[37]....
        /*0254*/ 	.word	0xffffffff


	//   ....[38]....
        /*0258*/ 	.word	0xffffffff


	//   ....[39]....
        /*025c*/ 	.word	0xffffffff


	//   ....[40]....
        /*0260*/ 	.word	0xffffffff


	//   ....[41]....
        /*0264*/ 	.word	0xffffffff


	//   ....[42]....
        /*0268*/ 	.word	0xffffffff


	//----- nvinfo : EIATTR_COOP_GROUP_INSTR_OFFSETS
	.align		4
.L_1036:
        /*026c*/ 	.byte	0x04, 0x28
        /*026e*/ 	.short	(.L_1038 - .L_1037)


	//   ....[0]....
.L_1037:
        /*0270*/ 	.word	0x00000060


	//   ....[1]....
        /*0274*/ 	.word	0x000013a0


	//   ....[2]....
        /*0278*/ 	.word	0x00001410


	//   ....[3]....
        /*027c*/ 	.word	0x00001760


	//   ....[4]....
        /*0280*/ 	.word	0x00001810


	//   ....[5]....
        /*0284*/ 	.word	0x00001a40


	//   ....[6]....
        /*0288*/ 	.word	0x00001a70


	//   ....[7]....
        /*028c*/ 	.word	0x00001c60


	//   ....[8]....
        /*0290*/ 	.word	0x00001ca0


	//   ....[9]....
        /*0294*/ 	.word	0x00003700


	//   ....[10]....
        /*0298*/ 	.word	0x000038c0


	//   ....[11]....
        /*029c*/ 	.word	0x000041f0


	//   ....[12]....
        /*02a0*/ 	.word	0x00004350


	//   ....[13]....
        /*02a4*/ 	.word	0x00004360


	//   ....[14]....
        /*02a8*/ 	.word	0x00004400


	//   ....[15]....
        /*02ac*/ 	.word	0x00007ab0


	//   ....[16]....
        /*02b0*/ 	.word	0x00007c90


	//   ....[17]....
        /*02b4*/ 	.word	0x00008540


	//   ....[18]....
        /*02b8*/ 	.word	0x000086a0


	//   ....[19]....
        /*02bc*/ 	.word	0x000086e0


	//   ....[20]....
        /*02c0*/ 	.word	0x00008700


	//   ....[21]....
        /*02c4*/ 	.word	0x0000ba20


	//   ....[22]....
        /*02c8*/ 	.word	0x0000ba50


	//   ....[23]....
        /*02cc*/ 	.word	0x0000ba80


	//   ....[24]....
        /*02d0*/ 	.word	0x0000baa0


	//   ....[25]....
        /*02d4*/ 	.word	0x0000eff0


	//   ....[26]....
        /*02d8*/ 	.word	0x0000f270


	//   ....[27]....
        /*02dc*/ 	.word	0x0000faa0


	//   ....[28]....
        /*02e0*/ 	.word	0x0000fc90


	//   ....[29]....
        /*02e4*/ 	.word	0x0000fcb0


	//   ....[30]....
        /*02e8*/ 	.word	0x0000fd20


	//   ....[31]....
        /*02ec*/ 	.word	0x00011910


	//   ....[32]....
        /*02f0*/ 	.word	0x00011940


	//   ....[33]....
        /*02f4*/ 	.word	0x00011980


	//   ....[34]....
        /*02f8*/ 	.word	0x00011990


	//   ....[35]....
        /*02fc*/ 	.word	0x00012880


	//   ....[36]....
        /*0300*/ 	.word	0x000128c0


	//   ....[37]....
        /*0304*/ 	.word	0x000128f0


	//   ....[38]....
        /*0308*/ 	.word	0x00012920


	//   ....[39]....
        /*030c*/ 	.word	0x00012a10


	//   ....[40]....
        /*0310*/ 	.word	0x00012a20


	//   ....[41]....
        /*0314*/ 	.word	0x00013630


	//   ....[42]....
        /*0318*/ 	.word	0x00013640


	//----- nvinfo : EIATTR_EXIT_INSTR_OFFSETS
	.align		4
.L_1038:
        /*031c*/ 	.byte	0x04, 0x1c
        /*031e*/ 	.short	(.L_1040 - .L_1039)


	//   ....[0]....
.L_1039:
        /*0320*/ 	.word	0x000001c0


	//   ....[1]....
        /*0324*/ 	.word	0x00013650


	//   ....[2]....
        /*0328*/ 	.word	0x000141f0


	//   ....[3]....
        /*032c*/ 	.word	0x00014240


	//   ....[4]....
        /*0330*/ 	.word	0x00014270


	//   ....[5]....
        /*0334*/ 	.word	0x000142d0


	//   ....[6]....
        /*0338*/ 	.word	0x00014560


	//----- nvinfo : EIATTR_CTAIDZ_USED
	.align		4
.L_1040:
        /*033c*/ 	.byte	0x01, 0x04
	.zero		2


	//----- nvinfo : EIATTR_MAX_THREADS
	.align		4
        /*0340*/ 	.byte	0x04, 0x05
        /*0342*/ 	.short	(.L_1042 - .L_1041)
.L_1041:
        /*0344*/ 	.word	0x00000100
        /*0348*/ 	.word	0x00000001
        /*034c*/ 	.word	0x00000001


	//----- nvinfo : EIATTR_CRS_STACK_SIZE
	.align		4
.L_1042:
        /*0350*/ 	.byte	0x04, 0x1e
        /*0352*/ 	.short	(.L_1044 - .L_1043)
.L_1043:
        /*0354*/ 	.word	0x00000000
.L_1044:


//--------------------- .nv.info._ZN7cutlass13device_kernelIN5flash19enable_sm80_to_sm89INS1_16FlashAttnFwdSm80INS1_25CollectiveMainloopFwdSm80ILi8ELi1ELb0EN4cute5tupleIJNS5_1CILi128EEENS7_ILi64EEENS7_ILi256EEEEEELi256ENS_6half_tEfNS_4arch4Sm80ELb0ELb1ELb0ELb1ELb0ELb0ELb1ELb1EEENS1_21CollectiveEpilogueFwdINS6_IJS8_SA_S9_EEENS6_IJNS7_ILi1EEESI_SI_EEESC_SE_Li256ELb1ELb1ELb1ELb0EEENS1_36VarlenDynamicPersistentTileSchedulerILi128ELi64ELi256ELi256ELb1ELb1ELb0ELb1ELb0ELb1EEEEEEEEEvNT_6ParamsE --------------------------
	.section	.nv.info._ZN7cutlass13device_kernelIN5flash19enable_sm80_to_sm89INS1_16FlashAttnFwdSm80INS1_25CollectiveMainloopFwdSm80ILi8ELi1ELb0EN4cute5tupleIJNS5_1CILi128EEENS7_ILi64EEENS7_ILi256EEEEEELi256ENS_6half_tEfNS_4arch4Sm80ELb0ELb1ELb0ELb1ELb0ELb0ELb1ELb1EEENS1_21CollectiveEpilogueFwdINS6_IJS8_SA_S9_EEENS6_IJNS7_ILi1EEESI_SI_EEESC_SE_Li256ELb1ELb1ELb1ELb0EEENS1_36VarlenDynamicPersistentTileSchedulerILi128ELi64ELi256ELi256ELb1ELb1ELb0ELb1ELb0ELb1EEEEEEEEEvNT_6ParamsE,"",@"SHT_CUDA_INFO"
	.sectionflags	@""
	.align	4


	//----- nvinfo : EIATTR_CUDA_API_VERSION
	.align		4
        /*0000*/ 	.byte	0x04, 0x37
        /*0002*/ 	.short	(.L_1046 - .L_1045)
.L_1045:
        /*0004*/ 	.word	0x00000082


	//----- nvinfo : EIATTR_SW2861232_WAR
	.align		4
.L_1046:
        /*0008*/ 	.byte	0x01, 0x35
	.zero		2


	//----- nvinfo : EIATTR_PARAM_CBANK
	.align		4
        /*000c*/ 	.byte	0x04, 0x0a
        /*000e*/ 	.short	(.L_1048 - .L_1047)
	.align		4
.L_1047:
        /*0010*/ 	.word	index@(.nv.constant0._ZN7cutlass13device_kernelIN5flash19enable_sm80_to_sm89INS1_16FlashAttnFwdSm80INS1_25CollectiveMainloopFwdSm80ILi8ELi1ELb0EN4cute5tupleIJNS5_1CILi128EEENS7_ILi64EEENS7_ILi256EEEEEELi256ENS_6half_tEfNS_4arch4Sm80ELb0ELb1ELb0ELb1ELb0ELb0ELb1ELb1EEENS1_21CollectiveEpilogueFwdINS6_IJS8_SA_S9_EEENS6_IJNS7_ILi1EEESI_SI_EEESC_SE_Li256ELb1ELb1ELb1ELb0EEENS1_36VarlenDynamicPersistentTileSchedulerILi128ELi64ELi256ELi256ELb1ELb1ELb0ELb1ELb0ELb1EEEEEEEEEvNT_6ParamsE)
        /*0014*/ 	.short	0x0160
        /*0016*/ 	.short	0x0438


	//----- nvinfo : EIATTR_CBANK_PARAM_SIZE
	.align		4
.L_1048:
        /*0018*/ 	.byte	0x03, 0x19
        /*001a*/ 	.short	0x0438


	//----- nvinfo : EIATTR_KPARAM_INFO
	.align		4
        /*001c*/ 	.byte	0x04, 0x17
        /*001e*/ 	.short	(.L_1050 - .L_1049)
.L_1049:
        /*0020*/ 	.word	0x00000000
        /*0024*/ 	.short	0x0000
        /*0026*/ 	.short	0x0000
        /*0028*/ 	.byte	0x00, 0xf0, 0xe1, 0x10


	//----- nvinfo : EIATTR_MAXREG_COUNT
	.align		4
.L_1050:
        /*002c*/ 	.byte	0x03, 0x1b
        /*002e*/ 	.short	0x00ff


	//----- nvinfo : EIATTR_NUM_BARRIERS
	.align		4
        /*0030*/ 	.byte	0x02, 0x4c
        /*0032*/ 	.byte	0x06
	.zero		1


	//----- nvinfo : EIATTR_ANNOTATIONS
	.align		4
        /*0034*/ 	.byte	0x04, 0x55
        /*0036*/ 	.short	(.L_1052 - .L_1051)


	//   ....[0]....
.L_1051:
        /* <DEDUP_REMOVED lines=68> */


	//----- nvinfo : EIATTR_MERCURY_ISA_VERSION
	.align		4
.L_1052:
        /*0468*/ 	.byte	0x03, 0x5f
        /*046a*/ 	.short	0x0000


	//----- nvinfo : EIATTR_INT_WARP_WIDE_INSTR_OFFSETS
	.align		4
        /*046c*/ 	.byte	0x04, 0x31
        /*046e*/ 	.short	(.L_1054 - .L_1053)


	//   ....[0]....
.L_1053:
        /*0470*/ 	.word	0x00012c50


	//   ....[1]....
        /*0474*/ 	.word	0x00012cd0


	//----- nvinfo : EIATTR_COOP_GROUP_MASK_REGIDS
	.align		4
.L_1054:
        /*0478*/ 	.byte	0x04, 0x29
        /*047a*/ 	.short	(.L_1056 - .L_1055)


	//   ....[0]....
.L_1055:
        /*047c*/ 	.word	0xffffffff


	//   ....[1]....
        /*0480*/ 	.word	0xffffffff


	//   ....[2]....
        /*0484*/ 	.word	0xffffffff


	//   ....[3]....
        /*0488*/ 	.word	0xffffffff


	//   ....[4]....
        /*048c*/ 	.word	0xffffffff


	//   ....[5]....
        /*0490*/ 	.word	0xffffffff


	//   ....[6]....
        /*0494*/ 	.word	0xffffffff


	//   ....[7]....
        /*0498*/ 	.word	0xffffffff


	//   ....[8]....
        /*049c*/ 	.word	0xffffffff


	//   ....[9]....
        /*04a0*/ 	.word	0xffffffff


	//   ....[10]....
        /*04a4*/ 	.word	0xffffffff


	//   ....[11]....
        /*04a8*/ 	.word	0xffffffff


	//   ....[12]....
        /*04ac*/ 	.word	0xffffffff


	//   ....[13]....
        /*04b0*/ 	.word	0xffffffff


	//   ....[14]....
        /*04b4*/ 	.word	0xffffffff


	//   ....[15]....
        /*04b8*/ 	.word	0xffffffff


	//   ....[16]....
        /*04bc*/ 	.word	0xffffffff


	//   ....[17]....
        /*04c0*/ 	.word	0xffffffff


	//   ....[18]....
        /*04c4*/ 	.word	0xffffffff


	//   ....[19]....
        /*04c8*/ 	.word	0xffffffff


	//   ....[20]....
        /*04cc*/ 	.word	0xffffffff


	//   ....[21]....
        /*04d0*/ 	.word	0xffffffff


	//   ....[22]....
        /*04d4*/ 	.word	0xffffffff


	//   ....[23]....
        /*04d8*/ 	.word	0xffffffff


	//   ....[24]....
        /*04dc*/ 	.word	0xffffffff


	//   ....[25]....
        /*04e0*/ 	.word	0xffffffff


	//   ....[26]....
        /*04e4*/ 	.word	0xffffffff


	//   ....[27]....
        /*04e8*/ 	.word	0xffffffff


	//   ....[28]....
        /*04ec*/ 	.word	0xffffffff


	//   ....[29]....
        /*04f0*/ 	.word	0xffffffff


	//   ....[30]....
        /*04f4*/ 	.word	0xffffffff


	//   ....[31]....
        /*04f8*/ 	.word	0xffffffff


	//   ....[32]....
        /*04fc*/ 	.word	0xffffffff


	//   ....[33]....
        /*0500*/ 	.word	0xffffffff


	//   ....[34]....
        /*0504*/ 	.word	0xffffffff


	//   ....[35]....
        /*0508*/ 	.word	0xffffffff


	//   ....[36]....
        /*050c*/ 	.word	0xffffffff


	//   ....[37]....
        /*0510*/ 	.word	0xffffffff


	//   ....[38]....
        /*0514*/ 	.word	0xffffffff


	//   ....[39]....
        /*0518*/ 	.word	0xffffffff


	//   ....[40]....
        /*051c*/ 	.word	0xffffffff


	//   ....[41]....
        /*0520*/ 	.word	0xffffffff


	//   ....[42]....
        /*0524*/ 	.word	0xffffffff


	//   ....[43]....
        /*0528*/ 	.word	0xffffffff


	//   ....[44]....
        /*052c*/ 	.word	0xffffffff


	//   ....[45]....
        /*0530*/ 	.word	0xffffffff


	//   ....[46]....
        /*0534*/ 	.word	0xffffffff


	//   ....[47]....
        /*0538*/ 	.word	0xffffffff


	//   ....[48]....
        /*053c*/ 	.word	0xffffffff


	//   ....[49]....
        /*0540*/ 	.word	0xffffffff


	//   ....[50]....
        /*0544*/ 	.word	0xffffffff


	//   ....[51]....
        /*0548*/ 	.word	0xffffffff


	//   ....[52]....
        /*054c*/ 	.word	0xffffffff


	//   ....[53]....
        /*0550*/ 	.word	0xffffffff


	//   ....[54]....
        /*0554*/ 	.word	0xffffffff


	//   ....[55]....
        /*0558*/ 	.word	0xffffffff


	//   ....[56]....
        /*055c*/ 	.word	0xffffffff


	//   ....[57]....
        /*0560*/ 	.word	0xffffffff


	//   ....[58]....
        /*0564*/ 	.word	0xffffffff


	//   ....[59]....
        /*0568*/ 	.word	0xffffffff


	//   ....[60]....
        /*056c*/ 	.word	0xffffffff


	//   ....[61]....
        /*0570*/ 	.word	0xffffffff


	//   ....[62]....
        /*0574*/ 	.word	0xffffffff


	//   ....[63]....
        /*0578*/ 	.word	0xffffffff


	//   ....[64]....
        /*057c*/ 	.word	0xffffffff


	//   ....[65]....
        /*0580*/ 	.word	0xffffffff


	//   ....[66]....
        /*0584*/ 	.word	0xffffffff


	//   ....[67]....
        /*0588*/ 	.word	0xffffffff


	//   ....[68]....
        /*058c*/ 	.word	0xffffffff


	//   ....[69]....
        /*0590*/ 	.word	0xffffffff


	//   ....[70]....
        /*0594*/ 	.word	0xffffffff


	//   ....[71]....
        /*0598*/ 	.word	0xffffffff


	//   ....[72]....
        /*059c*/ 	.word	0xffffffff


	//   ....[73]....
        /*05a0*/ 	.word	0xffffffff


	//   ....[74]....
        /*05a4*/ 	.word	0xffffffff


	//   ....[75]....
        /*05a8*/ 	.word	0xffffffff


	//   ....[76]....
        /*05ac*/ 	.word	0xffffffff


	//   ....[77]....
        /*05b0*/ 	.word	0xffffffff


	//   ....[78]....
        /*05b4*/ 	.word	0xffffffff


	//   ....[79]....
        /*05b8*/ 	.word	0xffffffff


	//   ....[80]....
        /*05bc*/ 	.word	0xffffffff


	//   ....[81]....
        /*05c0*/ 	.word	0xffffffff


	//   ....[82]....
        /*05c4*/ 	.word	0xffffffff


	//   ....[83]....
        /*05c8*/ 	.word	0xffffffff


	//   ....[84]....
        /*05cc*/ 	.word	0xffffffff


	//   ....[85]....
        /*05d0*/ 	.word	0xffffffff


	//   ....[86]....
        /*05d4*/ 	.word	0xffffffff


	//   ....[87]....
        /*05d8*/ 	.word	0xffffffff


	//   ....[88]....
        /*05dc*/ 	.word	0xffffffff


	//   ....[89]....
        /*05e0*/ 	.word	0xffffffff


	//   ....[90]....
        /*05e4*/ 	.word	0xffffffff


	//   ....[91]....
        /*05e8*/ 	.word	0xffffffff


	//   ....[92]....
        /*05ec*/ 	.word	0xffffffff


	//   ....[93]....
        /*05f0*/ 	.word	0xffffffff


	//   ....[94]....
        /*05f4*/ 	.word	0xffffffff


	//   ....[95]....
        /*05f8*/ 	.word	0xffffffff


	//   ....[96]....
        /*05fc*/ 	.word	0xffffffff


	//   ....[97]....
        /*0600*/ 	.word	0xffffffff


	//   ....[98]....
        /*0604*/ 	.word	0xffffffff


	//   ....[99]....
        /*0608*/ 	.word	0xffffffff


	//   ....[100]....
        /*060c*/ 	.word	0xffffffff


	//   ....[101]....
        /*0610*/ 	.word	0xffffffff


	//   ....[102]....
        /*0614*/ 	.word	0xffffffff


	//   ....[103]....
        /*0618*/ 	.word	0xffffffff


	//   ....[104]....
        /*061c*/ 	.word	0xffffffff


	//   ....[105]....
        /*0620*/ 	.word	0xffffffff


	//   ....[106]....
        /*0624*/ 	.word	0xffffffff


	//   ....[107]....
        /*0628*/ 	.word	0xffffffff


	//   ....[108]....
        /*062c*/ 	.word	0xffffffff


	//   ....[109]....
        /*0630*/ 	.word	0xffffffff


	//   ....[110]....
        /*0634*/ 	.word	0xffffffff


	//   ....[111]....
        /*0638*/ 	.word	0xffffffff


	//   ....[112]....
        /*063c*/ 	.word	0xffffffff


	//   ....[113]....
        /*0640*/ 	.word	0xffffffff


	//   ....[114]....
        /*0644*/ 	.word	0xffffffff


	//   ....[115]....
        /*0648*/ 	.word	0xffffffff


	//   ....[116]....
        /*064c*/ 	.word	0xffffffff


	//   ....[117]....
        /*0650*/ 	.word	0xffffffff


	//   ....[118]....
        /*0654*/ 	.word	0xffffffff


	//   ....[119]....
        /*0658*/ 	.word	0xffffffff


	//   ....[120]....
        /*065c*/ 	.word	0xffffffff


	//   ....[121]....
        /*0660*/ 	.word	0xffffffff


	//   ....[122]....
        /*0664*/ 	.word	0xffffffff


	//   ....[123]....
        /*0668*/ 	.word	0xffffffff


	//   ....[124]....
        /*066c*/ 	.word	0xffffffff


	//   ....[125]....
        /*0670*/ 	.word	0xffffffff


	//   ....[126]....
        /*0674*/ 	.word	0xffffffff


	//   ....[127]....
        /*0678*/ 	.word	0xffffffff


	//   ....[128]....
        /*067c*/ 	.word	0xffffffff


	//   ....[129]....
        /*0680*/ 	.word	0xffffffff


	//   ....[130]....
        /*0684*/ 	.word	0xffffffff


	//   ....[131]....
        /*0688*/ 	.word	0xffffffff


	//   ....[132]....
        /*068c*/ 	.word	0xffffffff


	//   ....[133]....
        /*0690*/ 	.word	0xffffffff


	//   ....[134]....
        /*0694*/ 	.word	0xffffffff


	//   ....[135]....
        /*0698*/ 	.word	0xffffffff


	//   ....[136]....
        /*069c*/ 	.word	0xffffffff


	//   ....[137]....
        /*06a0*/ 	.word	0xffffffff


	//   ....[138]....
        /*06a4*/ 	.word	0xffffffff


	//   ....[139]....
        /*06a8*/ 	.word	0xffffffff


	//   ....[140]....
        /*06ac*/ 	.word	0xffffffff


	//   ....[141]....
        /*06b0*/ 	.word	0xffffffff


	//   ....[142]....
        /*06b4*/ 	.word	0xffffffff


	//   ....[143]....
        /*06b8*/ 	.word	0xffffffff


	//   ....[144]....
        /*06bc*/ 	.word	0xffffffff


	//   ....[145]....
        /*06c0*/ 	.word	0xffffffff


	//   ....[146]....
        /*06c4*/ 	.word	0xffffffff


	//   ....[147]....
        /*06c8*/ 	.word	0xffffffff


	//   ....[148]....
        /*06cc*/ 	.word	0xffffffff


	//   ....[149]....
        /*06d0*/ 	.word	0xffffffff


	//   ....[150]....
        /*06d4*/ 	.word	0xffffffff


	//   ....[151]....
        /*06d8*/ 	.word	0xffffffff


	//   ....[152]....
        /*06dc*/ 	.word	0xffffffff


	//----- nvinfo : EIATTR_COOP_GROUP_INSTR_OFFSETS
	.align		4
.L_1056:
        /*06e0*/ 	.byte	0x04, 0x28
        /*06e2*/ 	.short	(.L_1058 - .L_1057)


	//   ....[0]....
.L_1057:
        /*06e4*/ 	.word	0x00000050


	//   ....[1]....
        /*06e8*/ 	.word	0x000001e0


	//   ....[2]....
        /*06ec*/ 	.word	0x00000210


	//   ....[3]....
        /*06f0*/ 	.word	0x00000240


	//   ....[4]....
        /*06f4*/ 	.word	0x00000270


	//   ....[5]....
        /*06f8*/ 	.word	0x000002a0


	//   ....[6]....
        /*06fc*/ 	.word	0x000002d0


	//   ....[7]....
        /*0700*/ 	.word	0x00000430


	//   ....[8]....
        /*0704*/ 	.word	0x00000470


	//   ....[9]....
        /*0708*/ 	.word	0x000004a0


	//   ....[10]....
        /*070c*/ 	.word	0x000004d0


	//   ....[11]....
        /*0710*/ 	.word	0x00000500


	//   ....[12]....
        /*0714*/ 	.word	0x00000530


	//   ....[13]....
        /*0718*/ 	.word	0x000005c0


	//   ....[14]....
        /*071c*/ 	.word	0x00000600


	//   ....[15]....
        /*0720*/ 	.word	0x00000620


	//   ....[16]....
        /*0724*/ 	.word	0x00000680


	//   ....[17]....
        /*0728*/ 	.word	0x00002eb0


	//   ....[18]....
        /*072c*/ 	.word	0x00002ed0


	//   ....[19]....
        /*0730*/ 	.word	0x000030f0


	//   ....[20]....
        /*0734*/ 	.word	0x00003100


	//   ....[21]....
        /*0738*/ 	.word	0x00003320


	//   ....[22]....
        /*073c*/ 	.word	0x00003340


	//   ....[23]....
        /*0740*/ 	.word	0x00003560


	//   ....[24]....
        /*0744*/ 	.word	0x00003570


	//   ....[25]....
        /*0748*/ 	.word	0x00004c70


	//   ....[26]....
        /*074c*/ 	.word	0x00004e60


	//   ....[27]....
        /*0750*/ 	.word	0x00005710


	//   ....[28]....
        /*0754*/ 	.word	0x00005810


	//   ....[29]....
        /*0758*/ 	.word	0x00005920


	//   ....[30]....
        /*075c*/ 	.word	0x00005980


	//   ....[31]....
        /*0760*/ 	.word	0x000084f0


	//   ....[32]....
        /*0764*/ 	.word	0x000089c0


	//   ....[33]....
        /*0768*/ 	.word	0x00008ca0


	//   ....[34]....
        /*076c*/ 	.word	0x00008cc0


	//   ....[35]....
        /*0770*/ 	.word	0x000096d0


	//   ....[36]....
        /*0774*/ 	.word	0x000096f0


	//   ....[37]....
        /*0778*/ 	.word	0x0000c6d0


	//   ....[38]....
        /*077c*/ 	.word	0x0000c720


	//   ....[39]....
        /*0780*/ 	.word	0x0000c760


	//   ....[40]....
        /*0784*/ 	.word	0x0000c780


	//   ....[41]....
        /*0788*/ 	.word	0x0000f970


	//   ....[42]....
        /*078c*/ 	.word	0x0000fe40


	//   ....[43]....
        /*0790*/ 	.word	0x00010120


	//   ....[44]....
        /*0794*/ 	.word	0x00010140


	//   ....[45]....
        /*0798*/ 	.word	0x00010b60


	//   ....[46]....
        /*079c*/ 	.word	0x00010b80


	//   ....[47]....
        /*07a0*/ 	.word	0x00012230


	//   ....[48]....
        /*07a4*/ 	.word	0x00012260


	//   ....[49]....
        /*07a8*/ 	.word	0x00012270


	//   ....[50]....
        /*07ac*/ 	.word	0x000122a0


	//   ....[51]....
        /*07b0*/ 	.word	0x00013ae0


	//   ....[52]....
        /*07b4*/ 	.word	0x00013af0


	//   ....[53]....
        /*07b8*/ 	.word	0x00013b20


	//   ....[54]....
        /*07bc*/ 	.word	0x00013b40


	//   ....[55]....
        /*07c0*/ 	.word	0x00013f40


	//   ....[56]....
        /*07c4*/ 	.word	0x00013f60


	//   ....[57]....
        /*07c8*/ 	.word	0x00014130


	//   ....[58]....
        /*07cc*/ 	.word	0x00014140


	//   ....[59]....
        /*07d0*/ 	.word	0x00014320


	//   ....[60]....
        /*07d4*/ 	.word	0x00014340


	//   ....[61]....
        /*07d8*/ 	.word	0x00014520


	//   ....[62]....
        /*07dc*/ 	.word	0x00014530


	//   ....[63]....
        /*07e0*/ 	.word	0x00014910


	//   ....[64]....
        /*07e4*/ 	.word	0x00014930


	//   ....[65]....
        /*07e8*/ 	.word	0x000155d0


	//   ....[66]....
        /*07ec*/ 	.word	0x000155e0


	//   ....[67]....
        /*07f0*/ 	.word	0x00016a50


	//   ....[68]....
        /*07f4*/ 	.word	0x00016a70


	//   ....[69]....
        /*07f8*/ 	.word	0x00016c50


	//   ....[70]....
        /*07fc*/ 	.word	0x00016c60


	//   ....[71]....
        /*0800*/ 	.word	0x00016e40


	//   ....[72]....
        /*0804*/ 	.word	0x00016e60


	//   ....[73]....
        /*0808*/ 	.word	0x00017040


	//   ....[74]....
        /*080c*/ 	.word	0x00017050


	//   ....[75]....
        /*0810*/ 	.word	0x000172c0


	//   ....[76]....
        /*0814*/ 	.word	0x000172e0


	//   ....[77]....
        /*0818*/ 	.word	0x00017400


	//   ....[78]....
        /*081c*/ 	.word	0x00017440


	//   ....[79]....
        /*0820*/ 	.word	0x00017470


	//   ....[80]....
        /*0824*/ 	.word	0x000174a0


	//   ....[81]....
        /*0828*/ 	.word	0x000174d0


	//   ....[82]....
        /*082c*/ 	.word	0x00017500


	//   ....[83]....
        /*0830*/ 	.word	0x00017650


	//   ....[84]....
        /*0834*/ 	.word	0x00017690


	//   ....[85]....
        /*0838*/ 	.word	0x000176c0


	//   ....[86]....
        /*083c*/ 	.word	0x000176f0


	//   ....[87]....
        /*0840*/ 	.word	0x00017720


	//   ....[88]....
        /*0844*/ 	.word	0x00017750


	//   ....[89]....
        /*0848*/ 	.word	0x000177e0


	//   ....[90]....
        /*084c*/ 	.word	0x00017820


	//   ....[91]....
        /*0850*/ 	.word	0x00017830


	//   ....[92]....
        /*0854*/ 	.word	0x00017890


	//   ....[93]....
        /*0858*/ 	.word	0x00018240


	//   ....[94]....
        /*085c*/ 	.word	0x000182a0


	//   ....[95]....
        /*0860*/ 	.word	0x000182f0


	//   ....[96]....
        /*0864*/ 	.word	0x00018340


	//   ....[97]....
        /*0868*/ 	.word	0x00018390


	//   ....[98]....
        /*086c*/ 	.word	0x00018400


	//   ....[99]....
        /*0870*/ 	.word	0x00018440


	//   ....[100]....
        /*0874*/ 	.word	0x000184b0


	//   ....[101]....
        /*0878*/ 	.word	0x00018520


	//   ....[102]....
        /*087c*/ 	.word	0x00018580


	//   ....[103]....
        /*0880*/ 	.word	0x000185f0


	//   ....[104]....
        /*0884*/ 	.word	0x00018660


	//   ....[105]....
        /*0888*/ 	.word	0x000186c0


	//   ....[106]....
        /*088c*/ 	.word	0x00018720


	//   ....[107]....
        /*0890*/ 	.word	0x00018780


	//   ....[108]....
        /*0894*/ 	.word	0x000187f0


	//   ....[109]....
        /*0898*/ 	.word	0x00018850


	//   ....[110]....
        /*089c*/ 	.word	0x000188b0


	//   ....[111]....
        /*08a0*/ 	.word	0x00018900


	//   ....[112]....
        /*08a4*/ 	.word	0x00018960


	//   ....[113]....
        /*08a8*/ 	.word	0x000189b0


	//   ....[114]....
        /*08ac*/ 	.word	0x00018a00


	//   ....[115]....
        /*08b0*/ 	.word	0x00018a70


	//   ....[116]....
        /*08b4*/ 	.word	0x00018ae0


	//   ....[117]....
        /*08b8*/ 	.word	0x00018b40


	//   ....[118]....
        /*08bc*/ 	.word	0x00018ba0


	//   ....[119]....
        /*08c0*/ 	.word	0x00018c00


	//   ....[120]....
        /*08c4*/ 	.word	0x00018c70


	//   ....[121]....
        /*08c8*/ 	.word	0x00018cd0


	//   ....[122]....
        /*08cc*/ 	.word	0x00018d30


	//   ....[123]....
        /*08d0*/ 	.word	0x00018d90


	//   ....[124]....
        /*08d4*/ 	.word	0x00018e00


	//   ....[125]....
        /*08d8*/ 	.word	0x00018e60


	//   ....[126]....
        /*08dc*/ 	.word	0x00018ec0


	//   ....[127]....
        /*08e0*/ 	.word	0x00018f20


	//   ....[128]....
        /*08e4*/ 	.word	0x00018f90


	//   ....[129]....
        /*08e8*/ 	.word	0x00018ff0


	//   ....[130]....
        /*08ec*/ 	.word	0x00019050


	//   ....[131]....
        /*08f0*/ 	.word	0x000190b0


	//   ....[132]....
        /*08f4*/ 	.word	0x00019120


	//   ....[133]....
        /*08f8*/ 	.word	0x00019180


	//   ....[134]....
        /*08fc*/ 	.word	0x000191e0


	//   ....[135]....
        /*0900*/ 	.word	0x00019240


	//   ....[136]....
        /*0904*/ 	.word	0x000192b0


	//   ....[137]....
        /*0908*/ 	.word	0x00019300


	//   ....[138]....
        /*090c*/ 	.word	0x00019340


	//   ....[139]....
        /*0910*/ 	.word	0x00019390


	//   ....[140]....
        /*0914*/ 	.word	0x000193e0


	//   ....[141]....
        /*0918*/ 	.word	0x00019430


	//   ....[142]....
        /*091c*/ 	.word	0x000194a0


	//   ....[143]....
        /*0920*/ 	.word	0x000194e0


	//   ....[144]....
        /*0924*/ 	.word	0x00019530


	//   ....[145]....
        /*0928*/ 	.word	0x00019580


	//   ....[146]....
        /*092c*/ 	.word	0x000195d0


	//   ....[147]....
        /*0930*/ 	.word	0x00019620


	//   ....[148]....
        /*0934*/ 	.word	0x00019690


	//   ....[149]....
        /*0938*/ 	.word	0x000196d0


	//   ....[150]....
        /*093c*/ 	.word	0x00019740


	//   ....[151]....
        /*0940*/ 	.word	0x000197a0


	//   ....[152]....
        /*0944*/ 	.word	0x00019800


	//----- nvinfo : EIATTR_EXIT_INSTR_OFFSETS
	.align		4
.L_1058:
        /*0948*/ 	.byte	0x04, 0x1c
        /*094a*/ 	.short	(.L_1060 - .L_1059)


	//   ....[0]....
.L_1059:
        /*094c*/ 	.word	0x00000fe0


	//   ....[1]....
        /*0950*/ 	.word	0x00018200


	//----- nvinfo : EIATTR_MAX_THREADS
	.align		4
.L_1060:
        /*0954*/ 	.byte	0x04, 0x05
        /*0956*/ 	.short	(.L_1062 - .L_1061)
.L_1061:
        /*0958*/ 	.word	0x00000100
        /*095c*/ 	.word	0x00000001
        /*0960*/ 	.word	0x00000001


	//----- nvinfo : EIATTR_CRS_STACK_SIZE
	.align		4
.L_1062:
        /*0964*/ 	.byte	0x04, 0x1e
        /*0966*/ 	.short	(.L_1064 - .L_1063)
.L_1063:
        /*0968*/ 	.word	0x00000000
.L_1064:


//--------------------- .nv.info._ZN7cutlass13device_kernelIN5flash19enable_sm80_to_sm89INS1_16FlashAttnFwdSm80INS1_25CollectiveMainloopFwdSm80ILi8ELi1ELb0EN4cute5tupleIJNS5_1CILi128EEENS7_ILi48EEENS7_ILi256EEEEEELi256ENS_6half_tEfNS_4arch4Sm80ELb0ELb1ELb0ELb1ELb0ELb1ELb1ELb1EEENS1_21CollectiveEpilogueFwdINS6_IJS8_SA_S9_EEENS6_IJNS7_ILi1EEESI_SI_EEESC_SE_Li256ELb1ELb1ELb1ELb0EEENS1_36VarlenDynamicPersistentTileSchedulerILi128ELi48ELi256ELi256ELb1ELb1ELb0ELb1ELb0ELb1EEEEEEEEEvNT_6ParamsE --------------------------
	.section	.nv.info._ZN7cutlass13device_kernelIN5flash19enable_sm80_to_sm89INS1_16FlashAttnFwdSm80INS1_25CollectiveMainloopFwdSm80ILi8ELi1ELb0EN4cute5tupleIJNS5_1CILi128EEENS7_ILi48EEENS7_ILi256EEEEEELi256ENS_6half_tEfNS_4arch4Sm80ELb0ELb1ELb0ELb1ELb0ELb1ELb1ELb1EEENS1_21CollectiveEpilogueFwdINS6_IJS8_SA_S9_EEENS6_IJNS7_ILi1EEESI_SI_EEESC_SE_Li256ELb1ELb1ELb1ELb0EEENS1_36VarlenDynamicPersistentTileSchedulerILi128ELi48ELi256ELi256ELb1ELb1ELb0ELb1ELb0ELb1EEEEEEEEEvNT_6ParamsE,"",@"SHT_CUDA_INFO"
	.sectionflags	@""
	.align	4


	//----- nvinfo : EIATTR_CUDA_API_VERSION
	.align		4
        /*0000*/ 	.byte	0x04, 0x37
        /*0002*/ 	.short	(.L_1066 - .L_1065)
.L_1065:
        /*0004*/ 	.word	0x00000082


	//----- nvinfo : EIATTR_SW2861232_WAR
	.align		4
.L_1066:
        /*0008*/ 	.byte	0x01, 0x35
	.zero		2


	//----- nvinfo : EIATTR_PARAM_CBANK
	.align		4
        /*000c*/ 	.byte	0x04, 0x0a
        /*000e*/ 	.short	(.L_1068 - .L_1067)
	.align		4
.L_1067:
        /*0010*/ 	.word	index@(.nv.constant0._ZN7cutlass13device_kernelIN5flash19enable_sm80_to_sm89INS1_16FlashAttnFwdSm80INS1_25CollectiveMainloopFwdSm80ILi8ELi1ELb0EN4cute5tupleIJNS5_1CILi128EEENS7_ILi48EEENS7_ILi256EEEEEELi256ENS_6half_tEfNS_4arch4Sm80ELb0ELb1ELb0ELb1ELb0ELb1ELb1ELb1EEENS1_21CollectiveEpilogueFwdINS6_IJS8_SA_S9_EEENS6_IJNS7_ILi1EEESI_SI_EEESC_SE_Li256ELb1ELb1ELb1ELb0EEENS1_36VarlenDynamicPersistentTileSchedulerILi128ELi48ELi256ELi256ELb1ELb1ELb0ELb1ELb0ELb1EEEEEEEEEvNT_6ParamsE)
        /*0014*/ 	.short	0x0160
        /*0016*/ 	.short	0x0438


	//----- nvinfo : EIATTR_CBANK_PARAM_SIZE
	.align		4
.L_1068:
        /*0018*/ 	.byte	0x03, 0x19
        /*001a*/ 	.short	0x0438


	//----- nvinfo : EIATTR_KPARAM_INFO
	.align		4
        /*001c*/ 	.byte	0x04, 0x17
        /*001e*/ 	.short	(.L_1070 - .L_1069)
.L_1069:
        /*0020*/ 	.word	0x00000000
        /*0024*/ 	.short	0x0000
        /*0026*/ 	.short	0x0000
        /*0028*/ 	.byte	0x00, 0xf0, 0xe1, 0x10


	//----- nvinfo : EIATTR_MAXREG_COUNT
	.align		4
.L_1070:
        /*002c*/ 	.byte	0x03, 0x1b
        /*002e*/ 	.short	0x00ff


	//----- nvinfo : EIATTR_NUM_BARRIERS
	.align		4
        /*0030*/ 	.byte	0x02, 0x4c
        /*0032*/ 	.byte	0x06
	.zero		1


	//----- nvinfo : EIATTR_ANNOTATIONS
	.align		4
        /*0034*/ 	.byte	0x04, 0x55
        /*0036*/ 	.short	(.L_1072 - .L_1071)


	//   ....[0]....
.L_1071:
        /* <DEDUP_REMOVED lines=20> */


	//----- nvinfo : EIATTR_MERCURY_ISA_VERSION
	.align		4
.L_1072:
        /*0168*/ 	.byte	0x03, 0x5f
        /*016a*/ 	.short	0x0000


	//----- nvinfo : EIATTR_INT_WARP_WIDE_INSTR_OFFSETS
	.align		4
        /*016c*/ 	.byte	0x04, 0x31
        /*016e*/ 	.short	(.L_1074 - .L_1073)


	//   ....[0]....
.L_1073:
        /*0170*/ 	.word	0x00020510


	//   ....[1]....
        /*0174*/ 	.word	0x00020590


	//----- nvinfo : EIATTR_COOP_GROUP_MASK_REGIDS
	.align		4
.L_1074:
        /*0178*/ 	.byte	0x04, 0x29
        /*017a*/ 	.short	(.L_1076 - .L_1075)


	//   ....[0]....
.L_1075:
        /*017c*/ 	.word	0xffffffff


	//   ....[1]....
        /*0180*/ 	.word	0xffffffff


	//   ....[2]....
        /*0184*/ 	.word	0xffffffff


	//   ....[3]....
        /*0188*/ 	.word	0xffffffff


	//   ....[4]....
        /*018c*/ 	.word	0xffffffff


	//   ....[5]....
        /*0190*/ 	.word	0xffffffff


	//   ....[6]....
        /*0194*/ 	.word	0xffffffff


	//   ....[7]....
        /*0198*/ 	.word	0xffffffff


	//   ....[8]....
        /*019c*/ 	.word	0xffffffff


	//   ....[9]....
        /*01a0*/ 	.word	0xffffffff


	//   ....[10]....
        /*01a4*/ 	.word	0xffffffff


	//   ....[11]....
        /*01a8*/ 	.word	0xffffffff


	//   ....[12]....
        /*01ac*/ 	.word	0xffffffff


	//   ....[13]....
        /*01b0*/ 	.word	0xffffffff


	//   ....[14]....
        /*01b4*/ 	.word	0xffffffff


	//   ....[15]....
        /*01b8*/ 	.word	0xffffffff


	//   ....[16]....
        /*01bc*/ 	.word	0xffffffff


	//   ....[17]....
        /*01c0*/ 	.word	0xffffffff


	//   ....[18]....
        /*01c4*/ 	.word	0xffffffff


	//   ....[19]....
        /*01c8*/ 	.word	0xffffffff


	//   ....[20]....
        /*01cc*/ 	.word	0xffffffff


	//   ....[21]....
        /*01d0*/ 	.word	0xffffffff


	//   ....[22]....
        /*01d4*/ 	.word	0xffffffff


	//   ....[23]....
        /*01d8*/ 	.word	0xffffffff


	//   ....[24]....
        /*01dc*/ 	.word	0xffffffff


	//   ....[25]....
        /*01e0*/ 	.word	0xffffffff


	//   ....[26]....
        /*01e4*/ 	.word	0xffffffff


	//   ....[27]....
        /*01e8*/ 	.word	0xffffffff


	//   ....[28]....
        /*01ec*/ 	.word	0xffffffff


	//   ....[29]....
        /*01f0*/ 	.word	0xffffffff


	//   ....[30]....
        /*01f4*/ 	.word	0xffffffff


	//   ....[31]....
        /*01f8*/ 	.word	0xffffffff


	//   ....[32]....
        /*01fc*/ 	.word	0xffffffff


	//   ....[33]....
        /*0200*/ 	.word	0xffffffff


	//   ....[34]....
        /*0204*/ 	.word	0xffffffff


	//   ....[35]....
        /*0208*/ 	.word	0xffffffff


	//   ....[36]....
        /*020c*/ 	.word	0xffffffff


	//   ....[37]....
        /*0210*/ 	.word	0xffffffff


	//   ....[38]....
        /*0214*/ 	.word	0xffffffff


	//   ....[39]....
        /*0218*/ 	.word	0xffffffff


	//   ....[40]....
        /*021c*/ 	.word	0xffffffff


	//   ....[41]....
        /*0220*/ 	.word	0xffffffff


	//   ....[42]....
        /*0224*/ 	.word	0xffffffff


	//   ....[43]....
        /*0228*/ 	.word	0xffffffff


	//   ....[44]....
        /*022c*/ 	.word	0xffffffff


	//   ....[45]....
        /*0230*/ 	.word	0xffffffff


	//   ....[46]....
        /*0234*/ 	.word	0xffffffff


	//   ....[47]....
        /*0238*/ 	.word	0xffffffff


	//   ....[48]....
        /*023c*/ 	.word	0xffffffff


	//   ....[49]....
        /*0240*/ 	.word	0xffffffff


	//   ....[50]....
        /*0244*/ 	.word	0xffffffff


	//   ....[51]....
        /*0248*/ 	.word	0xffffffff


	//   ....[52]....
        /*024c*/ 	.word	0xffffffff


	//   ....[53]....
        /*0250*/ 	.word	0xffffffff


	//   ....[54]....
        /*0254*/ 	.word	0xffffffff


	//   ....[55]....
        /*0258*/ 	.word	0xffffffff


	//   ....[56]....
        /*025c*/ 	.word	0xffffffff


	//   ....[57]....
        /*0260*/ 	.word	0xffffffff


	//   ....[58]....
        /*0264*/ 	.word	0xffffffff


	//   ....[59]....
        /*0268*/ 	.word	0xffffffff


	//   ....[60]....
        /*026c*/ 	.word	0xffffffff


	//   ....[61]....
        /*0270*/ 	.word	0xffffffff


	//   ....[62]....
        /*0274*/ 	.word	0xffffffff


	//   ....[63]....
        /*0278*/ 	.word	0xffffffff


	//   ....[64]....
        /*027c*/ 	.word	0xffffffff


	//   ....[65]....
        /*0280*/ 	.word	0xffffffff


	//   ....[66]....
        /*0284*/ 	.word	0xffffffff


	//   ....[67]....
        /*0288*/ 	.word	0xffffffff


	//   ....[68]....
        /*028c*/ 	.word	0xffffffff


	//   ....[69]....
        /*0290*/ 	.word	0xffffffff


	//   ....[70]....
        /*0294*/ 	.word	0xffffffff


	//   ....[71]....
        /*0298*/ 	.word	0xffffffff


	//   ....[72]....
        /*029c*/ 	.word	0xffffffff


	//   ....[73]....
        /*02a0*/ 	.word	0xffffffff


	//   ....[74]....
        /*02a4*/ 	.word	0xffffffff


	//   ....[75]....
        /*02a8*/ 	.word	0xffffffff


	//   ....[76]....
        /*02ac*/ 	.word	0xffffffff


	//   ....[77]....
        /*02b0*/ 	.word	0xffffffff


	//   ....[78]....
        /*02b4*/ 	.word	0xffffffff


	//   ....[79]....
        /*02b8*/ 	.word	0xffffffff


	//   ....[80]....
        /*02bc*/ 	.word	0xffffffff


	//   ....[81]....
        /*02c0*/ 	.word	0xffffffff


	//   ....[82]....
        /*02c4*/ 	.word	0xffffffff


	//   ....[83]....
        /*02c8*/ 	.word	0xffffffff


	//   ....[84]....
        /*02cc*/ 	.word	0xffffffff


	//   ....[85]....
        /*02d0*/ 	.word	0xffffffff


	//   ....[86]....
        /*02d4*/ 	.word	0xffffffff


	//   ....[87]....
        /*02d8*/ 	.word	0xffffffff


	//   ....[88]....
        /*02dc*/ 	.word	0xffffffff


	//   ....[89]....
        /*02e0*/ 	.word	0xffffffff


	//   ....[90]....
        /*02e4*/ 	.word	0xffffffff


	//   ....[91]....
        /*02e8*/ 	.word	0xffffffff


	//   ....[92]....
        /*02ec*/ 	.word	0xffffffff


	//   ....[93]....
        /*02f0*/ 	.word	0xffffffff


	//   ....[94]....
        /*02f4*/ 	.word	0xffffffff


	//   ....[95]....
        /*02f8*/ 	.word	0xffffffff


	//   ....[96]....
        /*02fc*/ 	.word	0xffffffff


	//   ....[97]....
        /*0300*/ 	.word	0xffffffff


	//   ....[98]....
        /*0304*/ 	.word	0xffffffff


	//   ....[99]....
        /*0308*/ 	.word	0xffffffff


	//   ....[100]....
        /*030c*/ 	.word	0xffffffff


	//   ....[101]....
        /*0310*/ 	.word	0xffffffff


	//   ....[102]....
        /*0314*/ 	.word	0xffffffff


	//   ....[103]....
        /*0318*/ 	.word	0xffffffff


	//   ....[104]....
        /*031c*/ 	.word	0xffffffff


	//   ....[105]....
        /*0320*/ 	.word	0xffffffff


	//   ....[106]....
        /*0324*/ 	.word	0xffffffff


	//   ....[107]....
        /*0328*/ 	.word	0xffffffff


	//   ....[108]....
        /*032c*/ 	.word	0xffffffff


	//   ....[109]....
        /*0330*/ 	.word	0xffffffff


	//   ....[110]....
        /*0334*/ 	.word	0xffffffff


	//   ....[111]....
        /*0338*/ 	.word	0xffffffff


	//   ....[112]....
        /*033c*/ 	.word	0xffffffff


	//   ....[113]....
        /*0340*/ 	.word	0xffffffff


	//   ....[114]....
        /*0344*/ 	.word	0xffffffff


	//   ....[115]....
        /*0348*/ 	.word	0xffffffff


	//   ....[116]....
        /*034c*/ 	.word	0xffffffff


	//   ....[117]....
        /*0350*/ 	.word	0xffffffff


	//   ....[118]....
        /*0354*/ 	.word	0xffffffff


	//   ....[119]....
        /*0358*/ 	.word	0xffffffff


	//   ....[120]....
        /*035c*/ 	.word	0xffffffff


	//   ....[121]....
        /*0360*/ 	.word	0xffffffff


	//   ....[122]....
        /*0364*/ 	.word	0xffffffff


	//   ....[123]....
        /*0368*/ 	.word	0xffffffff


	//   ....[124]....
        /*036c*/ 	.word	0xffffffff


	//   ....[125]....
        /*0370*/ 	.word	0xffffffff


	//   ....[126]....
        /*0374*/ 	.word	0xffffffff


	//   ....[127]....
        /*0378*/ 	.word	0xffffffff


	//   ....[128]....
        /*037c*/ 	.word	0xffffffff


	//   ....[129]....
        /*0380*/ 	.word	0xffffffff


	//   ....[130]....
        /*0384*/ 	.word	0xffffffff


	//   ....[131]....
        /*0388*/ 	.word	0xffffffff


	//   ....[132]....
        /*038c*/ 	.word	0xffffffff


	//   ....[133]....
        /*0390*/ 	.word	0xffffffff


	//   ....[134]....
        /*0394*/ 	.word	0xffffffff


	//   ....[135]....
        /*0398*/ 	.word	0xffffffff


	//   ....[136]....
        /*039c*/ 	.word	0xffffffff


	//   ....[137]....
        /*03a0*/ 	.word	0xffffffff


	//   ....[138]....
        /*03a4*/ 	.word	0xffffffff


	//   ....[139]....
        /*03a8*/ 	.word	0xffffffff


	//   ....[140]....
        /*03ac*/ 	.word	0xffffffff


	//   ....[141]....
        /*03b0*/ 	.word	0xffffffff


	//   ....[142]....
        /*03b4*/ 	.word	0xffffffff


	//   ....[143]....
        /*03b8*/ 	.word	0xffffffff


	//   ....[144]....
        /*03bc*/ 	.word	0xffffffff


	//   ....[145]....
        /*03c0*/ 	.word	0xffffffff


	//   ....[146]....
        /*03c4*/ 	.word	0xffffffff


	//   ....[147]....
        /*03c8*/ 	.word	0xffffffff


	//   ....[148]....
        /*03cc*/ 	.word	0xffffffff


	//   ....[149]....
        /*03d0*/ 	.word	0xffffffff


	//   ....[150]....
        /*03d4*/ 	.word	0xffffffff


	//   ....[151]....
        /*03d8*/ 	.word	0xffffffff


	//   ....[152]....
        /*03dc*/ 	.word	0xffffffff


	//   ....[153]....
        /*03e0*/ 	.word	0xffffffff


	//   ....[154]....
        /*03e4*/ 	.word	0xffffffff


	//   ....[155]....
        /*03e8*/ 	.word	0xffffffff


	//   ....[156]....
        /*03ec*/ 	.word	0xffffffff


	//   ....[157]....
        /*03f0*/ 	.word	0xffffffff


	//   ....[158]....
        /*03f4*/ 	.word	0xffffffff


	//   ....[159]....
        /*03f8*/ 	.word	0xffffffff


	//   ....[160]....
        /*03fc*/ 	.word	0xffffffff


	//   ....[161]....
        /*0400*/ 	.word	0xffffffff


	//   ....[162]....
        /*0404*/ 	.word	0xffffffff


	//   ....[163]....
        /*0408*/ 	.word	0xffffffff


	//   ....[164]....
        /*040c*/ 	.word	0xffffffff


	//   ....[165]....
        /*0410*/ 	.word	0xffffffff


	//   ....[166]....
        /*0414*/ 	.word	0xffffffff


	//   ....[167]....
        /*0418*/ 	.word	0xffffffff


	//   ....[168]....
        /*041c*/ 	.word	0xffffffff


	//   ....[169]....
        /*0420*/ 	.word	0xffffffff


	//   ....[170]....
        /*0424*/ 	.word	0xffffffff


	//   ....[171]....
        /*0428*/ 	.word	0xffffffff


	//   ....[172]....
        /*042c*/ 	.word	0xffffffff


	//   ....[173]....
        /*0430*/ 	.word	0xffffffff


	//   ....[174]....
        /*0434*/ 	.word	0xffffffff


	//   ....[175]....
        /*0438*/ 	.word	0xffffffff


	//   ....[176]....
        /*043c*/ 	.word	0xffffffff


	//   ....[177]....
        /*0440*/ 	.word	0xffffffff


	//   ....[178]....
        /*0444*/ 	.word	0xffffffff


	//   ....[179]....
        /*0448*/ 	.word	0xffffffff


	//   ....[180]....
        /*044c*/ 	.word	0xffffffff


	//   ....[181]....
        /*0450*/ 	.word	0xffffffff


	//   ....[182]....
        /*0454*/ 	.word	0xffffffff


	//   ....[183]....
        /*0458*/ 	.word	0xffffffff


	//   ....[184]....
        /*045c*/ 	.word	0xffffffff


	//----- nvinfo : EIATTR_COOP_GROUP_INSTR_OFFSETS
	.align		4
.L_1076:
        /*0460*/ 	.byte	0x04, 0x28
        /*0462*/ 	.short	(.L_1078 - .L_1077)


	//   ....[0]....
.L_1077:
        /*0464*/ 	.word	0x00000050


	//   ....[1]....
        /*0468*/ 	.word	0x000001f0


	//   ....[2]....
        /*046c*/ 	.word	0x00000220


	//   ....[3]....
        /*0470*/ 	.word	0x00000250


	//   ....[4]....
        /*0474*/ 	.word	0x00000280


	//   ....[5]....
        /*0478*/ 	.word	0x000002b0


	//   ....[6]....
        /*047c*/ 	.word	0x000002e0


	//   ....[7]....
        /*0480*/ 	.word	0x00000450


	//   ....[8]....
        /*0484*/ 	.word	0x00000490


	//   ....[9]....
        /*0488*/ 	.word	0x000004c0


	//   ....[10]....
        /*048c*/ 	.word	0x000004f0


	//   ....[11]....
        /*0490*/ 	.word	0x00000520


	//   ....[12]....
        /*0494*/ 	.word	0x00000550


	//   ....[13]....
        /*0498*/ 	.word	0x000005e0


	//   ....[14]....
        /*049c*/ 	.word	0x00000620


	//   ....[15]....
        /*04a0*/ 	.word	0x00000640


	//   ....[16]....
        /*04a4*/ 	.word	0x000006a0


	//   ....[17]....
        /*04a8*/ 	.word	0x00009e30


	//   ....[18]....
        /*04ac*/ 	.word	0x00009e50


	//   ....[19]....
        /*04b0*/ 	.word	0x0000a010


	//   ....[20]....
        /*04b4*/ 	.word	0x0000a020


	//   ....[21]....
        /*04b8*/ 	.word	0x0000a1a0


	//   ....[22]....
        /*04bc*/ 	.word	0x0000a1c0


	//   ....[23]....
        /*04c0*/ 	.word	0x0000a340


	//   ....[24]....
        /*04c4*/ 	.word	0x0000a350


	//   ....[25]....
        /*04c8*/ 	.word	0x0000aaa0


	//   ....[26]....
        /*04cc*/ 	.word	0x0000aac0


	//   ....[27]....
        /*04d0*/ 	.word	0x0000aae0


	//   ....[28]....
        /*04d4*/ 	.word	0x0000aaf0


	//   ....[29]....
        /*04d8*/ 	.word	0x0000af60


	//   ....[30]....
        /*04dc*/ 	.word	0x0000afa0


	//   ....[31]....
        /*04e0*/ 	.word	0x0000afe0


	//   ....[32]....
        /*04e4*/ 	.word	0x0000b020


	//   ....[33]....
        /*04e8*/ 	.word	0x0000b4d0


	//   ....[34]....
        /*04ec*/ 	.word	0x0000b510


	//   ....[35]....
        /*04f0*/ 	.word	0x0000b550


	//   ....[36]....
        /*04f4*/ 	.word	0x0000b590


	//   ....[37]....
        /*04f8*/ 	.word	0x0000ba40


	//   ....[38]....
        /*04fc*/ 	.word	0x0000ba80


	//   ....[39]....
        /*0500*/ 	.word	0x0000bac0


	//   ....[40]....
        /*0504*/ 	.word	0x0000bad0


	//   ....[41]....
        /*0508*/ 	.word	0x0000f000


	//   ....[42]....
        /*050c*/ 	.word	0x0000f020


	//   ....[43]....
        /*0510*/ 	.word	0x0000f040


	//   ....[44]....
        /*0514*/ 	.word	0x0000f050


	//   ....[45]....
        /*0518*/ 	.word	0x0000f250


	//   ....[46]....
        /*051c*/ 	.word	0x0000f3f0


	//   ....[47]....
        /*0520*/ 	.word	0x0000f430


	//   ....[48]....
        /*0524*/ 	.word	0x0000f470


	//   ....[49]....
        /*0528*/ 	.word	0x0000f6f0


	//   ....[50]....
        /*052c*/ 	.word	0x0000f800


	//   ....[51]....
        /*0530*/ 	.word	0x0000f860


	//   ....[52]....
        /*0534*/ 	.word	0x0000f8a0


	//   ....[53]....
        /*0538*/ 	.word	0x0000fb40


	//   ....[54]....
        /*053c*/ 	.word	0x0000fc30


	//   ....[55]....
        /*0540*/ 	.word	0x0000fcb0


	//   ....[56]....
        /*0544*/ 	.word	0x0000fd00


	//   ....[57]....
        /*0548*/ 	.word	0x000148f0


	//   ....[58]....
        /*054c*/ 	.word	0x00014ab0


	//   ....[59]....
        /*0550*/ 	.word	0x00015380


	//   ....[60]....
        /*0554*/ 	.word	0x000153a0


	//   ....[61]....
        /*0558*/ 	.word	0x000154a0


	//   ....[62]....
        /*055c*/ 	.word	0x000154c0


	//   ....[63]....
        /*0560*/ 	.word	0x00017870


	//   ....[64]....
        /*0564*/ 	.word	0x00017e10


	//   ....[65]....
        /*0568*/ 	.word	0x00018350


	//   ....[66]....
        /*056c*/ 	.word	0x00018370


	//   ....[67]....
        /*0570*/ 	.word	0x00018590


	//   ....[68]....
        /*0574*/ 	.word	0x000185b0


	//   ....[69]....
        /*0578*/ 	.word	0x0001af70


	//   ....[70]....
        /*057c*/ 	.word	0x0001af90


	//   ....[71]....
        /*0580*/ 	.word	0x0001afc0


	//   ....[72]....
        /*0584*/ 	.word	0x0001afd0


	//   ....[73]....
        /*0588*/ 	.word	0x0001d720


	//   ....[74]....
        /*058c*/ 	.word	0x0001dcc0


	//   ....[75]....
        /*0590*/ 	.word	0x0001e210


	//   ....[76]....
        /*0594*/ 	.word	0x0001e230


	//   ....[77]....
        /*0598*/ 	.word	0x0001e3a0


	//   ....[78]....
        /*059c*/ 	.word	0x0001e3c0


	//   ....[79]....
        /*05a0*/ 	.word	0x0001faf0


	//   ....[80]....
        /*05a4*/ 	.word	0x0001fb20


	//   ....[81]....
        /*05a8*/ 	.word	0x0001fb30


	//   ....[82]....
        /*05ac*/ 	.word	0x0001fb60


	//   ....[83]....
        /*05b0*/ 	.word	0x00021350


	//   ....[84]....
        /*05b4*/ 	.word	0x00021360


	//   ....[85]....
        /*05b8*/ 	.word	0x00021380


	//   ....[86]....
        /*05bc*/ 	.word	0x00021390


	//   ....[87]....
        /*05c0*/ 	.word	0x000217d0


	//   ....[88]....
        /*05c4*/ 	.word	0x000217f0


	//   ....[89]....
        /*05c8*/ 	.word	0x000219c0


	//   ....[90]....
        /*05cc*/ 	.word	0x000219d0


	//   ....[91]....
        /*05d0*/ 	.word	0x00021b40


	//   ....[92]....
        /*05d4*/ 	.word	0x00021b60


	//   ....[93]....
        /*05d8*/ 	.word	0x00021cd0


	//   ....[94]....
        /*05dc*/ 	.word	0x00021ce0


	//   ....[95]....
        /*05e0*/ 	.word	0x00022060


	//   ....[96]....
        /*05e4*/ 	.word	0x00022080


	//   ....[97]....
        /*05e8*/ 	.word	0x00022d40


	//   ....[98]....
        /*05ec*/ 	.word	0x00022d50


	//   ....[99]....
        /*05f0*/ 	.word	0x000241a0


	//   ....[100]....
        /*05f4*/ 	.word	0x000241c0


	//   ....[101]....
        /*05f8*/ 	.word	0x000243a0


	//   ....[102]....
        /*05fc*/ 	.word	0x000243b0


	//   ....[103]....
        /*0600*/ 	.word	0x00024520


	//   ....[104]....
        /*0604*/ 	.word	0x00024540


	//   ....[105]....
        /*0608*/ 	.word	0x000246b0


	//   ....[106]....
        /*060c*/ 	.word	0x000246c0


	//   ....[107]....
        /*0610*/ 	.word	0x000248d0


	//   ....[108]....
        /*0614*/ 	.word	0x000248f0


	//   ....[109]....
        /*0618*/ 	.word	0x00024a10


	//   ....[110]....
        /*061c*/ 	.word	0x00024a50


	//   ....[111]....
        /*0620*/ 	.word	0x00024a80


	//   ....[112]....
        /*0624*/ 	.word	0x00024ab0


	//   ....[113]....
        /*0628*/ 	.word	0x00024ae0


	//   ....[114]....
        /*062c*/ 	.word	0x00024b10


	//   ....[115]....
        /*0630*/ 	.word	0x00024c60


	//   ....[116]....
        /*0634*/ 	.word	0x00024ca0


	//   ....[117]....
        /*0638*/ 	.word	0x00024cd0


	//   ....[118]....
        /*063c*/ 	.word	0x00024d00


	//   ....[119]....
        /*0640*/ 	.word	0x00024d30


	//   ....[120]....
        /*0644*/ 	.word	0x00024d60


	//   ....[121]....
        /*0648*/ 	.word	0x00024df0


	//   ....[122]....
        /*064c*/ 	.word	0x00024e30


	//   ....[123]....
        /*0650*/ 	.word	0x00024e40


	//   ....[124]....
        /*0654*/ 	.word	0x00024ea0


	//   ....[125]....
        /*0658*/ 	.word	0x00025870


	//   ....[126]....
        /*065c*/ 	.word	0x000258d0


	//   ....[127]....
        /*0660*/ 	.word	0x00025920


	//   ....[128]....
        /*0664*/ 	.word	0x00025970


	//   ....[129]....
        /*0668*/ 	.word	0x000259c0


	//   ....[130]....
        /*066c*/ 	.word	0x00025a30


	//   ....[131]....
        /*0670*/ 	.word	0x00025a80


	//   ....[132]....
        /*0674*/ 	.word	0x00025af0


	//   ....[133]....
        /*0678*/ 	.word	0x00025b60


	//   ....[134]....
        /*067c*/ 	.word	0x00025bc0


	//   ....[135]....
        /*0680*/ 	.word	0x00025c30


	//   ....[136]....
        /*0684*/ 	.word	0x00025ca0


	//   ....[137]....
        /*0688*/ 	.word	0x00025d10


	//   ....[138]....
        /*068c*/ 	.word	0x00025d70


	//   ....[139]....
        /*0690*/ 	.word	0x00025de0


	//   ....[140]....
        /*0694*/ 	.word	0x00025e50


	//   ....[141]....
        /*0698*/ 	.word	0x00025ec0


	//   ....[142]....
        /*069c*/ 	.word	0x00025f20


	//   ....[143]....
        /*06a0*/ 	.word	0x00025f80


	//   ....[144]....
        /*06a4*/ 	.word	0x00025fe0


	//   ....[145]....
        /*06a8*/ 	.word	0x00026030


	//   ....[146]....
        /*06ac*/ 	.word	0x00026080


	//   ....[147]....
        /*06b0*/ 	.word	0x000260f0


	//   ....[148]....
        /*06b4*/ 	.word	0x00026160


	//   ....[149]....
        /*06b8*/ 	.word	0x000261d0


	//   ....[150]....
        /*06bc*/ 	.word	0x00026230


	//   ....[151]....
        /*06c0*/ 	.word	0x000262a0


	//   ....[152]....
        /*06c4*/ 	.word	0x00026310


	//   ....[153]....
        /*06c8*/ 	.word	0x00026380


	//   ....[154]....
        /*06cc*/ 	.word	0x000263e0


	//   ....[155]....
        /*06d0*/ 	.word	0x00026450


	//   ....[156]....
        /*06d4*/ 	.word	0x000264c0


	//   ....[157]....
        /*06d8*/ 	.word	0x00026530


	//   ....[158]....
        /*06dc*/ 	.word	0x00026590


	//   ....[159]....
        /*06e0*/ 	.word	0x00026600


	//   ....[160]....
        /*06e4*/ 	.word	0x00026670


	//   ....[161]....
        /*06e8*/ 	.word	0x000266e0


	//   ....[162]....
        /*06ec*/ 	.word	0x00026740


	//   ....[163]....
        /*06f0*/ 	.word	0x000267b0


	//   ....[164]....
        /*06f4*/ 	.word	0x00026820


	//   ....[165]....
        /*06f8*/ 	.word	0x00026890


	//   ....[166]....
        /*06fc*/ 	.word	0x000268f0


	//   ....[167]....
        /*0700*/ 	.word	0x00026960


	//   ....[168]....
        /*0704*/ 	.word	0x000269d0


	//   ....[169]....
        /*0708*/ 	.word	0x00026a20


	//   ....[170]....
        /*070c*/ 	.word	0x00026a60


	//   ....[171]....
        /*0710*/ 	.word	0x00026ab0


	//   ....[172]....
        /*0714*/ 	.word	0x00026b00


	//   ....[173]....
        /*0718*/ 	.word	0x00026b50


	//   ....[174]....
        /*071c*/ 	.word	0x00026bc0


	//   ....[175]....
        /*0720*/ 	.word	0x00026c10


	//   ....[176]....
        /*0724*/ 	.word	0x00026c60


	//   ....[177]....
        /*0728*/ 	.word	0x00026cb0


	//   ....[178]....
        /*072c*/ 	.word	0x00026d00


	//   ....[179]....
        /*0730*/ 	.word	0x00026d50


	//   ....[180]....
        /*0734*/ 	.word	0x00026dc0


	//   ....[181]....
        /*0738*/ 	.word	0x00026e10


	//   ....[182]....
        /*073c*/ 	.word	0x00026e80


	//   ....[183]....
        /*0740*/ 	.word	0x00026ee0


	//   ....[184]....
        /*0744*/ 	.word	0x00026f50


	//----- nvinfo : EIATTR_EXIT_INSTR_OFFSETS
	.align		4
.L_1078:
        /*0748*/ 	.byte	0x04, 0x1c
        /*074a*/ 	.short	(.L_1080 - .L_1079)


	//   ....[0]....
.L_1079:
        /*074c*/ 	.word	0x00001000


	//   ....[1]....
        /*0750*/ 	.word	0x00025830


	//----- nvinfo : EIATTR_MAX_THREADS
	.align		4
.L_1080:
        /*0754*/ 	.byte	0x04, 0x05
        /*0756*/ 	.short	(.L_1082 - .L_1081)
.L_1081:
        /*0758*/ 	.word	0x00000100
        /*075c*/ 	.word	0x00000001
        /*0760*/ 	.word	0x00000001


	//----- nvinfo : EIATTR_CRS_STACK_SIZE
	.align		4
.L_1082:
        /*0764*/ 	.byte	0x04, 0x1e
        /*0766*/ 	.short	(.L_1084 - .L_1083)
.L_1083:
        /*0768*/ 	.word	0x00000000
.L_1084:


//--------------------- .nv.info._ZN7cutlass13device_kernelIN5flash19enable_sm80_to_sm89INS1_16FlashAttnFwdSm80INS1_25CollectiveMainloopFwdSm80ILi8ELi1ELb0EN4cute5tupleIJNS5_1CILi128EEENS7_ILi96EEENS7_ILi256EEEEEELi256ENS_6half_tEfNS_4arch4Sm80ELb1ELb0ELb0ELb0ELb0ELb0ELb1ELb1EEENS1_21CollectiveEpilogueFwdINS6_IJS8_SA_S9_EEENS6_IJNS7_ILi1EEESI_SI_EEESC_SE_Li256ELb0ELb1ELb1ELb0EEENS1_30DynamicPersistentTileSchedulerILi256ELi256ELb1ELb1ELb0EEEEEEEEEvNT_6ParamsE --------------------------
	.section	.nv.info._ZN7cutlass13device_kernelIN5flash19enable_sm80_to_sm89INS1_16FlashAttnFwdSm80INS1_25CollectiveMainloopFwdSm80ILi8ELi1ELb0EN4cute5tupleIJNS5_1CILi128EEENS7_ILi96EEENS7_ILi256EEEEEELi256ENS_6half_tEfNS_4arch4Sm80ELb1ELb0ELb0ELb0ELb0ELb0ELb1ELb1EEENS1_21CollectiveEpilogueFwdINS6_IJS8_SA_S9_EEENS6_IJNS7_ILi1EEESI_SI_EEESC_SE_Li256ELb0ELb1ELb1ELb0EEENS1_30DynamicPersistentTileSchedulerILi256ELi256ELb1ELb1ELb0EEEEEEEEEvNT_6ParamsE,"",@"SHT_CUDA_INFO"
	.sectionflags	@""
	.align	4


	//----- nvinfo : EIATTR_CUDA_API_VERSION
	.align		4
        /*0000*/ 	.byte	0x04, 0x37
        /*0002*/ 	.short	(.L_1086 - .L_1085)
.L_1085:
        /*0004*/ 	.word	0x00000082


	//----- nvinfo : EIATTR_SW2861232_WAR
	.align		4
.L_1086:
        /*0008*/ 	.byte	0x01, 0x35
	.zero		2


	//----- nvinfo : EIATTR_PARAM_CBANK
	.align		4
        /*000c*/ 	.byte	0x04, 0x0a
        /*000e*/ 	.short	(.L_1088 - .L_1087)
	.align		4
.L_1087:
        /*0010*/ 	.word	index@(.nv.constant0._ZN7cutlass13device_kernelIN5flash19enable_sm80_to_sm89INS1_16FlashAttnFwdSm80INS1_25CollectiveMainloopFwdSm80ILi8ELi1ELb0EN4cute5tupleIJNS5_1CILi128EEENS7_ILi96EEENS7_ILi256EEEEEELi256ENS_6half_tEfNS_4arch4Sm80ELb1ELb0ELb0ELb0ELb0ELb0ELb1ELb1EEENS1_21CollectiveEpilogueFwdINS6_IJS8_SA_S9_EEENS6_IJNS7_ILi1EEESI_SI_EEESC_SE_Li256ELb0ELb1ELb1ELb0EEENS1_30DynamicPersistentTileSchedulerILi256ELi256ELb1ELb1ELb0EEEEEEEEEvNT_6ParamsE)
        /*0014*/ 	.short	0x0160
        /*0016*/ 	.short	0x0428


	//----- nvinfo : EIATTR_CBANK_PARAM_SIZE
	.align		4
.L_1088:
        /*0018*/ 	.byte	0x03, 0x19
        /*001a*/ 	.short	0x0428


	//----- nvinfo : EIATTR_KPARAM_INFO
	.align		4
        /*001c*/ 	.byte	0x04, 0x17
        /*001e*/ 	.short	(.L_1090 - .L_1089)
.L_1089:
        /*0020*/ 	.word	0x00000000
        /*0024*/ 	.short	0x0000
        /*0026*/ 	.short	0x0000
        /*0028*/ 	.byte	0x00, 0xf0, 0xa1, 0x10


	//----- nvinfo : EIATTR_MAXREG_COUNT
	.align		4
.L_1090:
        /*002c*/ 	.byte	0x03, 0x1b
        /*002e*/ 	.short	0x00ff


	//----- nvinfo : EIATTR_NUM_BARRIERS
	.align		4
        /*0030*/ 	.byte	0x02, 0x4c
        /*0032*/ 	.byte	0x06
	.zero		1


	//----- nvinfo : EIATTR_ANNOTATIONS
	.align		4
        /*0034*/ 	.byte	0x04, 0x55
        /*0036*/ 	.short	(.L_1092 - .L_1091)


	//   ....[0]....
.L_1091:
        /* <DEDUP_REMOVED lines=73> */


	//----- nvinfo : EIATTR_MERCURY_ISA_VERSION
	.align		4
.L_1092:
        /*04b0*/ 	.byte	0x03, 0x5f
        /*04b2*/ 	.short	0x0000


	//----- nvinfo : EIATTR_INT_WARP_WIDE_INSTR_OFFSETS
	.align		4
        /*04b4*/ 	.byte	0x04, 0x31
        /*04b6*/ 	.short	(.L_1094 - .L_1093)


	//   ....[0]....
.L_1093:
        /*04b8*/ 	.word	0x00011ac0


	//   ....[1]....
        /*04bc*/ 	.word	0x00011b40


	//----- nvinfo : EIATTR_COOP_GROUP_MASK_REGIDS
	.align		4
.L_1094:
        /*04c0*/ 	.byte	0x04, 0x29
        /*04c2*/ 	.short	(.L_1096 - .L_1095)


	//   ....[0]....
.L_1095:
        /*04c4*/ 	.word	0xffffffff


	//   ....[1]....
        /*04c8*/ 	.word	0xffffffff


	//   ....[2]....
        /*04cc*/ 	.word	0xffffffff


	//   ....[3]....
        /*04d0*/ 	.word	0xffffffff


	//   ....[4]....
        /*04d4*/ 	.word	0xffffffff


	//   ....[5]....
        /*04d8*/ 	.word	0xffffffff


	//   ....[6]....
        /*04dc*/ 	.word	0xffffffff


	//   ....[7]....
        /*04e0*/ 	.word	0xffffffff


	//   ....[8]....
        /*04e4*/ 	.word	0xffffffff


	//   ....[9]....
        /*04e8*/ 	.word	0xffffffff


	//   ....[10]....
        /*04ec*/ 	.word	0xffffffff


	//   ....[11]....
        /*04f0*/ 	.word	0xffffffff


	//   ....[12]....
        /*04f4*/ 	.word	0xffffffff


	//   ....[13]....
        /*04f8*/ 	.word	0xffffffff


	//   ....[14]....
        /*04fc*/ 	.word	0xffffffff


	//   ....[15]....
        /*0500*/ 	.word	0xffffffff


	//   ....[16]....
        /*0504*/ 	.word	0xffffffff


	//   ....[17]....
        /*0508*/ 	.word	0xffffffff


	//   ....[18]....
        /*050c*/ 	.word	0xffffffff


	//   ....[19]....
        /*0510*/ 	.word	0xffffffff


	//   ....[20]....
        /*0514*/ 	.word	0xffffffff


	//   ....[21]....
        /*0518*/ 	.word	0xffffffff


	//   ....[22]....
        /*051c*/ 	.word	0xffffffff


	//   ....[23]....
        /*0520*/ 	.word	0xffffffff


	//   ....[24]....
        /*0524*/ 	.word	0xffffffff


	//   ....[25]....
        /*0528*/ 	.word	0xffffffff


	//   ....[26]....
        /*052c*/ 	.word	0xffffffff


	//   ....[27]....
        /*0530*/ 	.word	0xffffffff


	//   ....[28]....
        /*0534*/ 	.word	0xffffffff


	//   ....[29]....
        /*0538*/ 	.word	0xffffffff


	//   ....[30]....
        /*053c*/ 	.word	0xffffffff


	//   ....[31]....
        /*0540*/ 	.word	0xffffffff


	//   ....[32]....
        /*0544*/ 	.word	0xffffffff


	//   ....[33]....
        /*0548*/ 	.word	0xffffffff


	//   ....[34]....
        /*054c*/ 	.word	0xffffffff


	//   ....[35]....
        /*0550*/ 	.word	0xffffffff


	//   ....[36]....
        /*0554*/ 	.word	0xffffffff


	//   ....[37]....
        /*0558*/ 	.word	0xffffffff


	//   ....[38]....
        /*055c*/ 	.word	0xffffffff


	//   ....[39]....
        /*0560*/ 	.word	0xffffffff


	//   ....[40]....
        /*0564*/ 	.word	0xffffffff


	//   ....[41]....
        /*0568*/ 	.word	0xffffffff


	//   ....[42]....
        /*056c*/ 	.word	0xffffffff


	//   ....[43]....
        /*0570*/ 	.word	0xffffffff


	//   ....[44]....
        /*0574*/ 	.word	0xffffffff


	//   ....[45]....
        /*0578*/ 	.word	0xffffffff


	//   ....[46]....
        /*057c*/ 	.word	0xffffffff


	//   ....[47]....
        /*0580*/ 	.word	0xffffffff


	//   ....[48]....
        /*0584*/ 	.word	0xffffffff


	//   ....[49]....
        /*0588*/ 	.word	0xffffffff


	//   ....[50]....
        /*058c*/ 	.word	0xffffffff


	//   ....[51]....
        /*0590*/ 	.word	0xffffffff


	//   ....[52]....
        /*0594*/ 	.word	0xffffffff


	//----- nvinfo : EIATTR_COOP_GROUP_INSTR_OFFSETS
	.align		4
.L_1096:
        /*0598*/ 	.byte	0x04, 0x28
        /*059a*/ 	.short	(.L_1098 - .L_1097)


	//   ....[0]....
.L_1097:
        /*059c*/ 	.word	0x00000050


	//   ....[1]....
        /*05a0*/ 	.word	0x00000060


	//   ....[2]....
        /*05a4*/ 	.word	0x00001b60


	//   ....[3]....
        /*05a8*/ 	.word	0x00001b80


	//   ....[4]....
        /*05ac*/ 	.word	0x00001d40


	//   ....[5]....
        /*05b0*/ 	.word	0x00001d50


	//   ....[6]....
        /*05b4*/ 	.word	0x00001f00


	//   ....[7]....
        /*05b8*/ 	.word	0x00001f20


	//   ....[8]....
        /*05bc*/ 	.word	0x000020d0


	//   ....[9]....
        /*05c0*/ 	.word	0x000020e0


	//   ....[10]....
        /*05c4*/ 	.word	0x00004170


	//   ....[11]....
        /*05c8*/ 	.word	0x00004190


	//   ....[12]....
        /*05cc*/ 	.word	0x00004a30


	//   ....[13]....
        /*05d0*/ 	.word	0x00004b70


	//   ....[14]....
        /*05d4*/ 	.word	0x00004b80


	//   ....[15]....
        /*05d8*/ 	.word	0x00004bd0


	//   ....[16]....
        /*05dc*/ 	.word	0x00008760


	//   ....[17]....
        /*05e0*/ 	.word	0x00008770


	//   ....[18]....
        /*05e4*/ 	.word	0x0000a0f0


	//   ....[19]....
        /*05e8*/ 	.word	0x0000a100


	//   ....[20]....
        /*05ec*/ 	.word	0x0000a130


	//   ....[21]....
        /*05f0*/ 	.word	0x0000a150


	//   ....[22]....
        /*05f4*/ 	.word	0x0000e6e0


	//   ....[23]....
        /*05f8*/ 	.word	0x0000e730


	//   ....[24]....
        /*05fc*/ 	.word	0x0000e750


	//   ....[25]....
        /*0600*/ 	.word	0x0000e770


	//   ....[26]....
        /*0604*/ 	.word	0x00011030


	//   ....[27]....
        /*0608*/ 	.word	0x00011080


	//   ....[28]....
        /*060c*/ 	.word	0x000110a0


	//   ....[29]....
        /*0610*/ 	.word	0x000110c0


	//   ....[30]....
        /*0614*/ 	.word	0x00011c80


	//   ....[31]....
        /*0618*/ 	.word	0x00012150


	//   ....[32]....
        /*061c*/ 	.word	0x00012160


	//   ....[33]....
        /*0620*/ 	.word	0x00012190


	//   ....[34]....
        /*0624*/ 	.word	0x000121b0


	//   ....[35]....
        /*0628*/ 	.word	0x000122b0


	//   ....[36]....
        /*062c*/ 	.word	0x00012310


	//   ....[37]....
        /*0630*/ 	.word	0x00012e60


	//   ....[38]....
        /*0634*/ 	.word	0x00012e70


	//   ....[39]....
        /*0638*/ 	.word	0x00013a10


	//   ....[40]....
        /*063c*/ 	.word	0x00013b20


	//   ....[41]....
        /*0640*/ 	.word	0x00013b90


	//   ....[42]....
        /*0644*/ 	.word	0x00013c00


	//   ....[43]....
        /*0648*/ 	.word	0x00013c60


	//   ....[44]....
        /*064c*/ 	.word	0x00013cd0


	//   ....[45]....
        /*0650*/ 	.word	0x00013d40


	//   ....[46]....
        /*0654*/ 	.word	0x00013db0


	//   ....[47]....
        /*0658*/ 	.word	0x00013e10


	//   ....[48]....
        /*065c*/ 	.word	0x00013e70


	//   ....[49]....
        /*0660*/ 	.word	0x00013ed0


	//   ....[50]....
        /*0664*/ 	.word	0x00013f20


	//   ....[51]....
        /*0668*/ 	.word	0x00013f80


	//   ....[52]....
        /*066c*/ 	.word	0x00013ff0


	//----- nvinfo : EIATTR_EXIT_INSTR_OFFSETS
	.align		4
.L_1098:
        /*0670*/ 	.byte	0x04, 0x1c
        /*0672*/ 	.short	(.L_1100 - .L_1099)


	//   ....[0]....
.L_1099:
        /*0674*/ 	.word	0x000000b0


	//   ....[1]....
        /*0678*/ 	.word	0x00013ad0


	//----- nvinfo : EIATTR_MAX_THREADS
	.align		4
.L_1100:
        /*067c*/ 	.byte	0x04, 0x05
        /*067e*/ 	.short	(.L_1102 - .L_1101)
.L_1101:
        /*0680*/ 	.word	0x00000100
        /*0684*/ 	.word	0x00000001
        /*0688*/ 	.word	0x00000001


	//----- nvinfo : EIATTR_CRS_STACK_SIZE
	.align		4
.L_1102:
        /*068c*/ 	.byte	0x04, 0x1e
        /*068e*/ 	.short	(.L_1104 - .L_1103)
.L_1103:
        /*0690*/ 	.word	0x00000000
.L_1104:


//--------------------- .nv.info._ZN7cutlass13device_kernelIN5flash19enable_sm80_to_sm89INS1_16FlashAttnFwdSm80INS1_25CollectiveMainloopFwdSm80ILi8ELi1ELb0EN4cute5tupleIJNS5_1CILi128EEENS7_ILi64EEENS7_ILi256EEEEEELi256ENS_6half_tEfNS_4arch4Sm80ELb1ELb0ELb0ELb1ELb0ELb0ELb1ELb1EEENS1_21CollectiveEpilogueFwdINS6_IJS8_SA_S9_EEENS6_IJNS7_ILi1EEESI_SI_EEESC_SE_Li256ELb1ELb1ELb1ELb0EEENS1_36VarlenDynamicPersistentTileSchedulerILi128ELi64ELi256ELi256ELb1ELb1ELb0ELb1ELb1ELb1EEEEEEEEEvNT_6ParamsE --------------------------
	.section	.nv.info._ZN7cutlass13device_kernelIN5flash19enable_sm80_to_sm89INS1_16FlashAttnFwdSm80INS1_25CollectiveMainloopFwdSm80ILi8ELi1ELb0EN4cute5tupleIJNS5_1CILi128EEENS7_ILi64EEENS7_ILi256EEEEEELi256ENS_6half_tEfNS_4arch4Sm80ELb1ELb0ELb0ELb1ELb0ELb0ELb1ELb1EEENS1_21CollectiveEpilogueFwdINS6_IJS8_SA_S9_EEENS6_IJNS7_ILi1EEESI_SI_EEESC_SE_Li256ELb1ELb1ELb1ELb0EEENS1_36VarlenDynamicPersistentTileSchedulerILi128ELi64ELi256ELi256ELb1ELb1ELb0ELb1ELb1ELb1EEEEEEEEEvNT_6ParamsE,"",@"SHT_CUDA_INFO"
	.sectionflags	@""
	.align	4


	//----- nvinfo : EIATTR_CUDA_API_VERSION
	.align		4
        /*0000*/ 	.byte	0x04, 0x37
        /*0002*/ 	.short	(.L_1106 - .L_1105)
.L_1105:
        /*0004*/ 	.word	0x00000082


	//----- nvinfo : EIATTR_SW2861232_WAR
	.align		4
.L_1106:
        /*0008*/ 	.byte	0x01, 0x35
	.zero		2


	//----- nvinfo : EIATTR_PARAM_CBANK
	.align		4
        /*000c*/ 	.byte	0x04, 0x0a
        /*000e*/ 	.short	(.L_1108 - .L_1107)
	.align		4
.L_1107:
        /*0010*/ 	.word	index@(.nv.constant0._ZN7cutlass13device_kernelIN5flash19enable_sm80_to_sm89INS1_16FlashAttnFwdSm80INS1_25CollectiveMainloopFwdSm80ILi8ELi1ELb0EN4cute5tupleIJNS5_1CILi128EEENS7_ILi64EEENS7_ILi256EEEEEELi256ENS_6half_tEfNS_4arch4Sm80ELb1ELb0ELb0ELb1ELb0ELb0ELb1ELb1EEENS1_21CollectiveEpilogueFwdINS6_IJS8_SA_S9_EEENS6_IJNS7_ILi1EEESI_SI_EEESC_SE_Li256ELb1ELb1ELb1ELb0EEENS1_36VarlenDynamicPersistentTileSchedulerILi128ELi64ELi256ELi256ELb1ELb1ELb0ELb1ELb1ELb1EEEEEEEEEvNT_6ParamsE)
        /*0014*/ 	.short	0x0160
        /*0016*/ 	.short	0x0438


	//----- nvinfo : EIATTR_CBANK_PARAM_SIZE
	.align		4
.L_1108:
        /*0018*/ 	.byte	0x03, 0x19
        /*001a*/ 	.short	0x0438


	//----- nvinfo : EIATTR_KPARAM_INFO
	.align		4
        /*001c*/ 	.byte	0x04, 0x17
        /*001e*/ 	.short	(.L_1110 - .L_1109)
.L_1109:
        /*0020*/ 	.word	0x00000000
        /*0024*/ 	.short	0x0000
        /*0026*/ 	.short	0x0000
        /*0028*/ 	.byte	0x00, 0xf0, 0xe1, 0x10


	//----- nvinfo : EIATTR_MAXREG_COUNT
	.align		4
.L_1110:
        /*002c*/ 	.byte	0x03, 0x1b
        /*002e*/ 	.short	0x00ff


	//----- nvinfo : EIATTR_NUM_BARRIERS
	.align		4
        /*0030*/ 	.byte	0x02, 0x4c
        /*0032*/ 	.byte	0x06
	.zero		1


	//----- nvinfo : EIATTR_ANNOTATIONS
	.align		4
        /*0034*/ 	.byte	0x04, 0x55
        /*0036*/ 	.short	(.L_1112 - .L_1111)


	//   ....[0]....
.L_1111:
        /* <DEDUP_REMOVED lines=56> */


	//----- nvinfo : EIATTR_MERCURY_ISA_VERSION
	.align		4
.L_1112:
        /*03a8*/ 	.byte	0x03, 0x5f
        /*03aa*/ 	.short	0x0000


	//----- nvinfo : EIATTR_INT_WARP_WIDE_INSTR_OFFSETS
	.align		4
        /*03ac*/ 	.byte	0x04, 0x31
        /*03ae*/ 	.short	(.L_1114 - .L_1113)


	//   ....[0]....
.L_1113:
        /*03b0*/ 	.word	0x0000dc20


	//   ....[1]....
        /*03b4*/ 	.word	0x0000dcc0


	//----- nvinfo : EIATTR_COOP_GROUP_MASK_REGIDS
	.align		4
.L_1114:
        /*03b8*/ 	.byte	0x04, 0x29
        /*03ba*/ 	.short	(.L_1116 - .L_1115)


	//   ....[0]....
.L_1115:
        /*03bc*/ 	.word	0xffffffff


	//   ....[1]....
        /*03c0*/ 	.word	0xffffffff


	//   ....[2]....
        /*03c4*/ 	.word	0xffffffff


	//   ....[3]....
        /*03c8*/ 	.word	0xffffffff


	//   ....[4]....
        /*03cc*/ 	.word	0xffffffff


	//   ....[5]....
        /*03d0*/ 	.word	0xffffffff


	//   ....[6]....
        /*03d4*/ 	.word	0xffffffff


	//   ....[7]....
        /*03d8*/ 	.word	0xffffffff


	//   ....[8]....
        /*03dc*/ 	.word	0xffffffff


	//   ....[9]....
        /*03e0*/ 	.word	0xffffffff


	//   ....[10]....
        /*03e4*/ 	.word	0xffffffff


	//   ....[11]....
        /*03e8*/ 	.word	0xffffffff


	//   ....[12]....
        /*03ec*/ 	.word	0xffffffff


	//   ....[13]....
        /*03f0*/ 	.word	0xffffffff


	//   ....[14]....
        /*03f4*/ 	.word	0xffffffff


	//   ....[15]....
        /*03f8*/ 	.word	0xffffffff


	//   ....[16]....
        /*03fc*/ 	.word	0xffffffff


	//   ....[17]....
        /*0400*/ 	.word	0xffffffff


	//   ....[18]....
        /*0404*/ 	.word	0xffffffff


	//   ....[19]....
        /*0408*/ 	.word	0xffffffff


	//   ....[20]....
        /*040c*/ 	.word	0xffffffff


	//   ....[21]....
        /*0410*/ 	.word	0xffffffff


	//   ....[22]....
        /*0414*/ 	.word	0xffffffff


	//   ....[23]....
        /*0418*/ 	.word	0xffffffff


	//   ....[24]....
        /*041c*/ 	.word	0xffffffff


	//   ....[25]....
        /*0420*/ 	.word	0xffffffff


	//   ....[26]....
        /*0424*/ 	.word	0xffffffff


	//   ....[27]....
        /*0428*/ 	.word	0xffffffff


	//   ....[28]....
        /*042c*/ 	.word	0xffffffff


	//   ....[29]....
        /*0430*/ 	.word	0xffffffff


	//   ....[30]....
        /*0434*/ 	.word	0xffffffff


	//   ....[31]....
        /*0438*/ 	.word	0xffffffff


	//   ....[32]....
        /*043c*/ 	.word	0xffffffff


	//   ....[33]....
        /*0440*/ 	.word	0xffffffff


	//   ....[34]....
        /*0444*/ 	.word	0xffffffff


	//   ....[35]....
        /*0448*/ 	.word	0xffffffff


	//   ....[36]....
        /*044c*/ 	.word	0xffffffff


	//   ....[37]....
        /*0450*/ 	.word	0xffffffff


	//   ....[38]....
        /*0454*/ 	.word	0xffffffff


	//   ....[39]....
        /*0458*/ 	.word	0xffffffff


	//   ....[40]....
        /*045c*/ 	.word	0xffffffff


	//   ....[41]....
        /*0460*/ 	.word	0xffffffff


	//   ....[42]....
        /*0464*/ 	.word	0xffffffff


	//   ....[43]....
        /*0468*/ 	.word	0xffffffff


	//   ....[44]....
        /*046c*/ 	.word	0xffffffff


	//   ....[45]....
        /*0470*/ 	.word	0xffffffff


	//   ....[46]....
        /*0474*/ 	.word	0xffffffff


	//   ....[47]....
        /*0478*/ 	.word	0xffffffff


	//   ....[48]....
        /*047c*/ 	.word	0xffffffff


	//   ....[49]....
        /*0480*/ 	.word	0xffffffff


	//   ....[50]....
        /*0484*/ 	.word	0xffffffff


	//   ....[51]....
        /*0488*/ 	.word	0xffffffff


	//   ....[52]....
        /*048c*/ 	.word	0xffffffff


	//   ....[53]....
        /*0490*/ 	.word	0xffffffff


	//   ....[54]....
        /*0494*/ 	.word	0xffffffff


	//   ....[55]....
        /*0498*/ 	.word	0xffffffff


	//   ....[56]....
        /*049c*/ 	.word	0xffffffff


	//   ....[57]....
        /*04a0*/ 	.word	0xffffffff


	//   ....[58]....
        /*04a4*/ 	.word	0xffffffff


	//   ....[59]....
        /*04a8*/ 	.word	0xffffffff


	//   ....[60]....
        /*04ac*/ 	.word	0xffffffff


	//   ....[61]....
        /*04b0*/ 	.word	0xffffffff


	//   ....[62]....
        /*04b4*/ 	.word	0xffffffff


	//   ....[63]....
        /*04b8*/ 	.word	0xffffffff


	//   ....[64]....
        /*04bc*/ 	.word	0xffffffff


	//   ....[65]....
        /*04c0*/ 	.word	0xffffffff


	//   ....[66]....
        /*04c4*/ 	.word	0xffffffff


	//   ....[67]....
        /*04c8*/ 	.word	0xffffffff


	//   ....[68]....
        /*04cc*/ 	.word	0xffffffff


	//   ....[69]....
        /*04d0*/ 	.word	0xffffffff


	//   ....[70]....
        /*04d4*/ 	.word	0xffffffff


	//   ....[71]....
        /*04d8*/ 	.word	0xffffffff


	//   ....[72]....
        /*04dc*/ 	.word	0xffffffff


	//   ....[73]....
        /*04e0*/ 	.word	0xffffffff


	//   ....[74]....
        /*04e4*/ 	.word	0xffffffff


	//   ....[75]....
        /*04e8*/ 	.word	0xffffffff


	//   ....[76]....
        /*04ec*/ 	.word	0xffffffff


	//   ....[77]....
        /*04f0*/ 	.word	0xffffffff


	//   ....[78]....
        /*04f4*/ 	.word	0xffffffff


	//   ....[79]....
        /*04f8*/ 	.word	0xffffffff


	//   ....[80]....
        /*04fc*/ 	.word	0xffffffff


	//   ....[81]....
        /*0500*/ 	.word	0xffffffff


	//   ....[82]....
        /*0504*/ 	.word	0xffffffff


	//   ....[83]....
        /*0508*/ 	.word	0xffffffff


	//   ....[84]....
        /*050c*/ 	.word	0xffffffff


	//   ....[85]....
        /*0510*/ 	.word	0xffffffff


	//   ....[86]....
        /*0514*/ 	.word	0xffffffff


	//   ....[87]....
        /*0518*/ 	.word	0xffffffff


	//   ....[88]....
        /*051c*/ 	.word	0xffffffff


	//   ....[89]....
        /*0520*/ 	.word	0xffffffff


	//   ....[90]....
        /*0524*/ 	.word	0xffffffff


	//   ....[91]....
        /*0528*/ 	.word	0xffffffff


	//   ....[92]....
        /*052c*/ 	.word	0xffffffff


	//   ....[93]....
        /*0530*/ 	.word	0xffffffff


	//   ....[94]....
        /*0534*/ 	.word	0xffffffff


	//   ....[95]....
        /*0538*/ 	.word	0xffffffff


	//   ....[96]....
        /*053c*/ 	.word	0xffffffff


	//   ....[97]....
        /*0540*/ 	.word	0xffffffff


	//   ....[98]....
        /*0544*/ 	.word	0xffffffff


	//   ....[99]....
        /*0548*/ 	.word	0xffffffff


	//   ....[100]....
        /*054c*/ 	.word	0xffffffff


	//   ....[101]....
        /*0550*/ 	.word	0xffffffff


	//   ....[102]....
        /*0554*/ 	.word	0xffffffff


	//   ....[103]....
        /*0558*/ 	.word	0xffffffff


	//   ....[104]....
        /*055c*/ 	.word	0xffffffff


	//   ....[105]....
        /*0560*/ 	.word	0xffffffff


	//   ....[106]....
        /*0564*/ 	.word	0xffffffff


	//   ....[107]....
        /*0568*/ 	.word	0xffffffff


	//   ....[108]....
        /*056c*/ 	.word	0xffffffff


	//   ....[109]....
        /*0570*/ 	.word	0xffffffff


	//   ....[110]....
        /*0574*/ 	.word	0xffffffff


	//   ....[111]....
        /*0578*/ 	.word	0xffffffff


	//   ....[112]....
        /*057c*/ 	.word	0xffffffff


	//   ....[113]....
        /*0580*/ 	.word	0xffffffff


	//   ....[114]....
        /*0584*/ 	.word	0xffffffff


	//   ....[115]....
        /*0588*/ 	.word	0xffffffff


	//   ....[116]....
        /*058c*/ 	.word	0xffffffff


	//   ....[117]....
        /*0590*/ 	.word	0xffffffff


	//   ....[118]....
        /*0594*/ 	.word	0xffffffff


	//   ....[119]....
        /*0598*/ 	.word	0xffffffff


	//   ....[120]....
        /*059c*/ 	.word	0xffffffff


	//   ....[121]....
        /*05a0*/ 	.word	0xffffffff


	//   ....[122]....
        /*05a4*/ 	.word	0xffffffff


	//   ....[123]....
        /*05a8*/ 	.word	0xffffffff


	//   ....[124]....
        /*05ac*/ 	.word	0xffffffff


	//   ....[125]....
        /*05b0*/ 	.word	0xffffffff


	//   ....[126]....
        /*05b4*/ 	.word	0xffffffff


	//   ....[127]....
        /*05b8*/ 	.word	0xffffffff


	//   ....[128]....
        /*05bc*/ 	.word	0xffffffff


	//   ....[129]....
        /*05c0*/ 	.word	0xffffffff


	//   ....[130]....
        /*05c4*/ 	.word	0xffffffff


	//   ....[131]....
        /*05c8*/ 	.word	0xffffffff


	//   ....[132]....
        /*05cc*/ 	.word	0xffffffff


	//   ....[133]....
        /*05d0*/ 	.word	0xffffffff


	//   ....[134]....
        /*05d4*/ 	.word	0xffffffff


	//   ....[135]....
        /*05d8*/ 	.word	0xffffffff


	//   ....[136]....
        /*05dc*/ 	.word	0xffffffff


	//   ....[137]....
        /*05e0*/ 	.word	0xffffffff


	//   ....[138]....
        /*05e4*/ 	.word	0xffffffff


	//   ....[139]....
        /*05e8*/ 	.word	0xffffffff


	//   ....[140]....
        /*05ec*/ 	.word	0xffffffff


	//   ....[141]....
        /*05f0*/ 	.word	0xffffffff


	//   ....[142]....
        /*05f4*/ 	.word	0xffffffff


	//   ....[143]....
        /*05f8*/ 	.word	0xffffffff


	//   ....[144]....
        /*05fc*/ 	.word	0xffffffff


	//   ....[145]....
        /*0600*/ 	.word	0xffffffff


	//   ....[146]....
        /*0604*/ 	.word	0xffffffff


	//----- nvinfo : EIATTR_COOP_GROUP_INSTR_OFFSETS
	.align		4
.L_1116:
        /*0608*/ 	.byte	0x04, 0x28
        /*060a*/ 	.short	(.L_1118 - .L_1117)


	//   ....[0]....
.L_1117:
        /*060c*/ 	.word	0x00000090


	//   ....[1]....
        /*0610*/ 	.word	0x00000230


	//   ....[2]....
        /*0614*/ 	.word	0x00000260


	//   ....[3]....
        /*0618*/ 	.word	0x00000290


	//   ....[4]....
        /*061c*/ 	.word	0x000002c0


	//   ....[5]....
        /*0620*/ 	.word	0x000002f0


	//   ....[6]....
        /*0624*/ 	.word	0x00000320


	//   ....[7]....
        /*0628*/ 	.word	0x00000480


	//   ....[8]....
        /*062c*/ 	.word	0x000004c0


	//   ....[9]....
        /*0630*/ 	.word	0x000004f0


	//   ....[10]....
        /*0634*/ 	.word	0x00000520


	//   ....[11]....
        /*0638*/ 	.word	0x00000550


	//   ....[12]....
        /*063c*/ 	.word	0x00000580


	//   ....[13]....
        /*0640*/ 	.word	0x00000610


	//   ....[14]....
        /*0644*/ 	.word	0x00000650


	//   ....[15]....
        /*0648*/ 	.word	0x00000670


	//   ....[16]....
        /*064c*/ 	.word	0x000006d0


	//   ....[17]....
        /*0650*/ 	.word	0x00002ba0


	//   ....[18]....
        /*0654*/ 	.word	0x00002bc0


	//   ....[19]....
        /*0658*/ 	.word	0x00002dd0


	//   ....[20]....
        /*065c*/ 	.word	0x00002de0


	//   ....[21]....
        /*0660*/ 	.word	0x00002fe0


	//   ....[22]....
        /*0664*/ 	.word	0x00003000


	//   ....[23]....
        /*0668*/ 	.word	0x00003200


	//   ....[24]....
        /*066c*/ 	.word	0x00003210


	//   ....[25]....
        /*0670*/ 	.word	0x00004920


	//   ....[26]....
        /*0674*/ 	.word	0x00004930


	//   ....[27]....
        /*0678*/ 	.word	0x00004f10


	//   ....[28]....
        /*067c*/ 	.word	0x00005040


	//   ....[29]....
        /*0680*/ 	.word	0x00005050


	//   ....[30]....
        /*0684*/ 	.word	0x000050a0


	//   ....[31]....
        /*0688*/ 	.word	0x000077e0


	//   ....[32]....
        /*068c*/ 	.word	0x00007810


	//   ....[33]....
        /*0690*/ 	.word	0x00007f10


	//   ....[34]....
        /*0694*/ 	.word	0x00007fb0


	//   ....[35]....
        /*0698*/ 	.word	0x00008010


	//   ....[36]....
        /*069c*/ 	.word	0x000080b0


	//   ....[37]....
        /*06a0*/ 	.word	0x0000b210


	//   ....[38]....
        /*06a4*/ 	.word	0x0000b260


	//   ....[39]....
        /*06a8*/ 	.word	0x0000b280


	//   ....[40]....
        /*06ac*/ 	.word	0x0000b2b0


	//   ....[41]....
        /*06b0*/ 	.word	0x0000d200


	//   ....[42]....
        /*06b4*/ 	.word	0x0000d250


	//   ....[43]....
        /*06b8*/ 	.word	0x0000d270


	//   ....[44]....
        /*06bc*/ 	.word	0x0000d290


	//   ....[45]....
        /*06c0*/ 	.word	0x0000eac0


	//   ....[46]....
        /*06c4*/ 	.word	0x0000eae0


	//   ....[47]....
        /*06c8*/ 	.word	0x0000eaf0


	//   ....[48]....
        /*06cc*/ 	.word	0x0000eb00


	//   ....[49]....
        /*06d0*/ 	.word	0x0000eed0


	//   ....[50]....
        /*06d4*/ 	.word	0x0000eef0


	//   ....[51]....
        /*06d8*/ 	.word	0x0000f060


	//   ....[52]....
        /*06dc*/ 	.word	0x0000f070


	//   ....[53]....
        /*06e0*/ 	.word	0x0000f1f0


	//   ....[54]....
        /*06e4*/ 	.word	0x0000f210


	//   ....[55]....
        /*06e8*/ 	.word	0x0000f390


	//   ....[56]....
        /*06ec*/ 	.word	0x0000f3a0


	//   ....[57]....
        /*06f0*/ 	.word	0x0000f720


	//   ....[58]....
        /*06f4*/ 	.word	0x0000f740


	//   ....[59]....
        /*06f8*/ 	.word	0x00010420


	//   ....[60]....
        /*06fc*/ 	.word	0x00010430


	//   ....[61]....
        /*0700*/ 	.word	0x00011860


	//   ....[62]....
        /*0704*/ 	.word	0x00011880


	//   ....[63]....
        /*0708*/ 	.word	0x00011a00


	//   ....[64]....
        /*070c*/ 	.word	0x00011a10


	//   ....[65]....
        /*0710*/ 	.word	0x00011b90


	//   ....[66]....
        /*0714*/ 	.word	0x00011bb0


	//   ....[67]....
        /*0718*/ 	.word	0x00011d30


	//   ....[68]....
        /*071c*/ 	.word	0x00011d40


	//   ....[69]....
        /*0720*/ 	.word	0x00011f50


	//   ....[70]....
        /*0724*/ 	.word	0x00011f70


	//   ....[71]....
        /*0728*/ 	.word	0x00012090


	//   ....[72]....
        /*072c*/ 	.word	0x000120d0


	//   ....[73]....
        /*0730*/ 	.word	0x00012100


	//   ....[74]....
        /*0734*/ 	.word	0x00012130


	//   ....[75]....
        /*0738*/ 	.word	0x00012160


	//   ....[76]....
        /*073c*/ 	.word	0x00012190


	//   ....[77]....
        /*0740*/ 	.word	0x000122e0


	//   ....[78]....
        /*0744*/ 	.word	0x00012320


	//   ....[79]....
        /*0748*/ 	.word	0x00012350


	//   ....[80]....
        /*074c*/ 	.word	0x00012380


	//   ....[81]....
        /*0750*/ 	.word	0x000123b0


	//   ....[82]....
        /*0754*/ 	.word	0x000123e0


	//   ....[83]....
        /*0758*/ 	.word	0x00012470


	//   ....[84]....
        /*075c*/ 	.word	0x000124b0


	//   ....[85]....
        /*0760*/ 	.word	0x000124c0


	//   ....[86]....
        /*0764*/ 	.word	0x00012520


	//   ....[87]....
        /*0768*/ 	.word	0x00012e10


	//   ....[88]....
        /*076c*/ 	.word	0x00012e50


	//   ....[89]....
        /*0770*/ 	.word	0x00012ea0


	//   ....[90]....
        /*0774*/ 	.word	0x00012ef0


	//   ....[91]....
        /*0778*/ 	.word	0x00012f40


	//   ....[92]....
        /*077c*/ 	.word	0x00012fb0


	//   ....[93]....
        /*0780*/ 	.word	0x00012ff0


	//   ....[94]....
        /*0784*/ 	.word	0x00013040


	//   ....[95]....
        /*0788*/ 	.word	0x000130a0


	//   ....[96]....
        /*078c*/ 	.word	0x00013100


	//   ....[97]....
        /*0790*/ 	.word	0x00013170


	//   ....[98]....
        /*0794*/ 	.word	0x000131e0


	//   ....[99]....
        /*0798*/ 	.word	0x00013240


	//   ....[100]....
        /*079c*/ 	.word	0x000132a0


	//   ....[101]....
        /*07a0*/ 	.word	0x00013300


	//   ....[102]....
        /*07a4*/ 	.word	0x00013370


	//   ....[103]....
        /*07a8*/ 	.word	0x000133d0


	//   ....[104]....
        /*07ac*/ 	.word	0x00013430


	//   ....[105]....
        /*07b0*/ 	.word	0x00013480


	//   ....[106]....
        /*07b4*/ 	.word	0x000134d0


	//   ....[107]....
        /*07b8*/ 	.word	0x00013520


	//   ....[108]....
        /*07bc*/ 	.word	0x00013570


	//   ....[109]....
        /*07c0*/ 	.word	0x000135d0


	//   ....[110]....
        /*07c4*/ 	.word	0x00013640


	//   ....[111]....
        /*07c8*/ 	.word	0x000136a0


	//   ....[112]....
        /*07cc*/ 	.word	0x00013700


	//   ....[113]....
        /*07d0*/ 	.word	0x00013760


	//   ....[114]....
        /*07d4*/ 	.word	0x000137d0


	//   ....[115]....
        /*07d8*/ 	.word	0x00013830


	//   ....[116]....
        /*07dc*/ 	.word	0x00013890


	//   ....[117]....
        /*07e0*/ 	.word	0x000138f0


	//   ....[118]....
        /*07e4*/ 	.word	0x00013960


	//   ....[119]....
        /*07e8*/ 	.word	0x000139c0


	//   ....[120]....
        /*07ec*/ 	.word	0x00013a20


	//   ....[121]....
        /*07f0*/ 	.word	0x00013a80


	//   ....[122]....
        /*07f4*/ 	.word	0x00013af0


	//   ....[123]....
        /*07f8*/ 	.word	0x00013b50


	//   ....[124]....
        /*07fc*/ 	.word	0x00013bb0


	//   ....[125]....
        /*0800*/ 	.word	0x00013c10


	//   ....[126]....
        /*0804*/ 	.word	0x00013c80


	//   ....[127]....
        /*0808*/ 	.word	0x00013ce0


	//   ....[128]....
        /*080c*/ 	.word	0x00013d40


	//   ....[129]....
        /*0810*/ 	.word	0x00013da0


	//   ....[130]....
        /*0814*/ 	.word	0x00013e10


	//   ....[131]....
        /*0818*/ 	.word	0x00013e60


	//   ....[132]....
        /*081c*/ 	.word	0x00013ea0


	//   ....[133]....
        /*0820*/ 	.word	0x00013ef0


	//   ....[134]....
        /*0824*/ 	.word	0x00013f40


	//   ....[135]....
        /*0828*/ 	.word	0x00013f90


	//   ....[136]....
        /*082c*/ 	.word	0x00014000


	//   ....[137]....
        /*0830*/ 	.word	0x00014050


	//   ....[138]....
        /*0834*/ 	.word	0x000140a0


	//   ....[139]....
        /*0838*/ 	.word	0x000140f0


	//   ....[140]....
        /*083c*/ 	.word	0x00014140


	//   ....[141]....
        /*0840*/ 	.word	0x00014190


	//   ....[142]....
        /*0844*/ 	.word	0x00014200


	//   ....[143]....
        /*0848*/ 	.word	0x00014240


	//   ....[144]....
        /*084c*/ 	.word	0x00014290


	//   ....[145]....
        /*0850*/ 	.word	0x000142e0


	//   ....[146]....
        /*0854*/ 	.word	0x00014340


	//----- nvinfo : EIATTR_EXIT_INSTR_OFFSETS
	.align		4
.L_1118:
        /*0858*/ 	.byte	0x04, 0x1c
        /*085a*/ 	.short	(.L_1120 - .L_1119)


	//   ....[0]....
.L_1119:
        /*085c*/ 	.word	0x00000f40


	//   ....[1]....
        /*0860*/ 	.word	0x00012de0


	//----- nvinfo : EIATTR_MAX_THREADS
	.align		4
.L_1120:
        /*0864*/ 	.byte	0x04, 0x05
        /*0866*/ 	.short	(.L_1122 - .L_1121)
.L_1121:
        /*0868*/ 	.word	0x00000100
        /*086c*/ 	.word	0x00000001
        /*0870*/ 	.word	0x00000001


	//----- nvinfo : EIATTR_CRS_STACK_SIZE
	.align		4
.L_1122:
        /*0874*/ 	.byte	0x04, 0x1e
        /*0876*/ 	.short	(.L_1124 - .L_1123)
.L_1123:
        /*0878*/ 	.word	0x00000000
.L_1124:


//--------------------- .nv.info._ZN7cutlass13device_kernelIN5flash19enable_sm80_to_sm89INS1_16FlashAttnFwdSm80INS1_25CollectiveMainloopFwdSm80ILi8ELi1ELb0EN4cute5tupleIJNS5_1CILi128EEENS7_ILi48EEENS7_ILi256EEEEEELi256ENS_6half_tEfNS_4arch4Sm80ELb1ELb0ELb0ELb1ELb0ELb1ELb1ELb1EEENS1_21CollectiveEpilogueFwdINS6_IJS8_SA_S9_EEENS6_IJNS7_ILi1EEESI_SI_EEESC_SE_Li256ELb1ELb1ELb1ELb0EEENS1_36VarlenDynamicPersistentTileSchedulerILi128ELi48ELi256ELi256ELb1ELb1ELb0ELb1ELb1ELb1EEEEEEEEEvNT_6ParamsE --------------------------
	.section	.nv.info._ZN7cutlass13device_kernelIN5flash19enable_sm80_to_sm89INS1_16FlashAttnFwdSm80INS1_25CollectiveMainloopFwdSm80ILi8ELi1ELb0EN4cute5tupleIJNS5_1CILi128EEENS7_ILi48EEENS7_ILi256EEEEEELi256ENS_6half_tEfNS_4arch4Sm80ELb1ELb0ELb0ELb1ELb0ELb1ELb1ELb1EEENS1_21CollectiveEpilogueFwdINS6_IJS8_SA_S9_EEENS6_IJNS7_ILi1EEESI_SI_EEESC_SE_Li256ELb1ELb1ELb1ELb0EEENS1_36VarlenDynamicPersistentTileSchedulerILi128ELi48ELi256ELi256ELb1ELb1ELb0ELb1ELb1ELb1EEEEEEEEEvNT_6ParamsE,"",@"SHT_CUDA_INFO"
	.sectionflags	@""
	.align	4


	//----- nvinfo : EIATTR_CUDA_API_VERSION
	.align		4
        /*0000*/ 	.byte	0x04, 0x37
        /*0002*/ 	.short	(.L_1126 - .L_1125)
.L_1125:
        /*0004*/ 	.word	0x00000082


	//----- nvinfo : EIATTR_SW2861232_WAR
	.align		4
.L_1126:
        /*0008*/ 	.byte	0x01, 0x35
	.zero		2


	//----- nvinfo : EIATTR_PARAM_CBANK
	.align		4
        /*000c*/ 	.byte	0x04, 0x0a
        /*000e*/ 	.short	(.L_1128 - .L_1127)
	.align		4
.L_1127:
        /*0010*/ 	.word	index@(.nv.constant0._ZN7cutlass13device_kernelIN5flash19enable_sm80_to_sm89INS1_16FlashAttnFwdSm80INS1_25CollectiveMainloopFwdSm80ILi8ELi1ELb0EN4cute5tupleIJNS5_1CILi128EEENS7_ILi48EEENS7_ILi256EEEEEELi256ENS_6half_tEfNS_4arch4Sm80ELb1ELb0ELb0ELb1ELb0ELb1ELb1ELb1EEENS1_21CollectiveEpilogueFwdINS6_IJS8_SA_S9_EEENS6_IJNS7_ILi1EEESI_SI_EEESC_SE_Li256ELb1ELb1ELb1ELb0EEENS1_36VarlenDynamicPersistentTileSchedulerILi128ELi48ELi256ELi256ELb1ELb1ELb0ELb1ELb1ELb1EEEEEEEEEvNT_6ParamsE)
        /*0014*/ 	.short	0x0160
        /*0016*/ 	.short	0x0438


	//----- nvinfo : EIATTR_CBANK_PARAM_SIZE
	.align		4
.L_1128:
        /*0018*/ 	.byte	0x03, 0x19
        /*001a*/ 	.short	0x0438


	//----- nvinfo : EIATTR_KPARAM_INFO
	.align		4
        /*001c*/ 	.byte	0x04, 0x17
        /*001e*/ 	.short	(.L_1130 - .L_1129)
.L_1129:
        /*0020*/ 	.word	0x00000000
        /*0024*/ 	.short	0x0000
        /*0026*/ 	.short	0x0000
        /*0028*/ 	.byte	0x00, 0xf0, 0xe1, 0x10


	//----- nvinfo : EIATTR_MAXREG_COUNT
	.align		4
.L_1130:
        /*002c*/ 	.byte	0x03, 0x1b
        /*002e*/ 	.short	0x00ff


	//----- nvinfo : EIATTR_NUM_BARRIERS
	.align		4
        /*0030*/ 	.byte	0x02, 0x4c
        /*0032*/ 	.byte	0x06
	.zero		1


	//----- nvinfo : EIATTR_ANNOTATIONS
	.align		4
        /*0034*/ 	.byte	0x04, 0x55
        /*0036*/ 	.short	(.L_1132 - .L_1131)


	//   ....[0]....
.L_1131:
        /* <DEDUP_REMOVED lines=53> */


	//----- nvinfo : EIATTR_MERCURY_ISA_VERSION
	.align		4
.L_1132:
        /*0378*/ 	.byte	0x03, 0x5f
        /*037a*/ 	.short	0x0000


	//----- nvinfo : EIATTR_INT_WARP_WIDE_INSTR_OFFSETS
	.align		4
        /*037c*/ 	.byte	0x04, 0x31
        /*037e*/ 	.short	(.L_1134 - .L_1133)


	//   ....[0]....
.L_1133:
        /*0380*/ 	.word	0x0001bc60


	//   ....[1]....
        /*0384*/ 	.word	0x0001bce0


	//----- nvinfo : EIATTR_COOP_GROUP_MASK_REGIDS
	.align		4
.L_1134:
        /*0388*/ 	.byte	0x04, 0x29
        /*038a*/ 	.short	(.L_1136 - .L_1135)


	//   ....[0]....
.L_1135:
        /*038c*/ 	.word	0xffffffff


	//   ....[1]....
        /*0390*/ 	.word	0xffffffff


	//   ....[2]....
        /*0394*/ 	.word	0xffffffff


	//   ....[3]....
        /*0398*/ 	.word	0xffffffff


	//   ....[4]....
        /*039c*/ 	.word	0xffffffff


	//   ....[5]....
        /*03a0*/ 	.word	0xffffffff


	//   ....[6]....
        /*03a4*/ 	.word	0xffffffff


	//   ....[7]....
        /*03a8*/ 	.word	0xffffffff


	//   ....[8]....
        /*03ac*/ 	.word	0xffffffff


	//   ....[9]....
        /*03b0*/ 	.word	0xffffffff


	//   ....[10]....
        /*03b4*/ 	.word	0xffffffff


	//   ....[11]....
        /*03b8*/ 	.word	0xffffffff


	//   ....[12]....
        /*03bc*/ 	.word	0xffffffff


	//   ....[13]....
        /*03c0*/ 	.word	0xffffffff


	//   ....[14]....
        /*03c4*/ 	.word	0xffffffff


	//   ....[15]....
        /*03c8*/ 	.word	0xffffffff


	//   ....[16]....
        /*03cc*/ 	.word	0xffffffff


	//   ....[17]....
        /*03d0*/ 	.word	0xffffffff


	//   ....[18]....
        /*03d4*/ 	.word	0xffffffff


	//   ....[19]....
        /*03d8*/ 	.word	0xffffffff


	//   ....[20]....
        /*03dc*/ 	.word	0xffffffff


	//   ....[21]....
        /*03e0*/ 	.word	0xffffffff


	//   ....[22]....
        /*03e4*/ 	.word	0xffffffff


	//   ....[23]....
        /*03e8*/ 	.word	0xffffffff


	//   ....[24]....
        /*03ec*/ 	.word	0xffffffff


	//   ....[25]....
        /*03f0*/ 	.word	0xffffffff


	//   ....[26]....
        /*03f4*/ 	.word	0xffffffff


	//   ....[27]....
        /*03f8*/ 	.word	0xffffffff


	//   ....[28]....
        /*03fc*/ 	.word	0xffffffff


	//   ....[29]....
        /*0400*/ 	.word	0xffffffff


	//   ....[30]....
        /*0404*/ 	.word	0xffffffff


	//   ....[31]....
        /*0408*/ 	.word	0xffffffff


	//   ....[32]....
        /*040c*/ 	.word	0xffffffff


	//   ....[33]....
        /*0410*/ 	.word	0xffffffff


	//   ....[34]....
        /*0414*/ 	.word	0xffffffff


	//   ....[35]....
        /*0418*/ 	.word	0xffffffff


	//   ....[36]....
        /*041c*/ 	.word	0xffffffff


	//   ....[37]....
        /*0420*/ 	.word	0xffffffff


	//   ....[38]....
        /*0424*/ 	.word	0xffffffff


	//   ....[39]....
        /*0428*/ 	.word	0xffffffff


	//   ....[40]....
        /*042c*/ 	.word	0xffffffff


	//   ....[41]....
        /*0430*/ 	.word	0xffffffff


	//   ....[42]....
        /*0434*/ 	.word	0xffffffff


	//   ....[43]....
        /*0438*/ 	.word	0xffffffff


	//   ....[44]....
        /*043c*/ 	.word	0xffffffff


	//   ....[45]....
        /*0440*/ 	.word	0xffffffff


	//   ....[46]....
        /*0444*/ 	.word	0xffffffff


	//   ....[47]....
        /*0448*/ 	.word	0xffffffff


	//   ....[48]....
        /*044c*/ 	.word	0xffffffff


	//   ....[49]....
        /*0450*/ 	.word	0xffffffff


	//   ....[50]....
        /*0454*/ 	.word	0xffffffff


	//   ....[51]....
        /*0458*/ 	.word	0xffffffff


	//   ....[52]....
        /*045c*/ 	.word	0xffffffff


	//   ....[53]....
        /*0460*/ 	.word	0xffffffff


	//   ....[54]....
        /*0464*/ 	.word	0xffffffff


	//   ....[55]....
        /*0468*/ 	.word	0xffffffff


	//   ....[56]....
        /*046c*/ 	.word	0xffffffff


	//   ....[57]....
        /*0470*/ 	.word	0xffffffff


	//   ....[58]....
        /*0474*/ 	.word	0xffffffff


	//   ....[59]....
        /*0478*/ 	.word	0xffffffff


	//   ....[60]....
        /*047c*/ 	.word	0xffffffff


	//   ....[61]....
        /*0480*/ 	.word	0xffffffff


	//   ....[62]....
        /*0484*/ 	.word	0xffffffff


	//   ....[63]....
        /*0488*/ 	.word	0xffffffff


	//   ....[64]....
        /*048c*/ 	.word	0xffffffff


	//   ....[65]....
        /*0490*/ 	.word	0xffffffff


	//   ....[66]....
        /*0494*/ 	.word	0xffffffff


	//   ....[67]....
        /*0498*/ 	.word	0xffffffff


	//   ....[68]....
        /*049c*/ 	.word	0xffffffff


	//   ....[69]....
        /*04a0*/ 	.word	0xffffffff


	//   ....[70]....
        /*04a4*/ 	.word	0xffffffff


	//   ....[71]....
        /*04a8*/ 	.word	0xffffffff


	//   ....[72]....
        /*04ac*/ 	.word	0xffffffff


	//   ....[73]....
        /*04b0*/ 	.word	0xffffffff


	//   ....[74]....
        /*04b4*/ 	.word	0xffffffff


	//   ....[75]....
        /*04b8*/ 	.word	0xffffffff


	//   ....[76]....
        /*04bc*/ 	.word	0xffffffff


	//   ....[77]....
        /*04c0*/ 	.word	0xffffffff


	//   ....[78]....
        /*04c4*/ 	.word	0xffffffff


	//   ....[79]....
        /*04c8*/ 	.word	0xffffffff


	//   ....[80]....
        /*04cc*/ 	.word	0xffffffff


	//   ....[81]....
        /*04d0*/ 	.word	0xffffffff


	//   ....[82]....
        /*04d4*/ 	.word	0xffffffff


	//   ....[83]....
        /*04d8*/ 	.word	0xffffffff


	//   ....[84]....
        /*04dc*/ 	.word	0xffffffff


	//   ....[85]....
        /*04e0*/ 	.word	0xffffffff


	//   ....[86]....
        /*04e4*/ 	.word	0xffffffff


	//   ....[87]....
        /*04e8*/ 	.word	0xffffffff


	//   ....[88]....
        /*04ec*/ 	.word	0xffffffff


	//   ....[89]....
        /*04f0*/ 	.word	0xffffffff


	//   ....[90]....
        /*04f4*/ 	.word	0xffffffff


	//   ....[91]....
        /*04f8*/ 	.word	0xffffffff


	//   ....[92]....
        /*04fc*/ 	.word	0xffffffff


	//   ....[93]....
        /*0500*/ 	.word	0xffffffff


	//   ....[94]....
        /*0504*/ 	.word	0xffffffff


	//   ....[95]....
        /*0508*/ 	.word	0xffffffff


	//   ....[96]....
        /*050c*/ 	.word	0xffffffff


	//   ....[97]....
        /*0510*/ 	.word	0xffffffff


	//   ....[98]....
        /*0514*/ 	.word	0xffffffff


	//   ....[99]....
        /*0518*/ 	.word	0xffffffff


	//   ....[100]....
        /*051c*/ 	.word	0xffffffff


	//   ....[101]....
        /*0520*/ 	.word	0xffffffff


	//   ....[102]....
        /*0524*/ 	.word	0xffffffff


	//   ....[103]....
        /*0528*/ 	.word	0xffffffff


	//   ....[104]....
        /*052c*/ 	.word	0xffffffff


	//   ....[105]....
        /*0530*/ 	.word	0xffffffff


	//   ....[106]....
        /*0534*/ 	.word	0xffffffff


	//   ....[107]....
        /*0538*/ 	.word	0xffffffff


	//   ....[108]....
        /*053c*/ 	.word	0xffffffff


	//   ....[109]....
        /*0540*/ 	.word	0xffffffff


	//   ....[110]....
        /*0544*/ 	.word	0xffffffff


	//   ....[111]....
        /*0548*/ 	.word	0xffffffff


	//   ....[112]....
        /*054c*/ 	.word	0xffffffff


	//   ....[113]....
        /*0550*/ 	.word	0xffffffff


	//   ....[114]....
        /*0554*/ 	.word	0xffffffff


	//   ....[115]....
        /*0558*/ 	.word	0xffffffff


	//   ....[116]....
        /*055c*/ 	.word	0xffffffff


	//   ....[117]....
        /*0560*/ 	.word	0xffffffff


	//   ....[118]....
        /*0564*/ 	.word	0xffffffff


	//   ....[119]....
        /*0568*/ 	.word	0xffffffff


	//   ....[120]....
        /*056c*/ 	.word	0xffffffff


	//   ....[121]....
        /*0570*/ 	.word	0xffffffff


	//   ....[122]....
        /*0574*/ 	.word	0xffffffff


	//   ....[123]....
        /*0578*/ 	.word	0xffffffff


	//   ....[124]....
        /*057c*/ 	.word	0xffffffff


	//   ....[125]....
        /*0580*/ 	.word	0xffffffff


	//   ....[126]....
        /*0584*/ 	.word	0xffffffff


	//   ....[127]....
        /*0588*/ 	.word	0xffffffff


	//   ....[128]....
        /*058c*/ 	.word	0xffffffff


	//   ....[129]....
        /*0590*/ 	.word	0xffffffff


	//   ....[130]....
        /*0594*/ 	.word	0xffffffff


	//   ....[131]....
        /*0598*/ 	.word	0xffffffff


	//   ....[132]....
        /*059c*/ 	.word	0xffffffff


	//   ....[133]....
        /*05a0*/ 	.word	0xffffffff


	//   ....[134]....
        /*05a4*/ 	.word	0xffffffff


	//   ....[135]....
        /*05a8*/ 	.word	0xffffffff


	//   ....[136]....
        /*05ac*/ 	.word	0xffffffff


	//   ....[137]....
        /*05b0*/ 	.word	0xffffffff


	//   ....[138]....
        /*05b4*/ 	.word	0xffffffff


	//   ....[139]....
        /*05b8*/ 	.word	0xffffffff


	//   ....[140]....
        /*05bc*/ 	.word	0xffffffff


	//   ....[141]....
        /*05c0*/ 	.word	0xffffffff


	//   ....[142]....
        /*05c4*/ 	.word	0xffffffff


	//   ....[143]....
        /*05c8*/ 	.word	0xffffffff


	//   ....[144]....
        /*05cc*/ 	.word	0xffffffff


	//   ....[145]....
        /*05d0*/ 	.word	0xffffffff


	//   ....[146]....
        /*05d4*/ 	.word	0xffffffff


	//   ....[147]....
        /*05d8*/ 	.word	0xffffffff


	//   ....[148]....
        /*05dc*/ 	.word	0xffffffff


	//   ....[149]....
        /*05e0*/ 	.word	0xffffffff


	//   ....[150]....
        /*05e4*/ 	.word	0xffffffff


	//   ....[151]....
        /*05e8*/ 	.word	0xffffffff


	//   ....[152]....
        /*05ec*/ 	.word	0xffffffff


	//   ....[153]....
        /*05f0*/ 	.word	0xffffffff


	//   ....[154]....
        /*05f4*/ 	.word	0xffffffff


	//   ....[155]....
        /*05f8*/ 	.word	0xffffffff


	//   ....[156]....
        /*05fc*/ 	.word	0xffffffff


	//   ....[157]....
        /*0600*/ 	.word	0xffffffff


	//   ....[158]....
        /*0604*/ 	.word	0xffffffff


	//   ....[159]....
        /*0608*/ 	.word	0xffffffff


	//   ....[160]....
        /*060c*/ 	.word	0xffffffff


	//   ....[161]....
        /*0610*/ 	.word	0xffffffff


	//   ....[162]....
        /*0614*/ 	.word	0xffffffff


	//   ....[163]....
        /*0618*/ 	.word	0xffffffff


	//   ....[164]....
        /*061c*/ 	.word	0xffffffff


	//   ....[165]....
        /*0620*/ 	.word	0xffffffff


	//   ....[166]....
        /*0624*/ 	.word	0xffffffff


	//   ....[167]....
        /*0628*/ 	.word	0xffffffff


	//   ....[168]....
        /*062c*/ 	.word	0xffffffff


	//   ....[169]....
        /*0630*/ 	.word	0xffffffff


	//   ....[170]....
        /*0634*/ 	.word	0xffffffff


	//   ....[171]....
        /*0638*/ 	.word	0xffffffff


	//   ....[172]....
        /*063c*/ 	.word	0xffffffff


	//   ....[173]....
        /*0640*/ 	.word	0xffffffff


	//   ....[174]....
        /*0644*/ 	.word	0xffffffff


	//   ....[175]....
        /*0648*/ 	.word	0xffffffff


	//   ....[176]....
        /*064c*/ 	.word	0xffffffff


	//   ....[177]....
        /*0650*/ 	.word	0xffffffff


	//   ....[178]....
        /*0654*/ 	.word	0xffffffff


	//----- nvinfo : EIATTR_COOP_GROUP_INSTR_OFFSETS
	.align		4
.L_1136:
        /*0658*/ 	.byte	0x04, 0x28
        /*065a*/ 	.short	(.L_1138 - .L_1137)


	//   ....[0]....
.L_1137:
        /*065c*/ 	.word	0x00000050


	//   ....[1]....
        /*0660*/ 	.word	0x00000210


	//   ....[2]....
        /*0664*/ 	.word	0x00000240


	//   ....[3]....
        /*0668*/ 	.word	0x00000270


	//   ....[4]....
        /*066c*/ 	.word	0x000002a0


	//   ....[5]....
        /*0670*/ 	.word	0x000002d0


	//   ....[6]....
        /*0674*/ 	.word	0x00000300


	//   ....[7]....
        /*0678*/ 	.word	0x00000470


	//   ....[8]....
        /*067c*/ 	.word	0x000004b0


	//   ....[9]....
        /*0680*/ 	.word	0x000004e0


	//   ....[10]....
        /*0684*/ 	.word	0x00000510


	//   ....[11]....
        /*0688*/ 	.word	0x00000540


	//   ....[12]....
        /*068c*/ 	.word	0x00000570


	//   ....[13]....
        /*0690*/ 	.word	0x00000600


	//   ....[14]....
        /*0694*/ 	.word	0x00000650


	//   ....[15]....
        /*0698*/ 	.word	0x00000670


	//   ....[16]....
        /*069c*/ 	.word	0x000006d0


	//   ....[17]....
        /*06a0*/ 	.word	0x00009a50


	//   ....[18]....
        /*06a4*/ 	.word	0x00009a70


	//   ....[19]....
        /*06a8*/ 	.word	0x00009c40


	//   ....[20]....
        /*06ac*/ 	.word	0x00009c50


	//   ....[21]....
        /*06b0*/ 	.word	0x00009dd0


	//   ....[22]....
        /*06b4*/ 	.word	0x00009df0


	//   ....[23]....
        /*06b8*/ 	.word	0x00009f70


	//   ....[24]....
        /*06bc*/ 	.word	0x00009f80


	//   ....[25]....
        /*06c0*/ 	.word	0x0000a700


	//   ....[26]....
        /*06c4*/ 	.word	0x0000a720


	//   ....[27]....
        /*06c8*/ 	.word	0x0000a740


	//   ....[28]....
        /*06cc*/ 	.word	0x0000a750


	//   ....[29]....
        /*06d0*/ 	.word	0x0000abc0


	//   ....[30]....
        /*06d4*/ 	.word	0x0000ac00


	//   ....[31]....
        /*06d8*/ 	.word	0x0000ac40


	//   ....[32]....
        /*06dc*/ 	.word	0x0000ac80


	//   ....[33]....
        /*06e0*/ 	.word	0x0000b130


	//   ....[34]....
        /*06e4*/ 	.word	0x0000b170


	//   ....[35]....
        /*06e8*/ 	.word	0x0000b1b0


	//   ....[36]....
        /*06ec*/ 	.word	0x0000b1f0


	//   ....[37]....
        /*06f0*/ 	.word	0x0000b610


	//   ....[38]....
        /*06f4*/ 	.word	0x0000b660


	//   ....[39]....
        /*06f8*/ 	.word	0x0000b6c0


	//   ....[40]....
        /*06fc*/ 	.word	0x0000b700


	//   ....[41]....
        /*0700*/ 	.word	0x0000ec50


	//   ....[42]....
        /*0704*/ 	.word	0x0000ec70


	//   ....[43]....
        /*0708*/ 	.word	0x0000ec90


	//   ....[44]....
        /*070c*/ 	.word	0x0000eca0


	//   ....[45]....
        /*0710*/ 	.word	0x0000eea0


	//   ....[46]....
        /*0714*/ 	.word	0x0000f040


	//   ....[47]....
        /*0718*/ 	.word	0x0000f080


	//   ....[48]....
        /*071c*/ 	.word	0x0000f0c0


	//   ....[49]....
        /*0720*/ 	.word	0x0000f340


	//   ....[50]....
        /*0724*/ 	.word	0x0000f450


	//   ....[51]....
        /*0728*/ 	.word	0x0000f4b0


	//   ....[52]....
        /*072c*/ 	.word	0x0000f4f0


	//   ....[53]....
        /*0730*/ 	.word	0x0000f790


	//   ....[54]....
        /*0734*/ 	.word	0x0000f880


	//   ....[55]....
        /*0738*/ 	.word	0x0000f900


	//   ....[56]....
        /*073c*/ 	.word	0x0000f950


	//   ....[57]....
        /*0740*/ 	.word	0x00014510


	//   ....[58]....
        /*0744*/ 	.word	0x00014520


	//   ....[59]....
        /*0748*/ 	.word	0x00014890


	//   ....[60]....
        /*074c*/ 	.word	0x00014a20


	//   ....[61]....
        /*0750*/ 	.word	0x00014a50


	//   ....[62]....
        /*0754*/ 	.word	0x00014ab0


	//   ....[63]....
        /*0758*/ 	.word	0x00016c60


	//   ....[64]....
        /*075c*/ 	.word	0x00016c70


	//   ....[65]....
        /*0760*/ 	.word	0x00016fc0


	//   ....[66]....
        /*0764*/ 	.word	0x000170b0


	//   ....[67]....
        /*0768*/ 	.word	0x00017480


	//   ....[68]....
        /*076c*/ 	.word	0x00017580


	//   ....[69]....
        /*0770*/ 	.word	0x00019aa0


	//   ....[70]....
        /*0774*/ 	.word	0x00019ab0


	//   ....[71]....
        /*0778*/ 	.word	0x00019ae0


	//   ....[72]....
        /*077c*/ 	.word	0x00019af0


	//   ....[73]....
        /*0780*/ 	.word	0x0001b230


	//   ....[74]....
        /*0784*/ 	.word	0x0001b260


	//   ....[75]....
        /*0788*/ 	.word	0x0001b270


	//   ....[76]....
        /*078c*/ 	.word	0x0001b2a0


	//   ....[77]....
        /*0790*/ 	.word	0x0001cb20


	//   ....[78]....
        /*0794*/ 	.word	0x0001cb30


	//   ....[79]....
        /*0798*/ 	.word	0x0001cb60


	//   ....[80]....
        /*079c*/ 	.word	0x0001cb80


	//   ....[81]....
        /*07a0*/ 	.word	0x0001cf90


	//   ....[82]....
        /*07a4*/ 	.word	0x0001cfb0


	//   ....[83]....
        /*07a8*/ 	.word	0x0001d180


	//   ....[84]....
        /*07ac*/ 	.word	0x0001d190


	//   ....[85]....
        /*07b0*/ 	.word	0x0001d300


	//   ....[86]....
        /*07b4*/ 	.word	0x0001d320


	//   ....[87]....
        /*07b8*/ 	.word	0x0001d490


	//   ....[88]....
        /*07bc*/ 	.word	0x0001d4a0


	//   ....[89]....
        /*07c0*/ 	.word	0x0001d820


	//   ....[90]....
        /*07c4*/ 	.word	0x0001d840


	//   ....[91]....
        /*07c8*/ 	.word	0x0001e500


	//   ....[92]....
        /*07cc*/ 	.word	0x0001e510


	//   ....[93]....
        /*07d0*/ 	.word	0x0001f990


	//   ....[94]....
        /*07d4*/ 	.word	0x0001f9b0


	//   ....[95]....
        /*07d8*/ 	.word	0x0001fb90


	//   ....[96]....
        /*07dc*/ 	.word	0x0001fba0


	//   ....[97]....
        /*07e0*/ 	.word	0x0001fd10


	//   ....[98]....
        /*07e4*/ 	.word	0x0001fd30


	//   ....[99]....
        /*07e8*/ 	.word	0x0001fea0


	//   ....[100]....
        /*07ec*/ 	.word	0x0001feb0


	//   ....[101]....
        /*07f0*/ 	.word	0x000200e0


	//   ....[102]....
        /*07f4*/ 	.word	0x00020100


	//   ....[103]....
        /*07f8*/ 	.word	0x00020230


	//   ....[104]....
        /*07fc*/ 	.word	0x00020270


	//   ....[105]....
        /*0800*/ 	.word	0x000202a0


	//   ....[106]....
        /*0804*/ 	.word	0x000202d0


	//   ....[107]....
        /*0808*/ 	.word	0x00020300


	//   ....[108]....
        /*080c*/ 	.word	0x00020330


	//   ....[109]....
        /*0810*/ 	.word	0x00020490


	//   ....[110]....
        /*0814*/ 	.word	0x000204d0


	//   ....[111]....
        /*0818*/ 	.word	0x00020500


	//   ....[112]....
        /*081c*/ 	.word	0x00020530


	//   ....[113]....
        /*0820*/ 	.word	0x00020560


	//   ....[114]....
        /*0824*/ 	.word	0x00020590


	//   ....[115]....
        /*0828*/ 	.word	0x00020620


	//   ....[116]....
        /*082c*/ 	.word	0x00020680


	//   ....[117]....
        /*0830*/ 	.word	0x00020690


	//   ....[118]....
        /*0834*/ 	.word	0x000206f0


	//   ....[119]....
        /*0838*/ 	.word	0x00021170


	//   ....[120]....
        /*083c*/ 	.word	0x000211d0


	//   ....[121]....
        /*0840*/ 	.word	0x00021220


	//   ....[122]....
        /*0844*/ 	.word	0x00021270


	//   ....[123]....
        /*0848*/ 	.word	0x000212c0


	//   ....[124]....
        /*084c*/ 	.word	0x00021330


	//   ....[125]....
        /*0850*/ 	.word	0x00021380


	//   ....[126]....
        /*0854*/ 	.word	0x000213f0


	//   ....[127]....
        /*0858*/ 	.word	0x00021460


	//   ....[128]....
        /*085c*/ 	.word	0x000214c0


	//   ....[129]....
        /*0860*/ 	.word	0x00021530


	//   ....[130]....
        /*0864*/ 	.word	0x000215a0


	//   ....[131]....
        /*0868*/ 	.word	0x00021610


	//   ....[132]....
        /*086c*/ 	.word	0x00021670


	//   ....[133]....
        /*0870*/ 	.word	0x000216e0


	//   ....[134]....
        /*0874*/ 	.word	0x00021750


	//   ....[135]....
        /*0878*/ 	.word	0x000217c0


	//   ....[136]....
        /*087c*/ 	.word	0x00021820


	//   ....[137]....
        /*0880*/ 	.word	0x00021880


	//   ....[138]....
        /*0884*/ 	.word	0x000218e0


	//   ....[139]....
        /*0888*/ 	.word	0x00021930


	//   ....[140]....
        /*088c*/ 	.word	0x00021980


	//   ....[141]....
        /*0890*/ 	.word	0x000219f0


	//   ....[142]....
        /*0894*/ 	.word	0x00021a60


	//   ....[143]....
        /*0898*/ 	.word	0x00021ad0


	//   ....[144]....
        /*089c*/ 	.word	0x00021b30


	//   ....[145]....
        /*08a0*/ 	.word	0x00021ba0


	//   ....[146]....
        /*08a4*/ 	.word	0x00021c10


	//   ....[147]....
        /*08a8*/ 	.word	0x00021c80


	//   ....[148]....
        /*08ac*/ 	.word	0x00021ce0


	//   ....[149]....
        /*08b0*/ 	.word	0x00021d50


	//   ....[150]....
        /*08b4*/ 	.word	0x00021dc0


	//   ....[151]....
        /*08b8*/ 	.word	0x00021e30


	//   ....[152]....
        /*08bc*/ 	.word	0x00021e90


	//   ....[153]....
        /*08c0*/ 	.word	0x00021f00


	//   ....[154]....
        /*08c4*/ 	.word	0x00021f70


	//   ....[155]....
        /*08c8*/ 	.word	0x00021fe0


	//   ....[156]....
        /*08cc*/ 	.word	0x00022040


	//   ....[157]....
        /*08d0*/ 	.word	0x000220b0


	//   ....[158]....
        /*08d4*/ 	.word	0x00022120


	//   ....[159]....
        /*08d8*/ 	.word	0x00022190


	//   ....[160]....
        /*08dc*/ 	.word	0x000221f0


	//   ....[161]....
        /*08e0*/ 	.word	0x00022260


	//   ....[162]....
        /*08e4*/ 	.word	0x000222d0


	//   ....[163]....
        /*08e8*/ 	.word	0x00022320


	//   ....[164]....
        /*08ec*/ 	.word	0x00022360


	//   ....[165]....
        /*08f0*/ 	.word	0x000223b0


	//   ....[166]....
        /*08f4*/ 	.word	0x00022400


	//   ....[167]....
        /*08f8*/ 	.word	0x00022450


	//   ....[168]....
        /*08fc*/ 	.word	0x000224c0


	//   ....[169]....
        /*0900*/ 	.word	0x00022510


	//   ....[170]....
        /*0904*/ 	.word	0x00022560


	//   ....[171]....
        /*0908*/ 	.word	0x000225b0


	//   ....[172]....
        /*090c*/ 	.word	0x00022600


	//   ....[173]....
        /*0910*/ 	.word	0x00022650


	//   ....[174]....
        /*0914*/ 	.word	0x000226c0


	//   ....[175]....
        /*0918*/ 	.word	0x00022710


	//   ....[176]....
        /*091c*/ 	.word	0x00022780


	//   ....[177]....
        /*0920*/ 	.word	0x000227e0


	//   ....[178]....
        /*0924*/ 	.word	0x00022850


	//----- nvinfo : EIATTR_EXIT_INSTR_OFFSETS
	.align		4
.L_1138:
        /*0928*/ 	.byte	0x04, 0x1c
        /*092a*/ 	.short	(.L_1140 - .L_1139)


	//   ....[0]....
.L_1139:
        /*092c*/ 	.word	0x000010f0


	//   ....[1]....
        /*0930*/ 	.word	0x00021130


	//----- nvinfo : EIATTR_MAX_THREADS
	.align		4
.L_1140:
        /*0934*/ 	.byte	0x04, 0x05
        /*0936*/ 	.short	(.L_1142 - .L_1141)
.L_1141:
        /*0938*/ 	.word	0x00000100
        /*093c*/ 	.word	0x00000001
        /*0940*/ 	.word	0x00000001


	//----- nvinfo : EIATTR_CRS_STACK_SIZE
	.align		4
.L_1142:
        /*0944*/ 	.byte	0x04, 0x1e
        /*0946*/ 	.short	(.L_1144 - .L_1143)
.L_1143:
        /*0948*/ 	.word	0x00000000
.L_1144:


//--------------------- .nv.callgraph             --------------------------
	.section	.nv.callgraph,"",@"SHT_CUDA_CALLGRAPH"
	.align	4
	.sectionentsize	8
	.align		4
        /*0000*/ 	.word	0x00000000
	.align		4
        /*0004*/ 	.word	0xffffffff
	.align		4
        /*0008*/ 	.word	0x00000000
	.align		4
        /*000c*/ 	.word	0xfffffffe
	.align		4
        /*0010*/ 	.word	0x00000000
	.align		4
        /*0014*/ 	.word	0xfffffffd
	.align		4
        /*0018*/ 	.word	0x00000000
	.align		4
        /*001c*/ 	.word	0xfffffffc


//--------------------- .nv.rel.action            --------------------------
	.section	.nv.rel.action,"",@"SHT_CUDA_RELOCINFO"
	.align	8
	.sectionentsize	8
        /*0000*/ 	.byte	0x73, 0x00, 0x00, 0x00, 0x00, 0x00, 0x00, 0x00, 0x00, 0x00, 0x00, 0x11, 0x25, 0x00, 0x05, 0x36


//--------------------- .nv.constant4             --------------------------
	.section	.nv.constant4,"a",@progbits
	.align	8
	.align		8
.nv.constant4:
        /*0000*/ 	.dword	_ZN83_INTERNAL_63ead672_47_flash_fwd_hdim256_fp16_split_softcapall_sm80_cu_8e232a79_40494cuda3std3__45__cpo5beginE
	.align		8
        /*0008*/ 	.dword	_ZN83_INTERNAL_63ead672_47_flash_fwd_hdim256_fp16_split_softcapall_sm80_cu_8e232a79_40494cuda3std3__45__cpo3endE
	.align		8
        /*0010*/ 	.dword	_ZN83_INTERNAL_63ead672_47_flash_fwd_hdim256_fp16_split_softcapall_sm80_cu_8e232a79_40494cuda3std3__45__cpo6cbeginE
	.align		8
        /*0018*/ 	.dword	_ZN83_INTERNAL_63ead672_47_flash_fwd_hdim256_fp16_split_softcapall_sm80_cu_8e232a79_40494cuda3std3__45__cpo4cendE
	.align		8
        /*0020*/ 	.dword	_ZN83_INTERNAL_63ead672_47_flash_fwd_hdim256_fp16_split_softcapall_sm80_cu_8e232a79_40494cuda3std3__485_GLOBAL__N__63ead672_47_flash_fwd_hdim256_fp16_split_softcapall_sm80_cu_8e232a79_40496ignoreE
	.align		8
        /*0028*/ 	.dword	_ZN83_INTERNAL_63ead672_47_flash_fwd_hdim256_fp16_split_softcapall_sm80_cu_8e232a79_40494cuda3std3__419piecewise_constructE
	.align		8
        /*0030*/ 	.dword	_ZN83_INTERNAL_63ead672_47_flash_fwd_hdim256_fp16_split_softcapall_sm80_cu_8e232a79_40494cuda3std3__48in_placeE
	.align		8
        /*0038*/ 	.dword	_ZN83_INTERNAL_63ead672_47_flash_fwd_hdim256_fp16_split_softcapall_sm80_cu_8e232a79_40494cuda3std6ranges3__45__cpo4swapE
	.align		8
        /*0040*/ 	.dword	_ZN83_INTERNAL_63ead672_47_flash_fwd_hdim256_fp16_split_softcapall_sm80_cu_8e232a79_40494cuda3std6ranges3__45__cpo9iter_moveE
	.align		8
        /*0048*/ 	.dword	_ZN83_INTERNAL_63ead672_47_flash_fwd_hdim256_fp16_split_softcapall_sm80_cu_8e232a79_40494cute7productE
	.align		8
        /*0050*/ 	.dword	_ZN83_INTERNAL_63ead672_47_flash_fwd_hdim256_fp16_split_softcapall_sm80_cu_8e232a79_40494cute1_E


//--------------------- .nv.constant0._ZN7cutlass13device_kernelIN5flash19enable_sm80_to_sm89INS1_16FlashAttnFwdSm80INS1_25CollectiveMainloopFwdSm80ILi8ELi1ELb1EN4cute5tupleIJNS5_1CILi128EEENS7_ILi64EEENS7_ILi256EEEEEELi256ENS_6half_tEfNS_4arch4Sm80ELb0ELb0ELb1ELb0ELb0ELb0ELb1ELb1EEENS1_21CollectiveEpilogueFwdINS6_IJS8_SA_S9_EEENS6_IJNS7_ILi1EEESI_SI_EEESC_SE_Li256ELb0ELb1ELb1ELb0EEENS1_19SingleTileSchedulerILb0ELb1ELb1ELi128EEEEEEEEEvNT_6ParamsE --------------------------
	.section	.nv.constant0._ZN7cutlass13device_kernelIN5flash19enable_sm80_to_sm89INS1_16FlashAttnFwdSm80INS1_25CollectiveMainloopFwdSm80ILi8ELi1ELb1EN4cute5tupleIJNS5_1CILi128EEENS7_ILi64EEENS7_ILi256EEEEEELi256ENS_6half_tEfNS_4arch4Sm80ELb0ELb0ELb1ELb0ELb0ELb0ELb1ELb1EEENS1_21CollectiveEpilogueFwdINS6_IJS8_SA_S9_EEENS6_IJNS7_ILi1EEESI_SI_EEESC_SE_Li256ELb0ELb1ELb1ELb0EEENS1_19SingleTileSchedulerILb0ELb1ELb1ELi128EEEEEEEEEvNT_6ParamsE,"a",@progbits
	.sectionflags	@""
	.align	4
.nv.constant0._ZN7cutlass13device_kernelIN5flash19enable_sm80_to_sm89INS1_16FlashAttnFwdSm80INS1_25CollectiveMainloopFwdSm80ILi8ELi1ELb1EN4cute5tupleIJNS5_1CILi128EEENS7_ILi64EEENS7_ILi256EEEEEELi256ENS_6half_tEfNS_4arch4Sm80ELb0ELb0ELb1ELb0ELb0ELb0ELb1ELb1EEENS1_21CollectiveEpilogueFwdINS6_IJS8_SA_S9_EEENS6_IJNS7_ILi1EEESI_SI_EEESC_SE_Li256ELb0ELb1ELb1ELb0EEENS1_19SingleTileSchedulerILb0ELb1ELb1ELi128EEEEEEEEEvNT_6ParamsE:
	.zero		1400


//--------------------- .nv.constant0._ZN7cutlass13device_kernelIN5flash19enable_sm80_to_sm89INS1_16FlashAttnFwdSm80INS1_25CollectiveMainloopFwdSm80ILi8ELi1ELb1EN4cute5tupleIJNS5_1CILi128EEENS7_ILi48EEENS7_ILi256EEEEEELi256ENS_6half_tEfNS_4arch4Sm80ELb0ELb0ELb1ELb1ELb0ELb0ELb1ELb1EEENS1_21CollectiveEpilogueFwdINS6_IJS8_SA_S9_EEENS6_IJNS7_ILi1EEESI_SI_EEESC_SE_Li256ELb1ELb1ELb1ELb0EEENS1_36VarlenDynamicPersistentTileSchedulerILi128ELi48ELi256ELi256ELb1ELb1ELb0ELb0ELb1ELb1EEEEEEEEEvNT_6ParamsE --------------------------
	.section	.nv.constant0._ZN7cutlass13device_kernelIN5flash19enable_sm80_to_sm89INS1_16FlashAttnFwdSm80INS1_25CollectiveMainloopFwdSm80ILi8ELi1ELb1EN4cute5tupleIJNS5_1CILi128EEENS7_ILi48EEENS7_ILi256EEEEEELi256ENS_6half_tEfNS_4arch4Sm80ELb0ELb0ELb1ELb1ELb0ELb0ELb1ELb1EEENS1_21CollectiveEpilogueFwdINS6_IJS8_SA_S9_EEENS6_IJNS7_ILi1EEESI_SI_EEESC_SE_Li256ELb1ELb1ELb1ELb0EEENS1_36VarlenDynamicPersistentTileSchedulerILi128ELi48ELi256ELi256ELb1ELb1ELb0ELb0ELb1ELb1EEEEEEEEEvNT_6ParamsE,"a",@progbits
	.sectionflags	@""
	.align	4
.nv.constant0._ZN7cutlass13device_kernelIN5flash19enable_sm80_to_sm89INS1_16FlashAttnFwdSm80INS1_25CollectiveMainloopFwdSm80ILi8ELi1ELb1EN4cute5tupleIJNS5_1CILi128EEENS7_ILi48EEENS7_ILi256EEEEEELi256ENS_6half_tEfNS_4arch4Sm80ELb0ELb0ELb1ELb1ELb0ELb0ELb1ELb1EEENS1_21CollectiveEpilogueFwdINS6_IJS8_SA_S9_EEENS6_IJNS7_ILi1EEESI_SI_EEESC_SE_Li256ELb1ELb1ELb1ELb0EEENS1_36VarlenDynamicPersistentTileSchedulerILi128ELi48ELi256ELi256ELb1ELb1ELb0ELb0ELb1ELb1EEEEEEEEEvNT_6ParamsE:
	.zero		1432


//--------------------- .nv.constant0._ZN7cutlass13device_kernelIN5flash19enable_sm80_to_sm89INS1_16FlashAttnFwdSm80INS1_25CollectiveMainloopFwdSm80ILi8ELi1ELb0EN4cute5tupleIJNS5_1CILi128EEENS7_ILi32EEENS7_ILi256EEEEEELi256ENS_6half_tEfNS_4arch4Sm80ELb0ELb0ELb1ELb1ELb0ELb1ELb1ELb1EEENS1_21CollectiveEpilogueFwdINS6_IJS8_SA_S9_EEENS6_IJNS7_ILi1EEESI_SI_EEESC_SE_Li256ELb1ELb1ELb1ELb0EEENS1_36VarlenDynamicPersistentTileSchedulerILi128ELi32ELi256ELi256ELb1ELb1ELb0ELb0ELb1ELb1EEEEEEEEEvNT_6ParamsE --------------------------
	.section	.nv.constant0._ZN7cutlass13device_kernelIN5flash19enable_sm80_to_sm89INS1_16FlashAttnFwdSm80INS1_25CollectiveMainloopFwdSm80ILi8ELi1ELb0EN4cute5tupleIJNS5_1CILi128EEENS7_ILi32EEENS7_ILi256EEEEEELi256ENS_6half_tEfNS_4arch4Sm80ELb0ELb0ELb1ELb1ELb0ELb1ELb1ELb1EEENS1_21CollectiveEpilogueFwdINS6_IJS8_SA_S9_EEENS6_IJNS7_ILi1EEESI_SI_EEESC_SE_Li256ELb1ELb1ELb1ELb0EEENS1_36VarlenDynamicPersistentTileSchedulerILi128ELi32ELi256ELi256ELb1ELb1ELb0ELb0ELb1ELb1EEEEEEEEEvNT_6ParamsE,"a",@progbits
	.sectionflags	@""
	.align	4
.nv.constant0._ZN7cutlass13device_kernelIN5flash19enable_sm80_to_sm89INS1_16FlashAttnFwdSm80INS1_25CollectiveMainloopFwdSm80ILi8ELi1ELb0EN4cute5tupleIJNS5_1CILi128EEENS7_ILi32EEENS7_ILi256EEEEEELi256ENS_6half_tEfNS_4arch4Sm80ELb0ELb0ELb1ELb1ELb0ELb1ELb1ELb1EEENS1_21CollectiveEpilogueFwdINS6_IJS8_SA_S9_EEENS6_IJNS7_ILi1EEESI_SI_EEESC_SE_Li256ELb1ELb1ELb1ELb0EEENS1_36VarlenDynamicPersistentTileSchedulerILi128ELi32ELi256ELi256ELb1ELb1ELb0ELb0ELb1ELb1EEEEEEEEEvNT_6ParamsE:
	.zero		1432


//--------------------- .nv.constant0._ZN7cutlass13device_kernelIN5flash19enable_sm80_to_sm89INS1_16FlashAttnFwdSm80INS1_25CollectiveMainloopFwdSm80ILi8ELi1ELb1EN4cute5tupleIJNS5_1CILi128EEENS7_ILi48EEENS7_ILi256EEEEEELi256ENS_6half_tEfNS_4arch4Sm80ELb0ELb1ELb1ELb0ELb0ELb0ELb1ELb1EEENS1_21CollectiveEpilogueFwdINS6_IJS8_SA_S9_EEENS6_IJNS7_ILi1EEESI_SI_EEESC_SE_Li256ELb0ELb1ELb1ELb0EEENS1_19SingleTileSchedulerILb0ELb1ELb1ELi128EEEEEEEEEvNT_6ParamsE --------------------------
	.section	.nv.constant0._ZN7cutlass13device_kernelIN5flash19enable_sm80_to_sm89INS1_16FlashAttnFwdSm80INS1_25CollectiveMainloopFwdSm80ILi8ELi1ELb1EN4cute5tupleIJNS5_1CILi128EEENS7_ILi48EEENS7_ILi256EEEEEELi256ENS_6half_tEfNS_4arch4Sm80ELb0ELb1ELb1ELb0ELb0ELb0ELb1ELb1EEENS1_21CollectiveEpilogueFwdINS6_IJS8_SA_S9_EEENS6_IJNS7_ILi1EEESI_SI_EEESC_SE_Li256ELb0ELb1ELb1ELb0EEENS1_19SingleTileSchedulerILb0ELb1ELb1ELi128EEEEEEEEEvNT_6ParamsE,"a",@progbits
	.sectionflags	@""
	.align	4
.nv.constant0._ZN7cutlass13device_kernelIN5flash19enable_sm80_to_sm89INS1_16FlashAttnFwdSm80INS1_25CollectiveMainloopFwdSm80ILi8ELi1ELb1EN4cute5tupleIJNS5_1CILi128EEENS7_ILi48EEENS7_ILi256EEEEEELi256ENS_6half_tEfNS_4arch4Sm80ELb0ELb1ELb1ELb0ELb0ELb0ELb1ELb1EEENS1_21CollectiveEpilogueFwdINS6_IJS8_SA_S9_EEENS6_IJNS7_ILi1EEESI_SI_EEESC_SE_Li256ELb0ELb1ELb1ELb0EEENS1_19SingleTileSchedulerILb0ELb1ELb1ELi128EEEEEEEEEvNT_6ParamsE:
	.zero		1400


//--------------------- .nv.constant0._ZN7cutlass13device_kernelIN5flash19enable_sm80_to_sm89INS1_16FlashAttnFwdSm80INS1_25CollectiveMainloopFwdSm80ILi8ELi1ELb1EN4cute5tupleIJNS5_1CILi128EEENS7_ILi48EEENS7_ILi256EEEEEELi256ENS_6half_tEfNS_4arch4Sm80ELb0ELb1ELb1ELb1ELb0ELb0ELb1ELb1EEENS1_21CollectiveEpilogueFwdINS6_IJS8_SA_S9_EEENS6_IJNS7_ILi1EEESI_SI_EEESC_SE_Li256ELb1ELb1ELb1ELb0EEENS1_36VarlenDynamicPersistentTileSchedulerILi128ELi48ELi256ELi256ELb1ELb1ELb0ELb1ELb0ELb1EEEEEEEEEvNT_6ParamsE --------------------------
	.section	.nv.constant0._ZN7cutlass13device_kernelIN5flash19enable_sm80_to_sm89INS1_16FlashAttnFwdSm80INS1_25CollectiveMainloopFwdSm80ILi8ELi1ELb1EN4cute5tupleIJNS5_1CILi128EEENS7_ILi48EEENS7_ILi256EEEEEELi256ENS_6half_tEfNS_4arch4Sm80ELb0ELb1ELb1ELb1ELb0ELb0ELb1ELb1EEENS1_21CollectiveEpilogueFwdINS6_IJS8_SA_S9_EEENS6_IJNS7_ILi1EEESI_SI_EEESC_SE_Li256ELb1ELb1ELb1ELb0EEENS1_36VarlenDynamicPersistentTileSchedulerILi128ELi48ELi256ELi256ELb1ELb1ELb0ELb1ELb0ELb1EEEEEEEEEvNT_6ParamsE,"a",@progbits
	.sectionflags	@""
	.align	4
.nv.constant0._ZN7cutlass13device_kernelIN5flash19enable_sm80_to_sm89INS1_16FlashAttnFwdSm80INS1_25CollectiveMainloopFwdSm80ILi8ELi1ELb1EN4cute5tupleIJNS5_1CILi128EEENS7_ILi48EEENS7_ILi256EEEEEELi256ENS_6half_tEfNS_4arch4Sm80ELb0ELb1ELb1ELb1ELb0ELb0ELb1ELb1EEENS1_21CollectiveEpilogueFwdINS6_IJS8_SA_S9_EEENS6_IJNS7_ILi1EEESI_SI_EEESC_SE_Li256ELb1ELb1ELb1ELb0EEENS1_36VarlenDynamicPersistentTileSchedulerILi128ELi48ELi256ELi256ELb1ELb1ELb0ELb1ELb0ELb1EEEEEEEEEvNT_6ParamsE:
	.zero		1432


//--------------------- .nv.constant0._ZN7cutlass13device_kernelIN5flash19enable_sm80_to_sm89INS1_16FlashAttnFwdSm80INS1_25CollectiveMainloopFwdSm80ILi8ELi1ELb0EN4cute5tupleIJNS5_1CILi128EEENS7_ILi32EEENS7_ILi256EEEEEELi256ENS_6half_tEfNS_4arch4Sm80ELb0ELb1ELb1ELb1ELb0ELb1ELb1ELb1EEENS1_21CollectiveEpilogueFwdINS6_IJS8_SA_S9_EEENS6_IJNS7_ILi1EEESI_SI_EEESC_SE_Li256ELb1ELb1ELb1ELb0EEENS1_36VarlenDynamicPersistentTileSchedulerILi128ELi32ELi256ELi256ELb1ELb1ELb0ELb1ELb0ELb1EEEEEEEEEvNT_6ParamsE --------------------------
	.section	.nv.constant0._ZN7cutlass13device_kernelIN5flash19enable_sm80_to_sm89INS1_16FlashAttnFwdSm80INS1_25CollectiveMainloopFwdSm80ILi8ELi1ELb0EN4cute5tupleIJNS5_1CILi128EEENS7_ILi32EEENS7_ILi256EEEEEELi256ENS_6half_tEfNS_4arch4Sm80ELb0ELb1ELb1ELb1ELb0ELb1ELb1ELb1EEENS1_21CollectiveEpilogueFwdINS6_IJS8_SA_S9_EEENS6_IJNS7_ILi1EEESI_SI_EEESC_SE_Li256ELb1ELb1ELb1ELb0EEENS1_36VarlenDynamicPersistentTileSchedulerILi128ELi32ELi256ELi256ELb1ELb1ELb0ELb1ELb0ELb1EEEEEEEEEvNT_6ParamsE,"a",@progbits
	.sectionflags	@""
	.align	4
.nv.constant0._ZN7cutlass13device_kernelIN5flash19enable_sm80_to_sm89INS1_16FlashAttnFwdSm80INS1_25CollectiveMainloopFwdSm80ILi8ELi1ELb0EN4cute5tupleIJNS5_1CILi128EEENS7_ILi32EEENS7_ILi256EEEEEELi256ENS_6half_tEfNS_4arch4Sm80ELb0ELb1ELb1ELb1ELb0ELb1ELb1ELb1EEENS1_21CollectiveEpilogueFwdINS6_IJS8_SA_S9_EEENS6_IJNS7_ILi1EEESI_SI_EEESC_SE_Li256ELb1ELb1ELb1ELb0EEENS1_36VarlenDynamicPersistentTileSchedulerILi128ELi32ELi256ELi256ELb1ELb1ELb0ELb1ELb0ELb1EEEEEEEEEvNT_6ParamsE:
	.zero		1432


//--------------------- .nv.constant0._ZN7cutlass13device_kernelIN5flash19enable_sm80_to_sm89INS1_16FlashAttnFwdSm80INS1_25CollectiveMainloopFwdSm80ILi8ELi1ELb1EN4cute5tupleIJNS5_1CILi128EEENS7_ILi64EEENS7_ILi256EEEEEELi256ENS_6half_tEfNS_4arch4Sm80ELb1ELb0ELb1ELb0ELb0ELb0ELb1ELb1EEENS1_21CollectiveEpilogueFwdINS6_IJS8_SA_S9_EEENS6_IJNS7_ILi1EEESI_SI_EEESC_SE_Li256ELb0ELb1ELb1ELb0EEENS1_30DynamicPersistentTileSchedulerILi256ELi256ELb1ELb1ELb0EEEEEEEEEvNT_6ParamsE --------------------------
	.section	.nv.constant0._ZN7cutlass13device_kernelIN5flash19enable_sm80_to_sm89INS1_16FlashAttnFwdSm80INS1_25CollectiveMainloopFwdSm80ILi8ELi1ELb1EN4cute5tupleIJNS5_1CILi128EEENS7_ILi64EEENS7_ILi256EEEEEELi256ENS_6half_tEfNS_4arch4Sm80ELb1ELb0ELb1ELb0ELb0ELb0ELb1ELb1EEENS1_21CollectiveEpilogueFwdINS6_IJS8_SA_S9_EEENS6_IJNS7_ILi1EEESI_SI_EEESC_SE_Li256ELb0ELb1ELb1ELb0EEENS1_30DynamicPersistentTileSchedulerILi256ELi256ELb1ELb1ELb0EEEEEEEEEvNT_6ParamsE,"a",@progbits
	.sectionflags	@""
	.align	4
.nv.constant0._ZN7cutlass13device_kernelIN5flash19enable_sm80_to_sm89INS1_16FlashAttnFwdSm80INS1_25CollectiveMainloopFwdSm80ILi8ELi1ELb1EN4cute5tupleIJNS5_1CILi128EEENS7_ILi64EEENS7_ILi256EEEEEELi256ENS_6half_tEfNS_4arch4Sm80ELb1ELb0ELb1ELb0ELb0ELb0ELb1ELb1EEENS1_21CollectiveEpilogueFwdINS6_IJS8_SA_S9_EEENS6_IJNS7_ILi1EEESI_SI_EEESC_SE_Li256ELb0ELb1ELb1ELb0EEENS1_30DynamicPersistentTileSchedulerILi256ELi256ELb1ELb1ELb0EEEEEEEEEvNT_6ParamsE:
	.zero		1416


//--------------------- .nv.constant0._ZN7cutlass13device_kernelIN5flash19enable_sm80_to_sm89INS1_16FlashAttnFwdSm80INS1_25CollectiveMainloopFwdSm80ILi8ELi1ELb1EN4cute5tupleIJNS5_1CILi128EEENS7_ILi48EEENS7_ILi256EEEEEELi256ENS_6half_tEfNS_4arch4Sm80ELb1ELb0ELb1ELb1ELb0ELb0ELb1ELb1EEENS1_21CollectiveEpilogueFwdINS6_IJS8_SA_S9_EEENS6_IJNS7_ILi1EEESI_SI_EEESC_SE_Li256ELb1ELb1ELb1ELb0EEENS1_36VarlenDynamicPersistentTileSchedulerILi128ELi48ELi256ELi256ELb1ELb1ELb0ELb1ELb1ELb1EEEEEEEEEvNT_6ParamsE --------------------------
	.section	.nv.constant0._ZN7cutlass13device_kernelIN5flash19enable_sm80_to_sm89INS1_16FlashAttnFwdSm80INS1_25CollectiveMainloopFwdSm80ILi8ELi1ELb1EN4cute5tupleIJNS5_1CILi128EEENS7_ILi48EEENS7_ILi256EEEEEELi256ENS_6half_tEfNS_4arch4Sm80ELb1ELb0ELb1ELb1ELb0ELb0ELb1ELb1EEENS1_21CollectiveEpilogueFwdINS6_IJS8_SA_S9_EEENS6_IJNS7_ILi1EEESI_SI_EEESC_SE_Li256ELb1ELb1ELb1ELb0EEENS1_36VarlenDynamicPersistentTileSchedulerILi128ELi48ELi256ELi256ELb1ELb1ELb0ELb1ELb1ELb1EEEEEEEEEvNT_6ParamsE,"a",@progbits
	.sectionflags	@""
	.align	4
.nv.constant0._ZN7cutlass13device_kernelIN5flash19enable_sm80_to_sm89INS1_16FlashAttnFwdSm80INS1_25CollectiveMainloopFwdSm80ILi8ELi1ELb1EN4cute5tupleIJNS5_1CILi128EEENS7_ILi48EEENS7_ILi256EEEEEELi256ENS_6half_tEfNS_4arch4Sm80ELb1ELb0ELb1ELb1ELb0ELb0ELb1ELb1EEENS1_21CollectiveEpilogueFwdINS6_IJS8_SA_S9_EEENS6_IJNS7_ILi1EEESI_SI_EEESC_SE_Li256ELb1ELb1ELb1ELb0EEENS1_36VarlenDynamicPersistentTileSchedulerILi128ELi48ELi256ELi256ELb1ELb1ELb0ELb1ELb1ELb1EEEEEEEEEvNT_6ParamsE:
	.zero		1432


//--------------------- .nv.constant0._ZN7cutlass13device_kernelIN5flash19enable_sm80_to_sm89INS1_16FlashAttnFwdSm80INS1_25CollectiveMainloopFwdSm80ILi8ELi1ELb0EN4cute5tupleIJNS5_1CILi128EEENS7_ILi32EEENS7_ILi256EEEEEELi256ENS_6half_tEfNS_4arch4Sm80ELb1ELb0ELb1ELb1ELb0ELb1ELb1ELb1EEENS1_21CollectiveEpilogueFwdINS6_IJS8_SA_S9_EEENS6_IJNS7_ILi1EEESI_SI_EEESC_SE_Li256ELb1ELb1ELb1ELb0EEENS1_36VarlenDynamicPersistentTileSchedulerILi128ELi32ELi256ELi256ELb1ELb1ELb0ELb1ELb1ELb1EEEEEEEEEvNT_6ParamsE --------------------------
	.section	.nv.constant0._ZN7cutlass13device_kernelIN5flash19enable_sm80_to_sm89INS1_16FlashAttnFwdSm80INS1_25CollectiveMainloopFwdSm80ILi8ELi1ELb0EN4cute5tupleIJNS5_1CILi128EEENS7_ILi32EEENS7_ILi256EEEEEELi256ENS_6half_tEfNS_4arch4Sm80ELb1ELb0ELb1ELb1ELb0ELb1ELb1ELb1EEENS1_21CollectiveEpilogueFwdINS6_IJS8_SA_S9_EEENS6_IJNS7_ILi1EEESI_SI_EEESC_SE_Li256ELb1ELb1ELb1ELb0EEENS1_36VarlenDynamicPersistentTileSchedulerILi128ELi32ELi256ELi256ELb1ELb1ELb0ELb1ELb1ELb1EEEEEEEEEvNT_6ParamsE,"a",@progbits
	.sectionflags	@""
	.align	4
.nv.constant0._ZN7cutlass13device_kernelIN5flash19enable_sm80_to_sm89INS1_16FlashAttnFwdSm80INS1_25CollectiveMainloopFwdSm80ILi8ELi1ELb0EN4cute5tupleIJNS5_1CILi128EEENS7_ILi32EEENS7_ILi256EEEEEELi256ENS_6half_tEfNS_4arch4Sm80ELb1ELb0ELb1ELb1ELb0ELb1ELb1ELb1EEENS1_21CollectiveEpilogueFwdINS6_IJS8_SA_S9_EEENS6_IJNS7_ILi1EEESI_SI_EEESC_SE_Li256ELb1ELb1ELb1ELb0EEENS1_36VarlenDynamicPersistentTileSchedulerILi128ELi32ELi256ELi256ELb1ELb1ELb0ELb1ELb1ELb1EEEEEEEEEvNT_6ParamsE:
	.zero		1432


//--------------------- .nv.constant0._ZN7cutlass13device_kernelIN5flash19enable_sm80_to_sm89INS1_16FlashAttnFwdSm80INS1_25CollectiveMainloopFwdSm80ILi8ELi1ELb0EN4cute5tupleIJNS5_1CILi128EEENS7_ILi96EEENS7_ILi256EEEEEELi256ENS_6half_tEfNS_4arch4Sm80ELb0ELb0ELb1ELb0ELb0ELb0ELb1ELb1EEENS1_21CollectiveEpilogueFwdINS6_IJS8_SA_S9_EEENS6_IJNS7_ILi1EEESI_SI_EEESC_SE_Li256ELb0ELb1ELb1ELb0EEENS1_19SingleTileSchedulerILb0ELb1ELb1ELi128EEEEEEEEEvNT_6ParamsE --------------------------
	.section	.nv.constant0._ZN7cutlass13device_kernelIN5flash19enable_sm80_to_sm89INS1_16FlashAttnFwdSm80INS1_25CollectiveMainloopFwdSm80ILi8ELi1ELb0EN4cute5tupleIJNS5_1CILi128EEENS7_ILi96EEENS7_ILi256EEEEEELi256ENS_6half_tEfNS_4arch4Sm80ELb0ELb0ELb1ELb0ELb0ELb0ELb1ELb1EEENS1_21CollectiveEpilogueFwdINS6_IJS8_SA_S9_EEENS6_IJNS7_ILi1EEESI_SI_EEESC_SE_Li256ELb0ELb1ELb1ELb0EEENS1_19SingleTileSchedulerILb0ELb1ELb1ELi128EEEEEEEEEvNT_6ParamsE,"a",@progbits
	.sectionflags	@""
	.align	4
.nv.constant0._ZN7cutlass13device_kernelIN5flash19enable_sm80_to_sm89INS1_16FlashAttnFwdSm80INS1_25CollectiveMainloopFwdSm80ILi8ELi1ELb0EN4cute5tupleIJNS5_1CILi128EEENS7_ILi96EEENS7_ILi256EEEEEELi256ENS_6half_tEfNS_4arch4Sm80ELb0ELb0ELb1ELb0ELb0ELb0ELb1ELb1EEENS1_21CollectiveEpilogueFwdINS6_IJS8_SA_S9_EEENS6_IJNS7_ILi1EEESI_SI_EEESC_SE_Li256ELb0ELb1ELb1ELb0EEENS1_19SingleTileSchedulerILb0ELb1ELb1ELi128EEEEEEEEEvNT_6ParamsE:
	.zero		1400


//--------------------- .nv.constant0._ZN7cutlass13device_kernelIN5flash19enable_sm80_to_sm89INS1_16FlashAttnFwdSm80INS1_25CollectiveMainloopFwdSm80ILi8ELi1ELb0EN4cute5tupleIJNS5_1CILi128EEENS7_ILi64EEENS7_ILi256EEEEEELi256ENS_6half_tEfNS_4arch4Sm80ELb0ELb0ELb1ELb1ELb0ELb0ELb1ELb1EEENS1_21CollectiveEpilogueFwdINS6_IJS8_SA_S9_EEENS6_IJNS7_ILi1EEESI_SI_EEESC_SE_Li256ELb1ELb1ELb1ELb0EEENS1_36VarlenDynamicPersistentTileSchedulerILi128ELi64ELi256ELi256ELb1ELb1ELb0ELb0ELb1ELb1EEEEEEEEEvNT_6ParamsE --------------------------
	.section	.nv.constant0._ZN7cutlass13device_kernelIN5flash19enable_sm80_to_sm89INS1_16FlashAttnFwdSm80INS1_25CollectiveMainloopFwdSm80ILi8ELi1ELb0EN4cute5tupleIJNS5_1CILi128EEENS7_ILi64EEENS7_ILi256EEEEEELi256ENS_6half_tEfNS_4arch4Sm80ELb0ELb0ELb1ELb1ELb0ELb0ELb1ELb1EEENS1_21CollectiveEpilogueFwdINS6_IJS8_SA_S9_EEENS6_IJNS7_ILi1EEESI_SI_EEESC_SE_Li256ELb1ELb1ELb1ELb0EEENS1_36VarlenDynamicPersistentTileSchedulerILi128ELi64ELi256ELi256ELb1ELb1ELb0ELb0ELb1ELb1EEEEEEEEEvNT_6ParamsE,"a",@progbits
	.sectionflags	@""
	.align	4
.nv.constant0._ZN7cutlass13device_kernelIN5flash19enable_sm80_to_sm89INS1_16FlashAttnFwdSm80INS1_25CollectiveMainloopFwdSm80ILi8ELi1ELb0EN4cute5tupleIJNS5_1CILi128EEENS7_ILi64EEENS7_ILi256EEEEEELi256ENS_6half_tEfNS_4arch4Sm80ELb0ELb0ELb1ELb1ELb0ELb0ELb1ELb1EEENS1_21CollectiveEpilogueFwdINS6_IJS8_SA_S9_EEENS6_IJNS7_ILi1EEESI_SI_EEESC_SE_Li256ELb1ELb1ELb1ELb0EEENS1_36VarlenDynamicPersistentTileSchedulerILi128ELi64ELi256ELi256ELb1ELb1ELb0ELb0ELb1ELb1EEEEEEEEEvNT_6ParamsE:
	.zero		1432


//--------------------- .nv.constant0._ZN7cutlass13device_kernelIN5flash19enable_sm80_to_sm89INS1_16FlashAttnFwdSm80INS1_25CollectiveMainloopFwdSm80ILi8ELi1ELb0EN4cute5tupleIJNS5_1CILi128EEENS7_ILi48EEENS7_ILi256EEEEEELi256ENS_6half_tEfNS_4arch4Sm80ELb0ELb0ELb1ELb1ELb0ELb1ELb1ELb1EEENS1_21CollectiveEpilogueFwdINS6_IJS8_SA_S9_EEENS6_IJNS7_ILi1EEESI_SI_EEESC_SE_Li256ELb1ELb1ELb1ELb0EEENS1_36VarlenDynamicPersistentTileSchedulerILi128ELi48ELi256ELi256ELb1ELb1ELb0ELb0ELb1ELb1EEEEEEEEEvNT_6ParamsE --------------------------
	.section	.nv.constant0._ZN7cutlass13device_kernelIN5flash19enable_sm80_to_sm89INS1_16FlashAttnFwdSm80INS1_25CollectiveMainloopFwdSm80ILi8ELi1ELb0EN4cute5tupleIJNS5_1CILi128EEENS7_ILi48EEENS7_ILi256EEEEEELi256ENS_6half_tEfNS_4arch4Sm80ELb0ELb0ELb1ELb1ELb0ELb1ELb1ELb1EEENS1_21CollectiveEpilogueFwdINS6_IJS8_SA_S9_EEENS6_IJNS7_ILi1EEESI_SI_EEESC_SE_Li256ELb1ELb1ELb1ELb0EEENS1_36VarlenDynamicPersistentTileSchedulerILi128ELi48ELi256ELi256ELb1ELb1ELb0ELb0ELb1ELb1EEEEEEEEEvNT_6ParamsE,"a",@progbits
	.sectionflags	@""
	.align	4
.nv.constant0._ZN7cutlass13device_kernelIN5flash19enable_sm80_to_sm89INS1_16FlashAttnFwdSm80INS1_25CollectiveMainloopFwdSm80ILi8ELi1ELb0EN4cute5tupleIJNS5_1CILi128EEENS7_ILi48EEENS7_ILi256EEEEEELi256ENS_6half_tEfNS_4arch4Sm80ELb0ELb0ELb1ELb1ELb0ELb1ELb1ELb1EEENS1_21CollectiveEpilogueFwdINS6_IJS8_SA_S9_EEENS6_IJNS7_ILi1EEESI_SI_EEESC_SE_Li256ELb1ELb1ELb1ELb0EEENS1_36VarlenDynamicPersistentTileSchedulerILi128ELi48ELi256ELi256ELb1ELb1ELb0ELb0ELb1ELb1EEEEEEEEEvNT_6ParamsE:
	.zero		1432


//--------------------- .nv.constant0._ZN7cutlass13device_kernelIN5flash19enable_sm80_to_sm89INS1_16FlashAttnFwdSm80INS1_25CollectiveMainloopFwdSm80ILi8ELi1ELb0EN4cute5tupleIJNS5_1CILi128EEENS7_ILi64EEENS7_ILi256EEEEEELi256ENS_6half_tEfNS_4arch4Sm80ELb0ELb1ELb1ELb0ELb0ELb0ELb1ELb1EEENS1_21CollectiveEpilogueFwdINS6_IJS8_SA_S9_EEENS6_IJNS7_ILi1EEESI_SI_EEESC_SE_Li256ELb0ELb1ELb1ELb0EEENS1_19SingleTileSchedulerILb0ELb1ELb1ELi128EEEEEEEEEvNT_6ParamsE --------------------------
	.section	.nv.constant0._ZN7cutlass13device_kernelIN5flash19enable_sm80_to_sm89INS1_16FlashAttnFwdSm80INS1_25CollectiveMainloopFwdSm80ILi8ELi1ELb0EN4cute5tupleIJNS5_1CILi128EEENS7_ILi64EEENS7_ILi256EEEEEELi256ENS_6half_tEfNS_4arch4Sm80ELb0ELb1ELb1ELb0ELb0ELb0ELb1ELb1EEENS1_21CollectiveEpilogueFwdINS6_IJS8_SA_S9_EEENS6_IJNS7_ILi1EEESI_SI_EEESC_SE_Li256ELb0ELb1ELb1ELb0EEENS1_19SingleTileSchedulerILb0ELb1ELb1ELi128EEEEEEEEEvNT_6ParamsE,"a",@progbits
	.sectionflags	@""
	.align	4
.nv.constant0._ZN7cutlass13device_kernelIN5flash19enable_sm80_to_sm89INS1_16FlashAttnFwdSm80INS1_25CollectiveMainloopFwdSm80ILi8ELi1ELb0EN4cute5tupleIJNS5_1CILi128EEENS7_ILi64EEENS7_ILi256EEEEEELi256ENS_6half_tEfNS_4arch4Sm80ELb0ELb1ELb1ELb0ELb0ELb0ELb1ELb1EEENS1_21CollectiveEpilogueFwdINS6_IJS8_SA_S9_EEENS6_IJNS7_ILi1EEESI_SI_EEESC_SE_Li256ELb0ELb1ELb1ELb0EEENS1_19SingleTileSchedulerILb0ELb1ELb1ELi128EEEEEEEEEvNT_6ParamsE:
	.zero		1400


//--------------------- .nv.constant0._ZN7cutlass13device_kernelIN5flash19enable_sm80_to_sm89INS1_16FlashAttnFwdSm80INS1_25CollectiveMainloopFwdSm80ILi8ELi1ELb0EN4cute5tupleIJNS5_1CILi128EEENS7_ILi64EEENS7_ILi256EEEEEELi256ENS_6half_tEfNS_4arch4Sm80ELb0ELb1ELb1ELb1ELb0ELb0ELb1ELb1EEENS1_21CollectiveEpilogueFwdINS6_IJS8_SA_S9_EEENS6_IJNS7_ILi1EEESI_SI_EEESC_SE_Li256ELb1ELb1ELb1ELb0EEENS1_36VarlenDynamicPersistentTileSchedulerILi128ELi64ELi256ELi256ELb1ELb1ELb0ELb1ELb0ELb1EEEEEEEEEvNT_6ParamsE --------------------------
	.section	.nv.constant0._ZN7cutlass13device_kernelIN5flash19enable_sm80_to_sm89INS1_16FlashAttnFwdSm80INS1_25CollectiveMainloopFwdSm80ILi8ELi1ELb0EN4cute5tupleIJNS5_1CILi128EEENS7_ILi64EEENS7_ILi256EEEEEELi256ENS_6half_tEfNS_4arch4Sm80ELb0ELb1ELb1ELb1ELb0ELb0ELb1ELb1EEENS1_21CollectiveEpilogueFwdINS6_IJS8_SA_S9_EEENS6_IJNS7_ILi1EEESI_SI_EEESC_SE_Li256ELb1ELb1ELb1ELb0EEENS1_36VarlenDynamicPersistentTileSchedulerILi128ELi64ELi256ELi256ELb1ELb1ELb0ELb1ELb0ELb1EEEEEEEEEvNT_6ParamsE,"a",@progbits
	.sectionflags	@""
	.align	4
.nv.constant0._ZN7cutlass13device_kernelIN5flash19enable_sm80_to_sm89INS1_16FlashAttnFwdSm80INS1_25CollectiveMainloopFwdSm80ILi8ELi1ELb0EN4cute5tupleIJNS5_1CILi128EEENS7_ILi64EEENS7_ILi256EEEEEELi256ENS_6half_tEfNS_4arch4Sm80ELb0ELb1ELb1ELb1ELb0ELb0ELb1ELb1EEENS1_21CollectiveEpilogueFwdINS6_IJS8_SA_S9_EEENS6_IJNS7_ILi1EEESI_SI_EEESC_SE_Li256ELb1ELb1ELb1ELb0EEENS1_36VarlenDynamicPersistentTileSchedulerILi128ELi64ELi256ELi256ELb1ELb1ELb0ELb1ELb0ELb1EEEEEEEEEvNT_6ParamsE:
	.zero		1432


//--------------------- .nv.constant0._ZN7cutlass13device_kernelIN5flash19enable_sm80_to_sm89INS1_16FlashAttnFwdSm80INS1_25CollectiveMainloopFwdSm80ILi8ELi1ELb0EN4cute5tupleIJNS5_1CILi128EEENS7_ILi48EEENS7_ILi256EEEEEELi256ENS_6half_tEfNS_4arch4Sm80ELb0ELb1ELb1ELb1ELb0ELb1ELb1ELb1EEENS1_21CollectiveEpilogueFwdINS6_IJS8_SA_S9_EEENS6_IJNS7_ILi1EEESI_SI_EEESC_SE_Li256ELb1ELb1ELb1ELb0EEENS1_36VarlenDynamicPersistentTileSchedulerILi128ELi48ELi256ELi256ELb1ELb1ELb0ELb1ELb0ELb1EEEEEEEEEvNT_6ParamsE --------------------------
	.section	.nv.constant0._ZN7cutlass13device_kernelIN5flash19enable_sm80_to_sm89INS1_16FlashAttnFwdSm80INS1_25CollectiveMainloopFwdSm80ILi8ELi1ELb0EN4cute5tupleIJNS5_1CILi128EEENS7_ILi48EEENS7_ILi256EEEEEELi256ENS_6half_tEfNS_4arch4Sm80ELb0ELb1ELb1ELb1ELb0ELb1ELb1ELb1EEENS1_21CollectiveEpilogueFwdINS6_IJS8_SA_S9_EEENS6_IJNS7_ILi1EEESI_SI_EEESC_SE_Li256ELb1ELb1ELb1ELb0EEENS1_36VarlenDynamicPersistentTileSchedulerILi128ELi48ELi256ELi256ELb1ELb1ELb0ELb1ELb0ELb1EEEEEEEEEvNT_6ParamsE,"a",@progbits
	.sectionflags	@""
	.align	4
.nv.constant0._ZN7cutlass13device_kernelIN5flash19enable_sm80_to_sm89INS1_16FlashAttnFwdSm80INS1_25CollectiveMainloopFwdSm80ILi8ELi1ELb0EN4cute5tupleIJNS5_1CILi128EEENS7_ILi48EEENS7_ILi256EEEEEELi256ENS_6half_tEfNS_4arch4Sm80ELb0ELb1ELb1ELb1ELb0ELb1ELb1ELb1EEENS1_21CollectiveEpilogueFwdINS6_IJS8_SA_S9_EEENS6_IJNS7_ILi1EEESI_SI_EEESC_SE_Li256ELb1ELb1ELb1ELb0EEENS1_36VarlenDynamicPersistentTileSchedulerILi128ELi48ELi256ELi256ELb1ELb1ELb0ELb1ELb0ELb1EEEEEEEEEvNT_6ParamsE:
	.zero		1432


//--------------------- .nv.constant0._ZN7cutlass13device_kernelIN5flash19enable_sm80_to_sm89INS1_16FlashAttnFwdSm80INS1_25CollectiveMainloopFwdSm80ILi8ELi1ELb0EN4cute5tupleIJNS5_1CILi128EEENS7_ILi96EEENS7_ILi256EEEEEELi256ENS_6half_tEfNS_4arch4Sm80ELb1ELb0ELb1ELb0ELb0ELb0ELb1ELb1EEENS1_21CollectiveEpilogueFwdINS6_IJS8_SA_S9_EEENS6_IJNS7_ILi1EEESI_SI_EEESC_SE_Li256ELb0ELb1ELb1ELb0EEENS1_30DynamicPersistentTileSchedulerILi256ELi256ELb1ELb1ELb0EEEEEEEEEvNT_6ParamsE --------------------------
	.section	.nv.constant0._ZN7cutlass13device_kernelIN5flash19enable_sm80_to_sm89INS1_16FlashAttnFwdSm80INS1_25CollectiveMainloopFwdSm80ILi8ELi1ELb0EN4cute5tupleIJNS5_1CILi128EEENS7_ILi96EEENS7_ILi256EEEEEELi256ENS_6half_tEfNS_4arch4Sm80ELb1ELb0ELb1ELb0ELb0ELb0ELb1ELb1EEENS1_21CollectiveEpilogueFwdINS6_IJS8_SA_S9_EEENS6_IJNS7_ILi1EEESI_SI_EEESC_SE_Li256ELb0ELb1ELb1ELb0EEENS1_30DynamicPersistentTileSchedulerILi256ELi256ELb1ELb1ELb0EEEEEEEEEvNT_6ParamsE,"a",@progbits
	.sectionflags	@""
	.align	4
.nv.constant0._ZN7cutlass13device_kernelIN5flash19enable_sm80_to_sm89INS1_16FlashAttnFwdSm80INS1_25CollectiveMainloopFwdSm80ILi8ELi1ELb0EN4cute5tupleIJNS5_1CILi128EEENS7_ILi96EEENS7_ILi256EEEEEELi256ENS_6half_tEfNS_4arch4Sm80ELb1ELb0ELb1ELb0ELb0ELb0ELb1ELb1EEENS1_21CollectiveEpilogueFwdINS6_IJS8_SA_S9_EEENS6_IJNS7_ILi1EEESI_SI_EEESC_SE_Li256ELb0ELb1ELb1ELb0EEENS1_30DynamicPersistentTileSchedulerILi256ELi256ELb1ELb1ELb0EEEEEEEEEvNT_6ParamsE:
	.zero		1416


//--------------------- .nv.constant0._ZN7cutlass13device_kernelIN5flash19enable_sm80_to_sm89INS1_16FlashAttnFwdSm80INS1_25CollectiveMainloopFwdSm80ILi8ELi1ELb0EN4cute5tupleIJNS5_1CILi128EEENS7_ILi64EEENS7_ILi256EEEEEELi256ENS_6half_tEfNS_4arch4Sm80ELb1ELb0ELb1ELb1ELb0ELb0ELb1ELb1EEENS1_21CollectiveEpilogueFwdINS6_IJS8_SA_S9_EEENS6_IJNS7_ILi1EEESI_SI_EEESC_SE_Li256ELb1ELb1ELb1ELb0EEENS1_36VarlenDynamicPersistentTileSchedulerILi128ELi64ELi256ELi256ELb1ELb1ELb0ELb1ELb1ELb1EEEEEEEEEvNT_6ParamsE --------------------------
	.section	.nv.constant0._ZN7cutlass13device_kernelIN5flash19enable_sm80_to_sm89INS1_16FlashAttnFwdSm80INS1_25CollectiveMainloopFwdSm80ILi8ELi1ELb0EN4cute5tupleIJNS5_1CILi128EEENS7_ILi64EEENS7_ILi256EEEEEELi256ENS_6half_tEfNS_4arch4Sm80ELb1ELb0ELb1ELb1ELb0ELb0ELb1ELb1EEENS1_21CollectiveEpilogueFwdINS6_IJS8_SA_S9_EEENS6_IJNS7_ILi1EEESI_SI_EEESC_SE_Li256ELb1ELb1ELb1ELb0EEENS1_36VarlenDynamicPersistentTileSchedulerILi128ELi64ELi256ELi256ELb1ELb1ELb0ELb1ELb1ELb1EEEEEEEEEvNT_6ParamsE,"a",@progbits
	.sectionflags	@""
	.align	4
.nv.constant0._ZN7cutlass13device_kernelIN5flash19enable_sm80_to_sm89INS1_16FlashAttnFwdSm80INS1_25CollectiveMainloopFwdSm80ILi8ELi1ELb0EN4cute5tupleIJNS5_1CILi128EEENS7_ILi64EEENS7_ILi256EEEEEELi256ENS_6half_tEfNS_4arch4Sm80ELb1ELb0ELb1ELb1ELb0ELb0ELb1ELb1EEENS1_21CollectiveEpilogueFwdINS6_IJS8_SA_S9_EEENS6_IJNS7_ILi1EEESI_SI_EEESC_SE_Li256ELb1ELb1ELb1ELb0EEENS1_36VarlenDynamicPersistentTileSchedulerILi128ELi64ELi256ELi256ELb1ELb1ELb0ELb1ELb1ELb1EEEEEEEEEvNT_6ParamsE:
	.zero		1432


//--------------------- .nv.constant0._ZN7cutlass13device_kernelIN5flash19enable_sm80_to_sm89INS1_16FlashAttnFwdSm80INS1_25CollectiveMainloopFwdSm80ILi8ELi1ELb0EN4cute5tupleIJNS5_1CILi128EEENS7_ILi48EEENS7_ILi256EEEEEELi256ENS_6half_tEfNS_4arch4Sm80ELb1ELb0ELb1ELb1ELb0ELb1ELb1ELb1EEENS1_21CollectiveEpilogueFwdINS6_IJS8_SA_S9_EEENS6_IJNS7_ILi1EEESI_SI_EEESC_SE_Li256ELb1ELb1ELb1ELb0EEENS1_36VarlenDynamicPersistentTileSchedulerILi128ELi48ELi256ELi256ELb1ELb1ELb0ELb1ELb1ELb1EEEEEEEEEvNT_6ParamsE --------------------------
	.section	.nv.constant0._ZN7cutlass13device_kernelIN5flash19enable_sm80_to_sm89INS1_16FlashAttnFwdSm80INS1_25CollectiveMainloopFwdSm80ILi8ELi1ELb0EN4cute5tupleIJNS5_1CILi128EEENS7_ILi48EEENS7_ILi256EEEEEELi256ENS_6half_tEfNS_4arch4Sm80ELb1ELb0ELb1ELb1ELb0ELb1ELb1ELb1EEENS1_21CollectiveEpilogueFwdINS6_IJS8_SA_S9_EEENS6_IJNS7_ILi1EEESI_SI_EEESC_SE_Li256ELb1ELb1ELb1ELb0EEENS1_36VarlenDynamicPersistentTileSchedulerILi128ELi48ELi256ELi256ELb1ELb1ELb0ELb1ELb1ELb1EEEEEEEEEvNT_6ParamsE,"a",@progbits
	.sectionflags	@""
	.align	4
.nv.constant0._ZN7cutlass13device_kernelIN5flash19enable_sm80_to_sm89INS1_16FlashAttnFwdSm80INS1_25CollectiveMainloopFwdSm80ILi8ELi1ELb0EN4cute5tupleIJNS5_1CILi128EEENS7_ILi48EEENS7_ILi256EEEEEELi256ENS_6half_tEfNS_4arch4Sm80ELb1ELb0ELb1ELb1ELb0ELb1ELb1ELb1EEENS1_21CollectiveEpilogueFwdINS6_IJS8_SA_S9_EEENS6_IJNS7_ILi1EEESI_SI_EEESC_SE_Li256ELb1ELb1ELb1ELb0EEENS1_36VarlenDynamicPersistentTileSchedulerILi128ELi48ELi256ELi256ELb1ELb1ELb0ELb1ELb1ELb1EEEEEEEEEvNT_6ParamsE:
	.zero		1432


//--------------------- .nv.constant0._ZN7cutlass13device_kernelIN5flash19enable_sm80_to_sm89INS1_16FlashAttnFwdSm80INS1_25CollectiveMainloopFwdSm80ILi8ELi1ELb1EN4cute5tupleIJNS5_1CILi128EEENS7_ILi64EEENS7_ILi256EEEEEELi256ENS_6half_tEfNS_4arch4Sm80ELb0ELb0ELb0ELb0ELb0ELb0ELb1ELb1EEENS1_21CollectiveEpilogueFwdINS6_IJS8_SA_S9_EEENS6_IJNS7_ILi1EEESI_SI_EEESC_SE_Li256ELb0ELb1ELb1ELb0EEENS1_19SingleTileSchedulerILb0ELb1ELb1ELi128EEEEEEEEEvNT_6ParamsE --------------------------
	.section	.nv.constant0._ZN7cutlass13device_kernelIN5flash19enable_sm80_to_sm89INS1_16FlashAttnFwdSm80INS1_25CollectiveMainloopFwdSm80ILi8ELi1ELb1EN4cute5tupleIJNS5_1CILi128EEENS7_ILi64EEENS7_ILi256EEEEEELi256ENS_6half_tEfNS_4arch4Sm80ELb0ELb0ELb0ELb0ELb0ELb0ELb1ELb1EEENS1_21CollectiveEpilogueFwdINS6_IJS8_SA_S9_EEENS6_IJNS7_ILi1EEESI_SI_EEESC_SE_Li256ELb0ELb1ELb1ELb0EEENS1_19SingleTileSchedulerILb0ELb1ELb1ELi128EEEEEEEEEvNT_6ParamsE,"a",@progbits
	.sectionflags	@""
	.align	4
.nv.constant0._ZN7cutlass13device_kernelIN5flash19enable_sm80_to_sm89INS1_16FlashAttnFwdSm80INS1_25CollectiveMainloopFwdSm80ILi8ELi1ELb1EN4cute5tupleIJNS5_1CILi128EEENS7_ILi64EEENS7_ILi256EEEEEELi256ENS_6half_tEfNS_4arch4Sm80ELb0ELb0ELb0ELb0ELb0ELb0ELb1ELb1EEENS1_21CollectiveEpilogueFwdINS6_IJS8_SA_S9_EEENS6_IJNS7_ILi1EEESI_SI_EEESC_SE_Li256ELb0ELb1ELb1ELb0EEENS1_19SingleTileSchedulerILb0ELb1ELb1ELi128EEEEEEEEEvNT_6ParamsE:
	.zero		1400


//--------------------- .nv.constant0._ZN7cutlass13device_kernelIN5flash19enable_sm80_to_sm89INS1_16FlashAttnFwdSm80INS1_25CollectiveMainloopFwdSm80ILi8ELi1ELb1EN4cute5tupleIJNS5_1CILi128EEENS7_ILi48EEENS7_ILi256EEEEEELi256ENS_6half_tEfNS_4arch4Sm80ELb0ELb0ELb0ELb1ELb0ELb0ELb1ELb1EEENS1_21CollectiveEpilogueFwdINS6_IJS8_SA_S9_EEENS6_IJNS7_ILi1EEESI_SI_EEESC_SE_Li256ELb1ELb1ELb1ELb0EEENS1_36VarlenDynamicPersistentTileSchedulerILi128ELi48ELi256ELi256ELb1ELb1ELb0ELb0ELb1ELb1EEEEEEEEEvNT_6ParamsE --------------------------
	.section	.nv.constant0._ZN7cutlass13device_kernelIN5flash19enable_sm80_to_sm89INS1_16FlashAttnFwdSm80INS1_25CollectiveMainloopFwdSm80ILi8ELi1ELb1EN4cute5tupleIJNS5_1CILi128EEENS7_ILi48EEENS7_ILi256EEEEEELi256ENS_6half_tEfNS_4arch4Sm80ELb0ELb0ELb0ELb1ELb0ELb0ELb1ELb1EEENS1_21CollectiveEpilogueFwdINS6_IJS8_SA_S9_EEENS6_IJNS7_ILi1EEESI_SI_EEESC_SE_Li256ELb1ELb1ELb1ELb0EEENS1_36VarlenDynamicPersistentTileSchedulerILi128ELi48ELi256ELi256ELb1ELb1ELb0ELb0ELb1ELb1EEEEEEEEEvNT_6ParamsE,"a",@progbits
	.sectionflags	@""
	.align	4
.nv.constant0._ZN7cutlass13device_kernelIN5flash19enable_sm80_to_sm89INS1_16FlashAttnFwdSm80INS1_25CollectiveMainloopFwdSm80ILi8ELi1ELb1EN4cute5tupleIJNS5_1CILi128EEENS7_ILi48EEENS7_ILi256EEEEEELi256ENS_6half_tEfNS_4arch4Sm80ELb0ELb0ELb0ELb1ELb0ELb0ELb1ELb1EEENS1_21CollectiveEpilogueFwdINS6_IJS8_SA_S9_EEENS6_IJNS7_ILi1EEESI_SI_EEESC_SE_Li256ELb1ELb1ELb1ELb0EEENS1_36VarlenDynamicPersistentTileSchedulerILi128ELi48ELi256ELi256ELb1ELb1ELb0ELb0ELb1ELb1EEEEEEEEEvNT_6ParamsE:
	.zero		1432


//--------------------- .nv.constant0._ZN7cutlass13device_kernelIN5flash19enable_sm80_to_sm89INS1_16FlashAttnFwdSm80INS1_25CollectiveMainloopFwdSm80ILi8ELi1ELb0EN4cute5tupleIJNS5_1CILi128EEENS7_ILi32EEENS7_ILi256EEEEEELi256ENS_6half_tEfNS_4arch4Sm80ELb0ELb0ELb0ELb1ELb0ELb1ELb1ELb1EEENS1_21CollectiveEpilogueFwdINS6_IJS8_SA_S9_EEENS6_IJNS7_ILi1EEESI_SI_EEESC_SE_Li256ELb1ELb1ELb1ELb0EEENS1_36VarlenDynamicPersistentTileSchedulerILi128ELi32ELi256ELi256ELb1ELb1ELb0ELb0ELb1ELb1EEEEEEEEEvNT_6ParamsE --------------------------
	.section	.nv.constant0._ZN7cutlass13device_kernelIN5flash19enable_sm80_to_sm89INS1_16FlashAttnFwdSm80INS1_25CollectiveMainloopFwdSm80ILi8ELi1ELb0EN4cute5tupleIJNS5_1CILi128EEENS7_ILi32EEENS7_ILi256EEEEEELi256ENS_6half_tEfNS_4arch4Sm80ELb0ELb0ELb0ELb1ELb0ELb1ELb1ELb1EEENS1_21CollectiveEpilogueFwdINS6_IJS8_SA_S9_EEENS6_IJNS7_ILi1EEESI_SI_EEESC_SE_Li256ELb1ELb1ELb1ELb0EEENS1_36VarlenDynamicPersistentTileSchedulerILi128ELi32ELi256ELi256ELb1ELb1ELb0ELb0ELb1ELb1EEEEEEEEEvNT_6ParamsE,"a",@progbits
	.sectionflags	@""
	.align	4
.nv.constant0._ZN7cutlass13device_kernelIN5flash19enable_sm80_to_sm89INS1_16FlashAttnFwdSm80INS1_25CollectiveMainloopFwdSm80ILi8ELi1ELb0EN4cute5tupleIJNS5_1CILi128EEENS7_ILi32EEENS7_ILi256EEEEEELi256ENS_6half_tEfNS_4arch4Sm80ELb0ELb0ELb0ELb1ELb0ELb1ELb1ELb1EEENS1_21CollectiveEpilogueFwdINS6_IJS8_SA_S9_EEENS6_IJNS7_ILi1EEESI_SI_EEESC_SE_Li256ELb1ELb1ELb1ELb0EEENS1_36VarlenDynamicPersistentTileSchedulerILi128ELi32ELi256ELi256ELb1ELb1ELb0ELb0ELb1ELb1EEEEEEEEEvNT_6ParamsE:
	.zero		1432


//--------------------- .nv.constant0._ZN7cutlass13device_kernelIN5flash19enable_sm80_to_sm89INS1_16FlashAttnFwdSm80INS1_25CollectiveMainloopFwdSm80ILi8ELi1ELb1EN4cute5tupleIJNS5_1CILi128EEENS7_ILi48EEENS7_ILi256EEEEEELi256ENS_6half_tEfNS_4arch4Sm80ELb0ELb1ELb0ELb0ELb0ELb0ELb1ELb1EEENS1_21CollectiveEpilogueFwdINS6_IJS8_SA_S9_EEENS6_IJNS7_ILi1EEESI_SI_EEESC_SE_Li256ELb0ELb1ELb1ELb0EEENS1_19SingleTileSchedulerILb0ELb1ELb1ELi128EEEEEEEEEvNT_6ParamsE --------------------------
	.section	.nv.constant0._ZN7cutlass13device_kernelIN5flash19enable_sm80_to_sm89INS1_16FlashAttnFwdSm80INS1_25CollectiveMainloopFwdSm80ILi8ELi1ELb1EN4cute5tupleIJNS5_1CILi128EEENS7_ILi48EEENS7_ILi256EEEEEELi256ENS_6half_tEfNS_4arch4Sm80ELb0ELb1ELb0ELb0ELb0ELb0ELb1ELb1EEENS1_21CollectiveEpilogueFwdINS6_IJS8_SA_S9_EEENS6_IJNS7_ILi1EEESI_SI_EEESC_SE_Li256ELb0ELb1ELb1ELb0EEENS1_19SingleTileSchedulerILb0ELb1ELb1ELi128EEEEEEEEEvNT_6ParamsE,"a",@progbits
	.sectionflags	@""
	.align	4
.nv.constant0._ZN7cutlass13device_kernelIN5flash19enable_sm80_to_sm89INS1_16FlashAttnFwdSm80INS1_25CollectiveMainloopFwdSm80ILi8ELi1ELb1EN4cute5tupleIJNS5_1CILi128EEENS7_ILi48EEENS7_ILi256EEEEEELi256ENS_6half_tEfNS_4arch4Sm80ELb0ELb1ELb0ELb0ELb0ELb0ELb1ELb1EEENS1_21CollectiveEpilogueFwdINS6_IJS8_SA_S9_EEENS6_IJNS7_ILi1EEESI_SI_EEESC_SE_Li256ELb0ELb1ELb1ELb0EEENS1_19SingleTileSchedulerILb0ELb1ELb1ELi128EEEEEEEEEvNT_6ParamsE:
	.zero		1400


//--------------------- .nv.constant0._ZN7cutlass13device_kernelIN5flash19enable_sm80_to_sm89INS1_16FlashAttnFwdSm80INS1_25CollectiveMainloopFwdSm80ILi8ELi1ELb1EN4cute5tupleIJNS5_1CILi128EEENS7_ILi48EEENS7_ILi256EEEEEELi256ENS_6half_tEfNS_4arch4Sm80ELb0ELb1ELb0ELb1ELb0ELb0ELb1ELb1EEENS1_21CollectiveEpilogueFwdINS6_IJS8_SA_S9_EEENS6_IJNS7_ILi1EEESI_SI_EEESC_SE_Li256ELb1ELb1ELb1ELb0EEENS1_36VarlenDynamicPersistentTileSchedulerILi128ELi48ELi256ELi256ELb1ELb1ELb0ELb1ELb0ELb1EEEEEEEEEvNT_6ParamsE --------------------------
	.section	.nv.constant0._ZN7cutlass13device_kernelIN5flash19enable_sm80_to_sm89INS1_16FlashAttnFwdSm80INS1_25CollectiveMainloopFwdSm80ILi8ELi1ELb1EN4cute5tupleIJNS5_1CILi128EEENS7_ILi48EEENS7_ILi256EEEEEELi256ENS_6half_tEfNS_4arch4Sm80ELb0ELb1ELb0ELb1ELb0ELb0ELb1ELb1EEENS1_21CollectiveEpilogueFwdINS6_IJS8_SA_S9_EEENS6_IJNS7_ILi1EEESI_SI_EEESC_SE_Li256ELb1ELb1ELb1ELb0EEENS1_36VarlenDynamicPersistentTileSchedulerILi128ELi48ELi256ELi256ELb1ELb1ELb0ELb1ELb0ELb1EEEEEEEEEvNT_6ParamsE,"a",@progbits
	.sectionflags	@""
	.align	4
.nv.constant0._ZN7cutlass13device_kernelIN5flash19enable_sm80_to_sm89INS1_16FlashAttnFwdSm80INS1_25CollectiveMainloopFwdSm80ILi8ELi1ELb1EN4cute5tupleIJNS5_1CILi128EEENS7_ILi48EEENS7_ILi256EEEEEELi256ENS_6half_tEfNS_4arch4Sm80ELb0ELb1ELb0ELb1ELb0ELb0ELb1ELb1EEENS1_21CollectiveEpilogueFwdINS6_IJS8_SA_S9_EEENS6_IJNS7_ILi1EEESI_SI_EEESC_SE_Li256ELb1ELb1ELb1ELb0EEENS1_36VarlenDynamicPersistentTileSchedulerILi128ELi48ELi256ELi256ELb1ELb1ELb0ELb1ELb0ELb1EEEEEEEEEvNT_6ParamsE:
	.zero		1432


//--------------------- .nv.constant0._ZN7cutlass13device_kernelIN5flash19enable_sm80_to_sm89INS1_16FlashAttnFwdSm80INS1_25CollectiveMainloopFwdSm80ILi8ELi1ELb0EN4cute5tupleIJNS5_1CILi128EEENS7_ILi32EEENS7_ILi256EEEEEELi256ENS_6half_tEfNS_4arch4Sm80ELb0ELb1ELb0ELb1ELb0ELb1ELb1ELb1EEENS1_21CollectiveEpilogueFwdINS6_IJS8_SA_S9_EEENS6_IJNS7_ILi1EEESI_SI_EEESC_SE_Li256ELb1ELb1ELb1ELb0EEENS1_36VarlenDynamicPersistentTileSchedulerILi128ELi32ELi256ELi256ELb1ELb1ELb0ELb1ELb0ELb1EEEEEEEEEvNT_6ParamsE --------------------------
	.section	.nv.constant0._ZN7cutlass13device_kernelIN5flash19enable_sm80_to_sm89INS1_16FlashAttnFwdSm80INS1_25CollectiveMainloopFwdSm80ILi8ELi1ELb0EN4cute5tupleIJNS5_1CILi128EEENS7_ILi32EEENS7_ILi256EEEEEELi256ENS_6half_tEfNS_4arch4Sm80ELb0ELb1ELb0ELb1ELb0ELb1ELb1ELb1EEENS1_21CollectiveEpilogueFwdINS6_IJS8_SA_S9_EEENS6_IJNS7_ILi1EEESI_SI_EEESC_SE_Li256ELb1ELb1ELb1ELb0EEENS1_36VarlenDynamicPersistentTileSchedulerILi128ELi32ELi256ELi256ELb1ELb1ELb0ELb1ELb0ELb1EEEEEEEEEvNT_6ParamsE,"a",@progbits
	.sectionflags	@""
	.align	4
.nv.constant0._ZN7cutlass13device_kernelIN5flash19enable_sm80_to_sm89INS1_16FlashAttnFwdSm80INS1_25CollectiveMainloopFwdSm80ILi8ELi1ELb0EN4cute5tupleIJNS5_1CILi128EEENS7_ILi32EEENS7_ILi256EEEEEELi256ENS_6half_tEfNS_4arch4Sm80ELb0ELb1ELb0ELb1ELb0ELb1ELb1ELb1EEENS1_21CollectiveEpilogueFwdINS6_IJS8_SA_S9_EEENS6_IJNS7_ILi1EEESI_SI_EEESC_SE_Li256ELb1ELb1ELb1ELb0EEENS1_36VarlenDynamicPersistentTileSchedulerILi128ELi32ELi256ELi256ELb1ELb1ELb0ELb1ELb0ELb1EEEEEEEEEvNT_6ParamsE:
	.zero		1432


//--------------------- .nv.constant0._ZN7cutlass13device_kernelIN5flash19enable_sm80_to_sm89INS1_16FlashAttnFwdSm80INS1_25CollectiveMainloopFwdSm80ILi8ELi1ELb1EN4cute5tupleIJNS5_1CILi128EEENS7_ILi64EEENS7_ILi256EEEEEELi256ENS_6half_tEfNS_4arch4Sm80ELb1ELb0ELb0ELb0ELb0ELb0ELb1ELb1EEENS1_21CollectiveEpilogueFwdINS6_IJS8_SA_S9_EEENS6_IJNS7_ILi1EEESI_SI_EEESC_SE_Li256ELb0ELb1ELb1ELb0EEENS1_30DynamicPersistentTileSchedulerILi256ELi256ELb1ELb1ELb0EEEEEEEEEvNT_6ParamsE --------------------------
	.section	.nv.constant0._ZN7cutlass13device_kernelIN5flash19enable_sm80_to_sm89INS1_16FlashAttnFwdSm80INS1_25CollectiveMainloopFwdSm80ILi8ELi1ELb1EN4cute5tupleIJNS5_1CILi128EEENS7_ILi64EEENS7_ILi256EEEEEELi256ENS_6half_tEfNS_4arch4Sm80ELb1ELb0ELb0ELb0ELb0ELb0ELb1ELb1EEENS1_21CollectiveEpilogueFwdINS6_IJS8_SA_S9_EEENS6_IJNS7_ILi1EEESI_SI_EEESC_SE_Li256ELb0ELb1ELb1ELb0EEENS1_30DynamicPersistentTileSchedulerILi256ELi256ELb1ELb1ELb0EEEEEEEEEvNT_6ParamsE,"a",@progbits
	.sectionflags	@""
	.align	4
.nv.constant0._ZN7cutlass13device_kernelIN5flash19enable_sm80_to_sm89INS1_16FlashAttnFwdSm80INS1_25CollectiveMainloopFwdSm80ILi8ELi1ELb1EN4cute5tupleIJNS5_1CILi128EEENS7_ILi64EEENS7_ILi256EEEEEELi256ENS_6half_tEfNS_4arch4Sm80ELb1ELb0ELb0ELb0ELb0ELb0ELb1ELb1EEENS1_21CollectiveEpilogueFwdINS6_IJS8_SA_S9_EEENS6_IJNS7_ILi1EEESI_SI_EEESC_SE_Li256ELb0ELb1ELb1ELb0EEENS1_30DynamicPersistentTileSchedulerILi256ELi256ELb1ELb1ELb0EEEEEEEEEvNT_6ParamsE:
	.zero		1416


//--------------------- .nv.constant0._ZN7cutlass13device_kernelIN5flash19enable_sm80_to_sm89INS1_16FlashAttnFwdSm80INS1_25CollectiveMainloopFwdSm80ILi8ELi1ELb1EN4cute5tupleIJNS5_1CILi128EEENS7_ILi48EEENS7_ILi256EEEEEELi256ENS_6half_tEfNS_4arch4Sm80ELb1ELb0ELb0ELb1ELb0ELb0ELb1ELb1EEENS1_21CollectiveEpilogueFwdINS6_IJS8_SA_S9_EEENS6_IJNS7_ILi1EEESI_SI_EEESC_SE_Li256ELb1ELb1ELb1ELb0EEENS1_36VarlenDynamicPersistentTileSchedulerILi128ELi48ELi256ELi256ELb1ELb1ELb0ELb1ELb1ELb1EEEEEEEEEvNT_6ParamsE --------------------------
	.section	.nv.constant0._ZN7cutlass13device_kernelIN5flash19enable_sm80_to_sm89INS1_16FlashAttnFwdSm80INS1_25CollectiveMainloopFwdSm80ILi8ELi1ELb1EN4cute5tupleIJNS5_1CILi128EEENS7_ILi48EEENS7_ILi256EEEEEELi256ENS_6half_tEfNS_4arch4Sm80ELb1ELb0ELb0ELb1ELb0ELb0ELb1ELb1EEENS1_21CollectiveEpilogueFwdINS6_IJS8_SA_S9_EEENS6_IJNS7_ILi1EEESI_SI_EEESC_SE_Li256ELb1ELb1ELb1ELb0EEENS1_36VarlenDynamicPersistentTileSchedulerILi128ELi48ELi256ELi256ELb1ELb1ELb0ELb1ELb1ELb1EEEEEEEEEvNT_6ParamsE,"a",@progbits
	.sectionflags	@""
	.align	4
.nv.constant0._ZN7cutlass13device_kernelIN5flash19enable_sm80_to_sm89INS1_16FlashAttnFwdSm80INS1_25CollectiveMainloopFwdSm80ILi8ELi1ELb1EN4cute5tupleIJNS5_1CILi128EEENS7_ILi48EEENS7_ILi256EEEEEELi256ENS_6half_tEfNS_4arch4Sm80ELb1ELb0ELb0ELb1ELb0ELb0ELb1ELb1EEENS1_21CollectiveEpilogueFwdINS6_IJS8_SA_S9_EEENS6_IJNS7_ILi1EEESI_SI_EEESC_SE_Li256ELb1ELb1ELb1ELb0EEENS1_36VarlenDynamicPersistentTileSchedulerILi128ELi48ELi256ELi256ELb1ELb1ELb0ELb1ELb1ELb1EEEEEEEEEvNT_6ParamsE:
	.zero		1432


//--------------------- .nv.constant0._ZN7cutlass13device_kernelIN5flash19enable_sm80_to_sm89INS1_16FlashAttnFwdSm80INS1_25CollectiveMainloopFwdSm80ILi8ELi1ELb0EN4cute5tupleIJNS5_1CILi128EEENS7_ILi32EEENS7_ILi256EEEEEELi256ENS_6half_tEfNS_4arch4Sm80ELb1ELb0ELb0ELb1ELb0ELb1ELb1ELb1EEENS1_21CollectiveEpilogueFwdINS6_IJS8_SA_S9_EEENS6_IJNS7_ILi1EEESI_SI_EEESC_SE_Li256ELb1ELb1ELb1ELb0EEENS1_36VarlenDynamicPersistentTileSchedulerILi128ELi32ELi256ELi256ELb1ELb1ELb0ELb1ELb1ELb1EEEEEEEEEvNT_6ParamsE --------------------------
	.section	.nv.constant0._ZN7cutlass13device_kernelIN5flash19enable_sm80_to_sm89INS1_16FlashAttnFwdSm80INS1_25CollectiveMainloopFwdSm80ILi8ELi1ELb0EN4cute5tupleIJNS5_1CILi128EEENS7_ILi32EEENS7_ILi256EEEEEELi256ENS_6half_tEfNS_4arch4Sm80ELb1ELb0ELb0ELb1ELb0ELb1ELb1ELb1EEENS1_21CollectiveEpilogueFwdINS6_IJS8_SA_S9_EEENS6_IJNS7_ILi1EEESI_SI_EEESC_SE_Li256ELb1ELb1ELb1ELb0EEENS1_36VarlenDynamicPersistentTileSchedulerILi128ELi32ELi256ELi256ELb1ELb1ELb0ELb1ELb1ELb1EEEEEEEEEvNT_6ParamsE,"a",@progbits
	.sectionflags	@""
	.align	4
.nv.constant0._ZN7cutlass13device_kernelIN5flash19enable_sm80_to_sm89INS1_16FlashAttnFwdSm80INS1_25CollectiveMainloopFwdSm80ILi8ELi1ELb0EN4cute5tupleIJNS5_1CILi128EEENS7_ILi32EEENS7_ILi256EEEEEELi256ENS_6half_tEfNS_4arch4Sm80ELb1ELb0ELb0ELb1ELb0ELb1ELb1ELb1EEENS1_21CollectiveEpilogueFwdINS6_IJS8_SA_S9_EEENS6_IJNS7_ILi1EEESI_SI_EEESC_SE_Li256ELb1ELb1ELb1ELb0EEENS1_36VarlenDynamicPersistentTileSchedulerILi128ELi32ELi256ELi256ELb1ELb1ELb0ELb1ELb1ELb1EEEEEEEEEvNT_6ParamsE:
	.zero		1432


//--------------------- .nv.constant0._ZN7cutlass13device_kernelIN5flash19enable_sm80_to_sm89INS1_16FlashAttnFwdSm80INS1_25CollectiveMainloopFwdSm80ILi8ELi1ELb0EN4cute5tupleIJNS5_1CILi128EEENS7_ILi96EEENS7_ILi256EEEEEELi256ENS_6half_tEfNS_4arch4Sm80ELb0ELb0ELb0ELb0ELb0ELb0ELb1ELb1EEENS1_21CollectiveEpilogueFwdINS6_IJS8_SA_S9_EEENS6_IJNS7_ILi1EEESI_SI_EEESC_SE_Li256ELb0ELb1ELb1ELb0EEENS1_19SingleTileSchedulerILb0ELb1ELb1ELi128EEEEEEEEEvNT_6ParamsE --------------------------
	.section	.nv.constant0._ZN7cutlass13device_kernelIN5flash19enable_sm80_to_sm89INS1_16FlashAttnFwdSm80INS1_25CollectiveMainloopFwdSm80ILi8ELi1ELb0EN4cute5tupleIJNS5_1CILi128EEENS7_ILi96EEENS7_ILi256EEEEEELi256ENS_6half_tEfNS_4arch4Sm80ELb0ELb0ELb0ELb0ELb0ELb0ELb1ELb1EEENS1_21CollectiveEpilogueFwdINS6_IJS8_SA_S9_EEENS6_IJNS7_ILi1EEESI_SI_EEESC_SE_Li256ELb0ELb1ELb1ELb0EEENS1_19SingleTileSchedulerILb0ELb1ELb1ELi128EEEEEEEEEvNT_6ParamsE,"a",@progbits
	.sectionflags	@""
	.align	4
.nv.constant0._ZN7cutlass13device_kernelIN5flash19enable_sm80_to_sm89INS1_16FlashAttnFwdSm80INS1_25CollectiveMainloopFwdSm80ILi8ELi1ELb0EN4cute5tupleIJNS5_1CILi128EEENS7_ILi96EEENS7_ILi256EEEEEELi256ENS_6half_tEfNS_4arch4Sm80ELb0ELb0ELb0ELb0ELb0ELb0ELb1ELb1EEENS1_21CollectiveEpilogueFwdINS6_IJS8_SA_S9_EEENS6_IJNS7_ILi1EEESI_SI_EEESC_SE_Li256ELb0ELb1ELb1ELb0EEENS1_19SingleTileSchedulerILb0ELb1ELb1ELi128EEEEEEEEEvNT_6ParamsE:
	.zero		1400


//--------------------- .nv.constant0._ZN7cutlass13device_kernelIN5flash19enable_sm80_to_sm89INS1_16FlashAttnFwdSm80INS1_25CollectiveMainloopFwdSm80ILi8ELi1ELb0EN4cute5tupleIJNS5_1CILi128EEENS7_ILi64EEENS7_ILi256EEEEEELi256ENS_6half_tEfNS_4arch4Sm80ELb0ELb0ELb0ELb1ELb0ELb0ELb1ELb1EEENS1_21CollectiveEpilogueFwdINS6_IJS8_SA_S9_EEENS6_IJNS7_ILi1EEESI_SI_EEESC_SE_Li256ELb1ELb1ELb1ELb0EEENS1_36VarlenDynamicPersistentTileSchedulerILi128ELi64ELi256ELi256ELb1ELb1ELb0ELb0ELb1ELb1EEEEEEEEEvNT_6ParamsE --------------------------
	.section	.nv.constant0._ZN7cutlass13device_kernelIN5flash19enable_sm80_to_sm89INS1_16FlashAttnFwdSm80INS1_25CollectiveMainloopFwdSm80ILi8ELi1ELb0EN4cute5tupleIJNS5_1CILi128EEENS7_ILi64EEENS7_ILi256EEEEEELi256ENS_6half_tEfNS_4arch4Sm80ELb0ELb0ELb0ELb1ELb0ELb0ELb1ELb1EEENS1_21CollectiveEpilogueFwdINS6_IJS8_SA_S9_EEENS6_IJNS7_ILi1EEESI_SI_EEESC_SE_Li256ELb1ELb1ELb1ELb0EEENS1_36VarlenDynamicPersistentTileSchedulerILi128ELi64ELi256ELi256ELb1ELb1ELb0ELb0ELb1ELb1EEEEEEEEEvNT_6ParamsE,"a",@progbits
	.sectionflags	@""
	.align	4
.nv.constant0._ZN7cutlass13device_kernelIN5flash19enable_sm80_to_sm89INS1_16FlashAttnFwdSm80INS1_25CollectiveMainloopFwdSm80ILi8ELi1ELb0EN4cute5tupleIJNS5_1CILi128EEENS7_ILi64EEENS7_ILi256EEEEEELi256ENS_6half_tEfNS_4arch4Sm80ELb0ELb0ELb0ELb1ELb0ELb0ELb1ELb1EEENS1_21CollectiveEpilogueFwdINS6_IJS8_SA_S9_EEENS6_IJNS7_ILi1EEESI_SI_EEESC_SE_Li256ELb1ELb1ELb1ELb0EEENS1_36VarlenDynamicPersistentTileSchedulerILi128ELi64ELi256ELi256ELb1ELb1ELb0ELb0ELb1ELb1EEEEEEEEEvNT_6ParamsE:
	.zero		1432


//--------------------- .nv.constant0._ZN7cutlass13device_kernelIN5flash19enable_sm80_to_sm89INS1_16FlashAttnFwdSm80INS1_25CollectiveMainloopFwdSm80ILi8ELi1ELb0EN4cute5tupleIJNS5_1CILi128EEENS7_ILi48EEENS7_ILi256EEEEEELi256ENS_6half_tEfNS_4arch4Sm80ELb0ELb0ELb0ELb1ELb0ELb1ELb1ELb1EEENS1_21CollectiveEpilogueFwdINS6_IJS8_SA_S9_EEENS6_IJNS7_ILi1EEESI_SI_EEESC_SE_Li256ELb1ELb1ELb1ELb0EEENS1_36VarlenDynamicPersistentTileSchedulerILi128ELi48ELi256ELi256ELb1ELb1ELb0ELb0ELb1ELb1EEEEEEEEEvNT_6ParamsE --------------------------
	.section	.nv.constant0._ZN7cutlass13device_kernelIN5flash19enable_sm80_to_sm89INS1_16FlashAttnFwdSm80INS1_25CollectiveMainloopFwdSm80ILi8ELi1ELb0EN4cute5tupleIJNS5_1CILi128EEENS7_ILi48EEENS7_ILi256EEEEEELi256ENS_6half_tEfNS_4arch4Sm80ELb0ELb0ELb0ELb1ELb0ELb1ELb1ELb1EEENS1_21CollectiveEpilogueFwdINS6_IJS8_SA_S9_EEENS6_IJNS7_ILi1EEESI_SI_EEESC_SE_Li256ELb1ELb1ELb1ELb0EEENS1_36VarlenDynamicPersistentTileSchedulerILi128ELi48ELi256ELi256ELb1ELb1ELb0ELb0ELb1ELb1EEEEEEEEEvNT_6ParamsE,"a",@progbits
	.sectionflags	@""
	.align	4
.nv.constant0._ZN7cutlass13device_kernelIN5flash19enable_sm80_to_sm89INS1_16FlashAttnFwdSm80INS1_25CollectiveMainloopFwdSm80ILi8ELi1ELb0EN4cute5tupleIJNS5_1CILi128EEENS7_ILi48EEENS7_ILi256EEEEEELi256ENS_6half_tEfNS_4arch4Sm80ELb0ELb0ELb0ELb1ELb0ELb1ELb1ELb1EEENS1_21CollectiveEpilogueFwdINS6_IJS8_SA_S9_EEENS6_IJNS7_ILi1EEESI_SI_EEESC_SE_Li256ELb1ELb1ELb1ELb0EEENS1_36VarlenDynamicPersistentTileSchedulerILi128ELi48ELi256ELi256ELb1ELb1ELb0ELb0ELb1ELb1EEEEEEEEEvNT_6ParamsE:
	.zero		1432


//--------------------- .nv.constant0._ZN7cutlass13device_kernelIN5flash19enable_sm80_to_sm89INS1_16FlashAttnFwdSm80INS1_25CollectiveMainloopFwdSm80ILi8ELi1ELb0EN4cute5tupleIJNS5_1CILi128EEENS7_ILi64EEENS7_ILi256EEEEEELi256ENS_6half_tEfNS_4arch4Sm80ELb0ELb1ELb0ELb0ELb0ELb0ELb1ELb1EEENS1_21CollectiveEpilogueFwdINS6_IJS8_SA_S9_EEENS6_IJNS7_ILi1EEESI_SI_EEESC_SE_Li256ELb0ELb1ELb1ELb0EEENS1_19SingleTileSchedulerILb0ELb1ELb1ELi128EEEEEEEEEvNT_6ParamsE --------------------------
	.section	.nv.constant0._ZN7cutlass13device_kernelIN5flash19enable_sm80_to_sm89INS1_16FlashAttnFwdSm80INS1_25CollectiveMainloopFwdSm80ILi8ELi1ELb0EN4cute5tupleIJNS5_1CILi128EEENS7_ILi64EEENS7_ILi256EEEEEELi256ENS_6half_tEfNS_4arch4Sm80ELb0ELb1ELb0ELb0ELb0ELb0ELb1ELb1EEENS1_21CollectiveEpilogueFwdINS6_IJS8_SA_S9_EEENS6_IJNS7_ILi1EEESI_SI_EEESC_SE_Li256ELb0ELb1ELb1ELb0EEENS1_19SingleTileSchedulerILb0ELb1ELb1ELi128EEEEEEEEEvNT_6ParamsE,"a",@progbits
	.sectionflags	@""
	.align	4
.nv.constant0._ZN7cutlass13device_kernelIN5flash19enable_sm80_to_sm89INS1_16FlashAttnFwdSm80INS1_25CollectiveMainloopFwdSm80ILi8ELi1ELb0EN4cute5tupleIJNS5_1CILi128EEENS7_ILi64EEENS7_ILi256EEEEEELi256ENS_6half_tEfNS_4arch4Sm80ELb0ELb1ELb0ELb0ELb0ELb0ELb1ELb1EEENS1_21CollectiveEpilogueFwdINS6_IJS8_SA_S9_EEENS6_IJNS7_ILi1EEESI_SI_EEESC_SE_Li256ELb0ELb1ELb1ELb0EEENS1_19SingleTileSchedulerILb0ELb1ELb1ELi128EEEEEEEEEvNT_6ParamsE:
	.zero		1400


//--------------------- .nv.constant0._ZN7cutlass13device_kernelIN5flash19enable_sm80_to_sm89INS1_16FlashAttnFwdSm80INS1_25CollectiveMainloopFwdSm80ILi8ELi1ELb0EN4cute5tupleIJNS5_1CILi128EEENS7_ILi64EEENS7_ILi256EEEEEELi256ENS_6half_tEfNS_4arch4Sm80ELb0ELb1ELb0ELb1ELb0ELb0ELb1ELb1EEENS1_21CollectiveEpilogueFwdINS6_IJS8_SA_S9_EEENS6_IJNS7_ILi1EEESI_SI_EEESC_SE_Li256ELb1ELb1ELb1ELb0EEENS1_36VarlenDynamicPersistentTileSchedulerILi128ELi64ELi256ELi256ELb1ELb1ELb0ELb1ELb0ELb1EEEEEEEEEvNT_6ParamsE --------------------------
	.section	.nv.constant0._ZN7cutlass13device_kernelIN5flash19enable_sm80_to_sm89INS1_16FlashAttnFwdSm80INS1_25CollectiveMainloopFwdSm80ILi8ELi1ELb0EN4cute5tupleIJNS5_1CILi128EEENS7_ILi64EEENS7_ILi256EEEEEELi256ENS_6half_tEfNS_4arch4Sm80ELb0ELb1ELb0ELb1ELb0ELb0ELb1ELb1EEENS1_21CollectiveEpilogueFwdINS6_IJS8_SA_S9_EEENS6_IJNS7_ILi1EEESI_SI_EEESC_SE_Li256ELb1ELb1ELb1ELb0EEENS1_36VarlenDynamicPersistentTileSchedulerILi128ELi64ELi256ELi256ELb1ELb1ELb0ELb1ELb0ELb1EEEEEEEEEvNT_6ParamsE,"a",@progbits
	.sectionflags	@""
	.align	4
.nv.constant0._ZN7cutlass13device_kernelIN5flash19enable_sm80_to_sm89INS1_16FlashAttnFwdSm80INS1_25CollectiveMainloopFwdSm80ILi8ELi1ELb0EN4cute5tupleIJNS5_1CILi128EEENS7_ILi64EEENS7_ILi256EEEEEELi256ENS_6half_tEfNS_4arch4Sm80ELb0ELb1ELb0ELb1ELb0ELb0ELb1ELb1EEENS1_21CollectiveEpilogueFwdINS6_IJS8_SA_S9_EEENS6_IJNS7_ILi1EEESI_SI_EEESC_SE_Li256ELb1ELb1ELb1ELb0EEENS1_36VarlenDynamicPersistentTileSchedulerILi128ELi64ELi256ELi256ELb1ELb1ELb0ELb1ELb0ELb1EEEEEEEEEvNT_6ParamsE:
	.zero		1432


//--------------------- .nv.constant0._ZN7cutlass13device_kernelIN5flash19enable_sm80_to_sm89INS1_16FlashAttnFwdSm80INS1_25CollectiveMainloopFwdSm80ILi8ELi1ELb0EN4cute5tupleIJNS5_1CILi128EEENS7_ILi48EEENS7_ILi256EEEEEELi256ENS_6half_tEfNS_4arch4Sm80ELb0ELb1ELb0ELb1ELb0ELb1ELb1ELb1EEENS1_21CollectiveEpilogueFwdINS6_IJS8_SA_S9_EEENS6_IJNS7_ILi1EEESI_SI_EEESC_SE_Li256ELb1ELb1ELb1ELb0EEENS1_36VarlenDynamicPersistentTileSchedulerILi128ELi48ELi256ELi256ELb1ELb1ELb0ELb1ELb0ELb1EEEEEEEEEvNT_6ParamsE --------------------------
	.section	.nv.constant0._ZN7cutlass13device_kernelIN5flash19enable_sm80_to_sm89INS1_16FlashAttnFwdSm80INS1_25CollectiveMainloopFwdSm80ILi8ELi1ELb0EN4cute5tupleIJNS5_1CILi128EEENS7_ILi48EEENS7_ILi256EEEEEELi256ENS_6half_tEfNS_4arch4Sm80ELb0ELb1ELb0ELb1ELb0ELb1ELb1ELb1EEENS1_21CollectiveEpilogueFwdINS6_IJS8_SA_S9_EEENS6_IJNS7_ILi1EEESI_SI_EEESC_SE_Li256ELb1ELb1ELb1ELb0EEENS1_36VarlenDynamicPersistentTileSchedulerILi128ELi48ELi256ELi256ELb1ELb1ELb0ELb1ELb0ELb1EEEEEEEEEvNT_6ParamsE,"a",@progbits
	.sectionflags	@""
	.align	4
.nv.constant0._ZN7cutlass13device_kernelIN5flash19enable_sm80_to_sm89INS1_16FlashAttnFwdSm80INS1_25CollectiveMainloopFwdSm80ILi8ELi1ELb0EN4cute5tupleIJNS5_1CILi128EEENS7_ILi48EEENS7_ILi256EEEEEELi256ENS_6half_tEfNS_4arch4Sm80ELb0ELb1ELb0ELb1ELb0ELb1ELb1ELb1EEENS1_21CollectiveEpilogueFwdINS6_IJS8_SA_S9_EEENS6_IJNS7_ILi1EEESI_SI_EEESC_SE_Li256ELb1ELb1ELb1ELb0EEENS1_36VarlenDynamicPersistentTileSchedulerILi128ELi48ELi256ELi256ELb1ELb1ELb0ELb1ELb0ELb1EEEEEEEEEvNT_6ParamsE:
	.zero		1432


//--------------------- .nv.constant0._ZN7cutlass13device_kernelIN5flash19enable_sm80_to_sm89INS1_16FlashAttnFwdSm80INS1_25CollectiveMainloopFwdSm80ILi8ELi1ELb0EN4cute5tupleIJNS5_1CILi128EEENS7_ILi96EEENS7_ILi256EEEEEELi256ENS_6half_tEfNS_4arch4Sm80ELb1ELb0ELb0ELb0ELb0ELb0ELb1ELb1EEENS1_21CollectiveEpilogueFwdINS6_IJS8_SA_S9_EEENS6_IJNS7_ILi1EEESI_SI_EEESC_SE_Li256ELb0ELb1ELb1ELb0EEENS1_30DynamicPersistentTileSchedulerILi256ELi256ELb1ELb1ELb0EEEEEEEEEvNT_6ParamsE --------------------------
	.section	.nv.constant0._ZN7cutlass13device_kernelIN5flash19enable_sm80_to_sm89INS1_16FlashAttnFwdSm80INS1_25CollectiveMainloopFwdSm80ILi8ELi1ELb0EN4cute5tupleIJNS5_1CILi128EEENS7_ILi96EEENS7_ILi256EEEEEELi256ENS_6half_tEfNS_4arch4Sm80ELb1ELb0ELb0ELb0ELb0ELb0ELb1ELb1EEENS1_21CollectiveEpilogueFwdINS6_IJS8_SA_S9_EEENS6_IJNS7_ILi1EEESI_SI_EEESC_SE_Li256ELb0ELb1ELb1ELb0EEENS1_30DynamicPersistentTileSchedulerILi256ELi256ELb1ELb1ELb0EEEEEEEEEvNT_6ParamsE,"a",@progbits
	.sectionflags	@""
	.align	4
.nv.constant0._ZN7cutlass13device_kernelIN5flash19enable_sm80_to_sm89INS1_16FlashAttnFwdSm80INS1_25CollectiveMainloopFwdSm80ILi8ELi1ELb0EN4cute5tupleIJNS5_1CILi128EEENS7_ILi96EEENS7_ILi256EEEEEELi256ENS_6half_tEfNS_4arch4Sm80ELb1ELb0ELb0ELb0ELb0ELb0ELb1ELb1EEENS1_21CollectiveEpilogueFwdINS6_IJS8_SA_S9_EEENS6_IJNS7_ILi1EEESI_SI_EEESC_SE_Li256ELb0ELb1ELb1ELb0EEENS1_30DynamicPersistentTileSchedulerILi256ELi256ELb1ELb1ELb0EEEEEEEEEvNT_6ParamsE:
	.zero		1416


//--------------------- .nv.constant0._ZN7cutlass13device_kernelIN5flash19enable_sm80_to_sm89INS1_16FlashAttnFwdSm80INS1_25CollectiveMainloopFwdSm80ILi8ELi1ELb0EN4cute5tupleIJNS5_1CILi128EEENS7_ILi64EEENS7_ILi256EEEEEELi256ENS_6half_tEfNS_4arch4Sm80ELb1ELb0ELb0ELb1ELb0ELb0ELb1ELb1EEENS1_21CollectiveEpilogueFwdINS6_IJS8_SA_S9_EEENS6_IJNS7_ILi1EEESI_SI_EEESC_SE_Li256ELb1ELb1ELb1ELb0EEENS1_36VarlenDynamicPersistentTileSchedulerILi128ELi64ELi256ELi256ELb1ELb1ELb0ELb1ELb1ELb1EEEEEEEEEvNT_6ParamsE --------------------------
	.section	.nv.constant0._ZN7cutlass13device_kernelIN5flash19enable_sm80_to_sm89INS1_16FlashAttnFwdSm80INS1_25CollectiveMainloopFwdSm80ILi8ELi1ELb0EN4cute5tupleIJNS5_1CILi128EEENS7_ILi64EEENS7_ILi256EEEEEELi256ENS_6half_tEfNS_4arch4Sm80ELb1ELb0ELb0ELb1ELb0ELb0ELb1ELb1EEENS1_21CollectiveEpilogueFwdINS6_IJS8_SA_S9_EEENS6_IJNS7_ILi1EEESI_SI_EEESC_SE_Li256ELb1ELb1ELb1ELb0EEENS1_36VarlenDynamicPersistentTileSchedulerILi128ELi64ELi256ELi256ELb1ELb1ELb0ELb1ELb1ELb1EEEEEEEEEvNT_6ParamsE,"a",@progbits
	.sectionflags	@""
	.align	4
.nv.constant0._ZN7cutlass13device_kernelIN5flash19enable_sm80_to_sm89INS1_16FlashAttnFwdSm80INS1_25CollectiveMainloopFwdSm80ILi8ELi1ELb0EN4cute5tupleIJNS5_1CILi128EEENS7_ILi64EEENS7_ILi256EEEEEELi256ENS_6half_tEfNS_4arch4Sm80ELb1ELb0ELb0ELb1ELb0ELb0ELb1ELb1EEENS1_21CollectiveEpilogueFwdINS6_IJS8_SA_S9_EEENS6_IJNS7_ILi1EEESI_SI_EEESC_SE_Li256ELb1ELb1ELb1ELb0EEENS1_36VarlenDynamicPersistentTileSchedulerILi128ELi64ELi256ELi256ELb1ELb1ELb0ELb1ELb1ELb1EEEEEEEEEvNT_6ParamsE:
	.zero		1432


//--------------------- .nv.constant0._ZN7cutlass13device_kernelIN5flash19enable_sm80_to_sm89INS1_16FlashAttnFwdSm80INS1_25CollectiveMainloopFwdSm80ILi8ELi1ELb0EN4cute5tupleIJNS5_1CILi128EEENS7_ILi48EEENS7_ILi256EEEEEELi256ENS_6half_tEfNS_4arch4Sm80ELb1ELb0ELb0ELb1ELb0ELb1ELb1ELb1EEENS1_21CollectiveEpilogueFwdINS6_IJS8_SA_S9_EEENS6_IJNS7_ILi1EEESI_SI_EEESC_SE_Li256ELb1ELb1ELb1ELb0EEENS1_36VarlenDynamicPersistentTileSchedulerILi128ELi48ELi256ELi256ELb1ELb1ELb0ELb1ELb1ELb1EEEEEEEEEvNT_6ParamsE --------------------------
	.section	.nv.constant0._ZN7cutlass13device_kernelIN5flash19enable_sm80_to_sm89INS1_16FlashAttnFwdSm80INS1_25CollectiveMainloopFwdSm80ILi8ELi1ELb0EN4cute5tupleIJNS5_1CILi128EEENS7_ILi48EEENS7_ILi256EEEEEELi256ENS_6half_tEfNS_4arch4Sm80ELb1ELb0ELb0ELb1ELb0ELb1ELb1ELb1EEENS1_21CollectiveEpilogueFwdINS6_IJS8_SA_S9_EEENS6_IJNS7_ILi1EEESI_SI_EEESC_SE_Li256ELb1ELb1ELb1ELb0EEENS1_36VarlenDynamicPersistentTileSchedulerILi128ELi48ELi256ELi256ELb1ELb1ELb0ELb1ELb1ELb1EEEEEEEEEvNT_6ParamsE,"a",@progbits
	.sectionflags	@""
	.align	4
.nv.constant0._ZN7cutlass13device_kernelIN5flash19enable_sm80_to_sm89INS1_16FlashAttnFwdSm80INS1_25CollectiveMainloopFwdSm80ILi8ELi1ELb0EN4cute5tupleIJNS5_1CILi128EEENS7_ILi48EEENS7_ILi256EEEEEELi256ENS_6half_tEfNS_4arch4Sm80ELb1ELb0ELb0ELb1ELb0ELb1ELb1ELb1EEENS1_21CollectiveEpilogueFwdINS6_IJS8_SA_S9_EEENS6_IJNS7_ILi1EEESI_SI_EEESC_SE_Li256ELb1ELb1ELb1ELb0EEENS1_36VarlenDynamicPersistentTileSchedulerILi128ELi48ELi256ELi256ELb1ELb1ELb0ELb1ELb1ELb1EEEEEEEEEvNT_6ParamsE:
	.zero		1432


//--------------------- .text._ZN7cutlass13device_kernelIN5flash19enable_sm80_to_sm89INS1_16FlashAttnFwdSm80INS1_25CollectiveMainloopFwdSm80ILi8ELi1ELb1EN4cute5tupleIJNS5_1CILi128EEENS7_ILi64EEENS7_ILi256EEEEEELi256ENS_6half_tEfNS_4arch4Sm80ELb0ELb0ELb1ELb0ELb0ELb0ELb1ELb1EEENS1_21CollectiveEpilogueFwdINS6_IJS8_SA_S9_EEENS6_IJNS7_ILi1EEESI_SI_EEESC_SE_Li256ELb0ELb1ELb1ELb0EEENS1_19SingleTileSchedulerILb0ELb1ELb1ELi128EEEEEEEEEvNT_6ParamsE --------------------------
	.section	.text._ZN7cutlass13device_kernelIN5flash19enable_sm80_to_sm89INS1_16FlashAttnFwdSm80INS1_25CollectiveMainloopFwdSm80ILi8ELi1ELb1EN4cute5tupleIJNS5_1CILi128EEENS7_ILi64EEENS7_ILi256EEEEEELi256ENS_6half_tEfNS_4arch4Sm80ELb0ELb0ELb1ELb0ELb0ELb0ELb1ELb1EEENS1_21CollectiveEpilogueFwdINS6_IJS8_SA_S9_EEENS6_IJNS7_ILi1EEESI_SI_EEESC_SE_Li256ELb0ELb1ELb1ELb0EEENS1_19SingleTileSchedulerILb0ELb1ELb1ELi128EEEEEEEEEvNT_6ParamsE,"ax",@progbits
	.sectioninfo	@"SHI_REGISTERS=255"
	.align	128
.text._ZN7cutlass13device_kernelIN5flash19enable_sm80_to_sm89INS1_16FlashAttnFwdSm80INS1_25CollectiveMainloopFwdSm80ILi8ELi1ELb1EN4cute5tupleIJNS5_1CILi128EEENS7_ILi64EEENS7_ILi256EEEEEELi256ENS_6half_tEfNS_4arch4Sm80ELb0ELb0ELb1ELb0ELb0ELb0ELb1ELb1EEENS1_21CollectiveEpilogueFwdINS6_IJS8_SA_S9_EEENS6_IJNS7_ILi1EEESI_SI_EEESC_SE_Li256ELb0ELb1ELb1ELb0EEENS1_19SingleTileSchedulerILb0ELb1ELb1ELi128EEEEEEEEEvNT_6ParamsE:
        .type           _ZN7cutlass13device_kernelIN5flash19enable_sm80_to_sm89INS1_16FlashAttnFwdSm80INS1_25CollectiveMainloopFwdSm80ILi8ELi1ELb1EN4cute5tupleIJNS5_1CILi128EEENS7_ILi64EEENS7_ILi256EEEEEELi256ENS_6half_tEfNS_4arch4Sm80ELb0ELb0ELb1ELb0ELb0ELb0ELb1ELb1EEENS1_21CollectiveEpilogueFwdINS6_IJS8_SA_S9_EEENS6_IJNS7_ILi1EEESI_SI_EEESC_SE_Li256ELb0ELb1ELb1ELb0EEENS1_19SingleTileSchedulerILb0ELb1ELb1ELi128EEEEEEEEEvNT_6ParamsE,@function
        .size           _ZN7cutlass13device_kernelIN5flash19enable_sm80_to_sm89INS1_16FlashAttnFwdSm80INS1_25CollectiveMainloopFwdSm80ILi8ELi1ELb1EN4cute5tupleIJNS5_1CILi128EEENS7_ILi64EEENS7_ILi256EEEEEELi256ENS_6half_tEfNS_4arch4Sm80ELb0ELb0ELb1ELb0ELb0ELb0ELb1ELb1EEENS1_21CollectiveEpilogueFwdINS6_IJS8_SA_S9_EEENS6_IJNS7_ILi1EEESI_SI_EEESC_SE_Li256ELb0ELb1ELb1ELb0EEENS1_19SingleTileSchedulerILb0ELb1ELb1ELi128EEEEEEEEEvNT_6ParamsE,(.L_x_5141 - _ZN7cutlass13device_kernelIN5flash19enable_sm80_to_sm89INS1_16FlashAttnFwdSm80INS1_25CollectiveMainloopFwdSm80ILi8ELi1ELb1EN4cute5tupleIJNS5_1CILi128EEENS7_ILi64EEENS7_ILi256EEEEEELi256ENS_6half_tEfNS_4arch4Sm80ELb0ELb0ELb1ELb0ELb0ELb0ELb1ELb1EEENS1_21CollectiveEpilogueFwdINS6_IJS8_SA_S9_EEENS6_IJNS7_ILi1EEESI_SI_EEESC_SE_Li256ELb0ELb1ELb1ELb0EEENS1_19SingleTileSchedulerILb0ELb1ELb1ELi128EEEEEEEEEvNT_6ParamsE)
        .other          _ZN7cutlass13device_kernelIN5flash19enable_sm80_to_sm89INS1_16FlashAttnFwdSm80INS1_25CollectiveMainloopFwdSm80ILi8ELi1ELb1EN4cute5tupleIJNS5_1CILi128EEENS7_ILi64EEENS7_ILi256EEEEEELi256ENS_6half_tEfNS_4arch4Sm80ELb0ELb0ELb1ELb0ELb0ELb0ELb1ELb1EEENS1_21CollectiveEpilogueFwdINS6_IJS8_SA_S9_EEENS6_IJNS7_ILi1EEESI_SI_EEESC_SE_Li256ELb0ELb1ELb1ELb0EEENS1_19SingleTileSchedulerILb0ELb1ELb1ELi128EEEEEEEEEvNT_6ParamsE,@"STO_CUDA_ENTRY STV_DEFAULT"
_ZN7cutlass13device_kernelIN5flash19enable_sm80_to_sm89INS1_16FlashAttnFwdSm80INS1_25CollectiveMainloopFwdSm80ILi8ELi1ELb1EN4cute5tupleIJNS5_1CILi128EEENS7_ILi64EEENS7_ILi256EEEEEELi256ENS_6half_tEfNS_4arch4Sm80ELb0ELb0ELb1ELb0ELb0ELb0ELb1ELb1EEENS1_21CollectiveEpilogueFwdINS6_IJS8_SA_S9_EEENS6_IJNS7_ILi1EEESI_SI_EEESC_SE_Li256ELb0ELb1ELb1ELb0EEENS1_19SingleTileSchedulerILb0ELb1ELb1ELi128EEEEEEEEEvNT_6ParamsE:
[----:B------:R-:W-:Y:S02]  /*0000*/  MOV R1, c[0x0][0x28] ;  /* 0x00000a0000017a02 */ /* 0x000fe40000000f00 */
[----:B------:R-:W1:Y:S01]  /*0010*/  S2R R132, SR_TID.X ;  /* 0x0000000000847919 */ /* 0x000e620000002100 */
[----:B------:R-:W2:Y:S01]  /*0020*/  S2UR UR6, SR_CTAID.Y ;  /* 0x00000000000679c3 */ /* 0x000ea20000002600 */
[----:B------:R-:W-:Y:S02]  /*0030*/  IADD3 R1, R1, -0xd0, RZ ;  /* 0xffffff3001017810 */ /* 0x000fe40007ffe0ff */
[----:B------:R-:W3:Y:S01]  /*0040*/  S2R R12, SR_CTAID.Z ;  /* 0x00000000000c7919 */ /* 0x000ee20000002700 */
[----:B-1----:R-:W-:-:S06]  /*0050*/  SHF.R.U32.HI R0, RZ, 0x5, R132 ;  /* 0x00000005ff007819 */ /* 0x002fcc0000011684 */
[----:B------:R-:W1:Y:S02]  /*0060*/  SHFL.IDX PT, R0, R0, RZ, 0x1f ;  /* 0x00001fff00007589 */ /* 0x000e6400000e0000 */
[----:B-1----:R-:W-:-:S13]  /*0070*/  ISETP.NE.AND P0, PT, R0, RZ, PT ;  /* 0x000000ff0000720c */ /* 0x002fda0003f05270 */
[----:B--2---:R-:W-:Y:S05]  /*0080*/  @!P0 BRA `(.L_x_0) ;  /* 0x0000009000008947 */ /* 0x004fea0003800000 */
[----:B---3--:R-:W-:Y:S01]  /*0090*/  MOV R0, c[0x0][0x550] ;  /* 0x0001540000007a02 */ /* 0x008fe20000000f00 */
[----:B------:R-:W-:-:S03]  /*00a0*/  UMOV UR11, UR6 ;  /* 0x00000006000b7c82 */ /* 0x000fc60008000000 */
[----:B------:R-:W-:-:S13]  /*00b0*/  ISETP.NE.AND P0, PT, R0, 0x1, PT ;  /* 0x000000010000780c */ /* 0x000fda0003f05270 */
[----:B------:R-:W-:Y:S05]  /*00c0*/  @!P0 BRA `(.L_x_1) ;  /* 0x000000b000008947 */ /* 0x000fea0003800000 */
[----:B------:R-:W-:Y:S02]  /*00d0*/  ULDC UR4, c[0x0][0x554] ;  /* 0x0001550000047ab9 */ /* 0x000fe40000000800 */
[----:B------:R-:W-:Y:S02]  /*00e0*/  UIMAD.WIDE.U32 UR4, UR6, UR4, URZ ;  /* 0x00000004060472a5 */ /* 0x000fe4000f8e003f */
[----:B------:R-:W-:Y:S02]  /*00f0*/  ULDC UR11, c[0x0][0x558] ;  /* 0x00015600000b7ab9 */ /* 0x000fe40000000800 */
[----:B------:R-:W-:Y:S01]  /*0100*/  USHF.R.U32.HI UR11, URZ, UR11, UR5 ;  /* 0x0000000b3f0b7299 */ /* 0x000fe20008011605 */
[----:B------:R-:W-:Y:S05]  /*0110*/  BRA `(.L_x_1) ;  /* 0x0000006000007947 */ /* 0x000fea0003800000 */
.L_x_0:
[----:B---3--:R-:W-:Y:S02]  /*0120*/  ULDC.64 UR4, c[0x0][0x550] ;  /* 0x0001540000047ab9 */ /* 0x008fe40000000a00 */
[----:B------:R-:W-:Y:S02]  /*0130*/  UISETP.NE.AND UP0, UPT, UR4, 0x1, UPT ;  /* 0x000000010400788c */ /* 0x000fe4000bf05270 */
[----:B------:R-:W-:-:S02]  /*0140*/  UIMAD.WIDE.U32 UR8, UR6, UR5, URZ ;  /* 0x00000005060872a5 */ /* 0x000fc4000f8e003f */
[----:B------:R-:W-:Y:S02]  /*0150*/  ULDC UR4, c[0x0][0x558] ;  /* 0x0001560000047ab9 */ /* 0x000fe40000000800 */
[----:B------:R-:W-:-:S05]  /*0160*/  UMOV UR11, UR6 ;  /* 0x00000006000b7c82 */ /* 0x000fca0008000000 */
[----:B------:R-:W-:-:S03]  /*0170*/  @UP0 USHF.R.U32.HI UR11, URZ, UR4, UR9 ;  /* 0x000000043f0b0299 */ /* 0x000fc60008011609 */
.L_x_1:
[----:B------:R-:W-:Y:S01]  /*0180*/  ISETP.GE.AND P0, PT, R12, RZ, PT ;  /* 0x000000ff0c00720c */ /* 0x000fe20003f06270 */
[----:B------:R-:W-:Y:S02]  /*0190*/  UIADD3 UR5, -UR11, URZ, URZ ;  /* 0x0000003f0b057290 */ /* 0x000fe4000fffe13f */
[----:B------:R-:W-:Y:S02]  /*01a0*/  ULDC UR4, c[0x0][0x550] ;  /* 0x0001540000047ab9 */ /* 0x000fe40000000800 */
[----:B------:R-:W-:-:S08]  /*01b0*/  UIMAD UR6, UR5, UR4, UR6 ;  /* 0x00000004050672a4 */ /* 0x000fd0000f8e0206 */
[----:B------:R-:W-:Y:S05]  /*01c0*/  @!P0 EXIT ;  /* 0x000000000000894d */ /* 0x000fea0003800000 */
[----:B------:R-:W-:Y:S02]  /*01d0*/  ULDC UR4, c[0x0][0x1d0] ;  /* 0x0000740000047ab9 */ /* 0x000fe40000000800 */
[----:B------:R-:W-:Y:S02]  /*01e0*/  UISETP.GE.AND UP0, UPT, UR4, 0x1, UPT ;  /* 0x000000010400788c */ /* 0x000fe4000bf06270 */
[----:B------:R-:W-:Y:S02]  /*01f0*/  UIADD3 UR7, UR4, 0x3f, URZ ;  /* 0x0000003f04077890 */ /* 0x000fe4000fffe03f */
[----:B------:R-:W-:Y:S02]  /*0200*/  UMOV UR13, URZ ;  /* 0x0000003f000d7c82 */ /* 0x000fe40008000000 */
[----:B------:R-:W-:Y:S01]  /*0210*/  PLOP3.LUT P0, PT, PT, PT, UP0, 0x80, 0x0 ;  /* 0x000000000000781c */ /* 0x000fe20003f0f008 */
[----:B------:R-:W-:-:S04]  /*0220*/  USHF.R.S32.HI UR5, URZ, 0x1f, UR7 ;  /* 0x0000001f3f057899 */ /* 0x000fc80008011407 */
[----:B------:R-:W-:-:S04]  /*0230*/  ULEA.HI UR5, UR5, UR7, URZ, 0x6 ;  /* 0x0000000705057291 */ /* 0x000fc8000f8f303f */
[----:B------:R-:W-:-:S04]  /*0240*/  USHF.R.S32.HI UR14, URZ, 0x6, UR5 ;  /* 0x000000063f0e7899 */ /* 0x000fc80008011405 */
[----:B------:R-:W-:Y:S05]  /*0250*/  @!P0 BRA `(.L_x_2) ;  /* 0x0000023000008947 */ /* 0x000fea0003800000 */
[----:B------:R-:W-:Y:S02]  /*0260*/  USHF.R.U32.HI UR4, URZ, 0x10, UR6 ;  /* 0x000000103f047899 */ /* 0x000fe40008011606 */
[----:B------:R-:W-:Y:S02]  /*0270*/  ULDC UR5, c[0x0][0x338] ;  /* 0x0000ce0000057ab9 */ /* 0x000fe40000000800 */
[----:B------:R-:W-:Y:S02]  /*0280*/  UISETP.NE.AND UP0, UPT, UR4, URZ, UPT ;  /* 0x0000003f0400728c */ /* 0x000fe4000bf05270 */
[----:B------:R-:W-:Y:S02]  /*0290*/  UMOV UR12, URZ ;  /* 0x0000003f000c7c82 */ /* 0x000fe40008000000 */
[----:B------:R-:W-:-:S04]  /*02a0*/  USEL UR5, UR4, UR5, UP0 ;  /* 0x0000000504057287 */ /* 0x000fc80008000000 */
[----:B------:R-:W-:Y:S02]  /*02b0*/  UIADD3 UR10, UR14, -0x1, UR5 ;  /* 0xffffffff0e0a7890 */ /* 0x000fe4000fffe005 */
[----:B------:R-:W-:-:S05]  /*02c0*/  IMAD.U32 R3, RZ, RZ, UR5 ;  /* 0x00000005ff037e24 */ /* 0x000fca000f8e00ff */
[----:B------:R-:W-:-:S04]  /*02d0*/  IABS R0, R3 ;  /* 0x0000000300007213 */ /* 0x000fc80000000000 */
[----:B------:R-:W1:Y:S02]  /*02e0*/  R2UR UR9, R0 ;  /* 0x00000000000973c2 */ /* 0x000e6400000e0000 */
[----:B-1----:R-:W1:Y:S08]  /*02f0*/  I2F.RP R0, UR9 ;  /* 0x0000000900007d06 */ /* 0x002e700008209400 */
[----:B-1----:R-:W1:Y:S02]  /*0300*/  MUFU.RCP R0, R0 ;  /* 0x0000000000007308 */ /* 0x002e640000001000 */
[----:B-1----:R-:W-:-:S06]  /*0310*/  IADD3 R0, R0, 0xffffffe, RZ ;  /* 0x0ffffffe00007810 */ /* 0x002fcc0007ffe0ff */
[----:B------:R-:W1:Y:S02]  /*0320*/  F2I.FTZ.U32.TRUNC.NTZ R0, R0 ;  /* 0x0000000000007305 */ /* 0x000e64000021f000 */
[----:B-1----:R1:W2:Y:S02]  /*0330*/  R2UR UR13, R0 ;  /* 0x00000000000d73c2 */ /* 0x0022a400000e0000 */
[----:B-1----:R-:W-:Y:S01]  /*0340*/  IMAD.U32 R0, RZ, RZ, UR10 ;  /* 0x0000000aff007e24 */ /* 0x002fe2000f8e00ff */
[----:B--2---:R-:W-:Y:S02]  /*0350*/  UIADD3 UR4, URZ, -UR13, URZ ;  /* 0x8000000d3f047290 */ /* 0x004fe4000fffe03f */
[----:B------:R-:W-:Y:S02]  /*0360*/  ULOP3.LUT UR10, UR10, UR5, URZ, 0x3c, !UPT ;  /* 0x000000050a0a7292 */ /* 0x000fe4000f8e3c3f */
[----:B------:R-:W-:Y:S01]  /*0370*/  IABS R2, R0 ;  /* 0x0000000000027213 */ /* 0x000fe20000000000 */
[----:B------:R-:W-:Y:S01]  /*0380*/  UIMAD UR4, UR4, UR9, URZ ;  /* 0x00000009040472a4 */ /* 0x000fe2000f8e023f */
[----:B------:R-:W-:-:S02]  /*0390*/  IABS R0, R3 ;  /* 0x0000000300007213 */ /* 0x000fc40000000000 */
[----:B------:R-:W1:Y:S01]  /*03a0*/  R2UR UR8, R2 ;  /* 0x00000000020873c2 */ /* 0x000e6200000e0000 */
[----:B------:R-:W-:Y:S02]  /*03b0*/  UIMAD.WIDE.U32 UR12, UR13, UR4, UR12 ;  /* 0x000000040d0c72a5 */ /* 0x000fe4000f8e000c */
[----:B------:R-:W-:-:S05]  /*03c0*/  IMAD.MOV R0, RZ, RZ, -R0 ;  /* 0x000000ffff007224 */ /* 0x000fca00078e0a00 */
[----:B------:R-:W2:Y:S01]  /*03d0*/  R2UR UR7, R0 ;  /* 0x00000000000773c2 */ /* 0x000ea200000e0000 */
[----:B-1----:R-:W-:-:S04]  /*03e0*/  UIMAD.WIDE.U32 UR12, UR13, UR8, URZ ;  /* 0x000000080d0c72a5 */ /* 0x002fc8000f8e003f */
[----:B--2---:R-:W-:-:S04]  /*03f0*/  UIMAD UR7, UR13, UR7, UR8 ;  /* 0x000000070d0772a4 */ /* 0x004fc8000f8e0208 */
[----:B------:R-:W-:-:S11]  /*0400*/  UISETP.GT.U32.AND UP0, UPT, UR9, UR7, UPT ;  /* 0x000000070900728c */ /* 0x000fd6000bf04070 */
[----:B------:R-:W-:Y:S02]  /*0410*/  @!UP0 UIADD3 UR7, UR7, -UR9, URZ ;  /* 0x8000000907078290 */ /* 0x000fe4000fffe03f */
[----:B------:R-:W-:Y:S02]  /*0420*/  @!UP0 UIADD3 UR13, UR13, 0x1, URZ ;  /* 0x000000010d0d8890 */ /* 0x000fe4000fffe03f */
[----:B------:R-:W-:Y:S02]  /*0430*/  UISETP.GE.U32.AND UP1, UPT, UR7, UR9, UPT ;  /* 0x000000090700728c */ /* 0x000fe4000bf26070 */
[----:B------:R-:W-:-:S09]  /*0440*/  UISETP.GE.AND UP0, UPT, UR10, URZ, UPT ;  /* 0x0000003f0a00728c */ /* 0x000fd2000bf06270 */
[----:B------:R-:W-:Y:S02]  /*0450*/  @UP1 UIADD3 UR13, UR13, 0x1, URZ ;  /* 0x000000010d0d1890 */ /* 0x000fe4000fffe03f */
[----:B------:R-:W-:Y:S02]  /*0460*/  UISETP.NE.AND UP1, UPT, UR5, URZ, UPT ;  /* 0x0000003f0500728c */ /* 0x000fe4000bf25270 */
[----:B------:R-:W-:-:S09]  /*0470*/  @!UP0 UIADD3 UR13, -UR13, URZ, URZ ;  /* 0x0000003f0d0d8290 */ /* 0x000fd2000fffe13f */
[----:B------:R-:W-:Y:S02]  /*0480*/  @!UP1 ULOP3.LUT UR13, URZ, UR5, URZ, 0x33, !UPT ;  /* 0x000000053f0d9292 */ /* 0x000fe4000f8e333f */
.L_x_2:
[----:B------:R-:W-:Y:S01]  /*0490*/  ULOP3.LUT UR8, UR6, 0xffff, URZ, 0xc0, !UPT ;  /* 0x0000ffff06087892 */ /* 0x000fe2000f8ec03f */
[----:B------:R-:W-:Y:S01]  /*04a0*/  PLOP3.LUT P2, PT, PT, PT, PT, 0x80, 0x0 ;  /* 0x000000000000781c */ /* 0x000fe20003f4f070 */
[----:B------:R-:W-:Y:S01]  /*04b0*/  CS2R R16, SRZ ;  /* 0x0000000000107805 */ /* 0x000fe2000001ff00 */
[----:B------:R-:W-:Y:S01]  /*04c0*/  CS2R R130, SRZ ;  /* 0x0000000000827805 */ /* 0x000fe2000001ff00 */
[----:B------:R-:W-:Y:S01]  /*04d0*/  UIMAD UR8, UR8, UR13, URZ ;  /* 0x0000000d080872a4 */ /* 0x000fe2000f8e023f */
[----:B------:R-:W-:Y:S01]  /*04e0*/  CS2R R128, SRZ ;  /* 0x0000000000807805 */ /* 0x000fe2000001ff00 */
[----:B------:R-:W-:Y:S01]  /*04f0*/  CS2R R126, SRZ ;  /* 0x00000000007e7805 */ /* 0x000fe2000001ff00 */
[----:B------:R-:W-:Y:S01]  /*0500*/  CS2R R124, SRZ ;  /* 0x00000000007c7805 */ /* 0x000fe2000001ff00 */
[----:B------:R-:W-:Y:S01]  /*0510*/  UIADD3 UR13, UR8, UR13, URZ ;  /* 0x0000000d080d7290 */ /* 0x000fe2000fffe03f */
[----:B------:R-:W-:Y:S01]  /*0520*/  CS2R R122, SRZ ;  /* 0x00000000007a7805 */ /* 0x000fe2000001ff00 */
[----:B------:R-:W-:Y:S01]  /*0530*/  CS2R R120, SRZ ;  /* 0x0000000000787805 */ /* 0x000fe2000001ff00 */
[----:B------:R-:W-:Y:S01]  /*0540*/  CS2R R118, SRZ ;  /* 0x0000000000767805 */ /* 0x000fe2000001ff00 */
[----:B------:R-:W-:Y:S01]  /*0550*/  UISETP.LT.AND UP0, UPT, UR14, UR13, UPT ;  /* 0x0000000d0e00728c */ /* 0x000fe2000bf01270 */
[----:B------:R-:W-:Y:S01]  /*0560*/  CS2R R116, SRZ ;  /* 0x0000000000747805 */ /* 0x000fe2000001ff00 */
[----:B------:R-:W-:Y:S01]  /*0570*/  CS2R R114, SRZ ;  /* 0x0000000000727805 */ /* 0x000fe2000001ff00 */
[----:B------:R-:W-:Y:S01]  /*0580*/  CS2R R112, SRZ ;  /* 0x0000000000707805 */ /* 0x000fe2000001ff00 */
[----:B------:R-:W-:Y:S01]  /*0590*/  USEL UR14, UR14, UR13, UP0 ;  /* 0x0000000d0e0e7287 */ /* 0x000fe20008000000 */
[----:B------:R-:W-:Y:S01]  /*05a0*/  CS2R R110, SRZ ;  /* 0x00000000006e7805 */ /* 0x000fe2000001ff00 */
[----:B------:R-:W-:Y:S01]  /*05b0*/  CS2R R108, SRZ ;  /* 0x00000000006c7805 */ /* 0x000fe2000001ff00 */
[----:B------:R-:W-:Y:S01]  /*05c0*/  ULDC.64 UR12, c[0x0][0x118] ;  /* 0x00004600000c7ab9 */ /* 0x000fe20000000a00 */
[----:B------:R-:W-:Y:S01]  /*05d0*/  CS2R R106, SRZ ;  /* 0x00000000006a7805 */ /* 0x000fe2000001ff00 */
[----:B------:R-:W-:Y:S01]  /*05e0*/  UISETP.GT.AND UP0, UPT, UR14, UR8, UPT ;  /* 0x000000080e00728c */ /* 0x000fe2000bf04270 */
[----:B------:R-:W-:Y:S01]  /*05f0*/  CS2R R104, SRZ ;  /* 0x0000000000687805 */ /* 0x000fe2000001ff00 */
[----:B------:R-:W-:Y:S01]  /*0600*/  CS2R R102, SRZ ;  /* 0x0000000000667805 */ /* 0x000fe2000001ff00 */
[----:B------:R-:W-:Y:S01]  /*0610*/  CS2R R100, SRZ ;  /* 0x0000000000647805 */ /* 0x000fe2000001ff00 */
[----:B------:R-:W-:Y:S01]  /*0620*/  CS2R R98, SRZ ;  /* 0x0000000000627805 */ /* 0x000fe2000001ff00 */
[----:B------:R-:W-:Y:S01]  /*0630*/  CS2R R96, SRZ ;  /* 0x0000000000607805 */ /* 0x000fe2000001ff00 */
[----:B------:R-:W-:Y:S01]  /*0640*/  PLOP3.LUT P0, PT, PT, PT, UP0, 0x80, 0x0 ;  /* 0x000000000000781c */ /* 0x000fe20003f0f008 */
[----:B------:R-:W-:Y:S01]  /*0650*/  CS2R R94, SRZ ;  /* 0x00000000005e7805 */ /* 0x000fe2000001ff00 */
        /* <DEDUP_REMOVED lines=45> */
[----:B------:R-:W-:Y:S05]  /*0930*/  @!P0 BRA `(.L_x_3) ;  /* 0x0000963000008947 */ /* 0x000fea0003800000 */
[----:B------:R-:W-:Y:S01]  /*0940*/  ISETP.NE.U32.AND P0, PT, RZ, c[0x0][0x340], PT ;  /* 0x0000d000ff007a0c */ /* 0x000fe20003f05070 */
[----:B------:R-:W1:Y:S01]  /*0950*/  S2R R8, SR_CTAID.X ;  /* 0x0000000000087919 */ /* 0x000e620000002500 */
[----:B------:R-:W-:Y:S01]  /*0960*/  SHF.R.S32.HI R27, RZ, 0x1f, R132 ;  /* 0x0000001fff1b7819 */ /* 0x000fe20000011484 */
[----:B------:R-:W-:Y:S01]  /*0970*/  USHF.R.S32.HI UR17, URZ, 0x1f, UR11 ;  /* 0x0000001f3f117899 */ /* 0x000fe2000801140b */
[----:B------:R-:W-:Y:S01]  /*0980*/  ISETP.NE.AND.EX P0, PT, RZ, c[0x0][0x344], PT, P0 ;  /* 0x0000d100ff007a0c */ /* 0x000fe20003f05300 */
[----:B------:R-:W-:-:S12]  /*0990*/  ULDC.64 UR4, c[0x0][0x1b8] ;  /* 0x00006e0000047ab9 */ /* 0x000fd80000000a00 */
[----:B------:R-:W-:-:S04]  /*09a0*/  @P0 IMAD.MOV.U32 R0, RZ, RZ, 0x4 ;  /* 0x00000004ff000424 */ /* 0x000fc800078e00ff */
[----:B------:R-:W-:-:S05]  /*09b0*/  @P0 IMAD.WIDE R2, R12, R0, c[0x0][0x340] ;  /* 0x0000d0000c020625 */ /* 0x000fca00078e0200 */
[----:B------:R2:W3:Y:S01]  /*09c0*/  @P0 LDG.E R14, [R2.64] ;  /* 0x0000000c020e0981 */ /* 0x0004e2000c1e1900 */
[----:B------:R-:W-:Y:S01]  /*09d0*/  IMAD.MOV.U32 R10, RZ, RZ, c[0x0][0x2c4] ;  /* 0x0000b100ff0a7624 */ /* 0x000fe200078e00ff */
[----:B------:R-:W-:Y:S01]  /*09e0*/  UIMAD.WIDE.U32 UR6, UR11, UR4, URZ ;  /* 0x000000040b0672a5 */ /* 0x000fe2000f8e003f */
[----:B------:R-:W-:Y:S01]  /*09f0*/  SHF.R.S32.HI R11, RZ, 0x1f, R12 ;  /* 0x0000001fff0b7819 */ /* 0x000fe2000001140c */
[----:B------:R-:W-:Y:S01]  /*0a00*/  UIMAD UR4, UR17, UR4, URZ ;  /* 0x00000004110472a4 */ /* 0x000fe2000f8e023f */
[----:B------:R-:W-:Y:S01]  /*0a10*/  LEA.HI R92, R27, R132, RZ, 0x5 ;  /* 0x000000841b5c7211 */ /* 0x000fe200078f28ff */
[----:B------:R-:W-:Y:S01]  /*0a20*/  UMOV UR15, 0x6 ;  /* 0x00000006000f7882 */ /* 0x000fe20000000000 */
[----:B------:R-:W-:Y:S01]  /*0a30*/  BAR.SYNC.DEFER_BLOCKING 0x0 ;  /* 0x0000000000007b1d */ /* 0x000fe20000010000 */
[----:B------:R-:W-:Y:S01]  /*0a40*/  ISETP.NE.AND P1, PT, R10, 0x1, PT ;  /* 0x000000010a00780c */ /* 0x000fe20003f25270 */
[----:B------:R-:W-:Y:S01]  /*0a50*/  UIMAD UR4, UR11, UR5, UR4 ;  /* 0x000000050b0472a4 */ /* 0x000fe2000f8e0204 */
[----:B------:R-:W-:-:S03]  /*0a60*/  IMAD R6, R11, c[0x0][0x1c0], RZ ;  /* 0x000070000b067a24 */ /* 0x000fc600078e02ff */
[----:B------:R-:W-:Y:S02]  /*0a70*/  UIADD3 UR4, UR7, UR4, URZ ;  /* 0x0000000407047290 */ /* 0x000fe4000fffe03f */
[----:B------:R-:W-:Y:S01]  /*0a80*/  UMOV UR9, 0x5 ;  /* 0x0000000500097882 */ /* 0x000fe20000000000 */
[----:B--2---:R-:W-:Y:S01]  /*0a90*/  LEA.HI R2, R27, R132, RZ, 0x3 ;  /* 0x000000841b027211 */ /* 0x004fe200078f18ff */
[----:B------:R-:W-:Y:S02]  /*0aa0*/  IMAD.U32 R3, RZ, RZ, UR7 ;  /* 0x00000007ff037e24 */ /* 0x000fe4000f8e00ff */
[----:B------:R-:W-:Y:S01]  /*0ab0*/  MOV R3, UR4 ;  /* 0x0000000400037c02 */ /* 0x000fe20008000f00 */
[----:B------:R-:W-:Y:S01]  /*0ac0*/  UIADD3 UR7, UR14, -0x1, URZ ;  /* 0xffffffff0e077890 */ /* 0x000fe2000fffe03f */
[----:B------:R-:W-:Y:S01]  /*0ad0*/  LOP3.LUT R0, R2, 0xfffffff8, RZ, 0xc0, !PT ;  /* 0xfffffff802007812 */ /* 0x000fe200078ec0ff */
[----:B------:R-:W-:Y:S01]  /*0ae0*/  ULDC.64 UR4, c[0x0][0x1e8] ;  /* 0x00007a0000047ab9 */ /* 0x000fe20000000a00 */
[----:B------:R-:W-:Y:S01]  /*0af0*/  SHF.R.S32.HI R23, RZ, 0x3, R2 ;  /* 0x00000003ff177819 */ /* 0x000fe20000011402 */
[----:B------:R-:W-:Y:S01]  /*0b00*/  IMAD.U32 R2, RZ, RZ, UR6 ;  /* 0x00000006ff027e24 */ /* 0x000fe2000f8e00ff */
[----:B------:R-:W-:Y:S01]  /*0b10*/  UIMAD UR4, UR17, UR4, URZ ;  /* 0x00000004110472a4 */ /* 0x000fe2000f8e023f */
[----:B------:R-:W-:Y:S01]  /*0b20*/  IMAD.IADD R25, R132, 0x1, -R0 ;  /* 0x0000000184197824 */ /* 0x000fe200078e0a00 */
[----:B------:R-:W-:Y:S01]  /*0b30*/  IADD3 R7, -R23, c[0x0][0x1d0], RZ ;  /* 0x0000740017077a10 */ /* 0x000fe20007ffe1ff */
[----:B------:R-:W-:Y:S01]  /*0b40*/  IMAD.WIDE.U32 R2, R12, c[0x0][0x1c0], R2 ;  /* 0x000070000c027a25 */ /* 0x000fe200078e0002 */
[----:B------:R-:W-:Y:S01]  /*0b50*/  SHF.R.S32.HI R26, RZ, 0x1f, R23 ;  /* 0x0000001fff1a7819 */ /* 0x000fe20000011417 */
[----:B------:R-:W-:Y:S01]  /*0b60*/  UIMAD UR4, UR11, UR5, UR4 ;  /* 0x000000050b0472a4 */ /* 0x000fe2000f8e0204 */
[----:B------:R-:W-:Y:S01]  /*0b70*/  LEA R0, R25, R23, 0x5 ;  /* 0x0000001719007211 */ /* 0x000fe200078e28ff */
[----:B------:R-:W-:-:S02]  /*0b80*/  USHF.R.S32.HI UR6, URZ, 0x1f, UR7 ;  /* 0x0000001f3f067899 */ /* 0x000fc40008011407 */
[----:B------:R-:W-:Y:S02]  /*0b90*/  UISETP.GT.AND UP0, UPT, UR7, UR8, UPT ;  /* 0x000000080700728c */ /* 0x000fe4000bf04270 */
[----:B-1----:R-:W-:Y:S01]  /*0ba0*/  IMAD R4, R8, 0x80, R0 ;  /* 0x0000008008047824 */ /* 0x002fe200078e0200 */
[----:B------:R-:W-:-:S03]  /*0bb0*/  UIADD3 UR14, UR14, -0x2, URZ ;  /* 0xfffffffe0e0e7890 */ /* 0x000fc6000fffe03f */
[----:B------:R-:W-:-:S04]  /*0bc0*/  @P1 IMAD.HI.U32 R5, R4, c[0x0][0x2c8], RZ ;  /* 0x0000b20004051a27 */ /* 0x000fc800078e00ff */
[----:B------:R-:W-:Y:S01]  /*0bd0*/  IMAD.MOV.U32 R0, RZ, RZ, R4 ;  /* 0x000000ffff007224 */ /* 0x000fe200078e0004 */
[----:B------:R-:W-:Y:S01]  /*0be0*/  @P1 SHF.R.U32.HI R0, RZ, c[0x0][0x2cc], R5 ;  /* 0x0000b300ff001a19 */ /* 0x000fe20000011605 */
[----:B------:R-:W-:-:S03]  /*0bf0*/  IMAD R5, R12, c[0x0][0x1c4], R6 ;  /* 0x000071000c057a24 */ /* 0x000fc600078e0206 */
[--C-:B------:R-:W-:Y:S01]  /*0c00*/  SHF.R.S32.HI R6, RZ, 0x1f, R0.reuse ;  /* 0x0000001fff067819 */ /* 0x100fe20000011400 */
[----:B------:R-:W-:Y:S02]  /*0c10*/  IMAD.IADD R3, R3, 0x1, R5 ;  /* 0x0000000103037824 */ /* 0x000fe400078e0205 */
[----:B------:R-:W-:Y:S02]  /*0c20*/  IMAD.MOV R5, RZ, RZ, -R0 ;  /* 0x000000ffff057224 */ /* 0x000fe400078e0a00 */
[----:B------:R-:W-:Y:S02]  /*0c30*/  IMAD R6, R6, c[0x0][0x1b0], RZ ;  /* 0x00006c0006067a24 */ /* 0x000fe400078e02ff */
[----:B------:R-:W-:Y:S02]  /*0c40*/  IMAD R4, R5, c[0x0][0x2c4], R4 ;  /* 0x0000b10005047a24 */ /* 0x000fe400078e0204 */
[----:B------:R-:W-:-:S03]  /*0c50*/  IMAD.WIDE.U32 R2, R0, c[0x0][0x1b0], R2 ;  /* 0x00006c0000027a25 */ /* 0x000fc600078e0002 */
[----:B------:R-:W-:Y:S01]  /*0c60*/  SHF.R.S32.HI R5, RZ, 0x1f, R4 ;  /* 0x0000001fff057819 */ /* 0x000fe20000011404 */
[----:B------:R-:W-:Y:S01]  /*0c70*/  IMAD R0, R0, c[0x0][0x1b4], R6 ;  /* 0x00006d0000007a24 */ /* 0x000fe200078e0206 */
[----:B------:R-:W-:-:S03]  /*0c80*/  MOV R6, UR7 ;  /* 0x0000000700067c02 */ /* 0x000fc60008000f00 */
[----:B------:R-:W-:Y:S02]  /*0c90*/  IMAD.IADD R3, R3, 0x1, R0 ;  /* 0x0000000103037824 */ /* 0x000fe400078e0200 */
[----:B------:R-:W-:Y:S02]  /*0ca0*/  IMAD R0, R5, c[0x0][0x1a8], RZ ;  /* 0x00006a0005007a24 */ /* 0x000fe400078e02ff */
[----:B------:R-:W-:Y:S02]  /*0cb0*/  IMAD R24, R6, -0x40, R7 ;  /* 0xffffffc006187824 */ /* 0x000fe400078e0207 */
[----:B------:R-:W-:Y:S02]  /*0cc0*/  IMAD.SHL.U32 R7, R23, 0x40, RZ ;  /* 0x0000004017077824 */ /* 0x000fe400078e00ff */
[C---:B------:R-:W-:Y:S02]  /*0cd0*/  IMAD R9, R4.reuse, c[0x0][0x1ac], R0 ;  /* 0x00006b0004097a24 */ /* 0x040fe400078e0200 */
[----:B------:R-:W-:Y:S01]  /*0ce0*/  IMAD.WIDE.U32 R4, R4, c[0x0][0x1a8], R2 ;  /* 0x00006a0004047a25 */ /* 0x000fe200078e0002 */
[----:B------:R-:W-:-:S02]  /*0cf0*/  LOP3.LUT R0, R7, 0x1c0, RZ, 0xc0, !PT ;  /* 0x000001c007007812 */ /* 0x000fc400078ec0ff */
[----:B------:R-:W-:Y:S01]  /*0d00*/  SHF.L.U32 R2, R25, 0x3, RZ ;  /* 0x0000000319027819 */ /* 0x000fe200000006ff */
[----:B------:R-:W-:Y:S01]  /*0d10*/  IMAD R6, R8, 0x80, R23 ;  /* 0x0000008008067824 */ /* 0x000fe200078e0217 */
[----:B------:R-:W-:Y:S01]  /*0d20*/  SHF.R.U32.HI R8, RZ, 0x3, R0 ;  /* 0x00000003ff087819 */ /* 0x000fe20000011600 */
[----:B------:R-:W-:Y:S01]  /*0d30*/  IMAD R7, R10, c[0x0][0x168], RZ ;  /* 0x00005a000a077a24 */ /* 0x000fe200078e02ff */
[----:B------:R-:W-:Y:S01]  /*0d40*/  LOP3.LUT R3, R0, 0x38, R2, 0xf8, !PT ;  /* 0x0000003800037812 */ /* 0x000fe200078ef802 */
[----:B------:R-:W-:Y:S01]  /*0d50*/  IMAD.IADD R0, R5, 0x1, R9 ;  /* 0x0000000105007824 */ /* 0x000fe200078e0209 */
[C---:B------:R-:W-:Y:S02]  /*0d60*/  LEA R22, P2, R4.reuse, c[0x0][0x160], 0x1 ;  /* 0x0000580004167a11 */ /* 0x040fe400078408ff */
[----:B------:R-:W-:Y:S02]  /*0d70*/  LEA.HI R5, R27, R132, RZ, 0x6 ;  /* 0x000000841b057211 */ /* 0x000fe400078f30ff */
[----:B------:R-:W-:-:S02]  /*0d80*/  LEA.HI.X R21, R4, c[0x0][0x164], R0, 0x1, P2 ;  /* 0x0000590004157a11 */ /* 0x000fc400010f0c00 */
[C---:B------:R-:W-:Y:S01]  /*0d90*/  ISETP.GE.AND P6, PT, R6.reuse, R7, PT ;  /* 0x000000070600720c */ /* 0x040fe20003fc6270 */
[----:B------:R-:W-:Y:S01]  /*0da0*/  SHFL.IDX PT, R4, R22, RZ, 0x181f ;  /* 0x00181fff16047589 */ /* 0x000fe200000e0000 */
[----:B------:R-:W-:Y:S01]  /*0db0*/  IMAD.SHL.U32 R0, R5, 0x8, RZ ;  /* 0x0000000805007824 */ /* 0x000fe200078e00ff */
[----:B------:R-:W-:Y:S02]  /*0dc0*/  LOP3.LUT R3, R3, R8, RZ, 0x3c, !PT ;  /* 0x0000000803037212 */ /* 0x000fe400078e3cff */
[----:B------:R-:W1:Y:S01]  /*0dd0*/  SHFL.IDX PT, R5, R21, RZ, 0x181f ;  /* 0x00181fff15057589 */ /* 0x000e6200000e0000 */
[----:B------:R-:W-:Y:S02]  /*0de0*/  IADD3 R10, R6, 0x20, RZ ;  /* 0x00000020060a7810 */ /* 0x000fe40007ffe0ff */
[----:B------:R-:W-:Y:S01]  /*0df0*/  LOP3.LUT R16, R3, 0xfffffe00, R0, 0xf8, !PT ;  /* 0xfffffe0003107812 */ /* 0x000fe200078ef800 */
[----:B------:R-:W2:Y:S01]  /*0e00*/  SHFL.IDX PT, R8, R22, 0x1, 0x181f ;  /* 0x00381f0016087f89 */ /* 0x000ea200000e0000 */
[----:B------:R-:W-:-:S02]  /*0e10*/  IADD3 R0, R2, 0x80, RZ ;  /* 0x0000008002007810 */ /* 0x000fc40007ffe0ff */
[----:B------:R-:W-:Y:S01]  /*0e20*/  ISETP.GE.AND P1, PT, R10, R7, PT ;  /* 0x000000070a00720c */ /* 0x000fe20003f26270 */
[----:B------:R-:W-:Y:S01]  /*0e30*/  IMAD.SHL.U32 R100, R16, 0x2, RZ ;  /* 0x0000000210647824 */ /* 0x000fe200078e00ff */
[C---:B------:R-:W-:Y:S02]  /*0e40*/  IADD3 R10, R2.reuse, 0x40, RZ ;  /* 0x00000040020a7810 */ /* 0x040fe40007ffe0ff */
[----:B------:R-:W-:Y:S02]  /*0e50*/  @!P6 SHF.R.S32.HI R9, RZ, 0x1f, R0 ;  /* 0x0000001fff09e819 */ /* 0x000fe40000011400 */
[----:B------:R-:W-:Y:S01]  /*0e60*/  @!P6 SHF.R.S32.HI R13, RZ, 0x1f, R10 ;  /* 0x0000001fff0de819 */ /* 0x000fe2000001140a */
[----:B------:R-:W-:Y:S01]  /*0e70*/  STL [R1+0x18], R100 ;  /* 0x0000186401007387 */ /* 0x000fe20000100800 */
[----:B------:R-:W-:Y:S02]  /*0e80*/  @!P6 LEA.HI R19, R9, R0, RZ, 0x3 ;  /* 0x000000000913e211 */ /* 0x000fe400078f18ff */
[----:B------:R-:W-:Y:S01]  /*0e90*/  ISETP.GE.AND P2, PT, R2, c[0x0][0x198], PT ;  /* 0x0000660002007a0c */ /* 0x000fe20003f46270 */
[----:B------:R-:W4:Y:S01]  /*0ea0*/  SHFL.IDX PT, R9, R21, 0x1, 0x181f ;  /* 0x00381f0015097f89 */ /* 0x000f2200000e0000 */
[----:B------:R-:W-:-:S02]  /*0eb0*/  @!P6 LEA.HI R13, R13, R10, RZ, 0x3 ;  /* 0x0000000a0d0de211 */ /* 0x000fc400078f18ff */
[----:B------:R-:W-:Y:S02]  /*0ec0*/  ISETP.GE.AND P5, PT, R10, c[0x0][0x198], PT ;  /* 0x000066000a007a0c */ /* 0x000fe40003fa6270 */
[----:B------:R-:W-:Y:S02]  /*0ed0*/  ISETP.GE.AND P4, PT, R0, c[0x0][0x198], PT ;  /* 0x0000660000007a0c */ /* 0x000fe40003f86270 */
[----:B------:R-:W-:Y:S02]  /*0ee0*/  SHF.R.S32.HI R3, RZ, 0x1f, R2 ;  /* 0x0000001fff037819 */ /* 0x000fe40000011402 */
[----:B------:R-:W-:Y:S02]  /*0ef0*/  @!P6 LOP3.LUT R18, R13, 0xfffffff8, RZ, 0xc0, !PT ;  /* 0xfffffff80d12e812 */ /* 0x000fe400078ec0ff */
[----:B------:R-:W-:-:S03]  /*0f00*/  @!P6 LOP3.LUT R16, R19, 0xfffffff8, RZ, 0xc0, !PT ;  /* 0xfffffff81310e812 */ /* 0x000fc600078ec0ff */
[----:B-1----:R-:W-:Y:S01]  /*0f10*/  @!P6 IMAD.WIDE R18, R18, 0x2, R4 ;  /* 0x000000021212e825 */ /* 0x002fe200078e0204 */
[----:B---3--:R-:W-:-:S03]  /*0f20*/  @P0 SHF.R.S32.HI R15, RZ, 0x1f, R14 ;  /* 0x0000001fff0f0819 */ /* 0x008fc6000001140e */
[----:B------:R-:W-:Y:S01]  /*0f30*/  @!P0 IMAD.MOV.U32 R14, RZ, RZ, R12 ;  /* 0x000000ffff0e8224 */ /* 0x000fe200078e000c */
[----:B------:R-:W-:Y:S02]  /*0f40*/  @!P0 MOV R15, R11 ;  /* 0x0000000b000f8202 */ /* 0x000fe40000000f00 */
[----:B------:R-:W-:-:S04]  /*0f50*/  IADD3 R11, R2, 0xc0, RZ ;  /* 0x000000c0020b7810 */ /* 0x000fc80007ffe0ff */
[----:B------:R-:W-:Y:S02]  /*0f60*/  @!P6 SHF.R.S32.HI R12, RZ, 0x1f, R11 ;  /* 0x0000001fff0ce819 */ /* 0x000fe4000001140b */
[----:B------:R-:W-:Y:S02]  /*0f70*/  ISETP.GE.AND P3, PT, R11, c[0x0][0x198], PT ;  /* 0x000066000b007a0c */ /* 0x000fe40003f66270 */
[----:B------:R-:W-:Y:S02]  /*0f80*/  @!P6 LEA.HI R17, R12, R11, RZ, 0x3 ;  /* 0x0000000b0c11e211 */ /* 0x000fe400078f18ff */
[----:B------:R-:W-:Y:S02]  /*0f90*/  @!P6 LEA R12, P0, R2, R4, 0x1 ;  /* 0x00000004020ce211 */ /* 0x000fe400078008ff */
[----:B------:R-:W-:Y:S01]  /*0fa0*/  @!P6 LOP3.LUT R20, R17, 0xfffffff8, RZ, 0xc0, !PT ;  /* 0xfffffff81114e812 */ /* 0x000fe200078ec0ff */
[----:B------:R-:W-:Y:S01]  /*0fb0*/  @!P6 IMAD.WIDE R16, R16, 0x2, R4 ;  /* 0x000000021010e825 */ /* 0x000fe200078e0204 */
[----:B------:R-:W-:-:S03]  /*0fc0*/  @!P6 LEA.HI.X R13, R2, R5, R3, 0x1, P0 ;  /* 0x00000005020de211 */ /* 0x000fc600000f0c03 */
[----:B------:R-:W-:Y:S02]  /*0fd0*/  @!P6 IMAD.WIDE R4, R20, 0x2, R4 ;  /* 0x000000021404e825 */ /* 0x000fe400078e0204 */
[----:B------:R1:W-:Y:S04]  /*0fe0*/  @!P6 LDGSTS.E.BYPASS.LTC128B.128 [R100+0x100], [R12.64], !P2 ;  /* 0x001000000c64efae */ /* 0x0003e8000d101d4c */
[----:B------:R3:W-:Y:S04]  /*0ff0*/  @!P6 LDGSTS.E.BYPASS.LTC128B.128 [R100+0x4100], [R18.64], !P5 ;  /* 0x041000001264efae */ /* 0x0007e8000e901d4c */
[----:B------:R5:W-:Y:S04]  /*1000*/  @!P6 LDGSTS.E.BYPASS.LTC128B.128 [R100+0x8100], [R16.64], !P4 ;  /* 0x081000001064efae */ /* 0x000be8000e101d4c */
[----:B------:R2:W-:Y:S01]  /*1010*/  @!P6 LDGSTS.E.BYPASS.LTC128B.128 [R100+0xc100], [R4.64], !P3 ;  /* 0x0c1000000464efae */ /* 0x0005e2000d901d4c */
[----:B-1----:R-:W-:-:S04]  /*1020*/  IMAD.WIDE.U32 R12, R23, c[0x0][0x1e0], R2 ;  /* 0x00007800170c7a25 */ /* 0x002fc800078e0002 */
[----:B-----5:R-:W-:Y:S01]  /*1030*/  IMAD R17, R26, c[0x0][0x1e0], RZ ;  /* 0x000078001a117a24 */ /* 0x020fe200078e02ff */
[----:B------:R-:W-:Y:S02]  /*1040*/  @!P1 SHF.R.S32.HI R16, RZ, 0x1f, R10 ;  /* 0x0000001fff109819 */ /* 0x000fe4000001140a */
[----:B--2---:R-:W-:Y:S01]  /*1050*/  IADD3 R5, R6, 0x40, RZ ;  /* 0x0000004006057810 */ /* 0x004fe20007ffe0ff */
[----:B------:R-:W-:Y:S01]  /*1060*/  IMAD R17, R23, c[0x0][0x1e4], R17 ;  /* 0x0000790017117a24 */ /* 0x000fe200078e0211 */
[----:B------:R-:W-:Y:S02]  /*1070*/  @!P1 LEA R4, P0, R2, R8, 0x1 ;  /* 0x0000000802049211 */ /* 0x000fe400078008ff */
[----:B------:R-:W-:Y:S01]  /*1080*/  IADD3 R6, R6, 0x60, RZ ;  /* 0x0000006006067810 */ /* 0x000fe20007ffe0ff */
[----:B------:R-:W-:Y:S01]  /*1090*/  IMAD.IADD R13, R13, 0x1, R17 ;  /* 0x000000010d0d7824 */ /* 0x000fe200078e0211 */
[----:B------:R-:W-:Y:S02]  /*10a0*/  ISETP.GE.AND P6, PT, R5, R7, PT ;  /* 0x000000070500720c */ /* 0x000fe40003fc6270 */
[----:B----4-:R-:W-:-:S02]  /*10b0*/  @!P1 LEA.HI.X R5, R2, R9, R3, 0x1, P0 ;  /* 0x0000000902059211 */ /* 0x010fc400000f0c03 */
[----:B------:R-:W-:Y:S02]  /*10c0*/  ISETP.GE.AND P0, PT, R6, R7, PT ;  /* 0x000000070600720c */ /* 0x000fe40003f06270 */
[----:B------:R-:W-:Y:S01]  /*10d0*/  @!P1 SHF.R.S32.HI R7, RZ, 0x1f, R0 ;  /* 0x0000001fff079819 */ /* 0x000fe20000011400 */
[----:B------:R1:W-:Y:S01]  /*10e0*/  @!P1 LDGSTS.E.BYPASS.LTC128B.128 [R100+0x1100], [R4.64], !P2 ;  /* 0x0110000004649fae */ /* 0x0003e2000d101d4c */
[----:B------:R-:W-:Y:S02]  /*10f0*/  @!P1 SHF.R.S32.HI R6, RZ, 0x1f, R11 ;  /* 0x0000001fff069819 */ /* 0x000fe4000001140b */
[----:B---3--:R-:W-:Y:S02]  /*1100*/  @!P1 LEA.HI R18, R16, R10, RZ, 0x3 ;  /* 0x0000000a10129211 */ /* 0x008fe400078f18ff */
[----:B------:R-:W-:Y:S02]  /*1110*/  @!P1 LEA.HI R7, R7, R0, RZ, 0x3 ;  /* 0x0000000007079211 */ /* 0x000fe400078f18ff */
[----:B------:R-:W-:-:S02]  /*1120*/  @!P1 LEA.HI R16, R6, R11, RZ, 0x3 ;  /* 0x0000000b06109211 */ /* 0x000fc400078f18ff */
[----:B------:R-:W-:Y:S01]  /*1130*/  SHFL.IDX PT, R6, R22, 0x2, 0x181f ;  /* 0x00581f0016067f89 */ /* 0x000fe200000e0000 */
[----:B------:R-:W-:Y:S02]  /*1140*/  @!P1 LOP3.LUT R17, R7, 0xfffffff8, RZ, 0xc0, !PT ;  /* 0xfffffff807119812 */ /* 0x000fe400078ec0ff */
[----:B------:R-:W-:Y:S01]  /*1150*/  @!P1 LOP3.LUT R18, R18, 0xfffffff8, RZ, 0xc0, !PT ;  /* 0xfffffff812129812 */ /* 0x000fe200078ec0ff */
[----:B------:R-:W2:Y:S01]  /*1160*/  SHFL.IDX PT, R7, R21, 0x2, 0x181f ;  /* 0x00581f0015077f89 */ /* 0x000ea200000e0000 */
[----:B------:R-:W-:Y:S01]  /*1170*/  @!P1 LOP3.LUT R20, R16, 0xfffffff8, RZ, 0xc0, !PT ;  /* 0xfffffff810149812 */ /* 0x000fe200078ec0ff */
[----:B------:R-:W-:-:S04]  /*1180*/  @!P1 IMAD.WIDE R16, R17, 0x2, R8 ;  /* 0x0000000211109825 */ /* 0x000fc800078e0208 */
[----:B------:R-:W-:-:S04]  /*1190*/  @!P1 IMAD.WIDE R18, R18, 0x2, R8 ;  /* 0x0000000212129825 */ /* 0x000fc800078e0208 */
[----:B------:R-:W-:Y:S01]  /*11a0*/  @!P1 IMAD.WIDE R8, R20, 0x2, R8 ;  /* 0x0000000214089825 */ /* 0x000fe200078e0208 */
[----:B------:R3:W-:Y:S04]  /*11b0*/  @!P1 LDGSTS.E.BYPASS.LTC128B.128 [R100+0x5100], [R18.64], !P5 ;  /* 0x0510000012649fae */ /* 0x0007e8000e901d4c */
[----:B------:R4:W-:Y:S04]  /*11c0*/  @!P1 LDGSTS.E.BYPASS.LTC128B.128 [R100+0x9100], [R16.64], !P4 ;  /* 0x0910000010649fae */ /* 0x0009e8000e101d4c */
[----:B-1----:R-:W1:Y:S04]  /*11d0*/  SHFL.IDX PT, R4, R22, 0x3, 0x181f ;  /* 0x00781f0016047f89 */ /* 0x002e6800000e0000 */
[----:B------:R-:W5:Y:S04]  /*11e0*/  SHFL.IDX PT, R5, R21, 0x3, 0x181f ;  /* 0x00781f0015057f89 */ /* 0x000f6800000e0000 */
[----:B------:R1:W-:Y:S01]  /*11f0*/  @!P1 LDGSTS.E.BYPASS.LTC128B.128 [R100+0xd100], [R8.64], !P3 ;  /* 0x0d10000008649fae */ /* 0x0003e2000d901d4c */
[----:B---3--:R-:W-:-:S02]  /*1200*/  @!P6 SHF.R.S32.HI R18, RZ, 0x1f, R10 ;  /* 0x0000001fff12e819 */ /* 0x008fc4000001140a */
[----:B----4-:R-:W-:Y:S02]  /*1210*/  @!P6 SHF.R.S32.HI R17, RZ, 0x1f, R0 ;  /* 0x0000001fff11e819 */ /* 0x010fe40000011400 */
[----:B------:R-:W-:Y:S02]  /*1220*/  @!P6 SHF.R.S32.HI R16, RZ, 0x1f, R11 ;  /* 0x0000001fff10e819 */ /* 0x000fe4000001140b */
[----:B------:R-:W-:Y:S02]  /*1230*/  @!P6 LEA.HI R18, R18, R10, RZ, 0x3 ;  /* 0x0000000a1212e211 */ /* 0x000fe400078f18ff */
[----:B------:R-:W-:Y:S02]  /*1240*/  @!P6 LEA.HI R17, R17, R0, RZ, 0x3 ;  /* 0x000000001111e211 */ /* 0x000fe400078f18ff */
[----:B------:R-:W-:Y:S02]  /*1250*/  @!P6 LOP3.LUT R18, R18, 0xfffffff8, RZ, 0xc0, !PT ;  /* 0xfffffff81212e812 */ /* 0x000fe400078ec0ff */
[----:B------:R-:W-:-:S02]  /*1260*/  @!P6 LOP3.LUT R17, R17, 0xfffffff8, RZ, 0xc0, !PT ;  /* 0xfffffff81111e812 */ /* 0x000fc400078ec0ff */
[----:B-1----:R-:W-:Y:S01]  /*1270*/  @!P6 LEA.HI R9, R16, R11, RZ, 0x3 ;  /* 0x0000000b1009e211 */ /* 0x002fe200078f18ff */
[--C-:B--2---:R-:W-:Y:S01]  /*1280*/  @!P6 IMAD.WIDE R18, R18, 0x2, R6.reuse ;  /* 0x000000021212e825 */ /* 0x104fe200078e0206 */
[C---:B------:R-:W-:Y:S02]  /*1290*/  @!P6 LEA R8, P1, R2.reuse, R6, 0x1 ;  /* 0x000000060208e211 */ /* 0x040fe400078208ff */
        /* <DEDUP_REMOVED lines=8> */
[----:B------:R-:W-:-:S02]  /*1320*/  ISETP.GE.AND P6, PT, R2, c[0x0][0x1d4], PT ;  /* 0x0000750002007a0c */ /* 0x000fc40003fc6270 */
[----:B-1----:R-:W-:-:S04]  /*1330*/  @!P0 LEA R8, P1, R2, R4, 0x1 ;  /* 0x0000000402088211 */ /* 0x002fc800078208ff */
[--C-:B-----5:R-:W-:Y:S01]  /*1340*/  @!P0 LEA.HI.X R9, R2, R5, R3.reuse, 0x1, P1 ;  /* 0x0000000502098211 */ /* 0x120fe200008f0c03 */
[----:B------:R-:W-:Y:S01]  /*1350*/  IMAD.WIDE.U32 R2, R23, c[0x0][0x208], R2 ;  /* 0x0000820017027a25 */ /* 0x000fe200078e0002 */
[C---:B------:R-:W-:Y:S02]  /*1360*/  ISETP.GE.AND P1, PT, R24.reuse, 0x21, PT ;  /* 0x000000211800780c */ /* 0x040fe40003f26270 */
[----:B--2---:R-:W-:Y:S01]  /*1370*/  LEA.HI R18, R27, R132, RZ, 0x4 ;  /* 0x000000841b127211 */ /* 0x004fe200078f20ff */
[----:B------:R1:W-:Y:S01]  /*1380*/  @!P0 LDGSTS.E.BYPASS.LTC128B.128 [R100+0x3100], [R8.64], !P2 ;  /* 0x0310000008648fae */ /* 0x0003e2000d101d4c */
[----:B------:R-:W-:Y:S02]  /*1390*/  ISETP.GE.AND P2, PT, R24, 0x1, PT ;  /* 0x000000011800780c */ /* 0x000fe40003f46270 */
[----:B----4-:R-:W-:Y:S01]  /*13a0*/  @!P0 SHF.R.S32.HI R7, RZ, 0x1f, R10 ;  /* 0x0000001fff078819 */ /* 0x010fe2000001140a */
[----:B------:R-:W-:Y:S01]  /*13b0*/  IMAD.U32 R6, RZ, RZ, UR11 ;  /* 0x0000000bff067e24 */ /* 0x000fe2000f8e00ff */
[----:B---3--:R-:W-:-:S02]  /*13c0*/  SHF.R.S32.HI R17, RZ, 0x4, R18 ;  /* 0x00000004ff117819 */ /* 0x008fc40000011412 */
[----:B------:R-:W-:Y:S01]  /*13d0*/  @!P0 LEA.HI R16, R7, R10, RZ, 0x3 ;  /* 0x0000000a07108211 */ /* 0x000fe200078f18ff */
[----:B------:R-:W-:Y:S01]  /*13e0*/  IMAD.WIDE.U32 R6, R6, c[0x0][0x1e8], R12 ;  /* 0x00007a0006067a25 */ /* 0x000fe200078e000c */
[----:B------:R-:W-:Y:S02]  /*13f0*/  LEA.HI R13, R18, R17, RZ, 0x1 ;  /* 0x00000011120d7211 */ /* 0x000fe400078f08ff */
[----:B------:R-:W-:Y:S02]  /*1400*/  @!P0 LOP3.LUT R12, R16, 0xfffffff8, RZ, 0xc0, !PT ;  /* 0xfffffff8100c8812 */ /* 0x000fe400078ec0ff */
[----:B------:R-:W-:Y:S01]  /*1410*/  IADD3 R7, R7, UR4, RZ ;  /* 0x0000000407077c10 */ /* 0x000fe2000fffe0ff */
[----:B------:R-:W-:Y:S01]  /*1420*/  ULDC.64 UR4, c[0x0][0x1e0] ;  /* 0x0000780000047ab9 */ /* 0x000fe20000000a00 */
[----:B------:R-:W-:Y:S01]  /*1430*/  LOP3.LUT R13, R13, 0xfffffffe, RZ, 0xc0, !PT ;  /* 0xfffffffe0d0d7812 */ /* 0x000fe200078ec0ff */
[----:B------:R-:W-:Y:S02]  /*1440*/  USHF.L.U32 UR16, UR4, 0x6, URZ ;  /* 0x0000000604107899 */ /* 0x000fe4000800063f */
[----:B------:R-:W-:Y:S01]  /*1450*/  USHF.L.U64.HI UR15, UR4, UR15, UR5 ;  /* 0x0000000f040f7299 */ /* 0x000fe20008010205 */
[----:B------:R-:W-:Y:S01]  /*1460*/  IMAD.WIDE.U32 R28, R14, c[0x0][0x1f0], R6 ;  /* 0x00007c000e1c7a25 */ /* 0x000fe200078e0006 */
[----:B------:R-:W-:Y:S01]  /*1470*/  USHF.L.U32 UR10, UR4, 0x5, URZ ;  /* 0x00000005040a7899 */ /* 0x000fe2000800063f */
[----:B------:R-:W-:Y:S01]  /*1480*/  IADD3 R17, R17, -R13, RZ ;  /* 0x8000000d11117210 */ /* 0x000fe20007ffe0ff */
[----:B------:R-:W-:Y:S01]  /*1490*/  UIMAD UR18, UR15, UR7, URZ ;  /* 0x000000070f1272a4 */ /* 0x000fe2000f8e023f */
[----:B------:R-:W-:Y:S01]  /*14a0*/  IMAD.U32 R96, RZ, RZ, UR16 ;  /* 0x00000010ff607e24 */ /* 0x000fe2000f8e00ff */
[----:B------:R-:W-:Y:S01]  /*14b0*/  USHF.L.U64.HI UR9, UR4, UR9, UR5 ;  /* 0x0000000904097299 */ /* 0x000fe20008010205 */
[----:B------:R-:W-:Y:S01]  /*14c0*/  IMAD.MOV.U32 R98, RZ, RZ, R28 ;  /* 0x000000ffff627224 */ /* 0x000fe200078e001c */
[----:B------:R-:W-:Y:S01]  /*14d0*/  UIMAD UR18, UR6, UR16, UR18 ;  /* 0x00000010061272a4 */ /* 0x000fe2000f8e0212 */
[----:B-1----:R-:W-:Y:S01]  /*14e0*/  @!P0 IMAD.WIDE R8, R12, 0x2, R4 ;  /* 0x000000020c088825 */ /* 0x002fe200078e0204 */
[----:B------:R-:W-:Y:S01]  /*14f0*/  ULDC.64 UR4, c[0x0][0x210] ;  /* 0x0000840000047ab9 */ /* 0x000fe20000000a00 */
[----:B------:R-:W-:Y:S01]  /*1500*/  STL.64 [R1+0x68], R28 ;  /* 0x0000681c01007387 */ /* 0x000fe20000100a00 */
[----:B------:R-:W-:Y:S01]  /*1510*/  UIMAD UR17, UR17, UR4, URZ ;  /* 0x00000004111172a4 */ /* 0x000fe2000f8e023f */
[----:B------:R-:W-:Y:S01]  /*1520*/  IMAD R12, R15, c[0x0][0x1f0], RZ ;  /* 0x00007c000f0c7a24 */ /* 0x000fe200078e02ff */
[----:B------:R-:W-:Y:S01]  /*1530*/  @UP0 UIMAD UR15, UR15, UR14, URZ ;  /* 0x0000000e0f0f02a4 */ /* 0x000fe2000f8e023f */
[----:B------:R1:W-:Y:S01]  /*1540*/  @!P0 LDGSTS.E.BYPASS.LTC128B.128 [R100+0x7100], [R8.64], !P5 ;  /* 0x0710000008648fae */ /* 0x0003e2000e901d4c */
[----:B------:R-:W-:Y:S01]  /*1550*/  ISETP.GE.AND P5, PT, R10, c[0x0][0x1d4], PT ;  /* 0x000075000a007a0c */ /* 0x000fe20003fa6270 */
[----:B------:R-:W-:Y:S01]  /*1560*/  IMAD R12, R14, c[0x0][0x1f4], R12 ;  /* 0x00007d000e0c7a24 */ /* 0x000fe200078e020c */
[----:B------:R-:W-:-:S03]  /*1570*/  UIMAD UR17, UR11, UR5, UR17 ;  /* 0x000000050b1172a4 */ /* 0x000fc6000f8e0211 */
[----:B------:R-:W-:Y:S01]  /*1580*/  IMAD.IADD R99, R29, 0x1, R12 ;  /* 0x000000011d637824 */ /* 0x000fe200078e020c */
[----:B------:R-:W-:Y:S01]  /*1590*/  ULDC.64 UR4, c[0x0][0x208] ;  /* 0x0000820000047ab9 */ /* 0x000fe20000000a00 */
[----:B------:R-:W-:-:S03]  /*15a0*/  SEL R12, RZ, 0x1, P6 ;  /* 0x00000001ff0c7807 */ /* 0x000fc60003000000 */
[----:B------:R-:W-:Y:S01]  /*15b0*/  STL.64 [R1+0x58], R98 ;  /* 0x0000586201007387 */ /* 0x000fe20000100a00 */
[----:B-1----:R-:W-:Y:S02]  /*15c0*/  @!P0 SHF.R.S32.HI R9, RZ, 0x1f, R0 ;  /* 0x0000001fff098819 */ /* 0x002fe40000011400 */
[----:B------:R-:W-:Y:S02]  /*15d0*/  @!P0 SHF.R.S32.HI R8, RZ, 0x1f, R11 ;  /* 0x0000001fff088819 */ /* 0x000fe4000001140b */
[----:B------:R-:W-:Y:S02]  /*15e0*/  @!P0 LEA.HI R9, R9, R0, RZ, 0x3 ;  /* 0x0000000009098211 */ /* 0x000fe400078f18ff */
[----:B------:R-:W-:Y:S02]  /*15f0*/  @!P0 LEA.HI R8, R8, R11, RZ, 0x3 ;  /* 0x0000000b08088211 */ /* 0x000fe400078f18ff */
[----:B------:R-:W-:Y:S02]  /*1600*/  @!P0 LOP3.LUT R9, R9, 0xfffffff8, RZ, 0xc0, !PT ;  /* 0xfffffff809098812 */ /* 0x000fe400078ec0ff */
[----:B------:R-:W-:-:S03]  /*1610*/  @!P0 LOP3.LUT R10, R8, 0xfffffff8, RZ, 0xc0, !PT ;  /* 0xfffffff8080a8812 */ /* 0x000fc600078ec0ff */
[----:B------:R-:W-:-:S04]  /*1620*/  @!P0 IMAD.WIDE R8, R9, 0x2, R4 ;  /* 0x0000000209088825 */ /* 0x000fc800078e0204 */
[----:B------:R-:W-:Y:S01]  /*1630*/  @!P0 IMAD.WIDE R6, R10, 0x2, R4 ;  /* 0x000000020a068825 */ /* 0x000fe200078e0204 */
[----:B------:R1:W-:Y:S01]  /*1640*/  @!P0 LDGSTS.E.BYPASS.LTC128B.128 [R100+0xb100], [R8.64], !P4 ;  /* 0x0b10000008648fae */ /* 0x0003e2000e101d4c */
[----:B------:R-:W-:Y:S02]  /*1650*/  ISETP.GE.AND P4, PT, R0, c[0x0][0x1d4], PT ;  /* 0x0000750000007a0c */ /* 0x000fe40003f86270 */
[----:B------:R-:W-:Y:S01]  /*1660*/  IMAD.WIDE.U32 R4, R96, UR7, R98 ;  /* 0x0000000760047c25 */ /* 0x000fe2000f8e0062 */
[----:B------:R2:W-:Y:S03]  /*1670*/  @!P0 LDGSTS.E.BYPASS.LTC128B.128 [R100+0xf100], [R6.64], !P3 ;  /* 0x0f10000006648fae */ /* 0x0005e6000d901d4c */
[----:B------:R-:W-:Y:S01]  /*1680*/  IMAD.SHL.U32 R10, R23, 0x8, RZ ;  /* 0x00000008170a7824 */ /* 0x000fe200078e00ff */
[----:B------:R-:W-:Y:S01]  /*1690*/  IADD3 R0, R5, UR18, RZ ;  /* 0x0000001205007c10 */ /* 0x000fe2000fffe0ff */
[----:B------:R-:W0:Y:S01]  /*16a0*/  LDGDEPBAR ;  /* 0x00000000000079af */ /* 0x000e220000000000 */
[----:B------:R-:W-:-:S02]  /*16b0*/  UIMAD.WIDE.U32 UR18, UR7, UR4, URZ ;  /* 0x00000004071272a5 */ /* 0x000fc4000f8e003f */
[----:B------:R-:W-:-:S04]  /*16c0*/  UIMAD UR4, UR6, UR4, URZ ;  /* 0x00000004060472a4 */ /* 0x000fc8000f8e023f */
[----:B------:R-:W-:-:S03]  /*16d0*/  UIMAD UR4, UR7, UR5, UR4 ;  /* 0x00000005070472a4 */ /* 0x000fc6000f8e0204 */
[----:B------:R-:W-:Y:S02]  /*16e0*/  UMOV UR5, 0xffffffc0 ;  /* 0xffffffc000057882 */ /* 0x000fe40000000000 */
[----:B------:R-:W-:Y:S01]  /*16f0*/  UIADD3 UR4, UR19, UR4, URZ ;  /* 0x0000000413047290 */ /* 0x000fe2000fffe03f */
[----:B-1----:R-:W-:-:S05]  /*1700*/  @P1 IADD3 R8, P0, R4, UR10, RZ ;  /* 0x0000000a04081c10 */ /* 0x002fca000ff1e0ff */
[----:B------:R-:W-:Y:S01]  /*1710*/  IMAD.U32 R13, RZ, RZ, UR4 ;  /* 0x00000004ff0d7e24 */ /* 0x000fe2000f8e00ff */
[----:B------:R-:W-:Y:S01]  /*1720*/  ULDC UR4, c[0x0][0x1d0] ;  /* 0x0000740000047ab9 */ /* 0x000fe20000000800 */
[----:B--2---:R-:W-:Y:S01]  /*1730*/  SHF.L.U32 R7, R25, 0x6, RZ ;  /* 0x0000000619077819 */ /* 0x004fe200000006ff */
[----:B------:R-:W-:Y:S01]  /*1740*/  UIMAD UR4, UR7, UR5, UR4 ;  /* 0x00000005070472a4 */ /* 0x000fe2000f8e0204 */
[C---:B------:R-:W-:Y:S02]  /*1750*/  @P2 LEA R6, P3, R4.reuse, c[0x0][0x1c8], 0x1 ;  /* 0x0000720004062a11 */ /* 0x040fe400078608ff */
[----:B------:R-:W-:Y:S02]  /*1760*/  LOP3.LUT R5, R7, 0x1c0, RZ, 0xc0, !PT ;  /* 0x000001c007057812 */ /* 0x000fe400078ec0ff */
[----:B------:R-:W-:Y:S02]  /*1770*/  @P2 LEA.HI.X R7, R4, c[0x0][0x1cc], R0, 0x1, P3 ;  /* 0x0000730004072a11 */ /* 0x000fe400018f0c00 */
[----:B------:R-:W-:-:S02]  /*1780*/  LOP3.LUT R10, R5, 0x8, R10, 0xf8, !PT ;  /* 0x00000008050a7812 */ /* 0x000fc400078ef80a */
[----:B------:R-:W-:Y:S01]  /*1790*/  SHF.R.U32.HI R9, RZ, 0x3, R5 ;  /* 0x00000003ff097819 */ /* 0x000fe20000011605 */
[----:B------:R1:W-:Y:S01]  /*17a0*/  @P2 LDGSTS.E.BYPASS.LTC128B.128 [R100+0x10100], [R6.64], !P6 ;  /* 0x1010000006642fae */ /* 0x0003e2000f101d4c */
[----:B------:R-:W-:Y:S01]  /*17b0*/  @P1 IADD3.X R5, R0, UR9, RZ, P0, !PT ;  /* 0x0000000900051c10 */ /* 0x000fe200087fe4ff */
[----:B------:R-:W-:Y:S01]  /*17c0*/  IMAD R0, R26, c[0x0][0x208], RZ ;  /* 0x000082001a007a24 */ /* 0x000fe200078e02ff */
[----:B------:R-:W-:Y:S01]  /*17d0*/  @P1 LEA R4, P0, R8, c[0x0][0x1c8], 0x1 ;  /* 0x0000720008041a11 */ /* 0x000fe200078008ff */
[----:B------:R1:W-:Y:S01]  /*17e0*/  @P2 LDGSTS.E.BYPASS.LTC128B.128 [R100+0x12100], [R6.64+0x80], !P5 ;  /* 0x1210008006642fae */ /* 0x0003e2000e901d4c */
[----:B------:R-:W-:Y:S01]  /*17f0*/  LOP3.LUT R10, R10, R9, RZ, 0x3c, !PT ;  /* 0x000000090a0a7212 */ /* 0x000fe200078e3cff */
[----:B------:R-:W-:Y:S01]  /*1800*/  IMAD R0, R23, c[0x0][0x20c], R0 ;  /* 0x0000830017007a24 */ /* 0x000fe200078e0200 */
[----:B------:R-:W-:Y:S01]  /*1810*/  @P1 LEA.HI.X R5, R8, c[0x0][0x1cc], R5, 0x1, P0 ;  /* 0x0000730008051a11 */ /* 0x000fe200000f0c05 */
[----:B------:R-:W-:Y:S01]  /*1820*/  IMAD.U32 R9, RZ, RZ, UR11 ;  /* 0x0000000bff097e24 */ /* 0x000fe2000f8e00ff */
[----:B------:R-:W-:Y:S01]  /*1830*/  LOP3.LUT R8, R18, 0xfffffff0, RZ, 0xc0, !PT ;  /* 0xfffffff012087812 */ /* 0x000fe200078ec0ff */
[----:B------:R1:W-:Y:S01]  /*1840*/  @P2 LDGSTS.E.BYPASS.LTC128B.128 [R100+0x14100], [R6.64+0x100], !P4 ;  /* 0x1410010006642fae */ /* 0x0003e2000e101d4c */
[----:B------:R-:W-:-:S02]  /*1850*/  ISETP.GE.AND P3, PT, R11, c[0x0][0x1d4], PT ;  /* 0x000075000b007a0c */ /* 0x000fc40003f66270 */
[----:B------:R-:W-:Y:S01]  /*1860*/  IADD3 R3, R3, R0, RZ ;  /* 0x0000000003037210 */ /* 0x000fe20007ffe0ff */
[----:B------:R-:W-:Y:S01]  /*1870*/  IMAD.IADD R8, R132, 0x1, -R8 ;  /* 0x0000000184087824 */ /* 0x000fe200078e0a08 */
[----:B------:R-:W-:Y:S01]  /*1880*/  LOP3.LUT P0, RZ, R25, 0x2, RZ, 0xc0, !PT ;  /* 0x0000000219ff7812 */ /* 0x000fe2000780c0ff */
[----:B------:R-:W-:Y:S01]  /*1890*/  IMAD R0, R17, 0x200, R10 ;  /* 0x0000020011007824 */ /* 0x000fe200078e020a */
[----:B------:R-:W-:Y:S01]  /*18a0*/  SEL R11, RZ, 0x2, P5 ;  /* 0x00000002ff0b7807 */ /* 0x000fe20002800000 */
[----:B------:R-:W-:Y:S01]  /*18b0*/  IMAD.WIDE.U32 R2, R9, c[0x0][0x210], R2 ;  /* 0x0000840009027a25 */ /* 0x000fe200078e0002 */
[----:B------:R-:W-:Y:S02]  /*18c0*/  SHF.R.S32.HI R16, RZ, 0x1f, R8 ;  /* 0x0000001fff107819 */ /* 0x000fe40000011408 */
[----:B------:R-:W-:Y:S01]  /*18d0*/  SEL R10, RZ, 0x4, P4 ;  /* 0x00000004ff0a7807 */ /* 0x000fe20002000000 */
[----:B------:R-:W-:Y:S01]  /*18e0*/  IMAD.SHL.U32 R236, R0, 0x2, RZ ;  /* 0x0000000200ec7824 */ /* 0x000fe200078e00ff */
[----:B------:R-:W-:Y:S01]  /*18f0*/  LEA.HI R16, R16, R8, RZ, 0x3 ;  /* 0x0000000810107211 */ /* 0x000fe200078f18ff */
[----:B------:R1:W-:Y:S01]  /*1900*/  @P2 LDGSTS.E.BYPASS.LTC128B.128 [R100+0x16100], [R6.64+0x180], !P3 ;  /* 0x1610018006642fae */ /* 0x0003e2000d901d4c */
[----:B------:R-:W-:-:S02]  /*1910*/  IADD3 R3, R3, UR17, RZ ;  /* 0x0000001103037c10 */ /* 0x000fc4000fffe0ff */
[----:B------:R-:W-:Y:S01]  /*1920*/  LOP3.LUT R0, R16, 0xfffffff8, RZ, 0xc0, !PT ;  /* 0xfffffff810007812 */ /* 0x000fe200078ec0ff */
[----:B------:R2:W-:Y:S01]  /*1930*/  @P1 LDGSTS.E.BYPASS.LTC128B.128 [R100+0x11100], [R4.64], !P6 ;  /* 0x1110000004641fae */ /* 0x0005e2000f101d4c */
[----:B------:R-:W-:Y:S01]  /*1940*/  IADD3 R9, R236, 0x10100, RZ ;  /* 0x00010100ec097810 */ /* 0x000fe20007ffe0ff */
[----:B------:R-:W-:Y:S01]  /*1950*/  IMAD.WIDE.U32 R20, R14, c[0x0][0x218], R2 ;  /* 0x000086000e147a25 */ /* 0x000fe200078e0002 */
[----:B------:R-:W-:Y:S01]  /*1960*/  IADD3 R243, R236, 0x10120, RZ ;  /* 0x00010120ecf37810 */ /* 0x000fe20007ffe0ff */
[----:B------:R2:W-:Y:S01]  /*1970*/  @P1 LDGSTS.E.BYPASS.LTC128B.128 [R100+0x13100], [R4.64+0x80], !P5 ;  /* 0x1310008004641fae */ /* 0x0005e2000e901d4c */
[----:B------:R-:W-:Y:S01]  /*1980*/  @P0 IADD3 R243, R9, -0x20, RZ ;  /* 0xffffffe009f30810 */ /* 0x000fe20007ffe0ff */
[----:B------:R-:W-:Y:S01]  /*1990*/  IMAD.IADD R8, R8, 0x1, -R0 ;  /* 0x0000000108087824 */ /* 0x000fe200078e0a00 */
[----:B------:R-:W-:Y:S01]  /*19a0*/  IADD3 R10, R10, R11, R12 ;  /* 0x0000000b0a0a7210 */ /* 0x000fe20007ffe00c */
[----:B------:R-:W-:Y:S01]  /*19b0*/  IMAD R0, R15, c[0x0][0x218], RZ ;  /* 0x000086000f007a24 */ /* 0x000fe200078e02ff */
[----:B------:R2:W-:Y:S01]  /*19c0*/  @P1 LDGSTS.E.BYPASS.LTC128B.128 [R100+0x15100], [R4.64+0x100], !P4 ;  /* 0x1510010004641fae */ /* 0x0005e2000e101d4c */
[----:B------:R-:W-:Y:S01]  /*19d0*/  IMAD.U32 R3, RZ, RZ, UR19 ;  /* 0x00000013ff037e24 */ /* 0x000fe2000f8e00ff */
[----:B------:R-:W-:Y:S01]  /*19e0*/  SHF.L.U32 R3, R17, 0x3, RZ ;  /* 0x0000000311037819 */ /* 0x000fe200000006ff */
[----:B------:R-:W-:Y:S01]  /*19f0*/  IMAD R15, R14, c[0x0][0x21c], R0 ;  /* 0x000087000e0f7a24 */ /* 0x000fe200078e0200 */
[----:B------:R2:W-:Y:S01]  /*1a00*/  @P1 LDGSTS.E.BYPASS.LTC128B.128 [R100+0x17100], [R4.64+0x180], !P3 ;  /* 0x1710018004641fae */ /* 0x0005e2000d901d4c */
[C---:B------:R-:W-:Y:S01]  /*1a10*/  SHF.L.U32 R0, R8.reuse, 0x6, RZ ;  /* 0x0000000608007819 */ /* 0x040fe200000006ff */
[----:B------:R-:W-:Y:S01]  /*1a20*/  IMAD.U32 R2, RZ, RZ, UR18 ;  /* 0x00000012ff027e24 */ /* 0x000fe2000f8e00ff */
[----:B------:R-:W-:Y:S01]  /*1a30*/  LOP3.LUT P2, RZ, R8, 0x2, RZ, 0xc0, !PT ;  /* 0x0000000208ff7812 */ /* 0x000fe2000784c0ff */
[----:B------:R-:W0:Y:S01]  /*1a40*/  LDGDEPBAR ;  /* 0x00000000000079af */ /* 0x000e220000000000 */
[----:B------:R-:W-:Y:S01]  /*1a50*/  LOP3.LUT R0, R0, 0x1c0, RZ, 0xc0, !PT ;  /* 0x000001c000007812 */ /* 0x000fe200078ec0ff */
[----:B------:R-:W-:Y:S01]  /*1a60*/  IMAD.IADD R19, R21, 0x1, R15 ;  /* 0x0000000115137824 */ /* 0x000fe200078e020f */
[----:B------:R-:W-:Y:S01]  /*1a70*/  P2R R11, PR, RZ, 0x20 ;  /* 0x00000020ff0b7803 */ /* 0x000fe20000000000 */
[----:B------:R-:W-:Y:S01]  /*1a80*/  STL.64 [R1+0x60], R20 ;  /* 0x0000601401007387 */ /* 0x000fe20000100a00 */
[----:B------:R-:W-:-:S02]  /*1a90*/  LOP3.LUT R9, R0, 0x8, R3, 0xf8, !PT ;  /* 0x0000000800097812 */ /* 0x000fc400078ef803 */
[----:B------:R-:W-:Y:S01]  /*1aa0*/  SHF.R.U32.HI R3, RZ, 0x3, R0 ;  /* 0x00000003ff037819 */ /* 0x000fe20000011600 */
[----:B------:R-:W-:Y:S01]  /*1ab0*/  STL [R1+0x54], R19 ;  /* 0x0000541301007387 */ /* 0x000fe20000100800 */
[C---:B------:R-:W-:Y:S02]  /*1ac0*/  LEA R0, P0, R2.reuse, R20, 0x6 ;  /* 0x0000001402007211 */ /* 0x040fe400078030ff */
[----:B------:R-:W-:Y:S02]  /*1ad0*/  LOP3.LUT R3, R9, R3, RZ, 0x3c, !PT ;  /* 0x0000000309037212 */ /* 0x000fe400078e3cff */
[----:B------:R-:W-:Y:S02]  /*1ae0*/  LEA.HI.X R2, R2, R19, R13, 0x6, P0 ;  /* 0x0000001302027211 */ /* 0x000fe400000f340d */
[----:B-1----:R-:W-:Y:S02]  /*1af0*/  LEA R6, P1, R0, c[0x0][0x1f8], 0x1 ;  /* 0x00007e0000067a11 */ /* 0x002fe400078208ff */
[----:B------:R-:W-:-:S02]  /*1b00*/  LOP3.LUT P0, RZ, R8, 0x4, RZ, 0xc0, !PT ;  /* 0x0000000408ff7812 */ /* 0x000fc4000780c0ff */
[----:B------:R-:W-:Y:S01]  /*1b10*/  LEA.HI.X R7, R0, c[0x0][0x1fc], R2, 0x1, P1 ;  /* 0x00007f0000077a11 */ /* 0x000fe200008f0c02 */
[----:B------:R-:W-:Y:S01]  /*1b20*/  IMAD.SHL.U32 R0, R92, 0x20, RZ ;  /* 0x000000205c007824 */ /* 0x000fe200078e00ff */
[----:B------:R-:W-:Y:S01]  /*1b30*/  SEL R2, RZ, 0x8, P3 ;  /* 0x00000008ff027807 */ /* 0x000fe20001800000 */
[----:B--2---:R-:W-:Y:S01]  /*1b40*/  IMAD.SHL.U32 R4, R16, 0x40, RZ ;  /* 0x0000004010047824 */ /* 0x004fe200078e00ff */
[----:B------:R-:W-:-:S04]  /*1b50*/  DEPBAR.LE SB0, 0x1 ;  /* 0x000080400000791a */ /* 0x000fc80000000000 */
[----:B------:R-:W-:Y:S01]  /*1b60*/  LOP3.LUT R4, R3, 0xfffffe00, R4, 0xf8, !PT ;  /* 0xfffffe0003047812 */ /* 0x000fe200078ef804 */
[----:B------:R-:W-:Y:S01]  /*1b70*/  IMAD.MOV.U32 R3, RZ, RZ, c[0x0][0x208] ;  /* 0x00008200ff037624 */ /* 0x000fe200078e00ff */
[----:B------:R-:W-:Y:S01]  /*1b80*/  MOV R5, c[0x0][0x20c] ;  /* 0x0000830000057a02 */ /* 0x000fe20000000f00 */
[----:B------:R-:W-:Y:S01]  /*1b90*/  IMAD.IADD R10, R10, 0x1, R2 ;  /* 0x000000010a0a7824 */ /* 0x000fe200078e0202 */
[----:B------:R-:W-:Y:S01]  /*1ba0*/  LOP3.LUT R0, R0, 0x7ffffc00, RZ, 0xc0, !PT ;  /* 0x7ffffc0000007812 */ /* 0x000fe200078ec0ff */
[----:B------:R-:W-:Y:S01]  /*1bb0*/  IMAD.MOV.U32 R2, RZ, RZ, -0x40 ;  /* 0xffffffc0ff027424 */ /* 0x000fe200078e00ff */
[----:B------:R-:W-:Y:S01]  /*1bc0*/  BAR.SYNC.DEFER_BLOCKING 0x0 ;  /* 0x0000000000007b1d */ /* 0x000fe20000010000 */
[C---:B------:R-:W-:Y:S01]  /*1bd0*/  LEA R8, P1, R3.reuse, R6, 0x6 ;  /* 0x0000000603087211 */ /* 0x040fe200078230ff */
[C---:B------:R-:W-:Y:S01]  /*1be0*/  IMAD.SHL.U32 R237, R4.reuse, 0x2, RZ ;  /* 0x0000000204ed7824 */ /* 0x040fe200078e00ff */
[----:B------:R-:W-:Y:S01]  /*1bf0*/  IADD3 R220, R4, R0, RZ ;  /* 0x0000000004dc7210 */ /* 0x000fe20007ffe0ff */
[----:B------:R-:W-:Y:S01]  /*1c00*/  IMAD.MOV.U32 R0, RZ, RZ, 0x20 ;  /* 0x00000020ff007424 */ /* 0x000fe200078e00ff */
[----:B------:R-:W-:Y:S01]  /*1c10*/  LEA.HI.X R9, R3, R7, R5, 0x6, P1 ;  /* 0x0000000703097211 */ /* 0x000fe200008f3405 */
[----:B------:R-:W-:Y:S01]  /*1c20*/  IMAD.MOV.U32 R5, RZ, RZ, 0x10 ;  /* 0x00000010ff057424 */ /* 0x000fe200078e00ff */
[C---:B------:R-:W-:Y:S01]  /*1c30*/  LEA R228, R220.reuse, 0x100, 0x1 ;  /* 0x00000100dce47811 */ /* 0x040fe200078e08ff */
[----:B------:R-:W-:Y:S01]  /*1c40*/  IMAD.SHL.U32 R220, R220, 0x2, RZ ;  /* 0x00000002dcdc7824 */ /* 0x000fe200078e00ff */
[----:B------:R-:W-:-:S02]  /*1c50*/  SEL R0, R0, 0xffffffe0, !P0 ;  /* 0xffffffe000007807 */ /* 0x000fc40004000000 */
[----:B------:R-:W-:Y:S02]  /*1c60*/  SEL R5, R5, 0xfffffff0, !P2 ;  /* 0xfffffff005057807 */ /* 0x000fe40005000000 */
[----:B------:R-:W-:Y:S01]  /*1c70*/  IADD3 R3, -R23, UR4, RZ ;  /* 0x0000000417037c10 */ /* 0x000fe2000fffe1ff */
[----:B------:R-:W-:Y:S01]  /*1c80*/  IMAD R241, R0, 0x2, R237 ;  /* 0x0000000200f17824 */ /* 0x000fe200078e02ed */
[----:B------:R-:W-:Y:S01]  /*1c90*/  LOP3.LUT P2, RZ, R10, 0x2, RZ, 0xc0, !PT ;  /* 0x000000020aff7812 */ /* 0x000fe2000784c0ff */
[----:B------:R-:W-:Y:S01]  /*1ca0*/  IMAD R224, R5, 0x2, R228 ;  /* 0x0000000205e07824 */ /* 0x000fe200078e02e4 */
[C---:B------:R-:W-:Y:S02]  /*1cb0*/  LEA R228, R0.reuse, R228, 0x1 ;  /* 0x000000e400e47211 */ /* 0x040fe400078e08ff */
[C---:B------:R-:W-:Y:S01]  /*1cc0*/  ISETP.LT.OR P1, PT, R3.reuse, 0x1, P6 ;  /* 0x000000010300780c */ /* 0x040fe20003721670 */
[----:B------:R-:W-:Y:S01]  /*1cd0*/  IMAD R232, R0, 0x2, R224 ;  /* 0x0000000200e87824 */ /* 0x000fe200078e02e0 */
[----:B------:R-:W-:-:S02]  /*1ce0*/  ISETP.LT.OR P0, PT, R3, 0x1, !P2 ;  /* 0x000000010300780c */ /* 0x000fc40005701670 */
[----:B------:R-:W-:Y:S01]  /*1cf0*/  ISETP.LT.OR P2, PT, R3, 0x21, !P2 ;  /* 0x000000210300780c */ /* 0x000fe20005741670 */
[----:B------:R-:W-:Y:S01]  /*1d00*/  LDSM.16.M88.4 R168, [R220+0x100] ;  /* 0x00010000dca8783b */ /* 0x000fe20000000200 */
[----:B------:R-:W-:-:S03]  /*1d10*/  LEA R238, R5, R237, 0x1 ;  /* 0x000000ed05ee7211 */ /* 0x000fc600078e08ff */
[----:B------:R-:W-:Y:S02]  /*1d20*/  LDSM.16.M88.4 R188, [R220+0x4100] ;  /* 0x00410000dcbc783b */ /* 0x000fe40000000200 */
[----:B------:R-:W-:Y:S02]  /*1d30*/  IMAD R240, R0, 0x2, R238 ;  /* 0x0000000200f07824 */ /* 0x000fe400078e02ee */
[----:B------:R-:W-:Y:S04]  /*1d40*/  LDSM.16.M88.4 R204, [R220+0x8100] ;  /* 0x00810000dccc783b */ /* 0x000fe80000000200 */
[----:B------:R-:W-:Y:S04]  /*1d50*/  LDSM.16.M88.4 R172, [R224] ;  /* 0x00000000e0ac783b */ /* 0x000fe80000000200 */
[----:B------:R-:W-:Y:S04]  /*1d60*/  LDSM.16.M88.4 R192, [R224+0x4000] ;  /* 0x00400000e0c0783b */ /* 0x000fe80000000200 */
[----:B------:R-:W-:Y:S04]  /*1d70*/  LDSM.16.M88.4 R208, [R224+0x8000] ;  /* 0x00800000e0d0783b */ /* 0x000fe80000000200 */
[----:B------:R-:W-:Y:S04]  /*1d80*/  LDSM.16.M88.4 R180, [R228] ;  /* 0x00000000e4b4783b */ /* 0x000fe80000000200 */
[----:B------:R-:W-:Y:S04]  /*1d90*/  LDSM.16.M88.4 R196, [R228+0x4000] ;  /* 0x00400000e4c4783b */ /* 0x000fe80000000200 */
[----:B------:R-:W-:Y:S04]  /*1da0*/  LDSM.16.M88.4 R212, [R228+0x8000] ;  /* 0x00800000e4d4783b */ /* 0x000fe80000000200 */
[----:B------:R-:W-:Y:S04]  /*1db0*/  LDSM.16.M88.4 R184, [R232] ;  /* 0x00000000e8b8783b */ /* 0x000fe80000000200 */
[----:B------:R-:W-:Y:S04]  /*1dc0*/  LDSM.16.M88.4 R200, [R232+0x4000] ;  /* 0x00400000e8c8783b */ /* 0x000fe80000000200 */
[----:B------:R-:W-:Y:S04]  /*1dd0*/  LDSM.16.M88.4 R216, [R232+0x8000] ;  /* 0x00800000e8d8783b */ /* 0x000fe80000000200 */
[----:B------:R-:W-:Y:S04]  /*1de0*/  LDSM.16.M88.4 R220, [R220+0xc100] ;  /* 0x00c10000dcdc783b */ /* 0x000fe80000000200 */
[----:B------:R-:W-:Y:S04]  /*1df0*/  LDSM.16.M88.4 R224, [R224+0xc000] ;  /* 0x00c00000e0e0783b */ /* 0x000fe80000000200 */
[----:B------:R-:W-:Y:S04]  /*1e00*/  LDSM.16.M88.4 R228, [R228+0xc000] ;  /* 0x00c00000e4e4783b */ /* 0x000fe80000000200 */
[----:B------:R-:W-:Y:S04]  /*1e10*/  LDSM.16.M88.4 R232, [R232+0xc000] ;  /* 0x00c00000e8e8783b */ /* 0x000fe80000000200 */
[----:B------:R-:W-:Y:S06]  /*1e20*/  BAR.SYNC.DEFER_BLOCKING 0x0 ;  /* 0x0000000000007b1d */ /* 0x000fec0000010000 */
[----:B------:R-:W-:-:S04]  /*1e30*/  DEPBAR.LE SB0, 0x0 ;  /* 0x000080000000791a */ /* 0x000fc80000000000 */
[----:B------:R-:W-:Y:S06]  /*1e40*/  BAR.SYNC.DEFER_BLOCKING 0x0 ;  /* 0x0000000000007b1d */ /* 0x000fec0000010000 */
[----:B------:R-:W1:Y:S04]  /*1e50*/  LDSM.16.M88.4 R16, [R236+0x10100] ;  /* 0x01010000ec10783b */ /* 0x000e680000000200 */
[----:B------:R-:W2:Y:S04]  /*1e60*/  LDSM.16.M88.4 R28, [R236+0x10900] ;  /* 0x01090000ec1c783b */ /* 0x000ea80000000200 */
[----:B------:R-:W3:Y:S04]  /*1e70*/  LDSM.16.M88.4 R32, [R236+0x11100] ;  /* 0x01110000ec20783b */ /* 0x000ee80000000200 */
[----:B------:R-:W-:Y:S04]  /*1e80*/  LDSM.16.M88.4 R36, [R236+0x11900] ;  /* 0x01190000ec24783b */ /* 0x000fe80000000200 */
[----:B------:R-:W4:Y:S04]  /*1e90*/  LDSM.16.M88.4 R44, [R243] ;  /* 0x00000000f32c783b */ /* 0x000f280000000200 */
[----:B------:R-:W5:Y:S04]  /*1ea0*/  LDSM.16.M88.4 R56, [R243+0x800] ;  /* 0x00080000f338783b */ /* 0x000f680000000200 */
[----:B------:R-:W3:Y:S04]  /*1eb0*/  LDSM.16.M88.4 R64, [R243+0x1000] ;  /* 0x00100000f340783b */ /* 0x000ee80000000200 */
[----:B------:R-:W-:Y:S04]  /*1ec0*/  LDSM.16.M88.4 R76, [R243+0x1800] ;  /* 0x00180000f34c783b */ /* 0x000fe80000000200 */
[----:B------:R-:W-:Y:S01]  /*1ed0*/  @!PT LDS RZ, [RZ] ;  /* 0x00000000fffff984 */ /* 0x000fe20000000800 */
[----:B------:R-:W-:Y:S01]  /*1ee0*/  @!PT LDS RZ, [RZ] ;  /* 0x00000000fffff984 */ /* 0x000fe20000000800 */
[----:B------:R-:W-:Y:S01]  /*1ef0*/  @!PT LDS RZ, [RZ] ;  /* 0x00000000fffff984 */ /* 0x000fe20000000800 */
[----:B------:R3:W-:Y:S01]  /*1f00*/  LDGSTS.E.BYPASS.LTC128B.128 [R100+0x100], [R6.64], !P1 ;  /* 0x0010000006647fae */ /* 0x0007e2000c901d4c */
[----:B------:R-:W-:-:S03]  /*1f10*/  LOP3.LUT P1, RZ, R10, 0x4, RZ, 0xc0, !PT ;  /* 0x000000040aff7812 */ /* 0x000fc6000782c0ff */
[----:B------:R3:W-:Y:S01]  /*1f20*/  LDGSTS.E.BYPASS.LTC128B.128 [R100+0x2100], [R6.64+0x80], !P0 ;  /* 0x0210008006647fae */ /* 0x0007e2000c101d4c */
[C---:B------:R-:W-:Y:S02]  /*1f30*/  ISETP.LT.OR P0, PT, R3.reuse, 0x1, !P1 ;  /* 0x000000010300780c */ /* 0x040fe40004f01670 */
[----:B------:R-:W-:Y:S01]  /*1f40*/  ISETP.LT.OR P1, PT, R3, 0x21, !P1 ;  /* 0x000000210300780c */ /* 0x000fe20004f21670 */
[C---:B-1----:R-:W-:Y:S08]  /*1f50*/  HMMA.16816.F32 R12, R168.reuse, R16, RZ ;  /* 0x00000010a80c723c */ /* 0x042ff000000018ff */
[----:B------:R-:W-:Y:S02]  /*1f60*/  HMMA.16816.F32 R16, R168, R18, RZ ;  /* 0x00000012a810723c */ /* 0x000fe400000018ff */
[----:B------:R1:W-:Y:S01]  /*1f70*/  LDGSTS.E.BYPASS.LTC128B.128 [R100+0x4100], [R6.64+0x100], !P0 ;  /* 0x0410010006647fae */ /* 0x0003e2000c101d4c */
[----:B------:R-:W-:-:S04]  /*1f80*/  LOP3.LUT P0, RZ, R25, 0x4, RZ, 0xc0, !PT ;  /* 0x0000000419ff7812 */ /* 0x000fc8000780c0ff */
[----:B------:R-:W-:Y:S01]  /*1f90*/  SEL R2, R2, 0x40, P0 ;  /* 0x0000004002027807 */ /* 0x000fe20000000000 */
[C---:B--2---:R-:W-:Y:S01]  /*1fa0*/  HMMA.16816.F32 R24, R168.reuse, R30, RZ ;  /* 0x0000001ea818723c */ /* 0x044fe200000018ff */
[----:B------:R-:W-:Y:S02]  /*1fb0*/  LOP3.LUT P0, RZ, R10, 0x8, RZ, 0xc0, !PT ;  /* 0x000000080aff7812 */ /* 0x000fe4000780c0ff */
[----:B------:R-:W-:Y:S01]  /*1fc0*/  IADD3 R239, R2, R243, RZ ;  /* 0x000000f302ef7210 */ /* 0x000fe20007ffe0ff */
[----:B------:R-:W-:Y:S01]  /*1fd0*/  IMAD.IADD R242, R236, 0x1, R2 ;  /* 0x00000001ecf27824 */ /* 0x000fe200078e0202 */
[C---:B------:R-:W-:Y:S02]  /*1fe0*/  ISETP.LT.OR P5, PT, R3.reuse, 0x1, !P0 ;  /* 0x000000010300780c */ /* 0x040fe400047a1670 */
[C---:B------:R-:W-:Y:S01]  /*1ff0*/  ISETP.LT.OR P0, PT, R3.reuse, 0x21, !P0 ;  /* 0x000000210300780c */ /* 0x040fe20004701670 */
[C---:B---3--:R-:W-:Y:S08]  /*2000*/  HMMA.16816.F32 R40, R168.reuse, R32, RZ ;  /* 0x00000020a828723c */ /* 0x048ff000000018ff */
[----:B------:R-:W-:Y:S02]  /*2010*/  HMMA.16816.F32 R20, R168, R28, RZ ;  /* 0x0000001ca814723c */ /* 0x000fe400000018ff */
[----:B------:R1:W-:Y:S01]  /*2020*/  LDGSTS.E.BYPASS.LTC128B.128 [R100+0x6100], [R6.64+0x180], !P5 ;  /* 0x0610018006647fae */ /* 0x0003e2000e901d4c */
[----:B------:R-:W-:-:S05]  /*2030*/  ISETP.LT.OR P5, PT, R3, 0x21, P6 ;  /* 0x000000210300780c */ /* 0x000fca00037a1670 */
[----:B------:R-:W-:Y:S08]  /*2040*/  HMMA.16816.F32 R48, R168, R34, RZ ;  /* 0x00000022a830723c */ /* 0x000ff000000018ff */
[----:B------:R2:W-:Y:S01]  /*2050*/  LDGSTS.E.BYPASS.LTC128B.128 [R100+0x1100], [R8.64], !P5 ;  /* 0x0110000008647fae */ /* 0x0005e2000e901d4c */
[----:B----4-:R-:W-:Y:S01]  /*2060*/  HMMA.16816.F32 R12, R172, R44, R12 ;  /* 0x0000002cac0c723c */ /* 0x010fe2000000180c */
[----:B------:R-:W-:-:S02]  /*2070*/  ISETP.NE.AND P5, PT, R11, RZ, PT ;  /* 0x000000ff0b00720c */ /* 0x000fc40003fa5270 */
[----:B------:R2:W-:Y:S04]  /*2080*/  LDGSTS.E.BYPASS.LTC128B.128 [R100+0x3100], [R8.64+0x80], !P2 ;  /* 0x0310008008647fae */ /* 0x0005e8000d101d4c */
[----:B------:R2:W-:Y:S01]  /*2090*/  LDGSTS.E.BYPASS.LTC128B.128 [R100+0x5100], [R8.64+0x100], !P1 ;  /* 0x0510010008647fae */ /* 0x0005e2000c901d4c */
[C---:B------:R-:W-:Y:S03]  /*20a0*/  HMMA.16816.F32 R52, R168.reuse, R36, RZ ;  /* 0x00000024a834723c */ /* 0x040fe600000018ff */
[----:B------:R2:W-:Y:S04]  /*20b0*/  LDGSTS.E.BYPASS.LTC128B.128 [R100+0x7100], [R8.64+0x180], !P0 ;  /* 0x0710018008647fae */ /* 0x0005e8000c101d4c */
[----:B------:R-:W3:Y:S01]  /*20c0*/  LDSM.16.M88.4 R68, [R242+0x10100] ;  /* 0x01010000f244783b */ /* 0x000ee20000000200 */
[----:B------:R-:W-:Y:S03]  /*20d0*/  HMMA.16816.F32 R28, R168, R38, RZ ;  /* 0x00000026a81c723c */ /* 0x000fe600000018ff */
[----:B------:R-:W4:Y:S04]  /*20e0*/  LDSM.16.M88.4 R60, [R242+0x10900] ;  /* 0x01090000f23c783b */ /* 0x000f280000000200 */
[----:B------:R-:W1:Y:S01]  /*20f0*/  LDSM.16.M88.4 R72, [R242+0x11100] ;  /* 0x01110000f248783b */ /* 0x000e620000000200 */
[C---:B-----5:R-:W-:Y:S03]  /*2100*/  HMMA.16816.F32 R32, R172.reuse, R58, R24 ;  /* 0x0000003aac20723c */ /* 0x060fe60000001818 */
[----:B------:R-:W5:Y:S04]  /*2110*/  LDSM.16.M88.4 R88, [R239] ;  /* 0x00000000ef58783b */ /* 0x000f680000000200 */
[----:B------:R-:W1:Y:S01]  /*2120*/  LDSM.16.M88.4 R80, [R242+0x11900] ;  /* 0x01190000f250783b */ /* 0x000e620000000200 */
[C---:B------:R-:W-:Y:S03]  /*2130*/  HMMA.16816.F32 R36, R172.reuse, R64, R40 ;  /* 0x00000040ac24723c */ /* 0x040fe60000001828 */
[----:B------:R-:W-:Y:S04]  /*2140*/  LDSM.16.M88.4 R84, [R239+0x1800] ;  /* 0x00180000ef54783b */ /* 0x000fe80000000200 */
[----:B------:R-:W0:Y:S01]  /*2150*/  LDGDEPBAR ;  /* 0x00000000000079af */ /* 0x000e220000000000 */
[C---:B--2---:R-:W-:Y:S08]  /*2160*/  HMMA.16816.F32 R8, R172.reuse, R46, R16 ;  /* 0x0000002eac08723c */ /* 0x044ff00000001810 */
[C---:B------:R-:W-:Y:S01]  /*2170*/  HMMA.16816.F32 R16, R172.reuse, R56, R20 ;  /* 0x00000038ac10723c */ /* 0x040fe20000001814 */
[----:B------:R-:W-:Y:S07]  /*2180*/  LDSM.16.M88.4 R56, [R239+0x1000] ;  /* 0x00100000ef38783b */ /* 0x000fee0000000200 */
[----:B------:R-:W-:Y:S01]  /*2190*/  HMMA.16816.F32 R40, R172, R66, R48 ;  /* 0x00000042ac28723c */ /* 0x000fe20000001830 */
[----:B------:R-:W2:Y:S04]  /*21a0*/  LDSM.16.M88.4 R48, [R239+0x800] ;  /* 0x00080000ef30783b */ /* 0x000ea80000000200 */
[----:B------:R-:W-:Y:S03]  /*21b0*/  LDSM.16.M88.4 R64, [R236+0x13900] ;  /* 0x01390000ec40783b */ /* 0x000fe60000000200 */
[----:B---3--:R-:W-:Y:S08]  /*21c0*/  HMMA.16816.F32 R20, R180, R68, R12 ;  /* 0x00000044b414723c */ /* 0x008ff0000000180c */
[C---:B------:R-:W-:Y:S01]  /*21d0*/  HMMA.16816.F32 R44, R172.reuse, R76, R52 ;  /* 0x0000004cac2c723c */ /* 0x040fe20000001834 */
[----:B------:R-:W-:Y:S07]  /*21e0*/  LDSM.16.M88.4 R52, [R236+0x12900] ;  /* 0x01290000ec34783b */ /* 0x000fee0000000200 */
[----:B------:R-:W-:Y:S01]  /*21f0*/  HMMA.16816.F32 R28, R172, R78, R28 ;  /* 0x0000004eac1c723c */ /* 0x000fe2000000181c */
[----:B------:R-:W3:Y:S07]  /*2200*/  LDSM.16.M88.4 R76, [R236+0x12100] ;  /* 0x01210000ec4c783b */ /* 0x000eee0000000200 */
[C---:B------:R-:W-:Y:S01]  /*2210*/  HMMA.16816.F32 R12, R180.reuse, R70, R8 ;  /* 0x00000046b40c723c */ /* 0x040fe20000001808 */
[----:B------:R-:W-:Y:S07]  /*2220*/  LDSM.16.M88.4 R68, [R239+0x2000] ;  /* 0x00200000ef44783b */ /* 0x000fee0000000200 */
[C---:B----4-:R-:W-:Y:S08]  /*2230*/  HMMA.16816.F32 R32, R180.reuse, R62, R32 ;  /* 0x0000003eb420723c */ /* 0x050ff00000001820 */
[C---:B------:R-:W-:Y:S01]  /*2240*/  HMMA.16816.F32 R8, R180.reuse, R60, R16 ;  /* 0x0000003cb408723c */ /* 0x040fe20000001810 */
[----:B------:R-:W4:Y:S07]  /*2250*/  LDSM.16.M88.4 R60, [R236+0x13100] ;  /* 0x01310000ec3c783b */ /* 0x000f2e0000000200 */
[C---:B-1----:R-:W-:Y:S08]  /*2260*/  HMMA.16816.F32 R36, R180.reuse, R72, R36 ;  /* 0x00000048b424723c */ /* 0x042ff00000001824 */
[----:B------:R-:W-:Y:S01]  /*2270*/  HMMA.16816.F32 R40, R180, R74, R40 ;  /* 0x0000004ab428723c */ /* 0x000fe20000001828 */
[----:B------:R-:W-:Y:S07]  /*2280*/  LDSM.16.M88.4 R72, [R242+0x13900] ;  /* 0x01390000f248783b */ /* 0x000fee0000000200 */
[----:B-----5:R-:W-:Y:S08]  /*2290*/  HMMA.16816.F32 R20, R184, R88, R20 ;  /* 0x00000058b814723c */ /* 0x020ff00000001814 */
[C---:B------:R-:W-:Y:S08]  /*22a0*/  HMMA.16816.F32 R44, R180.reuse, R80, R44 ;  /* 0x00000050b42c723c */ /* 0x040ff0000000182c */
[----:B------:R-:W-:Y:S01]  /*22b0*/  HMMA.16816.F32 R28, R180, R82, R28 ;  /* 0x00000052b41c723c */ /* 0x000fe2000000181c */
[----:B------:R-:W1:Y:S07]  /*22c0*/  LDSM.16.M88.4 R80, [R243+0x2000] ;  /* 0x00200000f350783b */ /* 0x000e6e0000000200 */
[C---:B------:R-:W-:Y:S01]  /*22d0*/  HMMA.16816.F32 R24, R184.reuse, R90, R12 ;  /* 0x0000005ab818723c */ /* 0x040fe2000000180c */
[----:B------:R-:W-:Y:S07]  /*22e0*/  LDSM.16.M88.4 R88, [R243+0x3800] ;  /* 0x00380000f358783b */ /* 0x000fee0000000200 */
[C---:B--2---:R-:W-:Y:S08]  /*22f0*/  HMMA.16816.F32 R32, R184.reuse, R50, R32 ;  /* 0x00000032b820723c */ /* 0x044ff00000001820 */
[C---:B------:R-:W-:Y:S01]  /*2300*/  HMMA.16816.F32 R16, R184.reuse, R48, R8 ;  /* 0x00000030b810723c */ /* 0x040fe20000001808 */
[----:B------:R-:W2:Y:S07]  /*2310*/  LDSM.16.M88.4 R48, [R243+0x2800] ;  /* 0x00280000f330783b */ /* 0x000eae0000000200 */
[C---:B------:R-:W-:Y:S08]  /*2320*/  HMMA.16816.F32 R36, R184.reuse, R56, R36 ;  /* 0x00000038b824723c */ /* 0x040ff00000001824 */
[----:B------:R-:W-:Y:S01]  /*2330*/  HMMA.16816.F32 R40, R184, R58, R40 ;  /* 0x0000003ab828723c */ /* 0x000fe20000001828 */
[----:B------:R-:W5:Y:S07]  /*2340*/  LDSM.16.M88.4 R56, [R243+0x3000] ;  /* 0x00300000f338783b */ /* 0x000f6e0000000200 */
[----:B---3--:R-:W-:Y:S08]  /*2350*/  HMMA.16816.F32 R8, R188, R76, R20 ;  /* 0x0000004cbc08723c */ /* 0x008ff00000001814 */
[C---:B------:R-:W-:Y:S08]  /*2360*/  HMMA.16816.F32 R44, R184.reuse, R84, R44 ;  /* 0x00000054b82c723c */ /* 0x040ff0000000182c */
[----:B------:R-:W-:Y:S01]  /*2370*/  HMMA.16816.F32 R12, R184, R86, R28 ;  /* 0x00000056b80c723c */ /* 0x000fe2000000181c */
[----:B------:R-:W3:Y:S07]  /*2380*/  LDSM.16.M88.4 R84, [R242+0x12100] ;  /* 0x01210000f254783b */ /* 0x000eee0000000200 */
[C---:B------:R-:W-:Y:S01]  /*2390*/  HMMA.16816.F32 R20, R188.reuse, R78, R24 ;  /* 0x0000004ebc14723c */ /* 0x040fe20000001818 */
[----:B------:R-:W-:Y:S07]  /*23a0*/  LDSM.16.M88.4 R76, [R239+0x3800] ;  /* 0x00380000ef4c783b */ /* 0x000fee0000000200 */
[C---:B------:R-:W-:Y:S08]  /*23b0*/  HMMA.16816.F32 R24, R188.reuse, R54, R32 ;  /* 0x00000036bc18723c */ /* 0x040ff00000001820 */
[C---:B----4-:R-:W-:Y:S08]  /*23c0*/  HMMA.16816.F32 R36, R188.reuse, R60, R36 ;  /* 0x0000003cbc24723c */ /* 0x050ff00000001824 */
[----:B------:R-:W-:Y:S01]  /*23d0*/  HMMA.16816.F32 R40, R188, R62, R40 ;  /* 0x0000003ebc28723c */ /* 0x000fe20000001828 */
[----:B------:R-:W-:Y:S07]  /*23e0*/  LDSM.16.M88.4 R60, [R242+0x13100] ;  /* 0x01310000f23c783b */ /* 0x000fee0000000200 */
[----:B-1----:R-:W-:Y:S08]  /*23f0*/  HMMA.16816.F32 R28, R192, R80, R8 ;  /* 0x00000050c01c723c */ /* 0x002ff00000001808 */
[C---:B------:R-:W-:Y:S01]  /*2400*/  HMMA.16816.F32 R16, R188.reuse, R52, R16 ;  /* 0x00000034bc10723c */ /* 0x040fe20000001810 */
[----:B------:R-:W1:Y:S07]  /*2410*/  LDSM.16.M88.4 R52, [R242+0x12900] ;  /* 0x01290000f234783b */ /* 0x000e6e0000000200 */
[C---:B------:R-:W-:Y:S08]  /*2420*/  HMMA.16816.F32 R44, R188.reuse, R64, R44 ;  /* 0x00000040bc2c723c */ /* 0x040ff0000000182c */
[----:B------:R-:W-:Y:S01]  /*2430*/  HMMA.16816.F32 R12, R188, R66, R12 ;  /* 0x00000042bc0c723c */ /* 0x000fe2000000180c */
[----:B------:R-:W-:Y:S07]  /*2440*/  LDSM.16.M88.4 R64, [R236+0x15100] ;  /* 0x01510000ec40783b */ /* 0x000fee0000000200 */
[C---:B------:R-:W-:Y:S01]  /*2450*/  HMMA.16816.F32 R8, R192.reuse, R82, R20 ;  /* 0x00000052c008723c */ /* 0x040fe20000001814 */
[----:B------:R-:W-:Y:S07]  /*2460*/  LDSM.16.M88.4 R80, [R243+0x4000] ;  /* 0x00400000f350783b */ /* 0x000fee0000000200 */
[C---:B--2---:R-:W-:Y:S08]  /*2470*/  HMMA.16816.F32 R24, R192.reuse, R50, R24 ;  /* 0x00000032c018723c */ /* 0x044ff00000001818 */
[C---:B-----5:R-:W-:Y:S08]  /*2480*/  HMMA.16816.F32 R36, R192.reuse, R56, R36 ;  /* 0x00000038c024723c */ /* 0x060ff00000001824 */
[----:B------:R-:W-:Y:S01]  /*2490*/  HMMA.16816.F32 R40, R192, R58, R40 ;  /* 0x0000003ac028723c */ /* 0x000fe20000001828 */
[----:B------:R-:W-:Y:S07]  /*24a0*/  LDSM.16.M88.4 R56, [R239+0x3000] ;  /* 0x00300000ef38783b */ /* 0x000fee0000000200 */
[----:B---3--:R-:W-:Y:S08]  /*24b0*/  HMMA.16816.F32 R32, R196, R84, R28 ;  /* 0x00000054c420723c */ /* 0x008ff0000000181c */
[C---:B------:R-:W-:Y:S01]  /*24c0*/  HMMA.16816.F32 R20, R192.reuse, R48, R16 ;  /* 0x00000030c014723c */ /* 0x040fe20000001810 */
[----:B------:R-:W2:Y:S07]  /*24d0*/  LDSM.16.M88.4 R48, [R239+0x2800] ;  /* 0x00280000ef30783b */ /* 0x000eae0000000200 */
[C---:B------:R-:W-:Y:S08]  /*24e0*/  HMMA.16816.F32 R44, R192.reuse, R88, R44 ;  /* 0x00000058c02c723c */ /* 0x040ff0000000182c */
[----:B------:R-:W-:Y:S01]  /*24f0*/  HMMA.16816.F32 R28, R192, R90, R12 ;  /* 0x0000005ac01c723c */ /* 0x000fe2000000180c */
[----:B------:R-:W3:Y:S07]  /*2500*/  LDSM.16.M88.4 R88, [R236+0x14100] ;  /* 0x01410000ec58783b */ /* 0x000eee0000000200 */
[C---:B------:R-:W-:Y:S01]  /*2510*/  HMMA.16816.F32 R16, R196.reuse, R86, R8 ;  /* 0x00000056c410723c */ /* 0x040fe20000001808 */
[----:B------:R-:W-:Y:S07]  /*2520*/  LDSM.16.M88.4 R84, [R236+0x15900] ;  /* 0x01590000ec54783b */ /* 0x000fee0000000200 */
[C---:B-1----:R-:W-:Y:S08]  /*2530*/  HMMA.16816.F32 R8, R196.reuse, R54, R24 ;  /* 0x00000036c408723c */ /* 0x042ff00000001818 */
[C---:B------:R-:W-:Y:S08]  /*2540*/  HMMA.16816.F32 R24, R196.reuse, R60, R36 ;  /* 0x0000003cc418723c */ /* 0x040ff00000001824 */
[----:B------:R-:W-:Y:S01]  /*2550*/  HMMA.16816.F32 R40, R196, R62, R40 ;  /* 0x0000003ec428723c */ /* 0x000fe20000001828 */
[----:B------:R-:W-:Y:S07]  /*2560*/  LDSM.16.M88.4 R60, [R243+0x5000] ;  /* 0x00500000f33c783b */ /* 0x000fee0000000200 */
[----:B------:R-:W-:Y:S08]  /*2570*/  HMMA.16816.F32 R36, R200, R68, R32 ;  /* 0x00000044c824723c */ /* 0x000ff00000001820 */
        /* <DEDUP_REMOVED lines=8> */
[----:B------:R-:W-:Y:S08]  /*2600*/  HMMA.16816.F32 R8, R200, R58, R40 ;  /* 0x0000003ac808723c */ /* 0x000ff00000001828 */
[----:B---3--:R-:W-:Y:S08]  /*2610*/  HMMA.16816.F32 R36, R204, R88, R36 ;  /* 0x00000058cc24723c */ /* 0x008ff00000001824 */
[C---:B------:R-:W-:Y:S01]  /*2620*/  HMMA.16816.F32 R20, R200.reuse, R48, R12 ;  /* 0x00000030c814723c */ /* 0x040fe2000000180c */
[----:B------:R-:W-:Y:S07]  /*2630*/  LDSM.16.M88.4 R48, [R243+0x4800] ;  /* 0x00480000f330783b */ /* 0x000fee0000000200 */
[C---:B------:R-:W-:Y:S01]  /*2640*/  HMMA.16816.F32 R12, R200.reuse, R56, R24 ;  /* 0x00000038c80c723c */ /* 0x040fe20000001818 */
[----:B------:R-:W-:Y:S07]  /*2650*/  LDSM.16.M88.4 R56, [R242+0x14900] ;  /* 0x01490000f238783b */ /* 0x000fee0000000200 */
[C---:B------:R-:W-:Y:S08]  /*2660*/  HMMA.16816.F32 R44, R200.reuse, R76, R44 ;  /* 0x0000004cc82c723c */ /* 0x040ff0000000182c */
[----:B------:R-:W-:Y:S01]  /*2670*/  HMMA.16816.F32 R40, R200, R78, R32 ;  /* 0x0000004ec828723c */ /* 0x000fe20000001820 */
[----:B------:R-:W2:Y:S07]  /*2680*/  LDSM.16.M88.4 R76, [R242+0x14100] ;  /* 0x01410000f24c783b */ /* 0x000eae0000000200 */
[C---:B-1----:R-:W-:Y:S08]  /*2690*/  HMMA.16816.F32 R24, R204.reuse, R54, R16 ;  /* 0x00000036cc18723c */ /* 0x042ff00000001810 */
[----:B------:R-:W-:Y:S08]  /*26a0*/  HMMA.16816.F32 R16, R204, R66, R8 ;  /* 0x00000042cc10723c */ /* 0x000ff00000001808 */
[----:B------:R-:W-:Y:S08]  /*26b0*/  HMMA.16816.F32 R8, R208, R80, R36 ;  /* 0x00000050d008723c */ /* 0x000ff00000001824 */
[C---:B------:R-:W-:Y:S08]  /*26c0*/  HMMA.16816.F32 R32, R204.reuse, R90, R28 ;  /* 0x0000005acc20723c */ /* 0x040ff0000000181c */
[C---:B------:R-:W-:Y:S01]  /*26d0*/  HMMA.16816.F32 R28, R204.reuse, R52, R20 ;  /* 0x00000034cc1c723c */ /* 0x040fe20000001814 */
[----:B------:R-:W-:Y:S07]  /*26e0*/  LDSM.16.M88.4 R52, [R236+0x16100] ;  /* 0x01610000ec34783b */ /* 0x000fee0000000200 */
[----:B------:R-:W-:Y:S01]  /*26f0*/  HMMA.16816.F32 R20, R204, R64, R12 ;  /* 0x00000040cc14723c */ /* 0x000fe2000000180c */
[----:B------:R-:W1:Y:S07]  /*2700*/  LDSM.16.M88.4 R64, [R242+0x15100] ;  /* 0x01510000f240783b */ /* 0x000e6e0000000200 */
[----:B--2---:R-:W-:Y:S08]  /*2710*/  HMMA.16816.F32 R8, R212, R76, R8 ;  /* 0x0000004cd408723c */ /* 0x004ff00000001808 */
[----:B------:R-:W-:Y:S08]  /*2720*/  HMMA.16816.F32 R12, R204, R84, R44 ;  /* 0x00000054cc0c723c */ /* 0x000ff0000000182c */
[C---:B------:R-:W-:Y:S08]  /*2730*/  HMMA.16816.F32 R20, R208.reuse, R60, R20 ;  /* 0x0000003cd014723c */ /* 0x040ff00000001814 */
[C---:B------:R-:W-:Y:S08]  /*2740*/  HMMA.16816.F32 R32, R208.reuse, R82, R32 ;  /* 0x00000052d020723c */ /* 0x040ff00000001820 */
[----:B------:R-:W-:Y:S08]  /*2750*/  HMMA.16816.F32 R28, R208, R48, R28 ;  /* 0x00000030d01c723c */ /* 0x000ff0000000181c */
[----:B------:R-:W-:Y:S08]  /*2760*/  HMMA.16816.F32 R8, R216, R68, R8 ;  /* 0x00000044d808723c */ /* 0x000ff00000001808 */
[----:B------:R-:W-:Y:S01]  /*2770*/  HMMA.16816.F32 R24, R208, R50, R24 ;  /* 0x00000032d018723c */ /* 0x000fe20000001818 */
[----:B------:R-:W-:Y:S07]  /*2780*/  LDSM.16.M88.4 R48, [R242+0x15900] ;  /* 0x01590000f230783b */ /* 0x000fee0000000200 */
[----:B------:R-:W-:Y:S08]  /*2790*/  HMMA.16816.F32 R36, R204, R86, R40 ;  /* 0x00000056cc24723c */ /* 0x000ff00000001828 */
[C---:B------:R-:W-:Y:S08]  /*27a0*/  HMMA.16816.F32 R44, R208.reuse, R62, R16 ;  /* 0x0000003ed02c723c */ /* 0x040ff00000001810 */
[----:B------:R-:W-:Y:S08]  /*27b0*/  HMMA.16816.F32 R40, R208, R72, R12 ;  /* 0x00000048d028723c */ /* 0x000ff0000000180c */
[C---:B-1----:R-:W-:Y:S01]  /*27c0*/  HMMA.16816.F32 R60, R212.reuse, R64, R20 ;  /* 0x00000040d43c723c */ /* 0x042fe20000001814 */
[----:B------:R-:W1:Y:S07]  /*27d0*/  LDSM.16.M88.4 R20, [R239+0x4800] ;  /* 0x00480000ef14783b */ /* 0x000e6e0000000200 */
[C---:B------:R-:W-:Y:S01]  /*27e0*/  HMMA.16816.F32 R12, R212.reuse, R78, R32 ;  /* 0x0000004ed40c723c */ /* 0x040fe20000001820 */
[----:B------:R-:W2:Y:S07]  /*27f0*/  LDSM.16.M88.4 R32, [R243+0x6000] ;  /* 0x00600000f320783b */ /* 0x000eae0000000200 */
[----:B------:R-:W-:Y:S08]  /*2800*/  HMMA.16816.F32 R16, R212, R56, R28 ;  /* 0x00000038d410723c */ /* 0x000ff0000000181c */
[----:B------:R-:W-:Y:S08]  /*2810*/  HMMA.16816.F32 R8, R220, R52, R8 ;  /* 0x00000034dc08723c */ /* 0x000ff00000001808 */
[C---:B------:R-:W-:Y:S01]  /*2820*/  HMMA.16816.F32 R24, R212.reuse, R58, R24 ;  /* 0x0000003ad418723c */ /* 0x040fe20000001818 */
[----:B------:R-:W3:Y:S07]  /*2830*/  LDSM.16.M88.4 R56, [R236+0x16900] ;  /* 0x01690000ec38783b */ /* 0x000eee0000000200 */
[----:B------:R-:W-:Y:S01]  /*2840*/  HMMA.16816.F32 R76, R212, R66, R44 ;  /* 0x00000042d44c723c */ /* 0x000fe2000000182c */
[----:B------:R-:W4:Y:S04]  /*2850*/  LDSM.16.M88.4 R44, [R242+0x16100] ;  /* 0x01610000f22c783b */ /* 0x000f280000000200 */
[----:B------:R-:W-:Y:S03]  /*2860*/  LDSM.16.M88.4 R64, [R243+0x7000] ;  /* 0x00700000f340783b */ /* 0x000fe60000000200 */
[----:B------:R-:W-:Y:S01]  /*2870*/  HMMA.16816.F32 R12, R216, R70, R12 ;  /* 0x00000046d80c723c */ /* 0x000fe2000000180c */
[----:B------:R-:W-:Y:S07]  /*2880*/  LDSM.16.M88.4 R68, [R236+0x17100] ;  /* 0x01710000ec44783b */ /* 0x000fee0000000200 */
[----:B------:R-:W-:Y:S01]  /*2890*/  HMMA.16816.F32 R36, R208, R74, R36 ;  /* 0x0000004ad024723c */ /* 0x000fe20000001824 */
[----:B------:R-:W5:Y:S07]  /*28a0*/  LDSM.16.M88.4 R72, [R239+0x5000] ;  /* 0x00500000ef48783b */ /* 0x000f6e0000000200 */
[----:B-1----:R-:W-:Y:S08]  /*28b0*/  HMMA.16816.F32 R16, R216, R20, R16 ;  /* 0x00000014d810723c */ /* 0x002ff00000001810 */
[----:B--2---:R-:W-:Y:S08]  /*28c0*/  HMMA.16816.F32 R8, R224, R32, R8 ;  /* 0x00000020e008723c */ /* 0x004ff00000001808 */
[----:B------:R-:W-:Y:S08]  /*28d0*/  HMMA.16816.F32 R28, R216, R22, R24 ;  /* 0x00000016d81c723c */ /* 0x000ff00000001818 */
[----:B------:R-:W-:Y:S01]  /*28e0*/  HMMA.16816.F32 R80, R212, R48, R40 ;  /* 0x00000030d450723c */ /* 0x000fe20000001828 */
[----:B------:R-:W1:Y:S07]  /*28f0*/  LDSM.16.M88.4 R40, [R243+0x6800] ;  /* 0x00680000f328783b */ /* 0x000e6e0000000200 */
[C---:B------:R-:W-:Y:S01]  /*2900*/  HMMA.16816.F32 R12, R220.reuse, R54, R12 ;  /* 0x00000036dc0c723c */ /* 0x040fe2000000180c */
[----:B------:R-:W2:Y:S07]  /*2910*/  LDSM.16.M88.4 R52, [R239+0x6000] ;  /* 0x00600000ef34783b */ /* 0x000eae0000000200 */
[----:B---3--:R-:W-:Y:S08]  /*2920*/  HMMA.16816.F32 R16, R220, R56, R16 ;  /* 0x00000038dc10723c */ /* 0x008ff00000001810 */
[----:B----4-:R-:W-:Y:S08]  /*2930*/  HMMA.16816.F32 R8, R228, R44, R8 ;  /* 0x0000002ce408723c */ /* 0x010ff00000001808 */
[----:B------:R-:W-:Y:S01]  /*2940*/  HMMA.16816.F32 R28, R220, R58, R28 ;  /* 0x0000003adc1c723c */ /* 0x000fe2000000181c */
[----:B------:R-:W-:Y:S07]  /*2950*/  LDSM.16.M88.4 R56, [R239+0x5800] ;  /* 0x00580000ef38783b */ /* 0x000fee0000000200 */
[----:B------:R-:W-:Y:S01]  /*2960*/  HMMA.16816.F32 R84, R212, R50, R36 ;  /* 0x00000032d454723c */ /* 0x000fe20000001824 */
[----:B------:R-:W3:Y:S07]  /*2970*/  LDSM.16.M88.4 R36, [R242+0x16900] ;  /* 0x01690000f224783b */ /* 0x000eee0000000200 */
[----:B------:R-:W-:Y:S08]  /*2980*/  HMMA.16816.F32 R12, R224, R34, R12 ;  /* 0x00000022e00c723c */ /* 0x000ff0000000180c */
[----:B-----5:R-:W-:Y:S01]  /*2990*/  HMMA.16816.F32 R48, R216, R72, R60 ;  /* 0x00000048d830723c */ /* 0x020fe2000000183c */
[----:B------:R-:W4:Y:S07]  /*29a0*/  LDSM.16.M88.4 R60, [R239+0x6800] ;  /* 0x00680000ef3c783b */ /* 0x000f2e0000000200 */
[----:B-1----:R-:W-:Y:S08]  /*29b0*/  HMMA.16816.F32 R24, R224, R40, R16 ;  /* 0x00000028e018723c */ /* 0x002ff00000001810 */
[----:B--2---:R-:W-:Y:S08]  /*29c0*/  HMMA.16816.F32 R16, R232, R52, R8 ;  /* 0x00000034e810723c */ /* 0x004ff00000001808 */
[----:B------:R-:W-:Y:S01]  /*29d0*/  HMMA.16816.F32 R8, R224, R42, R28 ;  /* 0x0000002ae008723c */ /* 0x000fe2000000181c */
[----:B------:R-:W-:Y:S07]  /*29e0*/  LDSM.16.M88.4 R40, [R243+0x7800] ;  /* 0x00780000f328783b */ /* 0x000fee0000000200 */
[----:B------:R-:W-:Y:S08]  /*29f0*/  HMMA.16816.F32 R20, R228, R46, R12 ;  /* 0x0000002ee414723c */ /* 0x000ff0000000180c */
[----:B------:R-:W-:Y:S01]  /*2a00*/  HMMA.16816.F32 R12, R220, R68, R48 ;  /* 0x00000044dc0c723c */ /* 0x000fe20000001830 */
[----:B------:R-:W1:Y:S01]  /*2a10*/  LDSM.16.M88.4 R48, [R242+0x17100] ;  /* 0x01710000f230783b */ /* 0x000e620000000200 */
[----:B------:R-:W-:-:S04]  /*2a20*/  FMUL.FTZ R2, R16, c[0x0][0x320] ;  /* 0x0000c80010027a20 */ /* 0x000fc80000410000 */
[----:B------:R2:W-:Y:S02]  /*2a30*/  MUFU.TANH R69, R2 ;  /* 0x0000000200457308 */ /* 0x0005e40000002400 */
[----:B------:R-:W-:Y:S08]  /*2a40*/  HMMA.16816.F32 R44, R216, R74, R76 ;  /* 0x0000004ad82c723c */ /* 0x000ff0000000184c */
[----:B---3--:R-:W-:Y:S01]  /*2a50*/  HMMA.16816.F32 R24, R228, R36, R24 ;  /* 0x00000024e418723c */ /* 0x008fe20000001818 */
[----:B--2---:R-:W-:-:S07]  /*2a60*/  FMUL.FTZ R2, R17, c[0x0][0x320] ;  /* 0x0000c80011027a20 */ /* 0x004fce0000410000 */
[----:B------:R-:W-:Y:S01]  /*2a70*/  HMMA.16816.F32 R8, R228, R38, R8 ;  /* 0x00000026e408723c */ /* 0x000fe20000001808 */
[----:B------:R-:W2:Y:S01]  /*2a80*/  LDSM.16.M88.4 R36, [R236+0x17900] ;  /* 0x01790000ec24783b */ /* 0x000ea20000000200 */
[----:B------:R3:W-:Y:S06]  /*2a90*/  MUFU.TANH R68, R2 ;  /* 0x0000000200447308 */ /* 0x0007ec0000002400 */
[----:B------:R-:W-:Y:S08]  /*2aa0*/  HMMA.16816.F32 R32, R232, R54, R20 ;  /* 0x00000036e820723c */ /* 0x000ff00000001814 */
[----:B------:R-:W-:Y:S01]  /*2ab0*/  HMMA.16816.F32 R20, R224, R64, R12 ;  /* 0x00000040e014723c */ /* 0x000fe2000000180c */
[----:B---3--:R-:W-:-:S04]  /*2ac0*/  FMUL.FTZ R2, R18, c[0x0][0x320] ;  /* 0x0000c80012027a20 */ /* 0x008fc80000410000 */
[----:B------:R3:W-:Y:S03]  /*2ad0*/  MUFU.TANH R6, R2 ;  /* 0x0000000200067308 */ /* 0x0007e60000002400 */
[----:B------:R-:W-:Y:S01]  /*2ae0*/  HMMA.16816.F32 R12, R220, R70, R44 ;  /* 0x00000046dc0c723c */ /* 0x000fe2000000182c */
[----:B------:R-:W5:Y:S07]  /*2af0*/  LDSM.16.M88.4 R44, [R239+0x7000] ;  /* 0x00700000ef2c783b */ /* 0x000f6e0000000200 */
[----:B------:R-:W-:Y:S01]  /*2b00*/  HMMA.16816.F32 R52, R216, R56, R80 ;  /* 0x00000038d834723c */ /* 0x000fe20000001850 */
[----:B------:R-:W-:-:S02]  /*2b10*/  FMUL.FTZ R34, R34, c[0x0][0x320] ;  /* 0x0000c80022227a20 */ /* 0x000fc40000410000 */
[----:B------:R-:W-:Y:S02]  /*2b20*/  FMUL.FTZ R35, R35, c[0x0][0x320] ;  /* 0x0000c80023237a20 */ /* 0x000fe40000410000 */
[----:B---3--:R-:W-:-:S03]  /*2b30*/  FMUL.FTZ R2, R19, c[0x0][0x320] ;  /* 0x0000c80013027a20 */ /* 0x008fc60000410000 */
[----:B------:R-:W-:Y:S01]  /*2b40*/  HMMA.16816.F32 R28, R216, R58, R84 ;  /* 0x0000003ad81c723c */ /* 0x000fe20000001854 */
[----:B------:R-:W3:Y:S07]  /*2b50*/  MUFU.TANH R59, R34 ;  /* 0x00000022003b7308 */ /* 0x000eee0000002400 */
[----:B----4-:R-:W-:Y:S01]  /*2b60*/  HMMA.16816.F32 R16, R232, R60, R24 ;  /* 0x0000003ce810723c */ /* 0x010fe20000001818 */
[----:B------:R4:W3:Y:S07]  /*2b70*/  MUFU.TANH R7, R2 ;  /* 0x0000000200077308 */ /* 0x0008ee0000002400 */
[----:B-1----:R-:W-:Y:S01]  /*2b80*/  HMMA.16816.F32 R24, R228, R48, R20 ;  /* 0x00000030e418723c */ /* 0x002fe20000001814 */
[----:B------:R-:W-:Y:S07]  /*2b90*/  MUFU.TANH R58, R35 ;  /* 0x00000023003a7308 */ /* 0x000fee0000002400 */
[----:B--2---:R-:W-:Y:S01]  /*2ba0*/  HMMA.16816.F32 R20, R220, R38, R28 ;  /* 0x00000026dc14723c */ /* 0x004fe2000000181c */
[----:B----4-:R-:W-:Y:S01]  /*2bb0*/  FMUL.FTZ R2, R32, c[0x0][0x320] ;  /* 0x0000c80020027a20 */ /* 0x010fe20000410000 */
[----:B------:R-:W-:Y:S03]  /*2bc0*/  LDSM.16.M88.4 R28, [R239+0x7800] ;  /* 0x00780000ef1c783b */ /* 0x000fe60000000200 */
[----:B------:R1:W2:Y:S03]  /*2bd0*/  MUFU.TANH R61, R2 ;  /* 0x00000002003d7308 */ /* 0x0002a60000002400 */
[----:B------:R-:W-:-:S02]  /*2be0*/  FMUL.FTZ R16, R16, c[0x0][0x320] ;  /* 0x0000c80010107a20 */ /* 0x000fc40000410000 */
[----:B------:R-:W-:Y:S02]  /*2bf0*/  FMUL.FTZ R17, R17, c[0x0][0x320] ;  /* 0x0000c80011117a20 */ /* 0x000fe40000410000 */
[----:B------:R-:W-:Y:S01]  /*2c00*/  FMUL.FTZ R18, R18, c[0x0][0x320] ;  /* 0x0000c80012127a20 */ /* 0x000fe20000410000 */
[----:B------:R-:W-:Y:S01]  /*2c10*/  MUFU.TANH R57, R16 ;  /* 0x0000001000397308 */ /* 0x000fe20000002400 */
[----:B------:R-:W-:Y:S02]  /*2c20*/  FMUL.FTZ R19, R19, c[0x0][0x320] ;  /* 0x0000c80013137a20 */ /* 0x000fe40000410000 */
[----:B-----5:R-:W-:Y:S01]  /*2c30*/  HMMA.16816.F32 R24, R232, R44, R24 ;  /* 0x0000002ce818723c */ /* 0x020fe20000001818 */
[----:B-1----:R-:W-:-:S04]  /*2c40*/  FMUL.FTZ R2, R33, c[0x0][0x320] ;  /* 0x0000c80021027a20 */ /* 0x002fc80000410000 */
[----:B------:R-:W-:Y:S03]  /*2c50*/  MUFU.TANH R56, R17 ;  /* 0x0000001100387308 */ /* 0x000fe60000002400 */
[----:B------:R-:W-:Y:S05]  /*2c60*/  HMMA.16816.F32 R32, R232, R62, R8 ;  /* 0x0000003ee820723c */ /* 0x000fea0000001808 */
[----:B------:R1:W4:Y:S03]  /*2c70*/  MUFU.TANH R60, R2 ;  /* 0x00000002003c7308 */ /* 0x0003260000002400 */
[----:B------:R-:W-:Y:S08]  /*2c80*/  HMMA.16816.F32 R8, R224, R66, R12 ;  /* 0x00000042e008723c */ /* 0x000ff0000000180c */
[----:B------:R-:W-:Y:S01]  /*2c90*/  HMMA.16816.F32 R12, R220, R36, R52 ;  /* 0x00000024dc0c723c */ /* 0x000fe20000001834 */
[----:B------:R-:W5:Y:S01]  /*2ca0*/  LDSM.16.M88.4 R36, [R242+0x17900] ;  /* 0x01790000f224783b */ /* 0x000f620000000200 */
[----:B------:R-:W2:Y:S01]  /*2cb0*/  MUFU.TANH R53, R18 ;  /* 0x0000001200357308 */ /* 0x000ea20000002400 */
[----:B------:R-:W-:Y:S01]  /*2cc0*/  FMUL.FTZ R24, R24, c[0x0][0x320] ;  /* 0x0000c80018187a20 */ /* 0x000fe20000410000 */
[----:B------:R-:W-:-:S04]  /*2cd0*/  DEPBAR.LE SB0, 0x0 ;  /* 0x000080000000791a */ /* 0x000fc80000000000 */
[----:B-1----:R-:W-:Y:S01]  /*2ce0*/  LOP3.LUT R2, R92, 0xffffffe0, RZ, 0xc0, !PT ;  /* 0xffffffe05c027812 */ /* 0x002fe200078ec0ff */
[----:B------:R-:W-:Y:S01]  /*2cf0*/  FMUL.FTZ R35, R35, c[0x0][0x320] ;  /* 0x0000c80023237a20 */ /* 0x000fe20000410000 */
[----:B------:R1:W-:Y:S01]  /*2d00*/  MUFU.TANH R52, R19 ;  /* 0x0000001300347308 */ /* 0x0003e20000002400 */
[----:B------:R-:W-:Y:S02]  /*2d10*/  FMUL.FTZ R32, R32, c[0x0][0x320] ;  /* 0x0000c80020207a20 */ /* 0x000fe40000410000 */
[----:B------:R-:W-:Y:S02]  /*2d20*/  IMAD.IADD R2, R132, 0x1, -R2 ;  /* 0x0000000184027824 */ /* 0x000fe400078e0a02 */
[----:B------:R-:W-:Y:S01]  /*2d30*/  FMUL.FTZ R33, R33, c[0x0][0x320] ;  /* 0x0000c80021217a20 */ /* 0x000fe20000410000 */
[----:B------:R-:W-:Y:S01]  /*2d40*/  HMMA.16816.F32 R8, R228, R50, R8 ;  /* 0x00000032e408723c */ /* 0x000fe20000001808 */
[----:B------:R-:W-:Y:S01]  /*2d50*/  FMUL.FTZ R34, R34, c[0x0][0x320] ;  /* 0x0000c80022227a20 */ /* 0x000fe20000410000 */
[----:B------:R-:W-:Y:S01]  /*2d60*/  SHF.R.S32.HI R3, RZ, 0x1f, R2 ;  /* 0x0000001fff037819 */ /* 0x000fe20000011402 */
[----:B------:R-:W-:Y:S01]  /*2d70*/  MUFU.TANH R49, R35 ;  /* 0x0000002300317308 */ /* 0x000fe20000002400 */
[----:B------:R-:W-:-:S02]  /*2d80*/  FMUL.FTZ R25, R25, c[0x0][0x320] ;  /* 0x0000c80019197a20 */ /* 0x000fc40000410000 */
[----:B------:R-:W-:Y:S01]  /*2d90*/  LEA.HI R3, R3, R2, RZ, 0x2 ;  /* 0x0000000203037211 */ /* 0x000fe200078f10ff */
[----:B------:R-:W-:Y:S01]  /*2da0*/  FMUL.FTZ R26, R26, c[0x0][0x320] ;  /* 0x0000c8001a1a7a20 */ /* 0x000fe20000410000 */
[C---:B------:R-:W-:Y:S01]  /*2db0*/  HMMA.16816.F32 R12, R224.reuse, R40, R12 ;  /* 0x00000028e00c723c */ /* 0x040fe2000000180c */
[----:B------:R-:W-:Y:S01]  /*2dc0*/  FMUL.FTZ R27, R27, c[0x0][0x320] ;  /* 0x0000c8001b1b7a20 */ /* 0x000fe20000410000 */
[----:B------:R-:W-:Y:S01]  /*2dd0*/  LOP3.LUT R3, R3, 0x7ffffffc, RZ, 0xc0, !PT ;  /* 0x7ffffffc03037812 */ /* 0x000fe200078ec0ff */
[----:B------:R-:W2:Y:S04]  /*2de0*/  MUFU.TANH R44, R32 ;  /* 0x00000020002c7308 */ /* 0x000ea80000002400 */
[----:B------:R-:W-:Y:S01]  /*2df0*/  IMAD.IADD R3, R2, 0x1, -R3 ;  /* 0x0000000102037824 */ /* 0x000fe200078e0a03 */
[----:B-1----:R-:W-:Y:S01]  /*2e00*/  HMMA.16816.F32 R16, R224, R42, R20 ;  /* 0x0000002ae010723c */ /* 0x002fe20000001814 */
[----:B------:R-:W-:Y:S01]  /*2e10*/  IMAD.U32 R2, RZ, RZ, UR4 ;  /* 0x00000004ff027e24 */ /* 0x000fe2000f8e00ff */
[----:B------:R-:W-:Y:S01]  /*2e20*/  @UP0 USHF.R.S32.HI UR4, URZ, 0x1f, UR14 ;  /* 0x0000001f3f040899 */ /* 0x000fe2000801140e */
[----:B------:R-:W1:Y:S02]  /*2e30*/  MUFU.TANH R32, R33 ;  /* 0x0000002100207308 */ /* 0x000e640000002400 */
[----:B------:R-:W-:Y:S01]  /*2e40*/  IMAD R2, R3, -0x2, R2 ;  /* 0xfffffffe03027824 */ /* 0x000fe200078e0202 */
[----:B------:R-:W-:-:S02]  /*2e50*/  @UP0 UIMAD UR4, UR4, UR16, UR15 ;  /* 0x00000010040402a4 */ /* 0x000fc4000f8e020f */
[----:B------:R-:W-:Y:S02]  /*2e60*/  HMMA.16816.F32 R20, R232, R46, R8 ;  /* 0x0000002ee814723c */ /* 0x000fe40000001808 */
[C---:B------:R-:W-:Y:S01]  /*2e70*/  ISETP.GT.AND P0, PT, R2.reuse, RZ, PT ;  /* 0x000000ff0200720c */ /* 0x040fe20003f04270 */
[----:B------:R3:W-:Y:S01]  /*2e80*/  MUFU.TANH R41, R24 ;  /* 0x0000001800297308 */ /* 0x0007e20000002400 */
[C---:B------:R-:W-:Y:S02]  /*2e90*/  ISETP.GT.AND P2, PT, R2.reuse, 0x1, PT ;  /* 0x000000010200780c */ /* 0x040fe40003f44270 */
[----:B------:R-:W-:Y:S02]  /*2ea0*/  ISETP.GT.AND P1, PT, R2, 0x8, PT ;  /* 0x000000080200780c */ /* 0x000fe40003f24270 */
[C---:B-----5:R-:W-:Y:S03]  /*2eb0*/  HMMA.16816.F32 R12, R228.reuse, R36, R12 ;  /* 0x00000024e40c723c */ /* 0x060fe6000000180c */
[----:B------:R-:W5:Y:S05]  /*2ec0*/  MUFU.TANH R48, R34 ;  /* 0x0000002200307308 */ /* 0x000f6a0000002400 */
[----:B------:R-:W-:Y:S01]  /*2ed0*/  HMMA.16816.F32 R8, R228, R38, R16 ;  /* 0x00000026e408723c */ /* 0x000fe20000001810 */
[----:B---3--:R-:W-:-:S02]  /*2ee0*/  FSEL R24, R59, -INF , P1 ;  /* 0xff8000003b187808 */ /* 0x008fc40000800000 */
[----:B------:R-:W3:Y:S05]  /*2ef0*/  MUFU.TANH R40, R25 ;  /* 0x0000001900287308 */ /* 0x000eea0000002400 */
[----:B------:R-:W-:Y:S02]  /*2f00*/  FMUL.FTZ R20, R20, c[0x0][0x320] ;  /* 0x0000c80014147a20 */ /* 0x000fe40000410000 */
[----:B------:R-:W-:Y:S02]  /*2f10*/  FMUL.FTZ R21, R21, c[0x0][0x320] ;  /* 0x0000c80015157a20 */ /* 0x000fe40000410000 */
[----:B------:R1:W-:Y:S01]  /*2f20*/  MUFU.TANH R35, R20 ;  /* 0x0000001400237308 */ /* 0x0003e20000002400 */
[----:B------:R-:W-:-:S02]  /*2f30*/  FMUL.FTZ R22, R22, c[0x0][0x320] ;  /* 0x0000c80016167a20 */ /* 0x000fc40000410000 */
[----:B------:R-:W-:Y:S01]  /*2f40*/  FMUL.FTZ R23, R23, c[0x0][0x320] ;  /* 0x0000c80017177a20 */ /* 0x000fe20000410000 */
[C---:B------:R-:W-:Y:S04]  /*2f50*/  HMMA.16816.F32 R16, R232.reuse, R28, R12 ;  /* 0x0000001ce810723c */ /* 0x040fe8000000180c */
[----:B------:R3:W3:Y:S03]  /*2f60*/  MUFU.TANH R37, R26 ;  /* 0x0000001a00257308 */ /* 0x0006e60000002400 */
[----:B------:R-:W-:Y:S01]  /*2f70*/  FSEL R15, R6, -INF , P0 ;  /* 0xff800000060f7808 */ /* 0x000fe20000000000 */
[----:B------:R-:W-:Y:S01]  /*2f80*/  HMMA.16816.F32 R28, R232, R30, R8 ;  /* 0x0000001ee81c723c */ /* 0x000fe20000001808 */
[----:B------:R-:W-:-:S02]  /*2f90*/  FSEL R6, R69, -INF , P0 ;  /* 0xff80000045067808 */ /* 0x000fc40000000000 */
[----:B------:R-:W-:Y:S01]  /*2fa0*/  ISETP.GT.AND P0, PT, R2, 0x9, PT ;  /* 0x000000090200780c */ /* 0x000fe20003f04270 */
[----:B------:R3:W3:Y:S01]  /*2fb0*/  MUFU.TANH R36, R27 ;  /* 0x0000001b00247308 */ /* 0x0006e20000002400 */
[----:B-1----:R-:W-:Y:S02]  /*2fc0*/  FSEL R20, R7, -INF , P2 ;  /* 0xff80000007147808 */ /* 0x002fe40001000000 */
[----:B------:R-:W-:Y:S01]  /*2fd0*/  FSEL R7, R68, -INF , P2 ;  /* 0xff80000044077808 */ /* 0x000fe20001000000 */
[----:B------:R-:W-:Y:S01]  /*2fe0*/  IMAD.U32 R11, RZ, RZ, UR10 ;  /* 0x0000000aff0b7e24 */ /* 0x000fe2000f8e00ff */
[----:B--2---:R-:W-:Y:S02]  /*2ff0*/  FSEL R10, R61, -INF , P1 ;  /* 0xff8000003d0a7808 */ /* 0x004fe40000800000 */
[----:B------:R-:W-:Y:S01]  /*3000*/  FMNMX.FTZ R3, R6, R7, !PT ;  /* 0x0000000706037209 */ /* 0x000fe20007810000 */
[----:B------:R-:W-:Y:S01]  /*3010*/  MUFU.TANH R21, R21 ;  /* 0x0000001500157308 */ /* 0x000fe20000002400 */
[----:B------:R-:W-:-:S02]  /*3020*/  ISETP.GT.AND P2, PT, R2, 0x10, PT ;  /* 0x000000100200780c */ /* 0x000fc40003f44270 */
[----:B----4-:R-:W-:Y:S01]  /*3030*/  FSEL R12, R60, -INF , P0 ;  /* 0xff8000003c0c7808 */ /* 0x010fe20000000000 */
[----:B------:R-:W-:Y:S01]  /*3040*/  FMUL.FTZ R16, R16, c[0x0][0x320] ;  /* 0x0000c80010107a20 */ /* 0x000fe20000410000 */
[----:B------:R-:W-:Y:S01]  /*3050*/  FMNMX.FTZ R3, R10, R3, !PT ;  /* 0x000000030a037209 */ /* 0x000fe20007810000 */
[----:B------:R-:W-:Y:S01]  /*3060*/  FMUL.FTZ R18, R18, c[0x0][0x320] ;  /* 0x0000c80012127a20 */ /* 0x000fe20000410000 */
[----:B------:R-:W-:Y:S01]  /*3070*/  ISETP.GT.AND P1, PT, R2, 0x11, PT ;  /* 0x000000110200780c */ /* 0x000fe20003f24270 */
[----:B------:R-:W1:Y:S01]  /*3080*/  MUFU.TANH R22, R22 ;  /* 0x0000001600167308 */ /* 0x000e620000002400 */
[----:B------:R-:W-:Y:S01]  /*3090*/  FSEL R14, R57, -INF , P2 ;  /* 0xff800000390e7808 */ /* 0x000fe20001000000 */
[----:B------:R-:W-:Y:S01]  /*30a0*/  FMUL.FTZ R17, R17, c[0x0][0x320] ;  /* 0x0000c80011117a20 */ /* 0x000fe20000410000 */
[----:B------:R-:W-:Y:S01]  /*30b0*/  FMNMX.FTZ R3, R12, R3, !PT ;  /* 0x000000030c037209 */ /* 0x000fe20007810000 */
[----:B------:R-:W-:Y:S01]  /*30c0*/  FMUL.FTZ R28, R28, c[0x0][0x320] ;  /* 0x0000c8001c1c7a20 */ /* 0x000fe20000410000 */
[----:B------:R-:W-:Y:S01]  /*30d0*/  FSEL R25, R58, -INF , P0 ;  /* 0xff8000003a197808 */ /* 0x000fe20000000000 */
[----:B------:R-:W-:Y:S01]  /*30e0*/  FMUL.FTZ R9, R29, c[0x0][0x320] ;  /* 0x0000c8001d097a20 */ /* 0x000fe20000410000 */
[----:B------:R-:W-:Y:S01]  /*30f0*/  ISETP.GT.AND P0, PT, R2, 0x18, PT ;  /* 0x000000180200780c */ /* 0x000fe20003f04270 */
[----:B------:R-:W2:Y:S01]  /*3100*/  MUFU.TANH R23, R23 ;  /* 0x0000001700177308 */ /* 0x000ea20000002400 */
[----:B---3--:R-:W-:Y:S01]  /*3110*/  FSEL R26, R56, -INF , P1 ;  /* 0xff800000381a7808 */ /* 0x008fe20000800000 */
[----:B------:R-:W-:Y:S01]  /*3120*/  FMUL.FTZ R19, R19, c[0x0][0x320] ;  /* 0x0000c80013137a20 */ /* 0x000fe20000410000 */
[----:B------:R-:W-:Y:S01]  /*3130*/  FMNMX.FTZ R3, R14, R3, !PT ;  /* 0x000000030e037209 */ /* 0x000fe20007810000 */
[----:B------:R-:W-:Y:S01]  /*3140*/  FMUL.FTZ R30, R30, c[0x0][0x320] ;  /* 0x0000c8001e1e7a20 */ /* 0x000fe20000410000 */
[----:B------:R-:W-:-:S02]  /*3150*/  FSEL R33, R53, -INF , P2 ;  /* 0xff80000035217808 */ /* 0x000fc40001000000 */
[----:B------:R-:W-:Y:S01]  /*3160*/  ISETP.GT.AND P2, PT, R2, 0x19, PT ;  /* 0x000000190200780c */ /* 0x000fe20003f44270 */
[----:B------:R-:W-:Y:S01]  /*3170*/  MUFU.TANH R16, R16 ;  /* 0x0000001000107308 */ /* 0x000fe20000002400 */
[----:B------:R-:W-:Y:S02]  /*3180*/  FSEL R27, R44, -INF , P0 ;  /* 0xff8000002c1b7808 */ /* 0x000fe40000000000 */
[----:B------:R-:W-:Y:S02]  /*3190*/  FMNMX.FTZ R3, R26, R3, !PT ;  /* 0x000000031a037209 */ /* 0x000fe40007810000 */
[----:B------:R-:W-:Y:S02]  /*31a0*/  FSEL R34, R52, -INF , P1 ;  /* 0xff80000034227808 */ /* 0x000fe40000800000 */
[----:B------:R-:W-:Y:S01]  /*31b0*/  ISETP.GT.AND P1, PT, R2, 0x20, PT ;  /* 0x000000200200780c */ /* 0x000fe20003f24270 */
[----:B------:R-:W3:Y:S01]  /*31c0*/  MUFU.TANH R18, R18 ;  /* 0x0000001200127308 */ /* 0x000ee20000002400 */
[----:B------:R-:W-:-:S02]  /*31d0*/  FSEL R32, R32, -INF , P2 ;  /* 0xff80000020207808 */ /* 0x000fc40001000000 */
[----:B------:R-:W-:Y:S02]  /*31e0*/  FMNMX.FTZ R3, R27, R3, !PT ;  /* 0x000000031b037209 */ /* 0x000fe40007810000 */
[----:B-----5:R-:W-:Y:S02]  /*31f0*/  FSEL R48, R48, -INF , P0 ;  /* 0xff80000030307808 */ /* 0x020fe40000000000 */
[----:B------:R-:W-:Y:S01]  /*3200*/  ISETP.GT.AND P0, PT, R2, 0x21, PT ;  /* 0x000000210200780c */ /* 0x000fe20003f04270 */
[----:B------:R-:W4:Y:S01]  /*3210*/  MUFU.TANH R17, R17 ;  /* 0x0000001100117308 */ /* 0x000f220000002400 */
[----:B------:R-:W-:Y:S02]  /*3220*/  FSEL R88, R41, -INF , P1 ;  /* 0xff80000029587808 */ /* 0x000fe40000800000 */
[----:B------:R-:W-:Y:S02]  /*3230*/  FMNMX.FTZ R3, R32, R3, !PT ;  /* 0x0000000320037209 */ /* 0x000fe40007810000 */
[----:B------:R-:W-:-:S02]  /*3240*/  FSEL R49, R49, -INF , P2 ;  /* 0xff80000031317808 */ /* 0x000fc40001000000 */
[----:B------:R-:W-:Y:S01]  /*3250*/  ISETP.GT.AND P2, PT, R2, 0x28, PT ;  /* 0x000000280200780c */ /* 0x000fe20003f44270 */
[----:B------:R-:W5:Y:S01]  /*3260*/  MUFU.TANH R28, R28 ;  /* 0x0000001c001c7308 */ /* 0x000f620000002400 */
[----:B------:R-:W-:Y:S02]  /*3270*/  FSEL R85, R40, -INF , P0 ;  /* 0xff80000028557808 */ /* 0x000fe40000000000 */
[----:B------:R-:W-:Y:S02]  /*3280*/  FMNMX.FTZ R3, R88, R3, !PT ;  /* 0x0000000358037209 */ /* 0x000fe40007810000 */
[----:B------:R-:W-:Y:S02]  /*3290*/  FMNMX.FTZ R8, R15, R20, !PT ;  /* 0x000000140f087209 */ /* 0x000fe40007810000 */
[----:B------:R-:W-:Y:S01]  /*32a0*/  FSEL R95, R37, -INF , P1 ;  /* 0xff800000255f7808 */ /* 0x000fe20000800000 */
[----:B------:R-:W3:Y:S01]  /*32b0*/  MUFU.TANH R9, R9 ;  /* 0x0000000900097308 */ /* 0x000ee20000002400 */
[----:B------:R-:W-:-:S02]  /*32c0*/  FSEL R92, R36, -INF , P0 ;  /* 0xff800000245c7808 */ /* 0x000fc40000000000 */
[C---:B------:R-:W-:Y:S02]  /*32d0*/  ISETP.GT.AND P1, PT, R2.reuse, 0x29, PT ;  /* 0x000000290200780c */ /* 0x040fe40003f24270 */
[----:B------:R-:W-:Y:S02]  /*32e0*/  ISETP.GT.AND P0, PT, R2, 0x30, PT ;  /* 0x000000300200780c */ /* 0x000fe40003f04270 */
[----:B------:R-:W-:Y:S01]  /*32f0*/  FSEL R84, R35, -INF , P2 ;  /* 0xff80000023547808 */ /* 0x000fe20001000000 */
[----:B------:R-:W4:Y:S01]  /*3300*/  MUFU.TANH R19, R19 ;  /* 0x0000001300137308 */ /* 0x000f220000002400 */
[----:B------:R-:W-:Y:S02]  /*3310*/  FMNMX.FTZ R3, R85, R3, !PT ;  /* 0x0000000355037209 */ /* 0x000fe40007810000 */
[----:B------:R-:W-:Y:S02]  /*3320*/  FMNMX.FTZ R8, R24, R8, !PT ;  /* 0x0000000818087209 */ /* 0x000fe40007810000 */
[----:B-1----:R-:W-:-:S02]  /*3330*/  FSEL R93, R22, -INF , P2 ;  /* 0xff800000165d7808 */ /* 0x002fc40001000000 */
[----:B--2---:R-:W-:Y:S01]  /*3340*/  FSEL R91, R23, -INF , P1 ;  /* 0xff800000175b7808 */ /* 0x004fe20000800000 */
[----:B------:R-:W1:Y:S01]  /*3350*/  MUFU.TANH R30, R30 ;  /* 0x0000001e001e7308 */ /* 0x000e620000002400 */
[----:B------:R-:W-:Y:S02]  /*3360*/  FSEL R83, R21, -INF , P1 ;  /* 0xff80000015537808 */ /* 0x000fe40000800000 */
[----:B------:R-:W-:Y:S02]  /*3370*/  FMNMX.FTZ R3, R84, R3, !PT ;  /* 0x0000000354037209 */ /* 0x000fe40007810000 */
[----:B---3--:R-:W-:Y:S02]  /*3380*/  FSEL R94, R18, -INF , P0 ;  /* 0xff800000125e7808 */ /* 0x008fe40000000000 */
[----:B------:R-:W-:Y:S01]  /*3390*/  FSEL R90, R16, -INF , P0 ;  /* 0xff800000105a7808 */ /* 0x000fe20000000000 */
[----:B------:R-:W-:Y:S01]  /*33a0*/  BAR.SYNC.DEFER_BLOCKING 0x0 ;  /* 0x0000000000007b1d */ /* 0x000fe20000010000 */
[----:B------:R-:W-:-:S02]  /*33b0*/  ISETP.GT.AND P2, PT, R2, 0x31, PT ;  /* 0x000000310200780c */ /* 0x000fc40003f44270 */
[C---:B------:R-:W-:Y:S02]  /*33c0*/  ISETP.GT.AND P1, PT, R2.reuse, 0x38, PT ;  /* 0x000000380200780c */ /* 0x040fe40003f24270 */
[----:B------:R-:W-:Y:S02]  /*33d0*/  ISETP.GT.AND P0, PT, R2, 0x39, PT ;  /* 0x000000390200780c */ /* 0x000fe40003f04270 */
[----:B------:R-:W-:Y:S02]  /*33e0*/  FMNMX.FTZ R2, R25, R8, !PT ;  /* 0x0000000819027209 */ /* 0x000fe40007810000 */
[----:B------:R-:W-:Y:S02]  /*33f0*/  FMNMX.FTZ R3, R83, R3, !PT ;  /* 0x0000000353037209 */ /* 0x000fe40007810000 */
[----:B------:R-:W-:Y:S02]  /*3400*/  FMNMX.FTZ R2, R33, R2, !PT ;  /* 0x0000000221027209 */ /* 0x000fe40007810000 */
[----:B----4-:R-:W-:-:S02]  /*3410*/  FSEL R89, R17, -INF , P2 ;  /* 0xff80000011597808 */ /* 0x010fc40001000000 */
[----:B------:R-:W-:Y:S02]  /*3420*/  FMNMX.FTZ R3, R90, R3, !PT ;  /* 0x000000035a037209 */ /* 0x000fe40007810000 */
[----:B------:R-:W-:Y:S02]  /*3430*/  FMNMX.FTZ R2, R34, R2, !PT ;  /* 0x0000000222027209 */ /* 0x000fe40007810000 */
[----:B-----5:R-:W-:Y:S02]  /*3440*/  FSEL R87, R28, -INF , P1 ;  /* 0xff8000001c577808 */ /* 0x020fe40000800000 */
[----:B------:R-:W-:Y:S02]  /*3450*/  FMNMX.FTZ R3, R89, R3, !PT ;  /* 0x0000000359037209 */ /* 0x000fe40007810000 */
[----:B------:R-:W-:Y:S02]  /*3460*/  FMNMX.FTZ R2, R48, R2, !PT ;  /* 0x0000000230027209 */ /* 0x000fe40007810000 */
[----:B------:R-:W-:Y:S01]  /*3470*/  FSEL R86, R9, -INF , P0 ;  /* 0xff80000009567808 */ /* 0x000fe20000000000 */
[----:B------:R-:W-:Y:S01]  /*3480*/  FMUL.FTZ R9, R31, c[0x0][0x320] ;  /* 0x0000c8001f097a20 */ /* 0x000fe20000410000 */
[----:B------:R-:W-:-:S02]  /*3490*/  FMNMX.FTZ R3, R87, R3, !PT ;  /* 0x0000000357037209 */ /* 0x000fc40007810000 */
[----:B------:R-:W-:Y:S02]  /*34a0*/  FMNMX.FTZ R2, R49, R2, !PT ;  /* 0x0000000231027209 */ /* 0x000fe40007810000 */
[----:B------:R-:W-:Y:S01]  /*34b0*/  FMNMX.FTZ R3, R86, R3, !PT ;  /* 0x0000000356037209 */ /* 0x000fe20007810000 */
[----:B------:R-:W2:Y:S01]  /*34c0*/  MUFU.TANH R9, R9 ;  /* 0x0000000900097308 */ /* 0x000ea20000002400 */
[----:B------:R-:W-:Y:S02]  /*34d0*/  FMNMX.FTZ R2, R95, R2, !PT ;  /* 0x000000025f027209 */ /* 0x000fe40007810000 */
[----:B------:R-:W-:Y:S01]  /*34e0*/  FSEL R82, R19, -INF , P2 ;  /* 0xff80000013527808 */ /* 0x000fe20001000000 */
[----:B------:R-:W3:Y:S01]  /*34f0*/  SHFL.BFLY PT, R8, R3, 0x2, 0x1f ;  /* 0x0c401f0003087f89 */ /* 0x000ee200000e0000 */
[----:B------:R-:W-:Y:S02]  /*3500*/  FMNMX.FTZ R2, R92, R2, !PT ;  /* 0x000000025c027209 */ /* 0x000fe40007810000 */
[----:B-1----:R-:W-:-:S02]  /*3510*/  FSEL R81, R30, -INF , P1 ;  /* 0xff8000001e517808 */ /* 0x002fc40000800000 */
[----:B------:R-:W-:-:S04]  /*3520*/  FMNMX.FTZ R2, R93, R2, !PT ;  /* 0x000000025d027209 */ /* 0x000fc80007810000 */
[----:B------:R-:W-:Y:S02]  /*3530*/  FMNMX.FTZ R2, R91, R2, !PT ;  /* 0x000000025b027209 */ /* 0x000fe40007810000 */
[----:B--2---:R-:W-:Y:S02]  /*3540*/  FSEL R80, R9, -INF , P0 ;  /* 0xff80000009507808 */ /* 0x004fe40000000000 */
[----:B------:R-:W-:Y:S02]  /*3550*/  FMNMX.FTZ R2, R94, R2, !PT ;  /* 0x000000025e027209 */ /* 0x000fe40007810000 */
[----:B------:R-:W-:Y:S01]  /*3560*/  PLOP3.LUT P0, PT, PT, PT, UP0, 0x80, 0x0 ;  /* 0x000000000000781c */ /* 0x000fe20003f0f008 */
[----:B------:R-:W-:Y:S01]  /*3570*/  UISETP.GE.AND UP0, UPT, UR14, UR8, UPT ;  /* 0x000000080e00728c */ /* 0x000fe2000bf06270 */
[----:B------:R-:W-:-:S04]  /*3580*/  FMNMX.FTZ R2, R82, R2, !PT ;  /* 0x0000000252027209 */ /* 0x000fc80007810000 */
[----:B------:R-:W-:Y:S02]  /*3590*/  FMNMX.FTZ R2, R81, R2, !PT ;  /* 0x0000000251027209 */ /* 0x000fe40007810000 */
[----:B---3--:R-:W-:Y:S02]  /*35a0*/  FMNMX.FTZ R3, R3, R8, !PT ;  /* 0x0000000803037209 */ /* 0x008fe40007810000 */
[----:B------:R-:W-:-:S03]  /*35b0*/  FMNMX.FTZ R2, R80, R2, !PT ;  /* 0x0000000250027209 */ /* 0x000fc60007810000 */
[----:B------:R-:W1:Y:S04]  /*35c0*/  SHFL.BFLY PT, R8, R3, 0x1, 0x1f ;  /* 0x0c201f0003087f89 */ /* 0x000e6800000e0000 */
[----:B------:R-:W2:Y:S01]  /*35d0*/  SHFL.BFLY PT, R9, R2, 0x2, 0x1f ;  /* 0x0c401f0002097f89 */ /* 0x000ea200000e0000 */
[----:B-1----:R-:W-:Y:S02]  /*35e0*/  FMNMX.FTZ R3, R3, R8, !PT ;  /* 0x0000000803037209 */ /* 0x002fe40007810000 */
[----:B--2---:R-:W-:-:S03]  /*35f0*/  FMNMX.FTZ R2, R2, R9, !PT ;  /* 0x0000000902027209 */ /* 0x004fc60007810000 */
[C---:B------:R-:W-:Y:S01]  /*3600*/  FMUL.FTZ R13, R3.reuse, c[0x0][0x2d0] ;  /* 0x0000b400030d7a20 */ /* 0x040fe20000410000 */
[----:B------:R-:W-:Y:S01]  /*3610*/  FSETP.NEU.FTZ.AND P1, PT, R3, -INF , PT ;  /* 0xff8000000300780b */ /* 0x000fe20003f3d000 */
[----:B------:R-:W-:Y:S01]  /*3620*/  @P0 IMAD.WIDE.U32 R8, R96, UR14, R98 ;  /* 0x0000000e60080c25 */ /* 0x000fe2000f8e0062 */
[----:B------:R-:W1:Y:S02]  /*3630*/  SHFL.BFLY PT, R16, R2, 0x1, 0x1f ;  /* 0x0c201f0002107f89 */ /* 0x000e6400000e0000 */
[----:B------:R-:W-:Y:S02]  /*3640*/  FSEL R13, R13, RZ, P1 ;  /* 0x000000ff0d0d7208 */ /* 0x000fe40000800000 */
[----:B------:R-:W-:-:S03]  /*3650*/  @P0 IADD3 R9, R9, UR4, RZ ;  /* 0x0000000409090c10 */ /* 0x000fc6000fffe0ff */
[--C-:B------:R-:W-:Y:S02]  /*3660*/  FFMA.FTZ R6, R6, c[0x0][0x2d0], -R13.reuse ;  /* 0x0000b40006067a23 */ /* 0x100fe4000001080d */
[--C-:B------:R-:W-:Y:S02]  /*3670*/  FFMA.FTZ R7, R7, c[0x0][0x2d0], -R13.reuse ;  /* 0x0000b40007077a23 */ /* 0x100fe4000001080d */
[----:B------:R2:W-:Y:S01]  /*3680*/  MUFU.EX2 R99, R6 ;  /* 0x0000000600637308 */ /* 0x0005e20000000800 */
[--C-:B------:R-:W-:Y:S02]  /*3690*/  FFMA.FTZ R10, R10, c[0x0][0x2d0], -R13.reuse ;  /* 0x0000b4000a0a7a23 */ /* 0x100fe4000001080d */
[----:B------:R-:W-:-:S05]  /*36a0*/  FFMA.FTZ R0, R32, c[0x0][0x2d0], -R13 ;  /* 0x0000b40020007a23 */ /* 0x000fca000001080d */
[----:B------:R3:W-:Y:S01]  /*36b0*/  MUFU.EX2 R98, R7 ;  /* 0x0000000700627308 */ /* 0x0007e20000000800 */
[----:B-1----:R-:W-:Y:S02]  /*36c0*/  FMNMX.FTZ R2, R2, R16, !PT ;  /* 0x0000001002027209 */ /* 0x002fe40007810000 */
[----:B--2---:R-:W-:-:S05]  /*36d0*/  @P0 LEA R6, P1, R8, c[0x0][0x1c8], 0x1 ;  /* 0x0000720008060a11 */ /* 0x004fca00078208ff */
[----:B------:R1:W-:Y:S01]  /*36e0*/  MUFU.EX2 R97, R10 ;  /* 0x0000000a00617308 */ /* 0x0003e20000000800 */
[----:B---3--:R-:W-:Y:S01]  /*36f0*/  @P0 LEA.HI.X R7, R8, c[0x0][0x1cc], R9, 0x1, P1 ;  /* 0x0000730008070a11 */ /* 0x008fe200008f0c09 */
[----:B------:R-:W-:Y:S01]  /*3700*/  IMAD.U32 R9, RZ, RZ, UR9 ;  /* 0x00000009ff097e24 */ /* 0x000fe2000f8e00ff */
[----:B------:R-:W-:-:S05]  /*3710*/  MOV R8, UR10 ;  /* 0x0000000a00087c02 */ /* 0x000fca0008000f00 */
[----:B------:R2:W-:Y:S01]  /*3720*/  MUFU.EX2 R124, R0 ;  /* 0x00000000007c7308 */ /* 0x0005e20000000800 */
[----:B------:R3:W-:Y:S01]  /*3730*/  @P0 LDGSTS.E.BYPASS.LTC128B.128 [R100+0x10100], [R6.64], !P6 ;  /* 0x1010000006640fae */ /* 0x0007e2000f101d4c */
[----:B------:R-:W-:Y:S01]  /*3740*/  @P0 LEA R8, P1, R8, R6, 0x1 ;  /* 0x0000000608080211 */ /* 0x000fe200078208ff */
[----:B-1----:R-:W-:-:S03]  /*3750*/  FFMA.FTZ R10, R12, c[0x0][0x2d0], -R13 ;  /* 0x0000b4000c0a7a23 */ /* 0x002fc6000001080d */
[----:B------:R-:W-:Y:S01]  /*3760*/  @P0 LEA.HI.X R9, R11, R7, R9, 0x1, P1 ;  /* 0x000000070b090211 */ /* 0x000fe200008f0c09 */
[C---:B------:R-:W-:Y:S01]  /*3770*/  FMUL.FTZ R12, R2.reuse, c[0x0][0x2d0] ;  /* 0x0000b400020c7a20 */ /* 0x040fe20000410000 */
[----:B------:R3:W-:Y:S01]  /*3780*/  @P0 LDGSTS.E.BYPASS.LTC128B.128 [R100+0x12100], [R6.64+0x80], !P5 ;  /* 0x1210008006640fae */ /* 0x0007e2000e901d4c */
[----:B------:R-:W-:Y:S01]  /*3790*/  FSETP.NEU.FTZ.AND P1, PT, R2, -INF , PT ;  /* 0xff8000000200780b */ /* 0x000fe20003f3d000 */
[----:B------:R1:W4:Y:S02]  /*37a0*/  MUFU.EX2 R176, R10 ;  /* 0x0000000a00b07308 */ /* 0x0003240000000800 */
[----:B------:R3:W-:Y:S01]  /*37b0*/  @P0 LDGSTS.E.BYPASS.LTC128B.128 [R100+0x14100], [R6.64+0x100], !P4 ;  /* 0x1410010006640fae */ /* 0x0007e2000e101d4c */
[----:B------:R-:W-:-:S03]  /*37c0*/  FSEL R12, R12, RZ, P1 ;  /* 0x000000ff0c0c7208 */ /* 0x000fc60000800000 */
[----:B------:R3:W-:Y:S02]  /*37d0*/  @P0 LDGSTS.E.BYPASS.LTC128B.128 [R100+0x16100], [R6.64+0x180], !P3 ;  /* 0x1610018006640fae */ /* 0x0007e4000d901d4c */
[--C-:B------:R-:W-:Y:S02]  /*37e0*/  FFMA.FTZ R4, R20, c[0x0][0x2d0], -R12.reuse ;  /* 0x0000b40014047a23 */ /* 0x100fe4000001080c */
[----:B------:R5:W-:Y:S01]  /*37f0*/  @P0 LDGSTS.E.BYPASS.LTC128B.128 [R100+0x11100], [R8.64], !P6 ;  /* 0x1110000008640fae */ /* 0x000be2000f101d4c */
[----:B--2---:R-:W-:Y:S01]  /*3800*/  FFMA.FTZ R0, R33, c[0x0][0x2d0], -R12 ;  /* 0x0000b40021007a23 */ /* 0x004fe2000001080c */
[----:B------:R2:W-:Y:S02]  /*3810*/  MUFU.EX2 R178, R4 ;  /* 0x0000000400b27308 */ /* 0x0005e40000000800 */
[----:B------:R5:W-:Y:S01]  /*3820*/  @P0 LDGSTS.E.BYPASS.LTC128B.128 [R100+0x13100], [R8.64+0x80], !P5 ;  /* 0x1310008008640fae */ /* 0x000be2000e901d4c */
[----:B-1----:R-:W-:-:S03]  /*3830*/  FFMA.FTZ R10, R14, c[0x0][0x2d0], -R13 ;  /* 0x0000b4000e0a7a23 */ /* 0x002fc6000001080d */
[----:B------:R5:W-:Y:S02]  /*3840*/  @P0 LDGSTS.E.BYPASS.LTC128B.128 [R100+0x15100], [R8.64+0x100], !P4 ;  /* 0x1510010008640fae */ /* 0x000be4000e101d4c */
[----:B------:R1:W-:Y:S02]  /*3850*/  MUFU.EX2 R125, R0 ;  /* 0x00000000007d7308 */ /* 0x0003e40000000800 */
[----:B------:R5:W-:Y:S01]  /*3860*/  @P0 LDGSTS.E.BYPASS.LTC128B.128 [R100+0x17100], [R8.64+0x180], !P3 ;  /* 0x1710018008640fae */ /* 0x000be2000d901d4c */
[----:B------:R-:W-:-:S03]  /*3870*/  PLOP3.LUT P0, PT, PT, PT, UP0, 0x80, 0x0 ;  /* 0x000000000000781c */ /* 0x000fc60003f0f008 */
[----:B------:R-:W5:Y:S01]  /*3880*/  LDSM.16.MT88.4 R16, [R238+0x100] ;  /* 0x00010000ee10783b */ /* 0x000f620000004200 */
[--C-:B--2---:R-:W-:Y:S01]  /*3890*/  FFMA.FTZ R4, R24, c[0x0][0x2d0], -R12.reuse ;  /* 0x0000b40018047a23 */ /* 0x104fe2000001080c */
[----:B------:R4:W-:Y:S02]  /*38a0*/  MUFU.EX2 R252, R10 ;  /* 0x0000000a00fc7308 */ /* 0x0009e40000000800 */
[----:B------:R-:W-:Y:S01]  /*38b0*/  LDSM.16.MT88.4 R28, [R241+0x100] ;  /* 0x00010000f11c783b */ /* 0x000fe20000004200 */
[----:B---3--:R-:W-:-:S03]  /*38c0*/  FFMA.FTZ R6, R15, c[0x0][0x2d0], -R12 ;  /* 0x0000b4000f067a23 */ /* 0x008fc6000001080c */
[----:B------:R-:W2:Y:S01]  /*38d0*/  LDSM.16.MT88.4 R20, [R237+0x100] ;  /* 0x00010000ed14783b */ /* 0x000ea20000004200 */
[----:B-1----:R-:W-:Y:S01]  /*38e0*/  FFMA.FTZ R0, R34, c[0x0][0x2d0], -R12 ;  /* 0x0000b40022007a23 */ /* 0x002fe2000001080c */
[----:B------:R1:W-:Y:S02]  /*38f0*/  MUFU.EX2 R127, R4 ;  /* 0x00000004007f7308 */ /* 0x0003e40000000800 */
[----:B------:R-:W3:Y:S04]  /*3900*/  LDSM.16.MT88.4 R32, [R241+0x900] ;  /* 0x00090000f120783b */ /* 0x000ee80000004200 */
[----:B------:R-:W-:Y:S02]  /*3910*/  LDSM.16.MT88.4 R68, [R237+0x2100] ;  /* 0x00210000ed44783b */ /* 0x000fe40000004200 */
[----:B------:R-:W5:Y:S01]  /*3920*/  MUFU.EX2 R179, R6 ;  /* 0x0000000600b37308 */ /* 0x000f620000000800 */
[----:B----4-:R-:W-:Y:S01]  /*3930*/  F2FP.PACK_AB R10, R176, R97 ;  /* 0x00000061b00a723e */ /* 0x010fe200000000ff */
[----:B------:R-:W4:Y:S01]  /*3940*/  LDSM.16.MT88.4 R40, [R238+0x900] ;  /* 0x00090000ee28783b */ /* 0x000f220000004200 */
[----:B-----5:R-:W-:-:S03]  /*3950*/  F2FP.PACK_AB R8, R98, R99 ;  /* 0x000000636208723e */ /* 0x020fc600000000ff */
[----:B------:R-:W5:Y:S01]  /*3960*/  LDSM.16.MT88.4 R56, [R240+0x100] ;  /* 0x00010000f038783b */ /* 0x000f620000004200 */
[--C-:B-1----:R-:W-:Y:S01]  /*3970*/  FFMA.FTZ R4, R25, c[0x0][0x2d0], -R12.reuse ;  /* 0x0000b40019047a23 */ /* 0x102fe2000001080c */
[----:B------:R1:W1:Y:S02]  /*3980*/  MUFU.EX2 R14, R0 ;  /* 0x00000000000e7308 */ /* 0x0002640000000800 */
[----:B------:R-:W2:Y:S04]  /*3990*/  LDSM.16.MT88.4 R72, [R237+0x2900] ;  /* 0x00290000ed48783b */ /* 0x000ea80000004200 */
[----:B------:R-:W3:Y:S01]  /*39a0*/  LDSM.16.MT88.4 R44, [R237+0x900] ;  /* 0x00090000ed2c783b */ /* 0x000ee20000004200 */
[----:B------:R-:W-:Y:S01]  /*39b0*/  F2FP.PACK_AB R9, R178, R179 ;  /* 0x000000b3b209723e */ /* 0x000fe200000000ff */
[----:B------:R1:W1:Y:S02]  /*39c0*/  MUFU.EX2 R126, R4 ;  /* 0x00000004007e7308 */ /* 0x0002640000000800 */
[----:B------:R-:W3:Y:S04]  /*39d0*/  LDSM.16.MT88.4 R64, [R240+0x900] ;  /* 0x00090000f040783b */ /* 0x000ee80000004200 */
[----:B------:R-:W0:Y:S01]  /*39e0*/  LDGDEPBAR ;  /* 0x00000000000079af */ /* 0x000e220000000000 */
[----:B-1----:R-:W-:Y:S01]  /*39f0*/  FFMA.FTZ R0, R48, c[0x0][0x2d0], -R12 ;  /* 0x0000b40030007a23 */ /* 0x002fe2000001080c */
[----:B------:R-:W-:-:S03]  /*3a00*/  F2FP.PACK_AB R5, R14, R125 ;  /* 0x0000007d0e05723e */ /* 0x000fc600000000ff */
[----:B------:R1:W-:Y:S01]  /*3a10*/  MUFU.EX2 R96, R0 ;  /* 0x0000000000607308 */ /* 0x0003e20000000800 */
[----:B------:R-:W-:Y:S01]  /*3a20*/  FFMA.FTZ R4, R26, c[0x0][0x2d0], -R13 ;  /* 0x0000b4001a047a23 */ /* 0x000fe2000001080d */
[----:B------:R-:W-:-:S06]  /*3a30*/  F2FP.PACK_AB R11, R126, R127 ;  /* 0x0000007f7e0b723e */ /* 0x000fcc00000000ff */
[----:B------:R4:W-:Y:S01]  /*3a40*/  MUFU.EX2 R132, R4 ;  /* 0x0000000400847308 */ /* 0x0009e20000000800 */
[C---:B------:R-:W-:Y:S01]  /*3a50*/  HMMA.16816.F32 R36, R8.reuse, R16, RZ ;  /* 0x000000100824723c */ /* 0x040fe200000018ff */
[----:B-1----:R-:W-:Y:S02]  /*3a60*/  FFMA.FTZ R0, R49, c[0x0][0x2d0], -R12 ;  /* 0x0000b40031007a23 */ /* 0x002fe4000001080c */
[----:B------:R-:W1:Y:S04]  /*3a70*/  LDSM.16.MT88.4 R48, [R238+0x2100] ;  /* 0x00210000ee30783b */ /* 0x000e680000004200 */
[----:B------:R-:W3:Y:S01]  /*3a80*/  MUFU.EX2 R15, R0 ;  /* 0x00000000000f7308 */ /* 0x000ee20000000800 */
[----:B--2---:R-:W-:Y:S01]  /*3a90*/  HMMA.16816.F32 R60, R8, R20, RZ ;  /* 0x00000014083c723c */ /* 0x004fe200000018ff */
[----:B----4-:R-:W-:-:S06]  /*3aa0*/  FFMA.FTZ R4, R27, c[0x0][0x2d0], -R13 ;  /* 0x0000b4001b047a23 */ /* 0x010fcc000001080d */
[----:B------:R-:W2:Y:S01]  /*3ab0*/  MUFU.EX2 R6, R4 ;  /* 0x0000000400067308 */ /* 0x000ea20000000800 */
[----:B------:R-:W-:Y:S01]  /*3ac0*/  HMMA.16816.F32 R24, R8, R18, RZ ;  /* 0x000000120818723c */ /* 0x000fe200000018ff */
[----:B---3--:R-:W-:-:S07]  /*3ad0*/  F2FP.PACK_AB R7, R15, R96 ;  /* 0x000000600f07723e */ /* 0x008fce00000000ff */
[----:B------:R-:W-:Y:S01]  /*3ae0*/  HMMA.16816.F32 R16, R8, R30, RZ ;  /* 0x0000001e0810723c */ /* 0x000fe200000018ff */
[----:B--2---:R-:W-:Y:S01]  /*3af0*/  IMAD.MOV.U32 R0, RZ, RZ, R6 ;  /* 0x000000ffff007224 */ /* 0x004fe200078e0006 */
[----:B------:R-:W-:-:S06]  /*3b00*/  F2FP.PACK_AB R4, R132, R252 ;  /* 0x000000fc8404723e */ /* 0x000fcc00000000ff */
[----:B------:R-:W-:Y:S01]  /*3b10*/  HMMA.16816.F32 R52, R8, R22, RZ ;  /* 0x000000160834723c */ /* 0x000fe200000018ff */
[----:B------:R-:W-:-:S07]  /*3b20*/  F2FP.PACK_AB R6, R124, R0 ;  /* 0x000000007c06723e */ /* 0x000fce00000000ff */
[----:B------:R-:W-:Y:S08]  /*3b30*/  HMMA.16816.F32 R20, R8, R28, RZ ;  /* 0x0000001c0814723c */ /* 0x000ff000000018ff */
[C---:B------:R-:W-:Y:S08]  /*3b40*/  HMMA.16816.F32 R16, R4.reuse, R34, R16 ;  /* 0x000000220410723c */ /* 0x040ff00000001810 */
[C---:B------:R-:W-:Y:S08]  /*3b50*/  HMMA.16816.F32 R36, R4.reuse, R40, R36 ;  /* 0x000000280424723c */ /* 0x040ff00000001824 */
[C---:B------:R-:W-:Y:S01]  /*3b60*/  HMMA.16816.F32 R20, R4.reuse, R32, R20 ;  /* 0x000000200414723c */ /* 0x040fe20000001814 */
[----:B------:R-:W2:Y:S07]  /*3b70*/  LDSM.16.MT88.4 R32, [R241+0x2100] ;  /* 0x00210000f120783b */ /* 0x000eae0000004200 */
[----:B------:R-:W-:Y:S01]  /*3b80*/  MOV R107, R16 ;  /* 0x00000010006b7202 */ /* 0x000fe20000000f00 */
[----:B------:R-:W-:Y:S01]  /*3b90*/  IMAD.MOV.U32 R177, RZ, RZ, R17 ;  /* 0x000000ffffb17224 */ /* 0x000fe200078e0011 */
[----:B------:R-:W-:Y:S01]  /*3ba0*/  HMMA.16816.F32 R148, R4, R42, R24 ;  /* 0x0000002a0494723c */ /* 0x000fe20000001818 */
[----:B------:R-:W-:Y:S01]  /*3bb0*/  IMAD.MOV.U32 R135, RZ, RZ, R18 ;  /* 0x000000ffff877224 */ /* 0x000fe200078e0012 */
[----:B------:R-:W-:Y:S01]  /*3bc0*/  LDSM.16.MT88.4 R40, [R238+0x4100] ;  /* 0x00410000ee28783b */ /* 0x000fe20000004200 */
[----:B------:R-:W-:-:S03]  /*3bd0*/  IMAD.MOV.U32 R134, RZ, RZ, R19 ;  /* 0x000000ffff867224 */ /* 0x000fc600078e0013 */
[----:B------:R-:W-:Y:S01]  /*3be0*/  MOV R106, R39 ;  /* 0x00000027006a7202 */ /* 0x000fe20000000f00 */
[----:B------:R-:W-:Y:S01]  /*3bf0*/  IMAD.MOV.U32 R105, RZ, RZ, R37 ;  /* 0x000000ffff697224 */ /* 0x000fe200078e0025 */
[C---:B------:R-:W-:Y:S01]  /*3c00*/  HMMA.16816.F32 R16, R8.reuse, R68, RZ ;  /* 0x000000440810723c */ /* 0x040fe200000018ff */
[----:B------:R-:W-:Y:S02]  /*3c10*/  IMAD.MOV.U32 R104, RZ, RZ, R38 ;  /* 0x000000ffff687224 */ /* 0x000fe400078e0026 */
[----:B------:R-:W-:Y:S02]  /*3c20*/  IMAD.MOV.U32 R103, RZ, RZ, R36 ;  /* 0x000000ffff677224 */ /* 0x000fe400078e0024 */
[----:B------:R-:W3:Y:S01]  /*3c30*/  LDSM.16.MT88.4 R36, [R238+0x2900] ;  /* 0x00290000ee24783b */ /* 0x000ee20000004200 */
[----:B------:R-:W-:Y:S01]  /*3c40*/  MOV R79, R20 ;  /* 0x00000014004f7202 */ /* 0x000fe20000000f00 */
[----:B------:R-:W-:Y:S01]  /*3c50*/  IMAD.MOV.U32 R78, RZ, RZ, R21 ;  /* 0x000000ffff4e7224 */ /* 0x000fe200078e0015 */
[----:B-----5:R-:W-:Y:S01]  /*3c60*/  HMMA.16816.F32 R28, R8, R56, RZ ;  /* 0x00000038081c723c */ /* 0x020fe200000018ff */
[----:B------:R-:W-:-:S02]  /*3c70*/  IMAD.MOV.U32 R77, RZ, RZ, R22 ;  /* 0x000000ffff4d7224 */ /* 0x000fc400078e0016 */
[----:B------:R-:W-:-:S05]  /*3c80*/  IMAD.MOV.U32 R76, RZ, RZ, R23 ;  /* 0x000000ffff4c7224 */ /* 0x000fca00078e0017 */
[----:B------:R-:W-:Y:S01]  /*3c90*/  HMMA.16816.F32 R20, R8, R58, RZ ;  /* 0x0000003a0814723c */ /* 0x000fe200000018ff */
[----:B------:R-:W-:Y:S07]  /*3ca0*/  LDSM.16.MT88.4 R56, [R241+0x2900] ;  /* 0x00290000f138783b */ /* 0x000fee0000004200 */
[C---:B------:R-:W-:Y:S08]  /*3cb0*/  HMMA.16816.F32 R24, R4.reuse, R72, R16 ;  /* 0x000000480418723c */ /* 0x040ff00000001810 */
[C---:B------:R-:W-:Y:S01]  /*3cc0*/  HMMA.16816.F32 R164, R4.reuse, R44, R60 ;  /* 0x0000002c04a4723c */ /* 0x040fe2000000183c */
[----:B------:R-:W-:Y:S07]  /*3cd0*/  LDSM.16.MT88.4 R60, [R241+0x4100] ;  /* 0x00410000f13c783b */ /* 0x000fee0000004200 */
[C---:B------:R-:W-:Y:S01]  /*3ce0*/  HMMA.16816.F32 R156, R4.reuse, R46, R52 ;  /* 0x0000002e049c723c */ /* 0x040fe20000001834 */
[----:B------:R-:W4:Y:S04]  /*3cf0*/  LDSM.16.MT88.4 R44, [R240+0x2100] ;  /* 0x00210000f02c783b */ /* 0x000f280000004200 */
[----:B------:R-:W-:Y:S03]  /*3d00*/  LDSM.16.MT88.4 R52, [R240+0x2900] ;  /* 0x00290000f034783b */ /* 0x000fe60000004200 */
[----:B------:R-:W-:Y:S01]  /*3d10*/  HMMA.16816.F32 R244, R4, R66, R20 ;  /* 0x0000004204f4723c */ /* 0x000fe20000001814 */
[----:B------:R-:W-:Y:S01]  /*3d20*/  MOV R102, R26 ;  /* 0x0000001a00667202 */ /* 0x000fe20000000f00 */
[----:B------:R-:W-:-:S02]  /*3d30*/  IMAD.MOV.U32 R101, RZ, RZ, R24 ;  /* 0x000000ffff657224 */ /* 0x000fc400078e0018 */
[----:B------:R-:W-:Y:S02]  /*3d40*/  IMAD.MOV.U32 R100, RZ, RZ, R25 ;  /* 0x000000ffff647224 */ /* 0x000fe400078e0019 */
[----:B------:R-:W-:Y:S02]  /*3d50*/  IMAD.MOV.U32 R133, RZ, RZ, R27 ;  /* 0x000000ffff857224 */ /* 0x000fe400078e001b */
[C---:B-1----:R-:W-:Y:S08]  /*3d60*/  HMMA.16816.F32 R24, R8.reuse, R48, RZ ;  /* 0x000000300818723c */ /* 0x042ff000000018ff */
[----:B------:R-:W-:Y:S01]  /*3d70*/  HMMA.16816.F32 R20, R8, R50, RZ ;  /* 0x000000320814723c */ /* 0x000fe200000018ff */
[----:B------:R-:W1:Y:S07]  /*3d80*/  LDSM.16.MT88.4 R48, [R237+0x4100] ;  /* 0x00410000ed30783b */ /* 0x000e6e0000004200 */
[----:B------:R-:W-:Y:S01]  /*3d90*/  HMMA.16816.F32 R140, R4, R64, R28 ;  /* 0x00000040048c723c */ /* 0x000fe2000000181c */
[----:B------:R-:W-:Y:S07]  /*3da0*/  LDSM.16.MT88.4 R64, [R238+0x4900] ;  /* 0x00490000ee40783b */ /* 0x000fee0000004200 */
[C---:B------:R-:W-:Y:S01]  /*3db0*/  HMMA.16816.F32 R28, R8.reuse, R70, RZ ;  /* 0x00000046081c723c */ /* 0x040fe200000018ff */
[----:B------:R-:W-:Y:S07]  /*3dc0*/  LDSM.16.MT88.4 R68, [R240+0x4100] ;  /* 0x00410000f044783b */ /* 0x000fee0000004200 */
[----:B--2---:R-:W-:Y:S08]  /*3dd0*/  HMMA.16816.F32 R16, R8, R32, RZ ;  /* 0x000000200810723c */ /* 0x004ff000000018ff */
[C---:B---3--:R-:W-:Y:S08]  /*3de0*/  HMMA.16816.F32 R160, R4.reuse, R36, R24 ;  /* 0x0000002404a0723c */ /* 0x048ff00000001818 */
[----:B------:R-:W-:Y:S01]  /*3df0*/  HMMA.16816.F32 R152, R4, R38, R20 ;  /* 0x000000260498723c */ /* 0x000fe20000001814 */
[----:B------:R-:W2:Y:S07]  /*3e00*/  LDSM.16.MT88.4 R36, [R237+0x4900] ;  /* 0x00490000ed24783b */ /* 0x000eae0000004200 */
[----:B------:R-:W-:Y:S08]  /*3e10*/  HMMA.16816.F32 R32, R8, R34, RZ ;  /* 0x000000220820723c */ /* 0x000ff000000018ff */
[----:B------:R-:W-:Y:S08]  /*3e20*/  HMMA.16816.F32 R72, R4, R74, R28 ;  /* 0x0000004a0448723c */ /* 0x000ff0000000181c */
[C---:B----4-:R-:W-:Y:S08]  /*3e30*/  HMMA.16816.F32 R28, R8.reuse, R44, RZ ;  /* 0x0000002c081c723c */ /* 0x050ff000000018ff */
[C---:B------:R-:W-:Y:S01]  /*3e40*/  HMMA.16816.F32 R24, R8.reuse, R46, RZ ;  /* 0x0000002e0818723c */ /* 0x040fe200000018ff */
[----:B------:R-:W3:Y:S07]  /*3e50*/  LDSM.16.MT88.4 R44, [R241+0x4900] ;  /* 0x00490000f12c783b */ /* 0x000eee0000004200 */
[----:B-1----:R-:W-:Y:S08]  /*3e60*/  HMMA.16816.F32 R20, R8, R48, RZ ;  /* 0x000000300814723c */ /* 0x002ff000000018ff */
[----:B------:R-:W-:Y:S08]  /*3e70*/  HMMA.16816.F32 R144, R4, R56, R16 ;  /* 0x000000380490723c */ /* 0x000ff00000001810 */
[----:B------:R-:W-:Y:S01]  /*3e80*/  HMMA.16816.F32 R16, R8, R50, RZ ;  /* 0x000000320810723c */ /* 0x000fe200000018ff */
[----:B------:R-:W1:Y:S07]  /*3e90*/  LDSM.16.MT88.4 R48, [R237+0x6100] ;  /* 0x00610000ed30783b */ /* 0x000e6e0000004200 */
[C---:B------:R-:W-:Y:S01]  /*3ea0*/  HMMA.16816.F32 R128, R4.reuse, R58, R32 ;  /* 0x0000003a0480723c */ /* 0x040fe20000001820 */
[----:B------:R-:W4:Y:S07]  /*3eb0*/  LDSM.16.MT88.4 R56, [R240+0x4900] ;  /* 0x00490000f038783b */ /* 0x000f2e0000004200 */
[----:B------:R-:W-:Y:S07]  /*3ec0*/  HMMA.16816.F32 R136, R4, R52, R28 ;  /* 0x000000340488723c */ /* 0x000fee000000181c */
[----:B------:R-:W-:Y:S01]  /*3ed0*/  MOV R53, R107 ;  /* 0x0000006b00357202 */ /* 0x000fe20000000f00 */
[----:B------:R-:W-:Y:S01]  /*3ee0*/  HMMA.16816.F32 R32, R8, R40, RZ ;  /* 0x000000280820723c */ /* 0x000fe200000018ff */
[----:B------:R-:W-:-:S07]  /*3ef0*/  IMAD.MOV.U32 R52, RZ, RZ, R106 ;  /* 0x000000ffff347224 */ /* 0x000fce00078e006a */
[----:B------:R-:W-:Y:S01]  /*3f00*/  HMMA.16816.F32 R28, R8, R42, RZ ;  /* 0x0000002a081c723c */ /* 0x000fe200000018ff */
[----:B------:R-:W-:Y:S07]  /*3f10*/  LDSM.16.MT88.4 R40, [R241+0x6100] ;  /* 0x00610000f128783b */ /* 0x000fee0000004200 */
[C---:B------:R-:W-:Y:S07]  /*3f20*/  HMMA.16816.F32 R120, R4.reuse, R54, R24 ;  /* 0x000000360478723c */ /* 0x040fee0000001818 */
[----:B------:R-:W-:Y:S01]  /*3f30*/  IMAD.MOV.U32 R54, RZ, RZ, R105 ;  /* 0x000000ffff367224 */ /* 0x000fe200078e0069 */
[----:B--2---:R-:W-:Y:S01]  /*3f40*/  HMMA.16816.F32 R248, R4, R36, R20 ;  /* 0x0000002404f8723c */ /* 0x004fe20000001814 */
[----:B------:R-:W-:-:S07]  /*3f50*/  IMAD.MOV.U32 R55, RZ, RZ, R104 ;  /* 0x000000ffff377224 */ /* 0x000fce00078e0068 */
[C---:B------:R-:W-:Y:S08]  /*3f60*/  HMMA.16816.F32 R24, R8.reuse, R60, RZ ;  /* 0x0000003c0818723c */ /* 0x040ff000000018ff */
[----:B------:R-:W-:Y:S08]  /*3f70*/  HMMA.16816.F32 R20, R8, R62, RZ ;  /* 0x0000003e0814723c */ /* 0x000ff000000018ff */
[----:B------:R-:W-:Y:S01]  /*3f80*/  HMMA.16816.F32 R116, R4, R38, R16 ;  /* 0x000000260474723c */ /* 0x000fe20000001810 */
[----:B------:R-:W2:Y:S07]  /*3f90*/  LDSM.16.MT88.4 R36, [R237+0x6900] ;  /* 0x00690000ed24783b */ /* 0x000eae0000004200 */
[----:B------:R-:W-:Y:S08]  /*3fa0*/  HMMA.16816.F32 R16, R8, R68, RZ ;  /* 0x000000440810723c */ /* 0x000ff000000018ff */
[C---:B------:R-:W-:Y:S01]  /*3fb0*/  HMMA.16816.F32 R104, R4.reuse, R64, R32 ;  /* 0x000000400468723c */ /* 0x040fe20000001820 */
[----:B------:R-:W5:Y:S06]  /*3fc0*/  LDSM.16.MT88.4 R32, [R238+0x6100] ;  /* 0x00610000ee20783b */ /* 0x000f6c0000004200 */
[----:B------:R-:W-:Y:S01]  /*3fd0*/  IMAD.MOV.U32 R64, RZ, RZ, R101 ;  /* 0x000000ffff407224 */ /* 0x000fe200078e0065 */
[C---:B------:R-:W-:Y:S01]  /*3fe0*/  HMMA.16816.F32 R108, R4.reuse, R66, R28 ;  /* 0x00000042046c723c */ /* 0x040fe2000000181c */
[----:B------:R-:W-:Y:S01]  /*3ff0*/  IMAD.MOV.U32 R65, RZ, RZ, R100 ;  /* 0x000000ffff417224 */ /* 0x000fe200078e0064 */
[----:B------:R-:W2:Y:S05]  /*4000*/  LDSM.16.MT88.4 R28, [R238+0x6900] ;  /* 0x00690000ee1c783b */ /* 0x000eaa0000004200 */
[----:B------:R-:W-:Y:S01]  /*4010*/  MOV R66, R103 ;  /* 0x0000006700427202 */ /* 0x000fe20000000f00 */
[----:B------:R-:W-:Y:S01]  /*4020*/  IMAD.MOV.U32 R67, RZ, RZ, R102 ;  /* 0x000000ffff437224 */ /* 0x000fe200078e0066 */
[C---:B---3--:R-:W-:Y:S07]  /*4030*/  HMMA.16816.F32 R112, R4.reuse, R44, R24 ;  /* 0x0000002c0470723c */ /* 0x048fee0000001818 */
[----:B------:R-:W-:Y:S01]  /*4040*/  MOV R44, R99 ;  /* 0x00000063002c7202 */ /* 0x000fe20000000f00 */
[----:B------:R-:W-:Y:S01]  /*4050*/  HMMA.16816.F32 R100, R4, R46, R20 ;  /* 0x0000002e0464723c */ /* 0x000fe20000001814 */
[----:B------:R-:W-:-:S06]  /*4060*/  IMAD.MOV.U32 R45, RZ, RZ, R98 ;  /* 0x000000ffff2d7224 */ /* 0x000fcc00078e0062 */
[----:B------:R-:W-:Y:S01]  /*4070*/  IMAD.MOV.U32 R46, RZ, RZ, R96 ;  /* 0x000000ffff2e7224 */ /* 0x000fe200078e0060 */
[----:B-1----:R-:W-:Y:S01]  /*4080*/  HMMA.16816.F32 R20, R8, R48, RZ ;  /* 0x000000300814723c */ /* 0x002fe200000018ff */
[----:B------:R-:W-:-:S06]  /*4090*/  IMAD.MOV.U32 R47, RZ, RZ, R97 ;  /* 0x000000ffff2f7224 */ /* 0x000fcc00078e0061 */
[----:B------:R-:W-:Y:S01]  /*40a0*/  IMAD.MOV.U32 R48, RZ, RZ, R77 ;  /* 0x000000ffff307224 */ /* 0x000fe200078e004d */
[----:B----4-:R-:W-:Y:S01]  /*40b0*/  HMMA.16816.F32 R96, R4, R56, R16 ;  /* 0x000000380460723c */ /* 0x010fe20000001810 */
[----:B------:R-:W-:-:S06]  /*40c0*/  IMAD.MOV.U32 R49, RZ, RZ, R76 ;  /* 0x000000ffff317224 */ /* 0x000fcc00078e004c */
[----:B------:R-:W-:Y:S01]  /*40d0*/  MOV R56, R79 ;  /* 0x0000004f00387202 */ /* 0x000fe20000000f00 */
[----:B------:R-:W-:Y:S01]  /*40e0*/  HMMA.16816.F32 R16, R8, R50, RZ ;  /* 0x000000320810723c */ /* 0x000fe200000018ff */
[----:B------:R-:W-:-:S07]  /*40f0*/  IMAD.MOV.U32 R57, RZ, RZ, R78 ;  /* 0x000000ffff397224 */ /* 0x000fce00078e004e */
[----:B------:R-:W-:Y:S08]  /*4100*/  HMMA.16816.F32 R24, R8, R70, RZ ;  /* 0x000000460818723c */ /* 0x000ff000000018ff */
[C---:B--2---:R-:W-:Y:S08]  /*4110*/  HMMA.16816.F32 R68, R4.reuse, R36, R20 ;  /* 0x000000240444723c */ /* 0x044ff00000001814 */
[C---:B------:R-:W-:Y:S01]  /*4120*/  HMMA.16816.F32 R60, R4.reuse, R38, R16 ;  /* 0x00000026043c723c */ /* 0x040fe20000001810 */
[----:B------:R-:W1:Y:S07]  /*4130*/  LDSM.16.MT88.4 R36, [R241+0x6900] ;  /* 0x00690000f124783b */ /* 0x000e6e0000004200 */
[----:B------:R-:W-:Y:S08]  /*4140*/  HMMA.16816.F32 R76, R4, R58, R24 ;  /* 0x0000003a044c723c */ /* 0x000ff00000001818 */
[C---:B-----5:R-:W-:Y:S07]  /*4150*/  HMMA.16816.F32 R24, R8.reuse, R32, RZ ;  /* 0x000000200818723c */ /* 0x060fee00000018ff */
[----:B------:R-:W-:Y:S01]  /*4160*/  MOV R32, R48 ;  /* 0x0000003000207202 */ /* 0x000fe20000000f00 */
[----:B------:R-:W-:Y:S01]  /*4170*/  HMMA.16816.F32 R20, R8, R34, RZ ;  /* 0x000000220814723c */ /* 0x000fe200000018ff */
[----:B------:R-:W-:-:S06]  /*4180*/  IMAD.MOV.U32 R33, RZ, RZ, R49 ;  /* 0x000000ffff217224 */ /* 0x000fcc00078e0031 */
[----:B------:R-:W-:Y:S01]  /*4190*/  IMAD.MOV.U32 R34, RZ, RZ, R56 ;  /* 0x000000ffff227224 */ /* 0x000fe200078e0038 */
[----:B------:R-:W-:Y:S01]  /*41a0*/  HMMA.16816.F32 R16, R8, R40, RZ ;  /* 0x000000280810723c */ /* 0x000fe200000018ff */
[----:B------:R-:W-:-:S06]  /*41b0*/  IMAD.MOV.U32 R35, RZ, RZ, R57 ;  /* 0x000000ffff237224 */ /* 0x000fcc00078e0039 */
[----:B------:R-:W-:Y:S01]  /*41c0*/  MOV R40, R46 ;  /* 0x0000002e00287202 */ /* 0x000fe20000000f00 */
[----:B------:R-:W-:Y:S01]  /*41d0*/  HMMA.16816.F32 R56, R4, R28, R24 ;  /* 0x0000001c0438723c */ /* 0x000fe20000001818 */
[----:B------:R-:W-:-:S06]  /*41e0*/  IMAD.MOV.U32 R41, RZ, RZ, R47 ;  /* 0x000000ffff297224 */ /* 0x000fcc00078e002f */
[----:B------:R-:W-:Y:S01]  /*41f0*/  IMAD.MOV.U32 R27, RZ, RZ, R44 ;  /* 0x000000ffff1b7224 */ /* 0x000fe200078e002c */
[----:B------:R-:W-:Y:S01]  /*4200*/  HMMA.16816.F32 R48, R4, R30, R20 ;  /* 0x0000001e0430723c */ /* 0x000fe20000001814 */
[----:B------:R-:W-:Y:S01]  /*4210*/  IMAD.MOV.U32 R28, RZ, RZ, R32 ;  /* 0x000000ffff1c7224 */ /* 0x000fe200078e0020 */
[----:B------:R-:W-:Y:S01]  /*4220*/  MOV R32, R66 ;  /* 0x0000004200207202 */ /* 0x000fe20000000f00 */
[----:B------:R-:W-:Y:S01]  /*4230*/  IMAD.MOV.U32 R29, RZ, RZ, R33 ;  /* 0x000000ffff1d7224 */ /* 0x000fe200078e0021 */
[----:B------:R-:W-:Y:S01]  /*4240*/  MOV R66, R124 ;  /* 0x0000007c00427202 */ /* 0x000fe20000000f00 */
[----:B------:R-:W-:Y:S02]  /*4250*/  IMAD.MOV.U32 R33, RZ, RZ, R54 ;  /* 0x000000ffff217224 */ /* 0x000fe400078e0036 */
[----:B------:R-:W-:Y:S01]  /*4260*/  IMAD.MOV.U32 R30, RZ, RZ, R45 ;  /* 0x000000ffff1e7224 */ /* 0x000fe200078e002d */
[----:B------:R-:W-:Y:S01]  /*4270*/  HMMA.16816.F32 R20, R8, R42, RZ ;  /* 0x0000002a0814723c */ /* 0x000fe200000018ff */
[----:B------:R-:W-:-:S02]  /*4280*/  IMAD.MOV.U32 R54, RZ, RZ, R135 ;  /* 0x000000ffff367224 */ /* 0x000fc400078e0087 */
[----:B------:R-:W-:Y:S02]  /*4290*/  IMAD.MOV.U32 R31, RZ, RZ, R41 ;  /* 0x000000ffff1f7224 */ /* 0x000fe400078e0029 */
[----:B------:R-:W-:Y:S02]  /*42a0*/  IMAD.MOV.U32 R41, RZ, RZ, R35 ;  /* 0x000000ffff297224 */ /* 0x000fe400078e0023 */
[----:B------:R-:W-:Y:S01]  /*42b0*/  MOV R43, R27 ;  /* 0x0000001b002b7202 */ /* 0x000fe20000000f00 */
[----:B-1----:R-:W-:Y:S01]  /*42c0*/  HMMA.16816.F32 R44, R4, R36, R16 ;  /* 0x00000024042c723c */ /* 0x002fe20000001810 */
[----:B------:R-:W1:Y:S01]  /*42d0*/  LDSM.16.MT88.4 R16, [R240+0x6100] ;  /* 0x00610000f010783b */ /* 0x000e620000004200 */
[----:B------:R-:W-:Y:S02]  /*42e0*/  IMAD.MOV.U32 R42, RZ, RZ, R0 ;  /* 0x000000ffff2a7224 */ /* 0x000fe400078e0000 */
[----:B------:R-:W-:Y:S02]  /*42f0*/  FFMA.FTZ R0, R88, c[0x0][0x2d0], -R13 ;  /* 0x0000b40058007a23 */ /* 0x000fe4000001080d */
[----:B------:R-:W-:Y:S01]  /*4300*/  IMAD.MOV.U32 R88, RZ, RZ, R40 ;  /* 0x000000ffff587224 */ /* 0x000fe200078e0028 */
[----:B------:R-:W-:Y:S01]  /*4310*/  MOV R40, R34 ;  /* 0x0000002200287202 */ /* 0x000fe20000000f00 */
[----:B------:R2:W-:Y:S01]  /*4320*/  MUFU.EX2 R124, R0 ;  /* 0x00000000007c7308 */ /* 0x0005e20000000800 */
[----:B------:R-:W-:-:S02]  /*4330*/  IMAD.MOV.U32 R34, RZ, RZ, R55 ;  /* 0x000000ffff227224 */ /* 0x000fc400078e0037 */
[----:B------:R-:W-:Y:S02]  /*4340*/  IMAD.MOV.U32 R55, RZ, RZ, R134 ;  /* 0x000000ffff377224 */ /* 0x000fe400078e0086 */
[----:B------:R-:W-:Y:S01]  /*4350*/  IMAD.MOV.U32 R35, RZ, RZ, R52 ;  /* 0x000000ffff237224 */ /* 0x000fe200078e0034 */
[----:B------:R-:W-:Y:S01]  /*4360*/  MOV R52, R53 ;  /* 0x0000003500347202 */ /* 0x000fe20000000f00 */
[----:B------:R-:W-:Y:S01]  /*4370*/  IMAD.MOV.U32 R53, RZ, RZ, R177 ;  /* 0x000000ffff357224 */ /* 0x000fe200078e00b1 */
[----:B------:R-:W-:Y:S01]  /*4380*/  HMMA.16816.F32 R36, R4, R38, R20 ;  /* 0x000000260424723c */ /* 0x000fe20000001814 */
[----:B--2---:R-:W-:Y:S02]  /*4390*/  FFMA.FTZ R0, R85, c[0x0][0x2d0], -R13 ;  /* 0x0000b40055007a23 */ /* 0x004fe4000001080d */
[----:B------:R-:W-:Y:S02]  /*43a0*/  IMAD.MOV.U32 R85, RZ, RZ, R43 ;  /* 0x000000ffff557224 */ /* 0x000fe400078e002b */
[----:B------:R2:W3:Y:S01]  /*43b0*/  MUFU.EX2 R134, R0 ;  /* 0x0000000000867308 */ /* 0x0004e20000000800 */
[----:B------:R-:W-:-:S02]  /*43c0*/  IMAD.MOV.U32 R43, RZ, RZ, R29 ;  /* 0x000000ffff2b7224 */ /* 0x000fc400078e001d */
[C---:B-1----:R-:W-:Y:S01]  /*43d0*/  HMMA.16816.F32 R24, R8.reuse, R16, RZ ;  /* 0x000000100818723c */ /* 0x042fe200000018ff */
[--C-:B--2---:R-:W-:Y:S02]  /*43e0*/  FFMA.FTZ R0, R84, c[0x0][0x2d0], -R13.reuse ;  /* 0x0000b40054007a23 */ /* 0x104fe4000001080d */
[----:B------:R-:W-:Y:S02]  /*43f0*/  IMAD.MOV.U32 R84, RZ, RZ, R30 ;  /* 0x000000ffff547224 */ /* 0x000fe400078e001e */
[----:B------:R1:W-:Y:S03]  /*4400*/  MUFU.EX2 R135, R0 ;  /* 0x0000000000877308 */ /* 0x0003e60000000800 */
[----:B------:R-:W-:Y:S01]  /*4410*/  HMMA.16816.F32 R8, R8, R18, RZ ;  /* 0x000000120808723c */ /* 0x000fe200000018ff */
[----:B------:R-:W2:Y:S01]  /*4420*/  LDSM.16.MT88.4 R16, [R240+0x6900] ;  /* 0x00690000f010783b */ /* 0x000ea20000004200 */
[----:B-1----:R-:W-:Y:S01]  /*4430*/  FFMA.FTZ R0, R83, c[0x0][0x2d0], -R13 ;  /* 0x0000b40053007a23 */ /* 0x002fe2000001080d */
[----:B------:R-:W-:Y:S01]  /*4440*/  MOV R83, R66 ;  /* 0x0000004200537202 */ /* 0x000fe20000000f00 */
[----:B------:R-:W-:-:S02]  /*4450*/  IMAD.MOV.U32 R66, RZ, RZ, R67 ;  /* 0x000000ffff427224 */ /* 0x000fc400078e0043 */
[----:B------:R1:W4:Y:S01]  /*4460*/  MUFU.EX2 R177, R0 ;  /* 0x0000000000b17308 */ /* 0x0003220000000800 */
[----:B------:R-:W-:Y:S02]  /*4470*/  IMAD.MOV.U32 R67, RZ, RZ, R133 ;  /* 0x000000ffff437224 */ /* 0x000fe400078e0085 */
[----:B-1----:R-:W-:Y:S02]  /*4480*/  FFMA.FTZ R0, R95, c[0x0][0x2d0], -R12 ;  /* 0x0000b4005f007a23 */ /* 0x002fe4000001080c */
[----:B------:R-:W-:Y:S02]  /*4490*/  IMAD.MOV.U32 R95, RZ, RZ, R42 ;  /* 0x000000ffff5f7224 */ /* 0x000fe400078e002a */
[----:B------:R-:W-:-:S11]  /*44a0*/  IMAD.MOV.U32 R42, RZ, RZ, R28 ;  /* 0x000000ffff2a7224 */ /* 0x000fd600078e001c */
[C---:B--2---:R-:W-:Y:S01]  /*44b0*/  HMMA.16816.F32 R20, R4.reuse, R18, R8 ;  /* 0x000000120414723c */ /* 0x044fe20000001808 */
[----:B------:R-:W1:Y:S01]  /*44c0*/  LDSM.16.MT88.4 R8, [R237+0x1100] ;  /* 0x00110000ed08783b */ /* 0x000e620000004200 */
[----:B------:R2:W-:Y:S05]  /*44d0*/  MUFU.EX2 R19, R0 ;  /* 0x0000000000137308 */ /* 0x0005ea0000000800 */
[--C-:B------:R-:W-:Y:S01]  /*44e0*/  FFMA.FTZ R18, R81, c[0x0][0x2d0], -R12.reuse ;  /* 0x0000b40051127a23 */ /* 0x100fe2000001080c */
[----:B------:R-:W-:Y:S07]  /*44f0*/  HMMA.16816.F32 R24, R4, R16, R24 ;  /* 0x000000100418723c */ /* 0x000fee0000001818 */
[----:B---3--:R-:W-:Y:S01]  /*4500*/  F2FP.PACK_AB R4, R134, R124 ;  /* 0x0000007c8604723e */ /* 0x008fe200000000ff */
[--C-:B------:R-:W-:Y:S01]  /*4510*/  FFMA.FTZ R17, R90, c[0x0][0x2d0], -R13.reuse ;  /* 0x0000b4005a117a23 */ /* 0x100fe2000001080d */
[----:B----4-:R-:W-:Y:S01]  /*4520*/  F2FP.PACK_AB R6, R177, R135 ;  /* 0x00000087b106723e */ /* 0x010fe200000000ff */
[----:B--2---:R-:W-:Y:S01]  /*4530*/  FFMA.FTZ R0, R92, c[0x0][0x2d0], -R12 ;  /* 0x0000b4005c007a23 */ /* 0x004fe2000001080c */
[----:B------:R-:W-:Y:S01]  /*4540*/  MOV R92, R132 ;  /* 0x00000084005c7202 */ /* 0x000fe20000000f00 */
[----:B------:R-:W-:Y:S01]  /*4550*/  FFMA.FTZ R16, R89, c[0x0][0x2d0], -R13 ;  /* 0x0000b40059107a23 */ /* 0x000fe2000001080d */
[----:B------:R-:W-:Y:S01]  /*4560*/  MOV R90, R15 ;  /* 0x0000000f005a7202 */ /* 0x000fe20000000f00 */
[----:B------:R2:W3:Y:S01]  /*4570*/  MUFU.EX2 R132, R0 ;  /* 0x0000000000847308 */ /* 0x0004e20000000800 */
[----:B------:R-:W-:-:S02]  /*4580*/  IMAD.MOV.U32 R89, RZ, RZ, R14 ;  /* 0x000000ffff597224 */ /* 0x000fc400078e000e */
[--C-:B------:R-:W-:Y:S02]  /*4590*/  FFMA.FTZ R15, R87, c[0x0][0x2d0], -R13.reuse ;  /* 0x0000b400570f7a23 */ /* 0x100fe4000001080d */
[----:B------:R-:W-:Y:S02]  /*45a0*/  FFMA.FTZ R14, R86, c[0x0][0x2d0], -R13 ;  /* 0x0000b400560e7a23 */ /* 0x000fe4000001080d */
[--C-:B------:R-:W-:Y:S01]  /*45b0*/  FFMA.FTZ R13, R94, c[0x0][0x2d0], -R12.reuse ;  /* 0x0000b4005e0d7a23 */ /* 0x100fe2000001080c */
[----:B------:R-:W-:Y:S01]  /*45c0*/  MUFU.EX2 R17, R17 ;  /* 0x0000001100117308 */ /* 0x000fe20000000800 */
[----:B--2---:R-:W-:Y:S01]  /*45d0*/  FFMA.FTZ R0, R93, c[0x0][0x2d0], -R12 ;  /* 0x0000b4005d007a23 */ /* 0x004fe2000001080c */
[----:B---3--:R-:W-:Y:S01]  /*45e0*/  F2FP.PACK_AB R5, R132, R19 ;  /* 0x000000138405723e */ /* 0x008fe200000000ff */
[----:B------:R-:W-:-:S05]  /*45f0*/  IMAD.MOV.U32 R93, RZ, RZ, R31 ;  /* 0x000000ffff5d7224 */ /* 0x000fca00078e001f */
[----:B------:R-:W-:Y:S08]  /*4600*/  MUFU.EX2 R16, R16 ;  /* 0x0000001000107308 */ /* 0x000ff00000000800 */
[----:B------:R2:W-:Y:S02]  /*4610*/  MUFU.EX2 R133, R0 ;  /* 0x0000000000857308 */ /* 0x0005e40000000800 */
[----:B--2---:R-:W-:-:S02]  /*4620*/  FFMA.FTZ R0, R91, c[0x0][0x2d0], -R12 ;  /* 0x0000b4005b007a23 */ /* 0x004fc4000001080c */
[----:B------:R-:W-:-:S04]  /*4630*/  IMAD.MOV.U32 R91, RZ, RZ, R176 ;  /* 0x000000ffff5b7224 */ /* 0x000fc800078e00b0 */
[----:B------:R-:W2:Y:S02]  /*4640*/  MUFU.EX2 R176, R0 ;  /* 0x0000000000b07308 */ /* 0x000ea40000000800 */
[----:B--2---:R-:W-:Y:S01]  /*4650*/  F2FP.PACK_AB R7, R176, R133 ;  /* 0x00000085b007723e */ /* 0x004fe200000000ff */
[--C-:B------:R-:W-:Y:S02]  /*4660*/  FFMA.FTZ R0, R82, c[0x0][0x2d0], -R12.reuse ;  /* 0x0000b40052007a23 */ /* 0x100fe4000001080c */
[----:B------:R-:W-:-:S04]  /*4670*/  FFMA.FTZ R12, R80, c[0x0][0x2d0], -R12 ;  /* 0x0000b400500c7a23 */ /* 0x000fc8000001080c */
[C---:B-1----:R-:W-:Y:S08]  /*4680*/  HMMA.16816.F32 R164, R4.reuse, R8, R164 ;  /* 0x0000000804a4723c */ /* 0x042ff000000018a4 */
[C---:B------:R-:W-:Y:S01]  /*4690*/  HMMA.16816.F32 R28, R4.reuse, R10, R156 ;  /* 0x0000000a041c723c */ /* 0x040fe2000000189c */
[----:B------:R-:W1:Y:S07]  /*46a0*/  LDSM.16.MT88.4 R8, [R238+0x1100] ;  /* 0x00110000ee08783b */ /* 0x000e6e0000004200 */
[C---:B-1----:R-:W-:Y:S08]  /*46b0*/  HMMA.16816.F32 R156, R4.reuse, R8, R32 ;  /* 0x00000008049c723c */ /* 0x042ff00000001820 */
[C---:B------:R-:W-:Y:S01]  /*46c0*/  HMMA.16816.F32 R32, R4.reuse, R10, R148 ;  /* 0x0000000a0420723c */ /* 0x040fe20000001894 */
[----:B------:R-:W1:Y:S07]  /*46d0*/  LDSM.16.MT88.4 R8, [R241+0x1100] ;  /* 0x00110000f108783b */ /* 0x000e6e0000004200 */
[C---:B-1----:R-:W-:Y:S08]  /*46e0*/  HMMA.16816.F32 R148, R4.reuse, R8, R40 ;  /* 0x000000080494723c */ /* 0x042ff00000001828 */
[C---:B------:R-:W-:Y:S01]  /*46f0*/  HMMA.16816.F32 R40, R4.reuse, R10, R52 ;  /* 0x0000000a0428723c */ /* 0x040fe20000001834 */
[----:B------:R-:W1:Y:S07]  /*4700*/  LDSM.16.MT88.4 R8, [R240+0x1100] ;  /* 0x00110000f008783b */ /* 0x000e6e0000004200 */
[C---:B-1----:R-:W-:Y:S08]  /*4710*/  HMMA.16816.F32 R140, R4.reuse, R8, R140 ;  /* 0x00000008048c723c */ /* 0x042ff0000000188c */
[----:B------:R-:W-:Y:S01]  /*4720*/  HMMA.16816.F32 R52, R4, R10, R244 ;  /* 0x0000000a0434723c */ /* 0x000fe200000018f4 */
[----:B------:R-:W1:Y:S06]  /*4730*/  LDSM.16.MT88.4 R8, [R237+0x3100] ;  /* 0x00310000ed08783b */ /* 0x000e6c0000004200 */
[----:B------:R-:W-:Y:S01]  /*4740*/  IMAD.MOV.U32 R245, RZ, RZ, R83 ;  /* 0x000000fffff57224 */ /* 0x000fe200078e0053 */
[----:B------:R-:W-:Y:S01]  /*4750*/  MOV R246, R91 ;  /* 0x0000005b00f67202 */ /* 0x000fe20000000f00 */
[----:B------:R-:W-:-:S02]  /*4760*/  IMAD.MOV.U32 R244, RZ, RZ, R89 ;  /* 0x000000fffff47224 */ /* 0x000fc400078e0059 */
[----:B------:R-:W-:Y:S01]  /*4770*/  IMAD.MOV.U32 R247, RZ, RZ, R90 ;  /* 0x000000fffff77224 */ /* 0x000fe200078e005a */
[C---:B-1----:R-:W-:Y:S08]  /*4780*/  HMMA.16816.F32 R64, R4.reuse, R8, R64 ;  /* 0x000000080440723c */ /* 0x042ff00000001840 */
[C---:B------:R-:W-:Y:S01]  /*4790*/  HMMA.16816.F32 R72, R4.reuse, R10, R72 ;  /* 0x0000000a0448723c */ /* 0x040fe20000001848 */
[----:B------:R-:W1:Y:S07]  /*47a0*/  LDSM.16.MT88.4 R8, [R238+0x3100] ;  /* 0x00310000ee08783b */ /* 0x000e6e0000004200 */
[----:B-1----:R-:W-:Y:S07]  /*47b0*/  HMMA.16816.F32 R80, R4, R8, R160 ;  /* 0x000000080450723c */ /* 0x002fee00000018a0 */
[----:B------:R-:W-:Y:S01]  /*47c0*/  MOV R161, R84 ;  /* 0x0000005400a17202 */ /* 0x000fe20000000f00 */
[----:B------:R-:W-:-:S02]  /*47d0*/  IMAD.MOV.U32 R160, RZ, RZ, R85 ;  /* 0x000000ffffa07224 */ /* 0x000fc400078e0055 */
[----:B------:R-:W-:Y:S01]  /*47e0*/  HMMA.16816.F32 R84, R4, R10, R152 ;  /* 0x0000000a0454723c */ /* 0x000fe20000001898 */
[----:B------:R-:W1:Y:S01]  /*47f0*/  LDSM.16.MT88.4 R8, [R241+0x3100] ;  /* 0x00310000f108783b */ /* 0x000e620000004200 */
[----:B------:R-:W-:Y:S02]  /*4800*/  IMAD.MOV.U32 R163, RZ, RZ, R93 ;  /* 0x000000ffffa37224 */ /* 0x000fe400078e005d */
[----:B------:R-:W-:-:S03]  /*4810*/  IMAD.MOV.U32 R162, RZ, RZ, R92 ;  /* 0x000000ffffa27224 */ /* 0x000fc600078e005c */
[----:B------:R-:W-:Y:S02]  /*4820*/  IMAD.MOV.U32 R154, RZ, RZ, R95 ;  /* 0x000000ffff9a7224 */ /* 0x000fe400078e005f */
[----:B------:R-:W-:Y:S02]  /*4830*/  IMAD.MOV.U32 R155, RZ, RZ, R88 ;  /* 0x000000ffff9b7224 */ /* 0x000fe400078e0058 */
[C---:B-1----:R-:W-:Y:S08]  /*4840*/  HMMA.16816.F32 R88, R4.reuse, R8, R144 ;  /* 0x000000080458723c */ /* 0x042ff00000001890 */
[C---:B------:R-:W-:Y:S01]  /*4850*/  HMMA.16816.F32 R92, R4.reuse, R10, R128 ;  /* 0x0000000a045c723c */ /* 0x040fe20000001880 */
[----:B------:R-:W1:Y:S07]  /*4860*/  LDSM.16.MT88.4 R8, [R240+0x3100] ;  /* 0x00310000f008783b */ /* 0x000e6e0000004200 */
[C---:B-1----:R-:W-:Y:S08]  /*4870*/  HMMA.16816.F32 R136, R4.reuse, R8, R136 ;  /* 0x000000080488723c */ /* 0x042ff00000001888 */
[----:B------:R-:W-:Y:S11]  /*4880*/  HMMA.16816.F32 R8, R4, R10, R120 ;  /* 0x0000000a0408723c */ /* 0x000ff60000001878 */
[----:B------:R-:W-:Y:S05]  /*4890*/  @!UPT UIADD3 URZ, URZ, URZ, URZ ;  /* 0x0000003f3f3ff290 */ /* 0x000fea000fffe03f */
[----:B------:R-:W-:Y:S01]  /*48a0*/  IMAD.MOV.U32 R147, RZ, RZ, R138 ;  /* 0x000000ffff937224 */ /* 0x000fe200078e008a */
[----:B------:R-:W-:Y:S01]  /*48b0*/  MOV R138, R154 ;  /* 0x0000009a008a7202 */ /* 0x000fe20000000f00 */
[----:B------:R-:W-:Y:S01]  /*48c0*/  IMAD.MOV.U32 R146, RZ, RZ, R139 ;  /* 0x000000ffff927224 */ /* 0x000fe200078e008b */
[----:B------:R-:W-:Y:S01]  /*48d0*/  MOV R153, R136 ;  /* 0x0000008800997202 */ /* 0x000fe20000000f00 */
[----:B------:R-:W-:Y:S02]  /*48e0*/  IMAD.MOV.U32 R139, RZ, RZ, R155 ;  /* 0x000000ffff8b7224 */ /* 0x000fe400078e009b */
[----:B------:R-:W-:Y:S02]  /*48f0*/  IMAD.MOV.U32 R152, RZ, RZ, R137 ;  /* 0x000000ffff987224 */ /* 0x000fe400078e0089 */
[----:B------:R-:W-:Y:S01]  /*4900*/  IMAD.MOV.U32 R131, RZ, RZ, R8 ;  /* 0x000000ffff837224 */ /* 0x000fe200078e0008 */
[----:B------:R-:W-:Y:S01]  /*4910*/  MOV R155, R10 ;  /* 0x0000000a009b7202 */ /* 0x000fe20000000f00 */
[----:B------:R-:W-:-:S02]  /*4920*/  IMAD.MOV.U32 R128, RZ, RZ, R9 ;  /* 0x000000ffff807224 */ /* 0x000fc400078e0009 */
[----:B------:R-:W-:Y:S02]  /*4930*/  IMAD.MOV.U32 R154, RZ, RZ, R11 ;  /* 0x000000ffff9a7224 */ /* 0x000fe400078e000b */
[----:B------:R-:W1:Y:S02]  /*4940*/  LDSM.16.MT88.4 R8, [R237+0x5100] ;  /* 0x00510000ed08783b */ /* 0x000e640000004200 */
[C---:B-1----:R-:W-:Y:S08]  /*4950*/  HMMA.16816.F32 R248, R4.reuse, R8, R248 ;  /* 0x0000000804f8723c */ /* 0x042ff000000018f8 */
[C---:B------:R-:W-:Y:S01]  /*4960*/  HMMA.16816.F32 R116, R4.reuse, R10, R116 ;  /* 0x0000000a0474723c */ /* 0x040fe20000001874 */
[----:B------:R-:W1:Y:S07]  /*4970*/  LDSM.16.MT88.4 R8, [R238+0x5100] ;  /* 0x00510000ee08783b */ /* 0x000e6e0000004200 */
[C---:B-1----:R-:W-:Y:S08]  /*4980*/  HMMA.16816.F32 R104, R4.reuse, R8, R104 ;  /* 0x000000080468723c */ /* 0x042ff00000001868 */
[C---:B------:R-:W-:Y:S01]  /*4990*/  HMMA.16816.F32 R108, R4.reuse, R10, R108 ;  /* 0x0000000a046c723c */ /* 0x040fe2000000186c */
[----:B------:R-:W1:Y:S07]  /*49a0*/  LDSM.16.MT88.4 R8, [R241+0x5100] ;  /* 0x00510000f108783b */ /* 0x000e6e0000004200 */
[C---:B-1----:R-:W-:Y:S08]  /*49b0*/  HMMA.16816.F32 R112, R4.reuse, R8, R112 ;  /* 0x000000080470723c */ /* 0x042ff00000001870 */
[----:B------:R-:W-:Y:S11]  /*49c0*/  HMMA.16816.F32 R8, R4, R10, R100 ;  /* 0x0000000a0408723c */ /* 0x000ff60000001864 */
[----:B------:R-:W-:Y:S05]  /*49d0*/  @!UPT UIADD3 URZ, URZ, URZ, URZ ;  /* 0x0000003f3f3ff290 */ /* 0x000fea000fffe03f */
[----:B------:R-:W-:Y:S01]  /*49e0*/  MOV R145, R114 ;  /* 0x0000007200917202 */ /* 0x000fe20000000f00 */
[----:B------:R-:W-:Y:S02]  /*49f0*/  IMAD.MOV.U32 R144, RZ, RZ, R115 ;  /* 0x000000ffff907224 */ /* 0x000fe400078e0073 */
[----:B------:R-:W-:Y:S02]  /*4a00*/  IMAD.MOV.U32 R114, RZ, RZ, R138 ;  /* 0x000000ffff727224 */ /* 0x000fe400078e008a */
[----:B------:R-:W-:Y:S02]  /*4a10*/  IMAD.MOV.U32 R115, RZ, RZ, R139 ;  /* 0x000000ffff737224 */ /* 0x000fe400078e008b */
[----:B------:R-:W-:Y:S01]  /*4a20*/  IMAD.MOV.U32 R130, RZ, RZ, R113 ;  /* 0x000000ffff827224 */ /* 0x000fe200078e0071 */
[----:B------:R-:W-:Y:S01]  /*4a30*/  MOV R139, R9 ;  /* 0x00000009008b7202 */ /* 0x000fe20000000f00 */
[----:B------:R-:W-:Y:S02]  /*4a40*/  IMAD.MOV.U32 R138, RZ, RZ, R10 ;  /* 0x000000ffff8a7224 */ /* 0x000fe400078e000a */
[----:B------:R-:W-:-:S02]  /*4a50*/  IMAD.MOV.U32 R137, RZ, RZ, R11 ;  /* 0x000000ffff897224 */ /* 0x000fc400078e000b */
[----:B------:R-:W-:Y:S02]  /*4a60*/  IMAD.MOV.U32 R136, RZ, RZ, R8 ;  /* 0x000000ffff887224 */ /* 0x000fe400078e0008 */
[----:B------:R-:W1:Y:S01]  /*4a70*/  LDSM.16.MT88.4 R8, [R240+0x5100] ;  /* 0x00510000f008783b */ /* 0x000e620000004200 */
[----:B------:R-:W-:Y:S01]  /*4a80*/  IMAD.MOV.U32 R129, RZ, RZ, R112 ;  /* 0x000000ffff817224 */ /* 0x000fe200078e0070 */
[C---:B-1----:R-:W-:Y:S07]  /*4a90*/  HMMA.16816.F32 R120, R4.reuse, R8, R96 ;  /* 0x000000080478723c */ /* 0x042fee0000001860 */
[----:B------:R-:W-:Y:S01]  /*4aa0*/  MOV R98, R114 ;  /* 0x0000007200627202 */ /* 0x000fe20000000f00 */
[----:B------:R-:W-:Y:S01]  /*4ab0*/  IMAD.MOV.U32 R99, RZ, RZ, R115 ;  /* 0x000000ffff637224 */ /* 0x000fe200078e0073 */
[----:B------:R-:W-:Y:S01]  /*4ac0*/  MOV R97, R129 ;  /* 0x0000008100617202 */ /* 0x000fe20000000f00 */
[----:B------:R-:W-:Y:S01]  /*4ad0*/  HMMA.16816.F32 R112, R4, R10, R76 ;  /* 0x0000000a0470723c */ /* 0x000fe2000000184c */
[----:B------:R-:W1:Y:S01]  /*4ae0*/  LDSM.16.MT88.4 R8, [R237+0x7100] ;  /* 0x00710000ed08783b */ /* 0x000e620000004200 */
[----:B------:R-:W-:-:S02]  /*4af0*/  IMAD.MOV.U32 R96, RZ, RZ, R162 ;  /* 0x000000ffff607224 */ /* 0x000fc400078e00a2 */
[----:B------:R-:W-:-:S04]  /*4b00*/  IMAD.MOV.U32 R129, RZ, RZ, R246 ;  /* 0x000000ffff817224 */ /* 0x000fc800078e00f6 */
[C---:B-1----:R-:W-:Y:S07]  /*4b10*/  HMMA.16816.F32 R100, R4.reuse, R8, R68 ;  /* 0x000000080464723c */ /* 0x042fee0000001844 */
[----:B------:R-:W-:Y:S01]  /*4b20*/  IMAD.MOV.U32 R69, RZ, RZ, R98 ;  /* 0x000000ffff457224 */ /* 0x000fe200078e0062 */
[----:B------:R-:W-:Y:S01]  /*4b30*/  HMMA.16816.F32 R76, R4, R10, R60 ;  /* 0x0000000a044c723c */ /* 0x000fe2000000183c */
[----:B------:R-:W1:Y:S01]  /*4b40*/  LDSM.16.MT88.4 R8, [R238+0x7100] ;  /* 0x00710000ee08783b */ /* 0x000e620000004200 */
[----:B------:R-:W-:Y:S01]  /*4b50*/  IMAD.MOV.U32 R68, RZ, RZ, R99 ;  /* 0x000000ffff447224 */ /* 0x000fe200078e0063 */
[----:B------:R-:W-:Y:S01]  /*4b60*/  MOV R99, R131 ;  /* 0x0000008300637202 */ /* 0x000fe20000000f00 */
[----:B------:R-:W-:Y:S01]  /*4b70*/  IMAD.MOV.U32 R98, RZ, RZ, R130 ;  /* 0x000000ffff627224 */ /* 0x000fe200078e0082 */
[----:B------:R-:W-:Y:S01]  /*4b80*/  MOV R131, R245 ;  /* 0x000000f500837202 */ /* 0x000fe20000000f00 */
[----:B------:R-:W-:-:S02]  /*4b90*/  IMAD.MOV.U32 R70, RZ, RZ, R163 ;  /* 0x000000ffff467224 */ /* 0x000fc400078e00a3 */
[----:B------:R-:W-:Y:S02]  /*4ba0*/  IMAD.MOV.U32 R71, RZ, RZ, R244 ;  /* 0x000000ffff477224 */ /* 0x000fe400078e00f4 */
[----:B------:R-:W-:Y:S11]  /*4bb0*/  IMAD.MOV.U32 R130, RZ, RZ, R247 ;  /* 0x000000ffff827224 */ /* 0x000ff600078e00f7 */
[----:B------:R-:W-:Y:S03]  /*4bc0*/  @!UPT UIADD3 URZ, URZ, URZ, URZ ;  /* 0x0000003f3f3ff290 */ /* 0x000fe6000fffe03f */
[----:B------:R-:W-:Y:S01]  /*4bd0*/  IMAD.MOV.U32 R63, RZ, RZ, R76 ;  /* 0x000000ffff3f7224 */ /* 0x000fe200078e004c */
[----:B------:R-:W-:Y:S01]  /*4be0*/  MOV R61, R78 ;  /* 0x0000004e003d7202 */ /* 0x000fe20000000f00 */
[----:B------:R-:W-:Y:S02]  /*4bf0*/  IMAD.MOV.U32 R62, RZ, RZ, R77 ;  /* 0x000000ffff3e7224 */ /* 0x000fe400078e004d */
[----:B------:R-:W-:Y:S01]  /*4c00*/  IMAD.MOV.U32 R60, RZ, RZ, R79 ;  /* 0x000000ffff3c7224 */ /* 0x000fe200078e004f */
        /* <DEDUP_REMOVED lines=14> */
[----:B------:R-:W-:Y:S01]  /*4cf0*/  MOV R57, R60 ;  /* 0x0000003c00397202 */ /* 0x000fe20000000f00 */
[----:B------:R-:W-:Y:S01]  /*4d00*/  IMAD.MOV.U32 R56, RZ, RZ, R61 ;  /* 0x000000ffff387224 */ /* 0x000fe200078e003d */
[----:B------:R-:W-:Y:S02]  /*4d10*/  MOV R61, R139 ;  /* 0x0000008b003d7202 */ /* 0x000fe40000000f00 */
[----:B------:R-:W-:Y:S01]  /*4d20*/  MOV R60, R136 ;  /* 0x00000088003c7202 */ /* 0x000fe20000000f00 */
[C---:B-1----:R-:W-:Y:S07]  /*4d30*/  HMMA.16816.F32 R244, R4.reuse, R8, R44 ;  /* 0x0000000804f4723c */ /* 0x042fee000000182c */
[----:B------:R-:W-:Y:S01]  /*4d40*/  IMAD.MOV.U32 R46, RZ, RZ, R51 ;  /* 0x000000ffff2e7224 */ /* 0x000fe200078e0033 */
[----:B------:R-:W-:Y:S01]  /*4d50*/  HMMA.16816.F32 R160, R4, R10, R36 ;  /* 0x0000000a04a0723c */ /* 0x000fe20000001824 */
[----:B------:R-:W1:Y:S01]  /*4d60*/  LDSM.16.MT88.4 R8, [R240+0x7100] ;  /* 0x00710000f008783b */ /* 0x000e620000004200 */
[----:B------:R-:W-:Y:S01]  /*4d70*/  MOV R47, R50 ;  /* 0x00000032002f7202 */ /* 0x000fe20000000f00 */
[----:B------:R-:W-:Y:S01]  /*4d80*/  IMAD.MOV.U32 R51, RZ, RZ, R62 ;  /* 0x000000ffff337224 */ /* 0x000fe200078e003e */
[----:B------:R-:W-:Y:S01]  /*4d90*/  MOV R50, R63 ;  /* 0x0000003f00327202 */ /* 0x000fe20000000f00 */
[----:B------:R-:W-:-:S02]  /*4da0*/  IMAD.MOV.U32 R62, RZ, RZ, R138 ;  /* 0x000000ffff3e7224 */ /* 0x000fc400078e008a */
[----:B------:R-:W-:Y:S02]  /*4db0*/  IMAD.MOV.U32 R63, RZ, RZ, R137 ;  /* 0x000000ffff3f7224 */ /* 0x000fe400078e0089 */
[----:B------:R-:W2:Y:S11]  /*4dc0*/  LDSM.16.MT88.4 R136, [R240+0x1900] ;  /* 0x00190000f088783b */ /* 0x000eb60000004200 */
[----:B------:R-:W-:Y:S04]  /*4dd0*/  @!UPT UIADD3 URZ, URZ, URZ, URZ ;  /* 0x0000003f3f3ff290 */ /* 0x000fe8000fffe03f */
[----:B------:R-:W-:Y:S01]  /*4de0*/  IMAD.MOV.U32 R39, RZ, RZ, R160 ;  /* 0x000000ffff277224 */ /* 0x000fe200078e00a0 */
[----:B------:R-:W-:Y:S01]  /*4df0*/  MOV R38, R161 ;  /* 0x000000a100267202 */ /* 0x000fe20000000f00 */
[----:B------:R-:W-:Y:S02]  /*4e00*/  IMAD.MOV.U32 R37, RZ, RZ, R162 ;  /* 0x000000ffff257224 */ /* 0x000fe400078e00a2 */
[----:B------:R-:W-:Y:S02]  /*4e10*/  IMAD.MOV.U32 R36, RZ, RZ, R163 ;  /* 0x000000ffff247224 */ /* 0x000fe400078e00a3 */
[----:B------:R-:W3:Y:S01]  /*4e20*/  LDSM.16.MT88.4 R160, [R237+0x1900] ;  /* 0x00190000eda0783b */ /* 0x000ee20000004200 */
[C---:B-1----:R-:W-:Y:S01]  /*4e30*/  HMMA.16816.F32 R24, R4.reuse, R8, R24 ;  /* 0x000000080418723c */ /* 0x042fe20000001818 */
[----:B------:R1:W-:Y:S07]  /*4e40*/  MUFU.EX2 R8, R0 ;  /* 0x0000000000087308 */ /* 0x0003ee0000000800 */
[----:B------:R-:W-:Y:S01]  /*4e50*/  HMMA.16816.F32 R20, R4, R10, R20 ;  /* 0x0000000a0414723c */ /* 0x000fe20000001814 */
[----:B------:R-:W-:Y:S06]  /*4e60*/  MUFU.EX2 R11, R15 ;  /* 0x0000000f000b7308 */ /* 0x000fec0000000800 */
[----:B------:R-:W-:-:S02]  /*4e70*/  FADD.FTZ R5, R179, R178 ;  /* 0x000000b2b3057221 */ /* 0x000fc40000010000 */
[----:B-1----:R-:W-:Y:S01]  /*4e80*/  FADD.FTZ R0, R59, R58 ;  /* 0x0000003a3b007221 */ /* 0x002fe20000010000 */
[----:B------:R-:W-:Y:S01]  /*4e90*/  MUFU.EX2 R10, R14 ;  /* 0x0000000e000a7308 */ /* 0x000fe20000000800 */
[----:B------:R-:W-:Y:S02]  /*4ea0*/  FADD.FTZ R5, R127, R5 ;  /* 0x000000057f057221 */ /* 0x000fe40000010000 */
[----:B------:R-:W-:Y:S02]  /*4eb0*/  FADD.FTZ R0, R70, R0 ;  /* 0x0000000046007221 */ /* 0x000fe40000010000 */
[----:B------:R-:W-:Y:S01]  /*4ec0*/  IMAD.MOV.U32 R70, RZ, RZ, R71 ;  /* 0x000000ffff467224 */ /* 0x000fe200078e0047 */
[----:B------:R-:W-:Y:S01]  /*4ed0*/  MOV R71, R96 ;  /* 0x0000006000477202 */ /* 0x000fe20000000f00 */
[----:B------:R-:W-:Y:S01]  /*4ee0*/  IMAD.MOV.U32 R96, RZ, RZ, R97 ;  /* 0x000000ffff607224 */ /* 0x000fe200078e0061 */
[----:B------:R-:W1:Y:S01]  /*4ef0*/  MUFU.EX2 R9, R13 ;  /* 0x0000000d00097308 */ /* 0x000e620000000800 */
[----:B------:R-:W-:-:S02]  /*4f00*/  FADD.FTZ R4, R129, R0 ;  /* 0x0000000081047221 */ /* 0x000fc40000010000 */
[----:B------:R-:W-:Y:S01]  /*4f10*/  IMAD.MOV.U32 R97, RZ, RZ, R98 ;  /* 0x000000ffff617224 */ /* 0x000fe200078e0062 */
[----:B------:R-:W-:Y:S01]  /*4f20*/  MOV R58, R96 ;  /* 0x00000060003a7202 */ /* 0x000fe20000000f00 */
[----:B------:R-:W-:Y:S02]  /*4f30*/  FADD.FTZ R0, R126, R5 ;  /* 0x000000057e007221 */ /* 0x000fe40000010000 */
[----:B------:R-:W-:Y:S01]  /*4f40*/  IMAD.MOV.U32 R98, RZ, RZ, R99 ;  /* 0x000000ffff627224 */ /* 0x000fe200078e0063 */
[----:B------:R-:W-:Y:S01]  /*4f50*/  MOV R99, R128 ;  /* 0x0000008000637202 */ /* 0x000fe20000000f00 */
[----:B------:R-:W-:Y:S01]  /*4f60*/  FADD.FTZ R4, R252, R4 ;  /* 0x00000004fc047221 */ /* 0x000fe20000010000 */
[----:B------:R4:W-:Y:S01]  /*4f70*/  MUFU.EX2 R7, R18 ;  /* 0x0000001200077308 */ /* 0x0009e20000000800 */
[----:B------:R-:W-:Y:S01]  /*4f80*/  FADD.FTZ R0, R125, R0 ;  /* 0x000000007d007221 */ /* 0x000fe20000010000 */
[----:B------:R-:W-:Y:S01]  /*4f90*/  F2FP.PACK_AB R128, R16, R17 ;  /* 0x000000111080723e */ /* 0x000fe200000000ff */
[----:B------:R-:W-:-:S02]  /*4fa0*/  IMAD.MOV.U32 R5, RZ, RZ, R70 ;  /* 0x000000ffff057224 */ /* 0x000fc400078e0046 */
[----:B------:R-:W-:Y:S01]  /*4fb0*/  IMAD.MOV.U32 R126, RZ, RZ, R71 ;  /* 0x000000ffff7e7224 */ /* 0x000fe200078e0047 */
[----:B------:R-:W-:Y:S01]  /*4fc0*/  MOV R71, R146 ;  /* 0x0000009200477202 */ /* 0x000fe20000000f00 */
[----:B------:R-:W-:Y:S01]  /*4fd0*/  IMAD.MOV.U32 R59, RZ, RZ, R97 ;  /* 0x000000ffff3b7224 */ /* 0x000fe200078e0061 */
[----:B------:R-:W-:Y:S01]  /*4fe0*/  MOV R97, R99 ;  /* 0x0000006300617202 */ /* 0x000fe20000000f00 */
[----:B------:R-:W-:Y:S01]  /*4ff0*/  IMAD.MOV.U32 R70, RZ, RZ, R147 ;  /* 0x000000ffff467224 */ /* 0x000fe200078e0093 */
[----:B------:R-:W5:Y:S01]  /*5000*/  MUFU.EX2 R6, R12 ;  /* 0x0000000c00067308 */ /* 0x000f620000000800 */
[----:B------:R-:W-:Y:S01]  /*5010*/  IMAD.MOV.U32 R125, RZ, RZ, R145 ;  /* 0x000000ffff7d7224 */ /* 0x000fe200078e0091 */
[----:B-1----:R-:W-:Y:S01]  /*5020*/  F2FP.PACK_AB R129, R8, R9 ;  /* 0x000000090881723e */ /* 0x002fe200000000ff */
[----:B------:R-:W-:Y:S01]  /*5030*/  IMAD.MOV.U32 R252, RZ, RZ, R144 ;  /* 0x000000fffffc7224 */ /* 0x000fe200078e0090 */
[----:B------:R-:W-:Y:S01]  /*5040*/  MOV R13, R51 ;  /* 0x00000033000d7202 */ /* 0x000fe20000000f00 */
[----:B------:R-:W-:Y:S01]  /*5050*/  IMAD.MOV.U32 R179, RZ, RZ, R68 ;  /* 0x000000ffffb37224 */ /* 0x000fe200078e0044 */
[----:B------:R-:W1:Y:S01]  /*5060*/  LDSM.16.MT88.4 R144, [R241+0x1900] ;  /* 0x00190000f190783b */ /* 0x000e620000004200 */
[----:B------:R-:W-:Y:S01]  /*5070*/  IMAD.MOV.U32 R127, RZ, RZ, R69 ;  /* 0x000000ffff7f7224 */ /* 0x000fe200078e0045 */
[----:B------:R-:W-:Y:S01]  /*5080*/  MOV R68, R153 ;  /* 0x0000009900447202 */ /* 0x000fe20000000f00 */
[----:B------:R-:W-:-:S02]  /*5090*/  IMAD.MOV.U32 R96, RZ, RZ, R98 ;  /* 0x000000ffff607224 */ /* 0x000fc400078e0062 */
[----:B------:R-:W-:Y:S02]  /*50a0*/  IMAD.MOV.U32 R98, RZ, RZ, R155 ;  /* 0x000000ffff627224 */ /* 0x000fe400078e009b */
[----:B------:R-:W-:Y:S02]  /*50b0*/  IMAD.MOV.U32 R99, RZ, RZ, R154 ;  /* 0x000000ffff637224 */ /* 0x000fe400078e009a */
[----:B------:R-:W-:Y:S02]  /*50c0*/  IMAD.MOV.U32 R69, RZ, RZ, R152 ;  /* 0x000000ffff457224 */ /* 0x000fe400078e0098 */
[----:B------:R-:W1:Y:S01]  /*50d0*/  LDSM.16.MT88.4 R152, [R238+0x1900] ;  /* 0x00190000ee98783b */ /* 0x000e620000004200 */
[----:B----4-:R-:W-:Y:S01]  /*50e0*/  IMAD.MOV.U32 R18, RZ, RZ, R130 ;  /* 0x000000ffff127224 */ /* 0x010fe200078e0082 */
[----:B------:R-:W-:Y:S01]  /*50f0*/  F2FP.PACK_AB R130, R10, R11 ;  /* 0x0000000b0a82723e */ /* 0x000fe200000000ff */
[----:B------:R-:W-:Y:S01]  /*5100*/  IMAD.MOV.U32 R178, RZ, RZ, R131 ;  /* 0x000000ffffb27224 */ /* 0x000fe200078e0083 */
[----:B-----5:R-:W-:Y:S01]  /*5110*/  F2FP.PACK_AB R131, R6, R7 ;  /* 0x000000070683723e */ /* 0x020fe200000000ff */
[----:B------:R-:W-:-:S02]  /*5120*/  IMAD.MOV.U32 R12, RZ, RZ, R50 ;  /* 0x000000ffff0c7224 */ /* 0x000fc400078e0032 */
[----:B------:R-:W-:Y:S02]  /*5130*/  IMAD.MOV.U32 R14, RZ, RZ, R56 ;  /* 0x000000ffff0e7224 */ /* 0x000fe400078e0038 */
[----:B------:R-:W-:Y:S02]  /*5140*/  IMAD.MOV.U32 R15, RZ, RZ, R57 ;  /* 0x000000ffff0f7224 */ /* 0x000fe400078e0039 */
[C---:B--2---:R-:W-:Y:S01]  /*5150*/  HMMA.16816.F32 R140, R128.reuse, R136, R140 ;  /* 0x00000088808c723c */ /* 0x044fe2000000188c */
[----:B------:R-:W-:Y:S02]  /*5160*/  FADD.FTZ R4, R126, R4 ;  /* 0x000000047e047221 */ /* 0x000fe40000010000 */
[----:B------:R-:W-:Y:S02]  /*5170*/  FADD.FTZ R0, R5, R0 ;  /* 0x0000000005007221 */ /* 0x000fe40000010000 */
[----:B------:R-:W-:Y:S02]  /*5180*/  FADD.FTZ R4, R127, R4 ;  /* 0x000000047f047221 */ /* 0x000fe40000010000 */
[----:B------:R-:W-:Y:S01]  /*5190*/  FADD.FTZ R0, R179, R0 ;  /* 0x00000000b3007221 */ /* 0x000fe20000010000 */
[----:B------:R-:W-:Y:S01]  /*51a0*/  HMMA.16816.F32 R136, R128, R138, R52 ;  /* 0x0000008a8088723c */ /* 0x000fe20000001834 */
[----:B------:R-:W-:-:S02]  /*51b0*/  FADD.FTZ R4, R178, R4 ;  /* 0x00000004b2047221 */ /* 0x000fc40000010000 */
[----:B------:R-:W-:Y:S02]  /*51c0*/  FADD.FTZ R0, R18, R0 ;  /* 0x0000000012007221 */ /* 0x000fe40000010000 */
[----:B------:R-:W-:Y:S02]  /*51d0*/  FADD.FTZ R4, R124, R4 ;  /* 0x000000047c047221 */ /* 0x000fe40000010000 */
[----:B------:R-:W-:Y:S01]  /*51e0*/  MOV R54, R58 ;  /* 0x0000003a00367202 */ /* 0x000fe20000000f00 */
[----:B---3--:R-:W-:Y:S01]  /*51f0*/  HMMA.16816.F32 R164, R128, R160, R164 ;  /* 0x000000a080a4723c */ /* 0x008fe200000018a4 */
[----:B------:R-:W-:Y:S02]  /*5200*/  IMAD.MOV.U32 R55, RZ, RZ, R59 ;  /* 0x000000ffff377224 */ /* 0x000fe400078e003b */
[----:B------:R-:W-:Y:S01]  /*5210*/  LDSM.16.MT88.4 R56, [R241+0x3900] ;  /* 0x00390000f138783b */ /* 0x000fe20000004200 */
[----:B------:R-:W-:Y:S02]  /*5220*/  FADD.FTZ R0, R19, R0 ;  /* 0x0000000013007221 */ /* 0x000fe40000010000 */
[----:B------:R-:W-:-:S02]  /*5230*/  FADD.FTZ R4, R134, R4 ;  /* 0x0000000486047221 */ /* 0x000fc40000010000 */
[C---:B-1----:R-:W-:Y:S01]  /*5240*/  HMMA.16816.F32 R148, R128.reuse, R144, R148 ;  /* 0x000000908094723c */ /* 0x042fe20000001894 */
[----:B------:R-:W-:Y:S02]  /*5250*/  FADD.FTZ R0, R132, R0 ;  /* 0x0000000084007221 */ /* 0x000fe40000010000 */
[----:B------:R-:W-:Y:S02]  /*5260*/  FADD.FTZ R5, R135, R4 ;  /* 0x0000000487057221 */ /* 0x000fe40000010000 */
[----:B------:R-:W-:Y:S02]  /*5270*/  FADD.FTZ R4, R133, R0 ;  /* 0x0000000085047221 */ /* 0x000fe40000010000 */
[----:B------:R-:W-:Y:S01]  /*5280*/  FADD.FTZ R0, R177, R5 ;  /* 0x00000005b1007221 */ /* 0x000fe20000010000 */
[----:B------:R-:W-:Y:S01]  /*5290*/  HMMA.16816.F32 R144, R128, R146, R40 ;  /* 0x000000928090723c */ /* 0x000fe20000001828 */
[----:B------:R-:W1:Y:S01]  /*52a0*/  LDSM.16.MT88.4 R40, [R237+0x3900] ;  /* 0x00390000ed28783b */ /* 0x000e620000004200 */
[----:B------:R-:W-:-:S02]  /*52b0*/  FADD.FTZ R4, R176, R4 ;  /* 0x00000004b0047221 */ /* 0x000fc40000010000 */
[----:B------:R-:W-:Y:S02]  /*52c0*/  FADD.FTZ R17, R17, R0 ;  /* 0x0000000011117221 */ /* 0x000fe40000010000 */
[----:B------:R-:W-:Y:S02]  /*52d0*/  FADD.FTZ R9, R9, R4 ;  /* 0x0000000409097221 */ /* 0x000fe40000010000 */
[C---:B------:R-:W-:Y:S01]  /*52e0*/  HMMA.16816.F32 R156, R128.reuse, R152, R156 ;  /* 0x00000098809c723c */ /* 0x040fe2000000189c */
[----:B------:R-:W-:Y:S02]  /*52f0*/  FADD.FTZ R16, R16, R17 ;  /* 0x0000001110107221 */ /* 0x000fe40000010000 */
[----:B------:R-:W-:Y:S02]  /*5300*/  FADD.FTZ R8, R8, R9 ;  /* 0x0000000908087221 */ /* 0x000fe40000010000 */
[----:B------:R-:W-:Y:S02]  /*5310*/  FADD.FTZ R11, R11, R16 ;  /* 0x000000100b0b7221 */ /* 0x000fe40000010000 */
[----:B------:R-:W-:Y:S01]  /*5320*/  FADD.FTZ R7, R7, R8 ;  /* 0x0000000807077221 */ /* 0x000fe20000010000 */
[----:B------:R-:W-:Y:S01]  /*5330*/  HMMA.16816.F32 R152, R128, R154, R32 ;  /* 0x0000009a8098723c */ /* 0x000fe20000001820 */
[----:B------:R-:W-:-:S02]  /*5340*/  FADD.FTZ R4, R10, R11 ;  /* 0x0000000b0a047221 */ /* 0x000fc40000010000 */
[----:B------:R-:W-:-:S04]  /*5350*/  FADD.FTZ R0, R6, R7 ;  /* 0x0000000706007221 */ /* 0x000fc80000010000 */
[----:B------:R-:W-:Y:S01]  /*5360*/  MOV R34, R49 ;  /* 0x0000003100227202 */ /* 0x000fe20000000f00 */
[----:B------:R-:W-:Y:S01]  /*5370*/  IMAD.MOV.U32 R35, RZ, RZ, R48 ;  /* 0x000000ffff237224 */ /* 0x000fe200078e0030 */
[----:B------:R-:W-:Y:S01]  /*5380*/  HMMA.16816.F32 R160, R128, R162, R28 ;  /* 0x000000a280a0723c */ /* 0x000fe2000000181c */
[----:B------:R-:W2:Y:S01]  /*5390*/  LDSM.16.MT88.4 R48, [R238+0x3900] ;  /* 0x00390000ee30783b */ /* 0x000ea20000004200 */
[----:B------:R-:W-:Y:S02]  /*53a0*/  IMAD.MOV.U32 R32, RZ, RZ, R46 ;  /* 0x000000ffff207224 */ /* 0x000fe400078e002e */
[----:B------:R-:W-:Y:S01]  /*53b0*/  IMAD.MOV.U32 R33, RZ, RZ, R47 ;  /* 0x000000ffff217224 */ /* 0x000fe200078e002f */
[----:B------:R-:W-:Y:S02]  /*53c0*/  STL [R1+0x20], R0 ;  /* 0x0000200001007387 */ /* 0x000fe40000100800 */
[----:B------:R-:W-:Y:S01]  /*53d0*/  IMAD.MOV.U32 R28, RZ, RZ, R39 ;  /* 0x000000ffff1c7224 */ /* 0x000fe200078e0027 */
[----:B------:R-:W-:Y:S01]  /*53e0*/  MOV R29, R38 ;  /* 0x00000026001d7202 */ /* 0x000fe20000000f00 */
[----:B------:R-:W-:Y:S01]  /*53f0*/  IMAD.MOV.U32 R30, RZ, RZ, R37 ;  /* 0x000000ffff1e7224 */ /* 0x000fe200078e0025 */
[----:B------:R-:W-:Y:S01]  /*5400*/  STL [R1+0x1c], R4 ;  /* 0x00001c0401007387 */ /* 0x000fe20000100800 */
[----:B------:R-:W-:-:S02]  /*5410*/  IMAD.MOV.U32 R31, RZ, RZ, R36 ;  /* 0x000000ffff1f7224 */ /* 0x000fc400078e0024 */
[C---:B-1----:R-:W-:Y:S01]  /*5420*/  HMMA.16816.F32 R36, R128.reuse, R40, R64 ;  /* 0x000000288024723c */ /* 0x042fe20000001840 */
[----:B------:R-:W1:Y:S07]  /*5430*/  LDSM.16.MT88.4 R64, [R240+0x3900] ;  /* 0x00390000f040783b */ /* 0x000e6e0000004200 */
[C---:B------:R-:W-:Y:S01]  /*5440*/  HMMA.16816.F32 R40, R128.reuse, R42, R72 ;  /* 0x0000002a8028723c */ /* 0x040fe20000001848 */
[----:B------:R-:W3:Y:S07]  /*5450*/  LDSM.16.MT88.4 R72, [R237+0x5900] ;  /* 0x00590000ed48783b */ /* 0x000eee0000004200 */
[C---:B--2---:R-:W-:Y:S01]  /*5460*/  HMMA.16816.F32 R44, R128.reuse, R48, R80 ;  /* 0x00000030802c723c */ /* 0x044fe20000001850 */
[----:B------:R-:W2:Y:S07]  /*5470*/  LDSM.16.MT88.4 R80, [R238+0x5900] ;  /* 0x00590000ee50783b */ /* 0x000eae0000004200 */
[C---:B------:R-:W-:Y:S07]  /*5480*/  HMMA.16816.F32 R48, R128.reuse, R50, R84 ;  /* 0x000000328030723c */ /* 0x040fee0000001854 */
[----:B------:R-:W-:Y:S01]  /*5490*/  IMAD.MOV.U32 R84, RZ, RZ, R54 ;  /* 0x000000ffff547224 */ /* 0x000fe200078e0036 */
[----:B------:R-:W-:Y:S01]  /*54a0*/  MOV R85, R55 ;  /* 0x0000003700557202 */ /* 0x000fe20000000f00 */
[----:B------:R-:W-:Y:S01]  /*54b0*/  IMAD.MOV.U32 R86, RZ, RZ, R125 ;  /* 0x000000ffff567224 */ /* 0x000fe200078e007d */
[----:B------:R-:W-:Y:S01]  /*54c0*/  HMMA.16816.F32 R52, R128, R56, R88 ;  /* 0x000000388034723c */ /* 0x000fe20000001858 */
[----:B------:R-:W4:Y:S01]  /*54d0*/  LDSM.16.MT88.4 R88, [R241+0x5900] ;  /* 0x00590000f158783b */ /* 0x000f220000004200 */
[----:B------:R-:W-:-:S06]  /*54e0*/  IMAD.MOV.U32 R87, RZ, RZ, R252 ;  /* 0x000000ffff577224 */ /* 0x000fcc00078e00fc */
[----:B------:R-:W-:Y:S07]  /*54f0*/  HMMA.16816.F32 R56, R128, R58, R92 ;  /* 0x0000003a8038723c */ /* 0x000fee000000185c */
[----:B------:R-:W-:Y:S01]  /*5500*/  MOV R92, R60 ;  /* 0x0000003c005c7202 */ /* 0x000fe20000000f00 */
[----:B------:R-:W-:Y:S01]  /*5510*/  IMAD.MOV.U32 R93, RZ, RZ, R61 ;  /* 0x000000ffff5d7224 */ /* 0x000fe200078e003d */
[----:B------:R-:W-:Y:S01]  /*5520*/  MOV R95, R63 ;  /* 0x0000003f005f7202 */ /* 0x000fe20000000f00 */
[----:B------:R-:W-:-:S02]  /*5530*/  IMAD.MOV.U32 R94, RZ, RZ, R62 ;  /* 0x000000ffff5e7224 */ /* 0x000fc400078e003e */
[C---:B-1----:R-:W-:Y:S08]  /*5540*/  HMMA.16816.F32 R60, R128.reuse, R64, R68 ;  /* 0x00000040803c723c */ /* 0x042ff00000001844 */
[C---:B---3--:R-:W-:Y:S07]  /*5550*/  HMMA.16816.F32 R68, R128.reuse, R72, R248 ;  /* 0x000000488044723c */ /* 0x048fee00000018f8 */
[----:B------:R-:W-:Y:S01]  /*5560*/  IMAD.MOV.U32 R248, RZ, RZ, R79 ;  /* 0x000000fffff87224 */ /* 0x000fe200078e004f */
[C---:B------:R-:W-:Y:S01]  /*5570*/  HMMA.16816.F32 R64, R128.reuse, R66, R96 ;  /* 0x000000428040723c */ /* 0x040fe20000001860 */
[----:B------:R-:W-:Y:S01]  /*5580*/  IMAD.MOV.U32 R249, RZ, RZ, R78 ;  /* 0x000000fffff97224 */ /* 0x000fe200078e004e */
[----:B------:R-:W-:Y:S01]  /*5590*/  MOV R250, R77 ;  /* 0x0000004d00fa7202 */ /* 0x000fe20000000f00 */
[----:B------:R-:W-:Y:S01]  /*55a0*/  IMAD.MOV.U32 R251, RZ, RZ, R76 ;  /* 0x000000fffffb7224 */ /* 0x000fe200078e004c */
[----:B------:R-:W1:Y:S04]  /*55b0*/  LDSM.16.MT88.4 R96, [R240+0x5900] ;  /* 0x00590000f060783b */ /* 0x000e680000004200 */
[C---:B--2---:R-:W-:Y:S01]  /*55c0*/  HMMA.16816.F32 R76, R128.reuse, R80, R104 ;  /* 0x00000050804c723c */ /* 0x044fe20000001868 */
[----:B------:R-:W2:Y:S07]  /*55d0*/  LDSM.16.MT88.4 R104, [R237+0x7900] ;  /* 0x00790000ed68783b */ /* 0x000eae0000004200 */
[C---:B----4-:R-:W-:Y:S08]  /*55e0*/  HMMA.16816.F32 R84, R128.reuse, R88, R84 ;  /* 0x000000588054723c */ /* 0x050ff00000001854 */
[C---:B------:R-:W-:Y:S08]  /*55f0*/  HMMA.16816.F32 R88, R128.reuse, R90, R92 ;  /* 0x0000005a8058723c */ /* 0x040ff0000000185c */
[C---:B------:R-:W-:Y:S08]  /*5600*/  HMMA.16816.F32 R72, R128.reuse, R74, R116 ;  /* 0x0000004a8048723c */ /* 0x040ff00000001874 */
[C---:B------:R-:W-:Y:S08]  /*5610*/  HMMA.16816.F32 R80, R128.reuse, R82, R108 ;  /* 0x000000528050723c */ /* 0x040ff0000000186c */
[C---:B-1----:R-:W-:Y:S01]  /*5620*/  HMMA.16816.F32 R92, R128.reuse, R96, R120 ;  /* 0x00000060805c723c */ /* 0x042fe20000001878 */
[----:B------:R-:W1:Y:S07]  /*5630*/  LDSM.16.MT88.4 R120, [R241+0x7900] ;  /* 0x00790000f178783b */ /* 0x000e6e0000004200 */
[C---:B------:R-:W-:Y:S01]  /*5640*/  HMMA.16816.F32 R96, R128.reuse, R98, R112 ;  /* 0x000000628060723c */ /* 0x040fe20000001870 */
[----:B------:R-:W3:Y:S07]  /*5650*/  LDSM.16.MT88.4 R112, [R238+0x7900] ;  /* 0x00790000ee70783b */ /* 0x000eee0000004200 */
[C---:B--2---:R-:W-:Y:S08]  /*5660*/  HMMA.16816.F32 R100, R128.reuse, R104, R100 ;  /* 0x000000688064723c */ /* 0x044ff00000001864 */
[C---:B------:R-:W-:Y:S01]  /*5670*/  HMMA.16816.F32 R104, R128.reuse, R106, R12 ;  /* 0x0000006a8068723c */ /* 0x040fe2000000180c */
[----:B------:R-:W2:Y:S07]  /*5680*/  LDSM.16.MT88.4 R12, [R240+0x7900] ;  /* 0x00790000f00c783b */ /* 0x000eae0000004200 */
[C---:B-1----:R-:W-:Y:S08]  /*5690*/  HMMA.16816.F32 R116, R128.reuse, R120, R244 ;  /* 0x000000788074723c */ /* 0x042ff000000018f4 */
[C---:B---3--:R-:W-:Y:S08]  /*56a0*/  HMMA.16816.F32 R108, R128.reuse, R112, R248 ;  /* 0x00000070806c723c */ /* 0x048ff000000018f8 */
[C---:B------:R-:W-:Y:S08]  /*56b0*/  HMMA.16816.F32 R112, R128.reuse, R114, R32 ;  /* 0x000000728070723c */ /* 0x040ff00000001820 */
[C---:B------:R-:W-:Y:S08]  /*56c0*/  HMMA.16816.F32 R120, R128.reuse, R122, R28 ;  /* 0x0000007a8078723c */ /* 0x040ff0000000181c */
[C---:B--2---:R-:W-:Y:S08]  /*56d0*/  HMMA.16816.F32 R124, R128.reuse, R12, R24 ;  /* 0x0000000c807c723c */ /* 0x044ff00000001818 */
[----:B------:R-:W-:Y:S01]  /*56e0*/  HMMA.16816.F32 R128, R128, R14, R20 ;  /* 0x0000000e8080723c */ /* 0x000fe20000001814 */
[----:B------:R-:W-:Y:S07]  /*56f0*/  @!P0 BRA `(.L_x_4) ;  /* 0x00003ea000008947 */ /* 0x000fee0003800000 */
[----:B------:R-:W2:Y:S04]  /*5700*/  LDL.64 R28, [R1+0x60] ;  /* 0x00006000011c7983 */ /* 0x000ea80000100a00 */
[----:B------:R-:W3:Y:S04]  /*5710*/  LDL R18, [R1+0x54] ;  /* 0x0000540001127983 */ /* 0x000ee80000100800 */
[----:B------:R-:W4:Y:S04]  /*5720*/  LDL.64 R30, [R1+0x68] ;  /* 0x00006800011e7983 */ /* 0x000f280000100a00 */
[----:B------:R-:W5:Y:S01]  /*5730*/  LDL.64 R178, [R1+0x58] ;  /* 0x0000580001b27983 */ /* 0x000f620000100a00 */
[----:B------:R-:W-:Y:S01]  /*5740*/  IMAD.MOV.U32 R0, RZ, RZ, R3 ;  /* 0x000000ffff007224 */ /* 0x000fe200078e0003 */
[C---:B------:R-:W-:Y:S01]  /*5750*/  IADD3 R4, R243.reuse, 0x800, RZ ;  /* 0x00000800f3047810 */ /* 0x040fe20007ffe0ff */
[----:B------:R-:W-:Y:S01]  /*5760*/  IMAD.MOV.U32 R132, RZ, RZ, R2 ;  /* 0x000000ffff847224 */ /* 0x000fe200078e0002 */
[C---:B------:R-:W-:Y:S01]  /*5770*/  IADD3 R3, R243.reuse, 0x1000, RZ ;  /* 0x00001000f3037810 */ /* 0x040fe20007ffe0ff */
[----:B------:R-:W-:Y:S01]  /*5780*/  UMOV UR16, UR14 ;  /* 0x0000000e00107c82 */ /* 0x000fe20008000000 */
[C---:B------:R-:W-:Y:S01]  /*5790*/  IADD3 R2, R243.reuse, 0x1800, RZ ;  /* 0x00001800f3027810 */ /* 0x040fe20007ffe0ff */
[----:B------:R1:W-:Y:S01]  /*57a0*/  STL [R1+0x14], R4 ;  /* 0x0000140401007387 */ /* 0x0003e20000100800 */
[----:B------:R-:W-:Y:S01]  /*57b0*/  IADD3 R252, R243, 0x3800, RZ ;  /* 0x00003800f3fc7810 */ /* 0x000fe20007ffe0ff */
[----:B------:R-:W-:-:S02]  /*57c0*/  ULDC.64 UR6, c[0x0][0x208] ;  /* 0x0000820000067ab9 */ /* 0x000fc40000000a00 */
[----:B------:R1:W-:Y:S01]  /*57d0*/  STL [R1+0x10], R3 ;  /* 0x0000100301007387 */ /* 0x0003e20000100800 */
[C---:B------:R-:W-:Y:S01]  /*57e0*/  IADD3 R251, R243.reuse, 0x4000, RZ ;  /* 0x00004000f3fb7810 */ /* 0x040fe20007ffe0ff */
[----:B------:R-:W-:Y:S02]  /*57f0*/  ULDC.64 UR4, c[0x0][0x1e0] ;  /* 0x0000780000047ab9 */ /* 0x000fe40000000a00 */
[----:B------:R1:W-:Y:S02]  /*5800*/  STL [R1+0xc], R2 ;  /* 0x00000c0201007387 */ /* 0x0003e40000100800 */
[C---:B-1----:R-:W-:Y:S02]  /*5810*/  IADD3 R4, R243.reuse, 0x2000, RZ ;  /* 0x00002000f3047810 */ /* 0x042fe40007ffe0ff */
[----:B------:R-:W-:-:S03]  /*5820*/  IADD3 R3, R243, 0x2800, RZ ;  /* 0x00002800f3037810 */ /* 0x000fc60007ffe0ff */
[----:B------:R-:W-:Y:S01]  /*5830*/  STL [R1+0x8], R4 ;  /* 0x0000080401007387 */ /* 0x000fe20000100800 */
[----:B------:R-:W-:-:S03]  /*5840*/  IADD3 R2, R243, 0x3000, RZ ;  /* 0x00003000f3027810 */ /* 0x000fc60007ffe0ff */
[----:B------:R-:W-:Y:S04]  /*5850*/  STL [R1+0x4], R3 ;  /* 0x0000040301007387 */ /* 0x000fe80000100800 */
[----:B------:R2:W-:Y:S01]  /*5860*/  STL [R1], R2 ;  /* 0x0000000201007387 */ /* 0x0005e20000100800 */
[C---:B------:R-:W-:Y:S02]  /*5870*/  IADD3 R250, R243.reuse, 0x4800, RZ ;  /* 0x00004800f3fa7810 */ /* 0x040fe40007ffe0ff */
[C---:B------:R-:W-:Y:S02]  /*5880*/  IADD3 R249, R243.reuse, 0x5000, RZ ;  /* 0x00005000f3f97810 */ /* 0x040fe40007ffe0ff */
[C---:B------:R-:W-:Y:S02]  /*5890*/  IADD3 R248, R243.reuse, 0x5800, RZ ;  /* 0x00005800f3f87810 */ /* 0x040fe40007ffe0ff */
[----:B------:R-:W-:-:S02]  /*58a0*/  IADD3 R247, R243, 0x6000, RZ ;  /* 0x00006000f3f77810 */ /* 0x000fc40007ffe0ff */
[C---:B------:R-:W-:Y:S02]  /*58b0*/  IADD3 R246, R243.reuse, 0x6800, RZ ;  /* 0x00006800f3f67810 */ /* 0x040fe40007ffe0ff */
[C---:B------:R-:W-:Y:S02]  /*58c0*/  IADD3 R245, R243.reuse, 0x7000, RZ ;  /* 0x00007000f3f57810 */ /* 0x040fe40007ffe0ff */
[----:B------:R-:W-:Y:S02]  /*58d0*/  IADD3 R244, R243, 0x7800, RZ ;  /* 0x00007800f3f47810 */ /* 0x000fe40007ffe0ff */
[C---:B--2---:R-:W-:Y:S02]  /*58e0*/  IADD3 R2, P2, R28.reuse, 0x40, RZ ;  /* 0x000000401c027810 */ /* 0x044fe40007f5e0ff */
[----:B------:R-:W-:-:S03]  /*58f0*/  IADD3 R3, P1, R28, 0x80, RZ ;  /* 0x000000801c037810 */ /* 0x000fc60007f3e0ff */
[----:B------:R1:W-:Y:S01]  /*5900*/  STL [R1+0x50], R2 ;  /* 0x0000500201007387 */ /* 0x0003e20000100800 */
[----:B---3--:R-:W-:-:S03]  /*5910*/  IMAD.X R4, RZ, RZ, R18, P2 ;  /* 0x000000ffff047224 */ /* 0x008fc600010e0612 */
[----:B------:R4:W-:Y:S01]  /*5920*/  STL [R1+0x48], R3 ;  /* 0x0000480301007387 */ /* 0x0009e20000100800 */
[----:B-1----:R-:W-:Y:S02]  /*5930*/  IADD3 R2, P0, R28, 0xc0, RZ ;  /* 0x000000c01c027810 */ /* 0x002fe40007f1e0ff */
[----:B----4-:R-:W-:-:S03]  /*5940*/  IADD3 R3, P2, R30, 0x40, RZ ;  /* 0x000000401e037810 */ /* 0x010fc60007f5e0ff */
[----:B------:R1:W-:Y:S04]  /*5950*/  STL [R1+0x40], R2 ;  /* 0x0000400201007387 */ /* 0x0003e80000100800 */
[----:B------:R2:W-:Y:S04]  /*5960*/  STL [R1+0x4c], R4 ;  /* 0x00004c0401007387 */ /* 0x0005e80000100800 */
[----:B------:R3:W-:Y:S01]  /*5970*/  STL [R1+0x38], R3 ;  /* 0x0000380301007387 */ /* 0x0007e20000100800 */
[----:B-1----:R-:W-:Y:S01]  /*5980*/  IMAD.X R2, RZ, RZ, R18, P1 ;  /* 0x000000ffff027224 */ /* 0x002fe200008e0612 */
[----:B--2---:R-:W-:-:S04]  /*5990*/  IADD3 R4, P1, R30, 0x80, RZ ;  /* 0x000000801e047810 */ /* 0x004fc80007f3e0ff */
[----:B------:R1:W-:Y:S01]  /*59a0*/  STL [R1+0x44], R2 ;  /* 0x0000440201007387 */ /* 0x0003e20000100800 */
[----:B---3--:R-:W-:-:S03]  /*59b0*/  IMAD.X R3, RZ, RZ, R18, P0 ;  /* 0x000000ffff037224 */ /* 0x008fc600000e0612 */
[----:B------:R5:W-:Y:S04]  /*59c0*/  STL [R1+0x30], R4 ;  /* 0x0000300401007387 */ /* 0x000be80000100800 */
[----:B------:R2:W-:Y:S01]  /*59d0*/  STL [R1+0x3c], R3 ;  /* 0x00003c0301007387 */ /* 0x0005e20000100800 */
[----:B-1----:R-:W-:Y:S01]  /*59e0*/  IADD3 R2, P0, R30, 0xc0, RZ ;  /* 0x000000c01e027810 */ /* 0x002fe20007f1e0ff */
[----:B-----5:R-:W-:-:S04]  /*59f0*/  IMAD.X R4, RZ, RZ, R179, P2 ;  /* 0x000000ffff047224 */ /* 0x020fc800010e06b3 */
[----:B------:R1:W-:Y:S01]  /*5a00*/  STL [R1+0x28], R2 ;  /* 0x0000280201007387 */ /* 0x0003e20000100800 */
[----:B--2---:R-:W-:-:S03]  /*5a10*/  IMAD.X R3, RZ, RZ, R179, P1 ;  /* 0x000000ffff037224 */ /* 0x004fc600008e06b3 */
[----:B------:R2:W-:Y:S04]  /*5a20*/  STL [R1+0x34], R4 ;  /* 0x0000340401007387 */ /* 0x0005e80000100800 */
[----:B------:R2:W-:Y:S01]  /*5a30*/  STL [R1+0x2c], R3 ;  /* 0x00002c0301007387 */ /* 0x0005e20000100800 */
[----:B-1----:R-:W-:-:S05]  /*5a40*/  IMAD.X R2, RZ, RZ, R179, P0 ;  /* 0x000000ffff027224 */ /* 0x002fca00000e06b3 */
[----:B------:R2:W-:Y:S02]  /*5a50*/  STL [R1+0x24], R2 ;  /* 0x0000240201007387 */ /* 0x0005e40000100800 */
.L_x_5:
[----:B------:R-:W3:Y:S01]  /*5a60*/  LDL R133, [R1+0x14] ;  /* 0x0000140001857983 */ /* 0x000ee20000100800 */
[----:B------:R-:W-:Y:S04]  /*5a70*/  DEPBAR.LE SB0, 0x0 ;  /* 0x000080000000791a */ /* 0x000fe80000000000 */
[----:B------:R-:W-:Y:S01]  /*5a80*/  BAR.SYNC.DEFER_BLOCKING 0x0 ;  /* 0x0000000000007b1d */ /* 0x000fe20000010000 */
[----:B------:R-:W-:Y:S02]  /*5a90*/  USHF.R.S32.HI UR14, URZ, 0x1f, UR16 ;  /* 0x0000001f3f0e7899 */ /* 0x000fe40008011410 */
[----:B------:R-:W-:Y:S02]  /*5aa0*/  UIMAD.WIDE.U32 UR18, UR16, UR6, URZ ;  /* 0x00000006101272a5 */ /* 0x000fe4000f8e003f */
[----:B------:R-:W-:Y:S02]  /*5ab0*/  UIMAD UR14, UR14, UR6, URZ ;  /* 0x000000060e0e72a4 */ /* 0x000fe4000f8e023f */
[----:B------:R-:W-:Y:S02]  /*5ac0*/  USHF.L.U32 UR15, UR18, 0x6, URZ ;  /* 0x00000006120f7899 */ /* 0x000fe4000800063f */
[----:B------:R-:W-:Y:S04]  /*5ad0*/  UIMAD UR14, UR16, UR7, UR14 ;  /* 0x00000007100e72a4 */ /* 0x000fe8000f8e020e */
[----:B------:R-:W-:Y:S04]  /*5ae0*/  UIADD3 UR14, UR19, UR14, URZ ;  /* 0x0000000e130e7290 */ /* 0x000fe8000fffe03f */
[----:B------:R-:W-:Y:S01]  /*5af0*/  USHF.L.U64.HI UR14, UR18, 0x6, UR14 ;  /* 0x00000006120e7899 */ /* 0x000fe2000801020e */
[----:B------:R-:W1:Y:S05]  /*5b00*/  LDSM.16.M88.4 R8, [R236+0x10100] ;  /* 0x01010000ec08783b */ /* 0x000e6a0000000200 */
[----:B--2---:R-:W2:Y:S05]  /*5b10*/  LDL R3, [R1+0x10] ;  /* 0x0000100001037983 */ /* 0x004eaa0000100800 */
[----:B------:R-:W4:Y:S05]  /*5b20*/  LDL R2, [R1+0xc] ;  /* 0x00000c0001027983 */ /* 0x000f2a0000100800 */
[----:B------:R-:W-:Y:S05]  /*5b30*/  STL [R1+0xc8], R237 ;  /* 0x0000c8ed01007387 */ /* 0x000fea0000100800 */
[----:B------:R-:W-:Y:S05]  /*5b40*/  STL [R1+0xc4], R238 ;  /* 0x0000c4ee01007387 */ /* 0x000fea0000100800 */
[----:B------:R-:W-:Y:S05]  /*5b50*/  STL [R1+0xc0], R241 ;  /* 0x0000c0f101007387 */ /* 0x000fea0000100800 */
[----:B------:R1:W-:Y:S05]  /*5b60*/  STL [R1+0xbc], R240 ;  /* 0x0000bcf001007387 */ /* 0x0003ea0000100800 */
[----:B------:R-:W1:Y:S02]  /*5b70*/  LDSM.16.M88.4 R16, [R236+0x10900] ;  /* 0x01090000ec10783b */ /* 0x000e640000000200 */
[C---:B-1---5:R-:W-:Y:S03]  /*5b80*/  HMMA.16816.F32 R4, R168.reuse, R8, RZ ;  /* 0x00000008a804723c */ /* 0x062fe600000018ff */
[----:B------:R-:W1:Y:S05]  /*5b90*/  LDSM.16.M88.4 R24, [R236+0x11100] ;  /* 0x01110000ec18783b */ /* 0x000e6a0000000200 */
[----:B------:R-:W1:Y:S01]  /*5ba0*/  LDSM.16.M88.4 R32, [R236+0x11900] ;  /* 0x01190000ec20783b */ /* 0x000e620000000200 */
[C---:B------:R-:W-:Y:S04]  /*5bb0*/  HMMA.16816.F32 R8, R168.reuse, R10, RZ ;  /* 0x0000000aa808723c */ /* 0x040fe800000018ff */
[----:B------:R-:W1:Y:S05]  /*5bc0*/  LDSM.16.M88.4 R176, [R243] ;  /* 0x00000000f3b0783b */ /* 0x000e6a0000000200 */
[----:B------:R-:W4:Y:S05]  /*5bd0*/  LDL.64 R240, [R1+0x60] ;  /* 0x0000600001f07983 */ /* 0x000f2a0000100a00 */
[----:B------:R-:W-:Y:S05]  /*5be0*/  STL [R1+0x70], R243 ;  /* 0x000070f301007387 */ /* 0x000fea0000100800 */
[----:B------:R-:W-:Y:S05]  /*5bf0*/  STL [R1+0x80], R168 ;  /* 0x000080a801007387 */ /* 0x000fea0000100800 */
[----:B------:R-:W-:Y:S01]  /*5c00*/  STL [R1+0x7c], R169 ;  /* 0x00007ca901007387 */ /* 0x000fe20000100800 */
[C---:B------:R-:W-:Y:S04]  /*5c10*/  HMMA.16816.F32 R12, R168.reuse, R16, RZ ;  /* 0x00000010a80c723c */ /* 0x040fe800000018ff */
[----:B------:R-:W-:Y:S05]  /*5c20*/  STL [R1+0x78], R170 ;  /* 0x000078aa01007387 */ /* 0x000fea0000100800 */
[----:B------:R1:W-:Y:S01]  /*5c30*/  STL [R1+0x74], R171 ;  /* 0x000074ab01007387 */ /* 0x0003e20000100800 */
[C---:B------:R-:W-:Y:S04]  /*5c40*/  HMMA.16816.F32 R16, R168.reuse, R18, RZ ;  /* 0x00000012a810723c */ /* 0x040fe800000018ff */
[----:B------:R-:W4:Y:S04]  /*5c50*/  LDL R237, [R1+0x54] ;  /* 0x0000540001ed7983 */ /* 0x000f280000100800 */
[C---:B-1----:R-:W-:Y:S01]  /*5c60*/  HMMA.16816.F32 R20, R168.reuse, R24, RZ ;  /* 0x00000018a814723c */ /* 0x042fe200000018ff */
[----:B------:R-:W4:Y:S05]  /*5c70*/  LDL R238, [R1+0x18] ;  /* 0x0000180001ee7983 */ /* 0x000f2a0000100800 */
[----:B------:R-:W4:Y:S02]  /*5c80*/  LDL R135, [R1+0x40] ;  /* 0x0000400001877983 */ /* 0x000f240000100800 */
[C---:B------:R-:W-:Y:S03]  /*5c90*/  HMMA.16816.F32 R24, R168.reuse, R26, RZ ;  /* 0x0000001aa818723c */ /* 0x040fe600000018ff */
[----:B------:R-:W4:Y:S05]  /*5ca0*/  LDL R134, [R1+0x3c] ;  /* 0x00003c0001867983 */ /* 0x000f2a0000100800 */
[C---:B------:R-:W-:Y:S08]  /*5cb0*/  HMMA.16816.F32 R28, R168.reuse, R32, RZ ;  /* 0x00000020a81c723c */ /* 0x040ff000000018ff */
[----:B------:R-:W-:Y:S01]  /*5cc0*/  HMMA.16816.F32 R32, R168, R34, RZ ;  /* 0x00000022a820723c */ /* 0x000fe200000018ff */
[----:B------:R-:W4:Y:S05]  /*5cd0*/  LDL R171, [R1+0x50] ;  /* 0x0000500001ab7983 */ /* 0x000f2a0000100800 */
[----:B------:R-:W4:Y:S02]  /*5ce0*/  LDL R170, [R1+0x4c] ;  /* 0x00004c0001aa7983 */ /* 0x000f240000100800 */
[C---:B------:R-:W-:Y:S03]  /*5cf0*/  HMMA.16816.F32 R4, R172.reuse, R176, R4 ;  /* 0x000000b0ac04723c */ /* 0x040fe60000001804 */
[----:B------:R-:W4:Y:S05]  /*5d00*/  LDL R169, [R1+0x48] ;  /* 0x0000480001a97983 */ /* 0x000f2a0000100800 */
[C---:B------:R-:W-:Y:S01]  /*5d10*/  HMMA.16816.F32 R8, R172.reuse, R178, R8 ;  /* 0x000000b2ac08723c */ /* 0x040fe20000001808 */
[----:B------:R-:W4:Y:S05]  /*5d20*/  LDL R168, [R1+0x44] ;  /* 0x0000440001a87983 */ /* 0x000f2a0000100800 */
[----:B------:R-:W-:Y:S05]  /*5d30*/  STL [R1+0x90], R172 ;  /* 0x000090ac01007387 */ /* 0x000fea0000100800 */
[----:B------:R-:W-:Y:S05]  /*5d40*/  STL [R1+0x8c], R173 ;  /* 0x00008cad01007387 */ /* 0x000fea0000100800 */
[----:B------:R-:W-:Y:S05]  /*5d50*/  STL [R1+0x88], R174 ;  /* 0x000088ae01007387 */ /* 0x000fea0000100800 */
[----:B------:R-:W-:Y:S05]  /*5d60*/  STL [R1+0x84], R175 ;  /* 0x000084af01007387 */ /* 0x000fea0000100800 */
[----:B---3--:R-:W1:Y:S02]  /*5d70*/  LDSM.16.M88.4 R176, [R133] ;  /* 0x0000000085b0783b */ /* 0x008e640000000200 */
[C---:B-1----:R-:W-:Y:S08]  /*5d80*/  HMMA.16816.F32 R12, R172.reuse, R176, R12 ;  /* 0x000000b0ac0c723c */ /* 0x042ff0000000180c */
[C---:B------:R-:W-:Y:S01]  /*5d90*/  HMMA.16816.F32 R16, R172.reuse, R178, R16 ;  /* 0x000000b2ac10723c */ /* 0x040fe20000001810 */
[----:B--2---:R4:W1:Y:S03]  /*5da0*/  LDSM.16.M88.4 R176, [R3] ;  /* 0x0000000003b0783b */ /* 0x0048660000000200 */
[----:B----4-:R-:W-:Y:S04]  /*5db0*/  IADD3 R3, P1, R240, UR15, RZ ;  /* 0x0000000ff0037c10 */ /* 0x010fe8000ff3e0ff */
[C---:B-1----:R-:W-:Y:S08]  /*5dc0*/  HMMA.16816.F32 R20, R172.reuse, R176, R20 ;  /* 0x000000b0ac14723c */ /* 0x042ff00000001814 */
[C---:B------:R-:W-:Y:S01]  /*5dd0*/  HMMA.16816.F32 R24, R172.reuse, R178, R24 ;  /* 0x000000b2ac18723c */ /* 0x040fe20000001818 */
[----:B------:R1:W2:Y:S03]  /*5de0*/  LDSM.16.M88.4 R176, [R2] ;  /* 0x0000000002b0783b */ /* 0x0002a60000000200 */
[----:B------:R-:W-:Y:S02]  /*5df0*/  IADD3.X R133, R237, UR14, RZ, P1, !PT ;  /* 0x0000000eed857c10 */ /* 0x000fe40008ffe4ff */
[C---:B-1----:R-:W-:Y:S06]  /*5e00*/  LEA R2, P0, R3.reuse, c[0x0][0x1f8], 0x1 ;  /* 0x00007e0003027a11 */ /* 0x042fec00078008ff */
[----:B------:R-:W-:Y:S05]  /*5e10*/  LEA.HI.X R3, R3, c[0x0][0x1fc], R133, 0x1, P0 ;  /* 0x00007f0003037a11 */ /* 0x000fea00000f0c85 */
[----:B------:R-:W-:Y:S01]  /*5e20*/  @!PT LDS RZ, [RZ] ;  /* 0x00000000fffff984 */ /* 0x000fe20000000800 */
[----:B------:R-:W-:Y:S01]  /*5e30*/  @!PT LDS RZ, [RZ] ;  /* 0x00000000fffff984 */ /* 0x000fe20000000800 */
[----:B------:R-:W-:Y:S01]  /*5e40*/  @!PT LDS RZ, [RZ] ;  /* 0x00000000fffff984 */ /* 0x000fe20000000800 */
[----:B------:R1:W-:Y:S01]  /*5e50*/  LDGSTS.E.BYPASS.LTC128B.128 [R238+0x100], [R2.64], !P6 ;  /* 0x0010000002ee7fae */ /* 0x0003e2000f101d4c */
[C---:B--2---:R-:W-:Y:S08]  /*5e60*/  HMMA.16816.F32 R28, R172.reuse, R176, R28 ;  /* 0x000000b0ac1c723c */ /* 0x044ff0000000181c */
[----:B------:R-:W-:Y:S04]  /*5e70*/  HMMA.16816.F32 R32, R172, R178, R32 ;  /* 0x000000b2ac20723c */ /* 0x000fe80000001820 */
[----:B-1----:R-:W-:Y:S04]  /*5e80*/  IADD3 R3, P1, R171, UR15, RZ ;  /* 0x0000000fab037c10 */ /* 0x002fe8000ff3e0ff */
[C---:B------:R-:W-:Y:S04]  /*5e90*/  LEA R2, P0, R3.reuse, c[0x0][0x1f8], 0x1 ;  /* 0x00007e0003027a11 */ /* 0x040fe800078008ff */
[----:B------:R-:W-:Y:S04]  /*5ea0*/  IADD3.X R133, R170, UR14, RZ, P1, !PT ;  /* 0x0000000eaa857c10 */ /* 0x000fe80008ffe4ff */
[----:B------:R-:W-:Y:S05]  /*5eb0*/  LEA.HI.X R3, R3, c[0x0][0x1fc], R133, 0x1, P0 ;  /* 0x00007f0003037a11 */ /* 0x000fea00000f0c85 */
[----:B------:R1:W-:Y:S02]  /*5ec0*/  LDGSTS.E.BYPASS.LTC128B.128 [R238+0x2100], [R2.64], !P5 ;  /* 0x0210000002ee7fae */ /* 0x0003e4000e901d4c */
[----:B-1----:R-:W-:Y:S04]  /*5ed0*/  IADD3 R3, P1, R169, UR15, RZ ;  /* 0x0000000fa9037c10 */ /* 0x002fe8000ff3e0ff */
[C---:B------:R-:W-:Y:S02]  /*5ee0*/  LEA R2, P0, R3.reuse, c[0x0][0x1f8], 0x1 ;  /* 0x00007e0003027a11 */ /* 0x040fe400078008ff */
[----:B------:R-:W-:Y:S04]  /*5ef0*/  IADD3.X R133, R168, UR14, RZ, P1, !PT ;  /* 0x0000000ea8857c10 */ /* 0x000fe80008ffe4ff */
[----:B------:R-:W-:Y:S05]  /*5f00*/  LEA.HI.X R3, R3, c[0x0][0x1fc], R133, 0x1, P0 ;  /* 0x00007f0003037a11 */ /* 0x000fea00000f0c85 */
[----:B------:R1:W-:Y:S02]  /*5f10*/  LDGSTS.E.BYPASS.LTC128B.128 [R238+0x4100], [R2.64], !P4 ;  /* 0x0410000002ee7fae */ /* 0x0003e4000e101d4c */
[----:B-1----:R-:W-:Y:S01]  /*5f20*/  IADD3 R3, P1, R135, UR15, RZ ;  /* 0x0000000f87037c10 */ /* 0x002fe2000ff3e0ff */
[----:B------:R-:W-:Y:S03]  /*5f30*/  ULEA UR15, UP0, UR6, UR15, 0x5 ;  /* 0x0000000f060f7291 */ /* 0x000fe6000f80283f */
[C---:B------:R-:W-:Y:S02]  /*5f40*/  LEA R2, P0, R3.reuse, c[0x0][0x1f8], 0x1 ;  /* 0x00007e0003027a11 */ /* 0x040fe400078008ff */
[----:B------:R-:W-:Y:S01]  /*5f50*/  IADD3.X R133, R134, UR14, RZ, P1, !PT ;  /* 0x0000000e86857c10 */ /* 0x000fe20008ffe4ff */
[----:B------:R-:W-:Y:S02]  /*5f60*/  ULEA.HI.X UR14, UR6, UR14, UR7, 0x5, UP0 ;  /* 0x0000000e060e7291 */ /* 0x000fe400080f2c07 */
[----:B------:R-:W-:Y:S01]  /*5f70*/  UISETP.GT.AND UP0, UPT, UR16, UR8, UPT ;  /* 0x000000081000728c */ /* 0x000fe2000bf04270 */
[----:B------:R-:W-:Y:S01]  /*5f80*/  LEA.HI.X R3, R3, c[0x0][0x1fc], R133, 0x1, P0 ;  /* 0x00007f0003037a11 */ /* 0x000fe200000f0c85 */
[----:B------:R-:W-:Y:S04]  /*5f90*/  UIADD3 UR16, UR16, -0x1, URZ ;  /* 0xffffffff10107890 */ /* 0x000fe8000fffe03f */
[----:B------:R1:W-:Y:S05]  /*5fa0*/  LDGSTS.E.BYPASS.LTC128B.128 [R238+0x6100], [R2.64], !P3 ;  /* 0x0610000002ee7fae */ /* 0x0003ea000d901d4c */
[----:B------:R-:W-:Y:S01]  /*5fb0*/  @UP0 UIMAD.WIDE.U32 UR18, UR16, UR4, URZ ;  /* 0x00000004101202a5 */ /* 0x000fe2000f8e003f */
[----:B-1----:R-:W-:Y:S04]  /*5fc0*/  IADD3 R3, P1, R240, UR15, RZ ;  /* 0x0000000ff0037c10 */ /* 0x002fe8000ff3e0ff */
[----:B------:R-:W-:Y:S02]  /*5fd0*/  LEA R2, P0, R3, c[0x0][0x1f8], 0x1 ;  /* 0x00007e0003027a11 */ /* 0x000fe400078008ff */
        /* <DEDUP_REMOVED lines=8> */
[----:B-1----:R-:W-:Y:S04]  /*6060*/  IADD3 R3, P1, R169, UR15, RZ ;  /* 0x0000000fa9037c10 */ /* 0x002fe8000ff3e0ff */
[C---:B------:R-:W-:Y:S02]  /*6070*/  LEA R2, P0, R3.reuse, c[0x0][0x1f8], 0x1 ;  /* 0x00007e0003027a11 */ /* 0x040fe400078008ff */
[----:B------:R-:W-:Y:S02]  /*6080*/  IADD3.X R133, R168, UR14, RZ, P1, !PT ;  /* 0x0000000ea8857c10 */ /* 0x000fe40008ffe4ff */
[----:B------:R-:W2:Y:S02]  /*6090*/  LDL R168, [R1+0x8] ;  /* 0x0000080001a87983 */ /* 0x000ea40000100800 */
[----:B------:R-:W-:Y:S05]  /*60a0*/  LEA.HI.X R3, R3, c[0x0][0x1fc], R133, 0x1, P0 ;  /* 0x00007f0003037a11 */ /* 0x000fea00000f0c85 */
[----:B------:R1:W-:Y:S02]  /*60b0*/  LDGSTS.E.BYPASS.LTC128B.128 [R238+0x5100], [R2.64], !P4 ;  /* 0x0510000002ee7fae */ /* 0x0003e4000e101d4c */
[----:B-1----:R-:W-:Y:S01]  /*60c0*/  IADD3 R3, P1, R135, UR15, RZ ;  /* 0x0000000f87037c10 */ /* 0x002fe2000ff3e0ff */
[----:B------:R-:W-:Y:S02]  /*60d0*/  @UP0 USHF.L.U32 UR15, UR18, 0x6, URZ ;  /* 0x00000006120f0899 */ /* 0x000fe4000800063f */
[----:B------:R-:W3:Y:S01]  /*60e0*/  LDL R135, [R1+0x4] ;  /* 0x0000040001877983 */ /* 0x000ee20000100800 */
[C---:B------:R-:W-:Y:S02]  /*60f0*/  LEA R2, P0, R3.reuse, c[0x0][0x1f8], 0x1 ;  /* 0x00007e0003027a11 */ /* 0x040fe400078008ff */
[----:B------:R-:W-:Y:S01]  /*6100*/  IADD3.X R133, R134, UR14, RZ, P1, !PT ;  /* 0x0000000e86857c10 */ /* 0x000fe20008ffe4ff */
[----:B------:R-:W-:Y:S01]  /*6110*/  @UP0 USHF.R.S32.HI UR14, URZ, 0x1f, UR16 ;  /* 0x0000001f3f0e0899 */ /* 0x000fe20008011410 */
[----:B------:R-:W4:Y:S02]  /*6120*/  LDL R134, [R1] ;  /* 0x0000000001867983 */ /* 0x000f240000100800 */
[----:B------:R-:W-:Y:S01]  /*6130*/  LEA.HI.X R3, R3, c[0x0][0x1fc], R133, 0x1, P0 ;  /* 0x00007f0003037a11 */ /* 0x000fe200000f0c85 */
[----:B------:R-:W-:Y:S01]  /*6140*/  @UP0 UIMAD UR14, UR14, UR4, URZ ;  /* 0x000000040e0e02a4 */ /* 0x000fe2000f8e023f */
[----:B------:R-:W-:Y:S01]  /*6150*/  PLOP3.LUT P0, PT, PT, PT, UP0, 0x80, 0x0 ;  /* 0x000000000000781c */ /* 0x000fe20003f0f008 */
[----:B------:R-:W-:Y:S02]  /*6160*/  STL [R1+0xa0], R180 ;  /* 0x0000a0b401007387 */ /* 0x000fe40000100800 */
[----:B------:R-:W-:Y:S03]  /*6170*/  @UP0 UIMAD UR14, UR16, UR5, UR14 ;  /* 0x00000005100e02a4 */ /* 0x000fe6000f8e020e */
[----:B------:R1:W-:Y:S01]  /*6180*/  LDGSTS.E.BYPASS.LTC128B.128 [R238+0x7100], [R2.64], !P3 ;  /* 0x0710000002ee7fae */ /* 0x0003e2000d901d4c */
[----:B------:R-:W-:Y:S04]  /*6190*/  @UP0 UIADD3 UR14, UR19, UR14, URZ ;  /* 0x0000000e130e0290 */ /* 0x000fe8000fffe03f */
[----:B------:R-:W1:Y:S01]  /*61a0*/  LDSM.16.M88.4 R176, [R242+0x10100] ;  /* 0x01010000f2b0783b */ /* 0x000e620000000200 */
[----:B------:R-:W-:Y:S04]  /*61b0*/  @UP0 USHF.L.U64.HI UR14, UR18, 0x6, UR14 ;  /* 0x00000006120e0899 */ /* 0x000fe8000801020e */
[----:B------:R-:W0:Y:S05]  /*61c0*/  LDGDEPBAR ;  /* 0x00000000000079af */ /* 0x000e2a0000000000 */
[----:B------:R-:W-:Y:S05]  /*61d0*/  STL [R1+0x9c], R181 ;  /* 0x00009cb501007387 */ /* 0x000fea0000100800 */
[----:B------:R-:W-:Y:S05]  /*61e0*/  STL [R1+0x98], R182 ;  /* 0x000098b601007387 */ /* 0x000fea0000100800 */
[----:B------:R-:W-:Y:S05]  /*61f0*/  STL [R1+0x94], R183 ;  /* 0x000094b701007387 */ /* 0x000fea0000100800 */
[----:B------:R-:W-:Y:S05]  /*6200*/  STL [R1+0xb0], R184 ;  /* 0x0000b0b801007387 */ /* 0x000fea0000100800 */
[----:B------:R-:W-:Y:S05]  /*6210*/  STL [R1+0xac], R185 ;  /* 0x0000acb901007387 */ /* 0x000fea0000100800 */
[----:B------:R-:W-:Y:S01]  /*6220*/  STL [R1+0xa8], R186 ;  /* 0x0000a8ba01007387 */ /* 0x000fe20000100800 */
[C---:B-1----:R-:W-:Y:S04]  /*6230*/  HMMA.16816.F32 R4, R180.reuse, R176, R4 ;  /* 0x000000b0b404723c */ /* 0x042fe80000001804 */
[----:B------:R-:W-:Y:S05]  /*6240*/  STL [R1+0xa4], R187 ;  /* 0x0000a4bb01007387 */ /* 0x000fea0000100800 */
[----:B------:R-:W-:Y:S01]  /*6250*/  STL [R1+0xb8], R190 ;  /* 0x0000b8be01007387 */ /* 0x000fe20000100800 */
[C---:B------:R-:W-:Y:S04]  /*6260*/  HMMA.16816.F32 R8, R180.reuse, R178, R8 ;  /* 0x000000b2b408723c */ /* 0x040fe80000001808 */
[----:B------:R-:W1:Y:S05]  /*6270*/  LDSM.16.M88.4 R176, [R242+0x10900] ;  /* 0x01090000f2b0783b */ /* 0x000e6a0000000200 */
[----:B------:R-:W-:Y:S01]  /*6280*/  STL [R1+0xb4], R191 ;  /* 0x0000b4bf01007387 */ /* 0x000fe20000100800 */
[C---:B-1----:R-:W-:Y:S08]  /*6290*/  HMMA.16816.F32 R12, R180.reuse, R176, R12 ;  /* 0x000000b0b40c723c */ /* 0x042ff0000000180c */
[C---:B------:R-:W-:Y:S01]  /*62a0*/  HMMA.16816.F32 R16, R180.reuse, R178, R16 ;  /* 0x000000b2b410723c */ /* 0x040fe20000001810 */
[----:B------:R-:W1:Y:S07]  /*62b0*/  LDSM.16.M88.4 R176, [R242+0x11100] ;  /* 0x01110000f2b0783b */ /* 0x000e6e0000000200 */
[C---:B-1----:R-:W-:Y:S08]  /*62c0*/  HMMA.16816.F32 R20, R180.reuse, R176, R20 ;  /* 0x000000b0b414723c */ /* 0x042ff00000001814 */
[C---:B------:R-:W-:Y:S01]  /*62d0*/  HMMA.16816.F32 R24, R180.reuse, R178, R24 ;  /* 0x000000b2b418723c */ /* 0x040fe20000001818 */
[----:B------:R-:W1:Y:S07]  /*62e0*/  LDSM.16.M88.4 R176, [R242+0x11900] ;  /* 0x01190000f2b0783b */ /* 0x000e6e0000000200 */
[C---:B-1----:R-:W-:Y:S08]  /*62f0*/  HMMA.16816.F32 R28, R180.reuse, R176, R28 ;  /* 0x000000b0b41c723c */ /* 0x042ff0000000181c */
[----:B------:R-:W-:Y:S01]  /*6300*/  HMMA.16816.F32 R32, R180, R178, R32 ;  /* 0x000000b2b420723c */ /* 0x000fe20000001820 */
[----:B------:R-:W1:Y:S07]  /*6310*/  LDSM.16.M88.4 R176, [R239] ;  /* 0x00000000efb0783b */ /* 0x000e6e0000000200 */
[C---:B-1----:R-:W-:Y:S08]  /*6320*/  HMMA.16816.F32 R4, R184.reuse, R176, R4 ;  /* 0x000000b0b804723c */ /* 0x042ff00000001804 */
[C---:B------:R-:W-:Y:S01]  /*6330*/  HMMA.16816.F32 R8, R184.reuse, R178, R8 ;  /* 0x000000b2b808723c */ /* 0x040fe20000001808 */
[----:B------:R-:W1:Y:S07]  /*6340*/  LDSM.16.M88.4 R176, [R239+0x800] ;  /* 0x00080000efb0783b */ /* 0x000e6e0000000200 */
        /* <DEDUP_REMOVED lines=20> */
[----:B--2---:R-:W1:Y:S07]  /*6490*/  LDSM.16.M88.4 R176, [R168] ;  /* 0x00000000a8b0783b */ /* 0x004e6e0000000200 */
[C---:B-1----:R-:W-:Y:S08]  /*64a0*/  HMMA.16816.F32 R4, R192.reuse, R176, R4 ;  /* 0x000000b0c004723c */ /* 0x042ff00000001804 */
[C---:B------:R-:W-:Y:S01]  /*64b0*/  HMMA.16816.F32 R8, R192.reuse, R178, R8 ;  /* 0x000000b2c008723c */ /* 0x040fe20000001808 */
[----:B---3--:R-:W1:Y:S07]  /*64c0*/  LDSM.16.M88.4 R176, [R135] ;  /* 0x0000000087b0783b */ /* 0x008e6e0000000200 */
[C---:B-1----:R-:W-:Y:S08]  /*64d0*/  HMMA.16816.F32 R12, R192.reuse, R176, R12 ;  /* 0x000000b0c00c723c */ /* 0x042ff0000000180c */
[C---:B------:R-:W-:Y:S01]  /*64e0*/  HMMA.16816.F32 R16, R192.reuse, R178, R16 ;  /* 0x000000b2c010723c */ /* 0x040fe20000001810 */
[----:B----4-:R-:W1:Y:S07]  /*64f0*/  LDSM.16.M88.4 R176, [R134] ;  /* 0x0000000086b0783b */ /* 0x010e6e0000000200 */
[C---:B-1----:R-:W-:Y:S08]  /*6500*/  HMMA.16816.F32 R20, R192.reuse, R176, R20 ;  /* 0x000000b0c014723c */ /* 0x042ff00000001814 */
[C---:B------:R-:W-:Y:S01]  /*6510*/  HMMA.16816.F32 R24, R192.reuse, R178, R24 ;  /* 0x000000b2c018723c */ /* 0x040fe20000001818 */
[----:B------:R-:W1:Y:S07]  /*6520*/  LDSM.16.M88.4 R176, [R252] ;  /* 0x00000000fcb0783b */ /* 0x000e6e0000000200 */
        /* <DEDUP_REMOVED lines=113> */
[----:B------:R-:W1:Y:S11]  /*6c40*/  LDSM.16.M88.4 R176, [R239+0x6800] ;  /* 0x00680000efb0783b */ /* 0x000e760000000200 */
[----:B------:R-:W-:Y:S04]  /*6c50*/  @!UPT UIADD3 URZ, URZ, URZ, URZ ;  /* 0x0000003f3f3ff290 */ /* 0x000fe8000fffe03f */
[----:B------:R-:W-:Y:S02]  /*6c60*/  FMUL.FTZ R7, R7, c[0x0][0x320] ;  /* 0x0000c80007077a20 */ /* 0x000fe40000410000 */
[----:B------:R-:W-:Y:S02]  /*6c70*/  FMUL.FTZ R5, R5, c[0x0][0x320] ;  /* 0x0000c80005057a20 */ /* 0x000fe40000410000 */
[----:B------:R2:W-:Y:S01]  /*6c80*/  MUFU.TANH R237, R7 ;  /* 0x0000000700ed7308 */ /* 0x0005e20000002400 */
[----:B------:R-:W-:Y:S02]  /*6c90*/  FMUL.FTZ R6, R6, c[0x0][0x320] ;  /* 0x0000c80006067a20 */ /* 0x000fe40000410000 */
[----:B------:R-:W-:Y:S02]  /*6ca0*/  FMUL.FTZ R4, R4, c[0x0][0x320] ;  /* 0x0000c80004047a20 */ /* 0x000fe40000410000 */
[----:B------:R-:W-:Y:S02]  /*6cb0*/  FMUL.FTZ R10, R10, c[0x0][0x320] ;  /* 0x0000c8000a0a7a20 */ /* 0x000fe40000410000 */
[----:B------:R-:W-:Y:S02]  /*6cc0*/  FMUL.FTZ R11, R11, c[0x0][0x320] ;  /* 0x0000c8000b0b7a20 */ /* 0x000fe40000410000 */
[----:B------:R-:W-:Y:S01]  /*6cd0*/  FMUL.FTZ R8, R8, c[0x0][0x320] ;  /* 0x0000c80008087a20 */ /* 0x000fe20000410000 */
[----:B------:R-:W-:Y:S01]  /*6ce0*/  MUFU.TANH R241, R10 ;  /* 0x0000000a00f17308 */ /* 0x000fe20000002400 */
[----:B------:R-:W-:Y:S09]  /*6cf0*/  FMUL.FTZ R9, R9, c[0x0][0x320] ;  /* 0x0000c80009097a20 */ /* 0x000ff20000410000 */
[----:B------:R-:W-:Y:S01]  /*6d00*/  MUFU.TANH R240, R11 ;  /* 0x0000000b00f07308 */ /* 0x000fe20000002400 */
[C---:B-1----:R-:W-:Y:S01]  /*6d10*/  HMMA.16816.F32 R12, R232.reuse, R176, R12 ;  /* 0x000000b0e80c723c */ /* 0x042fe2000000180c */
[----:B--2---:R-:W2:Y:S07]  /*6d20*/  LDL.LU R7, [R1+0x1c] ;  /* 0x00001c0001077983 */ /* 0x004eae0000300800 */
[C---:B------:R-:W-:Y:S01]  /*6d30*/  HMMA.16816.F32 R16, R232.reuse, R178, R16 ;  /* 0x000000b2e810723c */ /* 0x040fe20000001810 */
[----:B------:R-:W1:Y:S01]  /*6d40*/  LDSM.16.M88.4 R176, [R239+0x7000] ;  /* 0x00700000efb0783b */ /* 0x000e620000000200 */
[----:B------:R-:W-:Y:S10]  /*6d50*/  MUFU.TANH R172, R5 ;  /* 0x0000000500ac7308 */ /* 0x000ff40000002400 */
[----:B------:R-:W-:Y:S04]  /*6d60*/  MUFU.TANH R171, R8 ;  /* 0x0000000800ab7308 */ /* 0x000fe80000002400 */
[----:B------:R-:W-:Y:S02]  /*6d70*/  FMUL.FTZ R13, R13, c[0x0][0x320] ;  /* 0x0000c8000d0d7a20 */ /* 0x000fe40000410000 */
        /* <DEDUP_REMOVED lines=9> */
[C---:B-1----:R-:W-:Y:S09]  /*6e10*/  HMMA.16816.F32 R20, R232.reuse, R176, R20 ;  /* 0x000000b0e814723c */ /* 0x042ff20000001814 */
[----:B------:R-:W-:Y:S01]  /*6e20*/  MUFU.TANH R187, R15 ;  /* 0x0000000f00bb7308 */ /* 0x000fe20000002400 */
[C---:B------:R-:W-:Y:S01]  /*6e30*/  HMMA.16816.F32 R24, R232.reuse, R178, R24 ;  /* 0x000000b2e818723c */ /* 0x040fe20000001818 */
[----:B------:R-:W1:Y:S01]  /*6e40*/  LDSM.16.M88.4 R176, [R239+0x7800] ;  /* 0x00780000efb0783b */ /* 0x000e620000000200 */
[----:B------:R-:W-:Y:S07]  /*6e50*/  DEPBAR.LE SB0, 0x0 ;  /* 0x000080000000791a */ /* 0x000fee0000000000 */
[----:B------:R-:W4:Y:S01]  /*6e60*/  MUFU.TANH R4, R4 ;  /* 0x0000000400047308 */ /* 0x000f220000002400 */
[----:B------:R-:W-:Y:S04]  /*6e70*/  BAR.SYNC.DEFER_BLOCKING 0x0 ;  /* 0x0000000000007b1d */ /* 0x000fe80000010000 */
[----:B------:R-:W-:Y:S02]  /*6e80*/  FMUL.FTZ R22, R22, c[0x0][0x320] ;  /* 0x0000c80016167a20 */ /* 0x000fe40000410000 */
[----:B------:R-:W-:Y:S02]  /*6e90*/  FMUL.FTZ R23, R23, c[0x0][0x320] ;  /* 0x0000c80017177a20 */ /* 0x000fe40000410000 */
[----:B------:R-:W-:Y:S06]  /*6ea0*/  FMUL.FTZ R20, R20, c[0x0][0x320] ;  /* 0x0000c80014147a20 */ /* 0x000fec0000410000 */
[----:B---3--:R-:W-:Y:S02]  /*6eb0*/  FMUL.FTZ R13, R25, c[0x0][0x320] ;  /* 0x0000c800190d7a20 */ /* 0x008fe40000410000 */
[----:B------:R-:W-:Y:S02]  /*6ec0*/  FMUL.FTZ R26, R26, c[0x0][0x320] ;  /* 0x0000c8001a1a7a20 */ /* 0x000fe40000410000 */
[----:B------:R-:W-:Y:S01]  /*6ed0*/  FMUL.FTZ R27, R27, c[0x0][0x320] ;  /* 0x0000c8001b1b7a20 */ /* 0x000fe20000410000 */
[----:B----4-:R-:W-:Y:S01]  /*6ee0*/  FMNMX.FTZ R3, R4, R0, !PT ;  /* 0x0000000004037209 */ /* 0x010fe20007810000 */
[----:B------:R3:W-:Y:S03]  /*6ef0*/  MUFU.TANH R133, R17 ;  /* 0x0000001100857308 */ /* 0x0007e60000002400 */
[----:B------:R-:W-:Y:S04]  /*6f00*/  FMNMX.FTZ R3, R172, R3, !PT ;  /* 0x00000003ac037209 */ /* 0x000fe80007810000 */
[----:B------:R-:W-:Y:S01]  /*6f10*/  FMNMX.FTZ R3, R171, R3, !PT ;  /* 0x00000003ab037209 */ /* 0x000fe20007810000 */
[C---:B-1----:R-:W-:Y:S02]  /*6f20*/  HMMA.16816.F32 R28, R232.reuse, R176, R28 ;  /* 0x000000b0e81c723c */ /* 0x042fe4000000181c */
[----:B------:R1:W-:Y:S06]  /*6f30*/  MUFU.TANH R134, R16 ;  /* 0x0000001000867308 */ /* 0x0003ec0000002400 */
[----:B------:R-:W-:Y:S04]  /*6f40*/  HMMA.16816.F32 R32, R232, R178, R32 ;  /* 0x000000b2e820723c */ /* 0x000fe80000001820 */
[----:B------:R-:W4:Y:S01]  /*6f50*/  MUFU.TANH R170, R9 ;  /* 0x0000000900aa7308 */ /* 0x000f220000002400 */
[----:B---3--:R-:W-:Y:S09]  /*6f60*/  FMUL.FTZ R17, R21, c[0x0][0x320] ;  /* 0x0000c80015117a20 */ /* 0x008ff20000410000 */
[----:B------:R-:W3:Y:S02]  /*6f70*/  MUFU.TANH R169, R12 ;  /* 0x0000000c00a97308 */ /* 0x000ee40000002400 */
[----:B------:R-:W-:Y:S02]  /*6f80*/  FMUL.FTZ R30, R30, c[0x0][0x320] ;  /* 0x0000c8001e1e7a20 */ /* 0x000fe40000410000 */
[----:B-1----:R-:W-:Y:S02]  /*6f90*/  FMUL.FTZ R16, R24, c[0x0][0x320] ;  /* 0x0000c80018107a20 */ /* 0x002fe40000410000 */
[----:B------:R-:W-:Y:S04]  /*6fa0*/  FMUL.FTZ R31, R31, c[0x0][0x320] ;  /* 0x0000c8001f1f7a20 */ /* 0x000fe80000410000 */
[----:B------:R-:W1:Y:S01]  /*6fb0*/  MUFU.TANH R20, R20 ;  /* 0x0000001400147308 */ /* 0x000e620000002400 */
[----:B------:R-:W-:Y:S02]  /*6fc0*/  FMUL.FTZ R8, R32, c[0x0][0x320] ;  /* 0x0000c80020087a20 */ /* 0x000fe40000410000 */
[----:B------:R-:W-:Y:S01]  /*6fd0*/  FMUL.FTZ R5, R33, c[0x0][0x320] ;  /* 0x0000c80021057a20 */ /* 0x000fe20000410000 */
[----:B----4-:R-:W-:Y:S01]  /*6fe0*/  FMNMX.FTZ R3, R170, R3, !PT ;  /* 0x00000003aa037209 */ /* 0x010fe20007810000 */
[----:B------:R-:W-:Y:S02]  /*6ff0*/  FMUL.FTZ R9, R29, c[0x0][0x320] ;  /* 0x0000c8001d097a20 */ /* 0x000fe40000410000 */
[----:B------:R-:W-:Y:S03]  /*7000*/  FMUL.FTZ R34, R34, c[0x0][0x320] ;  /* 0x0000c80022227a20 */ /* 0x000fe60000410000 */
[----:B------:R-:W4:Y:S01]  /*7010*/  MUFU.TANH R17, R17 ;  /* 0x0000001100117308 */ /* 0x000f220000002400 */
[----:B---3--:R-:W-:Y:S01]  /*7020*/  FMNMX.FTZ R3, R169, R3, !PT ;  /* 0x00000003a9037209 */ /* 0x008fe20007810000 */
[----:B------:R-:W-:Y:S03]  /*7030*/  FMUL.FTZ R12, R28, c[0x0][0x320] ;  /* 0x0000c8001c0c7a20 */ /* 0x000fe60000410000 */
[----:B------:R-:W-:Y:S05]  /*7040*/  FMNMX.FTZ R3, R135, R3, !PT ;  /* 0x0000000387037209 */ /* 0x000fea0007810000 */
[----:B------:R-:W3:Y:S01]  /*7050*/  MUFU.TANH R16, R16 ;  /* 0x0000001000107308 */ /* 0x000ee20000002400 */
[----:B------:R-:W-:Y:S04]  /*7060*/  FMNMX.FTZ R3, R134, R3, !PT ;  /* 0x0000000386037209 */ /* 0x000fe80007810000 */
[----:B------:R-:W-:Y:S05]  /*7070*/  FMNMX.FTZ R3, R133, R3, !PT ;  /* 0x0000000385037209 */ /* 0x000fea0007810000 */
[----:B------:R-:W3:Y:S01]  /*7080*/  MUFU.TANH R13, R13 ;  /* 0x0000000d000d7308 */ /* 0x000ee20000002400 */
[----:B-1----:R-:W-:Y:S04]  /*7090*/  FMNMX.FTZ R3, R20, R3, !PT ;  /* 0x0000000314037209 */ /* 0x002fe80007810000 */
[----:B----4-:R-:W-:Y:S05]  /*70a0*/  FMNMX.FTZ R3, R17, R3, !PT ;  /* 0x0000000311037209 */ /* 0x010fea0007810000 */
[----:B------:R-:W1:Y:S01]  /*70b0*/  MUFU.TANH R12, R12 ;  /* 0x0000000c000c7308 */ /* 0x000e620000002400 */
[----:B---3--:R-:W-:Y:S09]  /*70c0*/  FMNMX.FTZ R3, R16, R3, !PT ;  /* 0x0000000310037209 */ /* 0x008ff20007810000 */
[----:B------:R-:W3:Y:S01]  /*70d0*/  MUFU.TANH R9, R9 ;  /* 0x0000000900097308 */ /* 0x000ee20000002400 */
[----:B------:R-:W-:Y:S09]  /*70e0*/  FMNMX.FTZ R3, R13, R3, !PT ;  /* 0x000000030d037209 */ /* 0x000ff20007810000 */
[----:B------:R-:W4:Y:S01]  /*70f0*/  MUFU.TANH R8, R8 ;  /* 0x0000000800087308 */ /* 0x000f220000002400 */
[----:B-1----:R-:W-:Y:S09]  /*7100*/  FMNMX.FTZ R3, R12, R3, !PT ;  /* 0x000000030c037209 */ /* 0x002ff20007810000 */
[----:B------:R-:W1:Y:S01]  /*7110*/  MUFU.TANH R5, R5 ;  /* 0x0000000500057308 */ /* 0x000e620000002400 */
[----:B---3--:R-:W-:Y:S09]  /*7120*/  FMNMX.FTZ R3, R9, R3, !PT ;  /* 0x0000000309037209 */ /* 0x008ff20007810000 */
[----:B------:R-:W-:Y:S01]  /*7130*/  MUFU.TANH R6, R6 ;  /* 0x0000000600067308 */ /* 0x000fe20000002400 */
[----:B----4-:R-:W-:Y:S09]  /*7140*/  FMNMX.FTZ R3, R8, R3, !PT ;  /* 0x0000000308037209 */ /* 0x010ff20007810000 */
[----:B------:R-:W-:Y:S01]  /*7150*/  MUFU.TANH R180, R18 ;  /* 0x0000001200b47308 */ /* 0x000fe20000002400 */
[----:B-1----:R-:W-:Y:S05]  /*7160*/  FMNMX.FTZ R3, R5, R3, !PT ;  /* 0x0000000305037209 */ /* 0x002fea0007810000 */
[----:B------:R-:W1:Y:S04]  /*7170*/  SHFL.BFLY PT, R2, R3, 0x2, 0x1f ;  /* 0x0c401f0003027f89 */ /* 0x000e6800000e0000 */
[----:B------:R-:W-:Y:S10]  /*7180*/  MUFU.TANH R181, R19 ;  /* 0x0000001300b57308 */ /* 0x000ff40000002400 */
[----:B------:R-:W-:Y:S10]  /*7190*/  MUFU.TANH R174, R22 ;  /* 0x0000001600ae7308 */ /* 0x000ff40000002400 */
[----:B------:R-:W-:Y:S01]  /*71a0*/  MUFU.TANH R175, R23 ;  /* 0x0000001700af7308 */ /* 0x000fe20000002400 */
[----:B-1----:R-:W-:Y:S05]  /*71b0*/  FMNMX.FTZ R3, R3, R2, !PT ;  /* 0x0000000203037209 */ /* 0x002fea0007810000 */
[----:B------:R-:W1:Y:S04]  /*71c0*/  SHFL.BFLY PT, R2, R3, 0x1, 0x1f ;  /* 0x0c201f0003027f89 */ /* 0x000e6800000e0000 */
[----:B------:R-:W-:Y:S01]  /*71d0*/  MUFU.TANH R168, R26 ;  /* 0x0000001a00a87308 */ /* 0x000fe20000002400 */
[----:B-1----:R-:W-:Y:S05]  /*71e0*/  FMNMX.FTZ R3, R3, R2, !PT ;  /* 0x0000000203037209 */ /* 0x002fea0007810000 */
[C---:B------:R-:W-:Y:S02]  /*71f0*/  FADD.FTZ R0, -R3.reuse, R0 ;  /* 0x0000000003007221 */ /* 0x040fe40000010100 */
[----:B------:R-:W-:Y:S02]  /*7200*/  FMUL.FTZ R2, R3, c[0x0][0x2d0] ;  /* 0x0000b40003027a20 */ /* 0x000fe40000410000 */
[----:B------:R-:W-:Y:S02]  /*7210*/  FMUL.FTZ R0, R0, c[0x0][0x2d0] ;  /* 0x0000b40000007a20 */ /* 0x000fe40000410000 */
[--C-:B------:R-:W-:Y:S02]  /*7220*/  FFMA.FTZ R4, R4, c[0x0][0x2d0], -R2.reuse ;  /* 0x0000b40004047a23 */ /* 0x100fe40000010802 */
[--C-:B------:R-:W-:Y:S02]  /*7230*/  FFMA.FTZ R190, R169, c[0x0][0x2d0], -R2.reuse ;  /* 0x0000b400a9be7a23 */ /* 0x100fe40000010802 */
[----:B------:R-:W1:Y:S01]  /*7240*/  MUFU.EX2 R0, R0 ;  /* 0x0000000000007308 */ /* 0x000e620000000800 */
[--C-:B------:R-:W-:Y:S02]  /*7250*/  FFMA.FTZ R182, R20, c[0x0][0x2d0], -R2.reuse ;  /* 0x0000b40014b67a23 */ /* 0x100fe40000010802 */
[--C-:B------:R-:W-:Y:S02]  /*7260*/  FFMA.FTZ R183, R17, c[0x0][0x2d0], -R2.reuse ;  /* 0x0000b40011b77a23 */ /* 0x100fe40000010802 */
[--C-:B------:R-:W-:Y:S02]  /*7270*/  FFMA.FTZ R173, R13, c[0x0][0x2d0], -R2.reuse ;  /* 0x0000b4000dad7a23 */ /* 0x100fe40000010802 */
[--C-:B------:R-:W-:Y:S02]  /*7280*/  FFMA.FTZ R169, R12, c[0x0][0x2d0], -R2.reuse ;  /* 0x0000b4000ca97a23 */ /* 0x100fe40000010802 */
[--C-:B------:R-:W-:Y:S01]  /*7290*/  FFMA.FTZ R243, R5, c[0x0][0x2d0], -R2.reuse ;  /* 0x0000b40005f37a23 */ /* 0x100fe20000010802 */
[----:B------:R3:W2:Y:S01]  /*72a0*/  MUFU.EX2 R176, R4 ;  /* 0x0000000400b07308 */ /* 0x0006a20000000800 */
[--C-:B------:R-:W-:Y:S02]  /*72b0*/  FFMA.FTZ R177, R172, c[0x0][0x2d0], -R2.reuse ;  /* 0x0000b400acb17a23 */ /* 0x100fe40000010802 */
[--C-:B------:R-:W-:Y:S02]  /*72c0*/  FFMA.FTZ R172, R16, c[0x0][0x2d0], -R2.reuse ;  /* 0x0000b40010ac7a23 */ /* 0x100fe40000010802 */
[--C-:B------:R-:W-:Y:S02]  /*72d0*/  FFMA.FTZ R178, R171, c[0x0][0x2d0], -R2.reuse ;  /* 0x0000b400abb27a23 */ /* 0x100fe40000010802 */
[--C-:B------:R-:W-:Y:S02]  /*72e0*/  FFMA.FTZ R171, R8, c[0x0][0x2d0], -R2.reuse ;  /* 0x0000b40008ab7a23 */ /* 0x100fe40000010802 */
[--C-:B------:R-:W-:Y:S02]  /*72f0*/  FFMA.FTZ R179, R170, c[0x0][0x2d0], -R2.reuse ;  /* 0x0000b400aab37a23 */ /* 0x100fe40000010802 */
[--C-:B------:R-:W-:Y:S02]  /*7300*/  FFMA.FTZ R170, R9, c[0x0][0x2d0], -R2.reuse ;  /* 0x0000b40009aa7a23 */ /* 0x100fe40000010802 */
[----:B------:R-:W-:Y:S02]  /*7310*/  FFMA.FTZ R191, R135, c[0x0][0x2d0], -R2 ;  /* 0x0000b40087bf7a23 */ /* 0x000fe40000010802 */
[C---:B-1----:R-:W-:Y:S01]  /*7320*/  FMUL.FTZ R12, R0.reuse, R156 ;  /* 0x0000009c000c7220 */ /* 0x042fe20000410000 */
[----:B------:R-:W4:Y:S01]  /*7330*/  LDL.LU R135, [R1+0x20] ;  /* 0x0000200001877983 */ /* 0x000f220000300800 */
[C---:B------:R-:W-:Y:S01]  /*7340*/  FMUL.FTZ R16, R0.reuse, R152 ;  /* 0x0000009800107220 */ /* 0x040fe20000410000 */
[----:B------:R-:W-:Y:S01]  /*7350*/  MUFU.EX2 R179, R179 ;  /* 0x000000b300b37308 */ /* 0x000fe20000000800 */
[C---:B------:R-:W-:Y:S02]  /*7360*/  FMUL.FTZ R17, R0.reuse, R153 ;  /* 0x0000009900117220 */ /* 0x040fe40000410000 */
[C---:B------:R-:W-:Y:S01]  /*7370*/  FMUL.FTZ R20, R0.reuse, R148 ;  /* 0x0000009400147220 */ /* 0x040fe20000410000 */
[----:B------:R-:W4:Y:S01]  /*7380*/  LDL R156, [R1+0x38] ;  /* 0x00003800019c7983 */ /* 0x000f220000100800 */
[C---:B------:R-:W-:Y:S02]  /*7390*/  FMUL.FTZ R21, R0.reuse, R149 ;  /* 0x0000009500157220 */ /* 0x040fe40000410000 */
[C---:B------:R-:W-:Y:S02]  /*73a0*/  FMUL.FTZ R25, R0.reuse, R145 ;  /* 0x0000009100197220 */ /* 0x040fe40000410000 */
[C---:B------:R-:W-:Y:S01]  /*73b0*/  FMUL.FTZ R32, R0.reuse, R136 ;  /* 0x0000008800207220 */ /* 0x040fe20000410000 */
[----:B------:R-:W4:Y:S01]  /*73c0*/  LDL R153, [R1+0x34] ;  /* 0x0000340001997983 */ /* 0x000f220000100800 */
[C---:B---3--:R-:W-:Y:S02]  /*73d0*/  FMUL.FTZ R4, R0.reuse, R164 ;  /* 0x000000a400047220 */ /* 0x048fe40000410000 */
[C---:B------:R-:W-:Y:S01]  /*73e0*/  FMUL.FTZ R33, R0.reuse, R137 ;  /* 0x0000008900217220 */ /* 0x040fe20000410000 */
[----:B------:R-:W1:Y:S01]  /*73f0*/  MUFU.TANH R164, R27 ;  /* 0x0000001b00a47308 */ /* 0x000e620000002400 */
[C---:B------:R-:W-:Y:S01]  /*7400*/  FMUL.FTZ R5, R0.reuse, R165 ;  /* 0x000000a500057220 */ /* 0x040fe20000410000 */
[----:B------:R-:W3:Y:S01]  /*7410*/  LDL R152, [R1+0x30] ;  /* 0x0000300001987983 */ /* 0x000ee20000100800 */
[C---:B------:R-:W-:Y:S02]  /*7420*/  FMUL.FTZ R8, R0.reuse, R160 ;  /* 0x000000a000087220 */ /* 0x040fe40000410000 */
[C---:B------:R-:W-:Y:S02]  /*7430*/  FMUL.FTZ R9, R0.reuse, R161 ;  /* 0x000000a100097220 */ /* 0x040fe40000410000 */
[C---:B------:R-:W-:Y:S01]  /*7440*/  FMUL.FTZ R13, R0.reuse, R157 ;  /* 0x0000009d000d7220 */ /* 0x040fe20000410000 */
[----:B------:R-:W3:Y:S01]  /*7450*/  LDL R149, [R1+0x2c] ;  /* 0x00002c0001957983 */ /* 0x000ee20000100800 */
[C---:B------:R-:W-:Y:S01]  /*7460*/  FMUL.FTZ R24, R0.reuse, R144 ;  /* 0x0000009000187220 */ /* 0x040fe20000410000 */
[----:B------:R-:W1:Y:S01]  /*7470*/  MUFU.TANH R161, R30 ;  /* 0x0000001e00a17308 */ /* 0x000e620000002400 */
[C---:B------:R-:W-:Y:S02]  /*7480*/  FMUL.FTZ R28, R0.reuse, R140 ;  /* 0x0000008c001c7220 */ /* 0x040fe40000410000 */
[C---:B------:R-:W-:Y:S01]  /*7490*/  FMUL.FTZ R29, R0.reuse, R141 ;  /* 0x0000008d001d7220 */ /* 0x040fe20000410000 */
[----:B------:R-:W3:Y:S01]  /*74a0*/  LDL R148, [R1+0x28] ;  /* 0x0000280001947983 */ /* 0x000ee20000100800 */
[C---:B------:R-:W-:Y:S02]  /*74b0*/  FMUL.FTZ R36, R0.reuse, R36 ;  /* 0x0000002400247220 */ /* 0x040fe40000410000 */
[C---:B------:R-:W-:Y:S02]  /*74c0*/  FMUL.FTZ R37, R0.reuse, R37 ;  /* 0x0000002500257220 */ /* 0x040fe40000410000 */
[C---:B------:R-:W-:Y:S01]  /*74d0*/  FMUL.FTZ R40, R0.reuse, R40 ;  /* 0x0000002800287220 */ /* 0x040fe20000410000 */
[----:B------:R-:W1:Y:S01]  /*74e0*/  MUFU.TANH R160, R31 ;  /* 0x0000001f00a07308 */ /* 0x000e620000002400 */
[C---:B------:R-:W-:Y:S01]  /*74f0*/  FMUL.FTZ R41, R0.reuse, R41 ;  /* 0x0000002900297220 */ /* 0x040fe20000410000 */
[----:B------:R-:W3:Y:S01]  /*7500*/  LDL R145, [R1+0x24] ;  /* 0x0000240001917983 */ /* 0x000ee20000100800 */
[C---:B------:R-:W-:Y:S02]  /*7510*/  FMUL.FTZ R44, R0.reuse, R44 ;  /* 0x0000002c002c7220 */ /* 0x040fe40000410000 */
        /* <DEDUP_REMOVED lines=43> */
[----:B--2---:R-:W-:Y:S01]  /*77d0*/  FFMA.FTZ R144, R0, R7, R176 ;  /* 0x0000000700907223 */ /* 0x004fe200000100b0 */
[----:B------:R-:W-:Y:S01]  /*77e0*/  FMNMX.FTZ R0, R6, R132, !PT ;  /* 0x0000008406007209 */ /* 0x000fe20007810000 */
[--C-:B------:R-:W-:Y:S02]  /*77f0*/  FFMA.FTZ R184, R134, c[0x0][0x2d0], -R2.reuse ;  /* 0x0000b40086b87a23 */ /* 0x100fe40000010802 */
[----:B------:R-:W-:Y:S01]  /*7800*/  FFMA.FTZ R185, R133, c[0x0][0x2d0], -R2 ;  /* 0x0000b40085b97a23 */ /* 0x000fe20000010802 */
[----:B------:R-:W-:Y:S01]  /*7810*/  FMNMX.FTZ R0, R237, R0, !PT ;  /* 0x00000000ed007209 */ /* 0x000fe20007810000 */
[----:B------:R-:W2:Y:S03]  /*7820*/  MUFU.TANH R134, R34 ;  /* 0x0000002200867308 */ /* 0x000ea60000002400 */
[----:B------:R-:W-:Y:S04]  /*7830*/  FMNMX.FTZ R0, R241, R0, !PT ;  /* 0x00000000f1007209 */ /* 0x000fe80007810000 */
[----:B------:R-:W-:Y:S03]  /*7840*/  FMNMX.FTZ R0, R240, R0, !PT ;  /* 0x00000000f0007209 */ /* 0x000fe60007810000 */
[----:B------:R-:W-:Y:S01]  /*7850*/  MUFU.EX2 R157, R185 ;  /* 0x000000b9009d7308 */ /* 0x000fe20000000800 */
[----:B------:R-:W-:Y:S04]  /*7860*/  FMNMX.FTZ R0, R186, R0, !PT ;  /* 0x00000000ba007209 */ /* 0x000fe80007810000 */
[----:B------:R-:W-:Y:S04]  /*7870*/  FMNMX.FTZ R0, R187, R0, !PT ;  /* 0x00000000bb007209 */ /* 0x000fe80007810000 */
[----:B------:R-:W-:Y:S04]  /*7880*/  FMNMX.FTZ R0, R180, R0, !PT ;  /* 0x00000000b4007209 */ /* 0x000fe80007810000 */
[----:B------:R-:W-:Y:S01]  /*7890*/  FMNMX.FTZ R2, R181, R0, !PT ;  /* 0x00000000b5027209 */ /* 0x000fe20007810000 */
[----:B------:R-:W-:Y:S03]  /*78a0*/  FMUL.FTZ R0, R35, c[0x0][0x320] ;  /* 0x0000c80023007a20 */ /* 0x000fe60000410000 */
[----:B------:R-:W-:Y:S01]  /*78b0*/  FMNMX.FTZ R2, R174, R2, !PT ;  /* 0x00000002ae027209 */ /* 0x000fe20007810000 */
[----:B------:R1:W1:Y:S03]  /*78c0*/  MUFU.TANH R133, R0 ;  /* 0x0000000000857308 */ /* 0x0002660000002400 */
[----:B-1----:R-:W-:Y:S04]  /*78d0*/  FMNMX.FTZ R0, R175, R2, !PT ;  /* 0x00000002af007209 */ /* 0x002fe80007810000 */
[----:B------:R-:W-:Y:S04]  /*78e0*/  FMNMX.FTZ R0, R168, R0, !PT ;  /* 0x00000000a8007209 */ /* 0x000fe80007810000 */
[----:B------:R-:W-:Y:S04]  /*78f0*/  FMNMX.FTZ R0, R164, R0, !PT ;  /* 0x00000000a4007209 */ /* 0x000fe80007810000 */
[----:B------:R-:W-:Y:S04]  /*7900*/  FMNMX.FTZ R0, R161, R0, !PT ;  /* 0x00000000a1007209 */ /* 0x000fe80007810000 */
[----:B------:R-:W-:Y:S04]  /*7910*/  FMNMX.FTZ R0, R160, R0, !PT ;  /* 0x00000000a0007209 */ /* 0x000fe80007810000 */
[----:B--2---:R-:W-:Y:S04]  /*7920*/  FMNMX.FTZ R0, R134, R0, !PT ;  /* 0x0000000086007209 */ /* 0x004fe80007810000 */
[----:B------:R-:W-:Y:S05]  /*7930*/  FMNMX.FTZ R0, R133, R0, !PT ;  /* 0x0000000085007209 */ /* 0x000fea0007810000 */
[----:B------:R-:W1:Y:S02]  /*7940*/  SHFL.BFLY PT, R2, R0, 0x2, 0x1f ;  /* 0x0c401f0000027f89 */ /* 0x000e6400000e0000 */
[----:B-1----:R-:W-:Y:S05]  /*7950*/  FMNMX.FTZ R0, R0, R2, !PT ;  /* 0x0000000200007209 */ /* 0x002fea0007810000 */
[----:B------:R-:W1:Y:S02]  /*7960*/  SHFL.BFLY PT, R2, R0, 0x1, 0x1f ;  /* 0x0c201f0000027f89 */ /* 0x000e6400000e0000 */
[----:B-1----:R-:W-:Y:S05]  /*7970*/  FMNMX.FTZ R2, R0, R2, !PT ;  /* 0x0000000200027209 */ /* 0x002fea0007810000 */
[C---:B------:R-:W-:Y:S02]  /*7980*/  FADD.FTZ R0, -R2.reuse, R132 ;  /* 0x0000008402007221 */ /* 0x040fe40000010100 */
[----:B------:R-:W-:Y:S02]  /*7990*/  FMUL.FTZ R132, R2, c[0x0][0x2d0] ;  /* 0x0000b40002847a20 */ /* 0x000fe40000410000 */
[----:B------:R-:W-:Y:S02]  /*79a0*/  FMUL.FTZ R0, R0, c[0x0][0x2d0] ;  /* 0x0000b40000007a20 */ /* 0x000fe40000410000 */
[----:B------:R-:W-:Y:S04]  /*79b0*/  FFMA.FTZ R140, R6, c[0x0][0x2d0], -R132 ;  /* 0x0000b400068c7a23 */ /* 0x000fe80000010884 */
[----:B------:R-:W1:Y:S10]  /*79c0*/  MUFU.EX2 R0, R0 ;  /* 0x0000000000007308 */ /* 0x000e740000000800 */
[----:B------:R-:W4:Y:S01]  /*79d0*/  MUFU.EX2 R140, R140 ;  /* 0x0000008c008c7308 */ /* 0x000f220000000800 */
[C---:B-1----:R-:W-:Y:S02]  /*79e0*/  FMUL.FTZ R10, R0.reuse, R162 ;  /* 0x000000a2000a7220 */ /* 0x042fe40000410000 */
[C---:B------:R-:W-:Y:S02]  /*79f0*/  FMUL.FTZ R11, R0.reuse, R163 ;  /* 0x000000a3000b7220 */ /* 0x040fe40000410000 */
[----:B------:R-:W2:Y:S01]  /*7a00*/  LDL.64 R162, [R1+0x68] ;  /* 0x0000680001a27983 */ /* 0x000ea20000100a00 */
[C---:B------:R-:W-:Y:S02]  /*7a10*/  FMUL.FTZ R6, R0.reuse, R166 ;  /* 0x000000a600067220 */ /* 0x040fe40000410000 */
[C---:B------:R-:W-:Y:S02]  /*7a20*/  FMUL.FTZ R7, R0.reuse, R167 ;  /* 0x000000a700077220 */ /* 0x040fe40000410000 */
[----:B------:R-:W3:Y:S01]  /*7a30*/  LDL.64 R166, [R1+0x58] ;  /* 0x0000580001a67983 */ /* 0x000ee20000100a00 */
[C---:B------:R-:W-:Y:S02]  /*7a40*/  FMUL.FTZ R30, R0.reuse, R142 ;  /* 0x0000008e001e7220 */ /* 0x040fe40000410000 */
[C---:B------:R-:W-:Y:S02]  /*7a50*/  FMUL.FTZ R31, R0.reuse, R143 ;  /* 0x0000008f001f7220 */ /* 0x040fe40000410000 */
[C---:B----4-:R-:W-:Y:S02]  /*7a60*/  FFMA.FTZ R141, R0.reuse, R135, R140 ;  /* 0x00000087008d7223 */ /* 0x050fe4000001008c */
[C---:B------:R-:W-:Y:S02]  /*7a70*/  FMUL.FTZ R14, R0.reuse, R158 ;  /* 0x0000009e000e7220 */ /* 0x040fe40000410000 */
[C---:B------:R-:W-:Y:S01]  /*7a80*/  FMUL.FTZ R15, R0.reuse, R159 ;  /* 0x0000009f000f7220 */ /* 0x040fe20000410000 */
[----:B------:R-:W-:Y:S01]  /*7a90*/  MUFU.EX2 R158, R171 ;  /* 0x000000ab009e7308 */ /* 0x000fe20000000800 */
[C---:B------:R-:W-:Y:S02]  /*7aa0*/  FMUL.FTZ R18, R0.reuse, R154 ;  /* 0x0000009a00127220 */ /* 0x040fe40000410000 */
[C---:B------:R-:W-:Y:S02]  /*7ab0*/  FMUL.FTZ R19, R0.reuse, R155 ;  /* 0x0000009b00137220 */ /* 0x040fe40000410000 */
[C---:B------:R-:W-:Y:S02]  /*7ac0*/  FMUL.FTZ R22, R0.reuse, R150 ;  /* 0x0000009600167220 */ /* 0x040fe40000410000 */
        /* <DEDUP_REMOVED lines=8> */
[----:B------:R-:W1:Y:S01]  /*7b50*/  MUFU.EX2 R139, R177 ;  /* 0x000000b1008b7308 */ /* 0x000e620000000800 */
        /* <DEDUP_REMOVED lines=48> */
[----:B------:R-:W-:Y:S02]  /*7e60*/  FMUL.FTZ R131, R0, R131 ;  /* 0x0000008300837220 */ /* 0x000fe40000410000 */
[----:B------:R-:W-:Y:S02]  /*7e70*/  FFMA.FTZ R138, R237, c[0x0][0x2d0], -R132 ;  /* 0x0000b400ed8a7a23 */ /* 0x000fe40000010884 */
[----:B------:R-:W4:Y:S01]  /*7e80*/  LDL.LU R237, [R1+0xc8] ;  /* 0x0000c80001ed7983 */ /* 0x000f220000300800 */
[----:B-1----:R-:W-:Y:S02]  /*7e90*/  FADD.FTZ R144, R139, R144 ;  /* 0x000000908b907221 */ /* 0x002fe40000010000 */
[----:B------:R-:W-:Y:S02]  /*7ea0*/  FFMA.FTZ R178, R160, c[0x0][0x2d0], -R132 ;  /* 0x0000b400a0b27a23 */ /* 0x000fe40000010884 */
[----:B------:R-:W-:Y:S02]  /*7eb0*/  FADD.FTZ R144, R151, R144 ;  /* 0x0000009097907221 */ /* 0x000fe40000010000 */
[----:B------:R-:W-:Y:S02]  /*7ec0*/  FFMA.FTZ R177, R134, c[0x0][0x2d0], -R132 ;  /* 0x0000b40086b17a23 */ /* 0x000fe40000010884 */
[----:B------:R-:W-:Y:S01]  /*7ed0*/  FADD.FTZ R144, R179, R144 ;  /* 0x00000090b3907221 */ /* 0x000fe20000010000 */
[----:B------:R-:W-:Y:S10]  /*7ee0*/  MUFU.EX2 R178, R178 ;  /* 0x000000b200b27308 */ /* 0x000ff40000000800 */
[----:B------:R-:W-:Y:S01]  /*7ef0*/  MUFU.EX2 R177, R177 ;  /* 0x000000b100b17308 */ /* 0x000fe20000000800 */
[----:B--2---:R-:W-:Y:S04]  /*7f00*/  @P0 IADD3 R0, P2, R162, UR15, RZ ;  /* 0x0000000fa2000c10 */ /* 0x004fe8000ff5e0ff */
[C---:B------:R-:W-:Y:S02]  /*7f10*/  @P0 LEA R136, P1, R0.reuse, c[0x0][0x1c8], 0x1 ;  /* 0x0000720000880a11 */ /* 0x040fe400078208ff */
[----:B---3--:R-:W-:Y:S04]  /*7f20*/  @P0 IADD3.X R135, R167, UR14, RZ, P2, !PT ;  /* 0x0000000ea7870c10 */ /* 0x008fe800097fe4ff */
[----:B------:R-:W-:Y:S02]  /*7f30*/  @P0 LEA.HI.X R137, R0, c[0x0][0x1cc], R135, 0x1, P1 ;  /* 0x0000730000890a11 */ /* 0x000fe400008f0c87 */
[----:B------:R-:W-:Y:S03]  /*7f40*/  @P0 IADD3 R0, P2, R156, UR15, RZ ;  /* 0x0000000f9c000c10 */ /* 0x000fe6000ff5e0ff */
[----:B------:R1:W-:Y:S01]  /*7f50*/  @P0 LDGSTS.E.BYPASS.LTC128B.128 [R238+0x10100], [R136.64], !P6 ;  /* 0x1010000088ee0fae */ /* 0x0003e2000f101d4c */
[----:B------:R-:W-:Y:S02]  /*7f60*/  @P0 IADD3.X R135, R153, UR14, RZ, P2, !PT ;  /* 0x0000000e99870c10 */ /* 0x000fe400097fe4ff */
[C---:B-1----:R-:W-:Y:S04]  /*7f70*/  @P0 LEA R136, P1, R0.reuse, c[0x0][0x1c8], 0x1 ;  /* 0x0000720000880a11 */ /* 0x042fe800078208ff */
[----:B------:R-:W-:Y:S02]  /*7f80*/  @P0 LEA.HI.X R137, R0, c[0x0][0x1cc], R135, 0x1, P1 ;  /* 0x0000730000890a11 */ /* 0x000fe400008f0c87 */
[----:B------:R-:W-:Y:S03]  /*7f90*/  @P0 IADD3 R0, P2, R152, UR15, RZ ;  /* 0x0000000f98000c10 */ /* 0x000fe6000ff5e0ff */
[----:B------:R1:W-:Y:S01]  /*7fa0*/  @P0 LDGSTS.E.BYPASS.LTC128B.128 [R238+0x12100], [R136.64], !P5 ;  /* 0x1210000088ee0fae */ /* 0x0003e2000e901d4c */
[----:B------:R-:W-:Y:S02]  /*7fb0*/  @P0 IADD3.X R135, R149, UR14, RZ, P2, !PT ;  /* 0x0000000e95870c10 */ /* 0x000fe400097fe4ff */
[C---:B-1----:R-:W-:Y:S04]  /*7fc0*/  @P0 LEA R136, P1, R0.reuse, c[0x0][0x1c8], 0x1 ;  /* 0x0000720000880a11 */ /* 0x042fe800078208ff */
[----:B------:R-:W-:Y:S02]  /*7fd0*/  @P0 LEA.HI.X R137, R0, c[0x0][0x1cc], R135, 0x1, P1 ;  /* 0x0000730000890a11 */ /* 0x000fe400008f0c87 */
[----:B------:R-:W-:Y:S01]  /*7fe0*/  @P0 IADD3 R0, P2, R148, UR15, RZ ;  /* 0x0000000f94000c10 */ /* 0x000fe2000ff5e0ff */
[----:B------:R-:W-:Y:S02]  /*7ff0*/  @UP0 UIADD3 UR15, UP1, UR10, UR15, URZ ;  /* 0x0000000f0a0f0290 */ /* 0x000fe4000ff3e03f */
[----:B------:R1:W-:Y:S01]  /*8000*/  @P0 LDGSTS.E.BYPASS.LTC128B.128 [R238+0x14100], [R136.64], !P4 ;  /* 0x1410000088ee0fae */ /* 0x0003e2000e101d4c */
[----:B------:R-:W-:Y:S01]  /*8010*/  @P0 IADD3.X R135, R145, UR14, RZ, P2, !PT ;  /* 0x0000000e91870c10 */ /* 0x000fe200097fe4ff */
[----:B------:R-:W-:Y:S01]  /*8020*/  @UP0 UIADD3.X UR14, UR9, UR14, URZ, UP1, !UPT ;  /* 0x0000000e090e0290 */ /* 0x000fe20008ffe43f */
[C---:B-1----:R-:W-:Y:S04]  /*8030*/  @P0 LEA R136, P1, R0.reuse, c[0x0][0x1c8], 0x1 ;  /* 0x0000720000880a11 */ /* 0x042fe800078208ff */
[----:B------:R-:W-:Y:S02]  /*8040*/  @P0 LEA.HI.X R137, R0, c[0x0][0x1cc], R135, 0x1, P1 ;  /* 0x0000730000890a11 */ /* 0x000fe400008f0c87 */
[----:B------:R-:W-:Y:S02]  /*8050*/  @P0 IADD3 R0, P2, R162, UR15, RZ ;  /* 0x0000000fa2000c10 */ /* 0x000fe4000ff5e0ff */
[----:B------:R-:W1:Y:S01]  /*8060*/  MUFU.EX2 R162, R173 ;  /* 0x000000ad00a27308 */ /* 0x000e620000000800 */
[----:B------:R2:W-:Y:S01]  /*8070*/  @P0 LDGSTS.E.BYPASS.LTC128B.128 [R238+0x16100], [R136.64], !P3 ;  /* 0x1610000088ee0fae */ /* 0x0005e2000d901d4c */
[----:B------:R-:W-:Y:S08]  /*8080*/  @P0 IADD3.X R135, R167, UR14, RZ, P2, !PT ;  /* 0x0000000ea7870c10 */ /* 0x000ff000097fe4ff */
[----:B------:R-:W-:Y:S01]  /*8090*/  MUFU.EX2 R167, R169 ;  /* 0x000000a900a77308 */ /* 0x000fe20000000800 */
[----:B-1----:R-:W-:Y:S02]  /*80a0*/  F2FP.PACK_AB R134, R162, R155 ;  /* 0x0000009ba286723e */ /* 0x002fe400000000ff */
[C---:B--2---:R-:W-:Y:S04]  /*80b0*/  @P0 LEA R136, P1, R0.reuse, c[0x0][0x1c8], 0x1 ;  /* 0x0000720000880a11 */ /* 0x044fe800078208ff */
[----:B------:R-:W-:Y:S02]  /*80c0*/  @P0 LEA.HI.X R137, R0, c[0x0][0x1cc], R135, 0x1, P1 ;  /* 0x0000730000890a11 */ /* 0x000fe400008f0c87 */
[----:B------:R-:W-:Y:S02]  /*80d0*/  @P0 IADD3 R0, P2, R156, UR15, RZ ;  /* 0x0000000f9c000c10 */ /* 0x000fe4000ff5e0ff */
[----:B------:R-:W-:Y:S01]  /*80e0*/  MUFU.EX2 R156, R183 ;  /* 0x000000b7009c7308 */ /* 0x000fe20000000800 */
[----:B------:R1:W-:Y:S01]  /*80f0*/  @P0 LDGSTS.E.BYPASS.LTC128B.128 [R238+0x11100], [R136.64], !P6 ;  /* 0x1110000088ee0fae */ /* 0x0003e2000f101d4c */
[----:B------:R-:W-:Y:S08]  /*8100*/  @P0 IADD3.X R135, R153, UR14, RZ, P2, !PT ;  /* 0x0000000e99870c10 */ /* 0x000ff000097fe4ff */
[----:B------:R-:W-:Y:S01]  /*8110*/  MUFU.EX2 R153, R191 ;  /* 0x000000bf00997308 */ /* 0x000fe20000000800 */
[C---:B-1----:R-:W-:Y:S04]  /*8120*/  @P0 LEA R136, P1, R0.reuse, c[0x0][0x1c8], 0x1 ;  /* 0x0000720000880a11 */ /* 0x042fe800078208ff */
[----:B------:R-:W-:Y:S02]  /*8130*/  @P0 LEA.HI.X R137, R0, c[0x0][0x1cc], R135, 0x1, P1 ;  /* 0x0000730000890a11 */ /* 0x000fe400008f0c87 */
[----:B------:R-:W-:Y:S03]  /*8140*/  @P0 IADD3 R0, P2, R152, UR15, RZ ;  /* 0x0000000f98000c10 */ /* 0x000fe6000ff5e0ff */
[----:B------:R-:W-:Y:S01]  /*8150*/  MUFU.EX2 R152, R190 ;  /* 0x000000be00987308 */ /* 0x000fe20000000800 */
[----:B------:R1:W-:Y:S01]  /*8160*/  @P0 LDGSTS.E.BYPASS.LTC128B.128 [R238+0x13100], [R136.64], !P5 ;  /* 0x1310000088ee0fae */ /* 0x0003e2000e901d4c */
[----:B------:R-:W-:Y:S02]  /*8170*/  @P0 IADD3.X R135, R149, UR14, RZ, P2, !PT ;  /* 0x0000000e95870c10 */ /* 0x000fe400097fe4ff */
[C---:B-1----:R-:W-:Y:S04]  /*8180*/  @P0 LEA R136, P1, R0.reuse, c[0x0][0x1c8], 0x1 ;  /* 0x0000720000880a11 */ /* 0x042fe800078208ff */
[----:B------:R-:W-:Y:S02]  /*8190*/  @P0 LEA.HI.X R137, R0, c[0x0][0x1cc], R135, 0x1, P1 ;  /* 0x0000730000890a11 */ /* 0x000fe400008f0c87 */
[----:B------:R-:W-:Y:S01]  /*81a0*/  @P0 IADD3 R0, P2, R148, UR15, RZ ;  /* 0x0000000f94000c10 */ /* 0x000fe2000ff5e0ff */
[----:B------:R-:W1:Y:S02]  /*81b0*/  MUFU.EX2 R135, R138 ;  /* 0x0000008a00877308 */ /* 0x000e640000000800 */
[----:B------:R2:W-:Y:S01]  /*81c0*/  @P0 LDGSTS.E.BYPASS.LTC128B.128 [R238+0x15100], [R136.64], !P4 ;  /* 0x1510000088ee0fae */ /* 0x0005e2000e101d4c */
[----:B-1----:R-:W-:Y:S01]  /*81d0*/  FADD.FTZ R148, R135, R141 ;  /* 0x0000008d87947221 */ /* 0x002fe20000010000 */
[----:B------:R-:W-:Y:S01]  /*81e0*/  F2FP.PACK_AB R138, R179, R151 ;  /* 0x00000097b38a723e */ /* 0x000fe200000000ff */
[--C-:B------:R-:W-:Y:S05]  /*81f0*/  FFMA.FTZ R179, R161, c[0x0][0x2d0], -R132.reuse ;  /* 0x0000b400a1b37a23 */ /* 0x100fea0000010884 */
[----:B------:R-:W-:Y:S01]  /*8200*/  MUFU.EX2 R151, R182 ;  /* 0x000000b600977308 */ /* 0x000fe20000000800 */
[C---:B--2---:R-:W-:Y:S02]  /*8210*/  @P0 LEA R136, P1, R0.reuse, c[0x0][0x1c8], 0x1 ;  /* 0x0000720000880a11 */ /* 0x044fe400078208ff */
[----:B------:R-:W-:Y:S04]  /*8220*/  @P0 IADD3.X R137, R145, UR14, RZ, P2, !PT ;  /* 0x0000000e91890c10 */ /* 0x000fe800097fe4ff */
[----:B------:R-:W-:Y:S01]  /*8230*/  @P0 LEA.HI.X R137, R0, c[0x0][0x1cc], R137, 0x1, P1 ;  /* 0x0000730000890a11 */ /* 0x000fe200008f0c89 */
[--C-:B------:R-:W-:Y:S02]  /*8240*/  FFMA.FTZ R0, R241, c[0x0][0x2d0], -R132.reuse ;  /* 0x0000b400f1007a23 */ /* 0x100fe40000010884 */
[----:B------:R-:W-:Y:S02]  /*8250*/  MUFU.EX2 R179, R179 ;  /* 0x000000b300b37308 */ /* 0x000fe40000000800 */
[----:B------:R1:W-:Y:S05]  /*8260*/  @P0 LDGSTS.E.BYPASS.LTC128B.128 [R238+0x17100], [R136.64], !P3 ;  /* 0x1710000088ee0fae */ /* 0x0003ea000d901d4c */
[----:B------:R-:W0:Y:S05]  /*8270*/  LDGDEPBAR ;  /* 0x00000000000079af */ /* 0x000e2a0000000000 */
[----:B-1----:R-:W2:Y:S01]  /*8280*/  LDL.LU R238, [R1+0xc4] ;  /* 0x0000c40001ee7983 */ /* 0x002ea20000300800 */
[----:B------:R-:W-:Y:S02]  /*8290*/  F2FP.PACK_AB R137, R135, R140 ;  /* 0x0000008c8789723e */ /* 0x000fe400000000ff */
[----:B------:R1:W-:Y:S01]  /*82a0*/  MUFU.EX2 R135, R0 ;  /* 0x0000000000877308 */ /* 0x0003e20000000800 */
[----:B------:R-:W-:Y:S01]  /*82b0*/  F2FP.PACK_AB R136, R139, R176 ;  /* 0x000000b08b88723e */ /* 0x000fe200000000ff */
[----:B------:R-:W3:Y:S01]  /*82c0*/  LDL.LU R241, [R1+0xc0] ;  /* 0x0000c00001f17983 */ /* 0x000ee20000300800 */
[--C-:B------:R-:W-:Y:S04]  /*82d0*/  FFMA.FTZ R176, R133, c[0x0][0x2d0], -R132.reuse ;  /* 0x0000b40085b07a23 */ /* 0x100fe80000010884 */
[----:B----4-:R-:W4:Y:S03]  /*82e0*/  LDSM.16.MT88.4 R140, [R237+0x100] ;  /* 0x00010000ed8c783b */ /* 0x010f260000004200 */
[----:B------:R-:W-:Y:S01]  /*82f0*/  MUFU.EX2 R176, R176 ;  /* 0x000000b000b07308 */ /* 0x000fe20000000800 */
[--C-:B-1----:R-:W-:Y:S02]  /*8300*/  FFMA.FTZ R0, R240, c[0x0][0x2d0], -R132.reuse ;  /* 0x0000b400f0007a23 */ /* 0x102fe40000010884 */
[----:B------:R-:W3:Y:S07]  /*8310*/  LDL.LU R240, [R1+0xbc] ;  /* 0x0000bc0001f07983 */ /* 0x000eee0000300800 */
[----:B------:R-:W1:Y:S01]  /*8320*/  MUFU.EX2 R146, R0 ;  /* 0x0000000000927308 */ /* 0x000e620000000800 */
[----:B------:R2:W5:Y:S05]  /*8330*/  LDL.LU R190, [R1+0xb8] ;  /* 0x0000b80001be7983 */ /* 0x00056a0000300800 */
[----:B------:R2:W5:Y:S05]  /*8340*/  LDL.LU R191, [R1+0xb4] ;  /* 0x0000b40001bf7983 */ /* 0x00056a0000300800 */
[----:B------:R2:W5:Y:S05]  /*8350*/  LDL.LU R184, [R1+0xb0] ;  /* 0x0000b00001b87983 */ /* 0x00056a0000300800 */
[----:B------:R2:W5:Y:S01]  /*8360*/  LDL.LU R185, [R1+0xac] ;  /* 0x0000ac0001b97983 */ /* 0x0005620000300800 */
[----:B-1----:R-:W-:Y:S01]  /*8370*/  F2FP.PACK_AB R139, R146, R135 ;  /* 0x00000087928b723e */ /* 0x002fe200000000ff */
[----:B------:R-:W-:Y:S03]  /*8380*/  FFMA.FTZ R0, R186, c[0x0][0x2d0], -R132 ;  /* 0x0000b400ba007a23 */ /* 0x000fe60000010884 */
[----:B------:R1:W5:Y:S01]  /*8390*/  LDL.LU R186, [R1+0xa8] ;  /* 0x0000a80001ba7983 */ /* 0x0003620000300800 */
[----:B------:R-:W-:Y:S01]  /*83a0*/  FADD.FTZ R135, R135, R148 ;  /* 0x0000009487877221 */ /* 0x000fe20000010000 */
[----:B------:R1:W-:Y:S01]  /*83b0*/  MUFU.EX2 R145, R0 ;  /* 0x0000000000917308 */ /* 0x0003e20000000800 */
[C---:B----4-:R-:W-:Y:S05]  /*83c0*/  HMMA.16816.F32 R4, R136.reuse, R140, R4 ;  /* 0x0000008c8804723c */ /* 0x050fea0000001804 */
[----:B------:R-:W-:Y:S03]  /*83d0*/  FADD.FTZ R135, R146, R135 ;  /* 0x0000008792877221 */ /* 0x000fe60000010000 */
[C---:B------:R-:W-:Y:S04]  /*83e0*/  HMMA.16816.F32 R8, R136.reuse, R142, R8 ;  /* 0x0000008e8808723c */ /* 0x040fe80000001808 */
[--C-:B-1----:R-:W-:Y:S02]  /*83f0*/  FFMA.FTZ R0, R187, c[0x0][0x2d0], -R132.reuse ;  /* 0x0000b400bb007a23 */ /* 0x102fe40000010884 */
[----:B------:R1:W5:Y:S02]  /*8400*/  LDL.LU R187, [R1+0xa4] ;  /* 0x0000a40001bb7983 */ /* 0x0003640000300800 */
[----:B------:R4:W-:Y:S04]  /*8410*/  MUFU.EX2 R149, R0 ;  /* 0x0000000000957308 */ /* 0x0009e80000000800 */
[--C-:B----4-:R-:W-:Y:S02]  /*8420*/  FFMA.FTZ R0, R180, c[0x0][0x2d0], -R132.reuse ;  /* 0x0000b400b4007a23 */ /* 0x110fe40000010884 */
[----:B------:R1:W5:Y:S04]  /*8430*/  LDL.LU R180, [R1+0xa0] ;  /* 0x0000a00001b47983 */ /* 0x0003680000300800 */
[----:B------:R4:W-:Y:S02]  /*8440*/  MUFU.EX2 R147, R0 ;  /* 0x0000000000937308 */ /* 0x0009e40000000800 */
[--C-:B----4-:R-:W-:Y:S02]  /*8450*/  FFMA.FTZ R0, R181, c[0x0][0x2d0], -R132.reuse ;  /* 0x0000b400b5007a23 */ /* 0x110fe40000010884 */
[----:B------:R1:W5:Y:S06]  /*8460*/  LDL.LU R181, [R1+0x9c] ;  /* 0x00009c0001b57983 */ /* 0x00036c0000300800 */
[----:B------:R4:W-:Y:S01]  /*8470*/  MUFU.EX2 R150, R0 ;  /* 0x0000000000967308 */ /* 0x0009e20000000800 */
[----:B------:R1:W5:Y:S05]  /*8480*/  LDL.LU R182, [R1+0x98] ;  /* 0x0000980001b67983 */ /* 0x00036a0000300800 */
[----:B------:R1:W5:Y:S05]  /*8490*/  LDL.LU R183, [R1+0x94] ;  /* 0x0000940001b77983 */ /* 0x00036a0000300800 */
[----:B------:R1:W5:Y:S05]  /*84a0*/  LDL.LU R172, [R1+0x90] ;  /* 0x0000900001ac7983 */ /* 0x00036a0000300800 */
[----:B------:R1:W5:Y:S01]  /*84b0*/  LDL.LU R173, [R1+0x8c] ;  /* 0x00008c0001ad7983 */ /* 0x0003620000300800 */
[--C-:B----4-:R-:W-:Y:S04]  /*84c0*/  FFMA.FTZ R0, R174, c[0x0][0x2d0], -R132.reuse ;  /* 0x0000b400ae007a23 */ /* 0x110fe80000010884 */
[----:B------:R1:W5:Y:S01]  /*84d0*/  LDL.LU R174, [R1+0x88] ;  /* 0x0000880001ae7983 */ /* 0x0003620000300800 */
[----:B------:R4:W-:Y:S02]  /*84e0*/  MUFU.EX2 R148, R0 ;  /* 0x0000000000947308 */ /* 0x0009e40000000800 */
[--C-:B----4-:R-:W-:Y:S02]  /*84f0*/  FFMA.FTZ R0, R175, c[0x0][0x2d0], -R132.reuse ;  /* 0x0000b400af007a23 */ /* 0x110fe40000010884 */
[----:B------:R1:W5:Y:S06]  /*8500*/  LDL.LU R175, [R1+0x84] ;  /* 0x0000840001af7983 */ /* 0x00036c0000300800 */
[----:B------:R4:W1:Y:S02]  /*8510*/  MUFU.EX2 R165, R0 ;  /* 0x0000000000a57308 */ /* 0x0008640000000800 */
[--C-:B----4-:R-:W-:Y:S01]  /*8520*/  FFMA.FTZ R0, R168, c[0x0][0x2d0], -R132.reuse ;  /* 0x0000b400a8007a23 */ /* 0x110fe20000010884 */
[----:B-1----:R-:W-:Y:S01]  /*8530*/  F2FP.PACK_AB R133, R165, R148 ;  /* 0x00000094a585723e */ /* 0x002fe200000000ff */
[----:B------:R1:W5:Y:S05]  /*8540*/  LDL.LU R168, [R1+0x80] ;  /* 0x0000800001a87983 */ /* 0x00036a0000300800 */
[----:B------:R1:W5:Y:S05]  /*8550*/  LDL.LU R169, [R1+0x7c] ;  /* 0x00007c0001a97983 */ /* 0x00036a0000300800 */
[----:B--2---:R-:W2:Y:S02]  /*8560*/  LDSM.16.MT88.4 R140, [R238+0x100] ;  /* 0x00010000ee8c783b */ /* 0x004ea40000004200 */
[C---:B--2---:R-:W-:Y:S08]  /*8570*/  HMMA.16816.F32 R12, R136.reuse, R140, R12 ;  /* 0x0000008c880c723c */ /* 0x044ff0000000180c */
[C---:B------:R-:W-:Y:S01]  /*8580*/  HMMA.16816.F32 R16, R136.reuse, R142, R16 ;  /* 0x0000008e8810723c */ /* 0x040fe20000001810 */
[----:B---3--:R-:W2:Y:S07]  /*8590*/  LDSM.16.MT88.4 R140, [R241+0x100] ;  /* 0x00010000f18c783b */ /* 0x008eae0000004200 */
[C---:B--2---:R-:W-:Y:S08]  /*85a0*/  HMMA.16816.F32 R20, R136.reuse, R140, R20 ;  /* 0x0000008c8814723c */ /* 0x044ff00000001814 */
[C---:B------:R-:W-:Y:S01]  /*85b0*/  HMMA.16816.F32 R24, R136.reuse, R142, R24 ;  /* 0x0000008e8818723c */ /* 0x040fe20000001818 */
[----:B------:R-:W2:Y:S07]  /*85c0*/  LDSM.16.MT88.4 R140, [R240+0x100] ;  /* 0x00010000f08c783b */ /* 0x000eae0000004200 */
        /* <DEDUP_REMOVED lines=37> */
[----:B------:R-:W-:Y:S01]  /*8820*/  HMMA.16816.F32 R128, R136, R142, R128 ;  /* 0x0000008e8880723c */ /* 0x000fe20000001880 */
[----:B------:R-:W2:Y:S06]  /*8830*/  LDSM.16.MT88.4 R140, [R237+0x900] ;  /* 0x00090000ed8c783b */ /* 0x000eac0000004200 */
[----:B------:R-:W-:Y:S02]  /*8840*/  F2FP.PACK_AB R136, R153, R152 ;  /* 0x000000989988723e */ /* 0x000fe400000000ff */
[----:B------:R-:W-:Y:S03]  /*8850*/  F2FP.PACK_AB R138, R157, R154 ;  /* 0x0000009a9d8a723e */ /* 0x000fe600000000ff */
[----:B------:R-:W-:Y:S01]  /*8860*/  F2FP.PACK_AB R137, R149, R145 ;  /* 0x000000919589723e */ /* 0x000fe200000000ff */
[----:B------:R-:W-:Y:S01]  /*8870*/  FADD.FTZ R145, R145, R135 ;  /* 0x0000008791917221 */ /* 0x000fe20000010000 */
[----:B------:R-:W-:Y:S07]  /*8880*/  F2FP.PACK_AB R139, R150, R147 ;  /* 0x00000093968b723e */ /* 0x000fee00000000ff */
        /* <DEDUP_REMOVED lines=45> */
[C---:B--2---:R-:W-:Y:S01]  /*8b60*/  HMMA.16816.F32 R124, R136.reuse, R140, R124 ;  /* 0x0000008c887c723c */ /* 0x044fe2000000187c */
[----:B------:R2:W3:Y:S07]  /*8b70*/  MUFU.EX2 R140, R0 ;  /* 0x00000000008c7308 */ /* 0x0004ee0000000800 */
[----:B------:R-:W-:Y:S01]  /*8b80*/  HMMA.16816.F32 R128, R136, R142, R128 ;  /* 0x0000008e8880723c */ /* 0x000fe20000001880 */
[----:B------:R-:W4:Y:S03]  /*8b90*/  LDSM.16.MT88.4 R136, [R237+0x1100] ;  /* 0x00110000ed88783b */ /* 0x000f260000004200 */
[----:B--2---:R-:W-:Y:S01]  /*8ba0*/  FFMA.FTZ R0, R164, c[0x0][0x2d0], -R132 ;  /* 0x0000b400a4007a23 */ /* 0x004fe20000010884 */
[----:B---3--:R-:W-:Y:S01]  /*8bb0*/  MOV R146, R140 ;  /* 0x0000008c00927202 */ /* 0x008fe20000000f00 */
[----:B------:R2:W-:Y:S01]  /*8bc0*/  MUFU.EX2 R164, R170 ;  /* 0x000000aa00a47308 */ /* 0x0005e20000000800 */
[----:B------:R-:W3:Y:S01]  /*8bd0*/  LDSM.16.MT88.4 R140, [R238+0x1100] ;  /* 0x00110000ee8c783b */ /* 0x000ee20000004200 */
[----:B------:R-:W-:Y:S08]  /*8be0*/  F2FP.PACK_AB R132, R156, R151 ;  /* 0x000000979c84723e */ /* 0x000ff000000000ff */
[----:B------:R-:W1:Y:S01]  /*8bf0*/  MUFU.EX2 R166, R0 ;  /* 0x0000000000a67308 */ /* 0x000e620000000800 */
[----:B--2---:R2:W5:Y:S05]  /*8c00*/  LDL.LU R170, [R1+0x78] ;  /* 0x0000780001aa7983 */ /* 0x00456a0000300800 */
[----:B------:R2:W5:Y:S01]  /*8c10*/  LDL.LU R171, [R1+0x74] ;  /* 0x0000740001ab7983 */ /* 0x0005620000300800 */
[----:B-1----:R-:W-:Y:S04]  /*8c20*/  F2FP.PACK_AB R135, R166, R146 ;  /* 0x00000092a687723e */ /* 0x002fe800000000ff */
[----:B------:R2:W5:Y:S01]  /*8c30*/  LDL.LU R243, [R1+0x70] ;  /* 0x0000700001f37983 */ /* 0x0005620000300800 */
[----:B------:R-:W-:Y:S04]  /*8c40*/  FADD.FTZ R0, R152, R144 ;  /* 0x0000009098007221 */ /* 0x000fe80000010000 */
[----:B------:R-:W-:Y:S01]  /*8c50*/  FADD.FTZ R144, R153, R0 ;  /* 0x0000000099907221 */ /* 0x000fe20000010000 */
[C---:B----4-:R-:W-:Y:S05]  /*8c60*/  HMMA.16816.F32 R4, R132.reuse, R136, R4 ;  /* 0x000000888404723c */ /* 0x050fea0000001804 */
[----:B------:R-:W-:Y:S03]  /*8c70*/  FADD.FTZ R0, R149, R145 ;  /* 0x0000009195007221 */ /* 0x000fe60000010000 */
[C---:B------:R-:W-:Y:S01]  /*8c80*/  HMMA.16816.F32 R8, R132.reuse, R138, R8 ;  /* 0x0000008a8408723c */ /* 0x040fe20000001808 */
[----:B------:R-:W1:Y:S07]  /*8c90*/  LDSM.16.MT88.4 R136, [R241+0x1100] ;  /* 0x00110000f188783b */ /* 0x000e6e0000004200 */
[C---:B---3--:R-:W-:Y:S08]  /*8ca0*/  HMMA.16816.F32 R12, R132.reuse, R140, R12 ;  /* 0x0000008c840c723c */ /* 0x048ff0000000180c */
[C---:B------:R-:W-:Y:S01]  /*8cb0*/  HMMA.16816.F32 R16, R132.reuse, R142, R16 ;  /* 0x0000008e8410723c */ /* 0x040fe20000001810 */
[----:B------:R-:W3:Y:S07]  /*8cc0*/  LDSM.16.MT88.4 R140, [R240+0x1100] ;  /* 0x00110000f08c783b */ /* 0x000eee0000004200 */
[C---:B-1----:R-:W-:Y:S08]  /*8cd0*/  HMMA.16816.F32 R20, R132.reuse, R136, R20 ;  /* 0x000000888414723c */ /* 0x042ff00000001814 */
        /* <DEDUP_REMOVED lines=35> */
[C---:B-1----:R-:W-:Y:S07]  /*8f10*/  HMMA.16816.F32 R116, R132.reuse, R136, R116 ;  /* 0x000000888474723c */ /* 0x042fee0000001874 */
[----:B------:R-:W-:Y:S01]  /*8f20*/  MOV R137, R162 ;  /* 0x000000a200897202 */ /* 0x000fe20000000f00 */
[C---:B------:R-:W-:Y:S01]  /*8f30*/  HMMA.16816.F32 R120, R132.reuse, R138, R120 ;  /* 0x0000008a8478723c */ /* 0x040fe20000001878 */
[----:B------:R-:W1:Y:S03]  /*8f40*/  LDSM.16.MT88.4 R160, [R237+0x1900] ;  /* 0x00190000eda0783b */ /* 0x000e660000004200 */
[----:B------:R-:W-:Y:S04]  /*8f50*/  FADD.FTZ R136, R154, R144 ;  /* 0x000000909a887221 */ /* 0x000fe80000010000 */
[C---:B---3--:R-:W-:Y:S07]  /*8f60*/  HMMA.16816.F32 R124, R132.reuse, R140, R124 ;  /* 0x0000008c847c723c */ /* 0x048fee000000187c */
[----:B------:R-:W-:Y:S01]  /*8f70*/  MOV R141, R155 ;  /* 0x0000009b008d7202 */ /* 0x000fe20000000f00 */
[----:B------:R-:W-:Y:S01]  /*8f80*/  HMMA.16816.F32 R128, R132, R142, R128 ;  /* 0x0000008e8480723c */ /* 0x000fe20000001880 */
[----:B------:R-:W3:Y:S03]  /*8f90*/  LDSM.16.MT88.4 R152, [R238+0x1900] ;  /* 0x00190000ee98783b */ /* 0x000ee60000004200 */
[----:B------:R-:W-:Y:S02]  /*8fa0*/  FADD.FTZ R140, R147, R0 ;  /* 0x00000000938c7221 */ /* 0x000fe40000010000 */
[----:B------:R-:W-:Y:S01]  /*8fb0*/  FADD.FTZ R0, R157, R136 ;  /* 0x000000889d007221 */ /* 0x000fe20000010000 */
[----:B------:R-:W-:Y:S01]  /*8fc0*/  MOV R157, R167 ;  /* 0x000000a7009d7202 */ /* 0x000fe20000000f00 */
[----:B------:R-:W-:Y:S01]  /*8fd0*/  FADD.FTZ R132, R150, R140 ;  /* 0x0000008c96847221 */ /* 0x000fe20000010000 */
[----:B------:R-:W-:Y:S03]  /*8fe0*/  MOV R150, R164 ;  /* 0x000000a400967202 */ /* 0x000fe60000000f00 */
[----:B------:R-:W-:Y:S01]  /*8ff0*/  MOV R143, R146 ;  /* 0x00000092008f7202 */ /* 0x000fe20000000f00 */
[----:B------:R-:W-:Y:S01]  /*9000*/  FADD.FTZ R148, R148, R132 ;  /* 0x0000008494947221 */ /* 0x000fe20000010000 */
[----:B------:R-:W4:Y:S01]  /*9010*/  LDSM.16.MT88.4 R144, [R241+0x1900] ;  /* 0x00190000f190783b */ /* 0x000f220000004200 */
[----:B------:R-:W-:Y:S01]  /*9020*/  F2FP.PACK_AB R132, R150, R157 ;  /* 0x0000009d9684723e */ /* 0x000fe200000000ff */
[----:B------:R-:W-:Y:S01]  /*9030*/  FADD.FTZ R0, R151, R0 ;  /* 0x0000000097007221 */ /* 0x000fe20000010000 */
[----:B------:R-:W-:Y:S02]  /*9040*/  F2FP.PACK_AB R134, R159, R158 ;  /* 0x0000009e9f86723e */ /* 0x000fe400000000ff */
[----:B------:R-:W-:Y:S01]  /*9050*/  F2FP.PACK_AB R133, R178, R179 ;  /* 0x000000b3b285723e */ /* 0x000fe200000000ff */
[----:B------:R-:W-:Y:S01]  /*9060*/  FADD.FTZ R149, R156, R0 ;  /* 0x000000009c957221 */ /* 0x000fe20000010000 */
[----:B------:R-:W-:Y:S02]  /*9070*/  F2FP.PACK_AB R135, R176, R177 ;  /* 0x000000b1b087723e */ /* 0x000fe400000000ff */
[----:B------:R-:W-:Y:S02]  /*9080*/  MOV R140, R166 ;  /* 0x000000a6008c7202 */ /* 0x000fe40000000f00 */
[----:B------:R-:W-:Y:S02]  /*9090*/  MOV R0, R165 ;  /* 0x000000a500007202 */ /* 0x000fe40000000f00 */
[----:B------:R-:W-:Y:S01]  /*90a0*/  MOV R142, R137 ;  /* 0x00000089008e7202 */ /* 0x000fe20000000f00 */
[C---:B-1----:R-:W-:Y:S01]  /*90b0*/  HMMA.16816.F32 R164, R132.reuse, R160, R4 ;  /* 0x000000a084a4723c */ /* 0x042fe20000001804 */
[----:B------:R-:W1:Y:S06]  /*90c0*/  LDSM.16.MT88.4 R136, [R240+0x1900] ;  /* 0x00190000f088783b */ /* 0x000e6c0000004200 */
[----:B------:R-:W-:Y:S01]  /*90d0*/  MOV R5, R157 ;  /* 0x0000009d00057202 */ /* 0x000fe20000000f00 */
[C---:B------:R-:W-:Y:S04]  /*90e0*/  HMMA.16816.F32 R160, R132.reuse, R162, R8 ;  /* 0x000000a284a0723c */ /* 0x040fe80000001808 */
[----:B------:R-:W-:Y:S02]  /*90f0*/  MOV R4, R150 ;  /* 0x0000009600047202 */ /* 0x000fe40000000f00 */
[----:B------:R-:W-:Y:S02]  /*9100*/  MOV R6, R149 ;  /* 0x0000009500067202 */ /* 0x000fe40000000f00 */
[----:B------:R-:W-:Y:S04]  /*9110*/  MOV R10, R159 ;  /* 0x0000009f000a7202 */ /* 0x000fe80000000f00 */
[----:B------:R-:W-:Y:S02]  /*9120*/  MOV R11, R158 ;  /* 0x0000009e000b7202 */ /* 0x000fe40000000f00 */
[C---:B---3--:R-:W-:Y:S01]  /*9130*/  HMMA.16816.F32 R156, R132.reuse, R152, R12 ;  /* 0x00000098849c723c */ /* 0x048fe2000000180c */
[----:B------:R-:W-:Y:S02]  /*9140*/  LDSM.16.MT88.4 R12, [R241+0x3900] ;  /* 0x00390000f10c783b */ /* 0x000fe40000004200 */
[----:B------:R-:W-:Y:S05]  /*9150*/  MOV R7, R148 ;  /* 0x0000009400077202 */ /* 0x000fea0000000f00 */
[C---:B------:R-:W-:Y:S01]  /*9160*/  HMMA.16816.F32 R152, R132.reuse, R154, R16 ;  /* 0x0000009a8498723c */ /* 0x040fe20000001810 */
[----:B------:R-:W-:Y:S07]  /*9170*/  LDSM.16.MT88.4 R16, [R240+0x3900] ;  /* 0x00390000f010783b */ /* 0x000fee0000004200 */
[C---:B----4-:R-:W-:Y:S07]  /*9180*/  HMMA.16816.F32 R148, R132.reuse, R144, R20 ;  /* 0x000000908494723c */ /* 0x050fee0000001814 */
[----:B------:R-:W-:Y:S01]  /*9190*/  MOV R21, R4 ;  /* 0x0000000400157202 */ /* 0x000fe20000000f00 */
[C---:B------:R-:W-:Y:S04]  /*91a0*/  HMMA.16816.F32 R144, R132.reuse, R146, R24 ;  /* 0x000000928490723c */ /* 0x040fe80000001818 */
[----:B------:R-:W-:Y:S02]  /*91b0*/  MOV R20, R5 ;  /* 0x0000000500147202 */ /* 0x000fe40000000f00 */
[----:B------:R-:W-:Y:S02]  /*91c0*/  MOV R23, R10 ;  /* 0x0000000a00177202 */ /* 0x000fe40000000f00 */
[----:B------:R-:W-:Y:S04]  /*91d0*/  MOV R27, R140 ;  /* 0x0000008c001b7202 */ /* 0x000fe80000000f00 */
[----:B------:R-:W-:Y:S02]  /*91e0*/  MOV R26, R142 ;  /* 0x0000008e001a7202 */ /* 0x000fe40000000f00 */
[----:B------:R-:W-:Y:S02]  /*91f0*/  MOV R25, R143 ;  /* 0x0000008f00197202 */ /* 0x000fe40000000f00 */
[----:B------:R-:W-:Y:S02]  /*9200*/  MOV R24, R141 ;  /* 0x0000008d00187202 */ /* 0x000fe40000000f00 */
[C---:B-1----:R-:W-:Y:S03]  /*9210*/  HMMA.16816.F32 R140, R132.reuse, R136, R28 ;  /* 0x00000088848c723c */ /* 0x042fe6000000181c */
[----:B------:R-:W-:Y:S02]  /*9220*/  MOV R22, R11 ;  /* 0x0000000b00167202 */ /* 0x000fe40000000f00 */
[----:B------:R-:W-:Y:S02]  /*9230*/  LDSM.16.MT88.4 R8, [R238+0x3900] ;  /* 0x00390000ee08783b */ /* 0x000fe40000004200 */
[----:B------:R-:W-:Y:S01]  /*9240*/  MOV R31, R6 ;  /* 0x00000006001f7202 */ /* 0x000fe20000000f00 */
[C---:B------:R-:W-:Y:S04]  /*9250*/  HMMA.16816.F32 R136, R132.reuse, R138, R32 ;  /* 0x0000008a8488723c */ /* 0x040fe80000001820 */
[----:B------:R-:W-:Y:S02]  /*9260*/  MOV R30, R7 ;  /* 0x00000007001e7202 */ /* 0x000fe40000000f00 */
[----:B------:R-:W1:Y:S03]  /*9270*/  LDSM.16.MT88.4 R4, [R237+0x3900] ;  /* 0x00390000ed04783b */ /* 0x000e660000004200 */
[----:B------:R-:W-:Y:S04]  /*9280*/  FADD.FTZ R0, R0, R30 ;  /* 0x0000001e00007221 */ /* 0x000fe80000010000 */
[----:B------:R-:W-:Y:S01]  /*9290*/  FADD.FTZ R0, R25, R0 ;  /* 0x0000000019007221 */ /* 0x000fe20000010000 */
[C---:B-1----:R-:W-:Y:S08]  /*92a0*/  HMMA.16816.F32 R36, R132.reuse, R4, R36 ;  /* 0x000000048424723c */ /* 0x042ff00000001824 */
[C---:B------:R-:W-:Y:S01]  /*92b0*/  HMMA.16816.F32 R40, R132.reuse, R6, R40 ;  /* 0x000000068428723c */ /* 0x040fe20000001828 */
[----:B------:R-:W1:Y:S07]  /*92c0*/  LDSM.16.MT88.4 R4, [R237+0x5900] ;  /* 0x00590000ed04783b */ /* 0x000e6e0000004200 */
[C---:B------:R-:W-:Y:S08]  /*92d0*/  HMMA.16816.F32 R44, R132.reuse, R8, R44 ;  /* 0x00000008842c723c */ /* 0x040ff0000000182c */
[C---:B------:R-:W-:Y:S01]  /*92e0*/  HMMA.16816.F32 R48, R132.reuse, R10, R48 ;  /* 0x0000000a8430723c */ /* 0x040fe20000001830 */
[----:B------:R-:W3:Y:S07]  /*92f0*/  LDSM.16.MT88.4 R8, [R238+0x5900] ;  /* 0x00590000ee08783b */ /* 0x000eee0000004200 */
[C---:B------:R-:W-:Y:S08]  /*9300*/  HMMA.16816.F32 R52, R132.reuse, R12, R52 ;  /* 0x0000000c8434723c */ /* 0x040ff00000001834 */
[C---:B------:R-:W-:Y:S01]  /*9310*/  HMMA.16816.F32 R56, R132.reuse, R14, R56 ;  /* 0x0000000e8438723c */ /* 0x040fe20000001838 */
[----:B------:R-:W4:Y:S07]  /*9320*/  LDSM.16.MT88.4 R12, [R241+0x5900] ;  /* 0x00590000f10c783b */ /* 0x000f2e0000004200 */
[C---:B------:R-:W-:Y:S08]  /*9330*/  HMMA.16816.F32 R60, R132.reuse, R16, R60 ;  /* 0x00000010843c723c */ /* 0x040ff0000000183c */
[C---:B------:R-:W-:Y:S01]  /*9340*/  HMMA.16816.F32 R64, R132.reuse, R18, R64 ;  /* 0x000000128440723c */ /* 0x040fe20000001840 */
[----:B------:R-:W2:Y:S07]  /*9350*/  LDSM.16.MT88.4 R16, [R240+0x5900] ;  /* 0x00590000f010783b */ /* 0x000eae0000004200 */
[C---:B-1----:R-:W-:Y:S08]  /*9360*/  HMMA.16816.F32 R68, R132.reuse, R4, R68 ;  /* 0x000000048444723c */ /* 0x042ff00000001844 */
[C---:B------:R-:W-:Y:S01]  /*9370*/  HMMA.16816.F32 R72, R132.reuse, R6, R72 ;  /* 0x000000068448723c */ /* 0x040fe20000001848 */
[----:B------:R-:W1:Y:S07]  /*9380*/  LDSM.16.MT88.4 R4, [R237+0x7900] ;  /* 0x00790000ed04783b */ /* 0x000e6e0000004200 */
[C---:B---3--:R-:W-:Y:S08]  /*9390*/  HMMA.16816.F32 R76, R132.reuse, R8, R76 ;  /* 0x00000008844c723c */ /* 0x048ff0000000184c */
[C---:B------:R-:W-:Y:S01]  /*93a0*/  HMMA.16816.F32 R80, R132.reuse, R10, R80 ;  /* 0x0000000a8450723c */ /* 0x040fe20000001850 */
[----:B------:R-:W3:Y:S07]  /*93b0*/  LDSM.16.MT88.4 R8, [R238+0x7900] ;  /* 0x00790000ee08783b */ /* 0x000eee0000004200 */
[C---:B----4-:R-:W-:Y:S08]  /*93c0*/  HMMA.16816.F32 R84, R132.reuse, R12, R84 ;  /* 0x0000000c8454723c */ /* 0x050ff00000001854 */
[C---:B------:R-:W-:Y:S01]  /*93d0*/  HMMA.16816.F32 R88, R132.reuse, R14, R88 ;  /* 0x0000000e8458723c */ /* 0x040fe20000001858 */
[----:B------:R-:W4:Y:S07]  /*93e0*/  LDSM.16.MT88.4 R12, [R241+0x7900] ;  /* 0x00790000f10c783b */ /* 0x000f2e0000004200 */
[C---:B--2---:R-:W-:Y:S08]  /*93f0*/  HMMA.16816.F32 R92, R132.reuse, R16, R92 ;  /* 0x00000010845c723c */ /* 0x044ff0000000185c */
[C---:B------:R-:W-:Y:S01]  /*9400*/  HMMA.16816.F32 R96, R132.reuse, R18, R96 ;  /* 0x000000128460723c */ /* 0x040fe20000001860 */
[----:B------:R-:W2:Y:S07]  /*9410*/  LDSM.16.MT88.4 R16, [R240+0x7900] ;  /* 0x00790000f010783b */ /* 0x000eae0000004200 */
[C---:B-1----:R-:W-:Y:S07]  /*9420*/  HMMA.16816.F32 R100, R132.reuse, R4, R100 ;  /* 0x000000048464723c */ /* 0x042fee0000001864 */
[----:B------:R-:W-:Y:S01]  /*9430*/  FADD.FTZ R4, R24, R31 ;  /* 0x0000001f18047221 */ /* 0x000fe20000010000 */
[C---:B------:R-:W-:Y:S04]  /*9440*/  HMMA.16816.F32 R104, R132.reuse, R6, R104 ;  /* 0x000000068468723c */ /* 0x040fe80000001868 */
[----:B------:R-:W-:Y:S02]  /*9450*/  FADD.FTZ R4, R26, R4 ;  /* 0x000000041a047221 */ /* 0x000fe40000010000 */
[----:B------:R-:W-:Y:S02]  /*9460*/  FADD.FTZ R5, R27, R0 ;  /* 0x000000001b057221 */ /* 0x000fe40000010000 */
[C---:B---3--:R-:W-:Y:S04]  /*9470*/  HMMA.16816.F32 R108, R132.reuse, R8, R108 ;  /* 0x00000008846c723c */ /* 0x048fe8000000186c */
[----:B------:R-:W-:Y:S02]  /*9480*/  FADD.FTZ R0, R20, R4 ;  /* 0x0000000414007221 */ /* 0x000fe40000010000 */
[----:B------:R-:W-:Y:S02]  /*9490*/  FADD.FTZ R5, R179, R5 ;  /* 0x00000005b3057221 */ /* 0x000fe40000010000 */
[C---:B------:R-:W-:Y:S04]  /*94a0*/  HMMA.16816.F32 R112, R132.reuse, R10, R112 ;  /* 0x0000000a8470723c */ /* 0x040fe80000001870 */
[----:B------:R-:W-:Y:S02]  /*94b0*/  FADD.FTZ R0, R21, R0 ;  /* 0x0000000015007221 */ /* 0x000fe40000010000 */
[----:B------:R-:W-:Y:S02]  /*94c0*/  FADD.FTZ R5, R178, R5 ;  /* 0x00000005b2057221 */ /* 0x000fe40000010000 */
[C---:B----4-:R-:W-:Y:S04]  /*94d0*/  HMMA.16816.F32 R116, R132.reuse, R12, R116 ;  /* 0x0000000c8474723c */ /* 0x050fe80000001874 */
[----:B------:R-:W-:Y:S02]  /*94e0*/  FADD.FTZ R4, R22, R0 ;  /* 0x0000000016047221 */ /* 0x000fe40000010000 */
[----:B------:R-:W-:Y:S02]  /*94f0*/  FADD.FTZ R0, R177, R5 ;  /* 0x00000005b1007221 */ /* 0x000fe40000010000 */
[C---:B------:R-:W-:Y:S04]  /*9500*/  HMMA.16816.F32 R120, R132.reuse, R14, R120 ;  /* 0x0000000e8478723c */ /* 0x040fe80000001878 */
[----:B------:R-:W-:Y:S02]  /*9510*/  FADD.FTZ R4, R23, R4 ;  /* 0x0000000417047221 */ /* 0x000fe40000010000 */
[----:B------:R-:W-:Y:S02]  /*9520*/  FADD.FTZ R0, R176, R0 ;  /* 0x00000000b0007221 */ /* 0x000fe40000010000 */
[C---:B--2---:R-:W-:Y:S01]  /*9530*/  HMMA.16816.F32 R124, R132.reuse, R16, R124 ;  /* 0x00000010847c723c */ /* 0x044fe2000000187c */
[----:B------:R-:W-:Y:S05]  /*9540*/  STL [R1+0x1c], R4 ;  /* 0x00001c0401007387 */ /* 0x000fea0000100800 */
[----:B------:R1:W-:Y:S02]  /*9550*/  STL [R1+0x20], R0 ;  /* 0x0000200001007387 */ /* 0x0003e40000100800 */
[----:B------:R-:W-:Y:S07]  /*9560*/  HMMA.16816.F32 R128, R132, R18, R128 ;  /* 0x000000128480723c */ /* 0x000fee0000001880 */
[----:B------:R-:W-:Y:S02]  /*9570*/  MOV R132, R2 ;  /* 0x0000000200847202 */ /* 0x000fe40000000f00 */
[----:B-1----:R-:W-:Y:S01]  /*9580*/  MOV R0, R3 ;  /* 0x0000000300007202 */ /* 0x002fe20000000f00 */
[----:B------:R-:W-:-:S05]  /*9590*/  @P0 BRA `(.L_x_5) ;  /* 0xffffc4c000000947 */ /* 0x000fca000383ffff */
.L_x_4:
[----:B------:R-:W2:Y:S04]  /*95a0*/  LDL.LU R4, [R1+0x1c] ;  /* 0x00001c0001047983 */ /* 0x000ea80000300800 */
[----:B------:R-:W3:Y:S01]  /*95b0*/  LDL.LU R5, [R1+0x20] ;  /* 0x0000200001057983 */ /* 0x000ee20000300800 */
[----:B------:R-:W-:-:S02]  /*95c0*/  MOV R16, 0xff800000 ;  /* 0xff80000000107802 */ /* 0x000fc40000000f00 */
[----:B------:R-:W-:Y:S02]  /*95d0*/  MOV R17, 0xff800000 ;  /* 0xff80000000117802 */ /* 0x000fe40000000f00 */
[----:B------:R-:W-:Y:S01]  /*95e0*/  PLOP3.LUT P2, PT, PT, PT, PT, 0x8, 0x0 ;  /* 0x000000000000781c */ /* 0x000fe20003f4e170 */
[----:B--2---:R-:W1:Y:S04]  /*95f0*/  SHFL.BFLY PT, R7, R4, 0x2, 0x1f ;  /* 0x0c401f0004077f89 */ /* 0x004e6800000e0000 */
[----:B---3--:R-:W2:Y:S01]  /*9600*/  SHFL.BFLY PT, R8, R5, 0x2, 0x1f ;  /* 0x0c401f0005087f89 */ /* 0x008ea200000e0000 */
[----:B-1----:R-:W-:Y:S02]  /*9610*/  FADD.FTZ R7, R7, R4 ;  /* 0x0000000407077221 */ /* 0x002fe40000010000 */
[----:B--2---:R-:W-:-:S03]  /*9620*/  FADD.FTZ R8, R8, R5 ;  /* 0x0000000508087221 */ /* 0x004fc60000010000 */
[----:B------:R-:W1:Y:S04]  /*9630*/  SHFL.BFLY PT, R4, R7, 0x1, 0x1f ;  /* 0x0c201f0007047f89 */ /* 0x000e6800000e0000 */
[----:B------:R-:W2:Y:S01]  /*9640*/  SHFL.BFLY PT, R0, R8, 0x1, 0x1f ;  /* 0x0c201f0008007f89 */ /* 0x000ea200000e0000 */
[----:B-1----:R-:W-:Y:S01]  /*9650*/  FADD.FTZ R7, R7, R4 ;  /* 0x0000000407077221 */ /* 0x002fe20000010000 */
[----:B------:R-:W-:Y:S01]  /*9660*/  MOV R4, RZ ;  /* 0x000000ff00047202 */ /* 0x000fe20000000f00 */
[----:B--2---:R-:W-:-:S03]  /*9670*/  FADD.FTZ R8, R0, R8 ;  /* 0x0000000800087221 */ /* 0x004fc60000010000 */
[----:B------:R-:W-:Y:S02]  /*9680*/  FSETP.NE.FTZ.AND P1, PT, R7, RZ, PT ;  /* 0x000000ff0700720b */ /* 0x000fe40003f35000 */
[----:B------:R-:W-:Y:S02]  /*9690*/  MOV R0, RZ ;  /* 0x000000ff00007202 */ /* 0x000fe40000000f00 */
[----:B------:R-:W-:-:S09]  /*96a0*/  FSETP.NE.FTZ.AND P0, PT, R8, RZ, PT ;  /* 0x000000ff0800720b */ /* 0x000fd20003f15000 */
[----:B------:R-:W1:Y:S01]  /*96b0*/  @P1 MUFU.RCP R4, R7 ;  /* 0x0000000700041308 */ /* 0x000e620000001000 */
[----:B------:R-:W-:-:S05]  /*96c0*/  @P1 MOV R5, 0x3f317218 ;  /* 0x3f31721800051802 */ /* 0x000fca0000000f00 */
[----:B------:R-:W-:Y:S02]  /*96d0*/  @P1 FMUL.FTZ R6, R5, c[0x0][0x2d0] ;  /* 0x0000b40005061a20 */ /* 0x000fe40000410000 */
[----:B------:R-:W-:Y:S08]  /*96e0*/  @P0 MUFU.RCP R0, R8 ;  /* 0x0000000800000308 */ /* 0x000ff00000001000 */
[----:B------:R-:W2:Y:S01]  /*96f0*/  @P1 MUFU.LG2 R7, R7 ;  /* 0x0000000700071308 */ /* 0x000ea20000000c00 */
[----:B-1----:R-:W-:-:S02]  /*9700*/  FMUL.FTZ R164, R4, R164 ;  /* 0x000000a404a47220 */ /* 0x002fc40000410000 */
[C---:B------:R-:W-:Y:S02]  /*9710*/  FMUL.FTZ R165, R4.reuse, R165 ;  /* 0x000000a504a57220 */ /* 0x040fe40000410000 */
[C---:B------:R-:W-:Y:S02]  /*9720*/  FMUL.FTZ R160, R4.reuse, R160 ;  /* 0x000000a004a07220 */ /* 0x040fe40000410000 */
[C---:B------:R-:W-:Y:S01]  /*9730*/  FMUL.FTZ R161, R4.reuse, R161 ;  /* 0x000000a104a17220 */ /* 0x040fe20000410000 */
[----:B------:R-:W1:Y:S01]  /*9740*/  @P0 MUFU.LG2 R8, R8 ;  /* 0x0000000800080308 */ /* 0x000e620000000c00 */
[C---:B------:R-:W-:Y:S02]  /*9750*/  FMUL.FTZ R156, R4.reuse, R156 ;  /* 0x0000009c049c7220 */ /* 0x040fe40000410000 */
[C---:B------:R-:W-:Y:S02]  /*9760*/  FMUL.FTZ R157, R4.reuse, R157 ;  /* 0x0000009d049d7220 */ /* 0x040fe40000410000 */
[----:B------:R-:W-:-:S02]  /*9770*/  FMUL.FTZ R152, R4, R152 ;  /* 0x0000009804987220 */ /* 0x000fc40000410000 */
[C---:B------:R-:W-:Y:S02]  /*9780*/  FMUL.FTZ R153, R4.reuse, R153 ;  /* 0x0000009904997220 */ /* 0x040fe40000410000 */
[C---:B------:R-:W-:Y:S02]  /*9790*/  FMUL.FTZ R148, R4.reuse, R148 ;  /* 0x0000009404947220 */ /* 0x040fe40000410000 */
[C---:B------:R-:W-:Y:S02]  /*97a0*/  FMUL.FTZ R149, R4.reuse, R149 ;  /* 0x0000009504957220 */ /* 0x040fe40000410000 */
        /* <DEDUP_REMOVED lines=53> */
[----:B------:R-:W-:Y:S01]  /*9b00*/  FMUL.FTZ R129, R4, R129 ;  /* 0x0000008104817220 */ /* 0x000fe20000410000 */
[----:B------:R-:W-:Y:S01]  /*9b10*/  @P0 MOV R4, 0x3f317218 ;  /* 0x3f31721800040802 */ /* 0x000fe20000000f00 */
[----:B--2---:R-:W-:Y:S02]  /*9b20*/  @P1 FMUL.FTZ R7, R7, 0.69314718246459960938 ;  /* 0x3f31721807071820 */ /* 0x004fe40000410000 */
[----:B-1----:R-:W-:Y:S02]  /*9b30*/  @P0 FMUL.FTZ R5, R8, 0.69314718246459960938 ;  /* 0x3f31721808050820 */ /* 0x002fe40000410000 */
[----:B------:R-:W-:-:S02]  /*9b40*/  @P0 FMUL.FTZ R4, R4, c[0x0][0x2d0] ;  /* 0x0000b40004040a20 */ /* 0x000fc40000410000 */
        /* <DEDUP_REMOVED lines=63> */
[----:B------:R-:W-:Y:S02]  /*9f40*/  FMUL.FTZ R131, R0, R131 ;  /* 0x0000008300837220 */ /* 0x000fe40000410000 */
[----:B------:R-:W-:Y:S02]  /*9f50*/  @P1 FFMA.FTZ R16, R6, R3, R7 ;  /* 0x0000000306101223 */ /* 0x000fe40000010007 */
[----:B------:R-:W-:-:S02]  /*9f60*/  @P0 FFMA.FTZ R17, R4, R2, R5 ;  /* 0x0000000204110223 */ /* 0x000fc40000010005 */
.L_x_3:
[----:B------:R-:W-:Y:S05]  /*9f70*/  @P2 BRA `(.L_x_6) ;  /* 0x00001f8000002947 */ /* 0x000fea0003800000 */
[----:B------:R-:W1:Y:S01]  /*9f80*/  S2R R7, SR_TID.X ;  /* 0x0000000000077919 */ /* 0x000e620000002100 */
[----:B------:R-:W-:Y:S01]  /*9f90*/  IMAD R0, RZ, RZ, -UR11 ;  /* 0x8000000bff007e24 */ /* 0x000fe2000f8e02ff */
[----:B------:R-:W-:Y:S01]  /*9fa0*/  ULDC.64 UR4, c[0x0][0x4d0] ;  /* 0x0001340000047ab9 */ /* 0x000fe20000000a00 */
[----:B------:R-:W-:Y:S01]  /*9fb0*/  MOV R20, c[0x0][0x4e8] ;  /* 0x00013a0000147a02 */ /* 0x000fe20000000f00 */
[----:B------:R-:W2:Y:S01]  /*9fc0*/  S2R R9, SR_CTAID.Y ;  /* 0x0000000000097919 */ /* 0x000ea20000002600 */
[----:B------:R-:W-:Y:S01]  /*9fd0*/  UIMAD.WIDE.U32 UR8, UR11, UR4, URZ ;  /* 0x000000040b0872a5 */ /* 0x000fe2000f8e003f */
[----:B------:R-:W-:Y:S01]  /*9fe0*/  BSSY B0, `(.L_x_7) ;  /* 0x000012f000007945 */ /* 0x000fe20003800000 */
[----:B------:R-:W-:Y:S01]  /*9ff0*/  USHF.R.S32.HI UR6, URZ, 0x1f, UR11 ;  /* 0x0000001f3f067899 */ /* 0x000fe2000801140b */
[----:B------:R-:W3:Y:S01]  /*a000*/  S2R R10, SR_CTAID.Z ;  /* 0x00000000000a7919 */ /* 0x000ee20000002700 */
[----:B------:R-:W-:-:S02]  /*a010*/  ISETP.NE.AND P1, PT, R20, 0x1, PT ;  /* 0x000000011400780c */ /* 0x000fc40003f25270 */
[----:B------:R-:W-:Y:S01]  /*a020*/  IMAD.U32 R2, RZ, RZ, UR8 ;  /* 0x00000008ff027e24 */ /* 0x000fe2000f8e00ff */
[----:B------:R-:W-:Y:S01]  /*a030*/  MOV R3, UR9 ;  /* 0x0000000900037c02 */ /* 0x000fe20008000f00 */
[----:B------:R-:W4:Y:S01]  /*a040*/  S2R R19, SR_CTAID.X ;  /* 0x0000000000137919 */ /* 0x000f220000002500 */
[----:B------:R-:W-:-:S04]  /*a050*/  UIMAD UR7, UR6, UR4, URZ ;  /* 0x00000004060772a4 */ /* 0x000fc8000f8e023f */
[----:B------:R-:W-:-:S03]  /*a060*/  UIMAD UR7, UR11, UR5, UR7 ;  /* 0x000000050b0772a4 */ /* 0x000fc6000f8e0207 */
[----:B------:R-:W-:Y:S02]  /*a070*/  ULDC.64 UR4, c[0x0][0x438] ;  /* 0x00010e0000047ab9 */ /* 0x000fe40000000a00 */
[----:B------:R-:W-:Y:S01]  /*a080*/  UIMAD.WIDE.U32 UR14, UR11, UR4, URZ ;  /* 0x000000040b0e72a5 */ /* 0x000fe2000f8e003f */
[----:B-1----:R-:W-:Y:S01]  /*a090*/  SHF.R.S32.HI R5, RZ, 0x1f, R7 ;  /* 0x0000001fff057819 */ /* 0x002fe20000011407 */
[----:B------:R-:W-:Y:S02]  /*a0a0*/  UIMAD UR4, UR6, UR4, URZ ;  /* 0x00000004060472a4 */ /* 0x000fe4000f8e023f */
[----:B------:R-:W-:Y:S01]  /*a0b0*/  UIADD3 UR7, UR9, UR7, URZ ;  /* 0x0000000709077290 */ /* 0x000fe2000fffe03f */
[----:B--2---:R-:W-:Y:S01]  /*a0c0*/  IMAD R9, R0, c[0x0][0x550], R9 ;  /* 0x0001540000097a24 */ /* 0x004fe200078e0209 */
[CC--:B------:R-:W-:Y:S01]  /*a0d0*/  LEA.HI R0, R5.reuse, R7.reuse, RZ, 0x5 ;  /* 0x0000000705007211 */ /* 0x0c0fe200078f28ff */
[----:B------:R-:W-:Y:S01]  /*a0e0*/  UIMAD UR4, UR11, UR5, UR4 ;  /* 0x000000050b0472a4 */ /* 0x000fe2000f8e0204 */
[----:B------:R-:W-:-:S02]  /*a0f0*/  LEA.HI R5, R5, R7, RZ, 0x2 ;  /* 0x0000000705057211 */ /* 0x000fc400078f10ff */
[----:B------:R-:W-:Y:S01]  /*a100*/  LOP3.LUT R4, R0, 0xffffffe0, RZ, 0xc0, !PT ;  /* 0xffffffe000047812 */ /* 0x000fe200078ec0ff */
[----:B------:R-:W-:Y:S01]  /*a110*/  UIADD3 UR4, UR15, UR4, URZ ;  /* 0x000000040f047290 */ /* 0x000fe2000fffe03f */
[--C-:B------:R-:W-:Y:S02]  /*a120*/  SHF.R.S32.HI R6, RZ, 0x5, R0.reuse ;  /* 0x00000005ff067819 */ /* 0x100fe40000011400 */
[----:B------:R-:W-:Y:S01]  /*a130*/  SHF.R.S32.HI R0, RZ, 0x1f, R0 ;  /* 0x0000001fff007819 */ /* 0x000fe20000011400 */
[----:B------:R-:W-:Y:S01]  /*a140*/  IMAD.IADD R14, R7, 0x1, -R4 ;  /* 0x00000001070e7824 */ /* 0x000fe200078e0a04 */
[----:B------:R-:W-:Y:S01]  /*a150*/  LOP3.LUT R3, R5, 0xfffffffc, RZ, 0xc0, !PT ;  /* 0xfffffffc05037812 */ /* 0x000fe200078ec0ff */
[----:B------:R-:W-:Y:S01]  /*a160*/  IMAD.MOV.U32 R4, RZ, RZ, R2 ;  /* 0x000000ffff047224 */ /* 0x000fe200078e0002 */
[----:B------:R-:W-:Y:S01]  /*a170*/  LEA.HI R0, R0, R6, RZ, 0x3 ;  /* 0x0000000600007211 */ /* 0x000fe200078f18ff */
[----:B------:R-:W-:Y:S01]  /*a180*/  IMAD.U32 R5, RZ, RZ, UR7 ;  /* 0x00000007ff057e24 */ /* 0x000fe2000f8e00ff */
[----:B------:R-:W-:Y:S01]  /*a190*/  IADD3 R7, -R3, R7, RZ ;  /* 0x0000000703077210 */ /* 0x000fe20007ffe1ff */
[----:B------:R-:W-:Y:S01]  /*a1a0*/  IMAD.U32 R3, RZ, RZ, UR15 ;  /* 0x0000000fff037e24 */ /* 0x000fe2000f8e00ff */
[----:B------:R-:W-:Y:S01]  /*a1b0*/  LOP3.LUT R0, R0, 0xffffff8, RZ, 0xc0, !PT ;  /* 0x0ffffff800007812 */ /* 0x000fe200078ec0ff */
[----:B---3--:R-:W-:Y:S01]  /*a1c0*/  IMAD.WIDE.U32 R4, R10, c[0x0][0x4d8], R4 ;  /* 0x000136000a047a25 */ /* 0x008fe200078e0004 */
[----:B------:R-:W-:-:S02]  /*a1d0*/  SHF.R.S32.HI R2, RZ, 0x1f, R14 ;  /* 0x0000001fff027819 */ /* 0x000fc4000001140e */
[----:B------:R-:W-:Y:S01]  /*a1e0*/  SHF.R.S32.HI R11, RZ, 0x1f, R10 ;  /* 0x0000001fff0b7819 */ /* 0x000fe2000001140a */
[----:B------:R-:W-:Y:S01]  /*a1f0*/  IMAD.IADD R8, R6, 0x1, -R0 ;  /* 0x0000000106087824 */ /* 0x000fe200078e0a00 */
[C---:B------:R-:W-:Y:S02]  /*a200*/  LEA.HI R0, R7.reuse, R7, RZ, 0x1 ;  /* 0x0000000707007211 */ /* 0x040fe400078f08ff */
[----:B------:R-:W-:Y:S01]  /*a210*/  LEA.HI R18, R2, R14, RZ, 0x2 ;  /* 0x0000000e02127211 */ /* 0x000fe200078f10ff */
[----:B------:R-:W-:Y:S01]  /*a220*/  IMAD.U32 R2, RZ, RZ, UR14 ;  /* 0x0000000eff027e24 */ /* 0x000fe2000f8e00ff */
[----:B------:R-:W-:Y:S02]  /*a230*/  LOP3.LUT R0, R0, 0x1ffffffe, RZ, 0xc0, !PT ;  /* 0x1ffffffe00007812 */ /* 0x000fe400078ec0ff */
[----:B------:R-:W-:Y:S02]  /*a240*/  SHF.R.S32.HI R6, RZ, 0x2, R18 ;  /* 0x00000002ff067819 */ /* 0x000fe40000011412 */
[----:B------:R-:W-:Y:S01]  /*a250*/  MOV R3, UR4 ;  /* 0x0000000400037c02 */ /* 0x000fe20008000f00 */
[----:B------:R-:W-:-:S02]  /*a260*/  IMAD.IADD R0, R7, 0x1, -R0 ;  /* 0x0000000107007824 */ /* 0x000fc400078e0a00 */
[----:B------:R-:W-:Y:S02]  /*a270*/  IMAD R15, R8, 0x10, R6 ;  /* 0x00000010080f7824 */ /* 0x000fe400078e0206 */
[C---:B------:R-:W-:Y:S02]  /*a280*/  IMAD R7, R11.reuse, c[0x0][0x4d8], RZ ;  /* 0x000136000b077a24 */ /* 0x040fe400078e02ff */
[----:B------:R-:W-:Y:S01]  /*a290*/  IMAD R6, R11, c[0x0][0x440], RZ ;  /* 0x000110000b067a24 */ /* 0x000fe200078e02ff */
[----:B------:R-:W-:Y:S01]  /*a2a0*/  LEA R0, R0, R15, 0x3 ;  /* 0x0000000f00007211 */ /* 0x000fe200078e18ff */
[C---:B------:R-:W-:Y:S02]  /*a2b0*/  IMAD R7, R10.reuse, c[0x0][0x4dc], R7 ;  /* 0x000137000a077a24 */ /* 0x040fe400078e0207 */
[----:B------:R-:W-:Y:S02]  /*a2c0*/  IMAD R6, R10, c[0x0][0x444], R6 ;  /* 0x000111000a067a24 */ /* 0x000fe400078e0206 */
[----:B----4-:R-:W-:Y:S01]  /*a2d0*/  IMAD R8, R19, 0x80, R0 ;  /* 0x0000008013087824 */ /* 0x010fe200078e0200 */
[----:B------:R-:W-:Y:S01]  /*a2e0*/  SHF.R.S32.HI R0, RZ, 0x1f, R9 ;  /* 0x0000001fff007819 */ /* 0x000fe20000011409 */
[----:B------:R-:W-:-:S02]  /*a2f0*/  IMAD.IADD R5, R5, 0x1, R7 ;  /* 0x0000000105057824 */ /* 0x000fc400078e0207 */
[----:B------:R-:W-:-:S04]  /*a300*/  @P1 IMAD.HI.U32 R7, R8, c[0x0][0x4ec], RZ ;  /* 0x00013b0008071a27 */ /* 0x000fc800078e00ff */
[----:B------:R-:W-:-:S04]  /*a310*/  IMAD.WIDE.U32 R2, R10, c[0x0][0x440], R2 ;  /* 0x000110000a027a25 */ /* 0x000fc800078e0002 */
[----:B------:R-:W-:Y:S01]  /*a320*/  IMAD.MOV.U32 R10, RZ, RZ, R8 ;  /* 0x000000ffff0a7224 */ /* 0x000fe200078e0008 */
[----:B------:R-:W-:Y:S02]  /*a330*/  @P1 SHF.R.U32.HI R10, RZ, c[0x0][0x4f0], R7 ;  /* 0x00013c00ff0a1a19 */ /* 0x000fe40000011607 */
[----:B------:R-:W-:Y:S01]  /*a340*/  IADD3 R3, R3, R6, RZ ;  /* 0x0000000603037210 */ /* 0x000fe20007ffe0ff */
[C---:B------:R-:W-:Y:S02]  /*a350*/  IMAD R6, R0.reuse, c[0x0][0x4e0], RZ ;  /* 0x0001380000067a24 */ /* 0x040fe400078e02ff */
[----:B------:R-:W-:Y:S02]  /*a360*/  IMAD R0, R0, c[0x0][0x448], RZ ;  /* 0x0001120000007a24 */ /* 0x000fe400078e02ff */
[----:B------:R-:W-:Y:S02]  /*a370*/  IMAD.MOV R11, RZ, RZ, -R10 ;  /* 0x000000ffff0b7224 */ /* 0x000fe400078e0a0a */
[----:B------:R-:W-:-:S02]  /*a380*/  IMAD R13, R9, c[0x0][0x4e4], R6 ;  /* 0x00013900090d7a24 */ /* 0x000fc400078e0206 */
[----:B------:R-:W-:-:S04]  /*a390*/  IMAD.WIDE.U32 R6, R9, c[0x0][0x448], R2 ;  /* 0x0001120009067a25 */ /* 0x000fc800078e0002 */
[C---:B------:R-:W-:Y:S01]  /*a3a0*/  IMAD R12, R9.reuse, c[0x0][0x44c], R0 ;  /* 0x00011300090c7a24 */ /* 0x040fe200078e0200 */
[----:B------:R-:W-:Y:S01]  /*a3b0*/  MOV R0, R8 ;  /* 0x0000000800007202 */ /* 0x000fe20000000f00 */
[----:B------:R-:W-:-:S04]  /*a3c0*/  IMAD.WIDE.U32 R2, R9, c[0x0][0x4e0], R4 ;  /* 0x0001380009027a25 */ /* 0x000fc800078e0004 */
[----:B------:R-:W-:Y:S01]  /*a3d0*/  IMAD R9, R11, c[0x0][0x4e8], R8 ;  /* 0x00013a000b097a24 */ /* 0x000fe200078e0208 */
[----:B------:R-:W-:Y:S01]  /*a3e0*/  SHF.R.S32.HI R11, RZ, 0x1f, R10 ;  /* 0x0000001fff0b7819 */ /* 0x000fe2000001140a */
[----:B------:R-:W-:Y:S01]  /*a3f0*/  @P1 IMAD.HI.U32 R4, R8, c[0x0][0x4ec], RZ ;  /* 0x00013b0008041a27 */ /* 0x000fe200078e00ff */
[----:B------:R-:W-:Y:S01]  /*a400*/  BAR.SYNC.DEFER_BLOCKING 0x1, 0x100 ;  /* 0x0044000000007b1d */ /* 0x000fe20000010000 */
[----:B------:R-:W-:Y:S02]  /*a410*/  IADD3 R2, P0, R10, R2, RZ ;  /* 0x000000020a027210 */ /* 0x000fe40007f1e0ff */
[----:B------:R-:W-:Y:S01]  /*a420*/  IMAD.IADD R5, R7, 0x1, R12 ;  /* 0x0000000107057824 */ /* 0x000fe200078e020c */
[----:B------:R-:W-:Y:S02]  /*a430*/  SHF.R.S32.HI R7, RZ, 0x1f, R9 ;  /* 0x0000001fff077819 */ /* 0x000fe40000011409 */
[----:B------:R-:W-:Y:S02]  /*a440*/  @P1 SHF.R.U32.HI R0, RZ, c[0x0][0x4f0], R4 ;  /* 0x00013c00ff001a19 */ /* 0x000fe40000011604 */
[----:B------:R-:W-:Y:S01]  /*a450*/  IADD3.X R3, R11, R3, R13, P0, !PT ;  /* 0x000000030b037210 */ /* 0x000fe200007fe40d */
[----:B------:R-:W-:Y:S01]  /*a460*/  IMAD R11, R19, 0x80, R15 ;  /* 0x00000080130b7824 */ /* 0x000fe200078e020f */
[----:B------:R-:W-:Y:S01]  /*a470*/  MOV R4, R6 ;  /* 0x0000000600047202 */ /* 0x000fe20000000f00 */
[----:B------:R-:W-:Y:S01]  /*a480*/  IMAD R6, R7, c[0x0][0x4c8], RZ ;  /* 0x0001320007067a24 */ /* 0x000fe200078e02ff */
[----:B------:R-:W-:Y:S01]  /*a490*/  SHF.R.S32.HI R7, RZ, 0x1f, R0 ;  /* 0x0000001fff077819 */ /* 0x000fe20000011400 */
[----:B------:R-:W-:Y:S01]  /*a4a0*/  IMAD.WIDE.U32 R2, R9, c[0x0][0x4c8], R2 ;  /* 0x0001320009027a25 */ /* 0x000fe200078e0002 */
[----:B------:R-:W-:-:S03]  /*a4b0*/  LOP3.LUT P1, RZ, R14, 0x3, RZ, 0xc0, !PT ;  /* 0x000000030eff7812 */ /* 0x000fc6000782c0ff */
[----:B------:R-:W-:Y:S02]  /*a4c0*/  IMAD.MOV R10, RZ, RZ, -R0 ;  /* 0x000000ffff0a7224 */ /* 0x000fe400078e0a00 */
[----:B------:R-:W-:Y:S01]  /*a4d0*/  IMAD R9, R9, c[0x0][0x4cc], R6 ;  /* 0x0001330009097a24 */ /* 0x000fe200078e0206 */
[----:B------:R-:W-:Y:S01]  /*a4e0*/  LEA R6, P0, R2, c[0x0][0x4a8], 0x2 ;  /* 0x00012a0002067a11 */ /* 0x000fe200078010ff */
[----:B------:R-:W-:Y:S02]  /*a4f0*/  IMAD R10, R10, c[0x0][0x4e8], R8 ;  /* 0x00013a000a0a7a24 */ /* 0x000fe400078e0208 */
[----:B------:R-:W-:Y:S01]  /*a500*/  IMAD R7, R7, c[0x0][0x430], RZ ;  /* 0x00010c0007077a24 */ /* 0x000fe200078e02ff */
[----:B------:R-:W-:Y:S01]  /*a510*/  IADD3 R3, R3, R9, RZ ;  /* 0x0000000903037210 */ /* 0x000fe20007ffe0ff */
[----:B------:R-:W-:Y:S01]  /*a520*/  IMAD.WIDE.U32 R4, R0, c[0x0][0x430], R4 ;  /* 0x00010c0000047a25 */ /* 0x000fe200078e0004 */
[----:B------:R-:W-:Y:S02]  /*a530*/  SHFL.IDX PT, R8, R6, RZ, 0x1c1f ;  /* 0x001c1fff06087589 */ /* 0x000fe400000e0000 */
[----:B------:R-:W-:Y:S01]  /*a540*/  LEA.HI.X R2, R2, c[0x0][0x4ac], R3, 0x2, P0 ;  /* 0x00012b0002027a11 */ /* 0x000fe200000f1403 */
[----:B------:R-:W-:Y:S01]  /*a550*/  IMAD R0, R0, c[0x0][0x434], R7 ;  /* 0x00010d0000007a24 */ /* 0x000fe200078e0207 */
[----:B------:R-:W-:Y:S01]  /*a560*/  SHF.R.S32.HI R7, RZ, 0x1f, R10 ;  /* 0x0000001fff077819 */ /* 0x000fe2000001140a */
[----:B------:R-:W-:Y:S03]  /*a570*/  SHFL.IDX PT, R6, R6, 0x1, 0x1c1f ;  /* 0x003c1f0006067f89 */ /* 0x000fe600000e0000 */
[----:B------:R-:W-:Y:S01]  /*a580*/  IADD3 R3, R5, R0, RZ ;  /* 0x0000000005037210 */ /* 0x000fe20007ffe0ff */
[----:B------:R-:W-:Y:S01]  /*a590*/  IMAD R0, R7, c[0x0][0x428], RZ ;  /* 0x00010a0007007a24 */ /* 0x000fe200078e02ff */
[----:B------:R-:W1:Y:S01]  /*a5a0*/  SHFL.IDX PT, R9, R2, RZ, 0x1c1f ;  /* 0x001c1fff02097589 */ /* 0x000e6200000e0000 */
[----:B------:R-:W-:-:S02]  /*a5b0*/  IMAD R5, R20, c[0x0][0x388], RZ ;  /* 0x0000e20014057a24 */ /* 0x000fc400078e02ff */
[----:B------:R-:W-:Y:S01]  /*a5c0*/  IMAD R0, R10, c[0x0][0x42c], R0 ;  /* 0x00010b000a007a24 */ /* 0x000fe200078e0200 */
[----:B------:R2:W3:Y:S02]  /*a5d0*/  SHFL.IDX PT, R7, R2, 0x1, 0x1c1f ;  /* 0x003c1f0002077f89 */ /* 0x0004e400000e0000 */
[----:B------:R-:W-:-:S13]  /*a5e0*/  ISETP.GE.OR P2, PT, R11, R5, P1 ;  /* 0x000000050b00720c */ /* 0x000fda0000f46670 */
[----:B-1----:R1:W-:Y:S01]  /*a5f0*/  @!P2 ST.E [R8.64], R16 ;  /* 0x000000100800a985 */ /* 0x0023e2000c10190c */
[----:B--2---:R-:W-:Y:S01]  /*a600*/  IMAD.MOV.U32 R2, RZ, RZ, R4 ;  /* 0x000000ffff027224 */ /* 0x004fe200078e0004 */
[----:B------:R-:W-:-:S03]  /*a610*/  IADD3 R4, R11, 0x8, RZ ;  /* 0x000000080b047810 */ /* 0x000fc60007ffe0ff */
[----:B------:R-:W-:Y:S01]  /*a620*/  IMAD.WIDE.U32 R2, R10, c[0x0][0x428], R2 ;  /* 0x00010a000a027a25 */ /* 0x000fe200078e0002 */
[----:B------:R-:W-:-:S04]  /*a630*/  ISETP.GE.OR P1, PT, R4, R5, P1 ;  /* 0x000000050400720c */ /* 0x000fc80000f26670 */
[----:B------:R-:W-:Y:S02]  /*a640*/  IADD3 R0, R3, R0, RZ ;  /* 0x0000000003007210 */ /* 0x000fe40007ffe0ff */
[----:B------:R-:W-:-:S04]  /*a650*/  LEA R20, P0, R2, c[0x0][0x400], 0x2 ;  /* 0x0001000002147a11 */ /* 0x000fc800078010ff */
[----:B------:R-:W-:Y:S02]  /*a660*/  LEA.HI.X R19, R2, c[0x0][0x404], R0, 0x2, P0 ;  /* 0x0001010002137a11 */ /* 0x000fe400000f1400 */
[----:B------:R-:W-:Y:S01]  /*a670*/  LOP3.LUT R0, R18, 0x7ffffffc, RZ, 0xc0, !PT ;  /* 0x7ffffffc12007812 */ /* 0x000fe200078ec0ff */
[----:B---3--:R1:W-:Y:S01]  /*a680*/  @!P1 ST.E [R6.64], R17 ;  /* 0x0000001106009985 */ /* 0x0083e2000c10190c */
[-C--:B------:R-:W-:Y:S02]  /*a690*/  ISETP.GE.AND P1, PT, R11, R5.reuse, PT ;  /* 0x000000050b00720c */ /* 0x080fe40003f26270 */
[----:B------:R-:W-:Y:S01]  /*a6a0*/  ISETP.GE.AND P0, PT, R4, R5, PT ;  /* 0x000000050400720c */ /* 0x000fe20003f06270 */
[----:B------:R-:W-:Y:S01]  /*a6b0*/  IMAD.IADD R0, R14, 0x1, -R0 ;  /* 0x000000010e007824 */ /* 0x000fe200078e0a00 */
[----:B------:R1:W2:Y:S04]  /*a6c0*/  SHFL.IDX PT, R2, R20, RZ, 0x1c1f ;  /* 0x001c1fff14027589 */ /* 0x0002a800000e0000 */
[----:B------:R1:W3:Y:S01]  /*a6d0*/  SHFL.IDX PT, R3, R19, RZ, 0x1c1f ;  /* 0x001c1fff13037589 */ /* 0x0002e200000e0000 */
[----:B------:R-:W-:-:S04]  /*a6e0*/  SHF.L.U32 R0, R0, 0x1, RZ ;  /* 0x0000000100007819 */ /* 0x000fc800000006ff */
[----:B------:R-:W-:Y:S05]  /*a6f0*/  @P1 BRA `(.L_x_8) ;  /* 0x00000bd000001947 */ /* 0x000fea0003800000 */
[C---:B------:R-:W-:Y:S02]  /*a700*/  ISETP.GE.AND P2, PT, R0.reuse, c[0x0][0x3c8], PT ;  /* 0x0000f20000007a0c */ /* 0x040fe40003f46270 */
[C---:B------:R-:W-:Y:S02]  /*a710*/  IADD3 R5, R0.reuse, 0x8, RZ ;  /* 0x0000000800057810 */ /* 0x040fe40007ffe0ff */
[----:B------:R-:W-:Y:S02]  /*a720*/  IADD3 R4, R0, 0x10, RZ ;  /* 0x0000001000047810 */ /* 0x000fe40007ffe0ff */
[----:B------:R-:W-:Y:S02]  /*a730*/  ISETP.GE.AND P6, PT, R5, c[0x0][0x3c8], PT ;  /* 0x0000f20005007a0c */ /* 0x000fe40003fc6270 */
[----:B------:R-:W-:Y:S02]  /*a740*/  ISETP.GE.AND P1, PT, R4, c[0x0][0x3c8], PT ;  /* 0x0000f20004007a0c */ /* 0x000fe40003f26270 */
[----:B-1----:R-:W-:-:S02]  /*a750*/  IADD3 R8, R0, 0x18, RZ ;  /* 0x0000001800087810 */ /* 0x002fc40007ffe0ff */
[C---:B------:R-:W-:Y:S01]  /*a760*/  IADD3 R10, R0.reuse, 0x20, RZ ;  /* 0x00000020000a7810 */ /* 0x040fe20007ffe0ff */
[C---:B--23--:R-:W-:Y:S01]  /*a770*/  @!P2 IMAD.WIDE R6, R0.reuse, 0x4, R2 ;  /* 0x000000040006a825 */ /* 0x04cfe200078e0202 */
[C---:B------:R-:W-:Y:S02]  /*a780*/  IADD3 R11, R0.reuse, 0x28, RZ ;  /* 0x00000028000b7810 */ /* 0x040fe40007ffe0ff */
[----:B------:R-:W-:Y:S02]  /*a790*/  IADD3 R9, R0, 0x30, RZ ;  /* 0x0000003000097810 */ /* 0x000fe40007ffe0ff */
[----:B------:R1:W-:Y:S01]  /*a7a0*/  @!P2 ST.E.64 [R6.64], R164 ;  /* 0x000000a40600a985 */ /* 0x0003e2000c101b0c */
[----:B------:R-:W-:Y:S02]  /*a7b0*/  ISETP.GE.AND P5, PT, R8, c[0x0][0x3c8], PT ;  /* 0x0000f20008007a0c */ /* 0x000fe40003fa6270 */
[----:B------:R-:W-:Y:S02]  /*a7c0*/  @!P1 LEA.HI R4, R4, R4, RZ, 0x1 ;  /* 0x0000000404049211 */ /* 0x000fe400078f08ff */
[----:B------:R-:W-:-:S02]  /*a7d0*/  ISETP.GE.AND P4, PT, R10, c[0x0][0x3c8], PT ;  /* 0x0000f2000a007a0c */ /* 0x000fc40003f86270 */
[----:B------:R-:W-:Y:S02]  /*a7e0*/  @!P1 LOP3.LUT R4, R4, 0xfffffffe, RZ, 0xc0, !PT ;  /* 0xfffffffe04049812 */ /* 0x000fe400078ec0ff */
[----:B------:R-:W-:Y:S02]  /*a7f0*/  ISETP.GE.AND P3, PT, R11, c[0x0][0x3c8], PT ;  /* 0x0000f2000b007a0c */ /* 0x000fe40003f66270 */
[----:B------:R-:W-:Y:S02]  /*a800*/  ISETP.GE.AND P2, PT, R9, c[0x0][0x3c8], PT ;  /* 0x0000f20009007a0c */ /* 0x000fe40003f46270 */
[C---:B------:R-:W-:Y:S02]  /*a810*/  IADD3 R13, R0.reuse, 0x38, RZ ;  /* 0x00000038000d7810 */ /* 0x040fe40007ffe0ff */
[----:B------:R-:W-:Y:S02]  /*a820*/  IADD3 R12, R0, 0x40, RZ ;  /* 0x00000040000c7810 */ /* 0x000fe40007ffe0ff */
[----:B-1----:R-:W-:Y:S01]  /*a830*/  @!P6 LEA.HI R6, R5, R5, RZ, 0x1 ;  /* 0x000000050506e211 */ /* 0x002fe200078f08ff */
[----:B------:R-:W-:-:S03]  /*a840*/  @!P1 IMAD.WIDE R4, R4, 0x4, R2 ;  /* 0x0000000404049825 */ /* 0x000fc600078e0202 */
[----:B------:R-:W-:-:S05]  /*a850*/  @!P6 LOP3.LUT R6, R6, 0xfffffffe, RZ, 0xc0, !PT ;  /* 0xfffffffe0606e812 */ /* 0x000fca00078ec0ff */
[----:B------:R-:W-:-:S05]  /*a860*/  @!P6 IMAD.WIDE R6, R6, 0x4, R2 ;  /* 0x000000040606e825 */ /* 0x000fca00078e0202 */
[----:B------:R1:W-:Y:S01]  /*a870*/  @!P6 ST.E.64 [R6.64], R160 ;  /* 0x000000a00600e985 */ /* 0x0003e2000c101b0c */
[----:B------:R-:W-:-:S03]  /*a880*/  ISETP.GE.AND P6, PT, R13, c[0x0][0x3c8], PT ;  /* 0x0000f2000d007a0c */ /* 0x000fc60003fc6270 */
[----:B------:R2:W-:Y:S01]  /*a890*/  @!P1 ST.E.64 [R4.64], R156 ;  /* 0x0000009c04009985 */ /* 0x0005e2000c101b0c */
[----:B------:R-:W-:Y:S02]  /*a8a0*/  ISETP.GE.AND P1, PT, R12, c[0x0][0x3c8], PT ;  /* 0x0000f2000c007a0c */ /* 0x000fe40003f26270 */
[----:B-1----:R-:W-:Y:S02]  /*a8b0*/  @!P4 LEA.HI R7, R10, R10, RZ, 0x1 ;  /* 0x0000000a0a07c211 */ /* 0x002fe400078f08ff */
[----:B------:R-:W-:Y:S02]  /*a8c0*/  @!P3 LEA.HI R6, R11, R11, RZ, 0x1 ;  /* 0x0000000b0b06b211 */ /* 0x000fe400078f08ff */
[----:B--2---:R-:W-:Y:S02]  /*a8d0*/  @!P5 LEA.HI R4, R8, R8, RZ, 0x1 ;  /* 0x000000080804d211 */ /* 0x004fe400078f08ff */
[----:B------:R-:W-:Y:S02]  /*a8e0*/  @!P2 LEA.HI R5, R9, R9, RZ, 0x1 ;  /* 0x000000090905a211 */ /* 0x000fe400078f08ff */
[----:B------:R-:W-:-:S02]  /*a8f0*/  @!P5 LOP3.LUT R4, R4, 0xfffffffe, RZ, 0xc0, !PT ;  /* 0xfffffffe0404d812 */ /* 0x000fc400078ec0ff */
[----:B------:R-:W-:Y:S02]  /*a900*/  @!P4 LOP3.LUT R7, R7, 0xfffffffe, RZ, 0xc0, !PT ;  /* 0xfffffffe0707c812 */ /* 0x000fe400078ec0ff */
[----:B------:R-:W-:Y:S01]  /*a910*/  @!P3 LOP3.LUT R6, R6, 0xfffffffe, RZ, 0xc0, !PT ;  /* 0xfffffffe0606b812 */ /* 0x000fe200078ec0ff */
[----:B------:R-:W-:Y:S01]  /*a920*/  @!P5 IMAD.WIDE R10, R4, 0x4, R2 ;  /* 0x00000004040ad825 */ /* 0x000fe200078e0202 */
[----:B------:R-:W-:-:S03]  /*a930*/  @!P2 LOP3.LUT R5, R5, 0xfffffffe, RZ, 0xc0, !PT ;  /* 0xfffffffe0505a812 */ /* 0x000fc600078ec0ff */
[--C-:B------:R-:W-:Y:S01]  /*a940*/  @!P4 IMAD.WIDE R8, R7, 0x4, R2.reuse ;  /* 0x000000040708c825 */ /* 0x100fe200078e0202 */
[----:B------:R1:W-:Y:S03]  /*a950*/  @!P5 ST.E.64 [R10.64], R152 ;  /* 0x000000980a00d985 */ /* 0x0003e6000c101b0c */
[--C-:B------:R-:W-:Y:S01]  /*a960*/  @!P3 IMAD.WIDE R6, R6, 0x4, R2.reuse ;  /* 0x000000040606b825 */ /* 0x100fe200078e0202 */
[----:B------:R2:W-:Y:S03]  /*a970*/  @!P4 ST.E.64 [R8.64], R148 ;  /* 0x000000940800c985 */ /* 0x0005e6000c101b0c */
[----:B------:R-:W-:Y:S01]  /*a980*/  @!P2 IMAD.WIDE R4, R5, 0x4, R2 ;  /* 0x000000040504a825 */ /* 0x000fe200078e0202 */
[----:B------:R3:W-:Y:S04]  /*a990*/  @!P3 ST.E.64 [R6.64], R144 ;  /* 0x000000900600b985 */ /* 0x0007e8000c101b0c */
[----:B------:R4:W-:Y:S01]  /*a9a0*/  @!P2 ST.E.64 [R4.64], R140 ;  /* 0x0000008c0400a985 */ /* 0x0009e2000c101b0c */
[----:B-1----:R-:W-:-:S02]  /*a9b0*/  IADD3 R10, R0, 0x58, RZ ;  /* 0x00000058000a7810 */ /* 0x002fc40007ffe0ff */
[C---:B------:R-:W-:Y:S02]  /*a9c0*/  IADD3 R11, R0.reuse, 0x60, RZ ;  /* 0x00000060000b7810 */ /* 0x040fe40007ffe0ff */
[C---:B--2---:R-:W-:Y:S02]  /*a9d0*/  IADD3 R8, R0.reuse, 0x48, RZ ;  /* 0x0000004800087810 */ /* 0x044fe40007ffe0ff */
[----:B------:R-:W-:Y:S02]  /*a9e0*/  IADD3 R9, R0, 0x50, RZ ;  /* 0x0000005000097810 */ /* 0x000fe40007ffe0ff */
[----:B---3--:R-:W-:Y:S02]  /*a9f0*/  @!P6 LEA.HI R6, R13, R13, RZ, 0x1 ;  /* 0x0000000d0d06e211 */ /* 0x008fe400078f08ff */
[----:B------:R-:W-:Y:S02]  /*aa00*/  ISETP.GE.AND P5, PT, R8, c[0x0][0x3c8], PT ;  /* 0x0000f20008007a0c */ /* 0x000fe40003fa6270 */
[----:B----4-:R-:W-:-:S02]  /*aa10*/  @!P1 LEA.HI R4, R12, R12, RZ, 0x1 ;  /* 0x0000000c0c049211 */ /* 0x010fc400078f08ff */
[----:B------:R-:W-:Y:S02]  /*aa20*/  @!P6 LOP3.LUT R6, R6, 0xfffffffe, RZ, 0xc0, !PT ;  /* 0xfffffffe0606e812 */ /* 0x000fe400078ec0ff */
[----:B------:R-:W-:Y:S02]  /*aa30*/  ISETP.GE.AND P4, PT, R9, c[0x0][0x3c8], PT ;  /* 0x0000f20009007a0c */ /* 0x000fe40003f86270 */
[----:B------:R-:W-:Y:S01]  /*aa40*/  @!P1 LOP3.LUT R4, R4, 0xfffffffe, RZ, 0xc0, !PT ;  /* 0xfffffffe04049812 */ /* 0x000fe200078ec0ff */
[--C-:B------:R-:W-:Y:S01]  /*aa50*/  @!P6 IMAD.WIDE R6, R6, 0x4, R2.reuse ;  /* 0x000000040606e825 */ /* 0x100fe200078e0202 */
[----:B------:R-:W-:Y:S02]  /*aa60*/  ISETP.GE.AND P3, PT, R10, c[0x0][0x3c8], PT ;  /* 0x0000f2000a007a0c */ /* 0x000fe40003f66270 */
[----:B------:R-:W-:Y:S01]  /*aa70*/  ISETP.GE.AND P2, PT, R11, c[0x0][0x3c8], PT ;  /* 0x0000f2000b007a0c */ /* 0x000fe20003f46270 */
[----:B------:R-:W-:Y:S01]  /*aa80*/  @!P1 IMAD.WIDE R4, R4, 0x4, R2 ;  /* 0x0000000404049825 */ /* 0x000fe200078e0202 */
[----:B------:R1:W-:Y:S01]  /*aa90*/  @!P6 ST.E.64 [R6.64], R136 ;  /* 0x000000880600e985 */ /* 0x0003e2000c101b0c */
[----:B------:R-:W-:-:S02]  /*aaa0*/  IADD3 R13, R0, 0x68, RZ ;  /* 0x00000068000d7810 */ /* 0x000fc40007ffe0ff */
[----:B------:R-:W-:Y:S01]  /*aab0*/  IADD3 R12, R0, 0x70, RZ ;  /* 0x00000070000c7810 */ /* 0x000fe20007ffe0ff */
[----:B------:R2:W-:Y:S01]  /*aac0*/  @!P1 ST.E.64 [R4.64], R36 ;  /* 0x0000002404009985 */ /* 0x0005e2000c101b0c */
[----:B------:R-:W-:Y:S02]  /*aad0*/  ISETP.GE.AND P6, PT, R13, c[0x0][0x3c8], PT ;  /* 0x0000f2000d007a0c */ /* 0x000fe40003fc6270 */
[----:B------:R-:W-:Y:S02]  /*aae0*/  ISETP.GE.AND P1, PT, R12, c[0x0][0x3c8], PT ;  /* 0x0000f2000c007a0c */ /* 0x000fe40003f26270 */
[----:B-1----:R-:W-:Y:S02]  /*aaf0*/  @!P4 LEA.HI R7, R9, R9, RZ, 0x1 ;  /* 0x000000090907c211 */ /* 0x002fe400078f08ff */
[----:B------:R-:W-:Y:S02]  /*ab00*/  @!P3 LEA.HI R6, R10, R10, RZ, 0x1 ;  /* 0x0000000a0a06b211 */ /* 0x000fe400078f08ff */
[----:B--2---:R-:W-:-:S02]  /*ab10*/  @!P5 LEA.HI R4, R8, R8, RZ, 0x1 ;  /* 0x000000080804d211 */ /* 0x004fc400078f08ff */
[----:B------:R-:W-:Y:S02]  /*ab20*/  @!P2 LEA.HI R5, R11, R11, RZ, 0x1 ;  /* 0x0000000b0b05a211 */ /* 0x000fe400078f08ff */
[----:B------:R-:W-:Y:S02]  /*ab30*/  @!P5 LOP3.LUT R4, R4, 0xfffffffe, RZ, 0xc0, !PT ;  /* 0xfffffffe0404d812 */ /* 0x000fe400078ec0ff */
        /* <DEDUP_REMOVED lines=18> */
[----:B------:R-:W-:Y:S02]  /*ac60*/  ISETP.GE.AND P4, PT, R9, c[0x0][0x3c8], PT ;  /* 0x0000f20009007a0c */ /* 0x000fe40003f86270 */
[----:B------:R-:W-:Y:S02]  /*ac70*/  @!P6 LOP3.LUT R6, R6, 0xfffffffe, RZ, 0xc0, !PT ;  /* 0xfffffffe0606e812 */ /* 0x000fe400078ec0ff */
[----:B------:R-:W-:Y:S02]  /*ac80*/  @!P1 LOP3.LUT R4, R4, 0xfffffffe, RZ, 0xc0, !PT ;  /* 0xfffffffe04049812 */ /* 0x000fe400078ec0ff */
[----:B------:R-:W-:Y:S01]  /*ac90*/  ISETP.GE.AND P3, PT, R10, c[0x0][0x3c8], PT ;  /* 0x0000f2000a007a0c */ /* 0x000fe20003f66270 */
[--C-:B------:R-:W-:Y:S01]  /*aca0*/  @!P6 IMAD.WIDE R6, R6, 0x4, R2.reuse ;  /* 0x000000040606e825 */ /* 0x100fe200078e0202 */
[----:B------:R-:W-:Y:S02]  /*acb0*/  ISETP.GE.AND P2, PT, R11, c[0x0][0x3c8], PT ;  /* 0x0000f2000b007a0c */ /* 0x000fe40003f46270 */
[----:B------:R-:W-:Y:S01]  /*acc0*/  IADD3 R12, R0, 0x98, RZ ;  /* 0x00000098000c7810 */ /* 0x000fe20007ffe0ff */
[----:B------:R-:W-:Y:S01]  /*acd0*/  @!P1 IMAD.WIDE R4, R4, 0x4, R2 ;  /* 0x0000000404049825 */ /* 0x000fe200078e0202 */
[----:B------:R1:W-:Y:S01]  /*ace0*/  @!P6 ST.E.64 [R6.64], R56 ;  /* 0x000000380600e985 */ /* 0x0003e2000c101b0c */
[----:B------:R-:W-:-:S03]  /*acf0*/  IADD3 R13, R0, 0xa0, RZ ;  /* 0x000000a0000d7810 */ /* 0x000fc60007ffe0ff */
[----:B------:R2:W-:Y:S01]  /*ad00*/  @!P1 ST.E.64 [R4.64], R60 ;  /* 0x0000003c04009985 */ /* 0x0005e2000c101b0c */
[----:B------:R-:W-:Y:S02]  /*ad10*/  ISETP.GE.AND P1, PT, R12, c[0x0][0x3c8], PT ;  /* 0x0000f2000c007a0c */ /* 0x000fe40003f26270 */
[----:B------:R-:W-:Y:S02]  /*ad20*/  ISETP.GE.AND P6, PT, R13, c[0x0][0x3c8], PT ;  /* 0x0000f2000d007a0c */ /* 0x000fe40003fc6270 */
[----:B-1----:R-:W-:Y:S02]  /*ad30*/  @!P4 LEA.HI R7, R9, R9, RZ, 0x1 ;  /* 0x000000090907c211 */ /* 0x002fe400078f08ff */
[----:B------:R-:W-:Y:S02]  /*ad40*/  @!P3 LEA.HI R6, R10, R10, RZ, 0x1 ;  /* 0x0000000a0a06b211 */ /* 0x000fe400078f08ff */
[----:B--2---:R-:W-:Y:S02]  /*ad50*/  @!P5 LEA.HI R4, R8, R8, RZ, 0x1 ;  /* 0x000000080804d211 */ /* 0x004fe400078f08ff */
[----:B------:R-:W-:-:S02]  /*ad60*/  @!P4 LOP3.LUT R7, R7, 0xfffffffe, RZ, 0xc0, !PT ;  /* 0xfffffffe0707c812 */ /* 0x000fc400078ec0ff */
[----:B------:R-:W-:Y:S02]  /*ad70*/  @!P5 LOP3.LUT R4, R4, 0xfffffffe, RZ, 0xc0, !PT ;  /* 0xfffffffe0404d812 */ /* 0x000fe400078ec0ff */
[----:B------:R-:W-:Y:S02]  /*ad80*/  @!P2 LEA.HI R5, R11, R11, RZ, 0x1 ;  /* 0x0000000b0b05a211 */ /* 0x000fe400078f08ff */
        /* <DEDUP_REMOVED lines=12> */
[----:B--2---:R-:W-:Y:S02]  /*ae50*/  IADD3 R7, R0, 0xa8, RZ ;  /* 0x000000a800077810 */ /* 0x004fe40007ffe0ff */
[----:B------:R-:W-:Y:S02]  /*ae60*/  @!P6 LEA.HI R6, R13, R13, RZ, 0x1 ;  /* 0x0000000d0d06e211 */ /* 0x000fe400078f08ff */
[----:B---3--:R-:W-:Y:S02]  /*ae70*/  @!P1 LEA.HI R4, R12, R12, RZ, 0x1 ;  /* 0x0000000c0c049211 */ /* 0x008fe400078f08ff */
[----:B------:R-:W-:Y:S02]  /*ae80*/  ISETP.GE.AND P5, PT, R7, c[0x0][0x3c8], PT ;  /* 0x0000f20007007a0c */ /* 0x000fe40003fa6270 */
[----:B------:R-:W-:-:S02]  /*ae90*/  @!P1 LOP3.LUT R4, R4, 0xfffffffe, RZ, 0xc0, !PT ;  /* 0xfffffffe04049812 */ /* 0x000fc400078ec0ff */
[C---:B----4-:R-:W-:Y:S02]  /*aea0*/  IADD3 R10, R0.reuse, 0xc0, RZ ;  /* 0x000000c0000a7810 */ /* 0x050fe40007ffe0ff */
[----:B------:R-:W-:Y:S01]  /*aeb0*/  IADD3 R12, R0, 0xc8, RZ ;  /* 0x000000c8000c7810 */ /* 0x000fe20007ffe0ff */
[----:B------:R-:W-:Y:S01]  /*aec0*/  @!P1 IMAD.WIDE R4, R4, 0x4, R2 ;  /* 0x0000000404049825 */ /* 0x000fe200078e0202 */
[----:B------:R-:W-:Y:S02]  /*aed0*/  ISETP.GE.AND P4, PT, R8, c[0x0][0x3c8], PT ;  /* 0x0000f20008007a0c */ /* 0x000fe40003f86270 */
[----:B------:R-:W-:Y:S02]  /*aee0*/  ISETP.GE.AND P3, PT, R9, c[0x0][0x3c8], PT ;  /* 0x0000f20009007a0c */ /* 0x000fe40003f66270 */
[----:B------:R-:W-:Y:S01]  /*aef0*/  @!P6 LOP3.LUT R6, R6, 0xfffffffe, RZ, 0xc0, !PT ;  /* 0xfffffffe0606e812 */ /* 0x000fe200078ec0ff */
[----:B------:R1:W-:Y:S01]  /*af00*/  @!P1 ST.E.64 [R4.64], R80 ;  /* 0x0000005004009985 */ /* 0x0003e2000c101b0c */
[----:B------:R-:W-:-:S02]  /*af10*/  ISETP.GE.AND P2, PT, R10, c[0x0][0x3c8], PT ;  /* 0x0000f2000a007a0c */ /* 0x000fc40003f46270 */
[----:B------:R-:W-:-:S13]  /*af20*/  ISETP.GE.AND P1, PT, R12, c[0x0][0x3c8], PT ;  /* 0x0000f2000c007a0c */ /* 0x000fda0003f26270 */
[----:B------:R-:W-:-:S04]  /*af30*/  @!P1 LEA.HI R12, R12, R12, RZ, 0x1 ;  /* 0x0000000c0c0c9211 */ /* 0x000fc800078f08ff */
[----:B------:R-:W-:Y:S01]  /*af40*/  @!P1 LOP3.LUT R12, R12, 0xfffffffe, RZ, 0xc0, !PT ;  /* 0xfffffffe0c0c9812 */ /* 0x000fe200078ec0ff */
[----:B-1----:R-:W-:Y:S01]  /*af50*/  @!P6 IMAD.WIDE R4, R6, 0x4, R2 ;  /* 0x000000040604e825 */ /* 0x002fe200078e0202 */
[----:B------:R-:W-:Y:S02]  /*af60*/  @!P5 LEA.HI R6, R7, R7, RZ, 0x1 ;  /* 0x000000070706d211 */ /* 0x000fe400078f08ff */
[----:B------:R-:W-:Y:S02]  /*af70*/  @!P2 LEA.HI R7, R10, R10, RZ, 0x1 ;  /* 0x0000000a0a07a211 */ /* 0x000fe400078f08ff */
[----:B------:R1:W-:Y:S01]  /*af80*/  @!P6 ST.E.64 [R4.64], R84 ;  /* 0x000000540400e985 */ /* 0x0003e2000c101b0c */
[----:B------:R-:W-:Y:S02]  /*af90*/  @!P5 LOP3.LUT R6, R6, 0xfffffffe, RZ, 0xc0, !PT ;  /* 0xfffffffe0606d812 */ /* 0x000fe400078ec0ff */
[----:B------:R-:W-:Y:S02]  /*afa0*/  @!P2 LOP3.LUT R7, R7, 0xfffffffe, RZ, 0xc0, !PT ;  /* 0xfffffffe0707a812 */ /* 0x000fe400078ec0ff */
[----:B-1----:R-:W-:-:S02]  /*afb0*/  @!P4 LEA.HI R5, R8, R8, RZ, 0x1 ;  /* 0x000000080805c211 */ /* 0x002fc400078f08ff */
[----:B------:R-:W-:Y:S02]  /*afc0*/  @!P3 LEA.HI R4, R9, R9, RZ, 0x1 ;  /* 0x000000090904b211 */ /* 0x000fe400078f08ff */
[----:B------:R-:W-:Y:S02]  /*afd0*/  @!P4 LOP3.LUT R8, R5, 0xfffffffe, RZ, 0xc0, !PT ;  /* 0xfffffffe0508c812 */ /* 0x000fe400078ec0ff */
[----:B------:R-:W-:Y:S01]  /*afe0*/  @!P3 LOP3.LUT R10, R4, 0xfffffffe, RZ, 0xc0, !PT ;  /* 0xfffffffe040ab812 */ /* 0x000fe200078ec0ff */
[----:B------:R-:W-:-:S04]  /*aff0*/  @!P5 IMAD.WIDE R4, R6, 0x4, R2 ;  /* 0x000000040604d825 */ /* 0x000fc800078e0202 */
[--C-:B------:R-:W-:Y:S01]  /*b000*/  @!P4 IMAD.WIDE R8, R8, 0x4, R2.reuse ;  /* 0x000000040808c825 */ /* 0x100fe200078e0202 */
[----:B------:R1:W-:Y:S03]  /*b010*/  @!P5 ST.E.64 [R4.64], R88 ;  /* 0x000000580400d985 */ /* 0x0003e6000c101b0c */
[--C-:B------:R-:W-:Y:S01]  /*b020*/  @!P3 IMAD.WIDE R10, R10, 0x4, R2.reuse ;  /* 0x000000040a0ab825 */ /* 0x100fe200078e0202 */
[----:B------:R2:W-:Y:S03]  /*b030*/  @!P4 ST.E.64 [R8.64], R92 ;  /* 0x0000005c0800c985 */ /* 0x0005e6000c101b0c */
[--C-:B------:R-:W-:Y:S01]  /*b040*/  @!P2 IMAD.WIDE R6, R7, 0x4, R2.reuse ;  /* 0x000000040706a825 */ /* 0x100fe200078e0202 */
[----:B------:R-:W-:Y:S04]  /*b050*/  @!P3 ST.E.64 [R10.64], R96 ;  /* 0x000000600a00b985 */ /* 0x000fe8000c101b0c */
[----:B------:R3:W-:Y:S01]  /*b060*/  @!P2 ST.E.64 [R6.64], R100 ;  /* 0x000000640600a985 */ /* 0x0007e2000c101b0c */
[----:B-1----:R-:W-:Y:S01]  /*b070*/  @!P1 IMAD.WIDE R4, R12, 0x4, R2 ;  /* 0x000000040c049825 */ /* 0x002fe200078e0202 */
[----:B--2---:R-:W-:-:S04]  /*b080*/  IADD3 R9, R0, 0xd0, RZ ;  /* 0x000000d000097810 */ /* 0x004fc80007ffe0ff */
[----:B------:R1:W-:Y:S01]  /*b090*/  @!P1 ST.E.64 [R4.64], R104 ;  /* 0x0000006804009985 */ /* 0x0003e2000c101b0c */
[----:B------:R-:W-:Y:S02]  /*b0a0*/  IADD3 R8, R0, 0xd8, RZ ;  /* 0x000000d800087810 */ /* 0x000fe40007ffe0ff */
[----:B------:R-:W-:Y:S02]  /*b0b0*/  ISETP.GE.AND P6, PT, R9, c[0x0][0x3c8], PT ;  /* 0x0000f20009007a0c */ /* 0x000fe40003fc6270 */
[----:B------:R-:W-:Y:S02]  /*b0c0*/  ISETP.GE.AND P5, PT, R8, c[0x0][0x3c8], PT ;  /* 0x0000f20008007a0c */ /* 0x000fe40003fa6270 */
[C---:B---3--:R-:W-:Y:S02]  /*b0d0*/  IADD3 R7, R0.reuse, 0xe0, RZ ;  /* 0x000000e000077810 */ /* 0x048fe40007ffe0ff */
[----:B------:R-:W-:Y:S02]  /*b0e0*/  IADD3 R6, R0, 0xe8, RZ ;  /* 0x000000e800067810 */ /* 0x000fe40007ffe0ff */
[----:B------:R-:W-:-:S02]  /*b0f0*/  ISETP.GE.AND P4, PT, R7, c[0x0][0x3c8], PT ;  /* 0x0000f20007007a0c */ /* 0x000fc40003f86270 */
[----:B------:R-:W-:-:S03]  /*b100*/  ISETP.GE.AND P3, PT, R6, c[0x0][0x3c8], PT ;  /* 0x0000f20006007a0c */ /* 0x000fc60003f66270 */
[----:B------:R-:W-:Y:S02]  /*b110*/  @!P6 LEA.HI R9, R9, R9, RZ, 0x1 ;  /* 0x000000090909e211 */ /* 0x000fe400078f08ff */
[----:B------:R-:W-:-:S04]  /*b120*/  @!P5 LEA.HI R10, R8, R8, RZ, 0x1 ;  /* 0x00000008080ad211 */ /* 0x000fc800078f08ff */
[----:B------:R-:W-:Y:S02]  /*b130*/  @!P5 LOP3.LUT R10, R10, 0xfffffffe, RZ, 0xc0, !PT ;  /* 0xfffffffe0a0ad812 */ /* 0x000fe400078ec0ff */
[----:B------:R-:W-:Y:S02]  /*b140*/  @!P4 LEA.HI R8, R7, R7, RZ, 0x1 ;  /* 0x000000070708c211 */ /* 0x000fe400078f08ff */
[----:B------:R-:W-:Y:S01]  /*b150*/  @!P3 LEA.HI R7, R6, R6, RZ, 0x1 ;  /* 0x000000060607b211 */ /* 0x000fe200078f08ff */
[----:B------:R-:W-:Y:S01]  /*b160*/  @!P5 IMAD.WIDE R10, R10, 0x4, R2 ;  /* 0x000000040a0ad825 */ /* 0x000fe200078e0202 */
[----:B------:R-:W-:Y:S02]  /*b170*/  @!P4 LOP3.LUT R8, R8, 0xfffffffe, RZ, 0xc0, !PT ;  /* 0xfffffffe0808c812 */ /* 0x000fe400078ec0ff */
[C---:B-1----:R-:W-:Y:S02]  /*b180*/  IADD3 R5, R0.reuse, 0xf0, RZ ;  /* 0x000000f000057810 */ /* 0x042fe40007ffe0ff */
[----:B------:R-:W-:-:S02]  /*b190*/  IADD3 R4, R0, 0xf8, RZ ;  /* 0x000000f800047810 */ /* 0x000fc40007ffe0ff */
[----:B------:R-:W-:Y:S02]  /*b1a0*/  ISETP.GE.AND P2, PT, R5, c[0x0][0x3c8], PT ;  /* 0x0000f20005007a0c */ /* 0x000fe40003f46270 */
[----:B------:R-:W-:Y:S02]  /*b1b0*/  ISETP.GE.AND P1, PT, R4, c[0x0][0x3c8], PT ;  /* 0x0000f20004007a0c */ /* 0x000fe40003f26270 */
[----:B------:R-:W-:-:S09]  /*b1c0*/  @!P3 LOP3.LUT R7, R7, 0xfffffffe, RZ, 0xc0, !PT ;  /* 0xfffffffe0707b812 */ /* 0x000fd200078ec0ff */
[----:B------:R-:W-:Y:S02]  /*b1d0*/  @!P2 LEA.HI R6, R5, R5, RZ, 0x1 ;  /* 0x000000050506a211 */ /* 0x000fe400078f08ff */
[----:B------:R-:W-:Y:S01]  /*b1e0*/  @!P6 LOP3.LUT R5, R9, 0xfffffffe, RZ, 0xc0, !PT ;  /* 0xfffffffe0905e812 */ /* 0x000fe200078ec0ff */
[--C-:B------:R-:W-:Y:S01]  /*b1f0*/  @!P4 IMAD.WIDE R8, R8, 0x4, R2.reuse ;  /* 0x000000040808c825 */ /* 0x100fe200078e0202 */
        /* <DEDUP_REMOVED lines=10> */
[----:B------:R1:W-:Y:S04]  /*b2a0*/  @!P3 ST.E.64 [R6.64], R120 ;  /* 0x000000780600b985 */ /* 0x0003e8000c101b0c */
[----:B------:R1:W-:Y:S04]  /*b2b0*/  @!P2 ST.E.64 [R4.64], R124 ;  /* 0x0000007c0400a985 */ /* 0x0003e8000c101b0c */
[----:B------:R1:W-:Y:S02]  /*b2c0*/  @!P1 ST.E.64 [R2.64], R128 ;  /* 0x0000008002009985 */ /* 0x0003e4000c101b0c */
.L_x_8:
[----:B------:R-:W-:Y:S05]  /*b2d0*/  BSYNC B0 ;  /* 0x0000000000007941 */ /* 0x000fea0003800000 */
.L_x_7:
[----:B-1-3--:R1:W3:Y:S04]  /*b2e0*/  SHFL.IDX PT, R3, R19, 0x1, 0x1c1f ;  /* 0x003c1f0013037f89 */ /* 0x00a2e800000e0000 */
[----:B--2---:R1:W2:Y:S01]  /*b2f0*/  SHFL.IDX PT, R2, R20, 0x1, 0x1c1f ;  /* 0x003c1f0014027f89 */ /* 0x0042a200000e0000 */
[----:B------:R-:W-:Y:S05]  /*b300*/  @P0 EXIT ;  /* 0x000000000000094d */ /* 0x000fea0003800000 */
[C---:B------:R-:W-:Y:S02]  /*b310*/  IADD3 R5, R0.reuse, 0x8, RZ ;  /* 0x0000000800057810 */ /* 0x040fe40007ffe0ff */
[----:B------:R-:W-:-:S02]  /*b320*/  IADD3 R4, R0, 0x10, RZ ;  /* 0x0000001000047810 */ /* 0x000fc40007ffe0ff */
[----:B------:R-:W-:Y:S02]  /*b330*/  ISETP.GE.AND P1, PT, R5, c[0x0][0x3c8], PT ;  /* 0x0000f20005007a0c */ /* 0x000fe40003f26270 */
[----:B------:R-:W-:Y:S02]  /*b340*/  ISETP.GE.AND P0, PT, R4, c[0x0][0x3c8], PT ;  /* 0x0000f20004007a0c */ /* 0x000fe40003f06270 */
[C---:B------:R-:W-:Y:S02]  /*b350*/  ISETP.GE.AND P2, PT, R0.reuse, c[0x0][0x3c8], PT ;  /* 0x0000f20000007a0c */ /* 0x040fe40003f46270 */
[C---:B------:R-:W-:Y:S02]  /*b360*/  IADD3 R11, R0.reuse, 0x18, RZ ;  /* 0x00000018000b7810 */ /* 0x040fe40007ffe0ff */
[----:B------:R-:W-:Y:S02]  /*b370*/  IADD3 R13, R0, 0x20, RZ ;  /* 0x00000020000d7810 */ /* 0x000fe40007ffe0ff */
[----:B------:R-:W-:-:S02]  /*b380*/  ISETP.GE.AND P6, PT, R11, c[0x0][0x3c8], PT ;  /* 0x0000f2000b007a0c */ /* 0x000fc40003fc6270 */
[----:B------:R-:W-:Y:S02]  /*b390*/  ISETP.GE.AND P5, PT, R13, c[0x0][0x3c8], PT ;  /* 0x0000f2000d007a0c */ /* 0x000fe40003fa6270 */
[----:B------:R-:W-:Y:S02]  /*b3a0*/  @!P1 LEA.HI R5, R5, R5, RZ, 0x1 ;  /* 0x0000000505059211 */ /* 0x000fe400078f08ff */
[----:B------:R-:W-:Y:S01]  /*b3b0*/  @!P0 LEA.HI R4, R4, R4, RZ, 0x1 ;  /* 0x0000000404048211 */ /* 0x000fe200078f08ff */
[--C-:B--23--:R-:W-:Y:S01]  /*b3c0*/  @!P2 IMAD.WIDE R8, R0, 0x4, R2.reuse ;  /* 0x000000040008a825 */ /* 0x10cfe200078e0202 */
[----:B------:R-:W-:Y:S02]  /*b3d0*/  @!P1 LOP3.LUT R5, R5, 0xfffffffe, RZ, 0xc0, !PT ;  /* 0xfffffffe05059812 */ /* 0x000fe400078ec0ff */
[----:B------:R-:W-:Y:S02]  /*b3e0*/  @!P0 LOP3.LUT R4, R4, 0xfffffffe, RZ, 0xc0, !PT ;  /* 0xfffffffe04048812 */ /* 0x000fe400078ec0ff */
[----:B------:R2:W-:Y:S01]  /*b3f0*/  @!P2 ST.E.64 [R8.64], R166 ;  /* 0x000000a60800a985 */ /* 0x0005e2000c101b0c */
[----:B------:R-:W-:Y:S01]  /*b400*/  @!P1 IMAD.WIDE R6, R5, 0x4, R2 ;  /* 0x0000000405069825 */ /* 0x000fe200078e0202 */
[----:B------:R-:W-:-:S02]  /*b410*/  IADD3 R10, R0, 0x38, RZ ;  /* 0x00000038000a7810 */ /* 0x000fc40007ffe0ff */
[----:B------:R-:W-:Y:S01]  /*b420*/  IADD3 R12, R0, 0x40, RZ ;  /* 0x00000040000c7810 */ /* 0x000fe20007ffe0ff */
[----:B------:R-:W-:Y:S01]  /*b430*/  @!P0 IMAD.WIDE R4, R4, 0x4, R2 ;  /* 0x0000000404048825 */ /* 0x000fe200078e0202 */
[----:B------:R-:W-:Y:S01]  /*b440*/  @!P1 ST.E.64 [R6.64], R162 ;  /* 0x000000a206009985 */ /* 0x000fe2000c101b0c */
[----:B------:R-:W-:Y:S02]  /*b450*/  IADD3 R14, R0, 0x48, RZ ;  /* 0x00000048000e7810 */ /* 0x000fe40007ffe0ff */
[----:B------:R-:W-:Y:S01]  /*b460*/  ISETP.GE.AND P2, PT, R10, c[0x0][0x3c8], PT ;  /* 0x0000f2000a007a0c */ /* 0x000fe20003f46270 */
[----:B------:R3:W-:Y:S01]  /*b470*/  @!P0 ST.E.64 [R4.64], R158 ;  /* 0x0000009e04008985 */ /* 0x0007e2000c101b0c */
[----:B------:R-:W-:Y:S02]  /*b480*/  ISETP.GE.AND P1, PT, R12, c[0x0][0x3c8], PT ;  /* 0x0000f2000c007a0c */ /* 0x000fe40003f26270 */
[----:B------:R-:W-:Y:S02]  /*b490*/  ISETP.GE.AND P0, PT, R14, c[0x0][0x3c8], PT ;  /* 0x0000f2000e007a0c */ /* 0x000fe40003f06270 */
[----:B------:R-:W-:-:S02]  /*b4a0*/  IADD3 R15, R0, 0x50, RZ ;  /* 0x00000050000f7810 */ /* 0x000fc40007ffe0ff */
[C---:B------:R-:W-:Y:S02]  /*b4b0*/  IADD3 R16, R0.reuse, 0x58, RZ ;  /* 0x0000005800107810 */ /* 0x040fe40007ffe0ff */
[C---:B--2---:R-:W-:Y:S02]  /*b4c0*/  IADD3 R8, R0.reuse, 0x28, RZ ;  /* 0x0000002800087810 */ /* 0x044fe40007ffe0ff */
[----:B------:R-:W-:Y:S02]  /*b4d0*/  IADD3 R9, R0, 0x30, RZ ;  /* 0x0000003000097810 */ /* 0x000fe40007ffe0ff */
[----:B------:R-:W-:Y:S02]  /*b4e0*/  ISETP.GE.AND P4, PT, R8, c[0x0][0x3c8], PT ;  /* 0x0000f20008007a0c */ /* 0x000fe40003f86270 */
[----:B------:R-:W-:Y:S02]  /*b4f0*/  ISETP.GE.AND P3, PT, R9, c[0x0][0x3c8], PT ;  /* 0x0000f20009007a0c */ /* 0x000fe40003f66270 */
[----:B---3--:R-:W-:-:S02]  /*b500*/  @!P6 LEA.HI R4, R11, R11, RZ, 0x1 ;  /* 0x0000000b0b04e211 */ /* 0x008fc400078f08ff */
[----:B------:R-:W-:Y:S02]  /*b510*/  @!P5 LEA.HI R5, R13, R13, RZ, 0x1 ;  /* 0x0000000d0d05d211 */ /* 0x000fe400078f08ff */
[----:B------:R-:W-:Y:S02]  /*b520*/  @!P6 LOP3.LUT R4, R4, 0xfffffffe, RZ, 0xc0, !PT ;  /* 0xfffffffe0404e812 */ /* 0x000fe400078ec0ff */
[----:B------:R-:W-:-:S03]  /*b530*/  @!P5 LOP3.LUT R5, R5, 0xfffffffe, RZ, 0xc0, !PT ;  /* 0xfffffffe0505d812 */ /* 0x000fc600078ec0ff */
[----:B------:R-:W-:-:S04]  /*b540*/  @!P6 IMAD.WIDE R6, R4, 0x4, R2 ;  /* 0x000000040406e825 */ /* 0x000fc800078e0202 */
[----:B------:R-:W-:Y:S01]  /*b550*/  @!P5 IMAD.WIDE R4, R5, 0x4, R2 ;  /* 0x000000040504d825 */ /* 0x000fe200078e0202 */
[----:B------:R2:W-:Y:S01]  /*b560*/  @!P6 ST.E.64 [R6.64], R154 ;  /* 0x0000009a0600e985 */ /* 0x0005e2000c101b0c */
[----:B------:R-:W-:-:S03]  /*b570*/  ISETP.GE.AND P6, PT, R15, c[0x0][0x3c8], PT ;  /* 0x0000f2000f007a0c */ /* 0x000fc60003fc6270 */
[----:B------:R3:W-:Y:S01]  /*b580*/  @!P5 ST.E.64 [R4.64], R150 ;  /* 0x000000960400d985 */ /* 0x0007e2000c101b0c */
[----:B------:R-:W-:Y:S02]  /*b590*/  ISETP.GE.AND P5, PT, R16, c[0x0][0x3c8], PT ;  /* 0x0000f20010007a0c */ /* 0x000fe40003fa6270 */
[----:B--2---:R-:W-:Y:S02]  /*b5a0*/  @!P2 LEA.HI R7, R10, R10, RZ, 0x1 ;  /* 0x0000000a0a07a211 */ /* 0x004fe400078f08ff */
[----:B------:R-:W-:Y:S02]  /*b5b0*/  @!P1 LEA.HI R6, R12, R12, RZ, 0x1 ;  /* 0x0000000c0c069211 */ /* 0x000fe400078f08ff */
[----:B---3--:R-:W-:Y:S02]  /*b5c0*/  @!P4 LEA.HI R4, R8, R8, RZ, 0x1 ;  /* 0x000000080804c211 */ /* 0x008fe400078f08ff */
[----:B------:R-:W-:Y:S02]  /*b5d0*/  @!P3 LEA.HI R8, R9, R9, RZ, 0x1 ;  /* 0x000000090908b211 */ /* 0x000fe400078f08ff */
[----:B------:R-:W-:-:S02]  /*b5e0*/  @!P0 LEA.HI R5, R14, R14, RZ, 0x1 ;  /* 0x0000000e0e058211 */ /* 0x000fc400078f08ff */
[----:B------:R-:W-:Y:S02]  /*b5f0*/  @!P4 LOP3.LUT R4, R4, 0xfffffffe, RZ, 0xc0, !PT ;  /* 0xfffffffe0404c812 */ /* 0x000fe400078ec0ff */
[----:B------:R-:W-:Y:S02]  /*b600*/  @!P3 LOP3.LUT R8, R8, 0xfffffffe, RZ, 0xc0, !PT ;  /* 0xfffffffe0808b812 */ /* 0x000fe400078ec0ff */
[----:B------:R-:W-:Y:S01]  /*b610*/  @!P2 LOP3.LUT R7, R7, 0xfffffffe, RZ, 0xc0, !PT ;  /* 0xfffffffe0707a812 */ /* 0x000fe200078ec0ff */
[--C-:B------:R-:W-:Y:S01]  /*b620*/  @!P4 IMAD.WIDE R12, R4, 0x4, R2.reuse ;  /* 0x00000004040cc825 */ /* 0x100fe200078e0202 */
[----:B------:R-:W-:Y:S02]  /*b630*/  @!P1 LOP3.LUT R6, R6, 0xfffffffe, RZ, 0xc0, !PT ;  /* 0xfffffffe06069812 */ /* 0x000fe400078ec0ff */
[----:B------:R-:W-:Y:S01]  /*b640*/  @!P0 LOP3.LUT R5, R5, 0xfffffffe, RZ, 0xc0, !PT ;  /* 0xfffffffe05058812 */ /* 0x000fe200078ec0ff */
[----:B------:R-:W-:Y:S01]  /*b650*/  @!P3 IMAD.WIDE R10, R8, 0x4, R2 ;  /* 0x00000004080ab825 */ /* 0x000fe200078e0202 */
[----:B------:R2:W-:Y:S01]  /*b660*/  @!P4 ST.E.64 [R12.64], R146 ;  /* 0x000000920c00c985 */ /* 0x0005e2000c101b0c */
[----:B------:R-:W-:-:S02]  /*b670*/  IADD3 R14, R0, 0x88, RZ ;  /* 0x00000088000e7810 */ /* 0x000fc40007ffe0ff */
[--C-:B------:R-:W-:Y:S01]  /*b680*/  @!P2 IMAD.WIDE R8, R7, 0x4, R2.reuse ;  /* 0x000000040708a825 */ /* 0x100fe200078e0202 */
[----:B------:R3:W-:Y:S03]  /*b690*/  @!P3 ST.E.64 [R10.64], R142 ;  /* 0x0000008e0a00b985 */ /* 0x0007e6000c101b0c */
[--C-:B------:R-:W-:Y:S01]  /*b6a0*/  @!P1 IMAD.WIDE R6, R6, 0x4, R2.reuse ;  /* 0x0000000406069825 */ /* 0x100fe200078e0202 */
[----:B------:R4:W-:Y:S03]  /*b6b0*/  @!P2 ST.E.64 [R8.64], R138 ;  /* 0x0000008a0800a985 */ /* 0x0009e6000c101b0c */
[----:B------:R-:W-:Y:S01]  /*b6c0*/  @!P0 IMAD.WIDE R4, R5, 0x4, R2 ;  /* 0x0000000405048825 */ /* 0x000fe200078e0202 */
[----:B------:R-:W-:Y:S04]  /*b6d0*/  @!P1 ST.E.64 [R6.64], R38 ;  /* 0x0000002606009985 */ /* 0x000fe8000c101b0c */
[----:B------:R1:W-:Y:S01]  /*b6e0*/  @!P0 ST.E.64 [R4.64], R42 ;  /* 0x0000002a04008985 */ /* 0x0003e2000c101b0c */
[----:B--2---:R-:W-:-:S02]  /*b6f0*/  IADD3 R12, R0, 0x80, RZ ;  /* 0x00000080000c7810 */ /* 0x004fc40007ffe0ff */
[C---:B---3--:R-:W-:Y:S02]  /*b700*/  IADD3 R10, R0.reuse, 0x70, RZ ;  /* 0x00000070000a7810 */ /* 0x048fe40007ffe0ff */
[C---:B------:R-:W-:Y:S02]  /*b710*/  IADD3 R11, R0.reuse, 0x78, RZ ;  /* 0x00000078000b7810 */ /* 0x040fe40007ffe0ff */
[C---:B----4-:R-:W-:Y:S02]  /*b720*/  IADD3 R8, R0.reuse, 0x60, RZ ;  /* 0x0000006000087810 */ /* 0x050fe40007ffe0ff */
[----:B------:R-:W-:Y:S02]  /*b730*/  IADD3 R9, R0, 0x68, RZ ;  /* 0x0000006800097810 */ /* 0x000fe40007ffe0ff */
[----:B------:R-:W-:Y:S02]  /*b740*/  ISETP.GE.AND P4, PT, R8, c[0x0][0x3c8], PT ;  /* 0x0000f20008007a0c */ /* 0x000fe40003f86270 */
[----:B------:R-:W-:-:S02]  /*b750*/  ISETP.GE.AND P3, PT, R9, c[0x0][0x3c8], PT ;  /* 0x0000f20009007a0c */ /* 0x000fc40003f66270 */
[----:B-1----:R-:W-:Y:S02]  /*b760*/  @!P6 LEA.HI R4, R15, R15, RZ, 0x1 ;  /* 0x0000000f0f04e211 */ /* 0x002fe400078f08ff */
[----:B------:R-:W-:Y:S02]  /*b770*/  @!P5 LEA.HI R5, R16, R16, RZ, 0x1 ;  /* 0x000000101005d211 */ /* 0x000fe400078f08ff */
[----:B------:R-:W-:Y:S02]  /*b780*/  @!P6 LOP3.LUT R4, R4, 0xfffffffe, RZ, 0xc0, !PT ;  /* 0xfffffffe0404e812 */ /* 0x000fe400078ec0ff */
[----:B------:R-:W-:Y:S02]  /*b790*/  @!P5 LOP3.LUT R5, R5, 0xfffffffe, RZ, 0xc0, !PT ;  /* 0xfffffffe0505d812 */ /* 0x000fe400078ec0ff */
[----:B------:R-:W-:Y:S01]  /*b7a0*/  ISETP.GE.AND P2, PT, R10, c[0x0][0x3c8], PT ;  /* 0x0000f2000a007a0c */ /* 0x000fe20003f46270 */
[----:B------:R-:W-:Y:S01]  /*b7b0*/  @!P6 IMAD.WIDE R6, R4, 0x4, R2 ;  /* 0x000000040406e825 */ /* 0x000fe200078e0202 */
[----:B------:R-:W-:-:S02]  /*b7c0*/  ISETP.GE.AND P1, PT, R11, c[0x0][0x3c8], PT ;  /* 0x0000f2000b007a0c */ /* 0x000fc40003f26270 */
[----:B------:R-:W-:Y:S01]  /*b7d0*/  ISETP.GE.AND P0, PT, R12, c[0x0][0x3c8], PT ;  /* 0x0000f2000c007a0c */ /* 0x000fe20003f06270 */
[----:B------:R-:W-:Y:S01]  /*b7e0*/  @!P5 IMAD.WIDE R4, R5, 0x4, R2 ;  /* 0x000000040504d825 */ /* 0x000fe200078e0202 */
[----:B------:R1:W-:Y:S01]  /*b7f0*/  @!P6 ST.E.64 [R6.64], R46 ;  /* 0x0000002e0600e985 */ /* 0x0003e2000c101b0c */
[----:B------:R-:W-:Y:S02]  /*b800*/  IADD3 R15, R0, 0x90, RZ ;  /* 0x00000090000f7810 */ /* 0x000fe40007ffe0ff */
[----:B------:R-:W-:Y:S01]  /*b810*/  ISETP.GE.AND P6, PT, R14, c[0x0][0x3c8], PT ;  /* 0x0000f2000e007a0c */ /* 0x000fe20003fc6270 */
[----:B------:R2:W-:Y:S01]  /*b820*/  @!P5 ST.E.64 [R4.64], R50 ;  /* 0x000000320400d985 */ /* 0x0005e2000c101b0c */
[----:B------:R-:W-:Y:S02]  /*b830*/  ISETP.GE.AND P5, PT, R15, c[0x0][0x3c8], PT ;  /* 0x0000f2000f007a0c */ /* 0x000fe40003fa6270 */
[----:B-1----:R-:W-:Y:S02]  /*b840*/  @!P2 LEA.HI R7, R10, R10, RZ, 0x1 ;  /* 0x0000000a0a07a211 */ /* 0x002fe400078f08ff */
[----:B------:R-:W-:-:S02]  /*b850*/  @!P1 LEA.HI R6, R11, R11, RZ, 0x1 ;  /* 0x0000000b0b069211 */ /* 0x000fc400078f08ff */
[----:B--2---:R-:W-:Y:S02]  /*b860*/  @!P4 LEA.HI R4, R8, R8, RZ, 0x1 ;  /* 0x000000080804c211 */ /* 0x004fe400078f08ff */
[----:B------:R-:W-:Y:S02]  /*b870*/  @!P3 LEA.HI R8, R9, R9, RZ, 0x1 ;  /* 0x000000090908b211 */ /* 0x000fe400078f08ff */
[----:B------:R-:W-:Y:S02]  /*b880*/  @!P0 LEA.HI R5, R12, R12, RZ, 0x1 ;  /* 0x0000000c0c058211 */ /* 0x000fe400078f08ff */
[----:B------:R-:W-:Y:S02]  /*b890*/  @!P4 LOP3.LUT R4, R4, 0xfffffffe, RZ, 0xc0, !PT ;  /* 0xfffffffe0404c812 */ /* 0x000fe400078ec0ff */
[----:B------:R-:W-:Y:S02]  /*b8a0*/  @!P3 LOP3.LUT R8, R8, 0xfffffffe, RZ, 0xc0, !PT ;  /* 0xfffffffe0808b812 */ /* 0x000fe400078ec0ff */
[----:B------:R-:W-:Y:S01]  /*b8b0*/  @!P2 LOP3.LUT R7, R7, 0xfffffffe, RZ, 0xc0, !PT ;  /* 0xfffffffe0707a812 */ /* 0x000fe200078ec0ff */
[----:B------:R-:W-:Y:S01]  /*b8c0*/  @!P4 IMAD.WIDE R12, R4, 0x4, R2 ;  /* 0x00000004040cc825 */ /* 0x000fe200078e0202 */
[----:B------:R-:W-:-:S02]  /*b8d0*/  @!P1 LOP3.LUT R6, R6, 0xfffffffe, RZ, 0xc0, !PT ;  /* 0xfffffffe06069812 */ /* 0x000fc400078ec0ff */
[----:B------:R-:W-:Y:S01]  /*b8e0*/  @!P0 LOP3.LUT R5, R5, 0xfffffffe, RZ, 0xc0, !PT ;  /* 0xfffffffe05058812 */ /* 0x000fe200078ec0ff */
[--C-:B------:R-:W-:Y:S01]  /*b8f0*/  @!P3 IMAD.WIDE R10, R8, 0x4, R2.reuse ;  /* 0x00000004080ab825 */ /* 0x100fe200078e0202 */
[----:B------:R1:W-:Y:S03]  /*b900*/  @!P4 ST.E.64 [R12.64], R54 ;  /* 0x000000360c00c985 */ /* 0x0003e6000c101b0c */
[--C-:B------:R-:W-:Y:S01]  /*b910*/  @!P2 IMAD.WIDE R8, R7, 0x4, R2.reuse ;  /* 0x000000040708a825 */ /* 0x100fe200078e0202 */
[----:B------:R2:W-:Y:S03]  /*b920*/  @!P3 ST.E.64 [R10.64], R58 ;  /* 0x0000003a0a00b985 */ /* 0x0005e6000c101b0c */
[--C-:B------:R-:W-:Y:S01]  /*b930*/  @!P1 IMAD.WIDE R6, R6, 0x4, R2.reuse ;  /* 0x0000000406069825 */ /* 0x100fe200078e0202 */
[----:B------:R3:W-:Y:S03]  /*b940*/  @!P2 ST.E.64 [R8.64], R62 ;  /* 0x0000003e0800a985 */ /* 0x0007e6000c101b0c */
[----:B------:R-:W-:Y:S01]  /*b950*/  @!P0 IMAD.WIDE R4, R5, 0x4, R2 ;  /* 0x0000000405048825 */ /* 0x000fe200078e0202 */
[----:B------:R-:W-:Y:S04]  /*b960*/  @!P1 ST.E.64 [R6.64], R66 ;  /* 0x0000004206009985 */ /* 0x000fe8000c101b0c */
[----:B------:R4:W-:Y:S01]  /*b970*/  @!P0 ST.E.64 [R4.64], R70 ;  /* 0x0000004604008985 */ /* 0x0009e2000c101b0c */
[----:B-1----:R-:W-:-:S02]  /*b980*/  IADD3 R12, R0, 0xb8, RZ ;  /* 0x000000b8000c7810 */ /* 0x002fc40007ffe0ff */
[C---:B--2---:R-:W-:Y:S02]  /*b990*/  IADD3 R10, R0.reuse, 0xa8, RZ ;  /* 0x000000a8000a7810 */ /* 0x044fe40007ffe0ff */
[C---:B------:R-:W-:Y:S02]  /*b9a0*/  IADD3 R11, R0.reuse, 0xb0, RZ ;  /* 0x000000b0000b7810 */ /* 0x040fe40007ffe0ff */
[C---:B---3--:R-:W-:Y:S02]  /*b9b0*/  IADD3 R8, R0.reuse, 0x98, RZ ;  /* 0x0000009800087810 */ /* 0x048fe40007ffe0ff */
[----:B------:R-:W-:Y:S02]  /*b9c0*/  IADD3 R9, R0, 0xa0, RZ ;  /* 0x000000a000097810 */ /* 0x000fe40007ffe0ff */
[----:B------:R-:W-:Y:S02]  /*b9d0*/  ISETP.GE.AND P4, PT, R8, c[0x0][0x3c8], PT ;  /* 0x0000f20008007a0c */ /* 0x000fe40003f86270 */
[----:B------:R-:W-:-:S02]  /*b9e0*/  ISETP.GE.AND P3, PT, R9, c[0x0][0x3c8], PT ;  /* 0x0000f20009007a0c */ /* 0x000fc40003f66270 */
[----:B----4-:R-:W-:Y:S02]  /*b9f0*/  @!P6 LEA.HI R4, R14, R14, RZ, 0x1 ;  /* 0x0000000e0e04e211 */ /* 0x010fe400078f08ff */
        /* <DEDUP_REMOVED lines=9> */
[C---:B------:R-:W-:Y:S02]  /*ba90*/  IADD3 R14, R0.reuse, 0xc0, RZ ;  /* 0x000000c0000e7810 */ /* 0x040fe40007ffe0ff */
[----:B------:R-:W-:Y:S01]  /*baa0*/  IADD3 R15, R0, 0xc8, RZ ;  /* 0x000000c8000f7810 */ /* 0x000fe20007ffe0ff */
[----:B------:R2:W-:Y:S01]  /*bab0*/  @!P5 ST.E.64 [R4.64], R78 ;  /* 0x0000004e0400d985 */ /* 0x0005e2000c101b0c */
[----:B------:R-:W-:Y:S02]  /*bac0*/  ISETP.GE.AND P6, PT, R14, c[0x0][0x3c8], PT ;  /* 0x0000f2000e007a0c */ /* 0x000fe40003fc6270 */
[----:B------:R-:W-:Y:S02]  /*bad0*/  ISETP.GE.AND P5, PT, R15, c[0x0][0x3c8], PT ;  /* 0x0000f2000f007a0c */ /* 0x000fe40003fa6270 */
[----:B-1----:R-:W-:-:S02]  /*bae0*/  @!P2 LEA.HI R7, R10, R10, RZ, 0x1 ;  /* 0x0000000a0a07a211 */ /* 0x002fc400078f08ff */
[----:B------:R-:W-:Y:S02]  /*baf0*/  @!P1 LEA.HI R6, R11, R11, RZ, 0x1 ;  /* 0x0000000b0b069211 */ /* 0x000fe400078f08ff */
[----:B--2---:R-:W-:Y:S02]  /*bb00*/  @!P4 LEA.HI R4, R8, R8, RZ, 0x1 ;  /* 0x000000080804c211 */ /* 0x004fe400078f08ff */
[----:B------:R-:W-:Y:S02]  /*bb10*/  @!P3 LEA.HI R8, R9, R9, RZ, 0x1 ;  /* 0x000000090908b211 */ /* 0x000fe400078f08ff */
[----:B------:R-:W-:Y:S02]  /*bb20*/  @!P0 LEA.HI R5, R12, R12, RZ, 0x1 ;  /* 0x0000000c0c058211 */ /* 0x000fe400078f08ff */
[----:B------:R-:W-:Y:S02]  /*bb30*/  @!P4 LOP3.LUT R4, R4, 0xfffffffe, RZ, 0xc0, !PT ;  /* 0xfffffffe0404c812 */ /* 0x000fe400078ec0ff */
[----:B------:R-:W-:-:S02]  /*bb40*/  @!P3 LOP3.LUT R8, R8, 0xfffffffe, RZ, 0xc0, !PT ;  /* 0xfffffffe0808b812 */ /* 0x000fc400078ec0ff */
[----:B------:R-:W-:Y:S01]  /*bb50*/  @!P2 LOP3.LUT R7, R7, 0xfffffffe, RZ, 0xc0, !PT ;  /* 0xfffffffe0707a812 */ /* 0x000fe200078ec0ff */
[--C-:B------:R-:W-:Y:S01]  /*bb60*/  @!P4 IMAD.WIDE R12, R4, 0x4, R2.reuse ;  /* 0x00000004040cc825 */ /* 0x100fe200078e0202 */
[----:B------:R-:W-:Y:S02]  /*bb70*/  @!P1 LOP3.LUT R6, R6, 0xfffffffe, RZ, 0xc0, !PT ;  /* 0xfffffffe06069812 */ /* 0x000fe400078ec0ff */
        /* <DEDUP_REMOVED lines=20> */
[----:B------:R-:W-:Y:S02]  /*bcc0*/  ISETP.GE.AND P2, PT, R10, c[0x0][0x3c8], PT ;  /* 0x0000f2000a007a0c */ /* 0x000fe40003f46270 */
[----:B------:R-:W-:Y:S01]  /*bcd0*/  @!P5 LOP3.LUT R5, R5, 0xfffffffe, RZ, 0xc0, !PT ;  /* 0xfffffffe0505d812 */ /* 0x000fe200078ec0ff */
[----:B------:R-:W-:Y:S01]  /*bce0*/  @!P6 IMAD.WIDE R6, R4, 0x4, R2 ;  /* 0x000000040406e825 */ /* 0x000fe200078e0202 */
[----:B------:R-:W-:-:S02]  /*bcf0*/  ISETP.GE.AND P1, PT, R11, c[0x0][0x3c8], PT ;  /* 0x0000f2000b007a0c */ /* 0x000fc40003f26270 */
[----:B------:R-:W-:Y:S01]  /*bd00*/  ISETP.GE.AND P0, PT, R12, c[0x0][0x3c8], PT ;  /* 0x0000f2000c007a0c */ /* 0x000fe20003f06270 */
[----:B------:R-:W-:Y:S01]  /*bd10*/  @!P5 IMAD.WIDE R4, R5, 0x4, R2 ;  /* 0x000000040504d825 */ /* 0x000fe200078e0202 */
[----:B------:R1:W-:Y:S01]  /*bd20*/  @!P6 ST.E.64 [R6.64], R102 ;  /* 0x000000660600e985 */ /* 0x0003e2000c101b0c */
[----:B------:R-:W-:-:S03]  /*bd30*/  IADD3 R0, R0, 0xf8, RZ ;  /* 0x000000f800007810 */ /* 0x000fc60007ffe0ff */
[----:B------:R2:W-:Y:S01]  /*bd40*/  @!P5 ST.E.64 [R4.64], R106 ;  /* 0x0000006a0400d985 */ /* 0x0005e2000c101b0c */
[----:B-1----:R-:W-:-:S04]  /*bd50*/  @!P2 LEA.HI R7, R10, R10, RZ, 0x1 ;  /* 0x0000000a0a07a211 */ /* 0x002fc800078f08ff */
        /* <DEDUP_REMOVED lines=17> */
[----:B------:R1:W-:Y:S04]  /*be70*/  @!P1 ST.E.64 [R6.64], R122 ;  /* 0x0000007a06009985 */ /* 0x0003e8000c101b0c */
[----:B------:R1:W-:Y:S01]  /*be80*/  @!P0 ST.E.64 [R4.64], R126 ;  /* 0x0000007e04008985 */ /* 0x0003e2000c101b0c */
[----:B------:R-:W-:-:S13]  /*be90*/  ISETP.GE.AND P0, PT, R0, c[0x0][0x3c8], PT ;  /* 0x0000f20000007a0c */ /* 0x000fda0003f06270 */
[----:B------:R-:W-:Y:S05]  /*bea0*/  @P0 EXIT ;  /* 0x000000000000094d */ /* 0x000fea0003800000 */
[----:B------:R-:W-:-:S04]  /*beb0*/  LEA.HI R0, R0, R0, RZ, 0x1 ;  /* 0x0000000000007211 */ /* 0x000fc800078f08ff */
[----:B------:R-:W-:-:S05]  /*bec0*/  LOP3.LUT R0, R0, 0xfffffffe, RZ, 0xc0, !PT ;  /* 0xfffffffe00007812 */ /* 0x000fca00078ec0ff */
[----:B------:R-:W-:-:S05]  /*bed0*/  IMAD.WIDE R2, R0, 0x4, R2 ;  /* 0x0000000400027825 */ /* 0x000fca00078e0202 */
[----:B------:R-:W-:Y:S01]  /*bee0*/  ST.E.64 [R2.64], R130 ;  /* 0x0000008202007985 */ /* 0x000fe2000c101b0c */
[----:B------:R-:W-:Y:S05]  /*bef0*/  EXIT ;  /* 0x000000000000794d */ /* 0x000fea0003800000 */
.L_x_6:
[----:B------:R-:W1:Y:S02]  /*bf00*/  S2R R0, SR_TID.X ;  /* 0x0000000000007919 */ /* 0x000e640000002100 */
[----:B-1----:R-:W-:-:S13]  /*bf10*/  ISETP.GT.AND P0, PT, R0, 0x7f, PT ;  /* 0x0000007f0000780c */ /* 0x002fda0003f04270 */
[----:B------:R-:W-:Y:S05]  /*bf20*/  @P0 EXIT ;  /* 0x000000000000094d */ /* 0x000fea0003800000 */
[----:B------:R-:W1:Y:S01]  /*bf30*/  S2R R8, SR_CTAID.X ;  /* 0x0000000000087919 */ /* 0x000e620000002500 */
[----:B------:R-:W-:-:S05]  /*bf40*/  MOV R3, c[0x0][0x4e8] ;  /* 0x00013a0000037a02 */ /* 0x000fca0000000f00 */
[----:B------:R-:W-:Y:S01]  /*bf50*/  IMAD R2, R3, c[0x0][0x388], RZ ;  /* 0x0000e20003027a24 */ /* 0x000fe200078e02ff */
[----:B-1----:R-:W-:-:S04]  /*bf60*/  LEA R8, R8, R0, 0x7 ;  /* 0x0000000008087211 */ /* 0x002fc800078e38ff */
[----:B------:R-:W-:-:S13]  /*bf70*/  ISETP.GE.AND P0, PT, R8, R2, PT ;  /* 0x000000020800720c */ /* 0x000fda0003f06270 */
[----:B------:R-:W-:Y:S05]  /*bf80*/  @P0 EXIT ;  /* 0x000000000000094d */ /* 0x000fea0003800000 */
[----:B------:R-:W1:Y:S01]  /*bf90*/  S2R R7, SR_CTAID.Z ;  /* 0x0000000000077919 */ /* 0x000e620000002700 */
[----:B------:R-:W-:Y:S01]  /*bfa0*/  USHF.R.S32.HI UR6, URZ, 0x1f, UR11 ;  /* 0x0000001f3f067899 */ /* 0x000fe2000801140b */
[----:B------:R-:W-:Y:S01]  /*bfb0*/  ISETP.NE.AND P0, PT, R3, 0x1, PT ;  /* 0x000000010300780c */ /* 0x000fe20003f05270 */
[----:B------:R-:W-:Y:S01]  /*bfc0*/  ULDC.64 UR4, c[0x0][0x4d0] ;  /* 0x0001340000047ab9 */ /* 0x000fe20000000a00 */
[----:B------:R-:W2:Y:S01]  /*bfd0*/  S2R R9, SR_CTAID.Y ;  /* 0x0000000000097919 */ /* 0x000ea20000002600 */
[----:B------:R-:W-:Y:S01]  /*bfe0*/  UIMAD UR6, UR6, UR4, URZ ;  /* 0x00000004060672a4 */ /* 0x000fe2000f8e023f */
[----:B------:R-:W-:Y:S01]  /*bff0*/  IADD3 R4, RZ, -UR11, RZ ;  /* 0x8000000bff047c10 */ /* 0x000fe2000fffe0ff */
[----:B------:R-:W-:Y:S01]  /*c000*/  UIMAD.WIDE.U32 UR8, UR11, UR4, URZ ;  /* 0x000000040b0872a5 */ /* 0x000fe2000f8e003f */
[----:B------:R-:W-:Y:S01]  /*c010*/  MOV R0, R8 ;  /* 0x0000000800007202 */ /* 0x000fe20000000f00 */
[----:B------:R-:W-:-:S04]  /*c020*/  UIMAD UR4, UR11, UR5, UR6 ;  /* 0x000000050b0472a4 */ /* 0x000fc8000f8e0206 */
[----:B------:R-:W-:Y:S01]  /*c030*/  UIADD3 UR4, UR9, UR4, URZ ;  /* 0x0000000409047290 */ /* 0x000fe2000fffe03f */
[----:B------:R-:W-:Y:S01]  /*c040*/  MOV R3, UR9 ;  /* 0x0000000900037c02 */ /* 0x000fe20008000f00 */
[----:B------:R-:W-:-:S04]  /*c050*/  @P0 IMAD.HI.U32 R5, R8, c[0x0][0x4ec], RZ ;  /* 0x00013b0008050a27 */ /* 0x000fc800078e00ff */
[----:B------:R-:W-:Y:S01]  /*c060*/  IMAD.U32 R2, RZ, RZ, UR8 ;  /* 0x00000008ff027e24 */ /* 0x000fe2000f8e00ff */
[----:B------:R-:W-:Y:S01]  /*c070*/  @P0 SHF.R.U32.HI R0, RZ, c[0x0][0x4f0], R5 ;  /* 0x00013c00ff000a19 */ /* 0x000fe20000011605 */
[----:B------:R-:W-:Y:S01]  /*c080*/  IMAD.U32 R3, RZ, RZ, UR4 ;  /* 0x00000004ff037e24 */ /* 0x000fe2000f8e00ff */
[----:B-1----:R-:W-:-:S03]  /*c090*/  SHF.R.S32.HI R6, RZ, 0x1f, R7 ;  /* 0x0000001fff067819 */ /* 0x002fc60000011407 */
[----:B------:R-:W-:-:S04]  /*c0a0*/  IMAD.WIDE.U32 R2, R7, c[0x0][0x4d8], R2 ;  /* 0x0001360007027a25 */ /* 0x000fc800078e0002 */
[----:B------:R-:W-:Y:S02]  /*c0b0*/  IMAD R6, R6, c[0x0][0x4d8], RZ ;  /* 0x0001360006067a24 */ /* 0x000fe400078e02ff */
[----:B--2---:R-:W-:Y:S02]  /*c0c0*/  IMAD R4, R4, c[0x0][0x550], R9 ;  /* 0x0001540004047a24 */ /* 0x004fe400078e0209 */
[----:B------:R-:W-:Y:S01]  /*c0d0*/  IMAD R5, R7, c[0x0][0x4dc], R6 ;  /* 0x0001370007057a24 */ /* 0x000fe200078e0206 */
[----:B------:R-:W-:Y:S02]  /*c0e0*/  IADD3 R7, -R0, RZ, RZ ;  /* 0x000000ff00077210 */ /* 0x000fe40007ffe1ff */
[----:B------:R-:W-:Y:S01]  /*c0f0*/  SHF.R.S32.HI R6, RZ, 0x1f, R4 ;  /* 0x0000001fff067819 */ /* 0x000fe20000011404 */
[----:B------:R-:W-:Y:S02]  /*c100*/  IMAD.IADD R3, R5, 0x1, R3 ;  /* 0x0000000105037824 */ /* 0x000fe400078e0203 */
[----:B------:R-:W-:Y:S01]  /*c110*/  IMAD R5, R7, c[0x0][0x4e8], R8 ;  /* 0x00013a0007057a24 */ /* 0x000fe200078e0208 */
[----:B------:R-:W-:Y:S01]  /*c120*/  SHF.R.S32.HI R7, RZ, 0x1f, R0 ;  /* 0x0000001fff077819 */ /* 0x000fe20000011400 */
[----:B------:R-:W-:-:S02]  /*c130*/  IMAD R6, R6, c[0x0][0x4e0], RZ ;  /* 0x0001380006067a24 */ /* 0x000fc400078e02ff */
[----:B------:R-:W-:-:S04]  /*c140*/  IMAD.WIDE.U32 R2, R4, c[0x0][0x4e0], R2 ;  /* 0x0001380004027a25 */ /* 0x000fc800078e0002 */
[----:B------:R-:W-:Y:S01]  /*c150*/  IMAD R6, R4, c[0x0][0x4e4], R6 ;  /* 0x0001390004067a24 */ /* 0x000fe200078e0206 */
[----:B------:R-:W-:Y:S02]  /*c160*/  SHF.R.S32.HI R4, RZ, 0x1f, R5 ;  /* 0x0000001fff047819 */ /* 0x000fe40000011405 */
[----:B------:R-:W-:-:S03]  /*c170*/  IADD3 R2, P0, R0, R2, RZ ;  /* 0x0000000200027210 */ /* 0x000fc60007f1e0ff */
[----:B------:R-:W-:Y:S01]  /*c180*/  IMAD R0, R4, c[0x0][0x4c8], RZ ;  /* 0x0001320004007a24 */ /* 0x000fe200078e02ff */
[----:B------:R-:W-:-:S03]  /*c190*/  IADD3.X R3, R7, R3, R6, P0, !PT ;  /* 0x0000000307037210 */ /* 0x000fc600007fe406 */
[C---:B------:R-:W-:Y:S02]  /*c1a0*/  IMAD R0, R5.reuse, c[0x0][0x4cc], R0 ;  /* 0x0001330005007a24 */ /* 0x040fe400078e0200 */
[----:B------:R-:W-:-:S05]  /*c1b0*/  IMAD.WIDE.U32 R2, R5, c[0x0][0x4c8], R2 ;  /* 0x0001320005027a25 */ /* 0x000fca00078e0002 */
[----:B------:R-:W-:Y:S02]  /*c1c0*/  IADD3 R0, R3, R0, RZ ;  /* 0x0000000003007210 */ /* 0x000fe40007ffe0ff */
[----:B------:R-:W-:-:S04]  /*c1d0*/  LEA R4, P0, R2, c[0x0][0x4a8], 0x2 ;  /* 0x00012a0002047a11 */ /* 0x000fc800078010ff */
[----:B------:R-:W-:Y:S02]  /*c1e0*/  LEA.HI.X R5, R2, c[0x0][0x4ac], R0, 0x2, P0 ;  /* 0x00012b0002057a11 */ /* 0x000fe400000f1400 */
[----:B------:R-:W-:-:S05]  /*c1f0*/  MOV R0, 0xff800000 ;  /* 0xff80000000007802 */ /* 0x000fca0000000f00 */
[----:B------:R-:W-:Y:S01]  /*c200*/  STG.E [R4.64], R0 ;  /* 0x0000000004007986 */ /* 0x000fe2000c10190c */
[----:B------:R-:W-:Y:S05]  /*c210*/  EXIT ;  /* 0x000000000000794d */ /* 0x000fea0003800000 */
.L_x_9:
[----:B------:R-:W-:-:S00]  /*c220*/  BRA `(.L_x_9) ;  /* 0xfffffff000007947 */ /* 0x000fc0000383ffff */
[----:B------:R-:W-:-:S00]  /*c230*/  NOP ;  /* 0x0000000000007918 */ /* 0x000fc00000000000 */
        /* <DEDUP_REMOVED lines=12> */
.L_x_5141:


//--------------------- .text._ZN7cutlass13device_kernelIN5flash19enable_sm80_to_sm89INS1_16FlashAttnFwdSm80INS1_25CollectiveMainloopFwdSm80ILi8ELi1ELb1EN4cute5tupleIJNS5_1CILi128EEENS7_ILi48EEENS7_ILi256EEEEEELi256ENS_6half_tEfNS_4arch4Sm80ELb0ELb0ELb1ELb1ELb0ELb0ELb1ELb1EEENS1_21CollectiveEpilogueFwdINS6_IJS8_SA_S9_EEENS6_IJNS7_ILi1EEESI_SI_EEESC_SE_Li256ELb1ELb1ELb1ELb0EEENS1_36VarlenDynamicPersistentTileSchedulerILi128ELi48ELi256ELi256ELb1ELb1ELb0ELb0ELb1ELb1EEEEEEEEEvNT_6ParamsE --------------------------
	.section	.text._ZN7cutlass13device_kernelIN5flash19enable_sm80_to_sm89INS1_16FlashAttnFwdSm80INS1_25CollectiveMainloopFwdSm80ILi8ELi1ELb1EN4cute5tupleIJNS5_1CILi128EEENS7_ILi48EEENS7_ILi256EEEEEELi256ENS_6half_tEfNS_4arch4Sm80ELb0ELb0ELb1ELb1ELb0ELb0ELb1ELb1EEENS1_21CollectiveEpilogueFwdINS6_IJS8_SA_S9_EEENS6_IJNS7_ILi1EEESI_SI_EEESC_SE_Li256ELb1ELb1ELb1ELb0EEENS1_36VarlenDynamicPersistentTileSchedulerILi128ELi48ELi256ELi256ELb1ELb1ELb0ELb0ELb1ELb1EEEEEEEEEvNT_6ParamsE,"ax",@progbits
	.sectioninfo	@"SHI_REGISTERS=255"
	.align	128
.text._ZN7cutlass13device_kernelIN5flash19enable_sm80_to_sm89INS1_16FlashAttnFwdSm80INS1_25CollectiveMainloopFwdSm80ILi8ELi1ELb1EN4cute5tupleIJNS5_1CILi128EEENS7_ILi48EEENS7_ILi256EEEEEELi256ENS_6half_tEfNS_4arch4Sm80ELb0ELb0ELb1ELb1ELb0ELb0ELb1ELb1EEENS1_21CollectiveEpilogueFwdINS6_IJS8_SA_S9_EEENS6_IJNS7_ILi1EEESI_SI_EEESC_SE_Li256ELb1ELb1ELb1ELb0EEENS1_36VarlenDynamicPersistentTileSchedulerILi128ELi48ELi256ELi256ELb1ELb1ELb0ELb0ELb1ELb1EEEEEEEEEvNT_6ParamsE:
        .type           _ZN7cutlass13device_kernelIN5flash19enable_sm80_to_sm89INS1_16FlashAttnFwdSm80INS1_25CollectiveMainloopFwdSm80ILi8ELi1ELb1EN4cute5tupleIJNS5_1CILi128EEENS7_ILi48EEENS7_ILi256EEEEEELi256ENS_6half_tEfNS_4arch4Sm80ELb0ELb0ELb1ELb1ELb0ELb0ELb1ELb1EEENS1_21CollectiveEpilogueFwdINS6_IJS8_SA_S9_EEENS6_IJNS7_ILi1EEESI_SI_EEESC_SE_Li256ELb1ELb1ELb1ELb0EEENS1_36VarlenDynamicPersistentTileSchedulerILi128ELi48ELi256ELi256ELb1ELb1ELb0ELb0ELb1ELb1EEEEEEEEEvNT_6ParamsE,@function
        .size           _ZN7cutlass13device_kernelIN5flash19enable_sm80_to_sm89INS1_16FlashAttnFwdSm80INS1_25CollectiveMainloopFwdSm80ILi8ELi1ELb1EN4cute5tupleIJNS5_1CILi128EEENS7_ILi48EEENS7_ILi256EEEEEELi256ENS_6half_tEfNS_4arch4Sm80ELb0ELb0ELb1ELb1ELb0ELb0ELb1ELb1EEENS1_21CollectiveEpilogueFwdINS6_IJS8_SA_S9_EEENS6_IJNS7_ILi1EEESI_SI_EEESC_SE_Li256ELb1ELb1ELb1ELb0EEENS1_36VarlenDynamicPersistentTileSchedulerILi128ELi48ELi256ELi256ELb1ELb1ELb0ELb0ELb1ELb1EEEEEEEEEvNT_6ParamsE,(.L_x_5142 - _ZN7cutlass13device_kernelIN5flash19enable_sm80_to_sm89INS1_16FlashAttnFwdSm80INS1_25CollectiveMainloopFwdSm80ILi8ELi1ELb1EN4cute5tupleIJNS5_1CILi128EEENS7_ILi48EEENS7_ILi256EEEEEELi256ENS_6half_tEfNS_4arch4Sm80ELb0ELb0ELb1ELb1ELb0ELb0ELb1ELb1EEENS1_21CollectiveEpilogueFwdINS6_IJS8_SA_S9_EEENS6_IJNS7_ILi1EEESI_SI_EEESC_SE_Li256ELb1ELb1ELb1ELb0EEENS1_36VarlenDynamicPersistentTileSchedulerILi128ELi48ELi256ELi256ELb1ELb1ELb0ELb0ELb1ELb1EEEEEEEEEvNT_6ParamsE)
        .other          _ZN7cutlass13device_kernelIN5flash19enable_sm80_to_sm89INS1_16FlashAttnFwdSm80INS1_25CollectiveMainloopFwdSm80ILi8ELi1ELb1EN4cute5tupleIJNS5_1CILi128EEENS7_ILi48EEENS7_ILi256EEEEEELi256ENS_6half_tEfNS_4arch4Sm80ELb0ELb0ELb1ELb1ELb0ELb0ELb1ELb1EEENS1_21CollectiveEpilogueFwdINS6_IJS8_SA_S9_EEENS6_IJNS7_ILi1EEESI_SI_EEESC_SE_Li256ELb1ELb1ELb1ELb0EEENS1_36VarlenDynamicPersistentTileSchedulerILi128ELi48ELi256ELi256ELb1ELb1ELb0ELb0ELb1ELb1EEEEEEEEEvNT_6ParamsE,@"STO_CUDA_ENTRY STV_DEFAULT"
_ZN7cutlass13device_kernelIN5flash19enable_sm80_to_sm89INS1_16FlashAttnFwdSm80INS1_25CollectiveMainloopFwdSm80ILi8ELi1ELb1EN4cute5tupleIJNS5_1CILi128EEENS7_ILi48EEENS7_ILi256EEEEEELi256ENS_6half_tEfNS_4arch4Sm80ELb0ELb0ELb1ELb1ELb0ELb0ELb1ELb1EEENS1_21CollectiveEpilogueFwdINS6_IJS8_SA_S9_EEENS6_IJNS7_ILi1EEESI_SI_EEESC_SE_Li256ELb1ELb1ELb1ELb0EEENS1_36VarlenDynamicPersistentTileSchedulerILi128ELi48ELi256ELi256ELb1ELb1ELb0ELb0ELb1ELb1EEEEEEEEEvNT_6ParamsE:
[----:B------:R-:W-:-:S03]  /*0000*/  MOV R1, c[0x0][0x28] ;  /* 0x00000a0000017a02 */ /* 0x000fc60000000f00 */
[----:B------:R-:W1:Y:S01]  /*0010*/  S2R R2, SR_TID.X ;  /* 0x0000000000027919 */ /* 0x000e620000002100 */
[----:B------:R-:W-:Y:S01]  /*0020*/  IADD3 R1, R1, -0xc0, RZ ;  /* 0xffffff4001017810 */ /* 0x000fe20007ffe0ff */
[----:B------:R-:W-:Y:S01]  /*0030*/  ULDC.64 UR6, c[0x0][0x118] ;  /* 0x0000460000067ab9 */ /* 0x000fe20000000a00 */
[----:B-1----:R-:W-:-:S05]  /*0040*/  SHF.R.U32.HI R0, RZ, 0x5, R2 ;  /* 0x00000005ff007819 */ /* 0x002fca0000011602 */
[----:B------:R-:W1:Y:S02]  /*0050*/  SHFL.IDX PT, R3, R0, RZ, 0x1f ;  /* 0x00001fff00037589 */ /* 0x000e6400000e0000 */
[----:B-1----:R-:W-:Y:S02]  /*0060*/  ISETP.NE.AND P0, PT, R3, RZ, PT ;  /* 0x000000ff0300720c */ /* 0x002fe40003f05270 */
[----:B------:R-:W-:Y:S11]  /*0070*/  STL [R1+0x9c], R3 ;  /* 0x00009c0301007387 */ /* 0x000ff60000100800 */
[----:B------:R-:W-:Y:S06]  /*0080*/  @P0 BAR.SYNC.DEFER_BLOCKING 0x5, 0x100 ;  /* 0x0144000000000b1d */ /* 0x000fec0000010000 */
[----:B------:R-:W1:Y:S04]  /*0090*/  @P0 LDS.128 R4, [0x1a080] ;  /* 0x01a08000ff040984 */ /* 0x000e680000000c00 */
[----:B-1----:R1:W-:Y:S04]  /*00a0*/  @P0 STL.64 [R1+0x50], R4 ;  /* 0x0000500401000387 */ /* 0x0023e80000100a00 */
[----:B------:R1:W-:Y:S04]  /*00b0*/  @P0 STL.64 [R1+0x58], R6 ;  /* 0x0000580601000387 */ /* 0x0003e80000100a00 */
[----:B------:R-:W-:Y:S06]  /*00c0*/  @P0 BAR.ARV 0x4, 0x100 ;  /* 0x0104000000000b1d */ /* 0x000fec0000002000 */
[----:B------:R-:W-:Y:S05]  /*00d0*/  @P0 BRA `(.L_x_10) ;  /* 0x00000b1000000947 */ /* 0x000fea0003800000 */
[----:B------:R-:W-:Y:S01]  /*00e0*/  LOP3.LUT R14, R2, 0x1f, RZ, 0xc0, !PT ;  /* 0x0000001f020e7812 */ /* 0x000fe200078ec0ff */
[----:B------:R-:W-:Y:S01]  /*00f0*/  CS2R R8, SRZ ;  /* 0x0000000000087805 */ /* 0x000fe2000001ff00 */
[----:B-1----:R-:W-:-:S02]  /*0100*/  IMAD.MOV.U32 R7, RZ, RZ, RZ ;  /* 0x000000ffff077224 */ /* 0x002fc400078e00ff */
[----:B------:R-:W-:-:S04]  /*0110*/  ISETP.NE.AND P6, PT, R14, 0x1f, PT ;  /* 0x0000001f0e00780c */ /* 0x000fc80003fc5270 */
[----:B------:R-:W-:-:S13]  /*0120*/  ISETP.GE.OR P0, PT, R14, c[0x0][0x53c], !P6 ;  /* 0x00014f000e007a0c */ /* 0x000fda0007706670 */
[----:B------:R-:W-:Y:S02]  /*0130*/  @!P0 IMAD.MOV.U32 R4, RZ, RZ, 0x4 ;  /* 0x00000004ff048424 */ /* 0x000fe400078e00ff */
[----:B------:R-:W-:Y:S02]  /*0140*/  @!P0 IMAD.MOV.U32 R2, RZ, RZ, 0x4 ;  /* 0x00000004ff028424 */ /* 0x000fe400078e00ff */
[----:B------:R-:W-:-:S04]  /*0150*/  @!P0 IMAD.WIDE.U32 R4, R14, R4, c[0x0][0x580] ;  /* 0x000160000e048625 */ /* 0x000fc800078e0004 */
[C---:B------:R-:W-:Y:S01]  /*0160*/  @!P0 IMAD.WIDE.U32 R2, R14.reuse, R2, c[0x0][0x578] ;  /* 0x00015e000e028625 */ /* 0x040fe200078e0002 */
[----:B------:R-:W2:Y:S04]  /*0170*/  @!P0 LDG.E R8, [R4.64] ;  /* 0x0000000604088981 */ /* 0x000ea8000c1e1900 */
[----:B------:R-:W2:Y:S01]  /*0180*/  @!P0 LDG.E R7, [R2.64] ;  /* 0x0000000602078981 */ /* 0x000ea2000c1e1900 */
[C---:B------:R-:W-:Y:S01]  /*0190*/  ISETP.NE.AND P5, PT, R14.reuse, RZ, PT ;  /* 0x000000ff0e00720c */ /* 0x040fe20003fa5270 */
[----:B------:R-:W1:Y:S01]  /*01a0*/  S2UR UR4, SR_CTAID.X ;  /* 0x00000000000479c3 */ /* 0x000e620000002500 */
[C---:B------:R-:W-:Y:S02]  /*01b0*/  ISETP.GE.U32.AND P4, PT, R14.reuse, 0x2, PT ;  /* 0x000000020e00780c */ /* 0x040fe40003f86070 */
[----:B------:R-:W-:-:S02]  /*01c0*/  ISETP.GE.U32.AND P3, PT, R14, 0x4, PT ;  /* 0x000000040e00780c */ /* 0x000fc40003f66070 */
[C---:B------:R-:W-:Y:S02]  /*01d0*/  ISETP.GE.U32.AND P2, PT, R14.reuse, 0x8, PT ;  /* 0x000000080e00780c */ /* 0x040fe40003f46070 */
[----:B------:R-:W-:Y:S01]  /*01e0*/  ISETP.GE.U32.AND P1, PT, R14, 0x10, PT ;  /* 0x000000100e00780c */ /* 0x000fe20003f26070 */
[----:B--2---:R-:W-:-:S05]  /*01f0*/  IMAD R4, R8, R7, RZ ;  /* 0x0000000708047224 */ /* 0x004fca00078e02ff */
[----:B------:R-:W2:Y:S02]  /*0200*/  SHFL.UP PT, R0, R4, 0x1, RZ ;  /* 0x0420000004007989 */ /* 0x000ea400000e00ff */
[----:B--2---:R-:W-:-:S05]  /*0210*/  SEL R0, R0, RZ, P5 ;  /* 0x000000ff00007207 */ /* 0x004fca0002800000 */
[----:B------:R-:W-:-:S05]  /*0220*/  IMAD.IADD R4, R4, 0x1, R0 ;  /* 0x0000000104047824 */ /* 0x000fca00078e0200 */
        /* <DEDUP_REMOVED lines=12> */
[----:B------:R-:W2:Y:S02]  /*02f0*/  SHFL.IDX PT, R6, R4, 0x1f, 0x1f ;  /* 0x03e01f0004067f89 */ /* 0x000ea400000e0000 */
[----:B--2---:R-:W-:-:S04]  /*0300*/  IMAD R6, R6, c[0x0][0x538], RZ ;  /* 0x00014e0006067a24 */ /* 0x004fc800078e02ff */
[----:B------:R-:W-:Y:S01]  /*0310*/  IMAD.MOV.U32 R0, RZ, RZ, R6 ;  /* 0x000000ffff007224 */ /* 0x000fe200078e0006 */
[----:B-1----:R-:W-:-:S13]  /*0320*/  ISETP.GT.AND P0, PT, R6, UR4, PT ;  /* 0x0000000406007c0c */ /* 0x002fda000bf04270 */
[----:B------:R-:W-:Y:S05]  /*0330*/  @P0 BRA `(.L_x_11) ;  /* 0x0000027000000947 */ /* 0x000fea0003800000 */
[----:B------:R-:W-:Y:S02]  /*0340*/  MOV R6, R0 ;  /* 0x0000000000067202 */ /* 0x000fe40000000f00 */
[----:B------:R-:W-:-:S04]  /*0350*/  MOV R9, RZ ;  /* 0x000000ff00097202 */ /* 0x000fc80000000f00 */
.L_x_15:
[----:B------:R-:W-:-:S04]  /*0360*/  IADD3 R0, R9, 0x1f, RZ ;  /* 0x0000001f09007810 */ /* 0x000fc80007ffe0ff */
[----:B------:R-:W-:-:S13]  /*0370*/  ISETP.GE.AND P0, PT, R0, c[0x0][0x53c], PT ;  /* 0x00014f0000007a0c */ /* 0x000fda0003f06270 */
[----:B------:R-:W-:Y:S05]  /*0380*/  @P0 BRA `(.L_x_12) ;  /* 0x0000078000000947 */ /* 0x000fea0003800000 */
[----:B------:R-:W-:Y:S01]  /*0390*/  MOV R9, R0 ;  /* 0x0000000000097202 */ /* 0x000fe20000000f00 */
[----:B------:R-:W-:Y:S01]  /*03a0*/  IMAD.MOV.U32 R7, RZ, RZ, RZ ;  /* 0x000000ffff077224 */ /* 0x000fe200078e00ff */
[----:B------:R-:W-:Y:S02]  /*03b0*/  MOV R8, RZ ;  /* 0x000000ff00087202 */ /* 0x000fe40000000f00 */
[----:B------:R-:W-:-:S04]  /*03c0*/  IADD3 R0, R14, R9, RZ ;  /* 0x000000090e007210 */ /* 0x000fc80007ffe0ff */
[----:B------:R-:W-:-:S13]  /*03d0*/  ISETP.GE.OR P0, PT, R0, c[0x0][0x53c], !P6 ;  /* 0x00014f0000007a0c */ /* 0x000fda0007706670 */
[----:B------:R-:W-:Y:S01]  /*03e0*/  @!P0 MOV R2, 0x4 ;  /* 0x0000000400028802 */ /* 0x000fe20000000f00 */
[----:B------:R-:W-:-:S04]  /*03f0*/  @!P0 IMAD.MOV.U32 R3, RZ, RZ, 0x4 ;  /* 0x00000004ff038424 */ /* 0x000fc800078e00ff */
[----:B------:R-:W-:-:S04]  /*0400*/  @!P0 IMAD.WIDE R4, R0, R2, c[0x0][0x580] ;  /* 0x0001600000048625 */ /* 0x000fc800078e0202 */
[----:B------:R-:W-:Y:S01]  /*0410*/  @!P0 IMAD.WIDE R2, R0, R3, c[0x0][0x578] ;  /* 0x00015e0000028625 */ /* 0x000fe200078e0203 */
[----:B------:R-:W2:Y:S04]  /*0420*/  @!P0 LDG.E R8, [R4.64] ;  /* 0x0000000604088981 */ /* 0x000ea8000c1e1900 */
[----:B------:R-:W2:Y:S02]  /*0430*/  @!P0 LDG.E R7, [R2.64] ;  /* 0x0000000602078981 */ /* 0x000ea4000c1e1900 */
[----:B--2---:R-:W-:Y:S01]  /*0440*/  IMAD R5, R8, R7, RZ ;  /* 0x0000000708057224 */ /* 0x004fe200078e02ff */
[----:B------:R-:W-:Y:S05]  /*0450*/  BRA.DIV ~URZ, `(.L_x_13) ;  /* 0x0000dc127f007947 */ /* 0x000fea000b800000 */
[----:B------:R1:W2:Y:S02]  /*0460*/  SHFL.UP PT, R0, R5, 0x1, RZ ;  /* 0x0420000005007989 */ /* 0x0002a400000e00ff */
.L_x_93:
[----:B--2---:R-:W-:-:S04]  /*0470*/  SEL R0, R0, RZ, P5 ;  /* 0x000000ff00007207 */ /* 0x004fc80002800000 */
[----:B-1----:R-:W-:Y:S01]  /*0480*/  IADD3 R5, R5, R0, RZ ;  /* 0x0000000005057210 */ /* 0x002fe20007ffe0ff */
[----:B------:R-:W-:Y:S05]  /*0490*/  BRA.DIV ~URZ, `(.L_x_14) ;  /* 0x0000dc327f007947 */ /* 0x000fea000b800000 */
[----:B------:R-:W1:Y:S02]  /*04a0*/  SHFL.UP PT, R0, R5, 0x2, RZ ;  /* 0x0440000005007989 */ /* 0x000e6400000e00ff */
[----:B-1----:R-:W-:-:S05]  /*04b0*/  SEL R0, R0, RZ, P4 ;  /* 0x000000ff00007207 */ /* 0x002fca0002000000 */
[----:B------:R-:W-:-:S05]  /*04c0*/  IMAD.IADD R0, R5, 0x1, R0 ;  /* 0x0000000105007824 */ /* 0x000fca00078e0200 */
        /* <DEDUP_REMOVED lines=9> */
[----:B------:R1:W2:Y:S02]  /*0560*/  SHFL.IDX PT, R0, R4, 0x1f, 0x1f ;  /* 0x03e01f0004007f89 */ /* 0x0002a400000e0000 */
.L_x_94:
[----:B--2---:R-:W-:-:S05]  /*0570*/  IMAD R0, R0, c[0x0][0x538], RZ ;  /* 0x00014e0000007a24 */ /* 0x004fca00078e02ff */
[----:B------:R-:W-:-:S04]  /*0580*/  IADD3 R6, R0, R6, RZ ;  /* 0x0000000600067210 */ /* 0x000fc80007ffe0ff */
[----:B------:R-:W-:-:S13]  /*0590*/  ISETP.GT.AND P0, PT, R6, UR4, PT ;  /* 0x0000000406007c0c */ /* 0x000fda000bf04270 */
[----:B-1----:R-:W-:Y:S05]  /*05a0*/  @!P0 BRA `(.L_x_15) ;  /* 0xfffffdb000008947 */ /* 0x002fea000383ffff */
.L_x_11:
[----:B------:R-:W-:-:S05]  /*05b0*/  IADD3 R12, -R0, R6, RZ ;  /* 0x00000006000c7210 */ /* 0x000fca0007ffe1ff */
[----:B------:R-:W-:-:S05]  /*05c0*/  IMAD R0, R4, c[0x0][0x538], R12 ;  /* 0x00014e0004007a24 */ /* 0x000fca00078e020c */
[----:B------:R-:W-:Y:S01]  /*05d0*/  ISETP.GT.AND P0, PT, R0, UR4, PT ;  /* 0x0000000400007c0c */ /* 0x000fe2000bf04270 */
[----:B------:R-:W-:-:S12]  /*05e0*/  BRA.DIV ~URZ, `(.L_x_16) ;  /* 0x0000dc927f007947 */ /* 0x000fd8000b800000 */
[----:B------:R-:W-:-:S04]  /*05f0*/  VOTE.ANY R6, PT, !P0 ;  /* 0x0000000000067806 */ /* 0x000fc800040e0100 */
.L_x_95:
[----:B------:R1:W2:Y:S01]  /*0600*/  POPC R13, R6 ;  /* 0x00000006000d7309 */ /* 0x0002a20000000000 */
[----:B------:R-:W-:Y:S05]  /*0610*/  BRA.DIV ~URZ, `(.L_x_17) ;  /* 0x0000dcb27f007947 */ /* 0x000fea000b800000 */
[----:B--2---:R-:W2:Y:S04]  /*0620*/  SHFL.IDX PT, R11, R8, R13, 0x1f ;  /* 0x00001f0d080b7589 */ /* 0x004ea800000e0000 */
[----:B------:R3:W4:Y:S02]  /*0630*/  SHFL.IDX PT, R10, R7, R13, 0x1f ;  /* 0x00001f0d070a7589 */ /* 0x00072400000e0000 */
[----:B---3--:R-:W-:Y:S02]  /*0640*/  MOV R7, RZ ;  /* 0x000000ff00077202 */ /* 0x008fe40000000f00 */
.L_x_96:
[----:B--2-4-:R-:W-:Y:S01]  /*0650*/  ISETP.NE.AND P0, PT, R6, RZ, PT ;  /* 0x000000ff0600720c */ /* 0x014fe20003f05270 */
[----:B------:R-:W-:-:S12]  /*0660*/  BSSY B0, `(.L_x_18) ;  /* 0x0000005000007945 */ /* 0x000fd80003800000 */
[----:B------:R-:W-:Y:S05]  /*0670*/  @!P0 BRA `(.L_x_19) ;  /* 0x0000003000008947 */ /* 0x000fea0003800000 */
[----:B------:R-:W-:Y:S01]  /*0680*/  IADD3 R3, R13, -0x1, RZ ;  /* 0xffffffff0d037810 */ /* 0x000fe20007ffe0ff */
[----:B------:R-:W-:Y:S05]  /*0690*/  BRA.DIV ~URZ, `(.L_x_20) ;  /* 0x0000dd127f007947 */ /* 0x000fea000b800000 */
[----:B------:R2:W3:Y:S02]  /*06a0*/  SHFL.IDX PT, R7, R4, R3, 0x1f ;  /* 0x00001f0304077589 */ /* 0x0004e400000e0000 */
.L_x_19:
[----:B------:R-:W-:Y:S05]  /*06b0*/  BSYNC B0 ;  /* 0x0000000000007941 */ /* 0x000fea0003800000 */
.L_x_18:
[----:B------:R-:W-:Y:S01]  /*06c0*/  IABS R0, R11 ;  /* 0x0000000b00007213 */ /* 0x000fe20000000000 */
[----:B--23--:R-:W-:-:S04]  /*06d0*/  IMAD R4, R7, c[0x0][0x538], R12 ;  /* 0x00014e0007047a24 */ /* 0x00cfc800078e020c */
[----:B------:R-:W-:Y:S01]  /*06e0*/  IMAD.MOV.U32 R5, RZ, RZ, R0 ;  /* 0x000000ffff057224 */ /* 0x000fe200078e0000 */
[----:B------:R-:W-:Y:S01]  /*06f0*/  IABS R0, R10 ;  /* 0x0000000a00007213 */ /* 0x000fe20000000000 */
[----:B------:R2:W-:Y:S01]  /*0700*/  STL [R1+0x50], R4 ;  /* 0x0000500401007387 */ /* 0x0005e20000100800 */
[----:B------:R-:W-:Y:S01]  /*0710*/  IADD3 R12, -R4, UR4, RZ ;  /* 0x00000004040c7c10 */ /* 0x000fe2000fffe1ff */
[----:B------:R-:W3:Y:S02]  /*0720*/  I2F.RP R2, R5 ;  /* 0x0000000500027306 */ /* 0x000ee40000209400 */
[----:B------:R-:W-:Y:S01]  /*0730*/  IMAD.MOV.U32 R7, RZ, RZ, R0 ;  /* 0x000000ffff077224 */ /* 0x000fe200078e0000 */
[----:B-1----:R-:W-:Y:S02]  /*0740*/  IABS R6, R12 ;  /* 0x0000000c00067213 */ /* 0x002fe40000000000 */
[----:B------:R-:W-:-:S03]  /*0750*/  IABS R0, R11 ;  /* 0x0000000b00007213 */ /* 0x000fc60000000000 */
[----:B------:R-:W-:Y:S01]  /*0760*/  I2F.RP R8, R7 ;  /* 0x0000000700087306 */ /* 0x000fe20000209400 */
[----:B------:R-:W-:-:S07]  /*0770*/  IADD3 R0, RZ, -R0, RZ ;  /* 0x80000000ff007210 */ /* 0x000fce0007ffe0ff */
[----:B---3--:R-:W1:Y:S02]  /*0780*/  MUFU.RCP R2, R2 ;  /* 0x0000000200027308 */ /* 0x008e640000001000 */
[----:B-1----:R-:W-:-:S06]  /*0790*/  IADD3 R2, R2, 0xffffffe, RZ ;  /* 0x0ffffffe02027810 */ /* 0x002fcc0007ffe0ff */
[----:B------:R-:W1:Y:S02]  /*07a0*/  F2I.FTZ.U32.TRUNC.NTZ R3, R2 ;  /* 0x0000000200037305 */ /* 0x000e64000021f000 */
[----:B-1----:R-:W-:-:S04]  /*07b0*/  IMAD.MOV R2, RZ, RZ, -R3 ;  /* 0x000000ffff027224 */ /* 0x002fc800078e0a03 */
[----:B--2---:R-:W-:Y:S02]  /*07c0*/  IMAD R4, R2, R5, RZ ;  /* 0x0000000502047224 */ /* 0x004fe400078e02ff */
[----:B------:R-:W-:-:S04]  /*07d0*/  IMAD.MOV.U32 R2, RZ, RZ, RZ ;  /* 0x000000ffff027224 */ /* 0x000fc800078e00ff */
[----:B------:R-:W-:-:S04]  /*07e0*/  IMAD.HI.U32 R2, R3, R4, R2 ;  /* 0x0000000403027227 */ /* 0x000fc800078e0002 */
[----:B------:R-:W-:-:S04]  /*07f0*/  IMAD.MOV.U32 R3, RZ, RZ, R6 ;  /* 0x000000ffff037224 */ /* 0x000fc800078e0006 */
[----:B------:R-:W-:-:S04]  /*0800*/  IMAD.HI.U32 R2, R2, R3, RZ ;  /* 0x0000000302027227 */ /* 0x000fc800078e00ff */
[----:B------:R-:W-:Y:S02]  /*0810*/  IMAD R0, R2, R0, R3 ;  /* 0x0000000002007224 */ /* 0x000fe400078e0203 */
[----:B------:R-:W1:Y:S03]  /*0820*/  MUFU.RCP R3, R8 ;  /* 0x0000000800037308 */ /* 0x000e660000001000 */
[----:B------:R-:W-:-:S13]  /*0830*/  ISETP.GT.U32.AND P0, PT, R5, R0, PT ;  /* 0x000000000500720c */ /* 0x000fda0003f04070 */
[----:B------:R-:W-:Y:S01]  /*0840*/  @!P0 IMAD.IADD R0, R0, 0x1, -R5 ;  /* 0x0000000100008824 */ /* 0x000fe200078e0a05 */
[----:B-1----:R-:W-:Y:S02]  /*0850*/  IADD3 R3, R3, 0xffffffe, RZ ;  /* 0x0ffffffe03037810 */ /* 0x002fe40007ffe0ff */
[----:B------:R-:W-:Y:S02]  /*0860*/  @!P0 IADD3 R2, R2, 0x1, RZ ;  /* 0x0000000102028810 */ /* 0x000fe40007ffe0ff */
[----:B------:R-:W-:Y:S02]  /*0870*/  ISETP.GE.U32.AND P2, PT, R0, R5, PT ;  /* 0x000000050000720c */ /* 0x000fe40003f46070 */
[----:B------:R-:W1:Y:S01]  /*0880*/  F2I.FTZ.U32.TRUNC.NTZ R3, R3 ;  /* 0x0000000300037305 */ /* 0x000e62000021f000 */
[----:B------:R-:W-:Y:S02]  /*0890*/  LOP3.LUT R0, R12, R11, RZ, 0x3c, !PT ;  /* 0x0000000b0c007212 */ /* 0x000fe400078e3cff */
[----:B------:R-:W-:-:S02]  /*08a0*/  ISETP.NE.AND P0, PT, R11, RZ, PT ;  /* 0x000000ff0b00720c */ /* 0x000fc40003f05270 */
[----:B------:R-:W-:-:S06]  /*08b0*/  ISETP.GE.AND P1, PT, R0, RZ, PT ;  /* 0x000000ff0000720c */ /* 0x000fcc0003f26270 */
[----:B------:R-:W-:Y:S02]  /*08c0*/  @P2 IADD3 R2, R2, 0x1, RZ ;  /* 0x0000000102022810 */ /* 0x000fe40007ffe0ff */
[----:B-1----:R-:W-:-:S03]  /*08d0*/  IADD3 R0, RZ, -R3, RZ ;  /* 0x80000003ff007210 */ /* 0x002fc60007ffe0ff */
[----:B------:R-:W-:Y:S01]  /*08e0*/  IMAD.MOV.U32 R4, RZ, RZ, R2 ;  /* 0x000000ffff047224 */ /* 0x000fe200078e0002 */
[----:B------:R-:W-:-:S03]  /*08f0*/  MOV R2, RZ ;  /* 0x000000ff00027202 */ /* 0x000fc60000000f00 */
[----:B------:R-:W-:Y:S01]  /*0900*/  @!P1 IMAD.MOV R4, RZ, RZ, -R4 ;  /* 0x000000ffff049224 */ /* 0x000fe200078e0a04 */
[----:B------:R-:W-:Y:S01]  /*0910*/  @!P0 LOP3.LUT R4, RZ, R11, RZ, 0x33, !PT ;  /* 0x0000000bff048212 */ /* 0x000fe200078e33ff */
[----:B------:R-:W-:Y:S01]  /*0920*/  IMAD.MOV.U32 R5, RZ, RZ, R0 ;  /* 0x000000ffff057224 */ /* 0x000fe200078e0000 */
[----:B------:R-:W-:Y:S02]  /*0930*/  IABS R0, R10 ;  /* 0x0000000a00007213 */ /* 0x000fe40000000000 */
[----:B------:R-:W-:Y:S01]  /*0940*/  IABS R8, R4 ;  /* 0x0000000400087213 */ /* 0x000fe20000000000 */
[----:B------:R-:W-:Y:S02]  /*0950*/  IMAD R5, R5, R7, RZ ;  /* 0x0000000705057224 */ /* 0x000fe400078e02ff */
[----:B------:R-:W-:Y:S02]  /*0960*/  IMAD.MOV R6, RZ, RZ, -R0 ;  /* 0x000000ffff067224 */ /* 0x000fe400078e0a00 */
[----:B------:R-:W-:-:S04]  /*0970*/  IMAD.HI.U32 R0, R3, R5, R2 ;  /* 0x0000000503007227 */ /* 0x000fc800078e0002 */
[----:B------:R-:W-:Y:S02]  /*0980*/  IMAD.MOV.U32 R2, RZ, RZ, R8 ;  /* 0x000000ffff027224 */ /* 0x000fe400078e0008 */
[----:B------:R-:W-:Y:S02]  /*0990*/  IMAD.MOV.U32 R3, RZ, RZ, R6 ;  /* 0x000000ffff037224 */ /* 0x000fe400078e0006 */
[----:B------:R-:W-:-:S04]  /*09a0*/  IMAD.HI.U32 R0, R0, R2, RZ ;  /* 0x0000000200007227 */ /* 0x000fc800078e00ff */
[----:B------:R-:W-:Y:S02]  /*09b0*/  IMAD R2, R0, R3, R2 ;  /* 0x0000000300027224 */ /* 0x000fe400078e0202 */
[----:B------:R-:W-:-:S03]  /*09c0*/  IMAD R3, R4, R11, RZ ;  /* 0x0000000b04037224 */ /* 0x000fc600078e02ff */
[----:B------:R-:W-:Y:S02]  /*09d0*/  ISETP.GT.U32.AND P0, PT, R7, R2, PT ;  /* 0x000000020700720c */ /* 0x000fe40003f04070 */
[----:B------:R-:W-:-:S11]  /*09e0*/  IADD3 R3, R12, -R3, RZ ;  /* 0x800000030c037210 */ /* 0x000fd60007ffe0ff */
[----:B------:R-:W-:Y:S01]  /*09f0*/  @!P0 IMAD.IADD R2, R2, 0x1, -R7 ;  /* 0x0000000102028824 */ /* 0x000fe200078e0a07 */
[----:B------:R-:W-:Y:S02]  /*0a00*/  @!P0 IADD3 R0, R0, 0x1, RZ ;  /* 0x0000000100008810 */ /* 0x000fe40007ffe0ff */
[----:B------:R-:W-:Y:S02]  /*0a10*/  ISETP.NE.AND P0, PT, R10, RZ, PT ;  /* 0x000000ff0a00720c */ /* 0x000fe40003f05270 */
[----:B------:R-:W-:Y:S02]  /*0a20*/  ISETP.GE.U32.AND P2, PT, R2, R7, PT ;  /* 0x000000070200720c */ /* 0x000fe40003f46070 */
[----:B------:R-:W-:-:S04]  /*0a30*/  LOP3.LUT R2, R4, R10, RZ, 0x3c, !PT ;  /* 0x0000000a04027212 */ /* 0x000fc800078e3cff */
[----:B------:R-:W-:-:S07]  /*0a40*/  ISETP.GE.AND P1, PT, R2, RZ, PT ;  /* 0x000000ff0200720c */ /* 0x000fce0003f26270 */
[----:B------:R-:W-:-:S06]  /*0a50*/  @P2 IADD3 R0, R0, 0x1, RZ ;  /* 0x0000000100002810 */ /* 0x000fcc0007ffe0ff */
[----:B------:R-:W-:Y:S02]  /*0a60*/  @!P1 IADD3 R0, -R0, RZ, RZ ;  /* 0x000000ff00009210 */ /* 0x000fe40007ffe1ff */
[----:B------:R-:W-:-:S05]  /*0a70*/  @!P0 LOP3.LUT R0, RZ, R10, RZ, 0x33, !PT ;  /* 0x0000000aff008212 */ /* 0x000fca00078e33ff */
[--C-:B------:R-:W-:Y:S02]  /*0a80*/  IMAD.MOV R2, RZ, RZ, -R0.reuse ;  /* 0x000000ffff027224 */ /* 0x100fe400078e0a00 */
[C---:B------:R-:W-:Y:S02]  /*0a90*/  IMAD R0, R10.reuse, 0x1000000, R0 ;  /* 0x010000000a007824 */ /* 0x040fe400078e0200 */
[----:B------:R-:W-:Y:S02]  /*0aa0*/  IMAD R2, R10, R2, R4 ;  /* 0x000000020a027224 */ /* 0x000fe400078e0204 */
[----:B------:R-:W-:Y:S02]  /*0ab0*/  IMAD.IADD R4, R13, 0x1, R9 ;  /* 0x000000010d047824 */ /* 0x000fe400078e0209 */
[----:B------:R-:W-:-:S03]  /*0ac0*/  IMAD R0, R2, 0x10000, R0 ;  /* 0x0001000002007824 */ /* 0x000fc600078e0200 */
[----:B------:R1:W-:Y:S04]  /*0ad0*/  STL [R1+0x5c], R4 ;  /* 0x00005c0401007387 */ /* 0x0003e80000100800 */
[----:B------:R1:W-:Y:S04]  /*0ae0*/  STL [R1+0x58], R0 ;  /* 0x0000580001007387 */ /* 0x0003e80000100800 */
[----:B------:R1:W-:Y:S01]  /*0af0*/  STL [R1+0x54], R3 ;  /* 0x0000540301007387 */ /* 0x0003e20000100800 */
[----:B------:R-:W-:Y:S05]  /*0b00*/  BRA `(.L_x_21) ;  /* 0x0000006000007947 */ /* 0x000fea0003800000 */
.L_x_12:
[----:B------:R-:W-:Y:S01]  /*0b10*/  MOV R0, UR4 ;  /* 0x0000000400007c02 */ /* 0x000fe20008000f00 */
[----:B------:R-:W-:Y:S04]  /*0b20*/  STL [R1+0x54], RZ ;  /* 0x000054ff01007387 */ /* 0x000fe80000100800 */
[----:B------:R-:W-:Y:S04]  /*0b30*/  STL [R1+0x58], RZ ;  /* 0x000058ff01007387 */ /* 0x000fe80000100800 */
[----:B------:R1:W-:Y:S02]  /*0b40*/  STL [R1+0x50], R0 ;  /* 0x0000500001007387 */ /* 0x0003e40000100800 */
[----:B-1----:R-:W-:-:S05]  /*0b50*/  MOV R0, c[0x0][0x53c] ;  /* 0x00014f0000007a02 */ /* 0x002fca0000000f00 */
[----:B------:R1:W-:Y:S02]  /*0b60*/  STL [R1+0x5c], R0 ;  /* 0x00005c0001007387 */ /* 0x0003e40000100800 */
.L_x_21:
[----:B-1----:R-:W2:Y:S04]  /*0b70*/  LDL R4, [R1+0x50] ;  /* 0x0000500001047983 */ /* 0x002ea80000100800 */
[----:B------:R-:W2:Y:S04]  /*0b80*/  LDL R5, [R1+0x54] ;  /* 0x0000540001057983 */ /* 0x000ea80000100800 */
[----:B------:R-:W2:Y:S04]  /*0b90*/  LDL R6, [R1+0x58] ;  /* 0x0000580001067983 */ /* 0x000ea80000100800 */
[----:B------:R-:W2:Y:S01]  /*0ba0*/  LDL R7, [R1+0x5c] ;  /* 0x00005c0001077983 */ /* 0x000ea20000100800 */
[----:B------:R-:W-:Y:S01]  /*0bb0*/  ISETP.NE.AND P0, PT, R14, RZ, PT ;  /* 0x000000ff0e00720c */ /* 0x000fe20003f05270 */
[----:B------:R-:W-:-:S12]  /*0bc0*/  WARPSYNC 0xffffffff ;  /* 0xffffffff00007948 */ /* 0x000fd80003800000 */
[----:B--2---:R1:W-:Y:S04]  /*0bd0*/  @!P0 STS.128 [0x1a080], R4 ;  /* 0x01a08004ff008388 */ /* 0x0043e80000000c00 */
[----:B------:R-:W-:Y:S06]  /*0be0*/  BAR.ARV 0x5, 0x100 ;  /* 0x0144000000007b1d */ /* 0x000fec0000002000 */
.L_x_10:
[----:B------:R-:W2:Y:S02]  /*0bf0*/  LDL R0, [R1+0x5c] ;  /* 0x00005c0001007983 */ /* 0x000ea40000100800 */
[----:B--2---:R-:W-:-:S13]  /*0c00*/  ISETP.GE.AND P0, PT, R0, c[0x0][0x53c], PT ;  /* 0x00014f0000007a0c */ /* 0x004fda0003f06270 */
[----:B------:R-:W-:Y:S05]  /*0c10*/  @P0 EXIT ;  /* 0x000000000000094d */ /* 0x000fea0003800000 */
[----:B------:R-:W2:Y:S02]  /*0c20*/  S2R R17, SR_TID.X ;  /* 0x0000000000117919 */ /* 0x000ea40000002100 */
[----:B--2---:R-:W-:-:S04]  /*0c30*/  SHF.R.S32.HI R9, RZ, 0x1f, R17 ;  /* 0x0000001fff097819 */ /* 0x004fc80000011411 */
[CC--:B------:R-:W-:Y:S02]  /*0c40*/  LEA.HI R2, R9.reuse, R17.reuse, RZ, 0x4 ;  /* 0x0000001109027211 */ /* 0x0c0fe400078f20ff */
[CC--:B------:R-:W-:Y:S02]  /*0c50*/  LEA.HI R14, R9.reuse, R17.reuse, RZ, 0x2 ;  /* 0x00000011090e7211 */ /* 0x0c0fe400078f10ff */
[----:B------:R-:W-:Y:S02]  /*0c60*/  SHF.R.S32.HI R3, RZ, 0x4, R2 ;  /* 0x00000004ff037819 */ /* 0x000fe40000011402 */
[----:B------:R-:W-:Y:S02]  /*0c70*/  LEA.HI R10, R9, R17, RZ, 0x3 ;  /* 0x00000011090a7211 */ /* 0x000fe400078f18ff */
[----:B------:R-:W-:Y:S02]  /*0c80*/  LEA.HI R0, R2, R3, RZ, 0x1 ;  /* 0x0000000302007211 */ /* 0x000fe400078f08ff */
[----:B-1----:R-:W-:-:S02]  /*0c90*/  SHF.R.S32.HI R6, RZ, 0x2, R14 ;  /* 0x00000002ff067819 */ /* 0x002fc4000001140e */
[----:B------:R-:W-:Y:S02]  /*0ca0*/  LOP3.LUT R0, R0, 0xfffffffe, RZ, 0xc0, !PT ;  /* 0xfffffffe00007812 */ /* 0x000fe400078ec0ff */
[----:B------:R-:W-:Y:S02]  /*0cb0*/  SHF.R.S32.HI R4, RZ, 0x3, R10 ;  /* 0x00000003ff047819 */ /* 0x000fe4000001140a */
[----:B------:R-:W-:Y:S01]  /*0cc0*/  LEA.HI R8, R9, R17, RZ, 0x5 ;  /* 0x0000001109087211 */ /* 0x000fe200078f28ff */
[----:B------:R-:W-:Y:S01]  /*0cd0*/  IMAD.IADD R13, R3, 0x1, -R0 ;  /* 0x00000001030d7824 */ /* 0x000fe200078e0a00 */
[----:B------:R-:W-:Y:S01]  /*0ce0*/  LOP3.LUT R0, R2, 0xfffffff0, RZ, 0xc0, !PT ;  /* 0xfffffff002007812 */ /* 0x000fe200078ec0ff */
[----:B------:R-:W-:Y:S01]  /*0cf0*/  IMAD.SHL.U32 R4, R4, 0x40, RZ ;  /* 0x0000004004047824 */ /* 0x000fe200078e00ff */
[----:B------:R-:W-:Y:S02]  /*0d00*/  SHF.R.S32.HI R2, RZ, 0x1f, R14 ;  /* 0x0000001fff027819 */ /* 0x000fe4000001140e */
[----:B------:R-:W-:Y:S01]  /*0d10*/  LOP3.LUT R3, R10, 0xfffffff8, RZ, 0xc0, !PT ;  /* 0xfffffff80a037812 */ /* 0x000fe200078ec0ff */
[----:B------:R-:W-:Y:S01]  /*0d20*/  IMAD.IADD R0, R17, 0x1, -R0 ;  /* 0x0000000111007824 */ /* 0x000fe200078e0a00 */
[----:B------:R-:W-:-:S02]  /*0d30*/  LEA.HI R2, R2, R6, RZ, 0x3 ;  /* 0x0000000602027211 */ /* 0x000fc400078f18ff */
[----:B------:R-:W-:Y:S01]  /*0d40*/  SHF.R.S32.HI R242, RZ, 0x5, R8 ;  /* 0x00000005fff27819 */ /* 0x000fe20000011408 */
[----:B------:R-:W-:Y:S01]  /*0d50*/  IMAD.IADD R7, R17, 0x1, -R3 ;  /* 0x0000000111077824 */ /* 0x000fe200078e0a03 */
[----:B------:R-:W-:Y:S02]  /*0d60*/  SHF.R.S32.HI R5, RZ, 0x1f, R0 ;  /* 0x0000001fff057819 */ /* 0x000fe40000011400 */
[----:B------:R-:W-:Y:S01]  /*0d70*/  LOP3.LUT R3, R2, 0xfffffff8, RZ, 0xc0, !PT ;  /* 0xfffffff802037812 */ /* 0x000fe200078ec0ff */
[C---:B------:R-:W-:Y:S01]  /*0d80*/  IMAD.SHL.U32 R20, R7.reuse, 0x8, RZ ;  /* 0x0000000807147824 */ /* 0x040fe200078e00ff */
[----:B------:R-:W-:Y:S01]  /*0d90*/  LOP3.LUT R2, R4, 0x1c0, RZ, 0xc0, !PT ;  /* 0x000001c004027812 */ /* 0x000fe200078ec0ff */
[----:B------:R-:W-:Y:S01]  /*0da0*/  IMAD.SHL.U32 R4, R7, 0x40, RZ ;  /* 0x0000004007047824 */ /* 0x000fe200078e00ff */
[----:B------:R-:W-:Y:S01]  /*0db0*/  LEA.HI R11, R5, R0, RZ, 0x3 ;  /* 0x00000000050b7211 */ /* 0x000fe200078f18ff */
[----:B------:R-:W-:Y:S01]  /*0dc0*/  IMAD.IADD R6, R6, 0x1, -R3 ;  /* 0x0000000106067824 */ /* 0x000fe200078e0a03 */
[----:B------:R-:W-:-:S02]  /*0dd0*/  SHF.R.U32.HI R5, RZ, 0x3, R2 ;  /* 0x00000003ff057819 */ /* 0x000fc40000011602 */
[----:B------:R-:W-:Y:S02]  /*0de0*/  LOP3.LUT R3, R2, 0x38, R20, 0xf8, !PT ;  /* 0x0000003802037812 */ /* 0x000fe400078ef814 */
[----:B------:R-:W-:Y:S02]  /*0df0*/  LOP3.LUT R2, R11, 0xfffffff8, RZ, 0xc0, !PT ;  /* 0xfffffff80b027812 */ /* 0x000fe400078ec0ff */
[----:B------:R-:W-:Y:S02]  /*0e00*/  LOP3.LUT R7, R3, R5, RZ, 0x3c, !PT ;  /* 0x0000000503077212 */ /* 0x000fe400078e3cff */
[----:B------:R-:W-:Y:S01]  /*0e10*/  SHF.R.S32.HI R3, RZ, 0x1f, R8 ;  /* 0x0000001fff037819 */ /* 0x000fe20000011408 */
[----:B------:R-:W-:Y:S01]  /*0e20*/  IMAD.IADD R5, R0, 0x1, -R2 ;  /* 0x0000000100057824 */ /* 0x000fe200078e0a02 */
[----:B------:R-:W-:Y:S02]  /*0e30*/  LOP3.LUT R2, R8, 0xffffffe0, RZ, 0xc0, !PT ;  /* 0xffffffe008027812 */ /* 0x000fe400078ec0ff */
[----:B------:R-:W-:-:S02]  /*0e40*/  LOP3.LUT R0, R4, 0x1c0, RZ, 0xc0, !PT ;  /* 0x000001c004007812 */ /* 0x000fc400078ec0ff */
[----:B------:R-:W-:Y:S01]  /*0e50*/  LEA.HI R8, R9, R17, RZ, 0x6 ;  /* 0x0000001109087211 */ /* 0x000fe200078f30ff */
[----:B------:R-:W-:Y:S01]  /*0e60*/  IMAD.IADD R16, R17, 0x1, -R2 ;  /* 0x0000000111107824 */ /* 0x000fe200078e0a02 */
[----:B------:R-:W-:Y:S02]  /*0e70*/  LOP3.LUT R4, R0, 0x8, R10, 0xf8, !PT ;  /* 0x0000000800047812 */ /* 0x000fe400078ef80a */
[----:B------:R-:W-:Y:S02]  /*0e80*/  SHF.R.U32.HI R2, RZ, 0x3, R0 ;  /* 0x00000003ff027819 */ /* 0x000fe40000011600 */
[----:B------:R-:W-:Y:S02]  /*0e90*/  LEA.HI R0, R3, R242, RZ, 0x3 ;  /* 0x000000f203007211 */ /* 0x000fe400078f18ff */
[----:B------:R-:W-:Y:S02]  /*0ea0*/  SHF.R.S32.HI R9, RZ, 0x1f, R16 ;  /* 0x0000001fff097819 */ /* 0x000fe40000011410 */
[----:B------:R-:W-:Y:S01]  /*0eb0*/  LOP3.LUT R12, R4, R2, RZ, 0x3c, !PT ;  /* 0x00000002040c7212 */ /* 0x000fe200078e3cff */
[----:B------:R-:W-:Y:S01]  /*0ec0*/  IMAD.SHL.U32 R2, R8, 0x8, RZ ;  /* 0x0000000808027824 */ /* 0x000fe200078e00ff */
[----:B------:R-:W-:-:S02]  /*0ed0*/  LOP3.LUT R0, R0, 0xffffff8, RZ, 0xc0, !PT ;  /* 0x0ffffff800007812 */ /* 0x000fc400078ec0ff */
[----:B------:R-:W-:Y:S02]  /*0ee0*/  LEA.HI R9, R9, R16, RZ, 0x2 ;  /* 0x0000001009097211 */ /* 0x000fe400078f10ff */
[----:B------:R-:W-:Y:S02]  /*0ef0*/  LOP3.LUT R3, R6, 0x1, RZ, 0xc0, !PT ;  /* 0x0000000106037812 */ /* 0x000fe400078ec0ff */
[----:B------:R-:W-:Y:S01]  /*0f00*/  LOP3.LUT R248, R7, 0x7ffffe00, R2, 0xf8, !PT ;  /* 0x7ffffe0007f87812 */ /* 0x000fe200078ef802 */
[----:B------:R-:W-:Y:S01]  /*0f10*/  IMAD.IADD R2, R242, 0x1, -R0 ;  /* 0x00000001f2027824 */ /* 0x000fe200078e0a00 */
[----:B------:R-:W-:Y:S02]  /*0f20*/  SHF.R.S32.HI R0, RZ, 0x2, R9 ;  /* 0x00000002ff007819 */ /* 0x000fe40000011409 */
[----:B------:R-:W-:Y:S01]  /*0f30*/  ISETP.NE.U32.AND P4, PT, R3, 0x1, PT ;  /* 0x000000010300780c */ /* 0x000fe20003f85070 */
[C---:B------:R-:W-:Y:S01]  /*0f40*/  IMAD.SHL.U32 R3, R5.reuse, 0x40, RZ ;  /* 0x0000004005037824 */ /* 0x040fe200078e00ff */
[----:B------:R-:W-:Y:S01]  /*0f50*/  LOP3.LUT R4, R14, 0xfffffffc, RZ, 0xc0, !PT ;  /* 0xfffffffc0e047812 */ /* 0x000fe200078ec0ff */
[----:B------:R-:W-:Y:S01]  /*0f60*/  IMAD R15, R2, 0x10, R0 ;  /* 0x00000010020f7824 */ /* 0x000fe200078e0200 */
[----:B------:R-:W-:Y:S01]  /*0f70*/  LOP3.LUT P3, RZ, R5, 0x2, RZ, 0xc0, !PT ;  /* 0x0000000205ff7812 */ /* 0x000fe2000786c0ff */
[----:B------:R-:W-:Y:S01]  /*0f80*/  IMAD.SHL.U32 R2, R13, 0x8, RZ ;  /* 0x000000080d027824 */ /* 0x000fe200078e00ff */
[----:B------:R-:W-:Y:S01]  /*0f90*/  LOP3.LUT R0, R3, 0x1c0, RZ, 0xc0, !PT ;  /* 0x000001c003007812 */ /* 0x000fe200078ec0ff */
[----:B------:R-:W-:Y:S01]  /*0fa0*/  IMAD.IADD R3, R17, 0x1, -R4 ;  /* 0x0000000111037824 */ /* 0x000fe200078e0a04 */
[----:B------:R-:W-:Y:S01]  /*0fb0*/  LOP3.LUT P0, RZ, R5, 0x4, RZ, 0xc0, !PT ;  /* 0x0000000405ff7812 */ /* 0x000fe2000780c0ff */
[----:B------:R-:W-:Y:S01]  /*0fc0*/  IMAD.SHL.U32 R4, R6, 0x40, RZ ;  /* 0x0000004006047824 */ /* 0x000fe200078e00ff */
[----:B------:R-:W-:Y:S01]  /*0fd0*/  LOP3.LUT R5, R0, 0x8, R2, 0xf8, !PT ;  /* 0x0000000800057812 */ /* 0x000fe200078ef802 */
[----:B------:R-:W-:Y:S01]  /*0fe0*/  IMAD.MOV.U32 R14, RZ, RZ, 0x20 ;  /* 0x00000020ff0e7424 */ /* 0x000fe200078e00ff */
[----:B------:R-:W-:Y:S01]  /*0ff0*/  SHF.R.U32.HI R2, RZ, 0x3, R0 ;  /* 0x00000003ff027819 */ /* 0x000fe20000011600 */
[----:B------:R-:W-:Y:S01]  /*1000*/  STL [R1+0xa0], R15 ;  /* 0x0000a00f01007387 */ /* 0x000fe20000100800 */
[----:B------:R-:W-:Y:S01]  /*1010*/  LEA.HI R0, R3, R3, RZ, 0x1 ;  /* 0x0000000303007211 */ /* 0x000fe200078f08ff */
[----:B------:R-:W-:Y:S01]  /*1020*/  IMAD.SHL.U32 R248, R248, 0x2, RZ ;  /* 0x00000002f8f87824 */ /* 0x000fe200078e00ff */
[----:B------:R-:W-:Y:S01]  /*1030*/  LOP3.LUT R7, R5, R2, RZ, 0x3c, !PT ;  /* 0x0000000205077212 */ /* 0x000fe200078e3cff */
[----:B------:R-:W-:Y:S01]  /*1040*/  IMAD R5, R242, 0x200, R3 ;  /* 0x00000200f2057824 */ /* 0x000fe200078e0203 */
[----:B------:R-:W-:-:S02]  /*1050*/  LOP3.LUT R2, R4, 0x1c0, RZ, 0xc0, !PT ;  /* 0x000001c004027812 */ /* 0x000fc400078ec0ff */
[----:B------:R-:W-:Y:S01]  /*1060*/  R2P PR, R6, 0x6 ;  /* 0x0000000606007804 */ /* 0x000fe20000000000 */
[----:B------:R-:W-:Y:S01]  /*1070*/  IMAD.MOV.U32 R6, RZ, RZ, 0x10 ;  /* 0x00000010ff067424 */ /* 0x000fe200078e00ff */
[----:B------:R-:W-:Y:S02]  /*1080*/  LOP3.LUT R0, R0, 0x1ffffffe, RZ, 0xc0, !PT ;  /* 0x1ffffffe00007812 */ /* 0x000fe400078ec0ff */
[----:B------:R-:W-:Y:S02]  /*1090*/  LEA.HI R2, R2, R2, RZ, 0x1d ;  /* 0x0000000202027211 */ /* 0x000fe400078fe8ff */
[----:B------:R-:W-:Y:S01]  /*10a0*/  IADD3 R18, R20, 0x40, RZ ;  /* 0x0000004014127810 */ /* 0x000fe20007ffe0ff */
[----:B------:R-:W-:Y:S01]  /*10b0*/  IMAD.IADD R10, R3, 0x1, -R0 ;  /* 0x00000001030a7824 */ /* 0x000fe200078e0a00 */
[----:B------:R-:W-:Y:S01]  /*10c0*/  SHF.R.S32.HI R21, RZ, 0x1f, R20 ;  /* 0x0000001fff157819 */ /* 0x000fe20000011414 */
[----:B------:R-:W-:Y:S01]  /*10d0*/  IMAD.U32 R8, R5, 0x2, R2 ;  /* 0x0000000205087824 */ /* 0x000fe200078e0002 */
[----:B------:R-:W-:Y:S01]  /*10e0*/  SEL R4, R6, 0xfffffff0, !P3 ;  /* 0xfffffff006047807 */ /* 0x000fe20005800000 */
[----:B------:R-:W-:Y:S01]  /*10f0*/  IMAD.SHL.U32 R6, R11, 0x40, RZ ;  /* 0x000000400b067824 */ /* 0x000fe200078e00ff */
[----:B------:R-:W-:Y:S01]  /*1100*/  SEL R3, R14, 0xffffffe0, !P0 ;  /* 0xffffffe00e037807 */ /* 0x000fe20004000000 */
[----:B------:R-:W-:Y:S01]  /*1110*/  STL.64 [R1+0x30], R20 ;  /* 0x0000301401007387 */ /* 0x000fe20000100a00 */
[----:B------:R-:W-:Y:S01]  /*1120*/  IADD3 R17, R20, 0x80, RZ ;  /* 0x0000008014117810 */ /* 0x000fe20007ffe0ff */
[----:B------:R-:W-:Y:S01]  /*1130*/  IMAD R0, R13, 0x200, R12 ;  /* 0x000002000d007824 */ /* 0x000fe200078e020c */
[----:B------:R-:W-:Y:S01]  /*1140*/  LOP3.LUT R2, R9, 0x7ffffffc, RZ, 0xc0, !PT ;  /* 0x7ffffffc09027812 */ /* 0x000fe200078ec0ff */
[----:B------:R-:W-:Y:S01]  /*1150*/  STL [R1+0x38], R18 ;  /* 0x0000381201007387 */ /* 0x000fe20000100800 */
[----:B------:R-:W-:Y:S01]  /*1160*/  SHF.R.S32.HI R9, RZ, 0x1f, R18 ;  /* 0x0000001fff097819 */ /* 0x000fe20000011412 */
[----:B------:R-:W-:Y:S01]  /*1170*/  IMAD.IADD R4, R4, 0x1, R3 ;  /* 0x0000000104047824 */ /* 0x000fe200078e0203 */
[----:B------:R-:W-:Y:S01]  /*1180*/  IADD3 R5, R20, 0xc0, RZ ;  /* 0x000000c014057810 */ /* 0x000fe20007ffe0ff */
[----:B------:R-:W-:Y:S01]  /*1190*/  STL [R1+0x3c], R17 ;  /* 0x00003c1101007387 */ /* 0x000fe20000100800 */
[----:B------:R-:W-:Y:S01]  /*11a0*/  LOP3.LUT R3, R7, 0x7ffffe00, R6, 0xf8, !PT ;  /* 0x7ffffe0007037812 */ /* 0x000fe200078ef806 */
[----:B------:R-:W-:Y:S01]  /*11b0*/  IMAD.IADD R2, R16, 0x1, -R2 ;  /* 0x0000000110027824 */ /* 0x000fe200078e0a02 */
[----:B------:R-:W-:Y:S01]  /*11c0*/  SHF.R.S32.HI R6, RZ, 0x1f, R17 ;  /* 0x0000001fff067819 */ /* 0x000fe20000011411 */
[----:B------:R-:W-:Y:S01]  /*11d0*/  STL [R1+0x70], R9 ;  /* 0x0000700901007387 */ /* 0x000fe20000100800 */
[----:B------:R-:W-:Y:S01]  /*11e0*/  IMAD.MOV.U32 R7, RZ, RZ, 0x40 ;  /* 0x00000040ff077424 */ /* 0x000fe200078e00ff */
[----:B------:R-:W-:Y:S01]  /*11f0*/  LEA R11, R8, 0x80, 0x1 ;  /* 0x00000080080b7811 */ /* 0x000fe200078e08ff */
[----:B------:R-:W-:Y:S01]  /*1200*/  IMAD.SHL.U32 R8, R2, 0x2, RZ ;  /* 0x0000000202087824 */ /* 0x000fe200078e00ff */
[----:B------:R1:W-:Y:S01]  /*1210*/  STL [R1+0x40], R5 ;  /* 0x0000400501007387 */ /* 0x0003e20000100800 */
[----:B------:R-:W-:Y:S01]  /*1220*/  IMAD R2, R10, 0x8, R15 ;  /* 0x000000080a027824 */ /* 0x000fe200078e020f */
[----:B------:R-:W-:-:S02]  /*1230*/  LEA R134, R0, 0x14080, 0x1 ;  /* 0x0001408000867811 */ /* 0x000fc400078e08ff */
[----:B------:R2:W-:Y:S01]  /*1240*/  STL [R1+0x6c], R6 ;  /* 0x00006c0601007387 */ /* 0x0005e20000100800 */
[----:B------:R-:W-:Y:S02]  /*1250*/  SEL R0, R7, 0xffffffc0, !P0 ;  /* 0xffffffc007007807 */ /* 0x000fe40004000000 */
[----:B------:R-:W-:-:S05]  /*1260*/  LEA R236, R3, 0x4080, 0x1 ;  /* 0x0000408003ec7811 */ /* 0x000fca00078e08ff */
[--C-:B------:R-:W-:Y:S02]  /*1270*/  IMAD R242, R242, 0x800, R236.reuse ;  /* 0x00000800f2f27824 */ /* 0x100fe400078e02ec */
[----:B------:R-:W-:Y:S02]  /*1280*/  IMAD R241, R4, 0x2, R236 ;  /* 0x0000000204f17824 */ /* 0x000fe400078e02ec */
[----:B------:R-:W-:Y:S02]  /*1290*/  IMAD.IADD R237, R236, 0x1, R0 ;  /* 0x00000001eced7824 */ /* 0x000fe400078e0200 */
[----:B------:R-:W-:Y:S01]  /*12a0*/  IMAD.IADD R245, R0, 0x1, R242 ;  /* 0x0000000100f57824 */ /* 0x000fe200078e02f2 */
[----:B-1----:R-:W-:Y:S02]  /*12b0*/  SHF.R.S32.HI R5, RZ, 0x1f, R5 ;  /* 0x0000001fff057819 */ /* 0x002fe40000011405 */
[----:B--2---:R-:W-:-:S03]  /*12c0*/  SEL R6, R14, 0xffffffe0, !P1 ;  /* 0xffffffe00e067807 */ /* 0x004fc60004800000 */
[----:B------:R1:W-:Y:S04]  /*12d0*/  STL [R1+0x68], R5 ;  /* 0x0000680501007387 */ /* 0x0003e80000100800 */
[----:B------:R2:W-:Y:S01]  /*12e0*/  STL [R1+0x44], R8 ;  /* 0x0000440801007387 */ /* 0x0005e20000100800 */
[----:B------:R-:W-:-:S03]  /*12f0*/  IMAD.IADD R9, R11, 0x1, R6 ;  /* 0x000000010b097824 */ /* 0x000fc600078e0206 */
[----:B------:R-:W-:Y:S04]  /*1300*/  STL [R1+0x78], R11 ;  /* 0x0000780b01007387 */ /* 0x000fe80000100800 */
[----:B------:R3:W-:Y:S04]  /*1310*/  STL [R1+0xa4], R2 ;  /* 0x0000a40201007387 */ /* 0x0007e80000100800 */
[----:B------:R-:W-:Y:S01]  /*1320*/  STL [R1+0x84], R9 ;  /* 0x0000840901007387 */ /* 0x000fe20000100800 */
[----:B-1----:R-:W-:Y:S02]  /*1330*/  SEL R5, R7, 0xffffffc0, !P2 ;  /* 0xffffffc007057807 */ /* 0x002fe40005000000 */
[----:B--2---:R-:W-:-:S03]  /*1340*/  IADD3 R8, R11, -0x10, RZ ;  /* 0xfffffff00b087810 */ /* 0x004fc60007ffe0ff */
[C---:B------:R-:W-:Y:S01]  /*1350*/  IMAD.IADD R7, R11.reuse, 0x1, R5 ;  /* 0x000000010b077824 */ /* 0x040fe200078e0205 */
[----:B------:R-:W-:-:S04]  /*1360*/  @P4 IADD3 R8, R11, 0x10, RZ ;  /* 0x000000100b084810 */ /* 0x000fc80007ffe0ff */
[----:B------:R1:W-:Y:S01]  /*1370*/  STL [R1+0x94], R7 ;  /* 0x0000940701007387 */ /* 0x0003e20000100800 */
[--C-:B------:R-:W-:Y:S01]  /*1380*/  IMAD.IADD R3, R6, 0x1, R8.reuse ;  /* 0x0000000106037824 */ /* 0x100fe200078e0208 */
[----:B---3--:R-:W-:Y:S01]  /*1390*/  SEL R2, R14, 0xffffffe0, !P3 ;  /* 0xffffffe00e027807 */ /* 0x008fe20005800000 */
[----:B------:R-:W-:Y:S01]  /*13a0*/  IMAD.IADD R6, R5, 0x1, R8 ;  /* 0x0000000105067824 */ /* 0x000fe200078e0208 */
[----:B------:R2:W-:Y:S02]  /*13b0*/  STL [R1+0x7c], R8 ;  /* 0x00007c0801007387 */ /* 0x0005e40000100800 */
[--C-:B------:R-:W-:Y:S01]  /*13c0*/  IADD3 R239, R0, R236, R2.reuse ;  /* 0x000000ec00ef7210 */ /* 0x100fe20007ffe002 */
[----:B------:R-:W-:Y:S02]  /*13d0*/  IMAD.IADD R238, R236, 0x1, R2 ;  /* 0x00000001ecee7824 */ /* 0x000fe400078e0202 */
[----:B------:R-:W-:Y:S02]  /*13e0*/  IMAD.IADD R243, R2, 0x1, R242 ;  /* 0x0000000102f37824 */ /* 0x000fe400078e02f2 */
[----:B------:R-:W-:-:S02]  /*13f0*/  IMAD.IADD R2, R3, 0x1, R5 ;  /* 0x0000000103027824 */ /* 0x000fc400078e0205 */
[----:B------:R-:W-:Y:S02]  /*1400*/  IMAD.IADD R244, R0, 0x1, R243 ;  /* 0x0000000100f47824 */ /* 0x000fe400078e02f3 */
[----:B-1----:R-:W-:-:S05]  /*1410*/  IMAD.IADD R7, R9, 0x1, R5 ;  /* 0x0000000109077824 */ /* 0x002fca00078e0205 */
[----:B------:R2:W-:Y:S04]  /*1420*/  STL [R1+0x90], R7 ;  /* 0x0000900701007387 */ /* 0x0005e80000100800 */
[----:B------:R2:W-:Y:S04]  /*1430*/  STL [R1+0x8c], R6 ;  /* 0x00008c0601007387 */ /* 0x0005e80000100800 */
[----:B------:R2:W-:Y:S04]  /*1440*/  STL [R1+0x80], R3 ;  /* 0x0000800301007387 */ /* 0x0005e80000100800 */
[----:B------:R2:W-:Y:S02]  /*1450*/  STL [R1+0x88], R2 ;  /* 0x0000880201007387 */ /* 0x0005e40000100800 */
.L_x_92:
[----:B------:R-:W3:Y:S01]  /*1460*/  LDL R0, [R1+0x5c] ;  /* 0x00005c0001007983 */ /* 0x000ee20000100800 */
[----:B------:R-:W-:Y:S01]  /*1470*/  IMAD.MOV.U32 R12, RZ, RZ, 0x4 ;  /* 0x00000004ff0c7424 */ /* 0x000fe200078e00ff */
[----:B------:R-:W-:-:S02]  /*1480*/  ISETP.NE.U32.AND P0, PT, RZ, c[0x0][0x370], PT ;  /* 0x0000dc00ff007a0c */ /* 0x000fc40003f05070 */
[----:B------:R-:W4:Y:S02]  /*1490*/  LDL R10, [R1+0x58] ;  /* 0x00005800010a7983 */ /* 0x000f240000100800 */
[----:B------:R-:W-:Y:S01]  /*14a0*/  ISETP.NE.AND.EX P1, PT, RZ, c[0x0][0x374], PT, P0 ;  /* 0x0000dd00ff007a0c */ /* 0x000fe20003f25300 */
[----:B--23--:R-:W-:-:S05]  /*14b0*/  IMAD.WIDE R2, R0, R12, c[0x0][0x588] ;  /* 0x0001620000027625 */ /* 0x00cfca00078e020c */
[----:B------:R-:W2:Y:S01]  /*14c0*/  LDG.E R32, [R2.64] ;  /* 0x0000000602207981 */ /* 0x000ea2000c1e1900 */
[----:B------:R-:W-:Y:S01]  /*14d0*/  ISETP.NE.U32.AND P3, PT, RZ, c[0x0][0x360], PT ;  /* 0x0000d800ff007a0c */ /* 0x000fe20003f65070 */
[----:B------:R-:W-:Y:S01]  /*14e0*/  CS2R R8, SRZ ;  /* 0x0000000000087805 */ /* 0x000fe2000001ff00 */
[----:B------:R-:W-:Y:S02]  /*14f0*/  ISETP.NE.U32.AND P4, PT, RZ, c[0x0][0x348], PT ;  /* 0x0000d200ff007a0c */ /* 0x000fe40003f85070 */
[----:B------:R-:W-:Y:S02]  /*1500*/  ISETP.NE.AND.EX P3, PT, RZ, c[0x0][0x364], PT, P3 ;  /* 0x0000d900ff007a0c */ /* 0x000fe40003f65330 */
[----:B------:R-:W-:Y:S02]  /*1510*/  ISETP.NE.U32.AND P2, PT, RZ, c[0x0][0x350], PT ;  /* 0x0000d400ff007a0c */ /* 0x000fe40003f45070 */
[----:B------:R-:W-:Y:S02]  /*1520*/  ISETP.NE.AND.EX P4, PT, RZ, c[0x0][0x34c], PT, P4 ;  /* 0x0000d300ff007a0c */ /* 0x000fe40003f85340 */
[----:B------:R-:W-:Y:S01]  /*1530*/  ISETP.NE.AND.EX P5, PT, RZ, c[0x0][0x354], PT, P2 ;  /* 0x0000d500ff007a0c */ /* 0x000fe20003fa5320 */
[----:B------:R-:W-:Y:S01]  /*1540*/  IMAD.MOV.U32 R11, RZ, RZ, RZ ;  /* 0x000000ffff0b7224 */ /* 0x000fe200078e00ff */
[----:B--2---:R-:W-:Y:S01]  /*1550*/  SHF.R.S32.HI R31, RZ, 0x1f, R32 ;  /* 0x0000001fff1f7819 */ /* 0x004fe20000011420 */
[----:B------:R1:W-:Y:S01]  /*1560*/  STL [R1+0x48], R32 ;  /* 0x0000482001007387 */ /* 0x0003e20000100800 */
[----:B------:R-:W-:-:S02]  /*1570*/  @P1 LEA R2, P0, R32, c[0x0][0x370], 0x2 ;  /* 0x0000dc0020021a11 */ /* 0x000fc400078010ff */
[C---:B------:R-:W-:Y:S01]  /*1580*/  LEA R4, P2, R32.reuse, c[0x0][0x348], 0x2 ;  /* 0x0000d20020047a11 */ /* 0x040fe200078410ff */
[----:B------:R1:W-:Y:S01]  /*1590*/  STL [R1+0x64], R31 ;  /* 0x0000641f01007387 */ /* 0x0003e20000100800 */
[C---:B------:R-:W-:Y:S02]  /*15a0*/  @P1 LEA.HI.X R3, R32.reuse, c[0x0][0x374], R31, 0x2, P0 ;  /* 0x0000dd0020031a11 */ /* 0x040fe400000f141f */
[----:B------:R-:W-:-:S03]  /*15b0*/  @P3 LEA R6, P0, R32, c[0x0][0x360], 0x2 ;  /* 0x0000d80020063a11 */ /* 0x000fc600078010ff */
[----:B------:R2:W5:Y:S01]  /*15c0*/  @P1 LDG.E R8, [R2.64] ;  /* 0x0000000602081981 */ /* 0x000562000c1e1900 */
[C-C-:B------:R-:W-:Y:S02]  /*15d0*/  @P3 LEA.HI.X R7, R32.reuse, c[0x0][0x364], R31.reuse, 0x2, P0 ;  /* 0x0000d90020073a11 */ /* 0x140fe400000f141f */
[----:B------:R-:W-:Y:S02]  /*15e0*/  LEA.HI.X R5, R32, c[0x0][0x34c], R31, 0x2, P2 ;  /* 0x0000d30020057a11 */ /* 0x000fe400010f141f */
[----:B----4-:R-:W-:Y:S01]  /*15f0*/  LOP3.LUT R30, R10, 0xffff, RZ, 0xc0, !PT ;  /* 0x0000ffff0a1e7812 */ /* 0x010fe200078ec0ff */
[----:B------:R1:W5:Y:S01]  /*1600*/  @P3 LDG.E R14, [R6.64] ;  /* 0x00000006060e3981 */ /* 0x000362000c1e1900 */
[----:B------:R-:W-:Y:S01]  /*1610*/  YIELD ;  /* 0x0000000000007946 */ /* 0x000fe20003800000 */
[----:B------:R-:W-:Y:S02]  /*1620*/  P2R R21, PR, RZ, 0x20 ;  /* 0x00000020ff157803 */ /* 0x000fe40000000000 */
[----:B------:R1:W5:Y:S01]  /*1630*/  @P4 LDG.E R11, [R4.64] ;  /* 0x00000006040b4981 */ /* 0x000362000c1e1900 */
[----:B--2---:R-:W-:-:S04]  /*1640*/  LEA R2, P1, R32, c[0x0][0x350], 0x2 ;  /* 0x0000d40020027a11 */ /* 0x004fc800078210ff */
[----:B------:R-:W-:-:S05]  /*1650*/  LEA.HI.X R3, R32, c[0x0][0x354], R31, 0x2, P1 ;  /* 0x0000d50020037a11 */ /* 0x000fca00008f141f */
[----:B------:R1:W5:Y:S04]  /*1660*/  @P5 LDG.E R9, [R2.64] ;  /* 0x0000000602095981 */ /* 0x000368000c1e1900 */
[----:B------:R1:W-:Y:S01]  /*1670*/  STL [R1+0x60], R30 ;  /* 0x0000601e01007387 */ /* 0x0003e20000100800 */
[----:B------:R-:W-:Y:S05]  /*1680*/  @P3 BRA `(.L_x_22) ;  /* 0x0000005000003947 */ /* 0x000fea0003800000 */
[----:B-----5:R-:W-:Y:S01]  /*1690*/  MOV R14, c[0x0][0x168] ;  /* 0x00005a00000e7a02 */ /* 0x020fe20000000f00 */
[----:B------:R-:W-:Y:S05]  /*16a0*/  @!P4 BRA `(.L_x_22) ;  /* 0x000000300000c947 */ /* 0x000fea0003800000 */
[----:B-1----:R-:W2:Y:S04]  /*16b0*/  LDG.E R6, [R4.64] ;  /* 0x0000000604067981 */ /* 0x002ea8000c1e1900 */
[----:B------:R-:W2:Y:S02]  /*16c0*/  LDG.E R0, [R4.64+0x4] ;  /* 0x0000040604007981 */ /* 0x000ea4000c1e1900 */
[----:B--2---:R-:W-:-:S02]  /*16d0*/  IADD3 R14, -R6, R0, RZ ;  /* 0x00000000060e7210 */ /* 0x004fc40007ffe1ff */
.L_x_22:
[----:B------:R-:W-:-:S04]  /*16e0*/  ISETP.NE.U32.AND P0, PT, RZ, c[0x0][0x368], PT ;  /* 0x0000da00ff007a0c */ /* 0x000fc80003f05070 */
[----:B------:R-:W-:-:S13]  /*16f0*/  ISETP.NE.AND.EX P0, PT, RZ, c[0x0][0x36c], PT, P0 ;  /* 0x0000db00ff007a0c */ /* 0x000fda0003f05300 */
[----:B------:R-:W-:Y:S05]  /*1700*/  @!P0 BRA `(.L_x_23) ;  /* 0x0000004000008947 */ /* 0x000fea0003800000 */
[----:B-1----:R-:W-:-:S04]  /*1710*/  LEA R2, P0, R32, c[0x0][0x368], 0x2 ;  /* 0x0000da0020027a11 */ /* 0x002fc800078010ff */
[----:B------:R-:W-:-:S05]  /*1720*/  LEA.HI.X R3, R32, c[0x0][0x36c], R31, 0x2, P0 ;  /* 0x0000db0020037a11 */ /* 0x000fca00000f141f */
[----:B------:R1:W5:Y:S01]  /*1730*/  LDG.E R0, [R2.64] ;  /* 0x0000000602007981 */ /* 0x000362000c1e1900 */
[----:B------:R-:W-:Y:S05]  /*1740*/  BRA `(.L_x_24) ;  /* 0x0000005000007947 */ /* 0x000fea0003800000 */
.L_x_23:
[----:B------:R-:W-:Y:S01]  /*1750*/  MOV R0, c[0x0][0x1d0] ;  /* 0x0000740000007a02 */ /* 0x000fe20000000f00 */
[----:B------:R-:W-:Y:S05]  /*1760*/  @!P5 BRA `(.L_x_24) ;  /* 0x000000300000d947 */ /* 0x000fea0003800000 */
[----:B-1----:R-:W2:Y:S04]  /*1770*/  LDG.E R4, [R2.64] ;  /* 0x0000000602047981 */ /* 0x002ea8000c1e1900 */
[----:B------:R-:W2:Y:S02]  /*1780*/  LDG.E R0, [R2.64+0x4] ;  /* 0x0000040602007981 */ /* 0x000ea4000c1e1900 */
[----:B--2---:R-:W-:-:S04]  /*1790*/  IADD3 R0, -R4, R0, RZ ;  /* 0x0000000004007210 */ /* 0x004fc80007ffe1ff */
.L_x_24:
[----:B-1----:R-:W-:Y:S01]  /*17a0*/  LOP3.LUT R2, R10, 0xff000000, RZ, 0xc0, !PT ;  /* 0xff0000000a027812 */ /* 0x002fe200078ec0ff */
[----:B-----5:R-:W-:Y:S01]  /*17b0*/  IMAD.IADD R24, R0, 0x1, -R8 ;  /* 0x0000000100187824 */ /* 0x020fe200078e0a08 */
[----:B------:R-:W-:Y:S01]  /*17c0*/  LOP3.LUT R3, R10, 0xff0000, RZ, 0xc0, !PT ;  /* 0x00ff00000a037812 */ /* 0x000fe200078ec0ff */
[----:B------:R-:W-:Y:S01]  /*17d0*/  BSSY B0, `(.L_x_25) ;  /* 0x000002d000007945 */ /* 0x000fe20003800000 */
[----:B------:R-:W-:Y:S01]  /*17e0*/  SHF.R.U32.HI R4, RZ, 0x8, R2 ;  /* 0x00000008ff047819 */ /* 0x000fe20000011602 */
[----:B------:R-:W-:Y:S01]  /*17f0*/  IMAD.IADD R19, R9, 0x1, R8 ;  /* 0x0000000109137824 */ /* 0x000fe200078e0208 */
[----:B------:R-:W-:-:S02]  /*1800*/  IADD3 R0, R24, 0x2f, RZ ;  /* 0x0000002f18007810 */ /* 0x000fc40007ffe0ff */
[----:B------:R-:W-:Y:S02]  /*1810*/  LEA.HI R3, R3, R4, RZ, 0x10 ;  /* 0x0000000403037211 */ /* 0x000fe400078f80ff */
[----:B------:R-:W-:Y:S01]  /*1820*/  ISETP.GE.AND P0, PT, R24, 0x1, PT ;  /* 0x000000011800780c */ /* 0x000fe20003f06270 */
[----:B------:R-:W-:Y:S01]  /*1830*/  IMAD.HI R0, R0, 0x2aaaaaab, RZ ;  /* 0x2aaaaaab00007827 */ /* 0x000fe200078e02ff */
[----:B------:R-:W-:Y:S02]  /*1840*/  LOP3.LUT R13, R3, 0xff, RZ, 0xc0, !PT ;  /* 0x000000ff030d7812 */ /* 0x000fe400078ec0ff */
[----:B------:R-:W-:Y:S02]  /*1850*/  SHF.R.U32.HI R5, RZ, 0x10, R3 ;  /* 0x00000010ff057819 */ /* 0x000fe40000011603 */
[----:B------:R-:W-:Y:S01]  /*1860*/  SHF.R.U32.HI R2, RZ, 0x1f, R0 ;  /* 0x0000001fff027819 */ /* 0x000fe20000011600 */
[----:B------:R1:W-:Y:S03]  /*1870*/  STL [R1+0x98], R13 ;  /* 0x0000980d01007387 */ /* 0x0003e60000100800 */
[----:B------:R-:W-:Y:S01]  /*1880*/  LEA.HI.SX32 R10, R0, R2, 0x1d ;  /* 0x00000002000a7211 */ /* 0x000fe200078feaff */
[----:B------:R1:W-:Y:S01]  /*1890*/  STL [R1+0x74], R5 ;  /* 0x0000740501007387 */ /* 0x0003e20000100800 */
[----:B------:R-:W-:Y:S01]  /*18a0*/  IMAD.MOV.U32 R2, RZ, RZ, RZ ;  /* 0x000000ffff027224 */ /* 0x000fe200078e00ff */
[----:B------:R-:W-:Y:S05]  /*18b0*/  @!P0 BRA `(.L_x_26) ;  /* 0x000001e000008947 */ /* 0x000fea0003800000 */
[----:B------:R-:W-:Y:S01]  /*18c0*/  ISETP.NE.AND P0, PT, R5, RZ, PT ;  /* 0x000000ff0500720c */ /* 0x000fe20003f05270 */
[----:B------:R-:W-:-:S03]  /*18d0*/  IMAD.MOV.U32 R4, RZ, RZ, RZ ;  /* 0x000000ffff047224 */ /* 0x000fc600078e00ff */
[----:B------:R-:W-:-:S04]  /*18e0*/  SEL R0, R5, c[0x0][0x338], P0 ;  /* 0x0000ce0005007a07 */ /* 0x000fc80000000000 */
[----:B------:R-:W-:Y:S02]  /*18f0*/  IABS R3, R0 ;  /* 0x0000000000037213 */ /* 0x000fe40000000000 */
[----:B------:R-:W-:Y:S02]  /*1900*/  IADD3 R6, R10, -0x1, R0 ;  /* 0xffffffff0a067810 */ /* 0x000fe40007ffe000 */
[----:B------:R-:W2:Y:S02]  /*1910*/  I2F.RP R2, R3 ;  /* 0x0000000300027306 */ /* 0x000ea40000209400 */
[----:B------:R-:W-:-:S06]  /*1920*/  IABS R9, R6 ;  /* 0x0000000600097213 */ /* 0x000fcc0000000000 */
[----:B--2---:R-:W2:Y:S02]  /*1930*/  MUFU.RCP R2, R2 ;  /* 0x0000000200027308 */ /* 0x004ea40000001000 */
[----:B--2---:R-:W-:-:S06]  /*1940*/  IADD3 R2, R2, 0xffffffe, RZ ;  /* 0x0ffffffe02027810 */ /* 0x004fcc0007ffe0ff */
[----:B-1----:R-:W1:Y:S02]  /*1950*/  F2I.FTZ.U32.TRUNC.NTZ R5, R2 ;  /* 0x0000000200057305 */ /* 0x002e64000021f000 */
[----:B-1----:R-:W-:-:S04]  /*1960*/  IMAD.MOV R2, RZ, RZ, -R5 ;  /* 0x000000ffff027224 */ /* 0x002fc800078e0a05 */
[----:B------:R-:W-:Y:S01]  /*1970*/  IMAD.MOV.U32 R7, RZ, RZ, R2 ;  /* 0x000000ffff077224 */ /* 0x000fe200078e0002 */
[----:B------:R-:W-:-:S03]  /*1980*/  IABS R2, R0 ;  /* 0x0000000000027213 */ /* 0x000fc60000000000 */
[----:B------:R-:W-:Y:S02]  /*1990*/  IMAD R7, R7, R3, RZ ;  /* 0x0000000307077224 */ /* 0x000fe400078e02ff */
[----:B------:R-:W-:Y:S02]  /*19a0*/  IMAD.MOV R8, RZ, RZ, -R2 ;  /* 0x000000ffff087224 */ /* 0x000fe400078e0a02 */
[----:B------:R-:W-:-:S04]  /*19b0*/  IMAD.HI.U32 R2, R5, R7, R4 ;  /* 0x0000000705027227 */ /* 0x000fc800078e0004 */
[----:B------:R-:W-:Y:S02]  /*19c0*/  IMAD.MOV.U32 R4, RZ, RZ, R9 ;  /* 0x000000ffff047224 */ /* 0x000fe400078e0009 */
[----:B------:R-:W-:Y:S02]  /*19d0*/  IMAD.MOV.U32 R5, RZ, RZ, R8 ;  /* 0x000000ffff057224 */ /* 0x000fe400078e0008 */
[----:B------:R-:W-:-:S04]  /*19e0*/  IMAD.HI.U32 R2, R2, R4, RZ ;  /* 0x0000000402027227 */ /* 0x000fc800078e00ff */
[----:B------:R-:W-:-:S05]  /*19f0*/  IMAD R4, R2, R5, R4 ;  /* 0x0000000502047224 */ /* 0x000fca00078e0204 */
[----:B------:R-:W-:-:S13]  /*1a00*/  ISETP.GT.U32.AND P0, PT, R3, R4, PT ;  /* 0x000000040300720c */ /* 0x000fda0003f04070 */
[----:B------:R-:W-:Y:S01]  /*1a10*/  @!P0 IMAD.IADD R4, R4, 0x1, -R3 ;  /* 0x0000000104048824 */ /* 0x000fe200078e0a03 */
[----:B------:R-:W-:Y:S02]  /*1a20*/  @!P0 IADD3 R2, R2, 0x1, RZ ;  /* 0x0000000102028810 */ /* 0x000fe40007ffe0ff */
[----:B------:R-:W-:Y:S02]  /*1a30*/  ISETP.NE.AND P0, PT, R0, RZ, PT ;  /* 0x000000ff0000720c */ /* 0x000fe40003f05270 */
[----:B------:R-:W-:Y:S02]  /*1a40*/  ISETP.GE.U32.AND P2, PT, R4, R3, PT ;  /* 0x000000030400720c */ /* 0x000fe40003f46070 */
[----:B------:R-:W-:-:S04]  /*1a50*/  LOP3.LUT R3, R6, R0, RZ, 0x3c, !PT ;  /* 0x0000000006037212 */ /* 0x000fc800078e3cff */
[----:B------:R-:W-:-:S07]  /*1a60*/  ISETP.GE.AND P1, PT, R3, RZ, PT ;  /* 0x000000ff0300720c */ /* 0x000fce0003f26270 */
[----:B------:R-:W-:-:S06]  /*1a70*/  @P2 IADD3 R2, R2, 0x1, RZ ;  /* 0x0000000102022810 */ /* 0x000fcc0007ffe0ff */
[----:B------:R-:W-:Y:S01]  /*1a80*/  @!P1 IMAD.MOV R2, RZ, RZ, -R2 ;  /* 0x000000ffff029224 */ /* 0x000fe200078e0a02 */
[----:B------:R-:W-:Y:S02]  /*1a90*/  @!P0 LOP3.LUT R2, RZ, R0, RZ, 0x33, !PT ;  /* 0x00000000ff028212 */ /* 0x000fe400078e33ff */
.L_x_26:
[----:B------:R-:W-:Y:S05]  /*1aa0*/  BSYNC B0 ;  /* 0x0000000000007941 */ /* 0x000fea0003800000 */
.L_x_25:
[----:B------:R-:W-:Y:S01]  /*1ab0*/  IMAD R249, R13, R2, RZ ;  /* 0x000000020df97224 */ /* 0x000fe200078e02ff */
[----:B------:R-:W-:Y:S01]  /*1ac0*/  PRMT R0, RZ, 0x7610, R0 ;  /* 0x00007610ff007816 */ /* 0x000fe20000000000 */
[----:B------:R-:W-:Y:S01]  /*1ad0*/  IMAD.MOV.U32 R20, RZ, RZ, RZ ;  /* 0x000000ffff147224 */ /* 0x000fe200078e00ff */
[----:B------:R-:W-:Y:S01]  /*1ae0*/  MOV R15, RZ ;  /* 0x000000ff000f7202 */ /* 0x000fe20000000f00 */
[----:B------:R-:W-:Y:S01]  /*1af0*/  IMAD.IADD R2, R249, 0x1, R2 ;  /* 0x00000001f9027824 */ /* 0x000fe200078e0202 */
[----:B------:R2:W-:Y:S01]  /*1b00*/  STL [R1+0x58], R249 ;  /* 0x000058f901007387 */ /* 0x0005e20000100800 */
[----:B------:R-:W-:Y:S01]  /*1b10*/  CS2R R78, SRZ ;  /* 0x00000000004e7805 */ /* 0x000fe2000001ff00 */
[----:B------:R-:W-:Y:S01]  /*1b20*/  CS2R R76, SRZ ;  /* 0x00000000004c7805 */ /* 0x000fe2000001ff00 */
[----:B------:R-:W-:Y:S01]  /*1b30*/  CS2R R126, SRZ ;  /* 0x00000000007e7805 */ /* 0x000fe2000001ff00 */
[----:B------:R-:W-:Y:S01]  /*1b40*/  IMNMX R246, R10, R2, PT ;  /* 0x000000020af67217 */ /* 0x000fe20003800200 */
[----:B------:R-:W-:Y:S01]  /*1b50*/  CS2R R112, SRZ ;  /* 0x0000000000707805 */ /* 0x000fe2000001ff00 */
[----:B------:R-:W-:Y:S01]  /*1b60*/  CS2R R122, SRZ ;  /* 0x00000000007a7805 */ /* 0x000fe2000001ff00 */
[----:B------:R-:W-:Y:S01]  /*1b70*/  CS2R R188, SRZ ;  /* 0x0000000000bc7805 */ /* 0x000fe2000001ff00 */
[----:B------:R-:W-:Y:S01]  /*1b80*/  ISETP.GT.AND P0, PT, R246, R249, PT ;  /* 0x000000f9f600720c */ /* 0x000fe20003f04270 */
        /* <DEDUP_REMOVED lines=59> */
[----:B--2---:R-:W2:Y:S04]  /*1f40*/  LDL R8, [R1+0x54] ;  /* 0x0000540001087983 */ /* 0x004ea80000100800 */
[----:B------:R-:W3:Y:S04]  /*1f50*/  LDL.64 R250, [R1+0x30] ;  /* 0x0000300001fa7983 */ /* 0x000ee80000100a00 */
[----:B------:R-:W4:Y:S04]  /*1f60*/  LDL R26, [R1+0x40] ;  /* 0x00004000011a7983 */ /* 0x000f280000100800 */
[----:B------:R-:W5:Y:S04]  /*1f70*/  LDL R130, [R1+0x3c] ;  /* 0x00003c0001827983 */ /* 0x000f680000100800 */
[----:B------:R-:W3:Y:S04]  /*1f80*/  LDL R27, [R1+0x68] ;  /* 0x00006800011b7983 */ /* 0x000ee80000100800 */
[----:B------:R-:W3:Y:S04]  /*1f90*/  LDL R28, [R1+0x6c] ;  /* 0x00006c00011c7983 */ /* 0x000ee80000100800 */
[----:B------:R-:W3:Y:S04]  /*1fa0*/  LDL R252, [R1+0x38] ;  /* 0x0000380001fc7983 */ /* 0x000ee80000100800 */
[----:B------:R-:W3:Y:S01]  /*1fb0*/  LDL R29, [R1+0x70] ;  /* 0x00007000011d7983 */ /* 0x000ee20000100800 */
[----:B------:R-:W-:-:S04]  /*1fc0*/  ISETP.NE.U32.AND P0, PT, RZ, c[0x0][0x340], PT ;  /* 0x0000d000ff007a0c */ /* 0x000fc80003f05070 */
[----:B------:R-:W-:-:S13]  /*1fd0*/  ISETP.NE.AND.EX P1, PT, RZ, c[0x0][0x344], PT, P0 ;  /* 0x0000d100ff007a0c */ /* 0x000fda0003f25300 */
[----:B------:R-:W-:-:S05]  /*1fe0*/  @P1 IMAD.WIDE R2, R32, R12, c[0x0][0x340] ;  /* 0x0000d00020021625 */ /* 0x000fca00078e020c */
[----:B------:R1:W3:Y:S04]  /*1ff0*/  @P1 LDG.E R23, [R2.64] ;  /* 0x0000000602171981 */ /* 0x0002e8000c1e1900 */
[----:B-1----:R-:W1:Y:S01]  /*2000*/  S2R R5, SR_TID.X ;  /* 0x0000000000057919 */ /* 0x002e620000002100 */
[----:B------:R-:W-:Y:S01]  /*2010*/  IMAD.MOV.U32 R4, RZ, RZ, c[0x0][0x2c4] ;  /* 0x0000b100ff047624 */ /* 0x000fe200078e00ff */
[----:B------:R-:W-:-:S04]  /*2020*/  SHF.R.S32.HI R0, RZ, 0x1f, R11 ;  /* 0x0000001fff007819 */ /* 0x000fc8000001140b */
[----:B------:R-:W-:Y:S01]  /*2030*/  ISETP.NE.AND P0, PT, R4, 0x1, PT ;  /* 0x000000010400780c */ /* 0x000fe20003f05270 */
[----:B------:R-:W-:Y:S01]  /*2040*/  IMAD R0, R0, c[0x0][0x178], RZ ;  /* 0x00005e0000007a24 */ /* 0x000fe200078e02ff */
[--C-:B-1----:R-:W-:Y:S02]  /*2050*/  SHF.R.S32.HI R247, RZ, 0x1f, R5.reuse ;  /* 0x0000001ffff77819 */ /* 0x102fe40000011405 */
[----:B------:R-:W-:Y:S02]  /*2060*/  SHF.R.S32.HI R131, RZ, 0x1f, R5 ;  /* 0x0000001fff837819 */ /* 0x000fe40000011405 */
[-C--:B------:R-:W-:Y:S02]  /*2070*/  LEA.HI R247, R247, R5.reuse, RZ, 0x3 ;  /* 0x00000005f7f77211 */ /* 0x080fe400078f18ff */
[----:B------:R-:W-:Y:S02]  /*2080*/  LEA.HI R131, R131, R5, RZ, 0x3 ;  /* 0x0000000583837211 */ /* 0x000fe400078f18ff */
[----:B------:R-:W-:-:S02]  /*2090*/  LOP3.LUT R247, R247, 0xfffffff8, RZ, 0xc0, !PT ;  /* 0xfffffff8f7f77812 */ /* 0x000fc400078ec0ff */
[----:B------:R-:W-:-:S03]  /*20a0*/  SHF.R.S32.HI R131, RZ, 0x3, R131 ;  /* 0x00000003ff837819 */ /* 0x000fc60000011483 */
[----:B------:R-:W-:Y:S02]  /*20b0*/  IMAD.IADD R247, R5, 0x1, -R247 ;  /* 0x0000000105f77824 */ /* 0x000fe400078e0af7 */
[----:B------:R-:W-:Y:S02]  /*20c0*/  IMAD R0, R11, c[0x0][0x17c], R0 ;  /* 0x00005f000b007a24 */ /* 0x000fe400078e0200 */
[----:B------:R-:W-:Y:S02]  /*20d0*/  IMAD R5, R247, 0x20, R131 ;  /* 0x00000020f7057824 */ /* 0x000fe400078e0283 */
[----:B------:R-:W-:Y:S01]  /*20e0*/  IMAD.WIDE.U32 R2, R11, c[0x0][0x178], RZ ;  /* 0x00005e000b027a25 */ /* 0x000fe200078e00ff */
[----:B------:R-:W-:-:S03]  /*20f0*/  SEL R6, R31, RZ, !P4 ;  /* 0x000000ff1f067207 */ /* 0x000fc60006000000 */
[----:B------:R-:W-:Y:S01]  /*2100*/  IMAD.IADD R3, R3, 0x1, R0 ;  /* 0x0000000103037824 */ /* 0x000fe200078e0200 */
[----:B------:R-:W-:-:S03]  /*2110*/  SEL R4, R32, RZ, !P4 ;  /* 0x000000ff20047207 */ /* 0x000fc60006000000 */
[----:B------:R-:W-:-:S04]  /*2120*/  IMAD.WIDE.U32 R2, R30, c[0x0][0x1b8], R2 ;  /* 0x00006e001e027a25 */ /* 0x000fc800078e0002 */
[----:B------:R-:W-:Y:S02]  /*2130*/  IMAD R3, R30, c[0x0][0x1bc], R3 ;  /* 0x00006f001e037a24 */ /* 0x000fe400078e0203 */
[----:B------:R-:W-:Y:S02]  /*2140*/  IMAD R6, R6, c[0x0][0x1c0], RZ ;  /* 0x0000700006067a24 */ /* 0x000fe400078e02ff */
[----:B------:R-:W-:-:S04]  /*2150*/  IMAD.WIDE.U32 R2, R4, c[0x0][0x1c0], R2 ;  /* 0x0000700004027a25 */ /* 0x000fc800078e0002 */
[----:B------:R-:W-:-:S04]  /*2160*/  IMAD R6, R4, c[0x0][0x1c4], R6 ;  /* 0x0000710004067a24 */ /* 0x000fc800078e0206 */
[----:B------:R-:W-:Y:S01]  /*2170*/  IMAD.IADD R3, R3, 0x1, R6 ;  /* 0x0000000103037824 */ /* 0x000fe200078e0206 */
[----:B------:R-:W-:Y:S01]  /*2180*/  WARPSYNC 0xffffffff ;  /* 0xffffffff00007948 */ /* 0x000fe20003800000 */
[----:B------:R-:W-:Y:S01]  /*2190*/  IMAD R14, R14, c[0x0][0x2c4], RZ ;  /* 0x0000b1000e0e7a24 */ /* 0x000fe200078e02ff */
[----:B------:R-:W-:Y:S01]  /*21a0*/  P2R R25, PR, RZ, 0x2 ;  /* 0x00000002ff197803 */ /* 0x000fe20000000000 */
[----:B------:R-:W-:Y:S01]  /*21b0*/  BAR.SYNC.DEFER_BLOCKING 0x0 ;  /* 0x0000000000007b1d */ /* 0x000fe20000010000 */
[----:B--2---:R-:W-:-:S04]  /*21c0*/  IMAD R5, R8, 0x80, R5 ;  /* 0x0000008008057824 */ /* 0x004fc800078e0205 */
[----:B------:R-:W-:-:S04]  /*21d0*/  @P0 IMAD.HI.U32 R7, R5, c[0x0][0x2c8], RZ ;  /* 0x0000b20005070a27 */ /* 0x000fc800078e00ff */
[----:B------:R-:W-:Y:S01]  /*21e0*/  IMAD.MOV.U32 R0, RZ, RZ, R5 ;  /* 0x000000ffff007224 */ /* 0x000fe200078e0005 */
[----:B------:R-:W-:-:S04]  /*21f0*/  @P0 SHF.R.U32.HI R0, RZ, c[0x0][0x2cc], R7 ;  /* 0x0000b300ff000a19 */ /* 0x000fc80000011607 */
[--C-:B------:R-:W-:Y:S01]  /*2200*/  SHF.R.S32.HI R7, RZ, 0x1f, R0.reuse ;  /* 0x0000001fff077819 */ /* 0x100fe20000011400 */
[----:B------:R-:W-:-:S04]  /*2210*/  IMAD.MOV R4, RZ, RZ, -R0 ;  /* 0x000000ffff047224 */ /* 0x000fc800078e0a00 */
[----:B------:R-:W-:Y:S02]  /*2220*/  IMAD R4, R4, c[0x0][0x2c4], R5 ;  /* 0x0000b10004047a24 */ /* 0x000fe400078e0205 */
[----:B------:R-:W-:Y:S02]  /*2230*/  IMAD R5, R7, c[0x0][0x1b0], RZ ;  /* 0x00006c0007057a24 */ /* 0x000fe400078e02ff */
[----:B------:R-:W-:-:S04]  /*2240*/  IMAD.WIDE.U32 R2, R0, c[0x0][0x1b0], R2 ;  /* 0x00006c0000027a25 */ /* 0x000fc800078e0002 */
[----:B------:R-:W-:Y:S01]  /*2250*/  IMAD R6, R0, c[0x0][0x1b4], R5 ;  /* 0x00006d0000067a24 */ /* 0x000fe200078e0205 */
[----:B------:R-:W-:-:S03]  /*2260*/  SHF.R.S32.HI R5, RZ, 0x1f, R4 ;  /* 0x0000001fff057819 */ /* 0x000fc60000011404 */
[----:B------:R-:W-:Y:S02]  /*2270*/  IMAD.IADD R3, R3, 0x1, R6 ;  /* 0x0000000103037824 */ /* 0x000fe400078e0206 */
[----:B------:R-:W-:Y:S02]  /*2280*/  IMAD R0, R5, c[0x0][0x1a8], RZ ;  /* 0x00006a0005007a24 */ /* 0x000fe400078e02ff */
[----:B------:R-:W-:-:S04]  /*2290*/  IMAD.WIDE.U32 R2, R4, c[0x0][0x1a8], R2 ;  /* 0x00006a0004027a25 */ /* 0x000fc800078e0002 */
[----:B------:R-:W-:Y:S01]  /*22a0*/  IMAD R0, R4, c[0x0][0x1ac], R0 ;  /* 0x00006b0004007a24 */ /* 0x000fe200078e0200 */
[----:B------:R-:W-:-:S03]  /*22b0*/  LEA R18, P0, R2, c[0x0][0x160], 0x1 ;  /* 0x0000580002127a11 */ /* 0x000fc600078008ff */
[----:B------:R-:W-:Y:S02]  /*22c0*/  IMAD.IADD R0, R3, 0x1, R0 ;  /* 0x0000000103007824 */ /* 0x000fe400078e0200 */
[----:B------:R-:W3:Y:S03]  /*22d0*/  SHFL.IDX PT, R3, R18, RZ, 0x181f ;  /* 0x00181fff12037589 */ /* 0x000ee600000e0000 */
[----:B------:R-:W-:Y:S01]  /*22e0*/  LEA.HI.X R15, R2, c[0x0][0x164], R0, 0x1, P0 ;  /* 0x00005900020f7a11 */ /* 0x000fe200000f0c00 */
[----:B------:R-:W-:-:S04]  /*22f0*/  IMAD R20, R8, 0x80, R131 ;  /* 0x0000008008147824 */ /* 0x000fc800078e0283 */
[----:B------:R-:W1:Y:S01]  /*2300*/  SHFL.IDX PT, R4, R15, RZ, 0x181f ;  /* 0x00181fff0f047589 */ /* 0x000e6200000e0000 */
[CC--:B------:R-:W-:Y:S02]  /*2310*/  ISETP.GE.AND P0, PT, R20.reuse, R14.reuse, PT ;  /* 0x0000000e1400720c */ /* 0x0c0fe40003f06270 */
[----:B------:R-:W-:Y:S01]  /*2320*/  IADD3 R5, R20, 0x20, RZ ;  /* 0x0000002014057810 */ /* 0x000fe20007ffe0ff */
[----:B------:R-:W2:Y:S03]  /*2330*/  SHFL.IDX PT, R0, R18, 0x1, 0x181f ;  /* 0x00381f0012007f89 */ /* 0x000ea600000e0000 */
[----:B------:R-:W-:Y:S02]  /*2340*/  ISETP.GE.AND P1, PT, R5, R14, PT ;  /* 0x0000000e0500720c */ /* 0x000fe40003f26270 */
[----:B------:R-:W-:-:S05]  /*2350*/  SHF.R.S32.HI R5, RZ, 0x1f, R19 ;  /* 0x0000001fff057819 */ /* 0x000fca0000011413 */
[-C--:B---3--:R-:W-:Y:S02]  /*2360*/  @!P0 LEA R12, P3, R250, R3.reuse, 0x1 ;  /* 0x00000003fa0c8211 */ /* 0x088fe400078608ff */
[----:B----4-:R-:W-:Y:S02]  /*2370*/  @!P0 LEA R6, P4, R26, R3, 0x1 ;  /* 0x000000031a068211 */ /* 0x010fe400078808ff */
[----:B-1----:R-:W-:Y:S02]  /*2380*/  @!P0 LEA.HI.X R13, R250, R4, R251, 0x1, P3 ;  /* 0x00000004fa0d8211 */ /* 0x002fe400018f0cfb */
[C---:B------:R-:W-:Y:S01]  /*2390*/  IADD3 R19, P3, R131.reuse, R19, RZ ;  /* 0x0000001383137210 */ /* 0x040fe20007f7e0ff */
[----:B------:R-:W1:Y:S01]  /*23a0*/  SHFL.IDX PT, R2, R15, 0x1, 0x181f ;  /* 0x00381f000f027f89 */ /* 0x000e6200000e0000 */
[----:B-----5:R-:W-:Y:S02]  /*23b0*/  @!P0 LEA R8, P5, R130, R3, 0x1 ;  /* 0x0000000382088211 */ /* 0x020fe400078a08ff */
[----:B------:R-:W-:-:S02]  /*23c0*/  LEA.HI.X.SX32 R22, R131, R5, 0x1, P3 ;  /* 0x0000000583167211 */ /* 0x000fc400018f0eff */
[----:B------:R-:W-:Y:S02]  /*23d0*/  ISETP.NE.AND P3, PT, R21, RZ, PT ;  /* 0x000000ff1500720c */ /* 0x000fe40003f65270 */
[-C--:B------:R-:W-:Y:S02]  /*23e0*/  @!P0 LEA.HI.X R7, R26, R4.reuse, R27, 0x1, P4 ;  /* 0x000000041a078211 */ /* 0x080fe400020f0c1b */
[----:B------:R-:W-:Y:S02]  /*23f0*/  @!P0 LEA.HI.X R9, R130, R4, R28, 0x1, P5 ;  /* 0x0000000482098211 */ /* 0x000fe400028f0c1c */
[----:B------:R-:W-:Y:S02]  /*2400*/  ISETP.GE.AND P4, PT, R250, c[0x0][0x198], PT ;  /* 0x00006600fa007a0c */ /* 0x000fe40003f86270 */
[----:B------:R-:W-:Y:S02]  /*2410*/  ISETP.GE.AND P5, PT, R252, c[0x0][0x198], PT ;  /* 0x00006600fc007a0c */ /* 0x000fe40003fa6270 */
[----:B------:R-:W-:-:S02]  /*2420*/  P2R R21, PR, RZ, 0x8 ;  /* 0x00000008ff157803 */ /* 0x000fc40000000000 */
[----:B------:R-:W-:Y:S02]  /*2430*/  ISETP.GE.AND P3, PT, R130, c[0x0][0x198], PT ;  /* 0x0000660082007a0c */ /* 0x000fe40003f66270 */
[----:B------:R-:W-:Y:S02]  /*2440*/  ISETP.GE.AND P6, PT, R26, c[0x0][0x198], PT ;  /* 0x000066001a007a0c */ /* 0x000fe40003fc6270 */
[----:B------:R-:W-:-:S03]  /*2450*/  @!P0 LEA R10, P2, R252, R3, 0x1 ;  /* 0x00000003fc0a8211 */ /* 0x000fc600078408ff */
[----:B------:R3:W-:Y:S01]  /*2460*/  @!P0 LDGSTS.E.BYPASS.LTC128B.128 [R248+0x4080], [R12.64], !P4 ;  /* 0x040800000cf88fae */ /* 0x0007e2000e101d46 */
[----:B------:R-:W-:-:S05]  /*2470*/  @!P0 LEA.HI.X R11, R252, R4, R29, 0x1, P2 ;  /* 0x00000004fc0b8211 */ /* 0x000fca00010f0c1d */
[----:B------:R4:W-:Y:S04]  /*2480*/  @!P0 LDGSTS.E.BYPASS.LTC128B.128 [R248+0x8080], [R10.64], !P5 ;  /* 0x080800000af88fae */ /* 0x0009e8000e901d46 */
[----:B------:R5:W-:Y:S04]  /*2490*/  @!P0 LDGSTS.E.BYPASS.LTC128B.128 [R248+0xc080], [R8.64], !P3 ;  /* 0x0c08000008f88fae */ /* 0x000be8000d901d46 */
[----:B------:R3:W-:Y:S01]  /*24a0*/  @!P0 LDGSTS.E.BYPASS.LTC128B.128 [R248+0x10080], [R6.64], !P6 ;  /* 0x1008000006f88fae */ /* 0x0007e2000f101d46 */
[----:B--2---:R-:W-:-:S04]  /*24b0*/  @!P1 LEA R16, P2, R250, R0, 0x1 ;  /* 0x00000000fa109211 */ /* 0x004fc800078408ff */
[----:B-1----:R-:W-:Y:S02]  /*24c0*/  @!P1 LEA.HI.X R17, R250, R2, R251, 0x1, P2 ;  /* 0x00000002fa119211 */ /* 0x002fe400010f0cfb */
[----:B------:R-:W-:-:S03]  /*24d0*/  IADD3 R3, R20, 0x40, RZ ;  /* 0x0000004014037810 */ /* 0x000fc60007ffe0ff */
[----:B------:R1:W-:Y:S01]  /*24e0*/  @!P1 LDGSTS.E.BYPASS.LTC128B.128 [R248+0x5080], [R16.64], !P4 ;  /* 0x0508000010f89fae */ /* 0x0003e2000e101d46 */
[----:B-----5:R-:W-:-:S04]  /*24f0*/  @!P1 LEA R8, P0, R252, R0, 0x1 ;  /* 0x00000000fc089211 */ /* 0x020fc800078008ff */
[----:B------:R-:W-:Y:S02]  /*2500*/  @!P1 LEA.HI.X R9, R252, R2, R29, 0x1, P0 ;  /* 0x00000002fc099211 */ /* 0x000fe400000f0c1d */
[----:B---3--:R-:W-:-:S03]  /*2510*/  @!P1 LEA R6, P0, R130, R0, 0x1 ;  /* 0x0000000082069211 */ /* 0x008fc600078008ff */
[----:B------:R2:W-:Y:S01]  /*2520*/  @!P1 LDGSTS.E.BYPASS.LTC128B.128 [R248+0x9080], [R8.64], !P5 ;  /* 0x0908000008f89fae */ /* 0x0005e2000e901d46 */
[----:B------:R-:W-:Y:S02]  /*2530*/  @!P1 LEA.HI.X R7, R130, R2, R28, 0x1, P0 ;  /* 0x0000000282079211 */ /* 0x000fe400000f0c1c */
[C---:B------:R-:W-:Y:S02]  /*2540*/  @!P1 LEA R4, P0, R26.reuse, R0, 0x1 ;  /* 0x000000001a049211 */ /* 0x040fe400078008ff */
[----:B------:R-:W2:Y:S02]  /*2550*/  SHFL.IDX PT, R0, R18, 0x2, 0x181f ;  /* 0x00581f0012007f89 */ /* 0x000ea400000e0000 */
[----:B------:R-:W-:Y:S02]  /*2560*/  @!P1 LEA.HI.X R5, R26, R2, R27, 0x1, P0 ;  /* 0x000000021a059211 */ /* 0x000fe400000f0c1b */
[----:B------:R-:W3:Y:S01]  /*2570*/  SHFL.IDX PT, R2, R15, 0x2, 0x181f ;  /* 0x00581f000f027f89 */ /* 0x000ee200000e0000 */
[----:B------:R-:W-:-:S03]  /*2580*/  ISETP.GE.AND P0, PT, R3, R14, PT ;  /* 0x0000000e0300720c */ /* 0x000fc60003f06270 */
[----:B------:R5:W-:Y:S04]  /*2590*/  @!P1 LDGSTS.E.BYPASS.LTC128B.128 [R248+0xd080], [R6.64], !P3 ;  /* 0x0d08000006f89fae */ /* 0x000be8000d901d46 */
[----:B------:R4:W-:Y:S04]  /*25a0*/  @!P1 LDGSTS.E.BYPASS.LTC128B.128 [R248+0x11080], [R4.64], !P6 ;  /* 0x1108000004f89fae */ /* 0x0009e8000f101d46 */
[----:B-1----:R-:W1:Y:S02]  /*25b0*/  SHFL.IDX PT, R16, R18, 0x3, 0x181f ;  /* 0x00781f0012107f89 */ /* 0x002e6400000e0000 */
[----:B--2---:R-:W-:-:S04]  /*25c0*/  @!P0 LEA R8, P1, R252, R0, 0x1 ;  /* 0x00000000fc088211 */ /* 0x004fc800078208ff */
[----:B---3--:R-:W-:Y:S01]  /*25d0*/  @!P0 LEA.HI.X R9, R252, R2, R29, 0x1, P1 ;  /* 0x00000002fc098211 */ /* 0x008fe200008f0c1d */
[----:B------:R-:W2:Y:S01]  /*25e0*/  SHFL.IDX PT, R15, R15, 0x3, 0x181f ;  /* 0x00781f000f0f7f89 */ /* 0x000ea200000e0000 */
[-C--:B------:R-:W-:Y:S02]  /*25f0*/  @!P0 LEA R12, P2, R250, R0.reuse, 0x1 ;  /* 0x00000000fa0c8211 */ /* 0x080fe400078408ff */
[----:B-----5:R-:W-:-:S04]  /*2600*/  @!P0 LEA R6, P1, R130, R0, 0x1 ;  /* 0x0000000082068211 */ /* 0x020fc800078208ff */
[----:B------:R-:W-:Y:S02]  /*2610*/  @!P0 LEA.HI.X R7, R130, R2, R28, 0x1, P1 ;  /* 0x0000000282078211 */ /* 0x000fe400008f0c1c */
[----:B----4-:R-:W-:Y:S02]  /*2620*/  @!P0 LEA R4, P1, R26, R0, 0x1 ;  /* 0x000000001a048211 */ /* 0x010fe400078208ff */
[----:B------:R-:W-:Y:S02]  /*2630*/  IADD3 R0, R20, 0x60, RZ ;  /* 0x0000006014007810 */ /* 0x000fe40007ffe0ff */
[----:B------:R-:W-:Y:S02]  /*2640*/  @!P0 LEA.HI.X R5, R26, R2, R27, 0x1, P1 ;  /* 0x000000021a058211 */ /* 0x000fe400008f0c1b */
[----:B------:R-:W-:Y:S02]  /*2650*/  ISETP.GE.AND P1, PT, R0, R14, PT ;  /* 0x0000000e0000720c */ /* 0x000fe40003f26270 */
[----:B------:R-:W-:Y:S01]  /*2660*/  @!P0 LEA.HI.X R13, R250, R2, R251, 0x1, P2 ;  /* 0x00000002fa0d8211 */ /* 0x000fe200010f0cfb */
[----:B------:R-:W-:-:S04]  /*2670*/  IMAD.MOV.U32 R14, RZ, RZ, 0x30 ;  /* 0x00000030ff0e7424 */ /* 0x000fc800078e00ff */
[----:B------:R3:W-:Y:S01]  /*2680*/  @!P0 LDGSTS.E.BYPASS.LTC128B.128 [R248+0x6080], [R12.64], !P4 ;  /* 0x060800000cf88fae */ /* 0x0007e2000e101d46 */
[----:B------:R-:W-:-:S03]  /*2690*/  IMAD R0, R22, c[0x0][0x1e0], RZ ;  /* 0x0000780016007a24 */ /* 0x000fc600078e02ff */
[----:B------:R4:W-:Y:S02]  /*26a0*/  @!P0 LDGSTS.E.BYPASS.LTC128B.128 [R248+0xa080], [R8.64], !P5 ;  /* 0x0a08000008f88fae */ /* 0x0009e4000e901d46 */
[C---:B-1----:R-:W-:Y:S02]  /*26b0*/  @!P1 LEA R10, P2, R250.reuse, R16, 0x1 ;  /* 0x00000010fa0a9211 */ /* 0x042fe400078408ff */
[----:B------:R1:W-:Y:S02]  /*26c0*/  @!P0 LDGSTS.E.BYPASS.LTC128B.128 [R248+0xe080], [R6.64], !P3 ;  /* 0x0e08000006f88fae */ /* 0x0003e4000d901d46 */
[----:B--2---:R-:W-:Y:S02]  /*26d0*/  @!P1 LEA.HI.X R11, R250, R15, R251, 0x1, P2 ;  /* 0x0000000ffa0b9211 */ /* 0x004fe400010f0cfb */
[----:B------:R-:W-:Y:S01]  /*26e0*/  ISETP.NE.AND P2, PT, R25, RZ, PT ;  /* 0x000000ff1900720c */ /* 0x000fe20003f45270 */
[----:B------:R2:W-:Y:S01]  /*26f0*/  @!P0 LDGSTS.E.BYPASS.LTC128B.128 [R248+0x12080], [R4.64], !P6 ;  /* 0x1208000004f88fae */ /* 0x0005e2000f101d46 */
[----:B------:R-:W-:-:S02]  /*2700*/  IMAD R14, R246, -0x30, R14 ;  /* 0xffffffd0f60e7824 */ /* 0x000fc400078e020e */
[----:B------:R-:W-:-:S04]  /*2710*/  IMAD.WIDE.U32 R2, R19, c[0x0][0x1e0], R250 ;  /* 0x0000780013027a25 */ /* 0x000fc800078e00fa */
[----:B------:R-:W-:Y:S01]  /*2720*/  IMAD R0, R19, c[0x0][0x1e4], R0 ;  /* 0x0000790013007a24 */ /* 0x000fe200078e0200 */
[----:B------:R-:W-:Y:S01]  /*2730*/  ISETP.NE.AND P3, PT, R21, RZ, PT ;  /* 0x000000ff1500720c */ /* 0x000fe20003f65270 */
[----:B------:R-:W-:Y:S01]  /*2740*/  IMAD.IADD R76, R24, 0x1, R14 ;  /* 0x00000001184c7824 */ /* 0x000fe200078e020e */
[----:B------:R-:W-:Y:S01]  /*2750*/  IADD3 R77, R246, -0x1, RZ ;  /* 0xfffffffff64d7810 */ /* 0x000fe20007ffe0ff */
[----:B------:R5:W-:Y:S01]  /*2760*/  @!P1 LDGSTS.E.BYPASS.LTC128B.128 [R248+0x7080], [R10.64], !P4 ;  /* 0x070800000af89fae */ /* 0x000be2000e101d46 */
[----:B-1----:R-:W-:-:S04]  /*2770*/  IMAD.WIDE.U32 R6, R19, c[0x0][0x208], R250 ;  /* 0x0000820013067a25 */ /* 0x002fc800078e00fa */
[----:B--2---:R-:W-:-:S04]  /*2780*/  IMAD R4, R22, c[0x0][0x208], RZ ;  /* 0x0000820016047a24 */ /* 0x004fc800078e02ff */
[----:B------:R-:W-:Y:S02]  /*2790*/  IMAD R4, R19, c[0x0][0x20c], R4 ;  /* 0x0000830013047a24 */ /* 0x000fe400078e0204 */
[----:B------:R-:W-:Y:S02]  /*27a0*/  IMAD.IADD R5, R3, 0x1, R0 ;  /* 0x0000000103057824 */ /* 0x000fe400078e0200 */
[----:B------:R-:W-:Y:S02]  /*27b0*/  IMAD.IADD R3, R7, 0x1, R4 ;  /* 0x0000000107037824 */ /* 0x000fe400078e0204 */
[----:B------:R-:W-:Y:S01]  /*27c0*/  IMAD.MOV.U32 R4, RZ, RZ, R2 ;  /* 0x000000ffff047224 */ /* 0x000fe200078e0002 */
[----:B------:R-:W-:Y:S01]  /*27d0*/  IMNMX R0, R76, 0x30, PT ;  /* 0x000000304c007817 */ /* 0x000fe20003800200 */
[----:B------:R-:W-:Y:S01]  /*27e0*/  IMAD.MOV.U32 R2, RZ, RZ, R6 ;  /* 0x000000ffff027224 */ /* 0x000fe200078e0006 */
[----:B------:R-:W-:Y:S01]  /*27f0*/  @P2 SHF.R.S32.HI R6, RZ, 0x1f, R23 ;  /* 0x0000001fff062819 */ /* 0x000fe20000011417 */
[----:B------:R-:W-:-:S02]  /*2800*/  @!P2 IMAD.MOV.U32 R23, RZ, RZ, R32 ;  /* 0x000000ffff17a224 */ /* 0x000fc400078e0020 */
[----:B------:R-:W-:Y:S02]  /*2810*/  @!P2 IMAD.MOV.U32 R6, RZ, RZ, R31 ;  /* 0x000000ffff06a224 */ /* 0x000fe400078e001f */
[----:B------:R-:W-:Y:S01]  /*2820*/  IMAD.IADD R7, R0, 0x1, -R131 ;  /* 0x0000000100077824 */ /* 0x000fe200078e0a83 */
[----:B------:R-:W-:Y:S02]  /*2830*/  SEL R0, R23, RZ, !P3 ;  /* 0x000000ff17007207 */ /* 0x000fe40005800000 */
[----:B----4-:R-:W-:Y:S02]  /*2840*/  SEL R8, R6, RZ, !P3 ;  /* 0x000000ff06087207 */ /* 0x010fe40005800000 */
[----:B------:R-:W-:Y:S02]  /*2850*/  @!P1 LEA R6, P3, R252, R16, 0x1 ;  /* 0x00000010fc069211 */ /* 0x000fe400078608ff */
[C---:B------:R-:W-:Y:S02]  /*2860*/  ISETP.GE.AND P2, PT, R7.reuse, 0x1, PT ;  /* 0x000000010700780c */ /* 0x040fe40003f46270 */
[----:B------:R-:W-:-:S02]  /*2870*/  ISETP.GE.AND P0, PT, R7, 0x21, PT ;  /* 0x000000210700780c */ /* 0x000fc40003f06270 */
[----:B------:R-:W-:Y:S01]  /*2880*/  @!P1 LEA.HI.X R7, R252, R15, R29, 0x1, P3 ;  /* 0x0000000ffc079211 */ /* 0x000fe200018f0c1d */
[----:B------:R-:W-:Y:S01]  /*2890*/  IMAD.WIDE.U32 R4, R30, c[0x0][0x1e8], R4 ;  /* 0x00007a001e047a25 */ /* 0x000fe200078e0004 */
[----:B---3--:R-:W-:-:S03]  /*28a0*/  SHF.R.S32.HI R13, RZ, 0x1f, R77 ;  /* 0x0000001fff0d7819 */ /* 0x008fc6000001144d */
[----:B------:R-:W-:Y:S01]  /*28b0*/  IMAD.WIDE.U32 R2, R30, c[0x0][0x210], R2 ;  /* 0x000084001e027a25 */ /* 0x000fe200078e0002 */
[----:B------:R1:W-:Y:S01]  /*28c0*/  @!P1 LDGSTS.E.BYPASS.LTC128B.128 [R248+0xb080], [R6.64], !P5 ;  /* 0x0b08000006f89fae */ /* 0x0003e2000e901d46 */
[----:B------:R-:W-:Y:S02]  /*28d0*/  ISETP.GE.AND P5, PT, R130, c[0x0][0x198], PT ;  /* 0x0000660082007a0c */ /* 0x000fe40003fa6270 */
[C---:B------:R-:W-:Y:S02]  /*28e0*/  IMAD R5, R30.reuse, c[0x0][0x1ec], R5 ;  /* 0x00007b001e057a24 */ /* 0x040fe400078e0205 */
[----:B------:R-:W-:Y:S02]  /*28f0*/  IMAD R3, R30, c[0x0][0x214], R3 ;  /* 0x000085001e037a24 */ /* 0x000fe400078e0203 */
[----:B------:R-:W-:Y:S02]  /*2900*/  IMAD R9, R8, c[0x0][0x1f0], RZ ;  /* 0x00007c0008097a24 */ /* 0x000fe400078e02ff */
[----:B-----5:R-:W-:-:S02]  /*2910*/  IMAD R11, R13, c[0x0][0x1e0], RZ ;  /* 0x000078000d0b7a24 */ /* 0x020fc400078e02ff */
[C---:B------:R-:W-:Y:S02]  /*2920*/  IMAD R10, R0.reuse, c[0x0][0x1f4], R9 ;  /* 0x00007d00000a7a24 */ /* 0x040fe400078e0209 */
[----:B------:R-:W-:-:S04]  /*2930*/  IMAD.WIDE.U32 R80, R0, c[0x0][0x1f0], R4 ;  /* 0x00007c0000507a25 */ /* 0x000fc800078e0004 */
[----:B------:R-:W-:-:S04]  /*2940*/  IMAD.WIDE.U32 R18, R0, c[0x0][0x218], R2 ;  /* 0x0000860000127a25 */ /* 0x000fc800078e0002 */
[----:B------:R-:W-:-:S04]  /*2950*/  IMAD.WIDE.U32 R2, R77, c[0x0][0x1e0], RZ ;  /* 0x000078004d027a25 */ /* 0x000fc800078e00ff */
[----:B-1----:R-:W-:Y:S01]  /*2960*/  IMAD R6, R8, c[0x0][0x218], RZ ;  /* 0x0000860008067a24 */ /* 0x002fe200078e02ff */
[----:B------:R-:W-:-:S03]  /*2970*/  @!P1 LEA R8, P4, R130, R16, 0x1 ;  /* 0x0000001082089211 */ /* 0x000fc600078808ff */
[----:B------:R-:W-:Y:S02]  /*2980*/  IMAD R12, R0, c[0x0][0x21c], R6 ;  /* 0x00008700000c7a24 */ /* 0x000fe400078e0206 */
[----:B------:R-:W-:Y:S01]  /*2990*/  IMAD R0, R77, c[0x0][0x1e4], R11 ;  /* 0x000079004d007a24 */ /* 0x000fe200078e020b */
[----:B------:R-:W-:Y:S01]  /*29a0*/  @!P1 LEA R6, P3, R26, R16, 0x1 ;  /* 0x000000101a069211 */ /* 0x000fe200078608ff */
[----:B------:R-:W-:Y:S01]  /*29b0*/  IMAD.IADD R79, R81, 0x1, R10 ;  /* 0x00000001514f7824 */ /* 0x000fe200078e020a */
[-C--:B------:R-:W-:Y:S01]  /*29c0*/  @!P1 LEA.HI.X R9, R130, R15.reuse, R28, 0x1, P4 ;  /* 0x0000000f82099211 */ /* 0x080fe200020f0c1c */
[----:B------:R-:W-:Y:S02]  /*29d0*/  IMAD.IADD R0, R3, 0x1, R0 ;  /* 0x0000000103007824 */ /* 0x000fe400078e0200 */
[----:B------:R-:W-:Y:S01]  /*29e0*/  IMAD.MOV.U32 R78, RZ, RZ, R80 ;  /* 0x000000ffff4e7224 */ /* 0x000fe200078e0050 */
[----:B------:R-:W-:Y:S01]  /*29f0*/  @!P1 LEA.HI.X R7, R26, R15, R27, 0x1, P3 ;  /* 0x0000000f1a079211 */ /* 0x000fe200018f0c1b */
[----:B------:R1:W-:Y:S01]  /*2a00*/  @!P1 LDGSTS.E.BYPASS.LTC128B.128 [R248+0xf080], [R8.64], !P5 ;  /* 0x0f08000008f89fae */ /* 0x0003e2000e901d46 */
[----:B------:R-:W-:Y:S01]  /*2a10*/  IMAD R0, R0, 0x30, RZ ;  /* 0x0000003000007824 */ /* 0x000fe200078e02ff */
[----:B------:R-:W-:Y:S01]  /*2a20*/  ISETP.GE.AND P5, PT, R250, c[0x0][0x1d4], PT ;  /* 0x00007500fa007a0c */ /* 0x000fe20003fa6270 */
[----:B------:R-:W-:Y:S01]  /*2a30*/  IMAD.WIDE.U32 R4, R2, 0x30, R78 ;  /* 0x0000003002047825 */ /* 0x000fe200078e004e */
[----:B------:R-:W-:Y:S01]  /*2a40*/  ISETP.GE.AND P4, PT, R252, c[0x0][0x1d4], PT ;  /* 0x00007500fc007a0c */ /* 0x000fe20003f86270 */
[----:B------:R2:W-:Y:S01]  /*2a50*/  @!P1 LDGSTS.E.BYPASS.LTC128B.128 [R248+0x13080], [R6.64], !P6 ;  /* 0x1308000006f89fae */ /* 0x0005e2000f101d46 */
[----:B------:R-:W-:Y:S01]  /*2a60*/  ISETP.GE.AND P3, PT, R130, c[0x0][0x1d4], PT ;  /* 0x0000750082007a0c */ /* 0x000fe20003f66270 */
[----:B------:R-:W-:Y:S01]  /*2a70*/  IMAD R3, R13, c[0x0][0x208], RZ ;  /* 0x000082000d037a24 */ /* 0x000fe200078e02ff */
[----:B------:R-:W-:Y:S01]  /*2a80*/  ISETP.GE.AND P6, PT, R26, c[0x0][0x1d4], PT ;  /* 0x000075001a007a0c */ /* 0x000fe20003fc6270 */
[----:B------:R-:W-:Y:S01]  /*2a90*/  IMAD.IADD R0, R5, 0x1, R0 ;  /* 0x0000000105007824 */ /* 0x000fe200078e0200 */
[----:B------:R-:W-:Y:S01]  /*2aa0*/  @P2 LEA R2, P1, R4, c[0x0][0x1c8], 0x1 ;  /* 0x0000720004022a11 */ /* 0x000fe200078208ff */
[----:B------:R-:W0:Y:S01]  /*2ab0*/  LDGDEPBAR ;  /* 0x00000000000079af */ /* 0x000e220000000000 */
[----:B------:R-:W-:-:S02]  /*2ac0*/  IMAD.IADD R17, R19, 0x1, R12 ;  /* 0x0000000113117824 */ /* 0x000fc400078e020c */
[----:B------:R-:W-:Y:S02]  /*2ad0*/  IMAD.MOV.U32 R16, RZ, RZ, R18 ;  /* 0x000000ffff107224 */ /* 0x000fe400078e0012 */
[----:B--2---:R-:W-:Y:S02]  /*2ae0*/  IMAD.MOV.U32 R6, RZ, RZ, 0x20 ;  /* 0x00000020ff067424 */ /* 0x004fe400078e00ff */
[----:B------:R-:W-:Y:S01]  /*2af0*/  IMAD R7, R77, c[0x0][0x20c], R3 ;  /* 0x000083004d077a24 */ /* 0x000fe200078e0203 */
[----:B------:R-:W-:Y:S01]  /*2b00*/  @P2 LEA.HI.X R3, R4, c[0x0][0x1cc], R0, 0x1, P1 ;  /* 0x0000730004032a11 */ /* 0x000fe200008f0c00 */
[----:B------:R-:W-:-:S04]  /*2b10*/  IMAD.WIDE.U32 R10, R6, c[0x0][0x1e0], RZ ;  /* 0x00007800060a7a25 */ /* 0x000fc800078e00ff */
[----:B-1----:R-:W-:Y:S01]  /*2b20*/  IMAD.WIDE.U32 R8, R77, c[0x0][0x208], RZ ;  /* 0x000082004d087a25 */ /* 0x002fe200078e00ff */
[----:B------:R1:W-:Y:S03]  /*2b30*/  @P2 LDGSTS.E.BYPASS.LTC128B.128 [R248+0x14080], [R2.64], !P5 ;  /* 0x1408000002f82fae */ /* 0x0003e6000e901d46 */
[----:B------:R-:W-:Y:S01]  /*2b40*/  IMAD R12, R6, c[0x0][0x1e4], RZ ;  /* 0x00007900060c7a24 */ /* 0x000fe200078e02ff */
[----:B------:R1:W-:Y:S01]  /*2b50*/  @P2 LDGSTS.E.BYPASS.LTC128B.128 [R248+0x15880], [R2.64+0x80], !P4 ;  /* 0x1588008002f82fae */ /* 0x0003e2000e101d46 */
[----:B------:R-:W-:-:S03]  /*2b60*/  @P0 IADD3 R6, P1, R4, R10, RZ ;  /* 0x0000000a04060210 */ /* 0x000fc60007f3e0ff */
[----:B------:R1:W-:Y:S01]  /*2b70*/  @P2 LDGSTS.E.BYPASS.LTC128B.128 [R248+0x17080], [R2.64+0x100], !P3 ;  /* 0x1708010002f82fae */ /* 0x0003e2000d901d46 */
[----:B------:R-:W-:-:S03]  /*2b80*/  IMAD.WIDE.U32 R4, R8, 0x30, R16 ;  /* 0x0000003008047825 */ /* 0x000fc600078e0010 */
[----:B------:R1:W-:Y:S01]  /*2b90*/  @P2 LDGSTS.E.BYPASS.LTC128B.128 [R248+0x18880], [R2.64+0x180], !P6 ;  /* 0x1888018002f82fae */ /* 0x0003e2000f101d46 */
[----:B------:R-:W-:Y:S02]  /*2ba0*/  ISETP.GE.AND P2, PT, R252, c[0x0][0x1d4], PT ;  /* 0x00007500fc007a0c */ /* 0x000fe40003f46270 */
[----:B------:R-:W-:Y:S02]  /*2bb0*/  @P0 IADD3.X R8, R0, R11, R12, P1, !PT ;  /* 0x0000000b00080210 */ /* 0x000fe40000ffe40c */
[----:B-1----:R-:W-:-:S04]  /*2bc0*/  @P0 LEA R2, P1, R6, c[0x0][0x1c8], 0x1 ;  /* 0x0000720006020a11 */ /* 0x002fc800078208ff */
[----:B------:R-:W-:-:S05]  /*2bd0*/  @P0 LEA.HI.X R3, R6, c[0x0][0x1cc], R8, 0x1, P1 ;  /* 0x0000730006030a11 */ /* 0x000fca00008f0c08 */
[----:B------:R1:W-:Y:S04]  /*2be0*/  @P0 LDGSTS.E.BYPASS.LTC128B.128 [R248+0x15080], [R2.64], !P5 ;  /* 0x1508000002f80fae */ /* 0x0003e8000e901d46 */
[----:B------:R1:W-:Y:S04]  /*2bf0*/  @P0 LDGSTS.E.BYPASS.LTC128B.128 [R248+0x16880], [R2.64+0x80], !P2 ;  /* 0x1688008002f80fae */ /* 0x0003e8000d101d46 */
[----:B------:R1:W-:Y:S04]  /*2c00*/  @P0 LDGSTS.E.BYPASS.LTC128B.128 [R248+0x18080], [R2.64+0x100], !P3 ;  /* 0x1808010002f80fae */ /* 0x0003e8000d901d46 */
[----:B------:R1:W-:Y:S04]  /*2c10*/  @P0 LDGSTS.E.BYPASS.LTC128B.128 [R248+0x19880], [R2.64+0x180], !P6 ;  /* 0x1988018002f80fae */ /* 0x0003e8000f101d46 */
[----:B------:R-:W0:Y:S04]  /*2c20*/  LDGDEPBAR ;  /* 0x00000000000079af */ /* 0x000e280000000000 */
[----:B------:R-:W-:Y:S04]  /*2c30*/  STL.64 [R1+0x20], R80 ;  /* 0x0000205001007387 */ /* 0x000fe80000100a00 */
[----:B------:R-:W-:Y:S04]  /*2c40*/  STL.64 [R1+0x28], R18 ;  /* 0x0000281201007387 */ /* 0x000fe80000100a00 */
[----:B------:R-:W-:Y:S04]  /*2c50*/  STL.64 [R1+0x10], R78 ;  /* 0x0000104e01007387 */ /* 0x000fe80000100a00 */
[----:B------:R2:W-:Y:S01]  /*2c60*/  STL.64 [R1+0x18], R16 ;  /* 0x0000181001007387 */ /* 0x0005e20000100a00 */
[----:B------:R-:W-:-:S04]  /*2c70*/  DEPBAR.LE SB0, 0x1 ;  /* 0x000080400000791a */ /* 0x000fc80000000000 */
[----:B------:R-:W-:Y:S06]  /*2c80*/  BAR.SYNC.DEFER_BLOCKING 0x0 ;  /* 0x0000000000007b1d */ /* 0x000fec0000010000 */
[----:B--2---:R-:W2:Y:S01]  /*2c90*/  S2R R16, SR_TID.X ;  /* 0x0000000000107919 */ /* 0x004ea20000002100 */
[----:B------:R-:W-:-:S03]  /*2ca0*/  IMAD.IADD R7, R9, 0x1, R7 ;  /* 0x0000000109077824 */ /* 0x000fc600078e0207 */
[----:B------:R-:W-:Y:S04]  /*2cb0*/  LDSM.16.M88.4 R160, [R242] ;  /* 0x00000000f2a0783b */ /* 0x000fe80000000200 */
[----:B------:R-:W-:Y:S04]  /*2cc0*/  LDSM.16.M88.4 R164, [R243] ;  /* 0x00000000f3a4783b */ /* 0x000fe80000000200 */
[----:B------:R-:W-:Y:S04]  /*2cd0*/  LDSM.16.M88.4 R180, [R245] ;  /* 0x00000000f5b4783b */ /* 0x000fe80000000200 */
[----:B------:R-:W-:Y:S04]  /*2ce0*/  LDSM.16.M88.4 R184, [R244] ;  /* 0x00000000f4b8783b */ /* 0x000fe80000000200 */
[----:B------:R-:W-:Y:S01]  /*2cf0*/  LDSM.16.M88.4 R188, [R242+0x4000] ;  /* 0x00400000f2bc783b */ /* 0x000fe20000000200 */
[----:B--2---:R-:W-:-:S03]  /*2d00*/  ISETP.GT.AND P4, PT, R16, 0x7f, PT ;  /* 0x0000007f1000780c */ /* 0x004fc60003f84270 */
[----:B------:R-:W-:Y:S04]  /*2d10*/  LDSM.16.M88.4 R192, [R243+0x4000] ;  /* 0x00400000f3c0783b */ /* 0x000fe80000000200 */
        /* <DEDUP_REMOVED lines=10> */
[----:B------:R-:W-:Y:S01]  /*2dc0*/  BAR.SYNC.DEFER_BLOCKING 0x0 ;  /* 0x0000000000007b1d */ /* 0x000fe20000010000 */
[----:B------:R-:W-:Y:S01]  /*2dd0*/  IMAD R0, R7, 0x30, RZ ;  /* 0x0000003007007824 */ /* 0x000fe200078e02ff */
[----:B------:R-:W-:-:S03]  /*2de0*/  LEA R6, P1, R4, c[0x0][0x1f8], 0x1 ;  /* 0x00007e0004067a11 */ /* 0x000fc600078208ff */
[----:B------:R-:W-:Y:S01]  /*2df0*/  IMAD.IADD R0, R5, 0x1, R0 ;  /* 0x0000000105007824 */ /* 0x000fe200078e0200 */
[----:B-1----:R-:W-:-:S04]  /*2e00*/  SEL R3, RZ, 0xffffffff, P2 ;  /* 0xffffffffff037807 */ /* 0x002fc80001000000 */
[----:B------:R-:W-:Y:S01]  /*2e10*/  LEA.HI.X R7, R4, c[0x0][0x1fc], R0, 0x1, P1 ;  /* 0x00007f0004077a11 */ /* 0x000fe200008f0c00 */
[----:B------:R-:W-:Y:S02]  /*2e20*/  @!P4 IMAD.MOV.U32 R0, RZ, RZ, c[0x0][0x208] ;  /* 0x00008200ff00c624 */ /* 0x000fe400078e00ff */
[----:B------:R-:W-:Y:S01]  /*2e30*/  @!P4 IMAD.MOV.U32 R2, RZ, RZ, c[0x0][0x20c] ;  /* 0x00008300ff02c624 */ /* 0x000fe200078e00ff */
[----:B------:R-:W-:Y:S01]  /*2e40*/  SEL R4, RZ, 0x1, P5 ;  /* 0x00000001ff047807 */ /* 0x000fe20002800000 */
[----:B------:R-:W-:Y:S01]  /*2e50*/  IMAD.SHL.U32 R3, R3, 0x2, RZ ;  /* 0x0000000203037824 */ /* 0x000fe200078e00ff */
[----:B------:R-:W-:-:S04]  /*2e60*/  @!P4 LEA R8, P0, R0, R6, 0x6 ;  /* 0x000000060008c211 */ /* 0x000fc800078030ff */
[----:B------:R-:W-:Y:S02]  /*2e70*/  @!P4 LEA.HI.X R9, R0, R7, R2, 0x6, P0 ;  /* 0x000000070009c211 */ /* 0x000fe400000f3402 */
[----:B------:R-:W-:Y:S01]  /*2e80*/  LOP3.LUT R4, R3, 0x2, R4, 0xe2, !PT ;  /* 0x0000000203047812 */ /* 0x000fe200078ee204 */
[----:B------:R-:W-:-:S04]  /*2e90*/  DEPBAR.LE SB0, 0x0 ;  /* 0x000080000000791a */ /* 0x000fc80000000000 */
[----:B------:R-:W-:Y:S01]  /*2ea0*/  SEL R0, RZ, 0x4, P3 ;  /* 0x00000004ff007807 */ /* 0x000fe20001800000 */
[----:B------:R-:W-:Y:S01]  /*2eb0*/  BAR.SYNC.DEFER_BLOCKING 0x0 ;  /* 0x0000000000007b1d */ /* 0x000fe20000010000 */
[----:B------:R-:W-:Y:S01]  /*2ec0*/  SEL R2, RZ, 0x8, P6 ;  /* 0x00000008ff027807 */ /* 0x000fe20003000000 */
[----:B------:R-:W-:Y:S01]  /*2ed0*/  IMAD.MOV.U32 R5, RZ, RZ, 0x40 ;  /* 0x00000040ff057424 */ /* 0x000fe200078e00ff */
[C---:B------:R-:W-:Y:S02]  /*2ee0*/  LOP3.LUT P5, RZ, R247.reuse, 0x2, RZ, 0xc0, !PT ;  /* 0x00000002f7ff7812 */ /* 0x040fe400078ac0ff */
[----:B------:R-:W-:Y:S02]  /*2ef0*/  LOP3.LUT R4, R2, R4, R0, 0xfe, !PT ;  /* 0x0000000402047212 */ /* 0x000fe400078efe00 */
[----:B------:R-:W-:Y:S02]  /*2f00*/  LOP3.LUT P0, RZ, R247, 0x4, RZ, 0xc0, !PT ;  /* 0x00000004f7ff7812 */ /* 0x000fe4000780c0ff */
[----:B------:R-:W-:-:S02]  /*2f10*/  IADD3 R2, R14, R24, -R131 ;  /* 0x000000180e027210 */ /* 0x000fc40007ffe883 */
[----:B------:R-:W-:Y:S02]  /*2f20*/  LOP3.LUT P4, RZ, R4, 0x1, RZ, 0xc0, !PT ;  /* 0x0000000104ff7812 */ /* 0x000fe4000788c0ff */
[----:B------:R-:W-:Y:S02]  /*2f30*/  SEL R0, R5, 0xffffffc0, !P0 ;  /* 0xffffffc005007807 */ /* 0x000fe40004000000 */
[----:B------:R-:W-:Y:S02]  /*2f40*/  ISETP.LT.OR P0, PT, R2, 0x1, !P4 ;  /* 0x000000010200780c */ /* 0x000fe40006701670 */
[----:B------:R-:W-:-:S05]  /*2f50*/  IADD3 R240, R134, 0x20, RZ ;  /* 0x0000002086f07810 */ /* 0x000fca0007ffe0ff */
[----:B------:R-:W-:Y:S01]  /*2f60*/  IMAD.MOV.U32 R3, RZ, RZ, R240 ;  /* 0x000000ffff037224 */ /* 0x000fe200078e00f0 */
[----:B------:R-:W-:Y:S01]  /*2f70*/  @P5 IADD3 R3, R134, -0x20, RZ ;  /* 0xffffffe086035810 */ /* 0x000fe20007ffe0ff */
[----:B------:R-:W1:Y:S01]  /*2f80*/  LDSM.16.M88.4 R12, [R134] ;  /* 0x00000000860c783b */ /* 0x000e620000000200 */
[----:B------:R-:W-:-:S03]  /*2f90*/  LOP3.LUT P3, RZ, R4, 0x2, RZ, 0xc0, !PT ;  /* 0x0000000204ff7812 */ /* 0x000fc6000786c0ff */
[----:B------:R-:W-:Y:S04]  /*2fa0*/  LDSM.16.M88.4 R24, [R3] ;  /* 0x000000000318783b */ /* 0x000fe80000000200 */
[----:B------:R-:W-:Y:S04]  /*2fb0*/  LDSM.16.M88.4 R36, [R3+0x800] ;  /* 0x000800000324783b */ /* 0x000fe80000000200 */
[----:B------:R-:W-:Y:S04]  /*2fc0*/  LDSM.16.M88.4 R56, [R3+0x1000] ;  /* 0x001000000338783b */ /* 0x000fe80000000200 */
[----:B------:R-:W2:Y:S04]  /*2fd0*/  LDSM.16.M88.4 R20, [R134+0x800] ;  /* 0x000800008614783b */ /* 0x000ea80000000200 */
[----:B------:R-:W3:Y:S04]  /*2fe0*/  LDSM.16.M88.4 R44, [R134+0x1000] ;  /* 0x00100000862c783b */ /* 0x000ee80000000200 */
[----:B------:R-:W-:Y:S01]  /*2ff0*/  @!PT LDS RZ, [RZ] ;  /* 0x00000000fffff984 */ /* 0x000fe20000000800 */
[----:B------:R-:W-:Y:S01]  /*3000*/  @!PT LDS RZ, [RZ] ;  /* 0x00000000fffff984 */ /* 0x000fe20000000800 */
[----:B------:R-:W-:Y:S01]  /*3010*/  @!PT LDS RZ, [RZ] ;  /* 0x00000000fffff984 */ /* 0x000fe20000000800 */
[----:B------:R2:W-:Y:S01]  /*3020*/  LDGSTS.E.BYPASS.LTC128B.128 [R248+0x4080], [R6.64], !P0 ;  /* 0x0408000006f87fae */ /* 0x0005e2000c101d46 */
[----:B------:R-:W-:-:S02]  /*3030*/  ISETP.LT.OR P0, PT, R2, 0x1, !P3 ;  /* 0x000000010200780c */ /* 0x000fc40005f01670 */
[----:B------:R-:W-:-:S11]  /*3040*/  LOP3.LUT P2, RZ, R4, 0x4, RZ, 0xc0, !PT ;  /* 0x0000000404ff7812 */ /* 0x000fd6000784c0ff */
[----:B------:R2:W-:Y:S01]  /*3050*/  LDGSTS.E.BYPASS.LTC128B.128 [R248+0x5880], [R6.64+0x80], !P0 ;  /* 0x0588008006f87fae */ /* 0x0005e2000c101d46 */
[----:B------:R-:W-:Y:S02]  /*3060*/  ISETP.LT.OR P0, PT, R2, 0x1, !P2 ;  /* 0x000000010200780c */ /* 0x000fe40005701670 */
[----:B------:R-:W-:-:S11]  /*3070*/  LOP3.LUT P1, RZ, R4, 0x8, RZ, 0xc0, !PT ;  /* 0x0000000804ff7812 */ /* 0x000fd6000782c0ff */
[----:B------:R2:W-:Y:S01]  /*3080*/  LDGSTS.E.BYPASS.LTC128B.128 [R248+0x7080], [R6.64+0x100], !P0 ;  /* 0x0708010006f87fae */ /* 0x0005e2000c101d46 */
[----:B------:R-:W-:-:S13]  /*3090*/  ISETP.LT.OR P0, PT, R2, 0x1, !P1 ;  /* 0x000000010200780c */ /* 0x000fda0004f01670 */
[----:B------:R2:W-:Y:S01]  /*30a0*/  LDGSTS.E.BYPASS.LTC128B.128 [R248+0x8880], [R6.64+0x180], !P0 ;  /* 0x0888018006f87fae */ /* 0x0005e2000c101d46 */
[----:B------:R-:W-:-:S13]  /*30b0*/  ISETP.GT.AND P0, PT, R16, 0x7f, PT ;  /* 0x0000007f1000780c */ /* 0x000fda0003f04270 */
[----:B------:R-:W-:Y:S02]  /*30c0*/  @!P0 ISETP.LT.OR P0, PT, R2, 0x21, !P4 ;  /* 0x000000210200880c */ /* 0x000fe40006701670 */
[----:B------:R-:W-:-:S13]  /*30d0*/  ISETP.GT.AND P4, PT, R16, 0x7f, PT ;  /* 0x0000007f1000780c */ /* 0x000fda0003f84270 */
[----:B------:R4:W-:Y:S01]  /*30e0*/  @!P4 LDGSTS.E.BYPASS.LTC128B.128 [R248+0x5080], [R8.64], !P0 ;  /* 0x0508000008f8cfae */ /* 0x0009e2000c101d46 */
[----:B------:R-:W-:-:S13]  /*30f0*/  @!P4 ISETP.LT.OR P0, PT, R2, 0x21, !P3 ;  /* 0x000000210200c80c */ /* 0x000fda0005f01670 */
[----:B------:R4:W-:Y:S01]  /*3100*/  @!P4 LDGSTS.E.BYPASS.LTC128B.128 [R248+0x6880], [R8.64+0x80], !P0 ;  /* 0x0688008008f8cfae */ /* 0x0009e2000c101d46 */
[C---:B------:R-:W-:Y:S01]  /*3110*/  @!P4 ISETP.LT.OR P0, PT, R2.reuse, 0x21, !P2 ;  /* 0x000000210200c80c */ /* 0x040fe20005701670 */
[C---:B-1----:R-:W-:Y:S11]  /*3120*/  HMMA.16816.F32 R16, R160.reuse, R12, RZ ;  /* 0x0000000ca010723c */ /* 0x042ff600000018ff */
[----:B------:R-:W-:Y:S01]  /*3130*/  @!UPT UIADD3 URZ, URZ, URZ, URZ ;  /* 0x0000003f3f3ff290 */ /* 0x000fe2000fffe03f */
[----:B------:R4:W-:Y:S01]  /*3140*/  @!P4 LDGSTS.E.BYPASS.LTC128B.128 [R248+0x8080], [R8.64+0x100], !P0 ;  /* 0x0808010008f8cfae */ /* 0x0009e2000c101d46 */
[----:B------:R-:W-:Y:S01]  /*3150*/  @!P4 ISETP.LT.OR P0, PT, R2, 0x21, !P1 ;  /* 0x000000210200c80c */ /* 0x000fe20004f01670 */
[C---:B------:R-:W-:Y:S01]  /*3160*/  IMAD.IADD R2, R134.reuse, 0x1, R0 ;  /* 0x0000000186027824 */ /* 0x040fe200078e0200 */
[C---:B--2---:R-:W-:Y:S11]  /*3170*/  HMMA.16816.F32 R4, R160.reuse, R20, RZ ;  /* 0x00000014a004723c */ /* 0x044ff600000018ff */
[----:B------:R4:W-:Y:S04]  /*3180*/  @!P4 LDGSTS.E.BYPASS.LTC128B.128 [R248+0x9880], [R8.64+0x180], !P0 ;  /* 0x0988018008f8cfae */ /* 0x0009e8000c101d46 */
[----:B------:R-:W1:Y:S01]  /*3190*/  LDSM.16.M88.4 R48, [R2] ;  /* 0x000000000230783b */ /* 0x000e620000000200 */
[----:B------:R-:W-:Y:S01]  /*31a0*/  HMMA.16816.F32 R12, R160, R14, RZ ;  /* 0x0000000ea00c723c */ /* 0x000fe200000018ff */
[----:B------:R-:W-:-:S02]  /*31b0*/  @P5 IADD3 R240, R134, -0x20, RZ ;  /* 0xffffffe086f05810 */ /* 0x000fc40007ffe0ff */
[----:B------:R-:W2:Y:S05]  /*31c0*/  LDSM.16.M88.4 R40, [R2+0x800] ;  /* 0x000800000228783b */ /* 0x000eaa0000000200 */
[C---:B------:R-:W-:Y:S01]  /*31d0*/  HMMA.16816.F32 R16, R164.reuse, R24, R16 ;  /* 0x00000018a410723c */ /* 0x040fe20000001810 */
[----:B------:R-:W-:Y:S01]  /*31e0*/  IMAD.IADD R135, R0, 0x1, R240 ;  /* 0x0000000100877824 */ /* 0x000fe200078e02f0 */
[----:B------:R-:W-:Y:S04]  /*31f0*/  LDSM.16.M88.4 R64, [R240+0x1800] ;  /* 0x00180000f040783b */ /* 0x000fe80000000200 */
[----:B------:R-:W5:Y:S02]  /*3200*/  LDSM.16.M88.4 R52, [R135] ;  /* 0x000000008734783b */ /* 0x000f640000000200 */
[----:B------:R-:W-:Y:S02]  /*3210*/  HMMA.16816.F32 R28, R164, R36, R4 ;  /* 0x00000024a41c723c */ /* 0x000fe40000001804 */
[----:B------:R-:W-:Y:S04]  /*3220*/  LDSM.16.M88.4 R60, [R135+0x800] ;  /* 0x00080000873c783b */ /* 0x000fe80000000200 */
[----:B------:R-:W-:Y:S02]  /*3230*/  LDSM.16.M88.4 R68, [R135+0x1800] ;  /* 0x001800008744783b */ /* 0x000fe40000000200 */
[----:B----4-:R-:W-:Y:S02]  /*3240*/  HMMA.16816.F32 R8, R160, R22, RZ ;  /* 0x00000016a008723c */ /* 0x010fe400000018ff */
[----:B------:R-:W-:Y:S04]  /*3250*/  LDSM.16.M88.4 R20, [R135+0x1000] ;  /* 0x001000008714783b */ /* 0x000fe80000000200 */
[----:B------:R-:W-:Y:S02]  /*3260*/  LDSM.16.M88.4 R72, [R135+0x4800] ;  /* 0x004800008748783b */ /* 0x000fe40000000200 */
[----:B------:R-:W-:Y:S02]  /*3270*/  HMMA.16816.F32 R32, R164, R26, R12 ;  /* 0x0000001aa420723c */ /* 0x000fe4000000180c */
[----:B------:R-:W0:Y:S06]  /*3280*/  LDGDEPBAR ;  /* 0x00000000000079af */ /* 0x000e2c0000000000 */
[C---:B---3--:R-:W-:Y:S08]  /*3290*/  HMMA.16816.F32 R4, R160.reuse, R44, RZ ;  /* 0x0000002ca004723c */ /* 0x048ff000000018ff */
[----:B------:R-:W-:Y:S01]  /*32a0*/  HMMA.16816.F32 R24, R160, R46, RZ ;  /* 0x0000002ea018723c */ /* 0x000fe200000018ff */
[----:B------:R-:W3:Y:S07]  /*32b0*/  LDSM.16.M88.4 R44, [R2+0x1000] ;  /* 0x00100000022c783b */ /* 0x000eee0000000200 */
[----:B-1----:R-:W-:Y:S08]  /*32c0*/  HMMA.16816.F32 R12, R180, R48, R16 ;  /* 0x00000030b40c723c */ /* 0x002ff00000001810 */
[C---:B------:R-:W-:Y:S01]  /*32d0*/  HMMA.16816.F32 R16, R164.reuse, R38, R8 ;  /* 0x00000026a410723c */ /* 0x040fe20000001808 */
[----:B------:R-:W1:Y:S07]  /*32e0*/  LDSM.16.M88.4 R36, [R134+0x1800] ;  /* 0x001800008624783b */ /* 0x000e6e0000000200 */
[C---:B------:R-:W-:Y:S08]  /*32f0*/  HMMA.16816.F32 R8, R164.reuse, R56, R4 ;  /* 0x00000038a408723c */ /* 0x040ff00000001804 */
[----:B------:R-:W-:Y:S01]  /*3300*/  HMMA.16816.F32 R24, R164, R58, R24 ;  /* 0x0000003aa418723c */ /* 0x000fe20000001818 */
[----:B------:R-:W-:Y:S07]  /*3310*/  LDSM.16.M88.4 R56, [R2+0x1800] ;  /* 0x001800000238783b */ /* 0x000fee0000000200 */
[C---:B------:R-:W-:Y:S01]  /*3320*/  HMMA.16816.F32 R32, R180.reuse, R50, R32 ;  /* 0x00000032b420723c */ /* 0x040fe20000001820 */
[----:B------:R-:W4:Y:S07]  /*3330*/  LDSM.16.M88.4 R48, [R134+0x2000] ;  /* 0x002000008630783b */ /* 0x000f2e0000000200 */
[----:B--2---:R-:W-:Y:S08]  /*3340*/  HMMA.16816.F32 R28, R180, R40, R28 ;  /* 0x00000028b41c723c */ /* 0x004ff0000000181c */
[----:B-----5:R-:W-:Y:S08]  /*3350*/  HMMA.16816.F32 R4, R184, R52, R12 ;  /* 0x00000034b804723c */ /* 0x020ff0000000180c */
[C---:B------:R-:W-:Y:S01]  /*3360*/  HMMA.16816.F32 R12, R180.reuse, R42, R16 ;  /* 0x0000002ab40c723c */ /* 0x040fe20000001810 */
[----:B------:R-:W2:Y:S07]  /*3370*/  LDSM.16.M88.4 R40, [R134+0x2800] ;  /* 0x002800008628783b */ /* 0x000eae0000000200 */
[C---:B---3--:R-:W-:Y:S08]  /*3380*/  HMMA.16816.F32 R8, R180.reuse, R44, R8 ;  /* 0x0000002cb408723c */ /* 0x048ff00000001808 */
[----:B------:R-:W-:Y:S01]  /*3390*/  HMMA.16816.F32 R24, R180, R46, R24 ;  /* 0x0000002eb418723c */ /* 0x000fe20000001818 */
[----:B------:R-:W3:Y:S07]  /*33a0*/  LDSM.16.M88.4 R44, [R240+0x2000] ;  /* 0x00200000f02c783b */ /* 0x000eee0000000200 */
[C---:B------:R-:W-:Y:S01]  /*33b0*/  HMMA.16816.F32 R32, R184.reuse, R54, R32 ;  /* 0x00000036b820723c */ /* 0x040fe20000001820 */
[----:B------:R-:W-:Y:S07]  /*33c0*/  LDSM.16.M88.4 R52, [R2+0x2000] ;  /* 0x002000000234783b */ /* 0x000fee0000000200 */
[----:B------:R-:W-:Y:S08]  /*33d0*/  HMMA.16816.F32 R28, R184, R60, R28 ;  /* 0x0000003cb81c723c */ /* 0x000ff0000000181c */
[----:B-1----:R-:W-:Y:S08]  /*33e0*/  HMMA.16816.F32 R4, R188, R36, R4 ;  /* 0x00000024bc04723c */ /* 0x002ff00000001804 */
[C---:B------:R-:W-:Y:S01]  /*33f0*/  HMMA.16816.F32 R12, R184.reuse, R62, R12 ;  /* 0x0000003eb80c723c */ /* 0x040fe2000000180c */
[----:B------:R-:W-:Y:S07]  /*3400*/  LDSM.16.M88.4 R60, [R134+0x3000] ;  /* 0x00300000863c783b */ /* 0x000fee0000000200 */
[C---:B------:R-:W-:Y:S08]  /*3410*/  HMMA.16816.F32 R16, R184.reuse, R20, R8 ;  /* 0x00000014b810723c */ /* 0x040ff00000001808 */
[----:B------:R-:W-:Y:S08]  /*3420*/  HMMA.16816.F32 R24, R184, R22, R24 ;  /* 0x00000016b818723c */ /* 0x000ff00000001818 */
[C---:B------:R-:W-:Y:S01]  /*3430*/  HMMA.16816.F32 R32, R188.reuse, R38, R32 ;  /* 0x00000026bc20723c */ /* 0x040fe20000001820 */
[----:B------:R-:W1:Y:S07]  /*3440*/  LDSM.16.M88.4 R36, [R240+0x2800] ;  /* 0x00280000f024783b */ /* 0x000e6e0000000200 */
[----:B----4-:R-:W-:Y:S08]  /*3450*/  HMMA.16816.F32 R28, R188, R48, R28 ;  /* 0x00000030bc1c723c */ /* 0x010ff0000000181c */
[----:B------:R-:W-:Y:S08]  /*3460*/  HMMA.16816.F32 R4, R192, R64, R4 ;  /* 0x00000040c004723c */ /* 0x000ff00000001804 */
[C---:B------:R-:W-:Y:S01]  /*3470*/  HMMA.16816.F32 R8, R188.reuse, R50, R12 ;  /* 0x00000032bc08723c */ /* 0x040fe2000000180c */
[----:B------:R-:W-:Y:S07]  /*3480*/  LDSM.16.M88.4 R48, [R135+0x2000] ;  /* 0x002000008730783b */ /* 0x000fee0000000200 */
[C---:B--2---:R-:W-:Y:S08]  /*3490*/  HMMA.16816.F32 R16, R188.reuse, R40, R16 ;  /* 0x00000028bc10723c */ /* 0x044ff00000001810 */
[----:B------:R-:W-:Y:S01]  /*34a0*/  HMMA.16816.F32 R24, R188, R42, R24 ;  /* 0x0000002abc18723c */ /* 0x000fe20000001818 */
[----:B------:R-:W2:Y:S07]  /*34b0*/  LDSM.16.M88.4 R40, [R2+0x2800] ;  /* 0x002800000228783b */ /* 0x000eae0000000200 */
[C---:B------:R-:W-:Y:S01]  /*34c0*/  HMMA.16816.F32 R32, R192.reuse, R66, R32 ;  /* 0x00000042c020723c */ /* 0x040fe20000001820 */
[----:B------:R-:W-:Y:S07]  /*34d0*/  LDSM.16.M88.4 R64, [R2+0x4000] ;  /* 0x004000000240783b */ /* 0x000fee0000000200 */
[----:B---3--:R-:W-:Y:S08]  /*34e0*/  HMMA.16816.F32 R28, R192, R44, R28 ;  /* 0x0000002cc01c723c */ /* 0x008ff0000000181c */
[----:B------:R-:W-:Y:S08]  /*34f0*/  HMMA.16816.F32 R20, R196, R56, R4 ;  /* 0x00000038c414723c */ /* 0x000ff00000001804 */
[C---:B------:R-:W-:Y:S01]  /*3500*/  HMMA.16816.F32 R12, R192.reuse, R46, R8 ;  /* 0x0000002ec00c723c */ /* 0x040fe20000001808 */
[----:B------:R-:W-:Y:S07]  /*3510*/  LDSM.16.M88.4 R44, [R134+0x3800] ;  /* 0x00380000862c783b */ /* 0x000fee0000000200 */
[C---:B-1----:R-:W-:Y:S08]  /*3520*/  HMMA.16816.F32 R8, R192.reuse, R36, R16 ;  /* 0x00000024c008723c */ /* 0x042ff00000001810 */
[----:B------:R-:W-:Y:S01]  /*3530*/  HMMA.16816.F32 R4, R192, R38, R24 ;  /* 0x00000026c004723c */ /* 0x000fe20000001818 */
[----:B------:R-:W1:Y:S07]  /*3540*/  LDSM.16.M88.4 R36, [R135+0x2800] ;  /* 0x002800008724783b */ /* 0x000e6e0000000200 */
[C---:B------:R-:W-:Y:S01]  /*3550*/  HMMA.16816.F32 R32, R196.reuse, R58, R32 ;  /* 0x0000003ac420723c */ /* 0x040fe20000001820 */
[----:B------:R-:W-:Y:S07]  /*3560*/  LDSM.16.M88.4 R56, [R2+0x3000] ;  /* 0x003000000238783b */ /* 0x000fee0000000200 */
[----:B------:R-:W-:Y:S08]  /*3570*/  HMMA.16816.F32 R28, R196, R52, R28 ;  /* 0x00000034c41c723c */ /* 0x000ff0000000181c */
[----:B------:R-:W-:Y:S08]  /*3580*/  HMMA.16816.F32 R20, R200, R68, R20 ;  /* 0x00000044c814723c */ /* 0x000ff00000001814 */
[C---:B------:R-:W-:Y:S01]  /*3590*/  HMMA.16816.F32 R24, R196.reuse, R54, R12 ;  /* 0x00000036c418723c */ /* 0x040fe2000000180c */
[----:B------:R-:W3:Y:S07]  /*35a0*/  LDSM.16.M88.4 R52, [R240+0x3000] ;  /* 0x00300000f034783b */ /* 0x000eee0000000200 */
[C---:B--2---:R-:W-:Y:S08]  /*35b0*/  HMMA.16816.F32 R16, R196.reuse, R40, R8 ;  /* 0x00000028c410723c */ /* 0x044ff00000001808 */
[----:B------:R-:W-:Y:S01]  /*35c0*/  HMMA.16816.F32 R8, R196, R42, R4 ;  /* 0x0000002ac408723c */ /* 0x000fe20000001804 */
[----:B------:R-:W-:Y:S07]  /*35d0*/  LDSM.16.M88.4 R40, [R134+0x4000] ;  /* 0x004000008628783b */ /* 0x000fee0000000200 */
[C---:B------:R-:W-:Y:S01]  /*35e0*/  HMMA.16816.F32 R4, R200.reuse, R70, R32 ;  /* 0x00000046c804723c */ /* 0x040fe20000001820 */
[----:B------:R-:W-:Y:S07]  /*35f0*/  LDSM.16.M88.4 R68, [R2+0x4800] ;  /* 0x004800000244783b */ /* 0x000fee0000000200 */
[----:B------:R-:W-:Y:S08]  /*3600*/  HMMA.16816.F32 R12, R200, R48, R28 ;  /* 0x00000030c80c723c */ /* 0x000ff0000000181c */
[C---:B------:R-:W-:Y:S08]  /*3610*/  HMMA.16816.F32 R20, R204.reuse, R60, R20 ;  /* 0x0000003ccc14723c */ /* 0x040ff00000001814 */
[----:B------:R-:W-:Y:S01]  /*3620*/  HMMA.16816.F32 R4, R204, R62, R4 ;  /* 0x0000003ecc04723c */ /* 0x000fe20000001804 */
[----:B------:R-:W-:Y:S07]  /*3630*/  LDSM.16.M88.4 R60, [R240+0x5000] ;  /* 0x00500000f03c783b */ /* 0x000fee0000000200 */
[C---:B------:R-:W-:Y:S01]  /*3640*/  HMMA.16816.F32 R32, R200.reuse, R50, R24 ;  /* 0x00000032c820723c */ /* 0x040fe20000001818 */
[----:B------:R-:W2:Y:S04]  /*3650*/  LDSM.16.M88.4 R24, [R240+0x3800] ;  /* 0x00380000f018783b */ /* 0x000ea80000000200 */
[----:B------:R-:W-:Y:S03]  /*3660*/  LDSM.16.M88.4 R48, [R240+0x4000] ;  /* 0x00400000f030783b */ /* 0x000fe60000000200 */
[----:B-1----:R-:W-:Y:S08]  /*3670*/  HMMA.16816.F32 R28, R200, R36, R16 ;  /* 0x00000024c81c723c */ /* 0x002ff00000001810 */
[----:B------:R-:W-:Y:S08]  /*3680*/  HMMA.16816.F32 R16, R204, R44, R12 ;  /* 0x0000002ccc10723c */ /* 0x000ff0000000180c */
[C---:B---3--:R-:W-:Y:S01]  /*3690*/  HMMA.16816.F32 R12, R208.reuse, R52, R20 ;  /* 0x00000034d00c723c */ /* 0x048fe20000001814 */
[----:B------:R-:W1:Y:S07]  /*36a0*/  LDSM.16.M88.4 R20, [R135+0x3000] ;  /* 0x003000008714783b */ /* 0x000e6e0000000200 */
[----:B------:R-:W-:Y:S01]  /*36b0*/  HMMA.16816.F32 R4, R208, R54, R4 ;  /* 0x00000036d004723c */ /* 0x000fe20000001804 */
[----:B------:R-:W3:Y:S07]  /*36c0*/  LDSM.16.M88.4 R52, [R2+0x3800] ;  /* 0x003800000234783b */ /* 0x000eee0000000200 */
[----:B------:R-:W-:Y:S08]  /*36d0*/  HMMA.16816.F32 R36, R200, R38, R8 ;  /* 0x00000026c824723c */ /* 0x000ff00000001808 */
[----:B------:R-:W-:Y:S01]  /*36e0*/  HMMA.16816.F32 R8, R204, R46, R32 ;  /* 0x0000002ecc08723c */ /* 0x000fe20000001820 */
[----:B------:R-:W4:Y:S04]  /*36f0*/  LDSM.16.M88.4 R44, [R134+0x4800] ;  /* 0x00480000862c783b */ /* 0x000f280000000200 */
[----:B------:R-:W-:Y:S03]  /*3700*/  LDSM.16.M88.4 R32, [R240+0x4800] ;  /* 0x00480000f020783b */ /* 0x000fe60000000200 */
[----:B------:R-:W-:Y:S08]  /*3710*/  HMMA.16816.F32 R12, R212, R56, R12 ;  /* 0x00000038d40c723c */ /* 0x000ff0000000180c */
[----:B--2---:R-:W-:Y:S08]  /*3720*/  HMMA.16816.F32 R16, R208, R24, R16 ;  /* 0x00000018d010723c */ /* 0x004ff00000001810 */
[----:B------:R-:W-:Y:S01]  /*3730*/  HMMA.16816.F32 R4, R212, R58, R4 ;  /* 0x0000003ad404723c */ /* 0x000fe20000001804 */
[----:B------:R-:W-:Y:S07]  /*3740*/  LDSM.16.M88.4 R56, [R134+0x5800] ;  /* 0x005800008638783b */ /* 0x000fee0000000200 */
[----:B------:R-:W-:Y:S01]  /*3750*/  HMMA.16816.F32 R8, R208, R26, R8 ;  /* 0x0000001ad008723c */ /* 0x000fe20000001808 */
[----:B------:R-:W2:Y:S07]  /*3760*/  LDSM.16.M88.4 R24, [R135+0x3800] ;  /* 0x003800008718783b */ /* 0x000eae0000000200 */
[----:B-1----:R-:W-:Y:S08]  /*3770*/  HMMA.16816.F32 R12, R216, R20, R12 ;  /* 0x00000014d80c723c */ /* 0x002ff0000000180c */
[C---:B------:R-:W-:Y:S08]  /*3780*/  HMMA.16816.F32 R28, R204.reuse, R40, R28 ;  /* 0x00000028cc1c723c */ /* 0x040ff0000000181c */
[----:B------:R-:W-:Y:S01]  /*3790*/  HMMA.16816.F32 R40, R204, R42, R36 ;  /* 0x0000002acc28723c */ /* 0x000fe20000001824 */
[----:B------:R-:W1:Y:S07]  /*37a0*/  LDSM.16.M88.4 R36, [R134+0x5000] ;  /* 0x005000008624783b */ /* 0x000e6e0000000200 */
[----:B---3--:R-:W-:Y:S08]  /*37b0*/  HMMA.16816.F32 R16, R212, R52, R16 ;  /* 0x00000034d410723c */ /* 0x008ff00000001810 */
[----:B------:R-:W-:Y:S08]  /*37c0*/  HMMA.16816.F32 R4, R216, R22, R4 ;  /* 0x00000016d804723c */ /* 0x000ff00000001804 */
[----:B----4-:R-:W-:Y:S08]  /*37d0*/  HMMA.16816.F32 R12, R220, R44, R12 ;  /* 0x0000002cdc0c723c */ /* 0x010ff0000000180c */
[----:B------:R-:W-:Y:S08]  /*37e0*/  HMMA.16816.F32 R28, R208, R48, R28 ;  /* 0x00000030d01c723c */ /* 0x000ff0000000181c */
[----:B------:R-:W-:Y:S01]  /*37f0*/  HMMA.16816.F32 R20, R212, R54, R8 ;  /* 0x00000036d414723c */ /* 0x000fe20000001808 */
[----:B------:R-:W-:Y:S07]  /*3800*/  LDSM.16.M88.4 R52, [R2+0x5000] ;  /* 0x005000000234783b */ /* 0x000fee0000000200 */
[----:B------:R-:W-:Y:S01]  /*3810*/  HMMA.16816.F32 R40, R208, R50, R40 ;  /* 0x00000032d028723c */ /* 0x000fe20000001828 */
[----:B------:R-:W3:Y:S07]  /*3820*/  LDSM.16.M88.4 R48, [R135+0x4000] ;  /* 0x004000008730783b */ /* 0x000eee0000000200 */
[----:B--2---:R-:W-:Y:S08]  /*3830*/  HMMA.16816.F32 R16, R216, R24, R16 ;  /* 0x00000018d810723c */ /* 0x004ff00000001810 */
[----:B------:R-:W-:Y:S01]  /*3840*/  HMMA.16816.F32 R8, R220, R46, R4 ;  /* 0x0000002edc08723c */ /* 0x000fe20000001804 */
[----:B------:R-:W2:Y:S07]  /*3850*/  LDSM.16.M88.4 R44, [R240+0x5800] ;  /* 0x00580000f02c783b */ /* 0x000eae0000000200 */
[----:B------:R-:W-:Y:S08]  /*3860*/  HMMA.16816.F32 R4, R224, R32, R12 ;  /* 0x00000020e004723c */ /* 0x000ff0000000180c */
[----:B------:R-:W-:Y:S08]  /*3870*/  HMMA.16816.F32 R28, R212, R64, R28 ;  /* 0x00000040d41c723c */ /* 0x000ff0000000181c */
[----:B------:R-:W-:Y:S08]  /*3880*/  HMMA.16816.F32 R20, R216, R26, R20 ;  /* 0x0000001ad814723c */ /* 0x000ff00000001814 */
[----:B-1----:R-:W-:Y:S08]  /*3890*/  HMMA.16816.F32 R16, R220, R36, R16 ;  /* 0x00000024dc10723c */ /* 0x002ff00000001810 */
[----:B------:R-:W-:Y:S08]  /*38a0*/  HMMA.16816.F32 R12, R224, R34, R8 ;  /* 0x00000022e00c723c */ /* 0x000ff00000001808 */
[----:B------:R-:W-:Y:S01]  /*38b0*/  HMMA.16816.F32 R8, R212, R66, R40 ;  /* 0x00000042d408723c */ /* 0x000fe20000001828 */
[----:B------:R-:W1:Y:S07]  /*38c0*/  LDSM.16.M88.4 R40, [R135+0x5000] ;  /* 0x005000008728783b */ /* 0x000e6e0000000200 */
[----:B------:R-:W-:Y:S08]  /*38d0*/  HMMA.16816.F32 R4, R228, R68, R4 ;  /* 0x00000044e404723c */ /* 0x000ff00000001804 */
[----:B---3--:R-:W-:Y:S08]  /*38e0*/  HMMA.16816.F32 R28, R216, R48, R28 ;  /* 0x00000030d81c723c */ /* 0x008ff0000000181c */
[----:B------:R-:W-:Y:S01]  /*38f0*/  HMMA.16816.F32 R24, R220, R38, R20 ;  /* 0x00000026dc18723c */ /* 0x000fe20000001814 */
[----:B------:R-:W3:Y:S07]  /*3900*/  LDSM.16.M88.4 R36, [R2+0x5800] ;  /* 0x005800000224783b */ /* 0x000eee0000000200 */
[----:B------:R-:W-:Y:S08]  /*3910*/  HMMA.16816.F32 R20, R224, R60, R16 ;  /* 0x0000003ce014723c */ /* 0x000ff00000001810 */
[----:B------:R-:W-:Y:S08]  /*3920*/  HMMA.16816.F32 R12, R228, R70, R12 ;  /* 0x00000046e40c723c */ /* 0x000ff0000000180c */
[----:B------:R-:W-:Y:S08]  /*3930*/  HMMA.16816.F32 R8, R216, R50, R8 ;  /* 0x00000032d808723c */ /* 0x000ff00000001808 */
[----:B------:R-:W-:Y:S08]  /*3940*/  HMMA.16816.F32 R32, R232, R72, R4 ;  /* 0x00000048e820723c */ /* 0x000ff00000001804 */
[----:B------:R-:W-:Y:S08]  /*3950*/  HMMA.16816.F32 R4, R220, R56, R28 ;  /* 0x00000038dc04723c */ /* 0x000ff0000000181c */
[----:B------:R-:W-:Y:S01]  /*3960*/  HMMA.16816.F32 R16, R224, R62, R24 ;  /* 0x0000003ee010723c */ /* 0x000fe20000001818 */
[----:B------:R-:W4:Y:S01]  /*3970*/  LDSM.16.M88.4 R24, [R135+0x5800] ;  /* 0x005800008718783b */ /* 0x000f220000000200 */
[----:B------:R-:W-:Y:S01]  /*3980*/  ISETP.GT.AND P0, PT, R77, R249, PT ;  /* 0x000000f94d00720c */ /* 0x000fe20003f04270 */
[----:B------:R-:W-:-:S05]  /*3990*/  DEPBAR.LE SB0, 0x0 ;  /* 0x000080000000791a */ /* 0x000fca0000000000 */
[----:B------:R-:W-:Y:S08]  /*39a0*/  HMMA.16816.F32 R20, R228, R52, R20 ;  /* 0x00000034e414723c */ /* 0x000ff00000001814 */
[----:B------:R-:W-:Y:S01]  /*39b0*/  HMMA.16816.F32 R28, R232, R74, R12 ;  /* 0x0000004ae81c723c */ /* 0x000fe2000000180c */
[----:B------:R-:W-:-:S07]  /*39c0*/  FMUL.FTZ R0, R33, c[0x0][0x320] ;  /* 0x0000c80021007a20 */ /* 0x000fce0000410000 */
[----:B------:R-:W-:Y:S01]  /*39d0*/  HMMA.16816.F32 R12, R220, R58, R8 ;  /* 0x0000003adc0c723c */ /* 0x000fe20000001808 */
[----:B------:R5:W1:Y:S07]  /*39e0*/  MUFU.TANH R48, R0 ;  /* 0x0000000000307308 */ /* 0x000a6e0000002400 */
[----:B--2---:R-:W-:Y:S01]  /*39f0*/  HMMA.16816.F32 R8, R224, R44, R4 ;  /* 0x0000002ce008723c */ /* 0x004fe20000001804 */
[----:B-----5:R-:W-:-:S07]  /*3a00*/  FMUL.FTZ R0, R34, c[0x0][0x320] ;  /* 0x0000c80022007a20 */ /* 0x020fce0000410000 */
[----:B------:R-:W-:Y:S01]  /*3a10*/  HMMA.16816.F32 R4, R228, R54, R16 ;  /* 0x00000036e404723c */ /* 0x000fe20000001810 */
[----:B------:R2:W2:Y:S07]  /*3a20*/  MUFU.TANH R45, R0 ;  /* 0x00000000002d7308 */ /* 0x0004ae0000002400 */
[----:B-1----:R-:W-:Y:S01]  /*3a30*/  HMMA.16816.F32 R20, R232, R40, R20 ;  /* 0x00000028e814723c */ /* 0x002fe20000001814 */
[----:B--2---:R-:W-:-:S04]  /*3a40*/  FMUL.FTZ R0, R35, c[0x0][0x320] ;  /* 0x0000c80023007a20 */ /* 0x004fc80000410000 */
[----:B------:R1:W2:Y:S03]  /*3a50*/  MUFU.TANH R44, R0 ;  /* 0x00000000002c7308 */ /* 0x0002a60000002400 */
[----:B------:R-:W-:Y:S01]  /*3a60*/  HMMA.16816.F32 R16, R224, R46, R12 ;  /* 0x0000002ee010723c */ /* 0x000fe2000000180c */
[----:B-1----:R-:W-:-:S04]  /*3a70*/  FMUL.FTZ R0, R28, c[0x0][0x320] ;  /* 0x0000c8001c007a20 */ /* 0x002fc80000410000 */
[----:B------:R1:W1:Y:S03]  /*3a80*/  MUFU.TANH R34, R0 ;  /* 0x0000000000227308 */ /* 0x0002660000002400 */
[----:B---3--:R-:W-:Y:S01]  /*3a90*/  HMMA.16816.F32 R12, R228, R36, R8 ;  /* 0x00000024e40c723c */ /* 0x008fe20000001808 */
[----:B-1----:R-:W-:-:S04]  /*3aa0*/  FMUL.FTZ R0, R29, c[0x0][0x320] ;  /* 0x0000c8001d007a20 */ /* 0x002fc80000410000 */
[----:B------:R1:W3:Y:S03]  /*3ab0*/  MUFU.TANH R40, R0 ;  /* 0x0000000000287308 */ /* 0x0002e60000002400 */
[----:B------:R-:W-:Y:S01]  /*3ac0*/  HMMA.16816.F32 R4, R232, R42, R4 ;  /* 0x0000002ae804723c */ /* 0x000fe20000001804 */
[----:B-1----:R-:W-:-:S04]  /*3ad0*/  FMUL.FTZ R0, R30, c[0x0][0x320] ;  /* 0x0000c8001e007a20 */ /* 0x002fc80000410000 */
[----:B------:R1:W1:Y:S01]  /*3ae0*/  MUFU.TANH R41, R0 ;  /* 0x0000000000297308 */ /* 0x0002620000002400 */
[----:B------:R-:W-:Y:S02]  /*3af0*/  FMUL.FTZ R32, R32, c[0x0][0x320] ;  /* 0x0000c80020207a20 */ /* 0x000fe40000410000 */
[----:B-1----:R-:W-:-:S05]  /*3b00*/  FMUL.FTZ R0, R31, c[0x0][0x320] ;  /* 0x0000c8001f007a20 */ /* 0x002fca0000410000 */
[----:B------:R1:W1:Y:S01]  /*3b10*/  MUFU.TANH R35, R0 ;  /* 0x0000000000237308 */ /* 0x0002620000002400 */
[----:B------:R-:W-:Y:S01]  /*3b20*/  HMMA.16816.F32 R8, R228, R38, R16 ;  /* 0x00000026e408723c */ /* 0x000fe20000001810 */
[----:B-1----:R-:W-:-:S06]  /*3b30*/  FMUL.FTZ R0, R20, c[0x0][0x320] ;  /* 0x0000c80014007a20 */ /* 0x002fcc0000410000 */
[----:B------:R1:W1:Y:S01]  /*3b40*/  MUFU.TANH R28, R0 ;  /* 0x00000000001c7308 */ /* 0x0002620000002400 */
[----:B----4-:R-:W-:Y:S07]  /*3b50*/  HMMA.16816.F32 R12, R232, R24, R12 ;  /* 0x00000018e80c723c */ /* 0x010fee000000180c */
[----:B------:R-:W4:Y:S01]  /*3b60*/  MUFU.TANH R49, R32 ;  /* 0x0000002000317308 */ /* 0x000f220000002400 */
[----:B-1----:R-:W-:-:S07]  /*3b70*/  FMUL.FTZ R0, R21, c[0x0][0x320] ;  /* 0x0000c80015007a20 */ /* 0x002fce0000410000 */
[----:B------:R1:W1:Y:S02]  /*3b80*/  MUFU.TANH R29, R0 ;  /* 0x00000000001d7308 */ /* 0x0002640000002400 */
[----:B-1----:R-:W-:-:S06]  /*3b90*/  FMUL.FTZ R0, R22, c[0x0][0x320] ;  /* 0x0000c80016007a20 */ /* 0x002fcc0000410000 */
        /* <DEDUP_REMOVED lines=9> */
[----:B-1----:R-:W-:Y:S02]  /*3c30*/  FMUL.FTZ R0, R7, c[0x0][0x320] ;  /* 0x0000c80007007a20 */ /* 0x002fe40000410000 */
[----:B------:R-:W-:Y:S04]  /*3c40*/  HMMA.16816.F32 R4, R232, R26, R8 ;  /* 0x0000001ae804723c */ /* 0x000fe80000001808 */
        /* <DEDUP_REMOVED lines=14> */
[----:B------:R1:W1:Y:S01]  /*3d30*/  MUFU.TANH R22, R0 ;  /* 0x0000000000167308 */ /* 0x0002620000002400 */
[----:B------:R-:W-:Y:S01]  /*3d40*/  BSSY B0, `(.L_x_28) ;  /* 0x000002b000007945 */ /* 0x000fe20003800000 */
[----:B-1----:R-:W-:-:S06]  /*3d50*/  FMUL.FTZ R0, R7, c[0x0][0x320] ;  /* 0x0000c80007007a20 */ /* 0x002fcc0000410000 */
[----:B------:R1:W1:Y:S01]  /*3d60*/  MUFU.TANH R23, R0 ;  /* 0x0000000000177308 */ /* 0x0002620000002400 */
[----:B------:R-:W-:Y:S06]  /*3d70*/  BAR.SYNC.DEFER_BLOCKING 0x0 ;  /* 0x0000000000007b1d */ /* 0x000fec0000010000 */
[----:B------:R-:W-:Y:S05]  /*3d80*/  @!P0 BRA `(.L_x_29) ;  /* 0x0000026000008947 */ /* 0x000fea0003800000 */
[----:B--234-:R-:W-:Y:S02]  /*3d90*/  IADD3 R3, -R131, 0x30, RZ ;  /* 0x0000003083037810 */ /* 0x01cfe40007ffe1ff */
[----:B-1----:R-:W-:Y:S02]  /*3da0*/  IADD3 R0, R246, -0x2, RZ ;  /* 0xfffffffef6007810 */ /* 0x002fe40007ffe0ff */
[----:B------:R-:W-:-:S02]  /*3db0*/  ISETP.GE.AND P0, PT, R3, 0x21, PT ;  /* 0x000000210300780c */ /* 0x000fc40003f06270 */
[----:B------:R-:W-:Y:S02]  /*3dc0*/  SHF.R.S32.HI R2, RZ, 0x1f, R0 ;  /* 0x0000001fff027819 */ /* 0x000fe40000011400 */
[----:B------:R-:W-:Y:S02]  /*3dd0*/  ISETP.GE.AND P1, PT, R3, 0x1, PT ;  /* 0x000000010300780c */ /* 0x000fe40003f26270 */
[----:B------:R-:W-:Y:S01]  /*3de0*/  ISETP.GE.AND P5, PT, R250, c[0x0][0x1d4], PT ;  /* 0x00007500fa007a0c */ /* 0x000fe20003fa6270 */
[----:B------:R-:W-:Y:S01]  /*3df0*/  IMAD R2, R2, c[0x0][0x1e0], RZ ;  /* 0x0000780002027a24 */ /* 0x000fe200078e02ff */
[----:B------:R-:W-:Y:S02]  /*3e00*/  ISETP.GE.AND P3, PT, R252, c[0x0][0x1d4], PT ;  /* 0x00007500fc007a0c */ /* 0x000fe40003f66270 */
[----:B------:R-:W-:Y:S01]  /*3e10*/  ISETP.GE.AND P4, PT, R130, c[0x0][0x1d4], PT ;  /* 0x0000750082007a0c */ /* 0x000fe20003f86270 */
[----:B------:R-:W-:Y:S02]  /*3e20*/  IMAD R4, R0, c[0x0][0x1e4], R2 ;  /* 0x0000790000047a24 */ /* 0x000fe400078e0202 */
[----:B------:R-:W-:-:S02]  /*3e30*/  @P0 IMAD.MOV.U32 R5, RZ, RZ, c[0x0][0x1e0] ;  /* 0x00007800ff050624 */ /* 0x000fc400078e00ff */
[----:B------:R-:W-:Y:S02]  /*3e40*/  @P0 IMAD.MOV.U32 R6, RZ, RZ, 0x5 ;  /* 0x00000005ff060424 */ /* 0x000fe400078e00ff */
[----:B------:R-:W-:-:S03]  /*3e50*/  @P0 IMAD.SHL.U32 R2, R5, 0x20, RZ ;  /* 0x0000002005020824 */ /* 0x000fc600078e00ff */
[----:B------:R-:W-:Y:S01]  /*3e60*/  @P0 SHF.L.U64.HI R3, R5, R6, c[0x0][0x1e4] ;  /* 0x0000790005030619 */ /* 0x000fe20000010206 */
[----:B------:R-:W-:-:S04]  /*3e70*/  IMAD.WIDE.U32 R6, R0, c[0x0][0x1e0], RZ ;  /* 0x0000780000067a25 */ /* 0x000fc800078e00ff */
[----:B------:R-:W-:Y:S02]  /*3e80*/  IMAD.IADD R0, R7, 0x1, R4 ;  /* 0x0000000107007824 */ /* 0x000fe400078e0204 */
[----:B------:R-:W-:-:S04]  /*3e90*/  @P0 IMAD.WIDE.U32 R4, R6, 0x30, R2 ;  /* 0x0000003006040825 */ /* 0x000fc800078e0002 */
[----:B------:R-:W-:Y:S01]  /*3ea0*/  @P1 IMAD.WIDE.U32 R2, R6, 0x30, R78 ;  /* 0x0000003006021825 */ /* 0x000fe200078e004e */
[----:B------:R-:W-:-:S03]  /*3eb0*/  @P0 IADD3 R6, P2, R80, R4, RZ ;  /* 0x0000000450060210 */ /* 0x000fc60007f5e0ff */
[C---:B------:R-:W-:Y:S02]  /*3ec0*/  @P0 IMAD R7, R0.reuse, 0x30, RZ ;  /* 0x0000003000070824 */ /* 0x040fe400078e02ff */
[----:B------:R-:W-:-:S03]  /*3ed0*/  @P1 IMAD R0, R0, 0x30, RZ ;  /* 0x0000003000001824 */ /* 0x000fc600078e02ff */
[----:B------:R-:W-:Y:S01]  /*3ee0*/  @P0 IADD3.X R7, R79, R7, R5, P2, !PT ;  /* 0x000000074f070210 */ /* 0x000fe200017fe405 */
[----:B------:R-:W-:Y:S01]  /*3ef0*/  @P1 IMAD.IADD R0, R3, 0x1, R0 ;  /* 0x0000000103001824 */ /* 0x000fe200078e0200 */
[----:B------:R-:W-:-:S04]  /*3f00*/  @P1 LEA R4, P2, R2, c[0x0][0x1c8], 0x1 ;  /* 0x0000720002041a11 */ /* 0x000fc800078408ff */
[----:B------:R-:W-:Y:S02]  /*3f10*/  @P1 LEA.HI.X R5, R2, c[0x0][0x1cc], R0, 0x1, P2 ;  /* 0x0000730002051a11 */ /* 0x000fe400010f0c00 */
[----:B------:R-:W-:-:S03]  /*3f20*/  @P0 LEA R2, P2, R6, c[0x0][0x1c8], 0x1 ;  /* 0x0000720006020a11 */ /* 0x000fc600078408ff */
[----:B------:R-:W-:Y:S01]  /*3f30*/  @!PT LDS RZ, [RZ] ;  /* 0x00000000fffff984 */ /* 0x000fe20000000800 */
[----:B------:R-:W-:Y:S01]  /*3f40*/  @!PT LDS RZ, [RZ] ;  /* 0x00000000fffff984 */ /* 0x000fe20000000800 */
[----:B------:R-:W-:Y:S01]  /*3f50*/  @!PT LDS RZ, [RZ] ;  /* 0x00000000fffff984 */ /* 0x000fe20000000800 */
[----:B------:R1:W-:Y:S01]  /*3f60*/  @P1 LDGSTS.E.BYPASS.LTC128B.128 [R248+0x14080], [R4.64], !P5 ;  /* 0x1408000004f81fae */ /* 0x0003e2000e901d46 */
[----:B------:R-:W-:-:S03]  /*3f70*/  @P0 LEA.HI.X R3, R6, c[0x0][0x1cc], R7, 0x1, P2 ;  /* 0x0000730006030a11 */ /* 0x000fc600010f0c07 */
[----:B------:R1:W-:Y:S04]  /*3f80*/  @P1 LDGSTS.E.BYPASS.LTC128B.128 [R248+0x15880], [R4.64+0x80], !P3 ;  /* 0x1588008004f81fae */ /* 0x0003e8000d901d46 */
[----:B------:R1:W-:Y:S04]  /*3f90*/  @P1 LDGSTS.E.BYPASS.LTC128B.128 [R248+0x17080], [R4.64+0x100], !P4 ;  /* 0x1708010004f81fae */ /* 0x0003e8000e101d46 */
[----:B------:R1:W-:Y:S04]  /*3fa0*/  @P1 LDGSTS.E.BYPASS.LTC128B.128 [R248+0x18880], [R4.64+0x180], !P6 ;  /* 0x1888018004f81fae */ /* 0x0003e8000f101d46 */
[----:B------:R1:W-:Y:S04]  /*3fb0*/  @P0 LDGSTS.E.BYPASS.LTC128B.128 [R248+0x15080], [R2.64], !P5 ;  /* 0x1508000002f80fae */ /* 0x0003e8000e901d46 */
[----:B------:R1:W-:Y:S04]  /*3fc0*/  @P0 LDGSTS.E.BYPASS.LTC128B.128 [R248+0x16880], [R2.64+0x80], !P3 ;  /* 0x1688008002f80fae */ /* 0x0003e8000d901d46 */
[----:B------:R1:W-:Y:S04]  /*3fd0*/  @P0 LDGSTS.E.BYPASS.LTC128B.128 [R248+0x18080], [R2.64+0x100], !P4 ;  /* 0x1808010002f80fae */ /* 0x0003e8000e101d46 */
[----:B------:R1:W-:Y:S02]  /*3fe0*/  @P0 LDGSTS.E.BYPASS.LTC128B.128 [R248+0x19880], [R2.64+0x180], !P6 ;  /* 0x1988018002f80fae */ /* 0x0003e4000f101d46 */
.L_x_29:
[----:B--234-:R-:W-:Y:S05]  /*3ff0*/  BSYNC B0 ;  /* 0x0000000000007941 */ /* 0x01cfea0003800000 */
.L_x_28:
[----:B-1----:R-:W2:Y:S04]  /*4000*/  LDL R0, [R1+0x44] ;  /* 0x0000440001007983 */ /* 0x002ea80000100800 */
[----:B------:R-:W-:Y:S04]  /*4010*/  LDSM.16.MT88.4 R64, [R237+0x800] ;  /* 0x00080000ed40783b */ /* 0x000fe80000004200 */
[----:B------:R-:W-:Y:S04]  /*4020*/  LDSM.16.MT88.4 R56, [R236+0x2000] ;  /* 0x00200000ec38783b */ /* 0x000fe80000004200 */
[----:B------:R-:W-:Y:S04]  /*4030*/  LDSM.16.MT88.4 R84, [R238+0x2000] ;  /* 0x00200000ee54783b */ /* 0x000fe80000004200 */
[----:B------:R-:W-:Y:S04]  /*4040*/  LDSM.16.MT88.4 R72, [R238+0x800] ;  /* 0x00080000ee48783b */ /* 0x000fe80000004200 */
[----:B------:R-:W-:Y:S04]  /*4050*/  LDSM.16.MT88.4 R60, [R239+0x800] ;  /* 0x00080000ef3c783b */ /* 0x000fe80000004200 */
[----:B------:R-:W-:Y:S04]  /*4060*/  LDSM.16.MT88.4 R68, [R239+0x1800] ;  /* 0x00180000ef44783b */ /* 0x000fe80000004200 */
[----:B------:R-:W-:Y:S04]  /*4070*/  STL [R1+0xb8], R162 ;  /* 0x0000b8a201007387 */ /* 0x000fe80000100800 */
[----:B------:R-:W-:Y:S04]  /*4080*/  STL [R1+0xb4], R161 ;  /* 0x0000b4a101007387 */ /* 0x000fe80000100800 */
[----:B------:R-:W-:Y:S04]  /*4090*/  STL [R1+0xb0], R160 ;  /* 0x0000b0a001007387 */ /* 0x000fe80000100800 */
[----:B------:R-:W-:Y:S04]  /*40a0*/  STL [R1+0xac], R135 ;  /* 0x0000ac8701007387 */ /* 0x000fe80000100800 */
[----:B------:R-:W-:Y:S04]  /*40b0*/  STL [R1+0xa8], R134 ;  /* 0x0000a88601007387 */ /* 0x000fe80000100800 */
[----:B------:R-:W0:Y:S01]  /*40c0*/  LDGDEPBAR ;  /* 0x00000000000079af */ /* 0x000e220000000000 */
[----:B--2---:R-:W-:-:S03]  /*40d0*/  IMAD.IADD R0, R76, 0x1, -R0 ;  /* 0x000000014c007824 */ /* 0x004fc600078e0a00 */
[----:B------:R-:W-:Y:S02]  /*40e0*/  LDSM.16.MT88.4 R76, [R238+0x1800] ;  /* 0x00180000ee4c783b */ /* 0x000fe40000004200 */
[C---:B------:R-:W-:Y:S02]  /*40f0*/  ISETP.GT.AND P2, PT, R0.reuse, RZ, PT ;  /* 0x000000ff0000720c */ /* 0x040fe40003f44270 */
[C---:B------:R-:W-:Y:S02]  /*4100*/  ISETP.GT.AND P1, PT, R0.reuse, 0x1, PT ;  /* 0x000000010000780c */ /* 0x040fe40003f24270 */
[----:B------:R-:W-:Y:S02]  /*4110*/  ISETP.GT.AND P0, PT, R0, 0x8, PT ;  /* 0x000000080000780c */ /* 0x000fe40003f04270 */
[----:B------:R-:W-:Y:S02]  /*4120*/  FSEL R8, R49, -INF , P2 ;  /* 0xff80000031087808 */ /* 0x000fe40001000000 */
[----:B------:R-:W-:-:S02]  /*4130*/  FSEL R7, R48, -INF , P1 ;  /* 0xff80000030077808 */ /* 0x000fc40000800000 */
[----:B------:R-:W-:Y:S01]  /*4140*/  ISETP.GT.AND P4, PT, R0, 0x9, PT ;  /* 0x000000090000780c */ /* 0x000fe20003f84270 */
[----:B------:R-:W-:Y:S01]  /*4150*/  LDSM.16.MT88.4 R48, [R236+0x1800] ;  /* 0x00180000ec30783b */ /* 0x000fe20000004200 */
[----:B------:R-:W-:Y:S02]  /*4160*/  FSEL R6, R34, -INF , P0 ;  /* 0xff80000022067808 */ /* 0x000fe40000000000 */
[----:B------:R-:W-:Y:S02]  /*4170*/  FMNMX.FTZ R2, R8, R7, !PT ;  /* 0x0000000708027209 */ /* 0x000fe40007810000 */
[----:B------:R-:W-:Y:S02]  /*4180*/  ISETP.GT.AND P6, PT, R0, 0x10, PT ;  /* 0x000000100000780c */ /* 0x000fe40003fc4270 */
[----:B------:R-:W-:Y:S02]  /*4190*/  FSEL R5, R40, -INF , P4 ;  /* 0xff80000028057808 */ /* 0x000fe40002000000 */
[----:B------:R-:W-:-:S02]  /*41a0*/  FMNMX.FTZ R2, R6, R2, !PT ;  /* 0x0000000206027209 */ /* 0x000fc40007810000 */
[----:B------:R-:W-:Y:S02]  /*41b0*/  ISETP.GT.AND P5, PT, R0, 0x11, PT ;  /* 0x000000110000780c */ /* 0x000fe40003fa4270 */
        /* <DEDUP_REMOVED lines=11> */
[----:B------:R-:W-:Y:S02]  /*4270*/  FSEL R18, R45, -INF , P2 ;  /* 0xff8000002d127808 */ /* 0x000fe40001000000 */
[----:B------:R-:W-:Y:S02]  /*4280*/  ISETP.GT.AND P2, PT, R0, 0x21, PT ;  /* 0x000000210000780c */ /* 0x000fe40003f44270 */
[----:B------:R-:W-:Y:S02]  /*4290*/  FSEL R107, R19, -INF , P3 ;  /* 0xff800000136b7808 */ /* 0x000fe40001800000 */
[----:B------:R-:W-:Y:S02]  /*42a0*/  FMNMX.FTZ R2, R13, R2, !PT ;  /* 0x000000020d027209 */ /* 0x000fe40007810000 */
[----:B------:R-:W-:Y:S02]  /*42b0*/  FSEL R17, R44, -INF , P1 ;  /* 0xff8000002c117808 */ /* 0x000fe40000800000 */
[----:B------:R-:W-:Y:S01]  /*42c0*/  ISETP.GT.AND P1, PT, R0, 0x28, PT ;  /* 0x000000280000780c */ /* 0x000fe20003f24270 */
[----:B------:R-:W-:Y:S01]  /*42d0*/  LDSM.16.MT88.4 R44, [R241] ;  /* 0x00000000f12c783b */ /* 0x000fe20000004200 */
[----:B------:R-:W-:-:S02]  /*42e0*/  FSEL R106, R20, -INF , P2 ;  /* 0xff800000146a7808 */ /* 0x000fc40001000000 */
[----:B------:R-:W-:Y:S02]  /*42f0*/  FMNMX.FTZ R2, R107, R2, !PT ;  /* 0x000000026b027209 */ /* 0x000fe40007810000 */
[----:B------:R-:W-:Y:S02]  /*4300*/  FSEL R16, R41, -INF , P0 ;  /* 0xff80000029107808 */ /* 0x000fe40000000000 */
[----:B------:R-:W-:Y:S02]  /*4310*/  ISETP.GT.AND P0, PT, R0, 0x29, PT ;  /* 0x000000290000780c */ /* 0x000fe40003f04270 */
[----:B------:R-:W-:Y:S02]  /*4320*/  FSEL R105, R12, -INF , P1 ;  /* 0xff8000000c697808 */ /* 0x000fe40000800000 */
[----:B------:R-:W-:Y:S02]  /*4330*/  FMNMX.FTZ R2, R106, R2, !PT ;  /* 0x000000026a027209 */ /* 0x000fe40007810000 */
[----:B------:R-:W-:-:S02]  /*4340*/  FSEL R104, R10, -INF , P0 ;  /* 0xff8000000a687808 */ /* 0x000fc40000000000 */
[----:B------:R-:W-:Y:S02]  /*4350*/  FMNMX.FTZ R2, R105, R2, !PT ;  /* 0x0000000269027209 */ /* 0x000fe40007810000 */
[----:B------:R-:W-:Y:S02]  /*4360*/  FMNMX.FTZ R3, R18, R17, !PT ;  /* 0x0000001112037209 */ /* 0x000fe40007810000 */
[----:B------:R-:W-:Y:S02]  /*4370*/  FMNMX.FTZ R2, R104, R2, !PT ;  /* 0x0000000268027209 */ /* 0x000fe40007810000 */
[----:B------:R-:W-:Y:S02]  /*4380*/  FSEL R15, R35, -INF , P4 ;  /* 0xff800000230f7808 */ /* 0x000fe40002000000 */
[----:B------:R-:W-:Y:S01]  /*4390*/  FMNMX.FTZ R3, R16, R3, !PT ;  /* 0x0000000310037209 */ /* 0x000fe20007810000 */
[----:B------:R-:W1:Y:S01]  /*43a0*/  SHFL.BFLY PT, R20, R2, 0x2, 0x1f ;  /* 0x0c401f0002147f89 */ /* 0x000e6200000e0000 */
[----:B------:R-:W-:-:S02]  /*43b0*/  FSEL R14, R32, -INF , P6 ;  /* 0xff800000200e7808 */ /* 0x000fc40003000000 */
[C---:B------:R-:W-:Y:S02]  /*43c0*/  ISETP.GT.AND P6, PT, R0.reuse, 0x11, PT ;  /* 0x000000110000780c */ /* 0x040fe40003fc4270 */
[----:B------:R-:W-:Y:S02]  /*43d0*/  ISETP.GT.AND P4, PT, R0, 0x18, PT ;  /* 0x000000180000780c */ /* 0x000fe40003f84270 */
[----:B------:R-:W-:Y:S02]  /*43e0*/  FMNMX.FTZ R0, R15, R3, !PT ;  /* 0x000000030f007209 */ /* 0x000fe40007810000 */
[----:B------:R-:W-:Y:S02]  /*43f0*/  FSEL R12, R33, -INF , P6 ;  /* 0xff800000210c7808 */ /* 0x000fe40003000000 */
[----:B------:R-:W-:Y:S01]  /*4400*/  FMNMX.FTZ R0, R14, R0, !PT ;  /* 0x000000000e007209 */ /* 0x000fe20007810000 */
[----:B------:R-:W-:Y:S01]  /*4410*/  LDSM.16.MT88.4 R32, [R236] ;  /* 0x00000000ec20783b */ /* 0x000fe20000004200 */
[----:B------:R-:W-:-:S02]  /*4420*/  FSEL R10, R30, -INF , P4 ;  /* 0xff8000001e0a7808 */ /* 0x000fc40002000000 */
[----:B------:R-:W-:Y:S02]  /*4430*/  FMNMX.FTZ R0, R12, R0, !PT ;  /* 0x000000000c007209 */ /* 0x000fe40007810000 */
[----:B------:R-:W-:Y:S02]  /*4440*/  FSEL R19, R31, -INF , P5 ;  /* 0xff8000001f137808 */ /* 0x000fe40002800000 */
[----:B------:R-:W-:Y:S01]  /*4450*/  FMNMX.FTZ R0, R10, R0, !PT ;  /* 0x000000000a007209 */ /* 0x000fe20007810000 */
[----:B------:R-:W-:Y:S01]  /*4460*/  LDSM.16.MT88.4 R28, [R236+0x800] ;  /* 0x00080000ec1c783b */ /* 0x000fe20000004200 */
[----:B------:R-:W-:Y:S02]  /*4470*/  FSEL R103, R25, -INF , P3 ;  /* 0xff80000019677808 */ /* 0x000fe40001800000 */
[----:B------:R-:W-:Y:S02]  /*4480*/  FMNMX.FTZ R0, R19, R0, !PT ;  /* 0x0000000013007209 */ /* 0x000fe40007810000 */
[----:B------:R-:W-:-:S02]  /*4490*/  FSEL R102, R24, -INF , P2 ;  /* 0xff80000018667808 */ /* 0x000fc40001000000 */
[----:B------:R-:W-:Y:S01]  /*44a0*/  FMNMX.FTZ R3, R103, R0, !PT ;  /* 0x0000000067037209 */ /* 0x000fe20007810000 */
[----:B------:R-:W-:Y:S01]  /*44b0*/  LDSM.16.MT88.4 R24, [R238] ;  /* 0x00000000ee18783b */ /* 0x000fe20000004200 */
[----:B-1----:R-:W-:Y:S02]  /*44c0*/  FMNMX.FTZ R0, R2, R20, !PT ;  /* 0x0000001402007209 */ /* 0x002fe40007810000 */
[----:B------:R-:W-:Y:S02]  /*44d0*/  FSEL R101, R22, -INF , P1 ;  /* 0xff80000016657808 */ /* 0x000fe40000800000 */
[----:B------:R-:W-:Y:S01]  /*44e0*/  FMNMX.FTZ R3, R102, R3, !PT ;  /* 0x0000000366037209 */ /* 0x000fe20007810000 */
[----:B------:R-:W1:Y:S01]  /*44f0*/  SHFL.BFLY PT, R2, R0, 0x1, 0x1f ;  /* 0x0c201f0000027f89 */ /* 0x000e6200000e0000 */
[----:B------:R-:W-:Y:S02]  /*4500*/  FSEL R100, R23, -INF , P0 ;  /* 0xff80000017647808 */ /* 0x000fe40000000000 */
[----:B------:R-:W-:-:S04]  /*4510*/  FMNMX.FTZ R3, R101, R3, !PT ;  /* 0x0000000365037209 */ /* 0x000fc80007810000 */
[----:B------:R-:W-:-:S05]  /*4520*/  FMNMX.FTZ R3, R100, R3, !PT ;  /* 0x0000000364037209 */ /* 0x000fca0007810000 */
[----:B------:R-:W2:Y:S01]  /*4530*/  SHFL.BFLY PT, R20, R3, 0x2, 0x1f ;  /* 0x0c401f0003147f89 */ /* 0x000ea200000e0000 */
[----:B-1----:R-:W-:-:S04]  /*4540*/  FMNMX.FTZ R133, R0, R2, !PT ;  /* 0x0000000200857209 */ /* 0x002fc80007810000 */
[C---:B------:R-:W-:Y:S01]  /*4550*/  FSETP.NEU.FTZ.AND P0, PT, R133.reuse, -INF , PT ;  /* 0xff8000008500780b */ /* 0x040fe20003f1d000 */
[----:B------:R-:W-:-:S05]  /*4560*/  FMUL.FTZ R2, R133, c[0x0][0x2d0] ;  /* 0x0000b40085027a20 */ /* 0x000fca0000410000 */
[----:B------:R-:W-:Y:S02]  /*4570*/  FSEL R2, R2, RZ, P0 ;  /* 0x000000ff02027208 */ /* 0x000fe40000000000 */
[----:B--2---:R-:W-:Y:S02]  /*4580*/  FMNMX.FTZ R0, R3, R20, !PT ;  /* 0x0000001403007209 */ /* 0x004fe40007810000 */
[----:B------:R-:W-:Y:S01]  /*4590*/  LDSM.16.MT88.4 R20, [R237] ;  /* 0x00000000ed14783b */ /* 0x000fe20000004200 */
[----:B------:R-:W-:-:S03]  /*45a0*/  FFMA.FTZ R3, R8, c[0x0][0x2d0], -R2 ;  /* 0x0000b40008037a23 */ /* 0x000fc60000010802 */
[----:B------:R-:W1:Y:S01]  /*45b0*/  SHFL.BFLY PT, R8, R0, 0x1, 0x1f ;  /* 0x0c201f0000087f89 */ /* 0x000e6200000e0000 */
[----:B------:R2:W-:Y:S02]  /*45c0*/  MUFU.EX2 R89, R3 ;  /* 0x0000000300597308 */ /* 0x0005e40000000800 */
[----:B--2---:R-:W-:-:S06]  /*45d0*/  FFMA.FTZ R3, R7, c[0x0][0x2d0], -R2 ;  /* 0x0000b40007037a23 */ /* 0x004fcc0000010802 */
[----:B------:R2:W3:Y:S01]  /*45e0*/  MUFU.EX2 R88, R3 ;  /* 0x0000000300587308 */ /* 0x0004e20000000800 */
[----:B-1----:R-:W-:Y:S01]  /*45f0*/  FMNMX.FTZ R132, R0, R8, !PT ;  /* 0x0000000800847209 */ /* 0x002fe20007810000 */
[----:B------:R-:W-:-:S03]  /*4600*/  FFMA.FTZ R0, R11, c[0x0][0x2d0], -R2 ;  /* 0x0000b4000b007a23 */ /* 0x000fc60000010802 */
[----:B------:R-:W-:-:S03]  /*4610*/  FSETP.NEU.FTZ.AND P0, PT, R132, -INF , PT ;  /* 0xff8000008400780b */ /* 0x000fc60003f1d000 */
[----:B------:R1:W-:Y:S01]  /*4620*/  MUFU.EX2 R96, R0 ;  /* 0x0000000000607308 */ /* 0x0003e20000000800 */
[----:B--2---:R-:W-:Y:S01]  /*4630*/  FFMA.FTZ R3, R6, c[0x0][0x2d0], -R2 ;  /* 0x0000b40006037a23 */ /* 0x004fe20000010802 */
[----:B---3--:R-:W-:-:S06]  /*4640*/  F2FP.PACK_AB R8, R88, R89 ;  /* 0x000000595808723e */ /* 0x008fcc00000000ff */
[----:B------:R2:W-:Y:S01]  /*4650*/  MUFU.EX2 R91, R3 ;  /* 0x00000003005b7308 */ /* 0x0005e20000000800 */
[----:B-1----:R-:W-:-:S07]  /*4660*/  FFMA.FTZ R0, R9, c[0x0][0x2d0], -R2 ;  /* 0x0000b40009007a23 */ /* 0x002fce0000010802 */
[----:B------:R-:W-:Y:S01]  /*4670*/  MUFU.EX2 R97, R0 ;  /* 0x0000000000617308 */ /* 0x000fe20000000800 */
[----:B--2---:R-:W-:-:S07]  /*4680*/  FFMA.FTZ R3, R5, c[0x0][0x2d0], -R2 ;  /* 0x0000b40005037a23 */ /* 0x004fce0000010802 */
[----:B------:R1:W-:Y:S02]  /*4690*/  MUFU.EX2 R90, R3 ;  /* 0x00000003005a7308 */ /* 0x0003e40000000800 */
[----:B-1----:R-:W-:-:S06]  /*46a0*/  FFMA.FTZ R3, R4, c[0x0][0x2d0], -R2 ;  /* 0x0000b40004037a23 */ /* 0x002fcc0000010802 */
[----:B------:R1:W2:Y:S02]  /*46b0*/  MUFU.EX2 R94, R3 ;  /* 0x00000003005e7308 */ /* 0x0002a40000000800 */
[----:B-1----:R-:W-:Y:S01]  /*46c0*/  FMUL.FTZ R3, R132, c[0x0][0x2d0] ;  /* 0x0000b40084037a20 */ /* 0x002fe20000410000 */
[----:B--2---:R-:W-:-:S04]  /*46d0*/  F2FP.PACK_AB R4, R96, R94 ;  /* 0x0000005e6004723e */ /* 0x004fc800000000ff */
[----:B------:R-:W-:Y:S01]  /*46e0*/  FSEL R0, R3, RZ, P0 ;  /* 0x000000ff03007208 */ /* 0x000fe20000000000 */
[----:B------:R-:W-:-:S04]  /*46f0*/  FFMA.FTZ R3, R13, c[0x0][0x2d0], -R2 ;  /* 0x0000b4000d037a23 */ /* 0x000fc80000010802 */
[----:B------:R1:W2:Y:S02]  /*4700*/  MUFU.EX2 R98, R3 ;  /* 0x0000000300627308 */ /* 0x0002a40000000800 */
[----:B-1----:R-:W-:Y:S01]  /*4710*/  FFMA.FTZ R3, R18, c[0x0][0x2d0], -R0 ;  /* 0x0000b40012037a23 */ /* 0x002fe20000010800 */
[----:B--2---:R-:W-:-:S05]  /*4720*/  F2FP.PACK_AB R6, R98, R97 ;  /* 0x000000616206723e */ /* 0x004fca00000000ff */
[----:B------:R1:W-:Y:S02]  /*4730*/  MUFU.EX2 R82, R3 ;  /* 0x0000000300527308 */ /* 0x0003e40000000800 */
[----:B-1----:R-:W-:-:S06]  /*4740*/  FFMA.FTZ R3, R17, c[0x0][0x2d0], -R0 ;  /* 0x0000b40011037a23 */ /* 0x002fcc0000010800 */
        /* <DEDUP_REMOVED lines=12> */
[----:B------:R-:W-:Y:S02]  /*4810*/  F2FP.PACK_AB R10, R90, R91 ;  /* 0x0000005b5a0a723e */ /* 0x000fe400000000ff */
[----:B--2---:R-:W-:-:S03]  /*4820*/  F2FP.PACK_AB R5, R93, R92 ;  /* 0x0000005c5d05723e */ /* 0x004fc600000000ff */
[----:B------:R1:W-:Y:S02]  /*4830*/  MUFU.EX2 R95, R3 ;  /* 0x00000003005f7308 */ /* 0x0003e40000000800 */
[C---:B------:R-:W-:Y:S08]  /*4840*/  HMMA.16816.F32 R12, R8.reuse, R34, RZ ;  /* 0x00000022080c723c */ /* 0x040ff000000018ff */
[----:B------:R-:W-:Y:S01]  /*4850*/  HMMA.16816.F32 R36, R8, R20, RZ ;  /* 0x000000140824723c */ /* 0x000fe200000018ff */
[----:B-1----:R-:W-:-:S04]  /*4860*/  FFMA.FTZ R3, R19, c[0x0][0x2d0], -R0 ;  /* 0x0000b40013037a23 */ /* 0x002fc80000010800 */
[----:B------:R-:W1:Y:S03]  /*4870*/  MUFU.EX2 R99, R3 ;  /* 0x0000000300637308 */ /* 0x000e660000000800 */
[C---:B------:R-:W-:Y:S08]  /*4880*/  HMMA.16816.F32 R16, R8.reuse, R32, RZ ;  /* 0x000000200810723c */ /* 0x040ff000000018ff */
[----:B------:R-:W-:Y:S01]  /*4890*/  HMMA.16816.F32 R32, R8, R22, RZ ;  /* 0x000000160820723c */ /* 0x000fe200000018ff */
[----:B-1----:R-:W-:-:S07]  /*48a0*/  F2FP.PACK_AB R7, R99, R95 ;  /* 0x0000005f6307723e */ /* 0x002fce00000000ff */
[----:B------:R-:W-:Y:S08]  /*48b0*/  HMMA.16816.F32 R20, R8, R48, RZ ;  /* 0x000000300814723c */ /* 0x000ff000000018ff */
[----:B------:R-:W-:Y:S08]  /*48c0*/  HMMA.16816.F32 R144, R4, R30, R12 ;  /* 0x0000001e0490723c */ /* 0x000ff0000000180c */
[----:B------:R-:W-:Y:S08]  /*48d0*/  HMMA.16816.F32 R12, R8, R76, RZ ;  /* 0x0000004c080c723c */ /* 0x000ff000000018ff */
[----:B------:R-:W-:Y:S08]  /*48e0*/  HMMA.16816.F32 R156, R4, R28, R16 ;  /* 0x0000001c049c723c */ /* 0x000ff00000001810 */
[C---:B------:R-:W-:Y:S08]  /*48f0*/  HMMA.16816.F32 R52, R8.reuse, R24, RZ ;  /* 0x000000180834723c */ /* 0x040ff000000018ff */
[----:B------:R-:W-:Y:S08]  /*4900*/  HMMA.16816.F32 R40, R8, R26, RZ ;  /* 0x0000001a0828723c */ /* 0x000ff000000018ff */
[----:B------:R-:W-:Y:S08]  /*4910*/  HMMA.16816.F32 R108, R4, R66, R32 ;  /* 0x00000042046c723c */ /* 0x000ff00000001820 */
[C---:B------:R-:W-:Y:S08]  /*4920*/  HMMA.16816.F32 R28, R8.reuse, R44, RZ ;  /* 0x0000002c081c723c */ /* 0x040ff000000018ff */
[----:B------:R-:W-:Y:S01]  /*4930*/  HMMA.16816.F32 R24, R8, R46, RZ ;  /* 0x0000002e0818723c */ /* 0x000fe200000018ff */
[----:B------:R-:W1:Y:S07]  /*4940*/  LDSM.16.MT88.4 R44, [R237+0x1800] ;  /* 0x00180000ed2c783b */ /* 0x000e6e0000004200 */
[----:B------:R-:W-:Y:S01]  /*4950*/  HMMA.16816.F32 R20, R4, R56, R20 ;  /* 0x000000380414723c */ /* 0x000fe20000001814 */
[----:B------:R-:W-:Y:S01]  /*4960*/  IMAD.MOV.U32 R130, RZ, RZ, R110 ;  /* 0x000000ffff827224 */ /* 0x000fe200078e006e */
[----:B------:R-:W-:Y:S01]  /*4970*/  MOV R3, R108 ;  /* 0x0000006c00037202 */ /* 0x000fe20000000f00 */
[----:B------:R-:W-:-:S02]  /*4980*/  IMAD.MOV.U32 R129, RZ, RZ, R111 ;  /* 0x000000ffff817224 */ /* 0x000fc400078e006f */
[----:B------:R-:W-:-:S03]  /*4990*/  IMAD.MOV.U32 R169, RZ, RZ, R109 ;  /* 0x000000ffffa97224 */ /* 0x000fc600078e006d */
[----:B------:R-:W-:Y:S01]  /*49a0*/  HMMA.16816.F32 R16, R8, R50, RZ ;  /* 0x000000320810723c */ /* 0x000fe200000018ff */
[----:B------:R-:W-:Y:S07]  /*49b0*/  LDSM.16.MT88.4 R48, [R238+0x3000] ;  /* 0x00300000ee30783b */ /* 0x000fee0000004200 */
[C---:B------:R-:W-:Y:S08]  /*49c0*/  HMMA.16816.F32 R12, R4.reuse, R84, R12 ;  /* 0x00000054040c723c */ /* 0x040ff0000000180c */
[----:B------:R-:W-:Y:S01]  /*49d0*/  IMAD.MOV.U32 R113, RZ, RZ, R22 ;  /* 0x000000ffff717224 */ /* 0x000fe200078e0016 */
[----:B------:R-:W-:Y:S01]  /*49e0*/  MOV R112, R23 ;  /* 0x0000001700707202 */ /* 0x000fe20000000f00 */
[----:B------:R-:W-:Y:S01]  /*49f0*/  IMAD.MOV.U32 R111, RZ, RZ, R20 ;  /* 0x000000ffff6f7224 */ /* 0x000fe200078e0014 */
[C---:B------:R-:W-:Y:S01]  /*4a00*/  HMMA.16816.F32 R136, R4.reuse, R74, R40 ;  /* 0x0000004a0488723c */ /* 0x040fe20000001828 */
[----:B------:R-:W-:Y:S01]  /*4a10*/  IMAD.MOV.U32 R110, RZ, RZ, R21 ;  /* 0x000000ffff6e7224 */ /* 0x000fe200078e0015 */
[----:B------:R-:W-:Y:S04]  /*4a20*/  LDSM.16.MT88.4 R40, [R236+0x3000] ;  /* 0x00300000ec28783b */ /* 0x000fe80000004200 */
[----:B------:R-:W2:Y:S02]  /*4a30*/  LDSM.16.MT88.4 R20, [R237+0x2000] ;  /* 0x00200000ed14783b */ /* 0x000ea40000004200 */
[C---:B------:R-:W-:Y:S02]  /*4a40*/  HMMA.16816.F32 R16, R4.reuse, R58, R16 ;  /* 0x0000003a0410723c */ /* 0x040fe40000001810 */
[----:B------:R-:W-:Y:S03]  /*4a50*/  LDSM.16.MT88.4 R56, [R237+0x3000] ;  /* 0x00300000ed38783b */ /* 0x000fe60000004200 */
[----:B------:R-:W-:Y:S01]  /*4a60*/  IMAD.MOV.U32 R109, RZ, RZ, R12 ;  /* 0x000000ffff6d7224 */ /* 0x000fe200078e000c */
[----:B------:R-:W-:Y:S01]  /*4a70*/  MOV R162, R14 ;  /* 0x0000000e00a27202 */ /* 0x000fe20000000f00 */
[----:B------:R-:W-:Y:S01]  /*4a80*/  IMAD.MOV.U32 R108, RZ, RZ, R13 ;  /* 0x000000ffff6c7224 */ /* 0x000fe200078e000d */
[----:B------:R-:W-:Y:S01]  /*4a90*/  HMMA.16816.F32 R148, R4, R72, R52 ;  /* 0x000000480494723c */ /* 0x000fe20000001834 */
[----:B------:R-:W-:Y:S01]  /*4aa0*/  IMAD.MOV.U32 R161, RZ, RZ, R15 ;  /* 0x000000ffffa17224 */ /* 0x000fe200078e000f */
[----:B------:R-:W3:Y:S06]  /*4ab0*/  LDSM.16.MT88.4 R52, [R236+0x3800] ;  /* 0x00380000ec34783b */ /* 0x000eec0000004200 */
[----:B-1----:R-:W-:Y:S08]  /*4ac0*/  HMMA.16816.F32 R12, R8, R44, RZ ;  /* 0x0000002c080c723c */ /* 0x002ff000000018ff */
[----:B------:R-:W-:Y:S01]  /*4ad0*/  HMMA.16816.F32 R24, R4, R62, R24 ;  /* 0x0000003e0418723c */ /* 0x000fe20000001818 */
[----:B------:R-:W-:Y:S01]  /*4ae0*/  MOV R121, R17 ;  /* 0x0000001100797202 */ /* 0x000fe20000000f00 */
[----:B------:R-:W-:Y:S01]  /*4af0*/  IMAD.MOV.U32 R120, RZ, RZ, R18 ;  /* 0x000000ffff787224 */ /* 0x000fe200078e0012 */
[----:B------:R-:W-:Y:S01]  /*4b00*/  MOV R118, R16 ;  /* 0x0000001000767202 */ /* 0x000fe20000000f00 */
[----:B------:R-:W-:-:S04]  /*4b10*/  IMAD.MOV.U32 R119, RZ, RZ, R19 ;  /* 0x000000ffff777224 */ /* 0x000fc800078e0013 */
[C---:B------:R-:W-:Y:S01]  /*4b20*/  HMMA.16816.F32 R140, R4.reuse, R64, R36 ;  /* 0x00000040048c723c */ /* 0x040fe20000001824 */
[----:B------:R-:W1:Y:S07]  /*4b30*/  LDSM.16.MT88.4 R36, [R239+0x2000] ;  /* 0x00200000ef24783b */ /* 0x000e6e0000004200 */
[----:B------:R-:W-:Y:S08]  /*4b40*/  HMMA.16816.F32 R28, R4, R60, R28 ;  /* 0x0000003c041c723c */ /* 0x000ff0000000181c */
[----:B------:R-:W-:Y:S01]  /*4b50*/  HMMA.16816.F32 R16, R8, R78, RZ ;  /* 0x0000004e0810723c */ /* 0x000fe200000018ff */
[----:B------:R-:W-:Y:S01]  /*4b60*/  IMAD.MOV.U32 R125, RZ, RZ, R25 ;  /* 0x000000ffff7d7224 */ /* 0x000fe200078e0019 */
[----:B------:R-:W-:Y:S01]  /*4b70*/  MOV R123, R27 ;  /* 0x0000001b007b7202 */ /* 0x000fe20000000f00 */
[----:B------:R-:W-:-:S02]  /*4b80*/  IMAD.MOV.U32 R124, RZ, RZ, R26 ;  /* 0x000000ffff7c7224 */ /* 0x000fc400078e001a */
[----:B------:R-:W-:-:S03]  /*4b90*/  IMAD.MOV.U32 R122, RZ, RZ, R24 ;  /* 0x000000ffff7a7224 */ /* 0x000fc600078e0018 */
[----:B--2---:R-:W-:Y:S08]  /*4ba0*/  HMMA.16816.F32 R60, R4, R20, R12 ;  /* 0x00000014043c723c */ /* 0x004ff0000000180c */
[----:B------:R-:W-:Y:S01]  /*4bb0*/  HMMA.16816.F32 R12, R8, R40, RZ ;  /* 0x00000028080c723c */ /* 0x000fe200000018ff */
[----:B------:R-:W-:Y:S01]  /*4bc0*/  MOV R168, R30 ;  /* 0x0000001e00a87202 */ /* 0x000fe20000000f00 */
[----:B------:R-:W-:Y:S01]  /*4bd0*/  IMAD.MOV.U32 R128, RZ, RZ, R31 ;  /* 0x000000ffff807224 */ /* 0x000fe200078e001f */
[----:B------:R-:W-:Y:S01]  /*4be0*/  MOV R126, R28 ;  /* 0x0000001c007e7202 */ /* 0x000fe20000000f00 */
[----:B------:R-:W-:-:S03]  /*4bf0*/  IMAD.MOV.U32 R127, RZ, RZ, R29 ;  /* 0x000000ffff7f7224 */ /* 0x000fc600078e001d */
[----:B------:R-:W-:Y:S01]  /*4c00*/  MOV R41, R125 ;  /* 0x0000007d00297202 */ /* 0x000fe20000000f00 */
[----:B------:R-:W-:Y:S01]  /*4c10*/  HMMA.16816.F32 R32, R8, R46, RZ ;  /* 0x0000002e0820723c */ /* 0x000fe200000018ff */
[----:B------:R-:W2:Y:S01]  /*4c20*/  LDSM.16.MT88.4 R44, [R238+0x3800] ;  /* 0x00380000ee2c783b */ /* 0x000ea20000004200 */
[----:B------:R-:W-:-:S06]  /*4c30*/  MOV R40, R122 ;  /* 0x0000007a00287202 */ /* 0x000fcc0000000f00 */
[----:B------:R-:W-:Y:S01]  /*4c40*/  HMMA.16816.F32 R24, R8, R70, RZ ;  /* 0x000000460818723c */ /* 0x000fe200000018ff */
[----:B------:R-:W-:Y:S01]  /*4c50*/  IMAD.MOV.U32 R117, RZ, RZ, R61 ;  /* 0x000000ffff757224 */ /* 0x000fe200078e003d */
[----:B------:R-:W-:Y:S01]  /*4c60*/  MOV R116, R62 ;  /* 0x0000003e00747202 */ /* 0x000fe20000000f00 */
[----:B------:R-:W-:Y:S02]  /*4c70*/  IMAD.MOV.U32 R115, RZ, RZ, R63 ;  /* 0x000000ffff737224 */ /* 0x000fe400078e003f */
[----:B------:R-:W-:-:S03]  /*4c80*/  IMAD.MOV.U32 R114, RZ, RZ, R60 ;  /* 0x000000ffff727224 */ /* 0x000fc600078e003c */
[C---:B------:R-:W-:Y:S08]  /*4c90*/  HMMA.16816.F32 R64, R4.reuse, R86, R16 ;  /* 0x000000560440723c */ /* 0x040ff00000001810 */
[C---:B---3--:R-:W-:Y:S07]  /*4ca0*/  HMMA.16816.F32 R16, R4.reuse, R52, R12 ;  /* 0x000000340410723c */ /* 0x048fee000000180c */
[----:B------:R-:W-:Y:S01]  /*4cb0*/  IMAD.MOV.U32 R52, RZ, RZ, R114 ;  /* 0x000000ffff347224 */ /* 0x000fe200078e0072 */
[----:B------:R-:W-:Y:S01]  /*4cc0*/  HMMA.16816.F32 R60, R4, R22, R32 ;  /* 0x00000016043c723c */ /* 0x000fe20000001820 */
[----:B------:R-:W3:Y:S01]  /*4cd0*/  LDSM.16.MT88.4 R32, [R237+0x3800] ;  /* 0x00380000ed20783b */ /* 0x000ee20000004200 */
[----:B------:R-:W-:-:S06]  /*4ce0*/  IMAD.MOV.U32 R53, RZ, RZ, R117 ;  /* 0x000000ffff357224 */ /* 0x000fcc00078e0075 */
[----:B------:R-:W-:Y:S08]  /*4cf0*/  HMMA.16816.F32 R28, R8, R68, RZ ;  /* 0x00000044081c723c */ /* 0x000ff000000018ff */
[----:B-1----:R-:W-:Y:S01]  /*4d00*/  HMMA.16816.F32 R68, R4, R38, R24 ;  /* 0x000000260444723c */ /* 0x002fe20000001818 */
[----:B------:R-:W-:Y:S01]  /*4d10*/  MOV R154, R16 ;  /* 0x00000010009a7202 */ /* 0x000fe20000000f00 */
[----:B------:R-:W-:Y:S01]  /*4d20*/  IMAD.MOV.U32 R153, RZ, RZ, R17 ;  /* 0x000000ffff997224 */ /* 0x000fe200078e0011 */
[----:B------:R-:W-:Y:S01]  /*4d30*/  MOV R131, R19 ;  /* 0x0000001300837202 */ /* 0x000fe20000000f00 */
[----:B------:R-:W-:-:S04]  /*4d40*/  IMAD.MOV.U32 R152, RZ, RZ, R18 ;  /* 0x000000ffff987224 */ /* 0x000fc800078e0012 */
[C---:B------:R-:W-:Y:S07]  /*4d50*/  HMMA.16816.F32 R24, R8.reuse, R48, RZ ;  /* 0x000000300818723c */ /* 0x040fee00000018ff */
[----:B------:R-:W-:Y:S01]  /*4d60*/  IMAD.MOV.U32 R49, RZ, RZ, R121 ;  /* 0x000000ffff317224 */ /* 0x000fe200078e0079 */
[----:B------:R-:W-:Y:S01]  /*4d70*/  HMMA.16816.F32 R16, R8, R56, RZ ;  /* 0x000000380810723c */ /* 0x000fe200000018ff */
[----:B------:R-:W-:-:S06]  /*4d80*/  IMAD.MOV.U32 R48, RZ, RZ, R118 ;  /* 0x000000ffff307224 */ /* 0x000fcc00078e0076 */
[----:B------:R-:W-:Y:S01]  /*4d90*/  IMAD.MOV.U32 R56, RZ, RZ, R109 ;  /* 0x000000ffff387224 */ /* 0x000fe200078e006d */
[----:B------:R-:W-:Y:S01]  /*4da0*/  HMMA.16816.F32 R72, R4, R36, R28 ;  /* 0x000000240448723c */ /* 0x000fe2000000181c */
[----:B------:R-:W1:Y:S01]  /*4db0*/  LDSM.16.MT88.4 R36, [R239+0x3000] ;  /* 0x00300000ef24783b */ /* 0x000e620000004200 */
[----:B------:R-:W-:-:S06]  /*4dc0*/  MOV R57, R108 ;  /* 0x0000006c00397202 */ /* 0x000fcc0000000f00 */
[----:B--2---:R-:W-:Y:S07]  /*4dd0*/  HMMA.16816.F32 R84, R4, R44, R24 ;  /* 0x0000002c0454723c */ /* 0x004fee0000001818 */
[----:B------:R-:W-:Y:S01]  /*4de0*/  MOV R44, R111 ;  /* 0x0000006f002c7202 */ /* 0x000fe20000000f00 */
[----:B------:R-:W-:Y:S01]  /*4df0*/  HMMA.16816.F32 R20, R8, R50, RZ ;  /* 0x000000320814723c */ /* 0x000fe200000018ff */
[----:B------:R-:W-:-:S06]  /*4e00*/  IMAD.MOV.U32 R45, RZ, RZ, R110 ;  /* 0x000000ffff2d7224 */ /* 0x000fcc00078e006e */
[----:B------:R-:W-:Y:S01]  /*4e10*/  IMAD.MOV.U32 R50, RZ, RZ, R120 ;  /* 0x000000ffff327224 */ /* 0x000fe200078e0078 */
[----:B---3--:R-:W-:Y:S01]  /*4e20*/  HMMA.16816.F32 R16, R4, R32, R16 ;  /* 0x000000200410723c */ /* 0x008fe20000001810 */
[----:B------:R-:W-:-:S06]  /*4e30*/  MOV R51, R119 ;  /* 0x0000007700337202 */ /* 0x000fcc0000000f00 */
[----:B------:R-:W-:Y:S01]  /*4e40*/  FFMA.FTZ R33, R101, c[0x0][0x2d0], -R0 ;  /* 0x0000b40065217a23 */ /* 0x000fe20000010800 */
[C---:B------:R-:W-:Y:S01]  /*4e50*/  HMMA.16816.F32 R28, R8.reuse, R42, RZ ;  /* 0x0000002a081c723c */ /* 0x040fe200000018ff */
[----:B------:R-:W-:Y:S01]  /*4e60*/  IMAD.MOV.U32 R160, RZ, RZ, R84 ;  /* 0x000000ffffa07224 */ /* 0x000fe200078e0054 */
[----:B------:R-:W-:Y:S01]  /*4e70*/  MOV R134, R86 ;  /* 0x0000005600867202 */ /* 0x000fe20000000f00 */
[----:B------:R-:W-:Y:S02]  /*4e80*/  IMAD.MOV.U32 R135, RZ, RZ, R85 ;  /* 0x000000ffff877224 */ /* 0x000fe400078e0055 */
[----:B------:R-:W-:Y:S02]  /*4e90*/  IMAD.MOV.U32 R155, RZ, RZ, R87 ;  /* 0x000000ffff9b7224 */ /* 0x000fe400078e0057 */
[----:B------:R-:W-:Y:S01]  /*4ea0*/  IMAD.MOV.U32 R42, RZ, RZ, R124 ;  /* 0x000000ffff2a7224 */ /* 0x000fe200078e007c */
[----:B------:R-:W-:Y:S01]  /*4eb0*/  HMMA.16816.F32 R12, R8, R58, RZ ;  /* 0x0000003a080c723c */ /* 0x000fe200000018ff */
[----:B------:R-:W-:-:S02]  /*4ec0*/  IMAD.MOV.U32 R43, RZ, RZ, R123 ;  /* 0x000000ffff2b7224 */ /* 0x000fc400078e007b */
[----:B------:R-:W-:-:S04]  /*4ed0*/  FFMA.FTZ R32, R100, c[0x0][0x2d0], -R0 ;  /* 0x0000b40064207a23 */ /* 0x000fc80000010800 */
[----:B------:R-:W-:Y:S01]  /*4ee0*/  IMAD.MOV.U32 R58, RZ, RZ, R113 ;  /* 0x000000ffff3a7224 */ /* 0x000fe200078e0071 */
[----:B------:R-:W-:Y:S01]  /*4ef0*/  HMMA.16816.F32 R84, R4, R46, R20 ;  /* 0x0000002e0454723c */ /* 0x000fe20000001814 */
[----:B------:R-:W2:Y:S01]  /*4f00*/  LDSM.16.MT88.4 R20, [R239+0x3800] ;  /* 0x00380000ef14783b */ /* 0x000ea20000004200 */
[----:B------:R-:W-:Y:S02]  /*4f10*/  IMAD.MOV.U32 R24, RZ, RZ, R18 ;  /* 0x000000ffff187224 */ /* 0x000fe400078e0012 */
[----:B------:R-:W-:-:S03]  /*4f20*/  IMAD.MOV.U32 R59, RZ, RZ, R112 ;  /* 0x000000ffff3b7224 */ /* 0x000fc600078e0070 */
[----:B------:R-:W-:Y:S01]  /*4f30*/  MOV R46, R3 ;  /* 0x00000003002e7202 */ /* 0x000fe20000000f00 */
[----:B------:R-:W-:Y:S01]  /*4f40*/  HMMA.16816.F32 R76, R4, R54, R28 ;  /* 0x00000036044c723c */ /* 0x000fe2000000181c */
[----:B------:R-:W-:Y:S02]  /*4f50*/  IMAD.MOV.U32 R3, RZ, RZ, R19 ;  /* 0x000000ffff037224 */ /* 0x000fe400078e0013 */
[----:B------:R-:W-:-:S04]  /*4f60*/  IMAD.MOV.U32 R47, RZ, RZ, R169 ;  /* 0x000000ffff2f7224 */ /* 0x000fc800078e00a9 */
[----:B------:R-:W-:Y:S01]  /*4f70*/  MOV R29, R17 ;  /* 0x00000011001d7202 */ /* 0x000fe20000000f00 */
[----:B------:R-:W-:Y:S01]  /*4f80*/  HMMA.16816.F32 R176, R4, R34, R12 ;  /* 0x0000002204b0723c */ /* 0x000fe2000000180c */
[----:B------:R-:W-:Y:S01]  /*4f90*/  IMAD.MOV.U32 R28, RZ, RZ, R16 ;  /* 0x000000ffff1c7224 */ /* 0x000fe200078e0010 */
[----:B------:R-:W-:Y:S01]  /*4fa0*/  MOV R54, R116 ;  /* 0x0000007400367202 */ /* 0x000fe20000000f00 */
[----:B------:R-:W-:Y:S02]  /*4fb0*/  IMAD.MOV.U32 R55, RZ, RZ, R115 ;  /* 0x000000ffff377224 */ /* 0x000fe400078e0073 */
[----:B------:R-:W-:Y:S02]  /*4fc0*/  FFMA.FTZ R31, R105, c[0x0][0x2d0], -R2 ;  /* 0x0000b400691f7a23 */ /* 0x000fe40000010802 */
[----:B------:R-:W-:Y:S01]  /*4fd0*/  IMAD.MOV.U32 R34, RZ, RZ, R168 ;  /* 0x000000ffff227224 */ /* 0x000fe200078e00a8 */
[----:B-1----:R-:W-:Y:S01]  /*4fe0*/  HMMA.16816.F32 R12, R8, R38, RZ ;  /* 0x00000026080c723c */ /* 0x002fe200000018ff */
[----:B------:R-:W-:Y:S01]  /*4ff0*/  FFMA.FTZ R30, R104, c[0x0][0x2d0], -R2 ;  /* 0x0000b400681e7a23 */ /* 0x000fe20000010802 */
[----:B------:R-:W-:-:S05]  /*5000*/  MOV R35, R128 ;  /* 0x0000008000237202 */ /* 0x000fca0000000f00 */
[----:B------:R-:W-:Y:S01]  /*5010*/  MOV R38, R24 ;  /* 0x0000001800267202 */ /* 0x000fe20000000f00 */
[----:B------:R-:W-:Y:S01]  /*5020*/  HMMA.16816.F32 R16, R8, R36, RZ ;  /* 0x000000240810723c */ /* 0x000fe200000018ff */
[----:B------:R-:W1:Y:S01]  /*5030*/  LDSM.16.MT88.4 R24, [R236+0x4800] ;  /* 0x00480000ec18783b */ /* 0x000e620000004200 */
[----:B------:R-:W-:Y:S02]  /*5040*/  IMAD.MOV.U32 R39, RZ, RZ, R3 ;  /* 0x000000ffff277224 */ /* 0x000fe400078e0003 */
[----:B------:R-:W-:Y:S01]  /*5050*/  FADD.FTZ R3, R89, R88 ;  /* 0x0000005859037221 */ /* 0x000fe20000010000 */
[----:B------:R-:W-:Y:S01]  /*5060*/  MOV R89, R28 ;  /* 0x0000001c00597202 */ /* 0x000fe20000000f00 */
[----:B------:R-:W-:Y:S02]  /*5070*/  IMAD.MOV.U32 R88, RZ, RZ, R29 ;  /* 0x000000ffff587224 */ /* 0x000fe400078e001d */
[----:B------:R-:W-:Y:S02]  /*5080*/  IMAD.MOV.U32 R37, RZ, RZ, R127 ;  /* 0x000000ffff257224 */ /* 0x000fe400078e007f */
[----:B------:R-:W-:-:S02]  /*5090*/  IMAD.MOV.U32 R36, RZ, RZ, R126 ;  /* 0x000000ffff247224 */ /* 0x000fc400078e007e */
[----:B------:R-:W-:Y:S02]  /*50a0*/  FADD.FTZ R3, R91, R3 ;  /* 0x000000035b037221 */ /* 0x000fe40000010000 */
[----:B------:R-:W-:Y:S02]  /*50b0*/  FFMA.FTZ R29, R106, c[0x0][0x2d0], -R2 ;  /* 0x0000b4006a1d7a23 */ /* 0x000fe40000010802 */
[----:B--2---:R-:W-:Y:S01]  /*50c0*/  HMMA.16816.F32 R168, R4, R22, R12 ;  /* 0x0000001604a8723c */ /* 0x004fe2000000180c */
[----:B------:R-:W-:Y:S02]  /*50d0*/  FADD.FTZ R3, R90, R3 ;  /* 0x000000035a037221 */ /* 0x000fe40000010000 */
[----:B------:R-:W-:-:S05]  /*50e0*/  FFMA.FTZ R28, R102, c[0x0][0x2d0], -R0 ;  /* 0x0000b400661c7a23 */ /* 0x000fca0000010800 */
[----:B------:R-:W-:Y:S01]  /*50f0*/  HMMA.16816.F32 R172, R4, R20, R16 ;  /* 0x0000001404ac723c */ /* 0x000fe20000001810 */
[----:B------:R-:W2:Y:S06]  /*5100*/  LDSM.16.MT88.4 R16, [R236+0x5000] ;  /* 0x00500000ec10783b */ /* 0x000eac0000004200 */
[----:B------:R-:W-:Y:S01]  /*5110*/  FADD.FTZ R20, R94, R3 ;  /* 0x000000035e147221 */ /* 0x000fe20000010000 */
[----:B-1----:R-:W-:Y:S11]  /*5120*/  HMMA.16816.F32 R12, R8, R24, RZ ;  /* 0x00000018080c723c */ /* 0x002ff600000018ff */
[----:B------:R-:W-:Y:S11]  /*5130*/  @!UPT UIADD3 URZ, URZ, URZ, URZ ;  /* 0x0000003f3f3ff290 */ /* 0x000ff6000fffe03f */
[----:B------:R-:W-:Y:S02]  /*5140*/  @!UPT UIADD3 URZ, URZ, URZ, URZ ;  /* 0x0000003f3f3ff290 */ /* 0x000fe4000fffe03f */
[----:B--2---:R-:W-:Y:S07]  /*5150*/  HMMA.16816.F32 R124, R4, R16, R12 ;  /* 0x00000010047c723c */ /* 0x004fee000000180c */
[----:B------:R-:W-:Y:S02]  /*5160*/  FADD.FTZ R12, R82, R81 ;  /* 0x00000051520c7221 */ /* 0x000fe40000010000 */
[----:B------:R-:W-:Y:S01]  /*5170*/  IMAD.MOV.U32 R82, RZ, RZ, R89 ;  /* 0x000000ffff527224 */ /* 0x000fe200078e0059 */
[----:B------:R-:W-:Y:S01]  /*5180*/  MOV R89, R38 ;  /* 0x0000002600597202 */ /* 0x000fe20000000f00 */
[----:B------:R-:W-:-:S02]  /*5190*/  FADD.FTZ R16, R80, R12 ;  /* 0x0000000c50107221 */ /* 0x000fc40000010000 */
[----:B------:R-:W-:Y:S01]  /*51a0*/  HMMA.16816.F32 R12, R8, R26, RZ ;  /* 0x0000001a080c723c */ /* 0x000fe200000018ff */
[----:B------:R-:W1:Y:S01]  /*51b0*/  LDSM.16.MT88.4 R24, [R238+0x4800] ;  /* 0x00480000ee18783b */ /* 0x000e620000004200 */
[----:B------:R-:W-:Y:S02]  /*51c0*/  FADD.FTZ R21, R83, R16 ;  /* 0x0000001053157221 */ /* 0x000fe40000010000 */
[----:B------:R-:W-:Y:S02]  /*51d0*/  IMAD.MOV.U32 R81, RZ, RZ, R88 ;  /* 0x000000ffff517224 */ /* 0x000fe400078e0058 */
[----:B------:R-:W-:Y:S02]  /*51e0*/  FADD.FTZ R3, R92, R21 ;  /* 0x000000155c037221 */ /* 0x000fe40000010000 */
[----:B------:R-:W-:Y:S01]  /*51f0*/  IMAD.MOV.U32 R88, RZ, RZ, R39 ;  /* 0x000000ffff587224 */ /* 0x000fe200078e0027 */
[----:B------:R-:W-:Y:S01]  /*5200*/  MOV R39, R35 ;  /* 0x0000002300277202 */ /* 0x000fe20000000f00 */
[----:B------:R-:W-:Y:S01]  /*5210*/  FADD.FTZ R3, R93, R3 ;  /* 0x000000035d037221 */ /* 0x000fe20000010000 */
[----:B------:R-:W-:Y:S01]  /*5220*/  MOV R105, R81 ;  /* 0x0000005100697202 */ /* 0x000fe20000000f00 */
[----:B------:R-:W-:-:S02]  /*5230*/  IMAD.MOV.U32 R38, RZ, RZ, R34 ;  /* 0x000000ffff267224 */ /* 0x000fc400078e0022 */
[----:B------:R-:W-:Y:S01]  /*5240*/  IMAD.MOV.U32 R34, RZ, RZ, R46 ;  /* 0x000000ffff227224 */ /* 0x000fe200078e002e */
[----:B------:R-:W-:Y:S01]  /*5250*/  MOV R46, R130 ;  /* 0x00000082002e7202 */ /* 0x000fe20000000f00 */
[----:B------:R-:W-:Y:S02]  /*5260*/  IMAD.MOV.U32 R35, RZ, RZ, R47 ;  /* 0x000000ffff237224 */ /* 0x000fe400078e002f */
[----:B------:R-:W-:Y:S01]  /*5270*/  IMAD.MOV.U32 R47, RZ, RZ, R129 ;  /* 0x000000ffff2f7224 */ /* 0x000fe200078e0081 */
[----:B------:R-:W-:Y:S01]  /*5280*/  MOV R100, R34 ;  /* 0x0000002200647202 */ /* 0x000fe20000000f00 */
[----:B------:R-:W-:Y:S02]  /*5290*/  IMAD.MOV.U32 R101, RZ, RZ, R35 ;  /* 0x000000ffff657224 */ /* 0x000fe400078e0023 */
[----:B------:R-:W-:Y:S02]  /*52a0*/  IMAD.MOV.U32 R106, RZ, RZ, R89 ;  /* 0x000000ffff6a7224 */ /* 0x000fe400078e0059 */
[----:B------:R-:W-:Y:S01]  /*52b0*/  HMMA.16816.F32 R112, R4, R18, R12 ;  /* 0x000000120470723c */ /* 0x000fe2000000180c */
[----:B------:R-:W2:Y:S01]  /*52c0*/  LDSM.16.MT88.4 R16, [R238+0x5000] ;  /* 0x00500000ee10783b */ /* 0x000ea20000004200 */
[----:B------:R-:W-:-:S02]  /*52d0*/  IMAD.MOV.U32 R83, RZ, RZ, R131 ;  /* 0x000000ffff537224 */ /* 0x000fc400078e0083 */
[----:B------:R-:W-:Y:S02]  /*52e0*/  IMAD.MOV.U32 R102, RZ, RZ, R46 ;  /* 0x000000ffff667224 */ /* 0x000fe400078e002e */
[----:B------:R-:W-:Y:S01]  /*52f0*/  IMAD.MOV.U32 R46, RZ, RZ, R58 ;  /* 0x000000ffff2e7224 */ /* 0x000fe200078e003a */
[----:B------:R-:W-:Y:S01]  /*5300*/  MOV R58, R162 ;  /* 0x000000a2003a7202 */ /* 0x000fe20000000f00 */
[----:B------:R-:W-:Y:S02]  /*5310*/  IMAD.MOV.U32 R90, RZ, RZ, R134 ;  /* 0x000000ffff5a7224 */ /* 0x000fe400078e0086 */
[----:B------:R-:W-:Y:S01]  /*5320*/  IMAD.MOV.U32 R104, RZ, RZ, R82 ;  /* 0x000000ffff687224 */ /* 0x000fe200078e0052 */
[----:B-1----:R-:W-:Y:S07]  /*5330*/  HMMA.16816.F32 R12, R8, R24, RZ ;  /* 0x00000018080c723c */ /* 0x002fee00000018ff */
[----:B------:R-:W-:Y:S01]  /*5340*/  FFMA.FTZ R25, R103, c[0x0][0x2d0], -R0 ;  /* 0x0000b40067197a23 */ /* 0x000fe20000010800 */
[----:B------:R-:W-:Y:S01]  /*5350*/  MOV R103, R47 ;  /* 0x0000002f00677202 */ /* 0x000fe20000000f00 */
[----:B------:R-:W-:Y:S01]  /*5360*/  MUFU.EX2 R0, R29 ;  /* 0x0000001d00007308 */ /* 0x000fe20000000800 */
[----:B------:R-:W-:Y:S11]  /*5370*/  IMAD.MOV.U32 R47, RZ, RZ, R59 ;  /* 0x000000ffff2f7224 */ /* 0x000ff600078e003b */
[----:B------:R-:W-:Y:S03]  /*5380*/  @!UPT UIADD3 URZ, URZ, URZ, URZ ;  /* 0x0000003f3f3ff290 */ /* 0x000fe6000fffe03f */
[----:B--2---:R-:W-:Y:S08]  /*5390*/  HMMA.16816.F32 R108, R4, R16, R12 ;  /* 0x00000010046c723c */ /* 0x004ff0000000180c */
[----:B------:R-:W-:Y:S07]  /*53a0*/  HMMA.16816.F32 R12, R8, R26, RZ ;  /* 0x0000001a080c723c */ /* 0x000fee00000018ff */
[----:B------:R-:W-:-:S02]  /*53b0*/  FFMA.FTZ R26, R107, c[0x0][0x2d0], -R2 ;  /* 0x0000b4006b1a7a23 */ /* 0x000fc40000010802 */
[----:B------:R-:W-:Y:S02]  /*53c0*/  FADD.FTZ R2, R96, R20 ;  /* 0x0000001460027221 */ /* 0x000fe40000010000 */
[----:B------:R-:W-:Y:S01]  /*53d0*/  LDSM.16.MT88.4 R20, [R237+0x5000] ;  /* 0x00500000ed14783b */ /* 0x000fe20000004200 */
[----:B------:R-:W-:Y:S02]  /*53e0*/  FADD.FTZ R27, R95, R3 ;  /* 0x000000035f1b7221 */ /* 0x000fe40000010000 */
[----:B------:R-:W-:Y:S01]  /*53f0*/  FADD.FTZ R2, R97, R2 ;  /* 0x0000000261027221 */ /* 0x000fe20000010000 */
[----:B------:R-:W-:Y:S01]  /*5400*/  MUFU.EX2 R3, R30 ;  /* 0x0000001e00037308 */ /* 0x000fe20000000800 */
[----:B------:R-:W-:Y:S02]  /*5410*/  IMAD.MOV.U32 R59, RZ, RZ, R161 ;  /* 0x000000ffff3b7224 */ /* 0x000fe400078e00a1 */
[----:B------:R-:W-:Y:S02]  /*5420*/  FADD.FTZ R24, R98, R2 ;  /* 0x0000000262187221 */ /* 0x000fe40000010000 */
[----:B------:R-:W-:-:S03]  /*5430*/  IMAD.MOV.U32 R107, RZ, RZ, R88 ;  /* 0x000000ffff6b7224 */ /* 0x000fc600078e0058 */
[----:B------:R-:W1:Y:S01]  /*5440*/  MUFU.EX2 R2, R26 ;  /* 0x0000001a00027308 */ /* 0x000e620000000800 */
[----:B------:R-:W-:Y:S01]  /*5450*/  HMMA.16816.F32 R120, R4, R18, R12 ;  /* 0x000000120478723c */ /* 0x000fe2000000180c */
[----:B------:R-:W2:Y:S01]  /*5460*/  LDSM.16.MT88.4 R16, [R237+0x4800] ;  /* 0x00480000ed10783b */ /* 0x000ea20000004200 */
[----:B-1----:R-:W-:-:S06]  /*5470*/  F2FP.PACK_AB R128, R0, R2 ;  /* 0x000000020080723e */ /* 0x002fcc00000000ff */
[C---:B--2---:R-:W-:Y:S08]  /*5480*/  HMMA.16816.F32 R12, R8.reuse, R16, RZ ;  /* 0x00000010080c723c */ /* 0x044ff000000018ff */
[----:B------:R-:W-:Y:S11]  /*5490*/  HMMA.16816.F32 R16, R8, R18, RZ ;  /* 0x000000120810723c */ /* 0x000ff600000018ff */
[----:B------:R-:W-:Y:S05]  /*54a0*/  @!UPT UIADD3 URZ, URZ, URZ, URZ ;  /* 0x0000003f3f3ff290 */ /* 0x000fea000fffe03f */
[C---:B------:R-:W-:Y:S01]  /*54b0*/  HMMA.16816.F32 R116, R4.reuse, R20, R12 ;  /* 0x000000140474723c */ /* 0x040fe2000000180c */
[----:B------:R-:W1:Y:S06]  /*54c0*/  MUFU.EX2 R12, R31 ;  /* 0x0000001f000c7308 */ /* 0x000e6c0000000800 */
[----:B------:R-:W-:Y:S01]  /*54d0*/  FADD.FTZ R15, R2, R24 ;  /* 0x00000018020f7221 */ /* 0x000fe20000010000 */
[----:B------:R-:W-:Y:S01]  /*54e0*/  HMMA.16816.F32 R20, R4, R22, R16 ;  /* 0x000000160414723c */ /* 0x000fe20000001810 */
[----:B------:R-:W2:Y:S02]  /*54f0*/  MUFU.EX2 R14, R25 ;  /* 0x00000019000e7308 */ /* 0x000ea40000000800 */
[----:B------:R-:W-:-:S04]  /*5500*/  FADD.FTZ R15, R0, R15 ;  /* 0x0000000f000f7221 */ /* 0x000fc80000010000 */
[----:B------:R-:W-:Y:S02]  /*5510*/  FADD.FTZ R16, R99, R27 ;  /* 0x0000001b63107221 */ /* 0x000fe40000010000 */
[----:B------:R-:W3:Y:S01]  /*5520*/  MUFU.EX2 R13, R28 ;  /* 0x0000001c000d7308 */ /* 0x000ee20000000800 */
[----:B-1----:R-:W-:Y:S01]  /*5530*/  FADD.FTZ R0, R12, R15 ;  /* 0x0000000f0c007221 */ /* 0x002fe20000010000 */
[C---:B------:R-:W-:Y:S01]  /*5540*/  F2FP.PACK_AB R130, R3.reuse, R12 ;  /* 0x0000000c0382723e */ /* 0x040fe200000000ff */
[----:B------:R-:W-:Y:S01]  /*5550*/  IMAD.MOV.U32 R88, RZ, RZ, R160 ;  /* 0x000000ffff587224 */ /* 0x000fe200078e00a0 */
[----:B------:R-:W-:Y:S01]  /*5560*/  MOV R89, R135 ;  /* 0x0000008700597202 */ /* 0x000fe20000000f00 */
[----:B------:R-:W-:Y:S01]  /*5570*/  FADD.FTZ R0, R3, R0 ;  /* 0x0000000003007221 */ /* 0x000fe20000010000 */
[----:B------:R-:W-:Y:S01]  /*5580*/  MOV R80, R154 ;  /* 0x0000009a00507202 */ /* 0x000fe20000000f00 */
[----:B------:R-:W-:Y:S01]  /*5590*/  IMAD.MOV.U32 R81, RZ, RZ, R153 ;  /* 0x000000ffff517224 */ /* 0x000fe200078e0099 */
[----:B------:R-:W-:Y:S01]  /*55a0*/  MOV R82, R152 ;  /* 0x0000009800527202 */ /* 0x000fe20000000f00 */
[----:B--2---:R-:W-:Y:S01]  /*55b0*/  FADD.FTZ R2, R14, R16 ;  /* 0x000000100e027221 */ /* 0x004fe20000010000 */
[----:B------:R1:W-:Y:S01]  /*55c0*/  STL [R1], R0 ;  /* 0x0000000001007387 */ /* 0x0003e20000100800 */
[----:B------:R-:W-:-:S03]  /*55d0*/  IMAD.MOV.U32 R91, RZ, RZ, R155 ;  /* 0x000000ffff5b7224 */ /* 0x000fc600078e009b */
[----:B------:R-:W2:Y:S01]  /*55e0*/  LDSM.16.MT88.4 R152, [R236+0x1000] ;  /* 0x00100000ec98783b */ /* 0x000ea20000004200 */
[C---:B---3--:R-:W-:Y:S01]  /*55f0*/  FADD.FTZ R3, R13.reuse, R2 ;  /* 0x000000020d037221 */ /* 0x048fe20000010000 */
[----:B------:R-:W-:Y:S01]  /*5600*/  F2FP.PACK_AB R129, R13, R14 ;  /* 0x0000000e0d81723e */ /* 0x000fe200000000ff */
[----:B------:R-:W3:Y:S01]  /*5610*/  MUFU.EX2 R2, R33 ;  /* 0x0000002100027308 */ /* 0x000ee20000000800 */
[----:B------:R-:W-:Y:S04]  /*5620*/  LDSM.16.MT88.4 R12, [R239+0x4800] ;  /* 0x00480000ef0c783b */ /* 0x000fe80000004200 */
[----:B------:R-:W-:Y:S01]  /*5630*/  LDSM.16.MT88.4 R96, [R239+0x4000] ;  /* 0x00400000ef60783b */ /* 0x000fe20000004200 */
[----:B---3--:R-:W-:Y:S02]  /*5640*/  FADD.FTZ R3, R2, R3 ;  /* 0x0000000302037221 */ /* 0x008fe40000010000 */
[----:B-1----:R1:W3:Y:S02]  /*5650*/  MUFU.EX2 R0, R32 ;  /* 0x0000002000007308 */ /* 0x0022e40000000800 */
[----:B-1----:R-:W1:Y:S01]  /*5660*/  LDSM.16.MT88.4 R32, [R239+0x1000] ;  /* 0x00100000ef20783b */ /* 0x002e620000004200 */
[C---:B---3--:R-:W-:Y:S01]  /*5670*/  F2FP.PACK_AB R131, R0.reuse, R2 ;  /* 0x000000020083723e */ /* 0x048fe200000000ff */
[----:B------:R-:W-:-:S05]  /*5680*/  FADD.FTZ R3, R0, R3 ;  /* 0x0000000300037221 */ /* 0x000fca0000010000 */
[----:B------:R-:W-:Y:S04]  /*5690*/  STL [R1+0x4], R3 ;  /* 0x0000040301007387 */ /* 0x000fe80000100800 */
[----:B------:R3:W5:Y:S04]  /*56a0*/  LDL.LU R162, [R1+0xb8] ;  /* 0x0000b80001a27983 */ /* 0x0007680000300800 */
[----:B------:R3:W5:Y:S04]  /*56b0*/  LDL.LU R161, [R1+0xb4] ;  /* 0x0000b40001a17983 */ /* 0x0007680000300800 */
[----:B------:R3:W5:Y:S04]  /*56c0*/  LDL.LU R160, [R1+0xb0] ;  /* 0x0000b00001a07983 */ /* 0x0007680000300800 */
[----:B------:R3:W5:Y:S04]  /*56d0*/  LDL.LU R135, [R1+0xac] ;  /* 0x0000ac0001877983 */ /* 0x0007680000300800 */
[----:B------:R3:W5:Y:S01]  /*56e0*/  LDL.LU R134, [R1+0xa8] ;  /* 0x0000a80001867983 */ /* 0x0007620000300800 */
[----:B--2---:R-:W-:Y:S01]  /*56f0*/  HMMA.16816.F32 R156, R128, R152, R156 ;  /* 0x00000098809c723c */ /* 0x004fe2000000189c */
[----:B------:R-:W-:-:S02]  /*5700*/  MOV R26, R249 ;  /* 0x000000f9001a7202 */ /* 0x000fc40000000f00 */
[----:B------:R-:W-:-:S04]  /*5710*/  IADD3 R249, R246, -0x2, RZ ;  /* 0xfffffffef6f97810 */ /* 0x000fc80007ffe0ff */
[----:B------:R-:W-:Y:S01]  /*5720*/  ISETP.GE.AND P0, PT, R249, R26, PT ;  /* 0x0000001af900720c */ /* 0x000fe20003f06270 */
[C---:B------:R-:W-:Y:S01]  /*5730*/  HMMA.16816.F32 R152, R128.reuse, R154, R144 ;  /* 0x0000009a8098723c */ /* 0x040fe20000001890 */
[----:B------:R-:W2:Y:S07]  /*5740*/  LDSM.16.MT88.4 R144, [R238+0x1000] ;  /* 0x00100000ee90783b */ /* 0x000eae0000004200 */
[C---:B-1----:R-:W-:Y:S08]  /*5750*/  HMMA.16816.F32 R28, R128.reuse, R32, R36 ;  /* 0x00000020801c723c */ /* 0x042ff00000001824 */
[----:B------:R-:W-:Y:S01]  /*5760*/  HMMA.16816.F32 R32, R128, R34, R40 ;  /* 0x000000228020723c */ /* 0x000fe20000001828 */
[----:B------:R-:W1:Y:S07]  /*5770*/  LDSM.16.MT88.4 R40, [R236+0x2800] ;  /* 0x00280000ec28783b */ /* 0x000e6e0000004200 */
[C---:B------:R-:W-:Y:S08]  /*5780*/  HMMA.16816.F32 R16, R8.reuse, R12, RZ ;  /* 0x0000000c0810723c */ /* 0x040ff000000018ff */
[----:B------:R-:W-:Y:S01]  /*5790*/  HMMA.16816.F32 R8, R8, R14, RZ ;  /* 0x0000000e0808723c */ /* 0x000fe200000018ff */
[----:B------:R-:W4:Y:S07]  /*57a0*/  LDSM.16.MT88.4 R12, [R239+0x5000] ;  /* 0x00500000ef0c783b */ /* 0x000f2e0000004200 */
[C---:B------:R-:W-:Y:S08]  /*57b0*/  HMMA.16816.F32 R92, R128.reuse, R96, R172 ;  /* 0x00000060805c723c */ /* 0x040ff000000018ac */
[C---:B--2---:R-:W-:Y:S08]  /*57c0*/  HMMA.16816.F32 R148, R128.reuse, R144, R148 ;  /* 0x000000908094723c */ /* 0x044ff00000001894 */
[C---:B------:R-:W-:Y:S01]  /*57d0*/  HMMA.16816.F32 R144, R128.reuse, R146, R136 ;  /* 0x000000928090723c */ /* 0x040fe20000001888 */
[----:B------:R-:W2:Y:S07]  /*57e0*/  LDSM.16.MT88.4 R136, [R237+0x1000] ;  /* 0x00100000ed88783b */ /* 0x000eae0000004200 */
[C---:B-1----:R-:W-:Y:S08]  /*57f0*/  HMMA.16816.F32 R36, R128.reuse, R40, R44 ;  /* 0x000000288024723c */ /* 0x042ff0000000182c */
[----:B------:R-:W-:Y:S01]  /*5800*/  HMMA.16816.F32 R40, R128, R42, R48 ;  /* 0x0000002a8028723c */ /* 0x000fe20000001830 */
[----:B------:R-:W1:Y:S07]  /*5810*/  LDSM.16.MT88.4 R48, [R238+0x2800] ;  /* 0x00280000ee30783b */ /* 0x000e6e0000004200 */
[C---:B----4-:R-:W-:Y:S08]  /*5820*/  HMMA.16816.F32 R16, R4.reuse, R12, R16 ;  /* 0x0000000c0410723c */ /* 0x050ff00000001810 */
[----:B------:R-:W-:Y:S01]  /*5830*/  HMMA.16816.F32 R8, R4, R14, R8 ;  /* 0x0000000e0408723c */ /* 0x000fe20000001808 */
[----:B------:R-:W-:Y:S07]  /*5840*/  LDSM.16.MT88.4 R4, [R239+0x5800] ;  /* 0x00580000ef04783b */ /* 0x000fee0000004200 */
[C---:B------:R-:W-:Y:S08]  /*5850*/  HMMA.16816.F32 R96, R128.reuse, R98, R168 ;  /* 0x000000628060723c */ /* 0x040ff000000018a8 */
[C---:B--2---:R-:W-:Y:S08]  /*5860*/  HMMA.16816.F32 R140, R128.reuse, R136, R140 ;  /* 0x00000088808c723c */ /* 0x044ff0000000188c */
[C---:B------:R-:W-:Y:S08]  /*5870*/  HMMA.16816.F32 R136, R128.reuse, R138, R100 ;  /* 0x0000008a8088723c */ /* 0x040ff00000001864 */
[C---:B-1----:R-:W-:Y:S01]  /*5880*/  HMMA.16816.F32 R44, R128.reuse, R48, R56 ;  /* 0x00000030802c723c */ /* 0x042fe20000001838 */
[----:B------:R-:W1:Y:S07]  /*5890*/  LDSM.16.MT88.4 R56, [R237+0x2800] ;  /* 0x00280000ed38783b */ /* 0x000e6e0000004200 */
[C---:B------:R-:W-:Y:S01]  /*58a0*/  HMMA.16816.F32 R48, R128.reuse, R50, R64 ;  /* 0x000000328030723c */ /* 0x040fe20000001840 */
[----:B------:R-:W2:Y:S07]  /*58b0*/  LDSM.16.MT88.4 R64, [R239+0x2800] ;  /* 0x00280000ef40783b */ /* 0x000eae0000004200 */
[C---:B-1----:R-:W-:Y:S08]  /*58c0*/  HMMA.16816.F32 R52, R128.reuse, R56, R52 ;  /* 0x000000388034723c */ /* 0x042ff00000001834 */
[C---:B------:R-:W-:Y:S08]  /*58d0*/  HMMA.16816.F32 R56, R128.reuse, R58, R60 ;  /* 0x0000003a8038723c */ /* 0x040ff0000000183c */
[C---:B--2---:R-:W-:Y:S01]  /*58e0*/  HMMA.16816.F32 R60, R128.reuse, R64, R72 ;  /* 0x00000040803c723c */ /* 0x044fe20000001848 */
[----:B------:R-:W1:Y:S07]  /*58f0*/  LDSM.16.MT88.4 R72, [R236+0x4000] ;  /* 0x00400000ec48783b */ /* 0x000e6e0000004200 */
[C---:B------:R-:W-:Y:S08]  /*5900*/  HMMA.16816.F32 R64, R128.reuse, R66, R68 ;  /* 0x000000428040723c */ /* 0x040ff00000001844 */
[C---:B-1----:R-:W-:Y:S01]  /*5910*/  HMMA.16816.F32 R68, R128.reuse, R72, R80 ;  /* 0x000000488044723c */ /* 0x042fe20000001850 */
        /* <DEDUP_REMOVED lines=8> */
[C---:B-1----:R-:W-:Y:S08]  /*59a0*/  HMMA.16816.F32 R100, R128.reuse, R104, R124 ;  /* 0x000000688064723c */ /* 0x042ff0000000187c */
[C---:B------:R-:W-:Y:S01]  /*59b0*/  HMMA.16816.F32 R104, R128.reuse, R106, R112 ;  /* 0x0000006a8068723c */ /* 0x040fe20000001870 */
[----:B------:R-:W1:Y:S07]  /*59c0*/  LDSM.16.MT88.4 R112, [R238+0x5800] ;  /* 0x00580000ee70783b */ /* 0x000e6e0000004200 */
[C---:B------:R-:W-:Y:S08]  /*59d0*/  HMMA.16816.F32 R124, R128.reuse, R4, R16 ;  /* 0x00000004807c723c */ /* 0x040ff00000001810 */
[C---:B-1----:R-:W-:Y:S08]  /*59e0*/  HMMA.16816.F32 R108, R128.reuse, R112, R108 ;  /* 0x00000070806c723c */ /* 0x042ff0000000186c */
[C---:B------:R-:W-:Y:S01]  /*59f0*/  HMMA.16816.F32 R112, R128.reuse, R114, R120 ;  /* 0x000000728070723c */ /* 0x040fe20000001878 */
[----:B------:R-:W1:Y:S07]  /*5a00*/  LDSM.16.MT88.4 R120, [R237+0x5800] ;  /* 0x00580000ed78783b */ /* 0x000e6e0000004200 */
[C---:B-1----:R-:W-:Y:S08]  /*5a10*/  HMMA.16816.F32 R116, R128.reuse, R120, R116 ;  /* 0x000000788074723c */ /* 0x042ff00000001874 */
[C---:B------:R-:W-:Y:S08]  /*5a20*/  HMMA.16816.F32 R120, R128.reuse, R122, R20 ;  /* 0x0000007a8078723c */ /* 0x040ff00000001814 */
[----:B------:R-:W-:Y:S01]  /*5a30*/  HMMA.16816.F32 R128, R128, R6, R8 ;  /* 0x000000068080723c */ /* 0x000fe20000001808 */
[----:B------:R-:W-:Y:S07]  /*5a40*/  @!UPT UIADD3 URZ, URZ, URZ, URZ ;  /* 0x0000003f3f3ff290 */ /* 0x000fee000fffe03f */
[----:B------:R-:W-:Y:S11]  /*5a50*/  @!P0 BRA `(.L_x_30) ;  /* 0x00002d7000008947 */ /* 0x000ff60003800000 */
[----:B---3--:R-:W2:Y:S04]  /*5a60*/  LDL R26, [R1+0x3c] ;  /* 0x00003c00011a7983 */ /* 0x008ea80000100800 */
[----:B------:R-:W3:Y:S04]  /*5a70*/  LDL R25, [R1+0x40] ;  /* 0x0000400001197983 */ /* 0x000ee80000100800 */
[----:B------:R-:W4:Y:S04]  /*5a80*/  LDL.LU R0, [R1+0x8] ;  /* 0x0000080001007983 */ /* 0x000f280000300800 */
[----:B------:R-:W1:Y:S01]  /*5a90*/  S2R R24, SR_TID.X ;  /* 0x0000000000187919 */ /* 0x000e620000002100 */
[----:B------:R-:W-:-:S02]  /*5aa0*/  LOP3.LUT P0, RZ, R247, 0x2, RZ, 0xc0, !PT ;  /* 0x00000002f7ff7812 */ /* 0x000fc4000780c0ff */
[----:B-1----:R-:W-:Y:S02]  /*5ab0*/  ISETP.GT.AND P2, PT, R24, 0x7f, PT ;  /* 0x0000007f1800780c */ /* 0x002fe40003f44270 */
[----:B------:R-:W-:Y:S02]  /*5ac0*/  ISETP.GE.AND P6, PT, R252, c[0x0][0x1d4], PT ;  /* 0x00007500fc007a0c */ /* 0x000fe40003fc6270 */
[----:B------:R-:W-:Y:S02]  /*5ad0*/  ISETP.GE.AND P5, PT, R250, c[0x0][0x1d4], PT ;  /* 0x00007500fa007a0c */ /* 0x000fe40003fa6270 */
[----:B----4-:R-:W-:-:S05]  /*5ae0*/  LOP3.LUT R0, R0, 0xffffffef, RZ, 0xc0, !PT ;  /* 0xffffffef00007812 */ /* 0x010fca00078ec0ff */
[----:B------:R-:W-:Y:S02]  /*5af0*/  @P0 LOP3.LUT R0, R0, 0x10, RZ, 0xfc, !PT ;  /* 0x0000001000000812 */ /* 0x000fe400078efcff */
[----:B---3--:R-:W-:Y:S02]  /*5b00*/  ISETP.GE.AND P1, PT, R25, c[0x0][0x1d4], PT ;  /* 0x0000750019007a0c */ /* 0x008fe40003f26270 */
[----:B------:R-:W-:-:S04]  /*5b10*/  LOP3.LUT R0, R0, 0xfffffffb, RZ, 0xc0, !PT ;  /* 0xfffffffb00007812 */ /* 0x000fc800078ec0ff */
[----:B------:R-:W-:Y:S02]  /*5b20*/  @P2 LOP3.LUT R0, R0, 0x4, RZ, 0xfc, !PT ;  /* 0x0000000400002812 */ /* 0x000fe400078efcff */
[----:B--2---:R-:W-:Y:S02]  /*5b30*/  ISETP.GE.AND P0, PT, R26, c[0x0][0x1d4], PT ;  /* 0x000075001a007a0c */ /* 0x004fe40003f06270 */
[----:B------:R-:W-:-:S04]  /*5b40*/  LOP3.LUT R0, R0, 0xfffffffd, RZ, 0xc0, !PT ;  /* 0xfffffffd00007812 */ /* 0x000fc800078ec0ff */
[----:B------:R-:W-:-:S04]  /*5b50*/  @P1 LOP3.LUT R0, R0, 0x2, RZ, 0xfc, !PT ;  /* 0x0000000200001812 */ /* 0x000fc800078efcff */
[----:B------:R-:W-:-:S04]  /*5b60*/  LOP3.LUT R0, R0, 0xfffffffe, RZ, 0xc0, !PT ;  /* 0xfffffffe00007812 */ /* 0x000fc800078ec0ff */
[----:B------:R-:W-:Y:S02]  /*5b70*/  @P0 LOP3.LUT R0, R0, 0x1, RZ, 0xfc, !PT ;  /* 0x0000000100000812 */ /* 0x000fe400078efcff */
[----:B------:R-:W-:Y:S02]  /*5b80*/  LOP3.LUT P0, RZ, R247, 0x4, RZ, 0xc0, !PT ;  /* 0x00000004f7ff7812 */ /* 0x000fe4000780c0ff */
[----:B------:R-:W-:-:S11]  /*5b90*/  LOP3.LUT R0, R0, 0xfffffff7, RZ, 0xc0, !PT ;  /* 0xfffffff700007812 */ /* 0x000fd600078ec0ff */
[----:B------:R-:W-:-:S05]  /*5ba0*/  @P0 LOP3.LUT R0, R0, 0x8, RZ, 0xfc, !PT ;  /* 0x0000000800000812 */ /* 0x000fca00078efcff */
[----:B------:R1:W-:Y:S02]  /*5bb0*/  STL [R1+0x8], R0 ;  /* 0x0000080001007387 */ /* 0x0003e40000100800 */
.L_x_33:
[----:B------:R-:W2:Y:S01]  /*5bc0*/  LDL.64 R10, [R1+0x28] ;  /* 0x00002800010a7983 */ /* 0x000ea20000100a00 */
[----:B-1----:R-:W-:Y:S01]  /*5bd0*/  SHF.R.S32.HI R0, RZ, 0x1f, R249 ;  /* 0x0000001fff007819 */ /* 0x002fe200000114f9 */
[C---:B------:R-:W-:Y:S01]  /*5be0*/  IMAD.WIDE.U32 R2, R249.reuse, c[0x0][0x208], RZ ;  /* 0x00008200f9027a25 */ /* 0x040fe200078e00ff */
[----:B------:R-:W-:Y:S04]  /*5bf0*/  DEPBAR.LE SB0, 0x0 ;  /* 0x000080000000791a */ /* 0x000fe80000000000 */
[----:B------:R-:W3:Y:S01]  /*5c00*/  LDL.64 R8, [R1+0x18] ;  /* 0x0000180001087983 */ /* 0x000ee20000100a00 */
[----:B------:R-:W-:Y:S01]  /*5c10*/  IMAD R0, R0, c[0x0][0x208], RZ ;  /* 0x0000820000007a24 */ /* 0x000fe200078e02ff */
[----:B------:R-:W-:Y:S01]  /*5c20*/  WARPSYNC 0xffffffff ;  /* 0xffffffff00007948 */ /* 0x000fe20003800000 */
[----:B------:R-:W-:Y:S01]  /*5c30*/  MOV R4, c[0x0][0x208] ;  /* 0x0000820000047a02 */ /* 0x000fe20000000f00 */
[----:B------:R-:W-:Y:S01]  /*5c40*/  BSSY B0, `(.L_x_31) ;  /* 0x000011f000007945 */ /* 0x000fe20003800000 */
[----:B------:R-:W-:Y:S01]  /*5c50*/  IMAD R0, R249, c[0x0][0x20c], R0 ;  /* 0x00008300f9007a24 */ /* 0x000fe200078e0200 */
[----:B------:R-:W4:Y:S01]  /*5c60*/  LDL R250, [R1+0x8] ;  /* 0x0000080001fa7983 */ /* 0x000f220000100800 */
[----:B------:R-:W-:Y:S03]  /*5c70*/  MOV R12, c[0x0][0x20c] ;  /* 0x00008300000c7a02 */ /* 0x000fe60000000f00 */
[----:B------:R-:W-:Y:S01]  /*5c80*/  IADD3 R0, R3, R0, RZ ;  /* 0x0000000003007210 */ /* 0x000fe20007ffe0ff */
[----:B------:R-:W-:Y:S01]  /*5c90*/  IMAD.WIDE.U32 R2, R2, 0x30, RZ ;  /* 0x0000003002027825 */ /* 0x000fe200078e00ff */
[----:B------:R-:W1:Y:S03]  /*5ca0*/  S2R R7, SR_TID.X ;  /* 0x0000000000077919 */ /* 0x000e660000002100 */
[----:B------:R-:W-:Y:S03]  /*5cb0*/  IMAD R0, R0, 0x30, RZ ;  /* 0x0000003000007824 */ /* 0x000fe600078e02ff */
[----:B------:R-:W-:Y:S02]  /*5cc0*/  BAR.SYNC.DEFER_BLOCKING 0x0 ;  /* 0x0000000000007b1d */ /* 0x000fe40000010000 */
[----:B------:R-:W-:Y:S04]  /*5cd0*/  IADD3 R0, R3, R0, RZ ;  /* 0x0000000003007210 */ /* 0x000fe80007ffe0ff */
[----:B-----5:R-:W-:Y:S06]  /*5ce0*/  LDSM.16.M88.4 R16, [R134+0x800] ;  /* 0x000800008610783b */ /* 0x020fec0000000200 */
[----:B------:R-:W-:Y:S01]  /*5cf0*/  LDSM.16.M88.4 R24, [R134+0x1000] ;  /* 0x001000008618783b */ /* 0x000fe20000000200 */
[----:B----4-:R-:W-:Y:S02]  /*5d00*/  LOP3.LUT P3, RZ, R250, 0x1, RZ, 0xc0, !PT ;  /* 0x00000001faff7812 */ /* 0x010fe4000786c0ff */
[----:B-1----:R-:W-:Y:S02]  /*5d10*/  ISETP.GT.AND P2, PT, R7, 0x7f, PT ;  /* 0x0000007f0700780c */ /* 0x002fe40003f44270 */
[-C--:B--2---:R-:W-:Y:S02]  /*5d20*/  IADD3 R3, P0, R10, R2.reuse, RZ ;  /* 0x000000020a037210 */ /* 0x084fe40007f1e0ff */
[----:B------:R-:W-:Y:S02]  /*5d30*/  SHF.R.S32.HI R251, RZ, 0x1f, R7 ;  /* 0x0000001ffffb7819 */ /* 0x000fe40000011407 */
[----:B---3--:R-:W-:Y:S02]  /*5d40*/  IADD3.X R6, R0, R9, RZ, P0, !PT ;  /* 0x0000000900067210 */ /* 0x008fe400007fe4ff */
[-C--:B------:R-:W-:Y:S02]  /*5d50*/  LEA.HI R251, R251, R7.reuse, RZ, 0x3 ;  /* 0x00000007fbfb7211 */ /* 0x080fe400078f18ff */
[----:B------:R-:W-:Y:S02]  /*5d60*/  LOP3.LUT P1, RZ, R250, 0x2, RZ, 0xc0, !PT ;  /* 0x00000002faff7812 */ /* 0x000fe4000782c0ff */
[----:B------:R-:W-:Y:S02]  /*5d70*/  LOP3.LUT R251, R251, 0xfffffff8, RZ, 0xc0, !PT ;  /* 0xfffffff8fbfb7812 */ /* 0x000fe400078ec0ff */
[C---:B------:R-:W-:Y:S02]  /*5d80*/  @!P2 LEA R5, P0, R4.reuse, R2, 0x5 ;  /* 0x000000020405a211 */ /* 0x040fe400078028ff */
[----:B------:R-:W-:Y:S02]  /*5d90*/  IADD3 R251, -R251, R7, RZ ;  /* 0x00000007fbfb7210 */ /* 0x000fe40007ffe1ff */
[----:B------:R-:W-:Y:S02]  /*5da0*/  @!P2 LEA.HI.X R4, R4, R0, R12, 0x5, P0 ;  /* 0x000000000404a211 */ /* 0x000fe400000f2c0c */
[----:B------:R-:W-:Y:S02]  /*5db0*/  LEA R2, P0, R3, c[0x0][0x1f8], 0x1 ;  /* 0x00007e0003027a11 */ /* 0x000fe400078008ff */
[----:B------:R-:W-:Y:S02]  /*5dc0*/  LOP3.LUT P4, RZ, R251, 0x2, RZ, 0xc0, !PT ;  /* 0x00000002fbff7812 */ /* 0x000fe4000788c0ff */
[----:B------:R-:W-:Y:S02]  /*5dd0*/  LEA.HI.X R3, R3, c[0x0][0x1fc], R6, 0x1, P0 ;  /* 0x00007f0003037a11 */ /* 0x000fe400000f0c06 */
[----:B------:R-:W-:Y:S04]  /*5de0*/  @!P2 IADD3 R0, P0, R5, R10, RZ ;  /* 0x0000000a0500a210 */ /* 0x000fe80007f1e0ff */
[----:B------:R-:W-:Y:S02]  /*5df0*/  @!P2 IADD3.X R4, R4, R9, RZ, P0, !PT ;  /* 0x000000090404a210 */ /* 0x000fe400007fe4ff */
[----:B------:R-:W1:Y:S01]  /*5e00*/  LDSM.16.M88.4 R8, [R134] ;  /* 0x000000008608783b */ /* 0x000e620000000200 */
[C---:B------:R-:W-:Y:S04]  /*5e10*/  @!P2 LEA R246, P0, R0.reuse, c[0x0][0x1f8], 0x1 ;  /* 0x00007e0000f6aa11 */ /* 0x040fe800078008ff */
[----:B------:R-:W-:Y:S02]  /*5e20*/  @!P2 LEA.HI.X R247, R0, c[0x0][0x1fc], R4, 0x1, P0 ;  /* 0x00007f0000f7aa11 */ /* 0x000fe400000f0c04 */
[C---:B------:R-:W-:Y:S02]  /*5e30*/  IADD3 R0, R134.reuse, 0x20, RZ ;  /* 0x0000002086007810 */ /* 0x040fe40007ffe0ff */
[C---:B------:R-:W-:Y:S05]  /*5e40*/  @P4 IADD3 R0, R134.reuse, -0x20, RZ ;  /* 0xffffffe086004810 */ /* 0x040fea0007ffe0ff */
[----:B------:R-:W2:Y:S06]  /*5e50*/  LDSM.16.M88.4 R168, [R0] ;  /* 0x0000000000a8783b */ /* 0x000eac0000000200 */
[----:B------:R-:W3:Y:S06]  /*5e60*/  LDSM.16.M88.4 R172, [R0+0x800] ;  /* 0x0008000000ac783b */ /* 0x000eec0000000200 */
[----:B------:R4:W2:Y:S06]  /*5e70*/  LDSM.16.M88.4 R176, [R0+0x1000] ;  /* 0x0010000000b0783b */ /* 0x0008ac0000000200 */
[----:B------:R-:W-:Y:S01]  /*5e80*/  @!PT LDS RZ, [RZ] ;  /* 0x00000000fffff984 */ /* 0x000fe20000000800 */
[----:B------:R-:W-:Y:S01]  /*5e90*/  @!PT LDS RZ, [RZ] ;  /* 0x00000000fffff984 */ /* 0x000fe20000000800 */
[----:B------:R-:W-:Y:S01]  /*5ea0*/  @!PT LDS RZ, [RZ] ;  /* 0x00000000fffff984 */ /* 0x000fe20000000800 */
[----:B------:R2:W-:Y:S06]  /*5eb0*/  LDGSTS.E.BYPASS.LTC128B.128 [R248+0x4080], [R2.64], !P5 ;  /* 0x0408000002f87fae */ /* 0x0005ec000e901d46 */
[----:B------:R2:W-:Y:S01]  /*5ec0*/  LDGSTS.E.BYPASS.LTC128B.128 [R248+0x5880], [R2.64+0x80], !P6 ;  /* 0x0588008002f87fae */ /* 0x0005e2000f101d46 */
[C---:B-1----:R-:W-:Y:S05]  /*5ed0*/  HMMA.16816.F32 R4, R160.reuse, R8, RZ ;  /* 0x00000008a004723c */ /* 0x042fea00000018ff */
[----:B------:R1:W-:Y:S03]  /*5ee0*/  LDGSTS.E.BYPASS.LTC128B.128 [R248+0x7080], [R2.64+0x100], !P3 ;  /* 0x0708010002f87fae */ /* 0x0003e6000d901d46 */
[C---:B------:R-:W-:Y:S01]  /*5ef0*/  HMMA.16816.F32 R8, R160.reuse, R10, RZ ;  /* 0x0000000aa008723c */ /* 0x040fe200000018ff */
[C---:B----4-:R-:W-:Y:S02]  /*5f00*/  IADD3 R0, R134.reuse, 0x40, RZ ;  /* 0x0000004086007810 */ /* 0x050fe40007ffe0ff */
[----:B------:R1:W-:Y:S05]  /*5f10*/  LDGSTS.E.BYPASS.LTC128B.128 [R248+0x8880], [R2.64+0x180], !P1 ;  /* 0x0888018002f87fae */ /* 0x0003ea000c901d46 */
[C---:B------:R-:W-:Y:S01]  /*5f20*/  HMMA.16816.F32 R12, R160.reuse, R16, RZ ;  /* 0x00000010a00c723c */ /* 0x040fe200000018ff */
[----:B------:R4:W-:Y:S06]  /*5f30*/  @!P2 LDGSTS.E.BYPASS.LTC128B.128 [R248+0x5080], [R246.64], !P5 ;  /* 0x05080000f6f8afae */ /* 0x0009ec000e901d46 */
[----:B------:R4:W-:Y:S01]  /*5f40*/  @!P2 LDGSTS.E.BYPASS.LTC128B.128 [R248+0x6880], [R246.64+0x80], !P6 ;  /* 0x06880080f6f8afae */ /* 0x0009e2000f101d46 */
[C---:B------:R-:W-:Y:S05]  /*5f50*/  HMMA.16816.F32 R16, R160.reuse, R18, RZ ;  /* 0x00000012a010723c */ /* 0x040fea00000018ff */
[----:B------:R4:W-:Y:S03]  /*5f60*/  @!P2 LDGSTS.E.BYPASS.LTC128B.128 [R248+0x8080], [R246.64+0x100], !P3 ;  /* 0x08080100f6f8afae */ /* 0x0009e6000d901d46 */
[C---:B------:R-:W-:Y:S03]  /*5f70*/  HMMA.16816.F32 R20, R160.reuse, R24, RZ ;  /* 0x00000018a014723c */ /* 0x040fe600000018ff */
[----:B------:R4:W-:Y:S01]  /*5f80*/  @!P2 LDGSTS.E.BYPASS.LTC128B.128 [R248+0x9880], [R246.64+0x180], !P1 ;  /* 0x09880180f6f8afae */ /* 0x0009e2000c901d46 */
[----:B------:R-:W-:Y:S04]  /*5f90*/  LOP3.LUT P1, RZ, R251, 0x4, RZ, 0xc0, !PT ;  /* 0x00000004fbff7812 */ /* 0x000fe8000782c0ff */
[----:B------:R-:W-:Y:S01]  /*5fa0*/  HMMA.16816.F32 R24, R160, R26, RZ ;  /* 0x0000001aa018723c */ /* 0x000fe200000018ff */
[----:B------:R-:W4:Y:S06]  /*5fb0*/  LDL R251, [R1+0x58] ;  /* 0x0000580001fb7983 */ /* 0x000f2c0000100800 */
[----:B------:R-:W0:Y:S01]  /*5fc0*/  LDGDEPBAR ;  /* 0x00000000000079af */ /* 0x000e220000000000 */
[C---:B--2---:R-:W-:Y:S05]  /*5fd0*/  HMMA.16816.F32 R4, R164.reuse, R168, R4 ;  /* 0x000000a8a404723c */ /* 0x044fea0000001804 */
[----:B------:R-:W-:Y:S03]  /*5fe0*/  @P1 IADD3 R0, R134, -0x40, RZ ;  /* 0xffffffc086001810 */ /* 0x000fe60007ffe0ff */
[C---:B------:R-:W-:Y:S02]  /*5ff0*/  HMMA.16816.F32 R8, R164.reuse, R170, R8 ;  /* 0x000000aaa408723c */ /* 0x040fe40000001808 */
[----:B------:R-:W2:Y:S06]  /*6000*/  LDSM.16.M88.4 R168, [R0] ;  /* 0x0000000000a8783b */ /* 0x000eac0000000200 */
[C---:B---3--:R-:W-:Y:S08]  /*6010*/  HMMA.16816.F32 R12, R164.reuse, R172, R12 ;  /* 0x000000aca40c723c */ /* 0x048ff0000000180c */
[C---:B------:R-:W-:Y:S01]  /*6020*/  HMMA.16816.F32 R16, R164.reuse, R174, R16 ;  /* 0x000000aea410723c */ /* 0x040fe20000001810 */
[----:B------:R-:W3:Y:S07]  /*6030*/  LDSM.16.M88.4 R172, [R0+0x800] ;  /* 0x0008000000ac783b */ /* 0x000eee0000000200 */
[C---:B------:R-:W-:Y:S08]  /*6040*/  HMMA.16816.F32 R20, R164.reuse, R176, R20 ;  /* 0x000000b0a414723c */ /* 0x040ff00000001814 */
[----:B------:R-:W-:Y:S08]  /*6050*/  HMMA.16816.F32 R24, R164, R178, R24 ;  /* 0x000000b2a418723c */ /* 0x000ff00000001818 */
[C---:B--2---:R-:W-:Y:S08]  /*6060*/  HMMA.16816.F32 R4, R180.reuse, R168, R4 ;  /* 0x000000a8b404723c */ /* 0x044ff00000001804 */
[C---:B------:R-:W-:Y:S01]  /*6070*/  HMMA.16816.F32 R8, R180.reuse, R170, R8 ;  /* 0x000000aab408723c */ /* 0x040fe20000001808 */
[----:B------:R-:W2:Y:S07]  /*6080*/  LDSM.16.M88.4 R168, [R0+0x1000] ;  /* 0x0010000000a8783b */ /* 0x000eae0000000200 */
[C---:B---3--:R-:W-:Y:S08]  /*6090*/  HMMA.16816.F32 R12, R180.reuse, R172, R12 ;  /* 0x000000acb40c723c */ /* 0x048ff0000000180c */
[C---:B------:R-:W-:Y:S01]  /*60a0*/  HMMA.16816.F32 R16, R180.reuse, R174, R16 ;  /* 0x000000aeb410723c */ /* 0x040fe20000001810 */
[----:B------:R-:W3:Y:S07]  /*60b0*/  LDSM.16.M88.4 R172, [R135] ;  /* 0x0000000087ac783b */ /* 0x000eee0000000200 */
[C---:B--2---:R-:W-:Y:S08]  /*60c0*/  HMMA.16816.F32 R20, R180.reuse, R168, R20 ;  /* 0x000000a8b414723c */ /* 0x044ff00000001814 */
[----:B------:R-:W-:Y:S01]  /*60d0*/  HMMA.16816.F32 R24, R180, R170, R24 ;  /* 0x000000aab418723c */ /* 0x000fe20000001818 */
[----:B------:R-:W2:Y:S07]  /*60e0*/  LDSM.16.M88.4 R168, [R135+0x800] ;  /* 0x0008000087a8783b */ /* 0x000eae0000000200 */
[C---:B---3--:R-:W-:Y:S08]  /*60f0*/  HMMA.16816.F32 R4, R184.reuse, R172, R4 ;  /* 0x000000acb804723c */ /* 0x048ff00000001804 */
[C---:B------:R-:W-:Y:S01]  /*6100*/  HMMA.16816.F32 R8, R184.reuse, R174, R8 ;  /* 0x000000aeb808723c */ /* 0x040fe20000001808 */
[----:B------:R-:W3:Y:S07]  /*6110*/  LDSM.16.M88.4 R172, [R135+0x1000] ;  /* 0x0010000087ac783b */ /* 0x000eee0000000200 */
[C---:B--2---:R-:W-:Y:S08]  /*6120*/  HMMA.16816.F32 R12, R184.reuse, R168, R12 ;  /* 0x000000a8b80c723c */ /* 0x044ff0000000180c */
[C---:B------:R-:W-:Y:S01]  /*6130*/  HMMA.16816.F32 R16, R184.reuse, R170, R16 ;  /* 0x000000aab810723c */ /* 0x040fe20000001810 */
[----:B------:R-:W2:Y:S07]  /*6140*/  LDSM.16.M88.4 R168, [R134+0x1800] ;  /* 0x0018000086a8783b */ /* 0x000eae0000000200 */
[C---:B---3--:R-:W-:Y:S08]  /*6150*/  HMMA.16816.F32 R20, R184.reuse, R172, R20 ;  /* 0x000000acb814723c */ /* 0x048ff00000001814 */
[----:B------:R-:W-:Y:S01]  /*6160*/  HMMA.16816.F32 R24, R184, R174, R24 ;  /* 0x000000aeb818723c */ /* 0x000fe20000001818 */
[----:B------:R-:W3:Y:S07]  /*6170*/  LDSM.16.M88.4 R172, [R134+0x2000] ;  /* 0x0020000086ac783b */ /* 0x000eee0000000200 */
[C---:B--2---:R-:W-:Y:S08]  /*6180*/  HMMA.16816.F32 R4, R188.reuse, R168, R4 ;  /* 0x000000a8bc04723c */ /* 0x044ff00000001804 */
[C---:B------:R-:W-:Y:S01]  /*6190*/  HMMA.16816.F32 R8, R188.reuse, R170, R8 ;  /* 0x000000aabc08723c */ /* 0x040fe20000001808 */
[----:B------:R-:W2:Y:S07]  /*61a0*/  LDSM.16.M88.4 R168, [R134+0x2800] ;  /* 0x0028000086a8783b */ /* 0x000eae0000000200 */
[C---:B---3--:R-:W-:Y:S08]  /*61b0*/  HMMA.16816.F32 R12, R188.reuse, R172, R12 ;  /* 0x000000acbc0c723c */ /* 0x048ff0000000180c */
[C---:B------:R-:W-:Y:S01]  /*61c0*/  HMMA.16816.F32 R16, R188.reuse, R174, R16 ;  /* 0x000000aebc10723c */ /* 0x040fe20000001810 */
[----:B------:R-:W3:Y:S07]  /*61d0*/  LDSM.16.M88.4 R172, [R240+0x1800] ;  /* 0x00180000f0ac783b */ /* 0x000eee0000000200 */
[C---:B--2---:R-:W-:Y:S08]  /*61e0*/  HMMA.16816.F32 R20, R188.reuse, R168, R20 ;  /* 0x000000a8bc14723c */ /* 0x044ff00000001814 */
[----:B------:R-:W-:Y:S01]  /*61f0*/  HMMA.16816.F32 R24, R188, R170, R24 ;  /* 0x000000aabc18723c */ /* 0x000fe20000001818 */
[----:B------:R-:W2:Y:S07]  /*6200*/  LDSM.16.M88.4 R168, [R240+0x2000] ;  /* 0x00200000f0a8783b */ /* 0x000eae0000000200 */
[C---:B---3--:R-:W-:Y:S08]  /*6210*/  HMMA.16816.F32 R4, R192.reuse, R172, R4 ;  /* 0x000000acc004723c */ /* 0x048ff00000001804 */
[C---:B------:R-:W-:Y:S01]  /*6220*/  HMMA.16816.F32 R8, R192.reuse, R174, R8 ;  /* 0x000000aec008723c */ /* 0x040fe20000001808 */
[----:B------:R-:W3:Y:S02]  /*6230*/  LDSM.16.M88.4 R172, [R240+0x2800] ;  /* 0x00280000f0ac783b */ /* 0x000ee40000000200 */
[----:B----4-:R-:W-:Y:S05]  /*6240*/  ISETP.GT.AND P4, PT, R249, R251, PT ;  /* 0x000000fbf900720c */ /* 0x010fea0003f84270 */
        /* <DEDUP_REMOVED lines=88> */
[C---:B------:R-:W-:Y:S11]  /*67d0*/  HMMA.16816.F32 R8, R232.reuse, R174, R8 ;  /* 0x000000aee808723c */ /* 0x040ff60000001808 */
[----:B------:R-:W-:Y:S05]  /*67e0*/  @!UPT UIADD3 URZ, URZ, URZ, URZ ;  /* 0x0000003f3f3ff290 */ /* 0x000fea000fffe03f */
[----:B------:R-:W-:Y:S02]  /*67f0*/  FMUL.FTZ R0, R5, c[0x0][0x320] ;  /* 0x0000c80005007a20 */ /* 0x000fe40000410000 */
[----:B-1----:R-:W-:Y:S02]  /*6800*/  FMUL.FTZ R2, R4, c[0x0][0x320] ;  /* 0x0000c80004027a20 */ /* 0x002fe40000410000 */
[----:B------:R1:W3:Y:S04]  /*6810*/  MUFU.TANH R176, R0 ;  /* 0x0000000000b07308 */ /* 0x0002e80000002400 */
[----:B------:R-:W-:Y:S01]  /*6820*/  FMUL.FTZ R3, R11, c[0x0][0x320] ;  /* 0x0000c8000b037a20 */ /* 0x000fe20000410000 */
[C---:B--2---:R-:W-:Y:S03]  /*6830*/  HMMA.16816.F32 R12, R232.reuse, R168, R12 ;  /* 0x000000a8e80c723c */ /* 0x044fe6000000180c */
[----:B------:R-:W-:Y:S02]  /*6840*/  FMUL.FTZ R10, R10, c[0x0][0x320] ;  /* 0x0000c8000a0a7a20 */ /* 0x000fe40000410000 */
[----:B------:R2:W4:Y:S03]  /*6850*/  MUFU.TANH R177, R2 ;  /* 0x0000000200b17308 */ /* 0x0005260000002400 */
[C---:B------:R-:W-:Y:S07]  /*6860*/  HMMA.16816.F32 R16, R232.reuse, R170, R16 ;  /* 0x000000aae810723c */ /* 0x040fee0000001810 */
[----:B------:R-:W3:Y:S01]  /*6870*/  MUFU.TANH R179, R10 ;  /* 0x0000000a00b37308 */ /* 0x000ee20000002400 */
[----:B-1----:R-:W-:Y:S09]  /*6880*/  FMUL.FTZ R0, R6, c[0x0][0x320] ;  /* 0x0000c80006007a20 */ /* 0x002ff20000410000 */
[----:B------:R1:W1:Y:S01]  /*6890*/  MUFU.TANH R246, R0 ;  /* 0x0000000000f67308 */ /* 0x0002620000002400 */
[----:B--2---:R-:W-:Y:S09]  /*68a0*/  FMUL.FTZ R2, R13, c[0x0][0x320] ;  /* 0x0000c8000d027a20 */ /* 0x004ff20000410000 */
[----:B------:R-:W2:Y:S10]  /*68b0*/  MUFU.TANH R178, R3 ;  /* 0x0000000300b27308 */ /* 0x000eb40000002400 */
[----:B------:R-:W2:Y:S01]  /*68c0*/  MUFU.TANH R168, R2 ;  /* 0x0000000200a87308 */ /* 0x000ea20000002400 */
[----:B-1----:R-:W-:Y:S02]  /*68d0*/  FMUL.FTZ R0, R7, c[0x0][0x320] ;  /* 0x0000c80007007a20 */ /* 0x002fe40000410000 */
[----:B------:R-:W1:Y:S01]  /*68e0*/  LDSM.16.M88.4 R4, [R135+0x5800] ;  /* 0x005800008704783b */ /* 0x000e620000000200 */
[----:B------:R-:W-:Y:S06]  /*68f0*/  DEPBAR.LE SB0, 0x0 ;  /* 0x000080000000791a */ /* 0x000fec0000000000 */
[----:B------:R2:W1:Y:S01]  /*6900*/  MUFU.TANH R247, R0 ;  /* 0x0000000000f77308 */ /* 0x0004620000002400 */
[----:B------:R-:W-:Y:S01]  /*6910*/  BAR.SYNC.DEFER_BLOCKING 0x0 ;  /* 0x0000000000007b1d */ /* 0x000fe20000010000 */
[----:B--2---:R-:W-:Y:S08]  /*6920*/  FMUL.FTZ R0, R8, c[0x0][0x320] ;  /* 0x0000c80008007a20 */ /* 0x004ff00000410000 */
[----:B------:R2:W2:Y:S01]  /*6930*/  MUFU.TANH R175, R0 ;  /* 0x0000000000af7308 */ /* 0x0004a20000002400 */
[C---:B-1----:R-:W-:Y:S08]  /*6940*/  HMMA.16816.F32 R20, R232.reuse, R4, R20 ;  /* 0x00000004e814723c */ /* 0x042ff00000001814 */
[----:B------:R-:W-:Y:S04]  /*6950*/  HMMA.16816.F32 R24, R232, R6, R24 ;  /* 0x00000006e818723c */ /* 0x000fe80000001818 */
[----:B--2---:R-:W-:Y:S04]  /*6960*/  FMUL.FTZ R0, R9, c[0x0][0x320] ;  /* 0x0000c80009007a20 */ /* 0x004fe80000410000 */
[----:B------:R1:W2:Y:S04]  /*6970*/  MUFU.TANH R173, R0 ;  /* 0x0000000000ad7308 */ /* 0x0002a80000002400 */
[----:B-1----:R-:W-:Y:S06]  /*6980*/  FMUL.FTZ R0, R12, c[0x0][0x320] ;  /* 0x0000c8000c007a20 */ /* 0x002fec0000410000 */
[----:B------:R1:W1:Y:S02]  /*6990*/  MUFU.TANH R172, R0 ;  /* 0x0000000000ac7308 */ /* 0x0002640000002400 */
[----:B-1----:R-:W-:Y:S08]  /*69a0*/  FMUL.FTZ R0, R14, c[0x0][0x320] ;  /* 0x0000c8000e007a20 */ /* 0x002ff00000410000 */
        /* <DEDUP_REMOVED lines=27> */
[----:B-1----:R-:W-:Y:S01]  /*6b60*/  MOV R0, R133 ;  /* 0x0000008500007202 */ /* 0x002fe20000000f00 */
[----:B------:R-:W-:-:S06]  /*6b70*/  @!P4 BRA `(.L_x_32) ;  /* 0x000002b00000c947 */ /* 0x000fcc0003800000 */
[----:B--234-:R-:W2:Y:S01]  /*6b80*/  LDL.64 R22, [R1+0x20] ;  /* 0x0000200001167983 */ /* 0x01cea20000100a00 */
[----:B------:R-:W-:Y:S03]  /*6b90*/  IADD3 R2, R249, -0x1, RZ ;  /* 0xfffffffff9027810 */ /* 0x000fe60007ffe0ff */
[----:B------:R-:W3:Y:S01]  /*6ba0*/  LDL.64 R20, [R1+0x10] ;  /* 0x0000100001147983 */ /* 0x000ee20000100a00 */
[----:B------:R-:W-:Y:S03]  /*6bb0*/  SHF.R.S32.HI R5, RZ, 0x1f, R2 ;  /* 0x0000001fff057819 */ /* 0x000fe60000011402 */
[----:B------:R-:W1:Y:S02]  /*6bc0*/  S2R R252, SR_TID.X ;  /* 0x0000000000fc7919 */ /* 0x000e640000002100 */
[----:B------:R-:W-:Y:S04]  /*6bd0*/  IMAD R5, R5, c[0x0][0x1e0], RZ ;  /* 0x0000780005057a24 */ /* 0x000fe800078e02ff */
[----:B------:R-:W-:Y:S01]  /*6be0*/  IMAD R5, R2, c[0x0][0x1e4], R5 ;  /* 0x0000790002057a24 */ /* 0x000fe200078e0205 */
[----:B-1----:R-:W-:Y:S04]  /*6bf0*/  SHF.R.S32.HI R251, RZ, 0x1f, R252 ;  /* 0x0000001ffffb7819 */ /* 0x002fe800000114fc */
[----:B------:R-:W-:Y:S04]  /*6c00*/  LEA.HI R251, R251, R252, RZ, 0x3 ;  /* 0x000000fcfbfb7211 */ /* 0x000fe800078f18ff */
[----:B------:R-:W-:Y:S04]  /*6c10*/  SHF.R.S32.HI R251, RZ, 0x3, R251 ;  /* 0x00000003fffb7819 */ /* 0x000fe800000114fb */
[----:B------:R-:W-:Y:S04]  /*6c20*/  IADD3 R6, -R251, 0x30, RZ ;  /* 0x00000030fb067810 */ /* 0x000fe80007ffe1ff */
[C---:B------:R-:W-:Y:S02]  /*6c30*/  ISETP.GE.AND P0, PT, R6.reuse, 0x21, PT ;  /* 0x000000210600780c */ /* 0x040fe40003f06270 */
[----:B------:R-:W-:Y:S01]  /*6c40*/  ISETP.GE.AND P1, PT, R6, 0x1, PT ;  /* 0x000000010600780c */ /* 0x000fe20003f26270 */
[----:B------:R-:W-:Y:S04]  /*6c50*/  IMAD.WIDE.U32 R6, R2, c[0x0][0x1e0], RZ ;  /* 0x0000780002067a25 */ /* 0x000fe800078e00ff */
[----:B------:R-:W-:Y:S02]  /*6c60*/  IMAD.IADD R2, R7, 0x1, R5 ;  /* 0x0000000107027824 */ /* 0x000fe400078e0205 */
[----:B------:R-:W-:Y:S04]  /*6c70*/  IMAD.WIDE.U32 R6, R6, 0x30, RZ ;  /* 0x0000003006067825 */ /* 0x000fe800078e00ff */
[----:B------:R-:W-:Y:S02]  /*6c80*/  @P0 IMAD.MOV.U32 R8, RZ, RZ, c[0x0][0x1e0] ;  /* 0x00007800ff080624 */ /* 0x000fe400078e00ff */
[----:B------:R-:W-:Y:S04]  /*6c90*/  IMAD R2, R2, 0x30, RZ ;  /* 0x0000003002027824 */ /* 0x000fe800078e02ff */
[----:B------:R-:W-:Y:S02]  /*6ca0*/  IMAD.IADD R2, R7, 0x1, R2 ;  /* 0x0000000107027824 */ /* 0x000fe400078e0202 */
[----:B------:R-:W-:Y:S01]  /*6cb0*/  @P0 IMAD.MOV.U32 R7, RZ, RZ, c[0x0][0x1e4] ;  /* 0x00007900ff070624 */ /* 0x000fe200078e00ff */
[-C--:B--2---:R-:W-:Y:S02]  /*6cc0*/  @P1 IADD3 R5, P3, R22, R6.reuse, RZ ;  /* 0x0000000616051210 */ /* 0x084fe40007f7e0ff */
[----:B------:R-:W-:Y:S03]  /*6cd0*/  @P0 LEA R6, P2, R8, R6, 0x5 ;  /* 0x0000000608060211 */ /* 0x000fe600078428ff */
[----:B---3--:R-:W-:Y:S01]  /*6ce0*/  @P1 IMAD.X R9, R2, 0x1, R21, P3 ;  /* 0x0000000102091824 */ /* 0x008fe200018e0615 */
[----:B------:R-:W-:Y:S02]  /*6cf0*/  @P0 LEA.HI.X R7, R8, R2, R7, 0x5, P2 ;  /* 0x0000000208070211 */ /* 0x000fe400010f2c07 */
[----:B------:R-:W-:Y:S02]  /*6d00*/  @P0 IADD3 R2, P2, R6, R22, RZ ;  /* 0x0000001606020210 */ /* 0x000fe40007f5e0ff */
[----:B------:R-:W-:Y:S03]  /*6d10*/  LOP3.LUT P3, RZ, R250, 0x2, RZ, 0xc0, !PT ;  /* 0x00000002faff7812 */ /* 0x000fe6000786c0ff */
[----:B------:R-:W-:Y:S01]  /*6d20*/  @P0 IMAD.X R7, R7, 0x1, R21, P2 ;  /* 0x0000000107070824 */ /* 0x000fe200010e0615 */
[C---:B------:R-:W-:Y:S04]  /*6d30*/  @P0 LEA R6, P2, R2.reuse, c[0x0][0x1c8], 0x1 ;  /* 0x0000720002060a11 */ /* 0x040fe800078408ff */
[----:B------:R-:W-:Y:S02]  /*6d40*/  @P0 LEA.HI.X R7, R2, c[0x0][0x1cc], R7, 0x1, P2 ;  /* 0x0000730002070a11 */ /* 0x000fe400010f0c07 */
[C---:B------:R-:W-:Y:S04]  /*6d50*/  @P1 LEA R8, P2, R5.reuse, c[0x0][0x1c8], 0x1 ;  /* 0x0000720005081a11 */ /* 0x040fe800078408ff */
[----:B------:R-:W-:Y:S02]  /*6d60*/  @P1 LEA.HI.X R9, R5, c[0x0][0x1cc], R9, 0x1, P2 ;  /* 0x0000730005091a11 */ /* 0x000fe400010f0c09 */
[----:B------:R-:W-:Y:S03]  /*6d70*/  LOP3.LUT P2, RZ, R250, 0x1, RZ, 0xc0, !PT ;  /* 0x00000001faff7812 */ /* 0x000fe6000784c0ff */
[----:B------:R-:W-:Y:S01]  /*6d80*/  @!PT LDS RZ, [RZ] ;  /* 0x00000000fffff984 */ /* 0x000fe20000000800 */
[----:B------:R-:W-:Y:S01]  /*6d90*/  @!PT LDS RZ, [RZ] ;  /* 0x00000000fffff984 */ /* 0x000fe20000000800 */
[----:B------:R-:W-:Y:S01]  /*6da0*/  @!PT LDS RZ, [RZ] ;  /* 0x00000000fffff984 */ /* 0x000fe20000000800 */
[----:B------:R1:W-:Y:S04]  /*6db0*/  @P1 LDGSTS.E.BYPASS.LTC128B.128 [R248+0x14080], [R8.64], !P5 ;  /* 0x1408000008f81fae */ /* 0x0003e8000e901d46 */
[----:B------:R1:W-:Y:S06]  /*6dc0*/  @P1 LDGSTS.E.BYPASS.LTC128B.128 [R248+0x15880], [R8.64+0x80], !P6 ;  /* 0x1588008008f81fae */ /* 0x0003ec000f101d46 */
[----:B------:R1:W-:Y:S04]  /*6dd0*/  @P1 LDGSTS.E.BYPASS.LTC128B.128 [R248+0x17080], [R8.64+0x100], !P2 ;  /* 0x1708010008f81fae */ /* 0x0003e8000d101d46 */
[----:B------:R1:W-:Y:S04]  /*6de0*/  @P1 LDGSTS.E.BYPASS.LTC128B.128 [R248+0x18880], [R8.64+0x180], !P3 ;  /* 0x1888018008f81fae */ /* 0x0003e8000d901d46 */
[----:B------:R1:W-:Y:S04]  /*6df0*/  @P0 LDGSTS.E.BYPASS.LTC128B.128 [R248+0x15080], [R6.64], !P5 ;  /* 0x1508000006f80fae */ /* 0x0003e8000e901d46 */
[----:B------:R1:W-:Y:S04]  /*6e00*/  @P0 LDGSTS.E.BYPASS.LTC128B.128 [R248+0x16880], [R6.64+0x80], !P6 ;  /* 0x1688008006f80fae */ /* 0x0003e8000f101d46 */
[----:B------:R1:W-:Y:S04]  /*6e10*/  @P0 LDGSTS.E.BYPASS.LTC128B.128 [R248+0x18080], [R6.64+0x100], !P2 ;  /* 0x1808010006f80fae */ /* 0x0003e8000d101d46 */
[----:B------:R1:W-:Y:S02]  /*6e20*/  @P0 LDGSTS.E.BYPASS.LTC128B.128 [R248+0x19880], [R6.64+0x180], !P3 ;  /* 0x1988018006f80fae */ /* 0x0003e4000d901d46 */
.L_x_32:
[----:B--234-:R-:W-:Y:S05]  /*6e30*/  BSYNC B0 ;  /* 0x0000000000007941 */ /* 0x01cfea0003800000 */
.L_x_31:
[----:B-1----:R-:W2:Y:S01]  /*6e40*/  LDL.LU R9, [R1] ;  /* 0x0000000001097983 */ /* 0x002ea20000300800 */
[----:B------:R-:W-:Y:S02]  /*6e50*/  FMNMX.FTZ R2, R177, R133, !PT ;  /* 0x00000085b1027209 */ /* 0x000fe40007810000 */
[----:B------:R-:W-:Y:S01]  /*6e60*/  IADD3 R249, R249, -0x1, RZ ;  /* 0xfffffffff9f97810 */ /* 0x000fe20007ffe0ff */
[----:B------:R-:W0:Y:S01]  /*6e70*/  LDGDEPBAR ;  /* 0x00000000000079af */ /* 0x000e220000000000 */
[----:B------:R-:W-:Y:S04]  /*6e80*/  FMNMX.FTZ R2, R176, R2, !PT ;  /* 0x00000002b0027209 */ /* 0x000fe80007810000 */
        /* <DEDUP_REMOVED lines=9> */
[----:B------:R-:W-:Y:S05]  /*6f20*/  FMNMX.FTZ R2, R10, R2, !PT ;  /* 0x000000020a027209 */ /* 0x000fea0007810000 */
[----:B------:R-:W1:Y:S02]  /*6f30*/  SHFL.BFLY PT, R5, R2, 0x2, 0x1f ;  /* 0x0c401f0002057f89 */ /* 0x000e6400000e0000 */
[----:B-1----:R-:W-:Y:S06]  /*6f40*/  FMNMX.FTZ R2, R2, R5, !PT ;  /* 0x0000000502027209 */ /* 0x002fec0007810000 */
[----:B------:R-:W1:Y:S02]  /*6f50*/  SHFL.BFLY PT, R5, R2, 0x1, 0x1f ;  /* 0x0c201f0002057f89 */ /* 0x000e6400000e0000 */
[----:B-1----:R-:W-:Y:S05]  /*6f60*/  FMNMX.FTZ R133, R2, R5, !PT ;  /* 0x0000000502857209 */ /* 0x002fea0007810000 */
[C---:B------:R-:W-:Y:S02]  /*6f70*/  FADD.FTZ R0, -R133.reuse, R0 ;  /* 0x0000000085007221 */ /* 0x040fe40000010100 */
[----:B------:R-:W-:Y:S02]  /*6f80*/  FMUL.FTZ R2, R133, c[0x0][0x2d0] ;  /* 0x0000b40085027a20 */ /* 0x000fe40000410000 */
[----:B------:R-:W-:Y:S02]  /*6f90*/  FMUL.FTZ R0, R0, c[0x0][0x2d0] ;  /* 0x0000b40000007a20 */ /* 0x000fe40000410000 */
[--C-:B------:R-:W-:Y:S02]  /*6fa0*/  FFMA.FTZ R8, R177, c[0x0][0x2d0], -R2.reuse ;  /* 0x0000b400b1087a23 */ /* 0x100fe40000010802 */
[----:B------:R1:W3:Y:S01]  /*6fb0*/  MUFU.EX2 R6, R0 ;  /* 0x0000000000067308 */ /* 0x0002e20000000800 */
[--C-:B------:R-:W-:Y:S02]  /*6fc0*/  FFMA.FTZ R250, R16, c[0x0][0x2d0], -R2.reuse ;  /* 0x0000b40010fa7a23 */ /* 0x100fe40000010802 */
[--C-:B------:R-:W-:Y:S02]  /*6fd0*/  FFMA.FTZ R177, R14, c[0x0][0x2d0], -R2.reuse ;  /* 0x0000b4000eb17a23 */ /* 0x100fe40000010802 */
[--C-:B------:R-:W-:Y:S02]  /*6fe0*/  FFMA.FTZ R22, R13, c[0x0][0x2d0], -R2.reuse ;  /* 0x0000b4000d167a23 */ /* 0x100fe40000010802 */
[--C-:B------:R-:W-:Y:S02]  /*6ff0*/  FFMA.FTZ R21, R12, c[0x0][0x2d0], -R2.reuse ;  /* 0x0000b4000c157a23 */ /* 0x100fe40000010802 */
[--C-:B------:R-:W-:Y:S01]  /*7000*/  FFMA.FTZ R20, R11, c[0x0][0x2d0], -R2.reuse ;  /* 0x0000b4000b147a23 */ /* 0x100fe20000010802 */
[----:B------:R-:W-:Y:S01]  /*7010*/  MUFU.EX2 R8, R8 ;  /* 0x0000000800087308 */ /* 0x000fe20000000800 */
[--C-:B------:R-:W-:Y:S02]  /*7020*/  FFMA.FTZ R19, R10, c[0x0][0x2d0], -R2.reuse ;  /* 0x0000b4000a137a23 */ /* 0x100fe40000010802 */
[--C-:B------:R-:W-:Y:S02]  /*7030*/  FFMA.FTZ R7, R176, c[0x0][0x2d0], -R2.reuse ;  /* 0x0000b400b0077a23 */ /* 0x100fe40000010802 */
[--C-:B------:R-:W-:Y:S02]  /*7040*/  FFMA.FTZ R5, R175, c[0x0][0x2d0], -R2.reuse ;  /* 0x0000b400af057a23 */ /* 0x100fe40000010802 */
[--C-:B------:R-:W-:Y:S02]  /*7050*/  FFMA.FTZ R252, R172, c[0x0][0x2d0], -R2.reuse ;  /* 0x0000b400acfc7a23 */ /* 0x100fe40000010802 */
[--C-:B------:R-:W-:Y:S01]  /*7060*/  FFMA.FTZ R251, R168, c[0x0][0x2d0], -R2.reuse ;  /* 0x0000b400a8fb7a23 */ /* 0x100fe20000010802 */
[----:B------:R-:W4:Y:S01]  /*7070*/  MUFU.EX2 R7, R7 ;  /* 0x0000000700077308 */ /* 0x000f220000000800 */
[----:B-1----:R-:W-:Y:S02]  /*7080*/  FFMA.FTZ R0, R173, c[0x0][0x2d0], -R2 ;  /* 0x0000b400ad007a23 */ /* 0x002fe40000010802 */
[C---:B---3--:R-:W-:Y:S02]  /*7090*/  FMUL.FTZ R24, R6.reuse, R136 ;  /* 0x0000008806187220 */ /* 0x048fe40000410000 */
[C---:B------:R-:W-:Y:S05]  /*70a0*/  FMUL.FTZ R25, R6.reuse, R137 ;  /* 0x0000008906197220 */ /* 0x040fea0000410000 */
        /* <DEDUP_REMOVED lines=8> */
[C---:B------:R-:W-:Y:S01]  /*7130*/  FMUL.FTZ R33, R6.reuse, R33 ;  /* 0x0000002106217220 */ /* 0x040fe20000410000 */
[C---:B----4-:R-:W-:Y:S01]  /*7140*/  F2FP.PACK_AB R168, R7.reuse, R8 ;  /* 0x0000000807a8723e */ /* 0x050fe200000000ff */
        /* <DEDUP_REMOVED lines=10> */
[----:B------:R-:W-:Y:S01]  /*71f0*/  FMUL.FTZ R53, R6, R53 ;  /* 0x0000003506357220 */ /* 0x000fe20000410000 */
[----:B-1----:R-:W-:Y:S01]  /*7200*/  F2FP.PACK_AB R170, R2, R5 ;  /* 0x0000000502aa723e */ /* 0x002fe200000000ff */
        /* <DEDUP_REMOVED lines=38> */
[----:B--2---:R-:W-:Y:S02]  /*7470*/  FFMA.FTZ R0, R6, R9, R8 ;  /* 0x0000000906007223 */ /* 0x004fe40000010008 */
[----:B------:R-:W2:Y:S02]  /*7480*/  LDL.LU R9, [R1+0x4] ;  /* 0x0000040001097983 */ /* 0x000ea40000300800 */
[----:B------:R-:W-:Y:S04]  /*7490*/  FADD.FTZ R0, R7, R0 ;  /* 0x0000000007007221 */ /* 0x000fe80000010000 */
[----:B------:R-:W-:Y:S04]  /*74a0*/  FADD.FTZ R0, R5, R0 ;  /* 0x0000000005007221 */ /* 0x000fe80000010000 */
[----:B------:R-:W-:Y:S01]  /*74b0*/  FADD.FTZ R10, R2, R0 ;  /* 0x00000000020a7221 */ /* 0x000fe20000010000 */
[----:B------:R-:W-:Y:S04]  /*74c0*/  FMNMX.FTZ R0, R246, R132, !PT ;  /* 0x00000084f6007209 */ /* 0x000fe80007810000 */
[----:B------:R-:W-:Y:S02]  /*74d0*/  FMNMX.FTZ R0, R247, R0, !PT ;  /* 0x00000000f7007209 */ /* 0x000fe40007810000 */
[----:B------:R-:W-:Y:S02]  /*74e0*/  MOV R148, R10 ;  /* 0x0000000a00947202 */ /* 0x000fe40000000f00 */
        /* <DEDUP_REMOVED lines=25> */
[----:B------:R3:W-:Y:S01]  /*7680*/  MUFU.EX2 R4, R8 ;  /* 0x0000000800047308 */ /* 0x0007e20000000800 */
[--C-:B------:R-:W-:Y:S02]  /*7690*/  FFMA.FTZ R174, R174, c[0x0][0x2d0], -R5.reuse ;  /* 0x0000b400aeae7a23 */ /* 0x100fe40000010805 */
[--C-:B------:R-:W-:Y:S02]  /*76a0*/  FFMA.FTZ R173, R171, c[0x0][0x2d0], -R5.reuse ;  /* 0x0000b400abad7a23 */ /* 0x100fe40000010805 */
[--C-:B------:R-:W-:Y:S02]  /*76b0*/  FFMA.FTZ R175, R169, c[0x0][0x2d0], -R5.reuse ;  /* 0x0000b400a9af7a23 */ /* 0x100fe40000010805 */
[--C-:B------:R-:W-:Y:S02]  /*76c0*/  FFMA.FTZ R179, R17, c[0x0][0x2d0], -R5.reuse ;  /* 0x0000b40011b37a23 */ /* 0x100fe40000010805 */
[C---:B------:R-:W-:Y:S01]  /*76d0*/  FMUL.FTZ R17, R6.reuse, R145 ;  /* 0x0000009106117220 */ /* 0x040fe20000410000 */
[----:B------:R-:W4:Y:S01]  /*76e0*/  MUFU.EX2 R7, R7 ;  /* 0x0000000700077308 */ /* 0x000f220000000800 */
[----:B------:R-:W-:Y:S02]  /*76f0*/  FFMA.FTZ R178, R15, c[0x0][0x2d0], -R5 ;  /* 0x0000b4000fb27a23 */ /* 0x000fe40000010805 */
[----:B------:R-:W-:Y:S01]  /*7700*/  FMUL.FTZ R5, R6, R157 ;  /* 0x0000009d06057220 */ /* 0x000fe20000410000 */
[----:B------:R-:W-:Y:S01]  /*7710*/  MOV R157, R20 ;  /* 0x00000014009d7202 */ /* 0x000fe20000000f00 */
[C---:B-1----:R-:W-:Y:S02]  /*7720*/  FMUL.FTZ R26, R0.reuse, R138 ;  /* 0x0000008a001a7220 */ /* 0x042fe40000410000 */
[----:B------:R-:W-:Y:S02]  /*7730*/  FMUL.FTZ R27, R0, R139 ;  /* 0x0000008b001b7220 */ /* 0x000fe40000410000 */
[----:B------:R-:W1:Y:S01]  /*7740*/  LDSM.16.MT88.4 R136, [R236] ;  /* 0x00000000ec88783b */ /* 0x000e620000004200 */
[----:B------:R-:W-:Y:S01]  /*7750*/  FMUL.FTZ R20, R6, R140 ;  /* 0x0000008c06147220 */ /* 0x000fe20000410000 */
[----:B------:R-:W-:Y:S01]  /*7760*/  MUFU.EX2 R145, R250 ;  /* 0x000000fa00917308 */ /* 0x000fe20000000800 */
[C---:B------:R-:W-:Y:S02]  /*7770*/  FMUL.FTZ R10, R0.reuse, R154 ;  /* 0x0000009a000a7220 */ /* 0x040fe40000410000 */
[C---:B------:R-:W-:Y:S02]  /*7780*/  FMUL.FTZ R11, R0.reuse, R155 ;  /* 0x0000009b000b7220 */ /* 0x040fe40000410000 */
[C---:B------:R-:W-:Y:S02]  /*7790*/  FMUL.FTZ R18, R0.reuse, R146 ;  /* 0x0000009200127220 */ /* 0x040fe40000410000 */
[----:B------:R-:W-:Y:S02]  /*77a0*/  FMUL.FTZ R23, R0, R143 ;  /* 0x0000008f00177220 */ /* 0x000fe40000410000 */
[C---:B---3--:R-:W-:Y:S01]  /*77b0*/  FMUL.FTZ R8, R6.reuse, R152 ;  /* 0x0000009806087220 */ /* 0x048fe20000410000 */
[----:B------:R-:W-:Y:S01]  /*77c0*/  MOV R152, R21 ;  /* 0x0000001500987202 */ /* 0x000fe20000000f00 */
[----:B------:R-:W-:Y:S01]  /*77d0*/  FMUL.FTZ R21, R6, R141 ;  /* 0x0000008d06157220 */ /* 0x000fe20000410000 */
[----:B------:R-:W-:Y:S01]  /*77e0*/  MUFU.EX2 R250, R173 ;  /* 0x000000ad00fa7308 */ /* 0x000fe20000000800 */
[C---:B----4-:R-:W-:Y:S01]  /*77f0*/  F2FP.PACK_AB R169, R7.reuse, R4 ;  /* 0x0000000407a9723e */ /* 0x050fe200000000ff */
        /* <DEDUP_REMOVED lines=63> */
[----:B------:R-:W-:Y:S01]  /*7bf0*/  FMUL.FTZ R4, R6, R156 ;  /* 0x0000009c06047220 */ /* 0x000fe20000410000 */
[----:B------:R-:W-:Y:S01]  /*7c00*/  MOV R156, R19 ;  /* 0x00000013009c7202 */ /* 0x000fe20000000f00 */
[----:B------:R-:W-:Y:S02]  /*7c10*/  FMUL.FTZ R19, R0, R147 ;  /* 0x0000009300137220 */ /* 0x000fe40000410000 */
[----:B------:R-:W-:Y:S01]  /*7c20*/  FMUL.FTZ R9, R6, R153 ;  /* 0x0000009906097220 */ /* 0x000fe20000410000 */
[----:B------:R-:W-:Y:S01]  /*7c30*/  MOV R153, R22 ;  /* 0x0000001600997202 */ /* 0x000fe20000000f00 */
[C---:B------:R-:W-:Y:S02]  /*7c40*/  FMUL.FTZ R22, R0.reuse, R142 ;  /* 0x0000008e00167220 */ /* 0x040fe40000410000 */
[C---:B------:R-:W-:Y:S01]  /*7c50*/  FMUL.FTZ R6, R0.reuse, R158 ;  /* 0x0000009e00067220 */ /* 0x040fe20000410000 */
[----:B------:R-:W-:Y:S01]  /*7c60*/  LDSM.16.MT88.4 R140, [R236+0x800] ;  /* 0x00080000ec8c783b */ /* 0x000fe20000004200 */
[----:B------:R-:W-:Y:S02]  /*7c70*/  FADD.FTZ R3, R7, R3 ;  /* 0x0000000307037221 */ /* 0x000fe40000010000 */
[----:B------:R-:W-:Y:S02]  /*7c80*/  FMUL.FTZ R7, R0, R159 ;  /* 0x0000009f00077220 */ /* 0x000fe40000410000 */
[----:B------:R-:W2:Y:S10]  /*7c90*/  MUFU.EX2 R0, R132 ;  /* 0x0000008400007308 */ /* 0x000eb40000000800 */
[----:B------:R-:W3:Y:S01]  /*7ca0*/  MUFU.EX2 R132, R252 ;  /* 0x000000fc00847308 */ /* 0x000ee20000000800 */
[----:B--2---:R-:W-:Y:S01]  /*7cb0*/  F2FP.PACK_AB R171, R151, R0 ;  /* 0x0000000097ab723e */ /* 0x004fe200000000ff */
[----:B------:R-:W-:Y:S08]  /*7cc0*/  FADD.FTZ R149, R0, R3 ;  /* 0x0000000300957221 */ /* 0x000ff00000010000 */
[----:B------:R-:W2:Y:S01]  /*7cd0*/  MUFU.EX2 R3, R251 ;  /* 0x000000fb00037308 */ /* 0x000ea20000000800 */
[C---:B-1----:R-:W-:Y:S05]  /*7ce0*/  HMMA.16816.F32 R4, R168.reuse, R136, R4 ;  /* 0x00000088a804723c */ /* 0x042fea0000001804 */
[----:B---3--:R-:W-:Y:S04]  /*7cf0*/  FADD.FTZ R0, R132, R148 ;  /* 0x0000009484007221 */ /* 0x008fe80000010000 */
[----:B------:R-:W-:Y:S01]  /*7d00*/  MUFU.EX2 R148, R157 ;  /* 0x0000009d00947308 */ /* 0x000fe20000000800 */
[C---:B------:R-:W-:Y:S01]  /*7d10*/  HMMA.16816.F32 R8, R168.reuse, R138, R8 ;  /* 0x0000008aa808723c */ /* 0x040fe20000001808 */
[----:B------:R-:W1:Y:S02]  /*7d20*/  LDSM.16.MT88.4 R136, [R238] ;  /* 0x00000000ee88783b */ /* 0x000e640000004200 */
[----:B--2---:R-:W-:Y:S04]  /*7d30*/  FADD.FTZ R0, R3, R0 ;  /* 0x0000000003007221 */ /* 0x004fe80000010000 */
[----:B------:R-:W-:Y:S05]  /*7d40*/  FADD.FTZ R0, R145, R0 ;  /* 0x0000000091007221 */ /* 0x000fea0000010000 */
[----:B------:R-:W-:Y:S01]  /*7d50*/  FADD.FTZ R0, R144, R0 ;  /* 0x0000000090007221 */ /* 0x000fe20000010000 */
[C---:B-1----:R-:W-:Y:S08]  /*7d60*/  HMMA.16816.F32 R12, R168.reuse, R136, R12 ;  /* 0x00000088a80c723c */ /* 0x042ff0000000180c */
[C---:B------:R-:W-:Y:S01]  /*7d70*/  HMMA.16816.F32 R16, R168.reuse, R138, R16 ;  /* 0x0000008aa810723c */ /* 0x040fe20000001810 */
[----:B------:R-:W1:Y:S07]  /*7d80*/  LDSM.16.MT88.4 R136, [R237] ;  /* 0x00000000ed88783b */ /* 0x000e6e0000004200 */
[C---:B-1----:R-:W-:Y:S08]  /*7d90*/  HMMA.16816.F32 R20, R168.reuse, R136, R20 ;  /* 0x00000088a814723c */ /* 0x042ff00000001814 */
[C---:B------:R-:W-:Y:S01]  /*7da0*/  HMMA.16816.F32 R24, R168.reuse, R138, R24 ;  /* 0x0000008aa818723c */ /* 0x040fe20000001818 */
[----:B------:R-:W1:Y:S07]  /*7db0*/  LDSM.16.MT88.4 R136, [R241] ;  /* 0x00000000f188783b */ /* 0x000e6e0000004200 */
        /* <DEDUP_REMOVED lines=36> */
[C---:B-1----:R-:W-:Y:S07]  /*8000*/  HMMA.16816.F32 R124, R168.reuse, R136, R124 ;  /* 0x00000088a87c723c */ /* 0x042fee000000187c */
[----:B------:R-:W-:Y:S01]  /*8010*/  F2FP.PACK_AB R136, R3, R132 ;  /* 0x000000840388723e */ /* 0x000fe200000000ff */
[----:B------:R-:W-:Y:S01]  /*8020*/  HMMA.16816.F32 R128, R168, R138, R128 ;  /* 0x0000008aa880723c */ /* 0x000fe20000001880 */
[----:B------:R-:W-:Y:S03]  /*8030*/  MUFU.EX2 R132, R152 ;  /* 0x0000009800847308 */ /* 0x000fe60000000800 */
[----:B------:R-:W-:Y:S01]  /*8040*/  F2FP.PACK_AB R137, R250, R150 ;  /* 0x00000096fa89723e */ /* 0x000fe200000000ff */
[----:B------:R-:W-:Y:S02]  /*8050*/  FADD.FTZ R3, R151, R149 ;  /* 0x0000009597037221 */ /* 0x000fe40000010000 */
[----:B------:R-:W-:Y:S02]  /*8060*/  F2FP.PACK_AB R138, R144, R145 ;  /* 0x00000091908a723e */ /* 0x000fe400000000ff */
[----:B------:R-:W1:Y:S03]  /*8070*/  LDSM.16.MT88.4 R144, [R238+0x800] ;  /* 0x00080000ee90783b */ /* 0x000e660000004200 */
[----:B------:R-:W-:Y:S02]  /*8080*/  F2FP.PACK_AB R139, R176, R177 ;  /* 0x000000b1b08b723e */ /* 0x000fe400000000ff */
[----:B------:R-:W-:Y:S02]  /*8090*/  F2FP.PACK_AB R169, R175, R174 ;  /* 0x000000aeafa9723e */ /* 0x000fe400000000ff */
[----:B------:R-:W-:Y:S03]  /*80a0*/  F2FP.PACK_AB R171, R173, R172 ;  /* 0x000000acadab723e */ /* 0x000fe600000000ff */
[C---:B------:R-:W-:Y:S08]  /*80b0*/  HMMA.16816.F32 R4, R136.reuse, R140, R4 ;  /* 0x0000008c8804723c */ /* 0x040ff00000001804 */
[C---:B------:R-:W-:Y:S01]  /*80c0*/  HMMA.16816.F32 R8, R136.reuse, R142, R8 ;  /* 0x0000008e8808723c */ /* 0x040fe20000001808 */
[----:B------:R-:W2:Y:S07]  /*80d0*/  LDSM.16.MT88.4 R140, [R237+0x800] ;  /* 0x00080000ed8c783b */ /* 0x000eae0000004200 */
[C---:B-1----:R-:W-:Y:S08]  /*80e0*/  HMMA.16816.F32 R12, R136.reuse, R144, R12 ;  /* 0x00000090880c723c */ /* 0x042ff0000000180c */
[C---:B------:R-:W-:Y:S01]  /*80f0*/  HMMA.16816.F32 R16, R136.reuse, R146, R16 ;  /* 0x000000928810723c */ /* 0x040fe20000001810 */
[----:B------:R-:W1:Y:S07]  /*8100*/  LDSM.16.MT88.4 R144, [R239+0x800] ;  /* 0x00080000ef90783b */ /* 0x000e6e0000004200 */
[C---:B--2---:R-:W-:Y:S08]  /*8110*/  HMMA.16816.F32 R20, R136.reuse, R140, R20 ;  /* 0x0000008c8814723c */ /* 0x044ff00000001814 */
        /* <DEDUP_REMOVED lines=35> */
[C---:B--2---:R-:W-:Y:S01]  /*8350*/  HMMA.16816.F32 R116, R136.reuse, R140, R116 ;  /* 0x0000008c8874723c */ /* 0x044fe20000001874 */
[----:B------:R2:W3:Y:S07]  /*8360*/  MUFU.EX2 R140, R153 ;  /* 0x00000099008c7308 */ /* 0x0004ee0000000800 */
[C---:B------:R-:W-:Y:S03]  /*8370*/  HMMA.16816.F32 R120, R136.reuse, R142, R120 ;  /* 0x0000008e8878723c */ /* 0x040fe60000001878 */
[----:B------:R-:W4:Y:S01]  /*8380*/  MUFU.EX2 R141, R156 ;  /* 0x0000009c008d7308 */ /* 0x000f220000000800 */
[----:B--2---:R-:W2:Y:S01]  /*8390*/  LDSM.16.MT88.4 R152, [R236+0x1000] ;  /* 0x00100000ec98783b */ /* 0x004ea20000004200 */
[----:B---3--:R-:W-:Y:S01]  /*83a0*/  F2FP.PACK_AB R168, R132, R140 ;  /* 0x0000008c84a8723e */ /* 0x008fe200000000ff */
[----:B------:R-:W-:Y:S02]  /*83b0*/  FADD.FTZ R0, R140, R0 ;  /* 0x000000008c007221 */ /* 0x000fe40000010000 */
[C---:B-1----:R-:W-:Y:S04]  /*83c0*/  HMMA.16816.F32 R124, R136.reuse, R144, R124 ;  /* 0x00000090887c723c */ /* 0x042fe8000000187c */
[----:B------:R-:W-:Y:S01]  /*83d0*/  FADD.FTZ R0, R132, R0 ;  /* 0x0000000084007221 */ /* 0x000fe20000010000 */
[C---:B----4-:R-:W-:Y:S03]  /*83e0*/  F2FP.PACK_AB R170, R141.reuse, R148 ;  /* 0x000000948daa723e */ /* 0x050fe600000000ff */
[----:B------:R-:W-:Y:S01]  /*83f0*/  FADD.FTZ R0, R148, R0 ;  /* 0x0000000094007221 */ /* 0x000fe20000010000 */
[----:B------:R-:W-:Y:S01]  /*8400*/  HMMA.16816.F32 R128, R136, R146, R128 ;  /* 0x000000928880723c */ /* 0x000fe20000001880 */
[----:B------:R-:W1:Y:S02]  /*8410*/  LDSM.16.MT88.4 R144, [R238+0x1000] ;  /* 0x00100000ee90783b */ /* 0x000e640000004200 */
[----:B------:R-:W-:Y:S02]  /*8420*/  FADD.FTZ R132, R141, R0 ;  /* 0x000000008d847221 */ /* 0x000fe40000010000 */
[----:B------:R-:W-:Y:S04]  /*8430*/  FADD.FTZ R0, R150, R3 ;  /* 0x0000000396007221 */ /* 0x000fe80000010000 */
[----:B------:R-:W3:Y:S03]  /*8440*/  LDSM.16.MT88.4 R136, [R237+0x1000] ;  /* 0x00100000ed88783b */ /* 0x000ee60000004200 */
[----:B------:R-:W-:Y:S04]  /*8450*/  FADD.FTZ R0, R250, R0 ;  /* 0x00000000fa007221 */ /* 0x000fe80000010000 */
[----:B------:R-:W-:Y:S01]  /*8460*/  FADD.FTZ R0, R177, R0 ;  /* 0x00000000b1007221 */ /* 0x000fe20000010000 */
[----:B------:R4:W-:Y:S03]  /*8470*/  STL [R1], R132 ;  /* 0x0000008401007387 */ /* 0x0009e60000100800 */
[----:B------:R-:W-:Y:S04]  /*8480*/  FADD.FTZ R0, R176, R0 ;  /* 0x00000000b0007221 */ /* 0x000fe80000010000 */
[----:B------:R-:W-:Y:S01]  /*8490*/  FADD.FTZ R0, R174, R0 ;  /* 0x00000000ae007221 */ /* 0x000fe20000010000 */
[C---:B--2---:R-:W-:Y:S01]  /*84a0*/  HMMA.16816.F32 R156, R168.reuse, R152, R4 ;  /* 0x00000098a89c723c */ /* 0x044fe20000001804 */
[----:B------:R-:W2:Y:S04]  /*84b0*/  LDSM.16.MT88.4 R4, [R239+0x1000] ;  /* 0x00100000ef04783b */ /* 0x000ea80000004200 */
[----:B------:R-:W-:Y:S03]  /*84c0*/  FADD.FTZ R0, R175, R0 ;  /* 0x00000000af007221 */ /* 0x000fe60000010000 */
[C---:B------:R-:W-:Y:S01]  /*84d0*/  HMMA.16816.F32 R152, R168.reuse, R154, R8 ;  /* 0x0000009aa898723c */ /* 0x040fe20000001808 */
[----:B------:R-:W5:Y:S03]  /*84e0*/  LDSM.16.MT88.4 R8, [R236+0x2800] ;  /* 0x00280000ec08783b */ /* 0x000f660000004200 */
[----:B------:R-:W-:Y:S01]  /*84f0*/  FADD.FTZ R0, R172, R0 ;  /* 0x00000000ac007221 */ /* 0x000fe20000010000 */
[----:B----4-:R-:W-:Y:S03]  /*8500*/  MOV R132, R2 ;  /* 0x0000000200847202 */ /* 0x010fe60000000f00 */
[C---:B-1----:R-:W-:Y:S01]  /*8510*/  HMMA.16816.F32 R148, R168.reuse, R144, R12 ;  /* 0x00000090a894723c */ /* 0x042fe2000000180c */
[----:B------:R-:W1:Y:S03]  /*8520*/  LDSM.16.MT88.4 R12, [R238+0x2800] ;  /* 0x00280000ee0c783b */ /* 0x000e660000004200 */
[----:B------:R-:W-:Y:S04]  /*8530*/  FADD.FTZ R0, R173, R0 ;  /* 0x00000000ad007221 */ /* 0x000fe80000010000 */
[C---:B------:R-:W-:Y:S01]  /*8540*/  HMMA.16816.F32 R144, R168.reuse, R146, R16 ;  /* 0x00000092a890723c */ /* 0x040fe20000001810 */
[----:B------:R-:W-:Y:S07]  /*8550*/  STL [R1+0x4], R0 ;  /* 0x0000040001007387 */ /* 0x000fee0000100800 */
[C---:B---3--:R-:W-:Y:S08]  /*8560*/  HMMA.16816.F32 R140, R168.reuse, R136, R20 ;  /* 0x00000088a88c723c */ /* 0x048ff00000001814 */
[C---:B------:R-:W-:Y:S08]  /*8570*/  HMMA.16816.F32 R136, R168.reuse, R138, R24 ;  /* 0x0000008aa888723c */ /* 0x040ff00000001818 */
[C---:B--2---:R-:W-:Y:S08]  /*8580*/  HMMA.16816.F32 R28, R168.reuse, R4, R28 ;  /* 0x00000004a81c723c */ /* 0x044ff0000000181c */
[C---:B------:R-:W-:Y:S01]  /*8590*/  HMMA.16816.F32 R32, R168.reuse, R6, R32 ;  /* 0x00000006a820723c */ /* 0x040fe20000001820 */
[----:B------:R-:W2:Y:S07]  /*85a0*/  LDSM.16.MT88.4 R4, [R237+0x2800] ;  /* 0x00280000ed04783b */ /* 0x000eae0000004200 */
[C---:B-----5:R-:W-:Y:S08]  /*85b0*/  HMMA.16816.F32 R36, R168.reuse, R8, R36 ;  /* 0x00000008a824723c */ /* 0x060ff00000001824 */
[C---:B------:R-:W-:Y:S01]  /*85c0*/  HMMA.16816.F32 R40, R168.reuse, R10, R40 ;  /* 0x0000000aa828723c */ /* 0x040fe20000001828 */
[----:B------:R-:W3:Y:S07]  /*85d0*/  LDSM.16.MT88.4 R8, [R239+0x2800] ;  /* 0x00280000ef08783b */ /* 0x000eee0000004200 */
[C---:B-1----:R-:W-:Y:S08]  /*85e0*/  HMMA.16816.F32 R44, R168.reuse, R12, R44 ;  /* 0x0000000ca82c723c */ /* 0x042ff0000000182c */
[C---:B------:R-:W-:Y:S01]  /*85f0*/  HMMA.16816.F32 R48, R168.reuse, R14, R48 ;  /* 0x0000000ea830723c */ /* 0x040fe20000001830 */
[----:B------:R-:W1:Y:S07]  /*8600*/  LDSM.16.MT88.4 R12, [R236+0x4000] ;  /* 0x00400000ec0c783b */ /* 0x000e6e0000004200 */
[C---:B--2---:R-:W-:Y:S08]  /*8610*/  HMMA.16816.F32 R52, R168.reuse, R4, R52 ;  /* 0x00000004a834723c */ /* 0x044ff00000001834 */
[C---:B------:R-:W-:Y:S01]  /*8620*/  HMMA.16816.F32 R56, R168.reuse, R6, R56 ;  /* 0x00000006a838723c */ /* 0x040fe20000001838 */
[----:B------:R-:W2:Y:S07]  /*8630*/  LDSM.16.MT88.4 R4, [R238+0x4000] ;  /* 0x00400000ee04783b */ /* 0x000eae0000004200 */
[C---:B---3--:R-:W-:Y:S08]  /*8640*/  HMMA.16816.F32 R60, R168.reuse, R8, R60 ;  /* 0x00000008a83c723c */ /* 0x048ff0000000183c */
        /* <DEDUP_REMOVED lines=18> */
[C---:B------:R-:W-:Y:S08]  /*8770*/  HMMA.16816.F32 R112, R168.reuse, R10, R112 ;  /* 0x0000000aa870723c */ /* 0x040ff00000001870 */
[C---:B-1----:R-:W-:Y:S08]  /*8780*/  HMMA.16816.F32 R116, R168.reuse, R12, R116 ;  /* 0x0000000ca874723c */ /* 0x042ff00000001874 */
[C---:B------:R-:W-:Y:S08]  /*8790*/  HMMA.16816.F32 R120, R168.reuse, R14, R120 ;  /* 0x0000000ea878723c */ /* 0x040ff00000001878 */
[C---:B--2---:R-:W-:Y:S08]  /*87a0*/  HMMA.16816.F32 R124, R168.reuse, R4, R124 ;  /* 0x00000004a87c723c */ /* 0x044ff0000000187c */
[----:B------:R-:W-:Y:S01]  /*87b0*/  HMMA.16816.F32 R128, R168, R6, R128 ;  /* 0x00000006a880723c */ /* 0x000fe20000001880 */
[----:B------:R-:W-:-:S07]  /*87c0*/  @P4 BRA `(.L_x_33) ;  /* 0xffffd3f000004947 */ /* 0x000fce000383ffff */
.L_x_30:
[----:B------:R-:W-:Y:S11]  /*87d0*/  @!UPT UIADD3 URZ, URZ, URZ, URZ ;  /* 0x0000003f3f3ff290 */ /* 0x000ff6000fffe03f */
[----:B---3--:R-:W-:Y:S05]  /*87e0*/  BRA.DIV ~URZ, `(.L_x_34) ;  /* 0x00005c227f007947 */ /* 0x008fea000b800000 */
[----:B------:R-:W2:Y:S04]  /*87f0*/  LDL.LU R5, [R1] ;  /* 0x0000000001057983 */ /* 0x000ea80000300800 */
[----:B------:R-:W3:Y:S04]  /*8800*/  LDL.LU R6, [R1+0x4] ;  /* 0x0000040001067983 */ /* 0x000ee80000300800 */
[----:B--2---:R-:W1:Y:S04]  /*8810*/  SHFL.BFLY PT, R0, R5, 0x2, 0x1f ;  /* 0x0c401f0005007f89 */ /* 0x004e6800000e0000 */
[----:B---3--:R-:W2:Y:S01]  /*8820*/  SHFL.BFLY PT, R2, R6, 0x2, 0x1f ;  /* 0x0c401f0006027f89 */ /* 0x008ea200000e0000 */
[----:B-1----:R-:W-:-:S02]  /*8830*/  FADD.FTZ R0, R0, R5 ;  /* 0x0000000500007221 */ /* 0x002fc40000010000 */
[----:B--2---:R-:W-:-:S03]  /*8840*/  FADD.FTZ R4, R2, R6 ;  /* 0x0000000602047221 */ /* 0x004fc60000010000 */
[----:B------:R-:W1:Y:S04]  /*8850*/  SHFL.BFLY PT, R5, R0, 0x1, 0x1f ;  /* 0x0c201f0000057f89 */ /* 0x000e6800000e0000 */
[----:B------:R2:W3:Y:S01]  /*8860*/  SHFL.BFLY PT, R3, R4, 0x1, 0x1f ;  /* 0x0c201f0004037f89 */ /* 0x0004e200000e0000 */
[----:B-1----:R-:W-:-:S05]  /*8870*/  FADD.FTZ R0, R0, R5 ;  /* 0x0000000500007221 */ /* 0x002fca0000010000 */
.L_x_97:
[----:B------:R-:W-:Y:S01]  /*8880*/  FSETP.NE.FTZ.AND P1, PT, R0, RZ, PT ;  /* 0x000000ff0000720b */ /* 0x000fe20003f35000 */
[----:B---3--:R-:W-:Y:S01]  /*8890*/  FADD.FTZ R3, R3, R4 ;  /* 0x0000000403037221 */ /* 0x008fe20000010000 */
[----:B------:R-:W-:Y:S02]  /*88a0*/  MOV R2, RZ ;  /* 0x000000ff00027202 */ /* 0x000fe40000000f00 */
[----:B------:R-:W-:Y:S02]  /*88b0*/  MOV R20, 0xff800000 ;  /* 0xff80000000147802 */ /* 0x000fe40000000f00 */
[----:B------:R-:W-:-:S02]  /*88c0*/  FSETP.NE.FTZ.AND P0, PT, R3, RZ, PT ;  /* 0x000000ff0300720b */ /* 0x000fc40003f15000 */
[----:B------:R-:W-:-:S05]  /*88d0*/  MOV R15, 0xff800000 ;  /* 0xff800000000f7802 */ /* 0x000fca0000000f00 */
[----:B------:R-:W1:Y:S01]  /*88e0*/  @P1 MUFU.RCP R2, R0 ;  /* 0x0000000000021308 */ /* 0x000e620000001000 */
[----:B--2---:R-:W-:-:S05]  /*88f0*/  @P1 MOV R4, 0x3f317218 ;  /* 0x3f31721800041802 */ /* 0x004fca0000000f00 */
[----:B------:R-:W-:Y:S02]  /*8900*/  @P1 FMUL.FTZ R4, R4, c[0x0][0x2d0] ;  /* 0x0000b40004041a20 */ /* 0x000fe40000410000 */
[----:B------:R2:W3:Y:S01]  /*8910*/  @P1 MUFU.LG2 R5, R0 ;  /* 0x0000000000051308 */ /* 0x0004e20000000c00 */
[C---:B-1----:R-:W-:Y:S02]  /*8920*/  FMUL.FTZ R186, R2.reuse, R100 ;  /* 0x0000006402ba7220 */ /* 0x042fe40000410000 */
[C---:B------:R-:W-:Y:S02]  /*8930*/  FMUL.FTZ R187, R2.reuse, R101 ;  /* 0x0000006502bb7220 */ /* 0x040fe40000410000 */
[C---:B------:R-:W-:Y:S02]  /*8940*/  FMUL.FTZ R100, R2.reuse, R104 ;  /* 0x0000006802647220 */ /* 0x040fe40000410000 */
[C---:B------:R-:W-:Y:S01]  /*8950*/  FMUL.FTZ R101, R2.reuse, R105 ;  /* 0x0000006902657220 */ /* 0x040fe20000410000 */
[----:B--2---:R-:W-:Y:S01]  /*8960*/  MOV R0, RZ ;  /* 0x000000ff00007202 */ /* 0x004fe20000000f00 */
[----:B------:R-:W-:-:S02]  /*8970*/  FMUL.FTZ R104, R2, R108 ;  /* 0x0000006c02687220 */ /* 0x000fc40000410000 */
[C---:B------:R-:W-:Y:S02]  /*8980*/  FMUL.FTZ R105, R2.reuse, R109 ;  /* 0x0000006d02697220 */ /* 0x040fe40000410000 */
[C---:B------:R-:W-:Y:S01]  /*8990*/  FMUL.FTZ R184, R2.reuse, R76 ;  /* 0x0000004c02b87220 */ /* 0x040fe20000410000 */
[----:B------:R-:W1:Y:S01]  /*89a0*/  @P0 MUFU.RCP R0, R3 ;  /* 0x0000000300000308 */ /* 0x000e620000001000 */
        /* <DEDUP_REMOVED lines=15> */
[----:B-----5:R-:W-:-:S02]  /*8aa0*/  FMUL.FTZ R160, R2, R28 ;  /* 0x0000001c02a07220 */ /* 0x020fc40000410000 */
        /* <DEDUP_REMOVED lines=40> */
[----:B------:R-:W-:Y:S02]  /*8d30*/  FMUL.FTZ R77, R2, R129 ;  /* 0x00000081024d7220 */ /* 0x000fe40000410000 */
[----:B------:R2:W4:Y:S01]  /*8d40*/  @P0 MUFU.LG2 R2, R3 ;  /* 0x0000000300020308 */ /* 0x0005220000000c00 */
[----:B---3--:R-:W-:-:S02]  /*8d50*/  @P1 FMUL.FTZ R5, R5, 0.69314718246459960938 ;  /* 0x3f31721805051820 */ /* 0x008fc40000410000 */
[----:B-1----:R-:W-:Y:S02]  /*8d60*/  FMUL.FTZ R192, R0, R146 ;  /* 0x0000009200c07220 */ /* 0x002fe40000410000 */
[----:B------:R-:W-:Y:S01]  /*8d70*/  @P1 FFMA.FTZ R20, R4, R133, R5 ;  /* 0x0000008504141223 */ /* 0x000fe20000010005 */
[----:B------:R-:W-:Y:S01]  /*8d80*/  MOV R4, 0x1 ;  /* 0x0000000100047802 */ /* 0x000fe20000000f00 */
[C---:B------:R-:W-:Y:S02]  /*8d90*/  FMUL.FTZ R193, R0.reuse, R147 ;  /* 0x0000009300c17220 */ /* 0x040fe40000410000 */
[C---:B------:R-:W-:Y:S02]  /*8da0*/  FMUL.FTZ R204, R0.reuse, R154 ;  /* 0x0000009a00cc7220 */ /* 0x040fe40000410000 */
[C---:B------:R-:W-:Y:S02]  /*8db0*/  FMUL.FTZ R205, R0.reuse, R155 ;  /* 0x0000009b00cd7220 */ /* 0x040fe40000410000 */
[----:B------:R-:W-:-:S02]  /*8dc0*/  FMUL.FTZ R198, R0, R150 ;  /* 0x0000009600c67220 */ /* 0x000fc40000410000 */
[----:B------:R-:W-:Y:S01]  /*8dd0*/  FMUL.FTZ R199, R0, R151 ;  /* 0x0000009700c77220 */ /* 0x000fe20000410000 */
[----:B--2---:R-:W-:Y:S01]  /*8de0*/  @P0 MOV R3, 0x3f317218 ;  /* 0x3f31721800030802 */ /* 0x004fe20000000f00 */
[----:B----4-:R-:W-:Y:S02]  /*8df0*/  @P0 FMUL.FTZ R2, R2, 0.69314718246459960938 ;  /* 0x3f31721802020820 */ /* 0x010fe40000410000 */
[C---:B------:R-:W-:Y:S02]  /*8e00*/  FMUL.FTZ R146, R0.reuse, R142 ;  /* 0x0000008e00927220 */ /* 0x040fe40000410000 */
[----:B------:R-:W-:Y:S02]  /*8e10*/  @P0 FMUL.FTZ R3, R3, c[0x0][0x2d0] ;  /* 0x0000b40003030a20 */ /* 0x000fe40000410000 */
        /* <DEDUP_REMOVED lines=56> */
[----:B------:R-:W-:Y:S01]  /*91a0*/  FMUL.FTZ R79, R0, R131 ;  /* 0x00000083004f7220 */ /* 0x000fe20000410000 */
[----:B------:R-:W-:Y:S01]  /*91b0*/  PRMT R0, R4, 0x7610, R0 ;  /* 0x0000761004007816 */ /* 0x000fe20000000000 */
[----:B------:R-:W-:Y:S02]  /*91c0*/  @P0 FFMA.FTZ R15, R3, R132, R2 ;  /* 0x00000084030f0223 */ /* 0x000fe40000010002 */
.L_x_27:
[----:B--2---:R2:W5:Y:S04]  /*91d0*/  LDL R6, [R1+0x50] ;  /* 0x0000500001067983 */ /* 0x0045680000100800 */
[----:B------:R-:W3:Y:S01]  /*91e0*/  S2R R2, SR_TID.X ;  /* 0x0000000000027919 */ /* 0x000ee20000002100 */
[----:B------:R-:W-:Y:S01]  /*91f0*/  BSSY B0, `(.L_x_35) ;  /* 0x0000011000007945 */ /* 0x000fe20003800000 */
[----:B---3--:R-:W-:-:S13]  /*9200*/  LOP3.LUT P0, RZ, R2, 0xff, RZ, 0xc0, !PT ;  /* 0x000000ff02ff7812 */ /* 0x008fda000780c0ff */
[----:B------:R-:W-:Y:S05]  /*9210*/  @P0 BRA `(.L_x_36) ;  /* 0x000000e000000947 */ /* 0x000fea0003800000 */
[----:B--2---:R-:W2:Y:S01]  /*9220*/  S2R R4, SR_LANEID ;  /* 0x0000000000047919 */ /* 0x004ea20000000000 */
[----:B------:R-:W-:Y:S01]  /*9230*/  VOTEU.ANY UR4, UPT, PT ;  /* 0x0000000000047886 */ /* 0x000fe200038e0100 */
[----:B-1----:R-:W-:Y:S01]  /*9240*/  IMAD.MOV.U32 R5, RZ, RZ, c[0x0][0x564] ;  /* 0x00015900ff057624 */ /* 0x002fe200078e00ff */
[----:B------:R-:W2:Y:S08]  /*9250*/  FLO.U32 R3, UR4 ;  /* 0x0000000400037d00 */ /* 0x000eb000080e0000 */
[----:B------:R-:W1:Y:S01]  /*9260*/  POPC R2, UR4 ;  /* 0x0000000400027d09 */ /* 0x000e620008000000 */
[----:B--2---:R-:W-:Y:S01]  /*9270*/  ISETP.EQ.U32.AND P0, PT, R3, R4, PT ;  /* 0x000000040300720c */ /* 0x004fe20003f02070 */
[----:B------:R-:W-:-:S12]  /*9280*/  IMAD.MOV.U32 R4, RZ, RZ, c[0x0][0x560] ;  /* 0x00015800ff047624 */ /* 0x000fd800078e00ff */
[----:B-1----:R1:W2:Y:S04]  /*9290*/  @P0 ATOMG.E.ADD.STRONG.GPU PT, R2, [R4.64], R2 ;  /* 0x00000002040209a8 */ /* 0x0022a800081ee1c6 */
[----:B-1----:R-:W1:Y:S04]  /*92a0*/  S2R R4, SR_LTMASK ;  /* 0x0000000000047919 */ /* 0x002e680000003900 */
[----:B--2---:R1:W2:Y:S02]  /*92b0*/  SHFL.IDX PT, R3, R2, R3, 0x1f ;  /* 0x00001f0302037589 */ /* 0x0042a400000e0000 */
[----:B-1----:R-:W-:-:S06]  /*92c0*/  LOP3.LUT R2, R4, UR4, RZ, 0xc0, !PT ;  /* 0x0000000404027c12 */ /* 0x002fcc000f8ec0ff */
[----:B------:R-:W2:Y:S02]  /*92d0*/  POPC R2, R2 ;  /* 0x0000000200027309 */ /* 0x000ea40000000000 */
[----:B--2--5:R-:W-:-:S05]  /*92e0*/  IADD3 R6, R3, c[0x0][0xc], R2 ;  /* 0x0000030003067a10 */ /* 0x024fca0007ffe002 */
[----:B------:R1:W-:Y:S02]  /*92f0*/  STL [R1+0x50], R6 ;  /* 0x0000500601007387 */ /* 0x0003e40000100800 */
.L_x_36:
[----:B--2---:R-:W-:Y:S05]  /*9300*/  BSYNC B0 ;  /* 0x0000000000007941 */ /* 0x004fea0003800000 */
.L_x_35:
[----:B------:R-:W-:Y:S01]  /*9310*/  PRMT R0, R0, 0x9910, RZ ;  /* 0x0000991000007816 */ /* 0x000fe200000000ff */
[----:B------:R-:W-:Y:S01]  /*9320*/  BSSY B1, `(.L_x_37) ;  /* 0x000040d000017945 */ /* 0x000fe20003800000 */
[----:B-----5:R-:W-:Y:S02]  /*9330*/  IMAD.MOV.U32 R131, RZ, RZ, R6 ;  /* 0x000000ffff837224 */ /* 0x020fe400078e0006 */
[----:B------:R-:W-:-:S13]  /*9340*/  ISETP.NE.AND P0, PT, R0, RZ, PT ;  /* 0x000000ff0000720c */ /* 0x000fda0003f05270 */
[----:B------:R-:W-:Y:S05]  /*9350*/  @!P0 BRA `(.L_x_38) ;  /* 0x0000310000008947 */ /* 0x000fea0003800000 */
[----:B------:R-:W2:Y:S04]  /*9360*/  LDL R7, [R1+0x78] ;  /* 0x0000780001077983 */ /* 0x000ea80000100800 */
[----:B-1----:R-:W3:Y:S04]  /*9370*/  LDL R13, [R1+0x7c] ;  /* 0x00007c00010d7983 */ /* 0x002ee80000100800 */
[----:B------:R-:W4:Y:S04]  /*9380*/  LDL R9, [R1+0x84] ;  /* 0x0000840001097983 */ /* 0x000f280000100800 */
[----:B------:R-:W4:Y:S04]  /*9390*/  LDL R12, [R1+0x80] ;  /* 0x00008000010c7983 */ /* 0x000f280000100800 */
[----:B------:R-:W4:Y:S04]  /*93a0*/  LDL R11, [R1+0x94] ;  /* 0x00009400010b7983 */ /* 0x000f280000100800 */
[----:B------:R-:W4:Y:S04]  /*93b0*/  LDL R6, [R1+0x8c] ;  /* 0x00008c0001067983 */ /* 0x000f280000100800 */
[----:B------:R-:W4:Y:S04]  /*93c0*/  LDL R5, [R1+0x90] ;  /* 0x0000900001057983 */ /* 0x000f280000100800 */
[----:B------:R-:W4:Y:S04]  /*93d0*/  LDL R10, [R1+0x88] ;  /* 0x00008800010a7983 */ /* 0x000f280000100800 */
[----:B------:R-:W4:Y:S01]  /*93e0*/  LDL R8, [R1+0x48] ;  /* 0x0000480001087983 */ /* 0x000f220000100800 */
[----:B------:R-:W-:Y:S01]  /*93f0*/  WARPSYNC 0xffffffff ;  /* 0xffffffff00007948 */ /* 0x000fe20003800000 */
[----:B------:R-:W-:-:S02]  /*9400*/  F2FP.PACK_AB R0, R157, R156 ;  /* 0x0000009c9d00723e */ /* 0x000fc400000000ff */
[----:B------:R-:W-:Y:S01]  /*9410*/  BAR.SYNC.DEFER_BLOCKING 0x1, 0x100 ;  /* 0x0044000000007b1d */ /* 0x000fe20000010000 */
[----:B------:R-:W-:Y:S02]  /*9420*/  F2FP.PACK_AB R2, R159, R158 ;  /* 0x0000009e9f02723e */ /* 0x000fe400000000ff */
[----:B------:R-:W-:Y:S02]  /*9430*/  F2FP.PACK_AB R3, R153, R152 ;  /* 0x000000989903723e */ /* 0x000fe400000000ff */
[----:B------:R-:W-:Y:S02]  /*9440*/  F2FP.PACK_AB R4, R101, R100 ;  /* 0x000000646504723e */ /* 0x000fe400000000ff */
[----:B------:R-:W-:-:S04]  /*9450*/  ISETP.NE.U32.AND P2, PT, RZ, c[0x0][0x500], PT ;  /* 0x00014000ff007a0c */ /* 0x000fc80003f45070 */
[----:B------:R-:W-:Y:S01]  /*9460*/  ISETP.NE.AND.EX P2, PT, RZ, c[0x0][0x504], PT, P2 ;  /* 0x00014100ff007a0c */ /* 0x000fe20003f45320 */
[----:B--2---:R1:W-:Y:S04]  /*9470*/  STS [R7], R0 ;  /* 0x0000000007007388 */ /* 0x0043e80000000800 */
[----:B------:R2:W-:Y:S04]  /*9480*/  STS [R7+0x400], R2 ;  /* 0x0004000207007388 */ /* 0x0005e80000000800 */
[----:B---3--:R3:W-:Y:S01]  /*9490*/  STS [R13], R3 ;  /* 0x000000030d007388 */ /* 0x0087e20000000800 */
[----:B-1----:R-:W-:-:S02]  /*94a0*/  F2FP.PACK_AB R0, R205, R204 ;  /* 0x000000cccd00723e */ /* 0x002fc400000000ff */
[----:B--2---:R-:W-:-:S03]  /*94b0*/  F2FP.PACK_AB R2, R149, R148 ;  /* 0x000000949502723e */ /* 0x004fc600000000ff */
[----:B------:R1:W-:Y:S01]  /*94c0*/  STS [R13+0x400], R0 ;  /* 0x000400000d007388 */ /* 0x0003e20000000800 */
[----:B---3--:R-:W-:-:S03]  /*94d0*/  F2FP.PACK_AB R3, R199, R198 ;  /* 0x000000c6c703723e */ /* 0x008fc600000000ff */
[----:B----4-:R2:W-:Y:S04]  /*94e0*/  STS [R9], R2 ;  /* 0x0000000209007388 */ /* 0x0105e80000000800 */
[----:B------:R3:W-:Y:S01]  /*94f0*/  STS [R9+0x400], R3 ;  /* 0x0004000309007388 */ /* 0x0007e20000000800 */
[----:B-1----:R-:W-:Y:S02]  /*9500*/  F2FP.PACK_AB R0, R145, R144 ;  /* 0x000000909100723e */ /* 0x002fe400000000ff */
[----:B--2---:R-:W-:-:S03]  /*9510*/  F2FP.PACK_AB R2, R193, R192 ;  /* 0x000000c0c102723e */ /* 0x004fc600000000ff */
[----:B------:R1:W-:Y:S01]  /*9520*/  STS [R12], R0 ;  /* 0x000000000c007388 */ /* 0x0003e20000000800 */
[----:B---3--:R-:W-:-:S03]  /*9530*/  F2FP.PACK_AB R3, R141, R140 ;  /* 0x0000008c8d03723e */ /* 0x008fc600000000ff */
[----:B------:R2:W-:Y:S04]  /*9540*/  STS [R12+0x400], R2 ;  /* 0x000400020c007388 */ /* 0x0005e80000000800 */
[----:B------:R3:W-:Y:S01]  /*9550*/  STS [R11], R3 ;  /* 0x000000030b007388 */ /* 0x0007e20000000800 */
[----:B-1----:R-:W-:Y:S02]  /*9560*/  F2FP.PACK_AB R0, R147, R146 ;  /* 0x000000929300723e */ /* 0x002fe400000000ff */
[----:B--2---:R-:W-:-:S03]  /*9570*/  F2FP.PACK_AB R2, R137, R136 ;  /* 0x000000888902723e */ /* 0x004fc600000000ff */
[----:B------:R1:W-:Y:S01]  /*9580*/  STS [R11+0x400], R0 ;  /* 0x000400000b007388 */ /* 0x0003e20000000800 */
[----:B---3--:R-:W-:-:S03]  /*9590*/  F2FP.PACK_AB R3, R139, R138 ;  /* 0x0000008a8b03723e */ /* 0x008fc600000000ff */
[----:B------:R2:W-:Y:S04]  /*95a0*/  STS [R6], R2 ;  /* 0x0000000206007388 */ /* 0x0005e80000000800 */
        /* <DEDUP_REMOVED lines=11> */
[----:B------:R2:W-:Y:S04]  /*9660*/  STS [R7+0x4000], R2 ;  /* 0x0040000207007388 */ /* 0x0005e80000000800 */
[----:B------:R3:W-:Y:S01]  /*9670*/  STS [R7+0x4400], R3 ;  /* 0x0044000307007388 */ /* 0x0007e20000000800 */
        /* <DEDUP_REMOVED lines=71> */
[----:B------:R-:W-:Y:S04]  /*9af0*/  STS [R9+0xc400], R4 ;  /* 0x00c4000409007388 */ /* 0x000fe80000000800 */
[----:B------:R3:W-:Y:S04]  /*9b00*/  STS [R12+0xc000], R2 ;  /* 0x00c000020c007388 */ /* 0x0007e80000000800 */
[----:B------:R-:W4:Y:S01]  /*9b10*/  LDL R7, [R1+0x64] ;  /* 0x0000640001077983 */ /* 0x000f220000100800 */
[----:B-1----:R-:W-:-:S02]  /*9b20*/  F2FP.PACK_AB R0, R115, R114 ;  /* 0x000000727300723e */ /* 0x002fc400000000ff */
[----:B--2---:R-:W-:-:S03]  /*9b30*/  F2FP.PACK_AB R3, R191, R190 ;  /* 0x000000bebf03723e */ /* 0x004fc600000000ff */
[----:B------:R1:W-:Y:S04]  /*9b40*/  STS [R12+0xc400], R0 ;  /* 0x00c400000c007388 */ /* 0x0003e80000000800 */
[----:B------:R2:W-:Y:S01]  /*9b50*/  STS [R11+0xc000], R3 ;  /* 0x00c000030b007388 */ /* 0x0005e20000000800 */
[----:B---3--:R-:W-:Y:S01]  /*9b60*/  F2FP.PACK_AB R2, R119, R118 ;  /* 0x000000767702723e */ /* 0x008fe200000000ff */
[----:B------:R-:W-:Y:S02]  /*9b70*/  IMAD.MOV.U32 R4, RZ, RZ, 0x4 ;  /* 0x00000004ff047424 */ /* 0x000fe400078e00ff */
[----:B------:R-:W3:Y:S01]  /*9b80*/  LDL.LU R9, [R1+0x74] ;  /* 0x0000740001097983 */ /* 0x000ee20000300800 */
[----:B------:R-:W-:Y:S01]  /*9b90*/  ISETP.NE.U32.AND P0, PT, RZ, c[0x0][0x508], PT ;  /* 0x00014200ff007a0c */ /* 0x000fe20003f05070 */
[----:B------:R-:W-:-:S02]  /*9ba0*/  IMAD.MOV.U32 R14, RZ, RZ, c[0x0][0x388] ;  /* 0x0000e200ff0e7624 */ /* 0x000fc400078e00ff */
[----:B------:R2:W-:Y:S01]  /*9bb0*/  STS [R11+0xc400], R2 ;  /* 0x00c400020b007388 */ /* 0x0005e20000000800 */
[----:B------:R-:W-:Y:S02]  /*9bc0*/  ISETP.NE.AND.EX P1, PT, RZ, c[0x0][0x50c], PT, P0 ;  /* 0x00014300ff007a0c */ /* 0x000fe40003f25300 */
[----:B-1----:R-:W-:Y:S02]  /*9bd0*/  F2FP.PACK_AB R0, R189, R188 ;  /* 0x000000bcbd00723e */ /* 0x002fe400000000ff */
[----:B--2---:R-:W-:-:S03]  /*9be0*/  F2FP.PACK_AB R3, R123, R122 ;  /* 0x0000007a7b03723e */ /* 0x004fc600000000ff */
[----:B------:R1:W-:Y:S04]  /*9bf0*/  STS [R6+0xc000], R0 ;  /* 0x00c0000006007388 */ /* 0x0003e80000000800 */
[----:B------:R2:W-:Y:S01]  /*9c00*/  STS [R6+0xc400], R3 ;  /* 0x00c4000306007388 */ /* 0x0005e20000000800 */
[----:B------:R-:W-:-:S05]  /*9c10*/  F2FP.PACK_AB R2, R113, R112 ;  /* 0x000000707102723e */ /* 0x000fca00000000ff */
[----:B------:R2:W-:Y:S01]  /*9c20*/  STS [R5+0xc000], R2 ;  /* 0x00c0000205007388 */ /* 0x0005e20000000800 */
[----:B-1----:R-:W-:Y:S02]  /*9c30*/  F2FP.PACK_AB R0, R127, R126 ;  /* 0x0000007e7f00723e */ /* 0x002fe400000000ff */
[----:B--2---:R-:W-:-:S03]  /*9c40*/  F2FP.PACK_AB R3, R77, R76 ;  /* 0x0000004c4d03723e */ /* 0x004fc600000000ff */
[----:B------:R1:W-:Y:S01]  /*9c50*/  STS [R5+0xc400], R0 ;  /* 0x00c4000005007388 */ /* 0x0003e20000000800 */
[----:B------:R-:W-:-:S03]  /*9c60*/  F2FP.PACK_AB R6, R79, R78 ;  /* 0x0000004e4f06723e */ /* 0x000fc600000000ff */
[----:B------:R4:W-:Y:S04]  /*9c70*/  STS [R10+0xc000], R3 ;  /* 0x00c000030a007388 */ /* 0x0009e80000000800 */
[----:B------:R2:W-:Y:S04]  /*9c80*/  STS [R10+0xc400], R6 ;  /* 0x00c400060a007388 */ /* 0x0005e80000000800 */
[----:B------:R-:W-:Y:S01]  /*9c90*/  BAR.SYNC.DEFER_BLOCKING 0x1, 0x100 ;  /* 0x0044000000007b1d */ /* 0x000fe20000010000 */
[----:B------:R-:W-:Y:S01]  /*9ca0*/  @P1 LEA R2, P0, R8, c[0x0][0x508], 0x2 ;  /* 0x0001420008021a11 */ /* 0x000fe200078010ff */
[----:B-1----:R-:W-:-:S02]  /*9cb0*/  IMAD.MOV.U32 R0, RZ, RZ, RZ ;  /* 0x000000ffff007224 */ /* 0x002fc400078e00ff */
[----:B------:R-:W-:-:S05]  /*9cc0*/  IMAD.WIDE R4, R8, R4, c[0x0][0x500] ;  /* 0x0001400008047625 */ /* 0x000fca00078e0204 */
[----:B------:R2:W5:Y:S01]  /*9cd0*/  @P2 LDG.E R0, [R4.64] ;  /* 0x0000000604002981 */ /* 0x000562000c1e1900 */
[----:B----4-:R-:W-:-:S05]  /*9ce0*/  @P1 LEA.HI.X R3, R8, c[0x0][0x50c], R7, 0x2, P0 ;  /* 0x0001430008031a11 */ /* 0x010fca00000f1407 */
[----:B------:R1:W5:Y:S01]  /*9cf0*/  @P1 LDG.E R14, [R2.64] ;  /* 0x00000006020e1981 */ /* 0x000362000c1e1900 */
[----:B---3--:R-:W-:-:S04]  /*9d00*/  ISETP.NE.AND P0, PT, R9, RZ, PT ;  /* 0x000000ff0900720c */ /* 0x008fc80003f05270 */
[----:B-1----:R-:W-:Y:S01]  /*9d10*/  SEL R3, R9, c[0x0][0x3d4], P0 ;  /* 0x0000f50009037a07 */ /* 0x002fe20000000000 */
[----:B------:R-:W-:Y:S05]  /*9d20*/  @P1 BRA `(.L_x_39) ;  /* 0x0000004000001947 */ /* 0x000fea0003800000 */
[----:B--2---:R-:W-:Y:S05]  /*9d30*/  @!P2 BRA `(.L_x_39) ;  /* 0x000000300000a947 */ /* 0x004fea0003800000 */
[----:B------:R1:W2:Y:S04]  /*9d40*/  LDG.E R2, [R4.64] ;  /* 0x0000000604027981 */ /* 0x0002a8000c1e1900 */
[----:B-1----:R-:W2:Y:S02]  /*9d50*/  LDG.E R4, [R4.64+0x4] ;  /* 0x0000040604047981 */ /* 0x002ea4000c1e1900 */
[----:B--2--5:R-:W-:Y:S02]  /*9d60*/  IADD3 R14, -R2, R4, RZ ;  /* 0x00000004020e7210 */ /* 0x024fe40007ffe1ff */
.L_x_39:
[----:B--2---:R-:W2:Y:S04]  /*9d70*/  LDL R6, [R1+0xa4] ;  /* 0x0000a40001067983 */ /* 0x004ea80000100800 */
[----:B------:R-:W2:Y:S04]  /*9d80*/  LDL R132, [R1+0x54] ;  /* 0x0000540001847983 */ /* 0x000ea80000100800 */
[----:B------:R-:W3:Y:S04]  /*9d90*/  LDL R21, [R1+0x60] ;  /* 0x0000600001157983 */ /* 0x000ee80000100800 */
[----:B------:R-:W4:Y:S04]  /*9da0*/  LDL R22, [R1+0x98] ;  /* 0x0000980001167983 */ /* 0x000f280000100800 */
[----:B------:R-:W4:Y:S01]  /*9db0*/  LDL R23, [R1+0xa0] ;  /* 0x0000a00001177983 */ /* 0x000f220000100800 */
[----:B------:R-:W-:Y:S01]  /*9dc0*/  IMAD.MOV.U32 R2, RZ, RZ, 0x368 ;  /* 0x00000368ff027424 */ /* 0x000fe200078e00ff */
[----:B------:R-:W-:-:S04]  /*9dd0*/  ISETP.GT.AND P2, PT, R3, 0x1, PT ;  /* 0x000000010300780c */ /* 0x000fc80003f44270 */
[----:B------:R-:W-:-:S04]  /*9de0*/  SEL R2, R2, 0x328, P2 ;  /* 0x0000032802027807 */ /* 0x000fc80001000000 */
[----:B------:R1:W1:Y:S08]  /*9df0*/  LDC.64 R4, c[0x0][R2+0x170] ;  /* 0x00005c0002047b82 */ /* 0x0002700000000a00 */
[----:B------:R1:W3:Y:S08]  /*9e00*/  LDC.64 R12, c[0x0][R2+0x168] ;  /* 0x00005a00020c7b82 */ /* 0x0002f00000000a00 */
[----:B------:R1:W2:Y:S08]  /*9e10*/  LDC.64 R16, c[0x0][R2+0x178] ;  /* 0x00005e0002107b82 */ /* 0x0002b00000000a00 */
[----:B------:R1:W2:Y:S01]  /*9e20*/  LDC.64 R18, c[0x0][R2+0x160] ;  /* 0x0000580002127b82 */ /* 0x0002a20000000a00 */
[----:B------:R-:W-:-:S04]  /*9e30*/  ISETP.NE.U32.AND P0, PT, RZ, c[0x0][0x500], PT ;  /* 0x00014000ff007a0c */ /* 0x000fc80003f05070 */
[----:B------:R-:W-:-:S04]  /*9e40*/  ISETP.NE.AND.EX P0, PT, RZ, c[0x0][0x504], PT, P0 ;  /* 0x00014100ff007a0c */ /* 0x000fc80003f05300 */
[----:B------:R-:W-:Y:S02]  /*9e50*/  SEL R8, R8, RZ, !P0 ;  /* 0x000000ff08087207 */ /* 0x000fe40004000000 */
[----:B------:R-:W-:Y:S01]  /*9e60*/  SEL R3, R7, RZ, !P0 ;  /* 0x000000ff07037207 */ /* 0x000fe20004000000 */
[----:B-1----:R-:W-:-:S05]  /*9e70*/  IMAD.MOV.U32 R2, RZ, RZ, c[0x0][0x4e8] ;  /* 0x00013a00ff027624 */ /* 0x002fca00078e00ff */
[----:B------:R-:W-:Y:S01]  /*9e80*/  ISETP.NE.AND P3, PT, R2, 0x1, PT ;  /* 0x000000010200780c */ /* 0x000fe20003f65270 */
[----:B------:R-:W-:-:S04]  /*9e90*/  IMAD R2, R5, R8, RZ ;  /* 0x0000000805027224 */ /* 0x000fc800078e02ff */
[C---:B------:R-:W-:Y:S02]  /*9ea0*/  IMAD R11, R4.reuse, R3, R2 ;  /* 0x00000003040b7224 */ /* 0x040fe400078e0202 */
[----:B------:R-:W-:Y:S01]  /*9eb0*/  IMAD.WIDE.U32 R4, R4, R8, RZ ;  /* 0x0000000804047225 */ /* 0x000fe200078e00ff */
[----:B------:R-:W1:Y:S03]  /*9ec0*/  S2R R24, SR_TID.X ;  /* 0x0000000000187919 */ /* 0x000e660000002100 */
[----:B--2---:R-:W-:-:S04]  /*9ed0*/  IMAD R9, R132, 0x80, R6 ;  /* 0x0000008084097824 */ /* 0x004fc800078e0206 */
[----:B------:R-:W-:-:S04]  /*9ee0*/  @P3 IMAD.HI.U32 R3, R9, c[0x0][0x4ec], RZ ;  /* 0x00013b0009033a27 */ /* 0x000fc800078e00ff */
[----:B---3--:R-:W-:-:S04]  /*9ef0*/  IMAD.WIDE.U32 R6, R12, R21, RZ ;  /* 0x000000150c067225 */ /* 0x008fc800078e00ff */
[----:B------:R-:W-:Y:S01]  /*9f00*/  IMAD.MOV.U32 R2, RZ, RZ, R9 ;  /* 0x000000ffff027224 */ /* 0x000fe200078e0009 */
[----:B------:R-:W-:Y:S01]  /*9f10*/  @P3 SHF.R.U32.HI R2, RZ, c[0x0][0x4f0], R3 ;  /* 0x00013c00ff023a19 */ /* 0x000fe20000011603 */
[----:B------:R-:W-:Y:S01]  /*9f20*/  IMAD R10, R13, R21, RZ ;  /* 0x000000150d0a7224 */ /* 0x000fe200078e02ff */
[----:B----4-:R-:W-:Y:S02]  /*9f30*/  SEL R3, R22, RZ, P2 ;  /* 0x000000ff16037207 */ /* 0x010fe40001000000 */
[----:B-----5:R-:W-:Y:S01]  /*9f40*/  IADD3 R13, P1, P0, R4, R6, R0 ;  /* 0x00000006040d7210 */ /* 0x020fe2000783e000 */
[----:B------:R-:W-:Y:S01]  /*9f50*/  IMAD.IADD R6, R7, 0x1, R10 ;  /* 0x0000000107067824 */ /* 0x000fe200078e020a */
[----:B------:R-:W-:Y:S01]  /*9f60*/  SHF.R.S32.HI R10, RZ, 0x1f, R0 ;  /* 0x0000001fff0a7819 */ /* 0x000fe20000011400 */
[----:B------:R-:W-:Y:S02]  /*9f70*/  IMAD.IADD R12, R5, 0x1, R11 ;  /* 0x00000001050c7824 */ /* 0x000fe400078e020b */
[----:B------:R-:W-:-:S02]  /*9f80*/  IMAD.MOV R7, RZ, RZ, -R2 ;  /* 0x000000ffff077224 */ /* 0x000fc400078e0a02 */
[-C--:B------:R-:W-:Y:S02]  /*9f90*/  IMAD R11, R17, R3.reuse, RZ ;  /* 0x00000003110b7224 */ /* 0x080fe400078e02ff */
[----:B------:R-:W-:Y:S01]  /*9fa0*/  IMAD.WIDE.U32 R4, R16, R3, RZ ;  /* 0x0000000310047225 */ /* 0x000fe200078e00ff */
[----:B------:R-:W-:-:S03]  /*9fb0*/  IADD3.X R12, R12, R6, R10, P1, P0 ;  /* 0x000000060c0c7210 */ /* 0x000fc60000fe040a */
[----:B------:R-:W-:Y:S01]  /*9fc0*/  IMAD R3, R7, c[0x0][0x4e8], R9 ;  /* 0x00013a0007037a24 */ /* 0x000fe200078e0209 */
[----:B------:R-:W-:Y:S01]  /*9fd0*/  IADD3 R4, P1, P0, R2, R13, R4 ;  /* 0x0000000d02047210 */ /* 0x000fe2000783e004 */
[----:B------:R-:W-:Y:S01]  /*9fe0*/  IMAD.IADD R11, R5, 0x1, R11 ;  /* 0x00000001050b7824 */ /* 0x000fe200078e020b */
[----:B------:R-:W-:Y:S01]  /*9ff0*/  SHF.R.S32.HI R5, RZ, 0x1f, R2 ;  /* 0x0000001fff057819 */ /* 0x000fe20000011402 */
[----:B------:R-:W-:Y:S01]  /*a000*/  IMAD R2, R19, R3, RZ ;  /* 0x0000000313027224 */ /* 0x000fe200078e02ff */
[----:B------:R-:W-:Y:S02]  /*a010*/  SHF.R.S32.HI R6, RZ, 0x1f, R3 ;  /* 0x0000001fff067819 */ /* 0x000fe40000011403 */
[----:B------:R-:W-:Y:S01]  /*a020*/  IADD3.X R5, R5, R12, R11, P1, P0 ;  /* 0x0000000c05057210 */ /* 0x000fe20000fe040b */
[----:B------:R-:W-:Y:S02]  /*a030*/  IMAD.MOV.U32 R7, RZ, RZ, c[0x0][0x4a8] ;  /* 0x00012a00ff077624 */ /* 0x000fe400078e00ff */
[----:B------:R-:W-:-:S02]  /*a040*/  IMAD R6, R18, R6, R2 ;  /* 0x0000000612067224 */ /* 0x000fc400078e0202 */
[----:B------:R-:W-:Y:S01]  /*a050*/  IMAD.WIDE.U32 R2, R18, R3, R4 ;  /* 0x0000000312027225 */ /* 0x000fe200078e0004 */
[----:B------:R-:W-:-:S03]  /*a060*/  SEL R4, R7, c[0x0][0x450], P2 ;  /* 0x0001140007047a07 */ /* 0x000fc60001000000 */
[----:B------:R-:W-:Y:S01]  /*a070*/  IMAD.MOV.U32 R5, RZ, RZ, c[0x0][0x4ac] ;  /* 0x00012b00ff057624 */ /* 0x000fe200078e00ff */
[----:B-1----:R-:W-:Y:S01]  /*a080*/  SHF.R.S32.HI R22, RZ, 0x1f, R24 ;  /* 0x0000001fff167819 */ /* 0x002fe20000011418 */
[----:B------:R-:W-:Y:S01]  /*a090*/  IMAD.IADD R3, R3, 0x1, R6 ;  /* 0x0000000103037824 */ /* 0x000fe200078e0206 */
[----:B------:R-:W-:Y:S02]  /*a0a0*/  LEA R4, P0, R2, R4, 0x2 ;  /* 0x0000000402047211 */ /* 0x000fe400078010ff */
[----:B------:R-:W-:Y:S02]  /*a0b0*/  SEL R5, R5, c[0x0][0x454], P2 ;  /* 0x0001150005057a07 */ /* 0x000fe40001000000 */
[----:B------:R-:W-:Y:S02]  /*a0c0*/  LEA.HI R22, R22, R24, RZ, 0x5 ;  /* 0x0000001816167211 */ /* 0x000fe400078f28ff */
[----:B------:R-:W-:Y:S02]  /*a0d0*/  LEA.HI.X R2, R2, R5, R3, 0x2, P0 ;  /* 0x0000000502027211 */ /* 0x000fe400000f1403 */
[----:B------:R-:W-:Y:S01]  /*a0e0*/  LOP3.LUT R22, R22, 0xffffffe0, RZ, 0xc0, !PT ;  /* 0xffffffe016167812 */ /* 0x000fe200078ec0ff */
[----:B------:R-:W-:Y:S04]  /*a0f0*/  SHFL.IDX PT, R6, R4, RZ, 0x1c1f ;  /* 0x001c1fff04067589 */ /* 0x000fe800000e0000 */
[----:B------:R-:W1:Y:S01]  /*a100*/  SHFL.IDX PT, R7, R2, RZ, 0x1c1f ;  /* 0x001c1fff02077589 */ /* 0x000e6200000e0000 */
[----:B------:R-:W-:-:S03]  /*a110*/  IMAD.IADD R22, R24, 0x1, -R22 ;  /* 0x0000000118167824 */ /* 0x000fc600078e0a16 */
[----:B------:R-:W-:Y:S01]  /*a120*/  SHFL.IDX PT, R4, R4, 0x1, 0x1c1f ;  /* 0x003c1f0004047f89 */ /* 0x000fe200000e0000 */
[----:B------:R-:W-:-:S03]  /*a130*/  IMAD R13, R14, c[0x0][0x4e8], RZ ;  /* 0x00013a000e0d7a24 */ /* 0x000fc600078e02ff */
[----:B------:R2:W3:Y:S01]  /*a140*/  SHFL.IDX PT, R5, R2, 0x1, 0x1c1f ;  /* 0x003c1f0002057f89 */ /* 0x0004e200000e0000 */
[----:B------:R-:W-:Y:S01]  /*a150*/  LOP3.LUT P0, RZ, R22, 0x3, RZ, 0xc0, !PT ;  /* 0x0000000316ff7812 */ /* 0x000fe2000780c0ff */
[----:B--2---:R-:W-:-:S05]  /*a160*/  IMAD R2, R132, 0x80, R23 ;  /* 0x0000008084027824 */ /* 0x004fca00078e0217 */
[C---:B------:R-:W-:Y:S02]  /*a170*/  IADD3 R3, R2.reuse, 0x8, RZ ;  /* 0x0000000802037810 */ /* 0x040fe40007ffe0ff */
[-C--:B------:R-:W-:Y:S02]  /*a180*/  ISETP.GE.OR P1, PT, R2, R13.reuse, P0 ;  /* 0x0000000d0200720c */ /* 0x080fe40000726670 */
[----:B------:R-:W-:-:S11]  /*a190*/  ISETP.GE.OR P0, PT, R3, R13, P0 ;  /* 0x0000000d0300720c */ /* 0x000fd60000706670 */
[----:B-1----:R1:W-:Y:S01]  /*a1a0*/  @!P1 ST.E [R6.64], R20 ;  /* 0x0000001406009985 */ /* 0x0023e2000c101906 */
[----:B------:R-:W-:-:S03]  /*a1b0*/  ISETP.GE.AND P1, PT, R3, R13, PT ;  /* 0x0000000d0300720c */ /* 0x000fc60003f26270 */
[----:B---3--:R1:W-:Y:S01]  /*a1c0*/  @!P0 ST.E [R4.64], R15 ;  /* 0x0000000f04008985 */ /* 0x0083e2000c101906 */
[----:B------:R-:W-:Y:S02]  /*a1d0*/  ISETP.GE.AND P0, PT, R2, R13, PT ;  /* 0x0000000d0200720c */ /* 0x000fe40003f06270 */
[----:B------:R-:W-:Y:S01]  /*a1e0*/  P2R R130, PR, RZ, 0x2 ;  /* 0x00000002ff827803 */ /* 0x000fe20000000000 */
[----:B------:R-:W-:Y:S05]  /*a1f0*/  @P2 BRA `(.L_x_40) ;  /* 0x00000b4000002947 */ /* 0x000fea0003800000 */
[----:B------:R-:W2:Y:S01]  /*a200*/  S2R R23, SR_TID.X ;  /* 0x0000000000177919 */ /* 0x000ea20000002100 */
[----:B------:R-:W-:Y:S01]  /*a210*/  IMAD R10, R10, c[0x0][0x3a0], RZ ;  /* 0x0000e8000a0a7a24 */ /* 0x000fe200078e02ff */
[----:B-1----:R-:W-:Y:S01]  /*a220*/  SHF.R.S32.HI R5, RZ, 0x1f, R8 ;  /* 0x0000001fff057819 */ /* 0x002fe20000011408 */
[C---:B------:R-:W-:Y:S01]  /*a230*/  IMAD.WIDE.U32 R2, R0.reuse, c[0x0][0x3a0], RZ ;  /* 0x0000e80000027a25 */ /* 0x040fe200078e00ff */
[----:B------:R1:W3:Y:S03]  /*a240*/  LDS.128 R28, [R248+0x80] ;  /* 0x00008000f81c7984 */ /* 0x0002e60000000c00 */
[----:B------:R-:W-:Y:S01]  /*a250*/  IMAD R0, R0, c[0x0][0x3a4], R10 ;  /* 0x0000e90000007a24 */ /* 0x000fe200078e020a */
[----:B------:R1:W4:Y:S01]  /*a260*/  LDS.128 R44, [R248+0x1080] ;  /* 0x00108000f82c7984 */ /* 0x0003220000000c00 */
[----:B------:R-:W-:-:S02]  /*a270*/  IMAD R5, R5, c[0x0][0x3f0], RZ ;  /* 0x0000fc0005057a24 */ /* 0x000fc400078e02ff */
[----:B------:R-:W-:Y:S01]  /*a280*/  IMAD.IADD R3, R3, 0x1, R0 ;  /* 0x0000000103037824 */ /* 0x000fe200078e0200 */
[----:B------:R1:W1:Y:S01]  /*a290*/  LDS.128 R60, [R248+0x2080] ;  /* 0x00208000f83c7984 */ /* 0x0002620000000c00 */
[C---:B------:R-:W-:Y:S02]  /*a2a0*/  IMAD R7, R8.reuse, c[0x0][0x3f4], R5 ;  /* 0x0000fd0008077a24 */ /* 0x040fe400078e0205 */
[C---:B------:R-:W-:Y:S01]  /*a2b0*/  IMAD.WIDE.U32 R2, R21.reuse, c[0x0][0x3e8], R2 ;  /* 0x0000fa0015027a25 */ /* 0x040fe200078e0002 */
[----:B------:R1:W1:Y:S03]  /*a2c0*/  LDS.128 R72, [R248+0x3080] ;  /* 0x00308000f8487984 */ /* 0x0002660000000c00 */
[----:B------:R-:W-:Y:S01]  /*a2d0*/  IMAD R3, R21, c[0x0][0x3ec], R3 ;  /* 0x0000fb0015037a24 */ /* 0x000fe200078e0203 */
[----:B------:R1:W1:Y:S03]  /*a2e0*/  LDS.128 R24, [R248+0x4080] ;  /* 0x00408000f8187984 */ /* 0x0002660000000c00 */
[----:B------:R-:W-:Y:S01]  /*a2f0*/  IMAD.WIDE.U32 R2, R8, c[0x0][0x3f0], R2 ;  /* 0x0000fc0008027a25 */ /* 0x000fe200078e0002 */
[--C-:B--2---:R-:W-:Y:S01]  /*a300*/  SHF.R.S32.HI R22, RZ, 0x1f, R23.reuse ;  /* 0x0000001fff167819 */ /* 0x104fe20000011417 */
[----:B------:R2:W1:Y:S01]  /*a310*/  LDS.128 R40, [R248+0x5080] ;  /* 0x00508000f8287984 */ /* 0x0004620000000c00 */
[----:B------:R-:W-:-:S02]  /*a320*/  SHF.R.S32.HI R133, RZ, 0x1f, R23 ;  /* 0x0000001fff857819 */ /* 0x000fc40000011417 */
[-C--:B------:R-:W-:Y:S01]  /*a330*/  LEA.HI R22, R22, R23.reuse, RZ, 0x3 ;  /* 0x0000001716167211 */ /* 0x080fe200078f18ff */
[----:B------:R2:W1:Y:S01]  /*a340*/  LDS.128 R56, [R248+0x6080] ;  /* 0x00608000f8387984 */ /* 0x0004620000000c00 */
[-C--:B------:R-:W-:Y:S02]  /*a350*/  LEA.HI R133, R133, R23.reuse, RZ, 0x3 ;  /* 0x0000001785857211 */ /* 0x080fe400078f18ff */
[----:B------:R-:W-:Y:S01]  /*a360*/  LOP3.LUT R22, R22, 0xfffffff8, RZ, 0xc0, !PT ;  /* 0xfffffff816167812 */ /* 0x000fe200078ec0ff */
[----:B------:R2:W1:Y:S01]  /*a370*/  LDS.128 R68, [R248+0x7080] ;  /* 0x00708000f8447984 */ /* 0x0004620000000c00 */
[----:B------:R-:W-:Y:S02]  /*a380*/  SHF.R.S32.HI R133, RZ, 0x3, R133 ;  /* 0x00000003ff857819 */ /* 0x000fe40000011485 */
[----:B------:R-:W-:Y:S01]  /*a390*/  IADD3 R22, -R22, R23, RZ ;  /* 0x0000001716167210 */ /* 0x000fe20007ffe1ff */
[----:B------:R2:W1:Y:S01]  /*a3a0*/  LDS.128 R36, [R248+0x9080] ;  /* 0x00908000f8247984 */ /* 0x0004620000000c00 */
[----:B------:R-:W-:-:S02]  /*a3b0*/  IADD3 R3, R3, R7, RZ ;  /* 0x0000000703037210 */ /* 0x000fc40007ffe0ff */
[-C--:B------:R-:W-:Y:S01]  /*a3c0*/  LEA R4, R22, R133.reuse, 0x5 ;  /* 0x0000008516047211 */ /* 0x080fe200078e28ff */
[----:B------:R2:W1:Y:S01]  /*a3d0*/  LDS.128 R52, [R248+0xa080] ;  /* 0x00a08000f8347984 */ /* 0x0004620000000c00 */
[C---:B------:R-:W-:Y:S02]  /*a3e0*/  LEA R11, R132.reuse, R133, 0x7 ;  /* 0x00000085840b7211 */ /* 0x040fe400078e38ff */
[----:B------:R-:W-:Y:S01]  /*a3f0*/  LEA R4, R132, R4, 0x7 ;  /* 0x0000000484047211 */ /* 0x000fe200078e38ff */
[----:B------:R2:W1:Y:S04]  /*a400*/  LDS.128 R20, [R248+0x8080] ;  /* 0x00808000f8147984 */ /* 0x0004680000000c00 */
[----:B------:R-:W-:Y:S01]  /*a410*/  @P3 IMAD.HI.U32 R6, R4, c[0x0][0x4ec], RZ ;  /* 0x00013b0004063a27 */ /* 0x000fe200078e00ff */
[----:B------:R2:W1:Y:S03]  /*a420*/  LDS.128 R64, [R248+0xb080] ;  /* 0x00b08000f8407984 */ /* 0x0004660000000c00 */
[----:B------:R-:W-:Y:S01]  /*a430*/  IMAD.MOV.U32 R0, RZ, RZ, R4 ;  /* 0x000000ffff007224 */ /* 0x000fe200078e0004 */
[----:B------:R2:W1:Y:S01]  /*a440*/  LDS.128 R16, [R248+0xc080] ;  /* 0x00c08000f8107984 */ /* 0x0004620000000c00 */
[----:B------:R-:W-:-:S03]  /*a450*/  @P3 SHF.R.U32.HI R0, RZ, c[0x0][0x4f0], R6 ;  /* 0x00013c00ff003a19 */ /* 0x000fc60000011606 */
[----:B------:R2:W1:Y:S01]  /*a460*/  LDS.128 R32, [R248+0xd080] ;  /* 0x00d08000f8207984 */ /* 0x0004620000000c00 */
[----:B------:R-:W-:Y:S01]  /*a470*/  SHF.R.S32.HI R6, RZ, 0x1f, R0 ;  /* 0x0000001fff067819 */ /* 0x000fe20000011400 */
[C---:B------:R-:W-:Y:S01]  /*a480*/  IMAD.WIDE.U32 R2, R0.reuse, c[0x0][0x3e0], R2 ;  /* 0x0000f80000027a25 */ /* 0x040fe200078e0002 */
[----:B------:R-:W-:Y:S01]  /*a490*/  IADD3 R5, -R0, RZ, RZ ;  /* 0x000000ff00057210 */ /* 0x000fe20007ffe1ff */
[----:B------:R2:W1:Y:S02]  /*a4a0*/  LDS.128 R48, [R248+0xe080] ;  /* 0x00e08000f8307984 */ /* 0x0004640000000c00 */
[----:B------:R-:W-:Y:S02]  /*a4b0*/  IMAD R6, R6, c[0x0][0x3e0], RZ ;  /* 0x0000f80006067a24 */ /* 0x000fe400078e02ff */
[----:B------:R2:W1:Y:S01]  /*a4c0*/  LDS.128 R76, [R248+0xf080] ;  /* 0x00f08000f84c7984 */ /* 0x0004620000000c00 */
[----:B------:R-:W-:Y:S02]  /*a4d0*/  IMAD R4, R5, c[0x0][0x4e8], R4 ;  /* 0x00013a0005047a24 */ /* 0x000fe400078e0204 */
[----:B------:R-:W-:-:S03]  /*a4e0*/  IMAD R5, R0, c[0x0][0x3e4], R6 ;  /* 0x0000f90000057a24 */ /* 0x000fc600078e0206 */
[----:B------:R-:W-:Y:S01]  /*a4f0*/  SHF.R.S32.HI R0, RZ, 0x1f, R4 ;  /* 0x0000001fff007819 */ /* 0x000fe20000011404 */
[----:B------:R-:W-:-:S04]  /*a500*/  IMAD.IADD R3, R3, 0x1, R5 ;  /* 0x0000000103037824 */ /* 0x000fc800078e0205 */
[----:B------:R-:W-:Y:S02]  /*a510*/  IMAD R0, R0, c[0x0][0x3d8], RZ ;  /* 0x0000f60000007a24 */ /* 0x000fe400078e02ff */
[----:B------:R-:W-:-:S04]  /*a520*/  IMAD.WIDE.U32 R2, R4, c[0x0][0x3d8], R2 ;  /* 0x0000f60004027a25 */ /* 0x000fc800078e0002 */
[----:B------:R-:W-:Y:S01]  /*a530*/  IMAD R0, R4, c[0x0][0x3dc], R0 ;  /* 0x0000f70004007a24 */ /* 0x000fe200078e0200 */
[----:B------:R-:W-:-:S04]  /*a540*/  LEA R14, P0, R2, c[0x0][0x380], 0x1 ;  /* 0x0000e000020e7a11 */ /* 0x000fc800078008ff */
[----:B------:R-:W-:-:S04]  /*a550*/  IADD3 R0, R3, R0, RZ ;  /* 0x0000000003007210 */ /* 0x000fc80007ffe0ff */
[----:B------:R-:W-:Y:S01]  /*a560*/  LEA.HI.X R12, R2, c[0x0][0x384], R0, 0x1, P0 ;  /* 0x0000e100020c7a11 */ /* 0x000fe200000f0c00 */
[----:B------:R-:W-:Y:S05]  /*a570*/  BRA.DIV ~URZ, `(.L_x_41) ;  /* 0x000040227f007947 */ /* 0x000fea000b800000 */
[----:B--234-:R2:W3:Y:S02]  /*a580*/  SHFL.IDX PT, R10, R12, RZ, 0x181f ;  /* 0x00181fff0c0a7589 */ /* 0x01c4e400000e0000 */
.L_x_98:
[----:B------:R-:W-:Y:S05]  /*a590*/  BRA.DIV ~URZ, `(.L_x_42) ;  /* 0x000040727f007947 */ /* 0x000fea000b800000 */
[----:B------:R4:W2:Y:S02]  /*a5a0*/  SHFL.IDX PT, R0, R14, RZ, 0x181f ;  /* 0x00181fff0e007589 */ /* 0x0008a400000e0000 */
.L_x_99:
[----:B------:R-:W-:Y:S01]  /*a5b0*/  ISETP.GE.AND P0, PT, R11, R13, PT ;  /* 0x0000000d0b00720c */ /* 0x000fe20003f06270 */
[----:B------:R-:W-:-:S12]  /*a5c0*/  BSSY B0, `(.L_x_43) ;  /* 0x0000019000007945 */ /* 0x000fd80003800000 */
[----:B------:R-:W-:Y:S05]  /*a5d0*/  @P0 BRA `(.L_x_44) ;  /* 0x0000017000000947 */ /* 0x000fea0003800000 */
[----:B------:R-:W5:Y:S04]  /*a5e0*/  LDL.64 R2, [R1+0x30] ;  /* 0x0000300001027983 */ /* 0x000f680000100a00 */
[----:B----4-:R-:W4:Y:S04]  /*a5f0*/  LDL R83, [R1+0x38] ;  /* 0x0000380001537983 */ /* 0x010f280000100800 */
[----:B---3--:R-:W3:Y:S04]  /*a600*/  LDL R81, [R1+0x3c] ;  /* 0x00003c0001517983 */ /* 0x008ee80000100800 */
[----:B--2---:R-:W2:Y:S04]  /*a610*/  LDL R15, [R1+0x40] ;  /* 0x00004000010f7983 */ /* 0x004ea80000100800 */
[----:B------:R-:W2:Y:S04]  /*a620*/  LDL R84, [R1+0x70] ;  /* 0x0000700001547983 */ /* 0x000ea80000100800 */
[----:B------:R-:W2:Y:S04]  /*a630*/  LDL R82, [R1+0x6c] ;  /* 0x00006c0001527983 */ /* 0x000ea80000100800 */
[----:B------:R-:W2:Y:S01]  /*a640*/  LDL R80, [R1+0x68] ;  /* 0x0000680001507983 */ /* 0x000ea20000100800 */
[----:B-----5:R-:W-:-:S02]  /*a650*/  ISETP.GE.AND P3, PT, R2, c[0x0][0x3c8], PT ;  /* 0x0000f20002007a0c */ /* 0x020fc40003f66270 */
[----:B----4-:R-:W-:Y:S02]  /*a660*/  ISETP.GE.AND P2, PT, R83, c[0x0][0x3c8], PT ;  /* 0x0000f20053007a0c */ /* 0x010fe40003f46270 */
[----:B---3--:R-:W-:Y:S02]  /*a670*/  ISETP.GE.AND P1, PT, R81, c[0x0][0x3c8], PT ;  /* 0x0000f20051007a0c */ /* 0x008fe40003f26270 */
[----:B--2---:R-:W-:-:S07]  /*a680*/  ISETP.GE.AND P0, PT, R15, c[0x0][0x3c8], PT ;  /* 0x0000f2000f007a0c */ /* 0x004fce0003f06270 */
[CC--:B------:R-:W-:Y:S02]  /*a690*/  @!P3 LEA R8, P4, R2.reuse, R0.reuse, 0x1 ;  /* 0x000000000208b211 */ /* 0x0c0fe400078808ff */
[----:B------:R-:W-:Y:S02]  /*a6a0*/  @!P2 LEA R6, P6, R83, R0, 0x1 ;  /* 0x000000005306a211 */ /* 0x000fe400078c08ff */
[----:B------:R-:W-:Y:S02]  /*a6b0*/  @!P3 LEA.HI.X R9, R2, R10, R3, 0x1, P4 ;  /* 0x0000000a0209b211 */ /* 0x000fe400020f0c03 */
[----:B------:R-:W-:Y:S02]  /*a6c0*/  @!P1 LEA R4, P5, R81, R0, 0x1 ;  /* 0x0000000051049211 */ /* 0x000fe400078a08ff */
[----:B------:R-:W-:Y:S02]  /*a6d0*/  @!P2 LEA.HI.X R7, R83, R10, R84, 0x1, P6 ;  /* 0x0000000a5307a211 */ /* 0x000fe400030f0c54 */
[----:B------:R-:W-:-:S02]  /*a6e0*/  @!P0 LEA R2, P4, R15, R0, 0x1 ;  /* 0x000000000f028211 */ /* 0x000fc400078808ff */
[-C--:B------:R-:W-:Y:S02]  /*a6f0*/  @!P1 LEA.HI.X R5, R81, R10.reuse, R82, 0x1, P5 ;  /* 0x0000000a51059211 */ /* 0x080fe400028f0c52 */
[----:B------:R-:W-:Y:S01]  /*a700*/  @!P0 LEA.HI.X R3, R15, R10, R80, 0x1, P4 ;  /* 0x0000000a0f038211 */ /* 0x000fe200020f0c50 */
[----:B------:R2:W-:Y:S04]  /*a710*/  @!P3 ST.E.128 [R8.64], R28 ;  /* 0x0000001c0800b985 */ /* 0x0005e8000c101d06 */
[----:B-1----:R2:W-:Y:S04]  /*a720*/  @!P2 ST.E.128 [R6.64], R24 ;  /* 0x000000180600a985 */ /* 0x0025e8000c101d06 */
[----:B------:R2:W-:Y:S04]  /*a730*/  @!P1 ST.E.128 [R4.64], R20 ;  /* 0x0000001404009985 */ /* 0x0005e8000c101d06 */
[----:B------:R2:W-:Y:S02]  /*a740*/  @!P0 ST.E.128 [R2.64], R16 ;  /* 0x0000001002008985 */ /* 0x0005e4000c101d06 */
.L_x_44:
[----:B------:R-:W-:Y:S05]  /*a750*/  BSYNC B0 ;  /* 0x0000000000007941 */ /* 0x000fea0003800000 */
.L_x_43:
[----:B------:R-:W-:Y:S05]  /*a760*/  BRA.DIV ~URZ, `(.L_x_45) ;  /* 0x00003f027f007947 */ /* 0x000fea000b800000 */
[----:B---3--:R3:W4:Y:S04]  /*a770*/  SHFL.IDX PT, R10, R12, 0x1, 0x181f ;  /* 0x00381f000c0a7f89 */ /* 0x00872800000e0000 */
[----:B--2---:R3:W2:Y:S02]  /*a780*/  SHFL.IDX PT, R0, R14, 0x1, 0x181f ;  /* 0x00381f000e007f89 */ /* 0x0046a400000e0000 */
.L_x_100:
[----:B------:R-:W-:Y:S01]  /*a790*/  IADD3 R2, R11, 0x20, RZ ;  /* 0x000000200b027810 */ /* 0x000fe20007ffe0ff */
[----:B------:R-:W-:Y:S03]  /*a7a0*/  BSSY B0, `(.L_x_46) ;  /* 0x000001a000007945 */ /* 0x000fe60003800000 */
[----:B------:R-:W-:-:S13]  /*a7b0*/  ISETP.GE.AND P0, PT, R2, R13, PT ;  /* 0x0000000d0200720c */ /* 0x000fda0003f06270 */
[----:B------:R-:W-:Y:S05]  /*a7c0*/  @P0 BRA `(.L_x_47) ;  /* 0x0000017000000947 */ /* 0x000fea0003800000 */
[----:B-1----:R-:W5:Y:S04]  /*a7d0*/  LDL.64 R22, [R1+0x30] ;  /* 0x0000300001167983 */ /* 0x002f680000100a00 */
[----:B---3--:R-:W3:Y:S04]  /*a7e0*/  LDL R19, [R1+0x38] ;  /* 0x0000380001137983 */ /* 0x008ee80000100800 */
[----:B----4-:R-:W4:Y:S04]  /*a7f0*/  LDL R17, [R1+0x3c] ;  /* 0x00003c0001117983 */ /* 0x010f280000100800 */
[----:B--2---:R-:W2:Y:S04]  /*a800*/  LDL R15, [R1+0x40] ;  /* 0x00004000010f7983 */ /* 0x004ea80000100800 */
[----:B------:R-:W2:Y:S04]  /*a810*/  LDL R20, [R1+0x70] ;  /* 0x0000700001147983 */ /* 0x000ea80000100800 */
[----:B------:R-:W2:Y:S04]  /*a820*/  LDL R18, [R1+0x6c] ;  /* 0x00006c0001127983 */ /* 0x000ea80000100800 */
[----:B------:R-:W2:Y:S01]  /*a830*/  LDL R16, [R1+0x68] ;  /* 0x0000680001107983 */ /* 0x000ea20000100800 */
[----:B-----5:R-:W-:-:S02]  /*a840*/  ISETP.GE.AND P3, PT, R22, c[0x0][0x3c8], PT ;  /* 0x0000f20016007a0c */ /* 0x020fc40003f66270 */
[----:B---3--:R-:W-:Y:S02]  /*a850*/  ISETP.GE.AND P2, PT, R19, c[0x0][0x3c8], PT ;  /* 0x0000f20013007a0c */ /* 0x008fe40003f46270 */
[----:B----4-:R-:W-:Y:S02]  /*a860*/  ISETP.GE.AND P1, PT, R17, c[0x0][0x3c8], PT ;  /* 0x0000f20011007a0c */ /* 0x010fe40003f26270 */
        /* <DEDUP_REMOVED lines=10> */
[----:B------:R1:W-:Y:S04]  /*a910*/  @!P2 ST.E.128 [R6.64], R40 ;  /* 0x000000280600a985 */ /* 0x0003e8000c101d06 */
[----:B------:R1:W-:Y:S04]  /*a920*/  @!P1 ST.E.128 [R4.64], R36 ;  /* 0x0000002404009985 */ /* 0x0003e8000c101d06 */
[----:B------:R1:W-:Y:S02]  /*a930*/  @!P0 ST.E.128 [R2.64], R32 ;  /* 0x0000002002008985 */ /* 0x0003e4000c101d06 */
.L_x_47:
[----:B------:R-:W-:Y:S05]  /*a940*/  BSYNC B0 ;  /* 0x0000000000007941 */ /* 0x000fea0003800000 */
.L_x_46:
[----:B------:R-:W-:Y:S05]  /*a950*/  BRA.DIV ~URZ, `(.L_x_48) ;  /* 0x00003dd27f007947 */ /* 0x000fea000b800000 */
[----:B----4-:R4:W3:Y:S02]  /*a960*/  SHFL.IDX PT, R10, R12, 0x2, 0x181f ;  /* 0x00581f000c0a7f89 */ /* 0x0108e400000e0000 */
.L_x_101:
[----:B------:R-:W-:Y:S05]  /*a970*/  BRA.DIV ~URZ, `(.L_x_49) ;  /* 0x00003e227f007947 */ /* 0x000fea000b800000 */
[----:B--2---:R2:W4:Y:S02]  /*a980*/  SHFL.IDX PT, R0, R14, 0x2, 0x181f ;  /* 0x00581f000e007f89 */ /* 0x00452400000e0000 */
.L_x_102:
[----:B-1----:R-:W-:Y:S01]  /*a990*/  IADD3 R2, R11, 0x40, RZ ;  /* 0x000000400b027810 */ /* 0x002fe20007ffe0ff */
[----:B------:R-:W-:Y:S03]  /*a9a0*/  BSSY B0, `(.L_x_50) ;  /* 0x000001a000007945 */ /* 0x000fe60003800000 */
[----:B------:R-:W-:-:S13]  /*a9b0*/  ISETP.GE.AND P0, PT, R2, R13, PT ;  /* 0x0000000d0200720c */ /* 0x000fda0003f06270 */
[----:B------:R-:W-:Y:S05]  /*a9c0*/  @P0 BRA `(.L_x_51) ;  /* 0x0000017000000947 */ /* 0x000fea0003800000 */
[----:B------:R-:W5:Y:S04]  /*a9d0*/  LDL.64 R22, [R1+0x30] ;  /* 0x0000300001167983 */ /* 0x000f680000100a00 */
[----:B--2---:R-:W2:Y:S04]  /*a9e0*/  LDL R19, [R1+0x38] ;  /* 0x0000380001137983 */ /* 0x004ea80000100800 */
[----:B----4-:R-:W4:Y:S04]  /*a9f0*/  LDL R17, [R1+0x3c] ;  /* 0x00003c0001117983 */ /* 0x010f280000100800 */
[----:B---3--:R-:W3:Y:S04]  /*aa00*/  LDL R15, [R1+0x40] ;  /* 0x00004000010f7983 */ /* 0x008ee80000100800 */
[----:B------:R-:W3:Y:S04]  /*aa10*/  LDL R20, [R1+0x70] ;  /* 0x0000700001147983 */ /* 0x000ee80000100800 */
[----:B------:R-:W3:Y:S04]  /*aa20*/  LDL R18, [R1+0x6c] ;  /* 0x00006c0001127983 */ /* 0x000ee80000100800 */
[----:B------:R-:W3:Y:S01]  /*aa30*/  LDL R16, [R1+0x68] ;  /* 0x0000680001107983 */ /* 0x000ee20000100800 */
[----:B-----5:R-:W-:-:S02]  /*aa40*/  ISETP.GE.AND P3, PT, R22, c[0x0][0x3c8], PT ;  /* 0x0000f20016007a0c */ /* 0x020fc40003f66270 */
[----:B--2---:R-:W-:Y:S02]  /*aa50*/  ISETP.GE.AND P2, PT, R19, c[0x0][0x3c8], PT ;  /* 0x0000f20013007a0c */ /* 0x004fe40003f46270 */
[----:B----4-:R-:W-:Y:S02]  /*aa60*/  ISETP.GE.AND P1, PT, R17, c[0x0][0x3c8], PT ;  /* 0x0000f20011007a0c */ /* 0x010fe40003f26270 */
[----:B---3--:R-:W-:-:S07]  /*aa70*/  ISETP.GE.AND P0, PT, R15, c[0x0][0x3c8], PT ;  /* 0x0000f2000f007a0c */ /* 0x008fce0003f06270 */
        /* <DEDUP_REMOVED lines=12> */
.L_x_51:
[----:B------:R-:W-:Y:S05]  /*ab40*/  BSYNC B0 ;  /* 0x0000000000007941 */ /* 0x000fea0003800000 */
.L_x_50:
[----:B------:R-:W-:Y:S05]  /*ab50*/  BRA.DIV ~URZ, `(.L_x_52) ;  /* 0x00003ca27f007947 */ /* 0x000fea000b800000 */
[----:B-1----:R1:W2:Y:S04]  /*ab60*/  SHFL.IDX PT, R8, R12, 0x3, 0x181f ;  /* 0x00781f000c087f89 */ /* 0x0022a800000e0000 */
[----:B----4-:R1:W4:Y:S02]  /*ab70*/  SHFL.IDX PT, R0, R14, 0x3, 0x181f ;  /* 0x00781f000e007f89 */ /* 0x01032400000e0000 */
.L_x_103:
[----:B------:R-:W-:-:S04]  /*ab80*/  IADD3 R2, R11, 0x60, RZ ;  /* 0x000000600b027810 */ /* 0x000fc80007ffe0ff */
[----:B------:R-:W-:-:S13]  /*ab90*/  ISETP.GE.AND P0, PT, R2, R13, PT ;  /* 0x0000000d0200720c */ /* 0x000fda0003f06270 */
[----:B------:R-:W-:Y:S05]  /*aba0*/  @P0 BRA `(.L_x_53) ;  /* 0x0000284000000947 */ /* 0x000fea0003800000 */
[----:B------:R-:W5:Y:S04]  /*abb0*/  LDL.64 R16, [R1+0x30] ;  /* 0x0000300001107983 */ /* 0x000f680000100a00 */
[----:B-123--:R-:W2:Y:S04]  /*abc0*/  LDL R14, [R1+0x38] ;  /* 0x00003800010e7983 */ /* 0x00eea80000100800 */
[----:B------:R-:W3:Y:S04]  /*abd0*/  LDL R10, [R1+0x3c] ;  /* 0x00003c00010a7983 */ /* 0x000ee80000100800 */
[----:B----4-:R-:W4:Y:S04]  /*abe0*/  LDL R15, [R1+0x70] ;  /* 0x00007000010f7983 */ /* 0x010f280000100800 */
[----:B------:R-:W4:Y:S04]  /*abf0*/  LDL R12, [R1+0x6c] ;  /* 0x00006c00010c7983 */ /* 0x000f280000100800 */
[----:B------:R-:W4:Y:S01]  /*ac00*/  LDL R9, [R1+0x40] ;  /* 0x0000400001097983 */ /* 0x000f220000100800 */
[----:B-----5:R-:W-:-:S02]  /*ac10*/  ISETP.GE.AND P2, PT, R16, c[0x0][0x3c8], PT ;  /* 0x0000f20010007a0c */ /* 0x020fc40003f46270 */
[----:B--2---:R-:W-:Y:S02]  /*ac20*/  ISETP.GE.AND P1, PT, R14, c[0x0][0x3c8], PT ;  /* 0x0000f2000e007a0c */ /* 0x004fe40003f26270 */
[----:B---3--:R-:W-:-:S09]  /*ac30*/  ISETP.GE.AND P0, PT, R10, c[0x0][0x3c8], PT ;  /* 0x0000f2000a007a0c */ /* 0x008fd20003f06270 */
[-C--:B------:R-:W-:Y:S02]  /*ac40*/  @!P2 LEA R6, P5, R16, R0.reuse, 0x1 ;  /* 0x000000001006a211 */ /* 0x080fe400078a08ff */
[----:B------:R-:W-:Y:S02]  /*ac50*/  @!P1 LEA R4, P4, R14, R0, 0x1 ;  /* 0x000000000e049211 */ /* 0x000fe400078808ff */
[----:B------:R-:W-:Y:S02]  /*ac60*/  @!P2 LEA.HI.X R7, R16, R8, R17, 0x1, P5 ;  /* 0x000000081007a211 */ /* 0x000fe400028f0c11 */
[----:B------:R-:W-:Y:S02]  /*ac70*/  @!P0 LEA R2, P3, R10, R0, 0x1 ;  /* 0x000000000a028211 */ /* 0x000fe400078608ff */
[-C--:B----4-:R-:W-:Y:S02]  /*ac80*/  @!P1 LEA.HI.X R5, R14, R8.reuse, R15, 0x1, P4 ;  /* 0x000000080e059211 */ /* 0x090fe400020f0c0f */
[----:B------:R-:W-:Y:S01]  /*ac90*/  @!P0 LEA.HI.X R3, R10, R8, R12, 0x1, P3 ;  /* 0x000000080a038211 */ /* 0x000fe200018f0c0c */
[----:B------:R1:W-:Y:S04]  /*aca0*/  @!P2 ST.E.128 [R6.64], R72 ;  /* 0x000000480600a985 */ /* 0x0003e8000c101d06 */
[----:B------:R1:W-:Y:S04]  /*acb0*/  @!P1 ST.E.128 [R4.64], R68 ;  /* 0x0000004404009985 */ /* 0x0003e8000c101d06 */
[----:B------:R1:W-:Y:S01]  /*acc0*/  @!P0 ST.E.128 [R2.64], R64 ;  /* 0x0000004002008985 */ /* 0x0003e2000c101d06 */
[----:B------:R-:W-:-:S13]  /*acd0*/  ISETP.GE.AND P0, PT, R9, c[0x0][0x3c8], PT ;  /* 0x0000f20009007a0c */ /* 0x000fda0003f06270 */
[----:B------:R-:W-:Y:S05]  /*ace0*/  @P0 BRA `(.L_x_53) ;  /* 0x0000270000000947 */ /* 0x000fea0003800000 */
[----:B------:R-:W2:Y:S01]  /*acf0*/  LDL R10, [R1+0x68] ;  /* 0x00006800010a7983 */ /* 0x000ea20000100800 */
[----:B-1----:R-:W-:-:S04]  /*ad00*/  LEA R2, P0, R9, R0, 0x1 ;  /* 0x0000000009027211 */ /* 0x002fc800078008ff */
[----:B--2---:R-:W-:-:S05]  /*ad10*/  LEA.HI.X R3, R9, R8, R10, 0x1, P0 ;  /* 0x0000000809037211 */ /* 0x004fca00000f0c0a */
[----:B------:R1:W-:Y:S01]  /*ad20*/  ST.E.128 [R2.64], R76 ;  /* 0x0000004c02007985 */ /* 0x0003e2000c101d06 */
[----:B------:R-:W-:Y:S05]  /*ad30*/  BRA `(.L_x_53) ;  /* 0x000026b000007947 */ /* 0x000fea0003800000 */
.L_x_40:
[----:B-1----:R-:W2:Y:S04]  /*ad40*/  LDL.LU R4, [R1+0x60] ;  /* 0x0000600001047983 */ /* 0x002ea80000300800 */
[----:B------:R-:W3:Y:S01]  /*ad50*/  LDL.LU R6, [R1+0x98] ;  /* 0x0000980001067983 */ /* 0x000ee20000300800 */
[----:B------:R-:W-:Y:S02]  /*ad60*/  IMAD R10, R10, c[0x0][0x408], RZ ;  /* 0x000102000a0a7a24 */ /* 0x000fe400078e02ff */
[----:B------:R-:W-:-:S04]  /*ad70*/  IMAD.WIDE.U32 R2, R0, c[0x0][0x408], RZ ;  /* 0x0001020000027a25 */ /* 0x000fc800078e00ff */
[----:B------:R-:W-:Y:S02]  /*ad80*/  IMAD R0, R0, c[0x0][0x40c], R10 ;  /* 0x0001030000007a24 */ /* 0x000fe400078e020a */
[----:B------:R-:W-:-:S03]  /*ad90*/  @P3 IMAD.HI.U32 R5, R9, c[0x0][0x4ec], RZ ;  /* 0x00013b0009053a27 */ /* 0x000fc600078e00ff */
[----:B------:R-:W-:Y:S02]  /*ada0*/  IADD3 R3, R3, R0, RZ ;  /* 0x0000000003037210 */ /* 0x000fe40007ffe0ff */
[----:B------:R-:W-:-:S05]  /*adb0*/  SHF.R.S32.HI R0, RZ, 0x1f, R8 ;  /* 0x0000001fff007819 */ /* 0x000fca0000011408 */
[----:B------:R-:W-:Y:S02]  /*adc0*/  IMAD R0, R0, c[0x0][0x440], RZ ;  /* 0x0001100000007a24 */ /* 0x000fe400078e02ff */
[----:B--2---:R-:W-:-:S04]  /*add0*/  IMAD.WIDE.U32 R2, R4, c[0x0][0x438], R2 ;  /* 0x00010e0004027a25 */ /* 0x004fc800078e0002 */
[----:B------:R-:W-:Y:S02]  /*ade0*/  IMAD R3, R4, c[0x0][0x43c], R3 ;  /* 0x00010f0004037a24 */ /* 0x000fe400078e0203 */
[C---:B------:R-:W-:Y:S01]  /*adf0*/  IMAD R4, R8.reuse, c[0x0][0x444], R0 ;  /* 0x0001110008047a24 */ /* 0x040fe200078e0200 */
[----:B------:R-:W-:Y:S01]  /*ae00*/  MOV R0, R9 ;  /* 0x0000000900007202 */ /* 0x000fe20000000f00 */
[----:B------:R-:W-:Y:S01]  /*ae10*/  IMAD.WIDE.U32 R2, R8, c[0x0][0x440], R2 ;  /* 0x0001100008027a25 */ /* 0x000fe200078e0002 */
[----:B------:R-:W-:-:S04]  /*ae20*/  @P3 SHF.R.U32.HI R0, RZ, c[0x0][0x4f0], R5 ;  /* 0x00013c00ff003a19 */ /* 0x000fc80000011605 */
[----:B------:R-:W-:Y:S02]  /*ae30*/  IADD3 R3, R3, R4, RZ ;  /* 0x0000000403037210 */ /* 0x000fe40007ffe0ff */
[----:B------:R-:W-:Y:S02]  /*ae40*/  SHF.R.S32.HI R5, RZ, 0x1f, R0 ;  /* 0x0000001fff057819 */ /* 0x000fe40000011400 */
[----:B------:R-:W-:Y:S01]  /*ae50*/  IADD3 R4, -R0, RZ, RZ ;  /* 0x000000ff00047210 */ /* 0x000fe20007ffe1ff */
[----:B---3--:R-:W-:-:S04]  /*ae60*/  IMAD.WIDE.U32 R2, R6, c[0x0][0x448], R2 ;  /* 0x0001120006027a25 */ /* 0x008fc800078e0002 */
[----:B------:R-:W-:Y:S02]  /*ae70*/  IMAD R5, R5, c[0x0][0x430], RZ ;  /* 0x00010c0005057a24 */ /* 0x000fe400078e02ff */
[----:B------:R-:W-:Y:S02]  /*ae80*/  IMAD R3, R6, c[0x0][0x44c], R3 ;  /* 0x0001130006037a24 */ /* 0x000fe400078e0203 */
[----:B------:R-:W-:Y:S02]  /*ae90*/  IMAD R4, R4, c[0x0][0x4e8], R9 ;  /* 0x00013a0004047a24 */ /* 0x000fe400078e0209 */
[C---:B------:R-:W-:Y:S02]  /*aea0*/  IMAD R5, R0.reuse, c[0x0][0x434], R5 ;  /* 0x00010d0000057a24 */ /* 0x040fe400078e0205 */
[----:B------:R-:W-:Y:S01]  /*aeb0*/  IMAD.WIDE.U32 R2, R0, c[0x0][0x430], R2 ;  /* 0x00010c0000027a25 */ /* 0x000fe200078e0002 */
[----:B------:R-:W-:-:S04]  /*aec0*/  SHF.R.S32.HI R0, RZ, 0x1f, R4 ;  /* 0x0000001fff007819 */ /* 0x000fc80000011404 */
[----:B------:R-:W-:Y:S01]  /*aed0*/  IADD3 R3, R3, R5, RZ ;  /* 0x0000000503037210 */ /* 0x000fe20007ffe0ff */
[----:B------:R-:W-:-:S04]  /*aee0*/  IMAD R0, R0, c[0x0][0x428], RZ ;  /* 0x00010a0000007a24 */ /* 0x000fc800078e02ff */
[----:B------:R-:W-:-:S04]  /*aef0*/  IMAD.WIDE.U32 R2, R4, c[0x0][0x428], R2 ;  /* 0x00010a0004027a25 */ /* 0x000fc800078e0002 */
[----:B------:R-:W-:Y:S01]  /*af00*/  IMAD R4, R4, c[0x0][0x42c], R0 ;  /* 0x00010b0004047a24 */ /* 0x000fe200078e0200 */
[----:B------:R-:W-:-:S04]  /*af10*/  LEA R14, P1, R2, c[0x0][0x400], 0x2 ;  /* 0x00010000020e7a11 */ /* 0x000fc800078210ff */
[----:B------:R-:W-:-:S04]  /*af20*/  IADD3 R4, R3, R4, RZ ;  /* 0x0000000403047210 */ /* 0x000fc80007ffe0ff */
[----:B------:R-:W-:Y:S01]  /*af30*/  LEA.HI.X R12, R2, c[0x0][0x404], R4, 0x2, P1 ;  /* 0x00010100020c7a11 */ /* 0x000fe200008f1404 */
[----:B------:R-:W-:Y:S05]  /*af40*/  BRA.DIV ~URZ, `(.L_x_54) ;  /* 0x000039727f007947 */ /* 0x000fea000b800000 */
[----:B------:R1:W2:Y:S02]  /*af50*/  SHFL.IDX PT, R4, R12, RZ, 0x1c1f ;  /* 0x001c1fff0c047589 */ /* 0x0002a400000e0000 */
.L_x_104:
[----:B------:R-:W-:Y:S05]  /*af60*/  BRA.DIV ~URZ, `(.L_x_55) ;  /* 0x000039c27f007947 */ /* 0x000fea000b800000 */
[----:B------:R3:W4:Y:S02]  /*af70*/  SHFL.IDX PT, R0, R14, RZ, 0x1c1f ;  /* 0x001c1fff0e007589 */ /* 0x00072400000e0000 */
.L_x_105:
[----:B------:R-:W5:Y:S01]  /*af80*/  LDL R5, [R1+0x44] ;  /* 0x0000440001057983 */ /* 0x000f620000100800 */
[----:B------:R-:W-:Y:S01]  /*af90*/  BSSY B0, `(.L_x_56) ;  /* 0x00000c1000007945 */ /* 0x000fe20003800000 */
[C---:B-----5:R-:W-:Y:S02]  /*afa0*/  IADD3 R13, R5.reuse, 0x8, RZ ;  /* 0x00000008050d7810 */ /* 0x060fe40007ffe0ff */
[C---:B------:R-:W-:Y:S02]  /*afb0*/  IADD3 R17, R5.reuse, 0x10, RZ ;  /* 0x0000001005117810 */ /* 0x040fe40007ffe0ff */
[C---:B------:R-:W-:Y:S02]  /*afc0*/  IADD3 R16, R5.reuse, 0x18, RZ ;  /* 0x0000001805107810 */ /* 0x040fe40007ffe0ff */
[C---:B------:R-:W-:Y:S02]  /*afd0*/  IADD3 R18, R5.reuse, 0x20, RZ ;  /* 0x0000002005127810 */ /* 0x040fe40007ffe0ff */
[----:B------:R-:W-:-:S02]  /*afe0*/  IADD3 R19, R5, 0x28, RZ ;  /* 0x0000002805137810 */ /* 0x000fc40007ffe0ff */
[C---:B------:R-:W-:Y:S02]  /*aff0*/  IADD3 R20, R5.reuse, 0x30, RZ ;  /* 0x0000003005147810 */ /* 0x040fe40007ffe0ff */
[C---:B------:R-:W-:Y:S02]  /*b000*/  IADD3 R21, R5.reuse, 0x38, RZ ;  /* 0x0000003805157810 */ /* 0x040fe40007ffe0ff */
        /* <DEDUP_REMOVED lines=23> */
[----:B------:R-:W-:Y:S02]  /*b180*/  IADD3 R45, R5, 0xf8, RZ ;  /* 0x000000f8052d7810 */ /* 0x000fe40007ffe0ff */
[----:B------:R-:W-:Y:S02]  /*b190*/  SHF.R.S32.HI R15, RZ, 0x1f, R13 ;  /* 0x0000001fff0f7819 */ /* 0x000fe4000001140d */
[----:B------:R-:W-:Y:S02]  /*b1a0*/  SHF.R.S32.HI R47, RZ, 0x1f, R17 ;  /* 0x0000001fff2f7819 */ /* 0x000fe40000011411 */
[----:B------:R-:W-:Y:S02]  /*b1b0*/  SHF.R.S32.HI R46, RZ, 0x1f, R16 ;  /* 0x0000001fff2e7819 */ /* 0x000fe40000011410 */
[----:B------:R-:W-:-:S02]  /*b1c0*/  SHF.R.S32.HI R48, RZ, 0x1f, R18 ;  /* 0x0000001fff307819 */ /* 0x000fc40000011412 */
[----:B------:R-:W-:Y:S02]  /*b1d0*/  SHF.R.S32.HI R49, RZ, 0x1f, R19 ;  /* 0x0000001fff317819 */ /* 0x000fe40000011413 */
[----:B------:R-:W-:Y:S02]  /*b1e0*/  SHF.R.S32.HI R50, RZ, 0x1f, R20 ;  /* 0x0000001fff327819 */ /* 0x000fe40000011414 */
        /* <DEDUP_REMOVED lines=24> */
[----:B------:R-:W-:Y:S01]  /*b370*/  SHF.R.S32.HI R75, RZ, 0x1f, R45 ;  /* 0x0000001fff4b7819 */ /* 0x000fe2000001142d */
[----:B------:R-:W-:Y:S05]  /*b380*/  @P0 BRA `(.L_x_57) ;  /* 0x0000081000000947 */ /* 0x000fea0003800000 */
[----:B------:R-:W-:Y:S02]  /*b390*/  ISETP.GE.AND P0, PT, R5, c[0x0][0x3c8], PT ;  /* 0x0000f20005007a0c */ /* 0x000fe40003f06270 */
[----:B------:R-:W-:Y:S02]  /*b3a0*/  ISETP.GE.AND P1, PT, R13, c[0x0][0x3c8], PT ;  /* 0x0000f2000d007a0c */ /* 0x000fe40003f26270 */
[----:B------:R-:W-:Y:S02]  /*b3b0*/  ISETP.GE.AND P3, PT, R17, c[0x0][0x3c8], PT ;  /* 0x0000f20011007a0c */ /* 0x000fe40003f66270 */
[----:B------:R-:W-:-:S02]  /*b3c0*/  ISETP.GE.AND P4, PT, R16, c[0x0][0x3c8], PT ;  /* 0x0000f20010007a0c */ /* 0x000fc40003f86270 */
[----:B------:R-:W-:Y:S02]  /*b3d0*/  ISETP.GE.AND P2, PT, R18, c[0x0][0x3c8], PT ;  /* 0x0000f20012007a0c */ /* 0x000fe40003f46270 */
[----:B------:R-:W-:-:S03]  /*b3e0*/  ISETP.GE.AND P6, PT, R41, c[0x0][0x3c8], PT ;  /* 0x0000f20029007a0c */ /* 0x000fc60003fc6270 */
[----:B----4-:R-:W-:Y:S02]  /*b3f0*/  @!P0 IMAD.MOV.U32 R2, RZ, RZ, R0 ;  /* 0x000000ffff028224 */ /* 0x010fe400078e0000 */
[----:B--2---:R-:W-:-:S04]  /*b400*/  @!P0 IMAD.MOV.U32 R3, RZ, RZ, R4 ;  /* 0x000000ffff038224 */ /* 0x004fc800078e0004 */
[----:B------:R-:W-:-:S05]  /*b410*/  @!P0 IMAD.WIDE R2, R5, 0x4, R2 ;  /* 0x0000000405028825 */ /* 0x000fca00078e0202 */
[----:B------:R2:W-:Y:S02]  /*b420*/  @!P0 ST.E.64 [R2.64], R156 ;  /* 0x0000009c02008985 */ /* 0x0005e4000c101b06 */
[----:B--2---:R-:W-:-:S04]  /*b430*/  @!P1 LEA R2, P0, R13, R0, 0x2 ;  /* 0x000000000d029211 */ /* 0x004fc800078010ff */
[----:B------:R-:W-:-:S05]  /*b440*/  @!P1 LEA.HI.X R3, R13, R4, R15, 0x2, P0 ;  /* 0x000000040d039211 */ /* 0x000fca00000f140f */
[----:B------:R2:W-:Y:S01]  /*b450*/  @!P1 ST.E.64 [R2.64], R152 ;  /* 0x0000009802009985 */ /* 0x0005e2000c101b06 */
[----:B------:R-:W-:Y:S02]  /*b460*/  ISETP.GE.AND P1, PT, R19, c[0x0][0x3c8], PT ;  /* 0x0000f20013007a0c */ /* 0x000fe40003f26270 */
[----:B--2---:R-:W-:-:S04]  /*b470*/  @!P3 LEA R2, P0, R17, R0, 0x2 ;  /* 0x000000001102b211 */ /* 0x004fc800078010ff */
[----:B------:R-:W-:Y:S02]  /*b480*/  @!P3 LEA.HI.X R3, R17, R4, R47, 0x2, P0 ;  /* 0x000000041103b211 */ /* 0x000fe400000f142f */
[----:B------:R-:W-:-:S03]  /*b490*/  @!P4 LEA R6, P0, R16, R0, 0x2 ;  /* 0x000000001006c211 */ /* 0x000fc600078010ff */
[----:B------:R2:W-:Y:S01]  /*b4a0*/  @!P3 ST.E.64 [R2.64], R148 ;  /* 0x000000940200b985 */ /* 0x0005e2000c101b06 */
[----:B------:R-:W-:Y:S02]  /*b4b0*/  @!P4 LEA.HI.X R7, R16, R4, R46, 0x2, P0 ;  /* 0x000000041007c211 */ /* 0x000fe400000f142e */
[----:B------:R-:W-:-:S03]  /*b4c0*/  ISETP.GE.AND P3, PT, R20, c[0x0][0x3c8], PT ;  /* 0x0000f20014007a0c */ /* 0x000fc60003f66270 */
[----:B------:R4:W-:Y:S01]  /*b4d0*/  @!P4 ST.E.64 [R6.64], R144 ;  /* 0x000000900600c985 */ /* 0x0009e2000c101b06 */
[----:B------:R-:W-:Y:S02]  /*b4e0*/  ISETP.GE.AND P4, PT, R21, c[0x0][0x3c8], PT ;  /* 0x0000f20015007a0c */ /* 0x000fe40003f86270 */
[----:B--2---:R-:W-:-:S04]  /*b4f0*/  @!P2 LEA R2, P5, R18, R0, 0x2 ;  /* 0x000000001202a211 */ /* 0x004fc800078a10ff */
[----:B------:R-:W-:Y:S02]  /*b500*/  @!P2 LEA.HI.X R3, R18, R4, R48, 0x2, P5 ;  /* 0x000000041203a211 */ /* 0x000fe400028f1430 */
[----:B----4-:R-:W-:-:S03]  /*b510*/  @!P1 LEA R6, P0, R19, R0, 0x2 ;  /* 0x0000000013069211 */ /* 0x010fc600078010ff */
        /* <DEDUP_REMOVED lines=58> */
[----:B------:R-:W-:Y:S02]  /*b8c0*/  ISETP.GE.AND P3, PT, R36, c[0x0][0x3c8], PT ;  /* 0x0000f20024007a0c */ /* 0x000fe40003f66270 */
[C---:B------:R-:W-:Y:S01]  /*b8d0*/  @!P1 LEA R8, P0, R34.reuse, R0, 0x2 ;  /* 0x0000000022089211 */ /* 0x040fe200078010ff */
[----:B------:R4:W-:Y:S01]  /*b8e0*/  @!P4 ST.E.64 [R6.64], R80 ;  /* 0x000000500600c985 */ /* 0x0009e2000c101b06 */
[----:B------:R-:W-:Y:S02]  /*b8f0*/  ISETP.GE.AND P4, PT, R37, c[0x0][0x3c8], PT ;  /* 0x0000f20025007a0c */ /* 0x000fe40003f86270 */
[----:B------:R-:W-:Y:S02]  /*b900*/  @!P1 LEA.HI.X R9, R34, R4, R64, 0x2, P0 ;  /* 0x0000000422099211 */ /* 0x000fe400000f1440 */
[----:B--2---:R-:W-:-:S04]  /*b910*/  @!P2 LEA R2, P5, R35, R0, 0x2 ;  /* 0x000000002302a211 */ /* 0x004fc800078a10ff */
[----:B------:R-:W-:Y:S02]  /*b920*/  @!P2 LEA.HI.X R3, R35, R4, R65, 0x2, P5 ;  /* 0x000000042303a211 */ /* 0x000fe400028f1441 */
[----:B----4-:R-:W-:-:S03]  /*b930*/  @!P3 LEA R6, P5, R36, R0, 0x2 ;  /* 0x000000002406b211 */ /* 0x010fc600078a10ff */
[----:B------:R2:W-:Y:S01]  /*b940*/  @!P2 ST.E.64 [R2.64], R84 ;  /* 0x000000540200a985 */ /* 0x0005e2000c101b06 */
[----:B------:R-:W-:Y:S02]  /*b950*/  ISETP.GE.AND P2, PT, R38, c[0x0][0x3c8], PT ;  /* 0x0000f20026007a0c */ /* 0x000fe40003f46270 */
[----:B------:R-:W-:Y:S01]  /*b960*/  @!P3 LEA.HI.X R7, R36, R4, R66, 0x2, P5 ;  /* 0x000000042407b211 */ /* 0x000fe200028f1442 */
[----:B------:R4:W-:Y:S01]  /*b970*/  @!P1 ST.E.64 [R8.64], R88 ;  /* 0x0000005808009985 */ /* 0x0009e2000c101b06 */
[----:B------:R-:W-:Y:S02]  /*b980*/  ISETP.GE.AND P1, PT, R39, c[0x0][0x3c8], PT ;  /* 0x0000f20027007a0c */ /* 0x000fe40003f26270 */
[----:B------:R-:W-:Y:S01]  /*b990*/  ISETP.GE.AND P5, PT, R40, c[0x0][0x3c8], PT ;  /* 0x0000f20028007a0c */ /* 0x000fe20003fa6270 */
[----:B------:R5:W-:Y:S01]  /*b9a0*/  @!P3 ST.E.64 [R6.64], R92 ;  /* 0x0000005c0600b985 */ /* 0x000be2000c101b06 */
[----:B--2---:R-:W-:-:S04]  /*b9b0*/  @!P4 LEA R2, P0, R37, R0, 0x2 ;  /* 0x000000002502c211 */ /* 0x004fc800078010ff */
[----:B------:R-:W-:Y:S02]  /*b9c0*/  @!P4 LEA.HI.X R3, R37, R4, R67, 0x2, P0 ;  /* 0x000000042503c211 */ /* 0x000fe400000f1443 */
[----:B----4-:R-:W-:-:S03]  /*b9d0*/  @!P2 LEA R8, P0, R38, R0, 0x2 ;  /* 0x000000002608a211 */ /* 0x010fc600078010ff */
[----:B------:R2:W-:Y:S01]  /*b9e0*/  @!P4 ST.E.64 [R2.64], R96 ;  /* 0x000000600200c985 */ /* 0x0005e2000c101b06 */
[----:B------:R-:W-:Y:S02]  /*b9f0*/  @!P2 LEA.HI.X R9, R38, R4, R68, 0x2, P0 ;  /* 0x000000042609a211 */ /* 0x000fe400000f1444 */
[----:B-----5:R-:W-:Y:S02]  /*ba00*/  @!P6 LEA R6, P0, R41, R0, 0x2 ;  /* 0x000000002906e211 */ /* 0x020fe400078010ff */
[----:B------:R-:W-:Y:S01]  /*ba10*/  ISETP.GE.AND P4, PT, R42, c[0x0][0x3c8], PT ;  /* 0x0000f2002a007a0c */ /* 0x000fe20003f86270 */
[----:B------:R-:W-:Y:S01]  /*ba20*/  @!P2 ST.E.64 [R8.64], R186 ;  /* 0x000000ba0800a985 */ /* 0x000fe2000c101b06 */
[----:B------:R-:W-:Y:S02]  /*ba30*/  ISETP.GE.AND P2, PT, R43, c[0x0][0x3c8], PT ;  /* 0x0000f2002b007a0c */ /* 0x000fe40003f46270 */
[----:B------:R-:W-:Y:S02]  /*ba40*/  @!P6 LEA.HI.X R7, R41, R4, R71, 0x2, P0 ;  /* 0x000000042907e211 */ /* 0x000fe400000f1447 */
[----:B------:R-:W-:-:S02]  /*ba50*/  ISETP.GE.AND P0, PT, R45, c[0x0][0x3c8], PT ;  /* 0x0000f2002d007a0c */ /* 0x000fc40003f06270 */
[----:B--2---:R-:W-:-:S04]  /*ba60*/  @!P1 LEA R2, P3, R39, R0, 0x2 ;  /* 0x0000000027029211 */ /* 0x004fc800078610ff */
[----:B------:R-:W-:-:S05]  /*ba70*/  @!P1 LEA.HI.X R3, R39, R4, R69, 0x2, P3 ;  /* 0x0000000427039211 */ /* 0x000fca00018f1445 */
[----:B------:R2:W-:Y:S01]  /*ba80*/  @!P1 ST.E.64 [R2.64], R100 ;  /* 0x0000006402009985 */ /* 0x0005e2000c101b06 */
[----:B------:R-:W-:-:S03]  /*ba90*/  ISETP.GE.AND P1, PT, R44, c[0x0][0x3c8], PT ;  /* 0x0000f2002c007a0c */ /* 0x000fc60003f26270 */
[----:B------:R4:W-:Y:S01]  /*baa0*/  @!P6 ST.E.64 [R6.64], R104 ;  /* 0x000000680600e985 */ /* 0x0009e2000c101b06 */
[----:B------:R-:W-:-:S04]  /*bab0*/  @!P4 LEA R10, P6, R42, R0, 0x2 ;  /* 0x000000002a0ac211 */ /* 0x000fc800078c10ff */
[----:B------:R-:W-:Y:S02]  /*bac0*/  @!P4 LEA.HI.X R11, R42, R4, R72, 0x2, P6 ;  /* 0x000000042a0bc211 */ /* 0x000fe400030f1448 */
[----:B--2---:R-:W-:-:S04]  /*bad0*/  @!P5 LEA R2, P3, R40, R0, 0x2 ;  /* 0x000000002802d211 */ /* 0x004fc800078610ff */
[----:B------:R-:W-:Y:S02]  /*bae0*/  @!P5 LEA.HI.X R3, R40, R4, R70, 0x2, P3 ;  /* 0x000000042803d211 */ /* 0x000fe400018f1446 */
[----:B------:R-:W-:-:S03]  /*baf0*/  @!P2 LEA R8, P3, R43, R0, 0x2 ;  /* 0x000000002b08a211 */ /* 0x000fc600078610ff */
[----:B------:R2:W-:Y:S01]  /*bb00*/  @!P5 ST.E.64 [R2.64], R108 ;  /* 0x0000006c0200d985 */ /* 0x0005e2000c101b06 */
[C---:B----4-:R-:W-:Y:S02]  /*bb10*/  @!P1 LEA R6, P5, R44.reuse, R0, 0x2 ;  /* 0x000000002c069211 */ /* 0x050fe400078a10ff */
[-C--:B------:R-:W-:Y:S01]  /*bb20*/  @!P2 LEA.HI.X R9, R43, R4.reuse, R73, 0x2, P3 ;  /* 0x000000042b09a211 */ /* 0x080fe200018f1449 */
[----:B------:R4:W-:Y:S01]  /*bb30*/  @!P4 ST.E.64 [R10.64], R190 ;  /* 0x000000be0a00c985 */ /* 0x0009e2000c101b06 */
[----:B------:R-:W-:-:S03]  /*bb40*/  @!P1 LEA.HI.X R7, R44, R4, R74, 0x2, P5 ;  /* 0x000000042c079211 */ /* 0x000fc600028f144a */
[----:B------:R4:W-:Y:S04]  /*bb50*/  @!P2 ST.E.64 [R8.64], R188 ;  /* 0x000000bc0800a985 */ /* 0x0009e8000c101b06 */
[----:B------:R4:W-:Y:S01]  /*bb60*/  @!P1 ST.E.64 [R6.64], R112 ;  /* 0x0000007006009985 */ /* 0x0009e2000c101b06 */
[----:B--2---:R-:W-:-:S04]  /*bb70*/  @!P0 LEA R2, P3, R45, R0, 0x2 ;  /* 0x000000002d028211 */ /* 0x004fc800078610ff */
[----:B------:R-:W-:-:S05]  /*bb80*/  @!P0 LEA.HI.X R3, R45, R4, R75, 0x2, P3 ;  /* 0x000000042d038211 */ /* 0x000fca00018f144b */
[----:B------:R4:W-:Y:S04]  /*bb90*/  @!P0 ST.E.64 [R2.64], R76 ;  /* 0x0000004c02008985 */ /* 0x0009e8000c101b06 */
.L_x_57:
[----:B------:R-:W-:Y:S05]  /*bba0*/  BSYNC B0 ;  /* 0x0000000000007941 */ /* 0x000fea0003800000 */
.L_x_56:
[----:B------:R-:W-:Y:S05]  /*bbb0*/  BRA.DIV ~URZ, `(.L_x_58) ;  /* 0x00002dd27f007947 */ /* 0x000fea000b800000 */
[----:B--2---:R2:W1:Y:S04]  /*bbc0*/  SHFL.IDX PT, R4, R12, 0x1, 0x1c1f ;  /* 0x003c1f000c047f89 */ /* 0x00446800000e0000 */
[----:B----4-:R2:W4:Y:S02]  /*bbd0*/  SHFL.IDX PT, R0, R14, 0x1, 0x1c1f ;  /* 0x003c1f000e007f89 */ /* 0x01052400000e0000 */
.L_x_106:
[----:B------:R-:W-:-:S13]  /*bbe0*/  ISETP.NE.AND P0, PT, R130, RZ, PT ;  /* 0x000000ff8200720c */ /* 0x000fda0003f05270 */
[----:B------:R-:W-:Y:S05]  /*bbf0*/  @P0 BRA `(.L_x_53) ;  /* 0x000017f000000947 */ /* 0x000fea0003800000 */
[----:B------:R-:W5:Y:S01]  /*bc00*/  LDL R5, [R1+0x44] ;  /* 0x0000440001057983 */ /* 0x000f620000100800 */
[----:B------:R-:W-:Y:S02]  /*bc10*/  ISETP.GE.AND P4, PT, R17, c[0x0][0x3c8], PT ;  /* 0x0000f20011007a0c */ /* 0x000fe40003f86270 */
[----:B------:R-:W-:Y:S02]  /*bc20*/  ISETP.GE.AND P5, PT, R13, c[0x0][0x3c8], PT ;  /* 0x0000f2000d007a0c */ /* 0x000fe40003fa6270 */
[----:B------:R-:W-:Y:S02]  /*bc30*/  ISETP.GE.AND P3, PT, R16, c[0x0][0x3c8], PT ;  /* 0x0000f20010007a0c */ /* 0x000fe40003f66270 */
[----:B------:R-:W-:Y:S02]  /*bc40*/  ISETP.GE.AND P2, PT, R18, c[0x0][0x3c8], PT ;  /* 0x0000f20012007a0c */ /* 0x000fe40003f46270 */
[----:B------:R-:W-:-:S05]  /*bc50*/  ISETP.GE.AND P1, PT, R19, c[0x0][0x3c8], PT ;  /* 0x0000f20013007a0c */ /* 0x000fca0003f26270 */
[----:B-12-4-:R-:W-:Y:S02]  /*bc60*/  @!P4 LEA R12, P6, R17, R0, 0x2 ;  /* 0x00000000110cc211 */ /* 0x016fe400078c10ff */
[----:B-----5:R-:W-:-:S13]  /*bc70*/  ISETP.GE.AND P0, PT, R5, c[0x0][0x3c8], PT ;  /* 0x0000f20005007a0c */ /* 0x020fda0003f06270 */
[----:B------:R-:W-:Y:S02]  /*bc80*/  @!P0 IMAD.MOV.U32 R2, RZ, RZ, R0 ;  /* 0x000000ffff028224 */ /* 0x000fe400078e0000 */
[----:B------:R-:W-:-:S04]  /*bc90*/  @!P0 IMAD.MOV.U32 R3, RZ, RZ, R4 ;  /* 0x000000ffff038224 */ /* 0x000fc800078e0004 */
[----:B------:R-:W-:-:S05]  /*bca0*/  @!P0 IMAD.WIDE R2, R5, 0x4, R2 ;  /* 0x0000000405028825 */ /* 0x000fca00078e0202 */
[----:B------:R1:W-:Y:S01]  /*bcb0*/  @!P0 ST.E.64 [R2.64], R158 ;  /* 0x0000009e02008985 */ /* 0x0003e2000c101b06 */
[----:B---3--:R-:W-:-:S04]  /*bcc0*/  @!P5 LEA R14, P0, R13, R0, 0x2 ;  /* 0x000000000d0ed211 */ /* 0x008fc800078010ff */
[----:B------:R-:W-:-:S05]  /*bcd0*/  @!P5 LEA.HI.X R15, R13, R4, R15, 0x2, P0 ;  /* 0x000000040d0fd211 */ /* 0x000fca00000f140f */
[----:B------:R-:W-:Y:S01]  /*bce0*/  @!P5 ST.E.64 [R14.64], R204 ;  /* 0x000000cc0e00d985 */ /* 0x000fe2000c101b06 */
[----:B------:R-:W-:Y:S02]  /*bcf0*/  ISETP.GE.AND P5, PT, R23, c[0x0][0x3c8], PT ;  /* 0x0000f20017007a0c */ /* 0x000fe40003fa6270 */
[----:B-1----:R-:W-:Y:S02]  /*bd00*/  P2R R2, PR, RZ, 0x40 ;  /* 0x00000040ff027803 */ /* 0x002fe40000000000 */
[----:B------:R-:W-:Y:S02]  /*bd10*/  @!P3 LEA R10, P6, R16, R0, 0x2 ;  /* 0x00000000100ab211 */ /* 0x000fe400078c10ff */
[----:B------:R-:W-:Y:S02]  /*bd20*/  ISETP.NE.AND P0, PT, R2, RZ, PT ;  /* 0x000000ff0200720c */ /* 0x000fe40003f05270 */
[-C--:B------:R-:W-:Y:S02]  /*bd30*/  @!P3 LEA.HI.X R11, R16, R4.reuse, R46, 0x2, P6 ;  /* 0x00000004100bb211 */ /* 0x080fe400030f142e */
[----:B------:R-:W-:-:S02]  /*bd40*/  @!P4 LEA.HI.X R13, R17, R4, R47, 0x2, P0 ;  /* 0x00000004110dc211 */ /* 0x000fc400000f142f */
[----:B------:R-:W-:Y:S02]  /*bd50*/  ISETP.GE.AND P0, PT, R20, c[0x0][0x3c8], PT ;  /* 0x0000f20014007a0c */ /* 0x000fe40003f06270 */
[----:B------:R-:W-:Y:S01]  /*bd60*/  @!P2 LEA R8, P6, R18, R0, 0x2 ;  /* 0x000000001208a211 */ /* 0x000fe200078c10ff */
[----:B------:R1:W-:Y:S01]  /*bd70*/  @!P4 ST.E.64 [R12.64], R198 ;  /* 0x000000c60c00c985 */ /* 0x0003e2000c101b06 */
[----:B------:R-:W-:Y:S02]  /*bd80*/  ISETP.GE.AND P4, PT, R22, c[0x0][0x3c8], PT ;  /* 0x0000f20016007a0c */ /* 0x000fe40003f86270 */
[----:B------:R-:W-:Y:S01]  /*bd90*/  @!P2 LEA.HI.X R9, R18, R4, R48, 0x2, P6 ;  /* 0x000000041209a211 */ /* 0x000fe200030f1430 */
[----:B------:R2:W-:Y:S01]  /*bda0*/  @!P3 ST.E.64 [R10.64], R192 ;  /* 0x000000c00a00b985 */ /* 0x0005e2000c101b06 */
[C---:B------:R-:W-:Y:S02]  /*bdb0*/  @!P1 LEA R6, P6, R19.reuse, R0, 0x2 ;  /* 0x0000000013069211 */ /* 0x040fe400078c10ff */
[----:B------:R-:W-:Y:S01]  /*bdc0*/  ISETP.GE.AND P3, PT, R24, c[0x0][0x3c8], PT ;  /* 0x0000f20018007a0c */ /* 0x000fe20003f66270 */
[----:B------:R3:W-:Y:S01]  /*bdd0*/  @!P2 ST.E.64 [R8.64], R146 ;  /* 0x000000920800a985 */ /* 0x0007e2000c101b06 */
[----:B------:R-:W-:-:S02]  /*bde0*/  @!P1 LEA.HI.X R7, R19, R4, R49, 0x2, P6 ;  /* 0x0000000413079211 */ /* 0x000fc400030f1431 */
[C---:B------:R-:W-:Y:S02]  /*bdf0*/  @!P0 LEA R2, P6, R20.reuse, R0, 0x2 ;  /* 0x0000000014028211 */ /* 0x040fe400078c10ff */
[----:B------:R-:W-:Y:S01]  /*be00*/  ISETP.GE.AND P2, PT, R25, c[0x0][0x3c8], PT ;  /* 0x0000f20019007a0c */ /* 0x000fe20003f46270 */
[----:B------:R4:W-:Y:S01]  /*be10*/  @!P1 ST.E.64 [R6.64], R138 ;  /* 0x0000008a06009985 */ /* 0x0009e2000c101b06 */
[----:B------:R-:W-:Y:S02]  /*be20*/  @!P0 LEA.HI.X R3, R20, R4, R50, 0x2, P6 ;  /* 0x0000000414038211 */ /* 0x000fe400030f1432 */
[----:B------:R-:W-:-:S03]  /*be30*/  ISETP.GE.AND P6, PT, R21, c[0x0][0x3c8], PT ;  /* 0x0000f20015007a0c */ /* 0x000fc60003fc6270 */
[----:B------:R5:W-:Y:S01]  /*be40*/  @!P0 ST.E.64 [R2.64], R116 ;  /* 0x0000007402008985 */ /* 0x000be2000c101b06 */
[----:B-1----:R-:W-:-:S09]  /*be50*/  @!P5 LEA R12, P1, R23, R0, 0x2 ;  /* 0x00000000170cd211 */ /* 0x002fd200078210ff */
[----:B------:R-:W-:Y:S02]  /*be60*/  @!P6 LEA R14, P0, R21, R0, 0x2 ;  /* 0x00000000150ee211 */ /* 0x000fe400078010ff */
[-C--:B------:R-:W-:Y:S02]  /*be70*/  @!P5 LEA.HI.X R13, R23, R4.reuse, R53, 0x2, P1 ;  /* 0x00000004170dd211 */ /* 0x080fe400008f1435 */
[----:B------:R-:W-:Y:S02]  /*be80*/  @!P6 LEA.HI.X R15, R21, R4, R51, 0x2, P0 ;  /* 0x00000004150fe211 */ /* 0x000fe400000f1433 */
[----:B--2---:R-:W-:Y:S02]  /*be90*/  @!P4 LEA R10, P0, R22, R0, 0x2 ;  /* 0x00000000160ac211 */ /* 0x004fe400078010ff */
[----:B------:R-:W-:Y:S01]  /*bea0*/  ISETP.GE.AND P1, PT, R26, c[0x0][0x3c8], PT ;  /* 0x0000f2001a007a0c */ /* 0x000fe20003f26270 */
[----:B------:R1:W-:Y:S01]  /*beb0*/  @!P6 ST.E.64 [R14.64], R206 ;  /* 0x000000ce0e00e985 */ /* 0x0003e2000c101b06 */
[----:B------:R-:W-:-:S02]  /*bec0*/  @!P4 LEA.HI.X R11, R22, R4, R52, 0x2, P0 ;  /* 0x00000004160bc211 */ /* 0x000fc400000f1434 */
[C---:B---3--:R-:W-:Y:S01]  /*bed0*/  @!P3 LEA R8, P0, R24.reuse, R0, 0x2 ;  /* 0x000000001808b211 */ /* 0x048fe200078010ff */
[----:B------:R2:W-:Y:S01]  /*bee0*/  @!P5 ST.E.64 [R12.64], R200 ;  /* 0x000000c80c00d985 */ /* 0x0005e2000c101b06 */
[----:B------:R-:W-:Y:S02]  /*bef0*/  ISETP.GE.AND P6, PT, R27, c[0x0][0x3c8], PT ;  /* 0x0000f2001b007a0c */ /* 0x000fe40003fc6270 */
[----:B------:R-:W-:Y:S01]  /*bf00*/  @!P3 LEA.HI.X R9, R24, R4, R54, 0x2, P0 ;  /* 0x000000041809b211 */ /* 0x000fe200000f1436 */
[----:B------:R3:W-:Y:S01]  /*bf10*/  @!P4 ST.E.64 [R10.64], R194 ;  /* 0x000000c20a00c985 */ /* 0x0007e2000c101b06 */
[----:B----4-:R-:W-:Y:S02]  /*bf20*/  @!P2 LEA R6, P0, R25, R0, 0x2 ;  /* 0x000000001906a211 */ /* 0x010fe400078010ff */
[----:B------:R-:W-:Y:S01]  /*bf30*/  ISETP.GE.AND P5, PT, R29, c[0x0][0x3c8], PT ;  /* 0x0000f2001d007a0c */ /* 0x000fe20003fa6270 */
[----:B------:R4:W-:Y:S01]  /*bf40*/  @!P3 ST.E.64 [R8.64], R150 ;  /* 0x000000960800b985 */ /* 0x0009e2000c101b06 */
[----:B------:R-:W-:-:S02]  /*bf50*/  @!P2 LEA.HI.X R7, R25, R4, R55, 0x2, P0 ;  /* 0x000000041907a211 */ /* 0x000fc400000f1437 */
[----:B-----5:R-:W-:Y:S02]  /*bf60*/  @!P1 LEA R2, P0, R26, R0, 0x2 ;  /* 0x000000001a029211 */ /* 0x020fe400078010ff */
[----:B------:R-:W-:Y:S01]  /*bf70*/  ISETP.GE.AND P4, PT, R28, c[0x0][0x3c8], PT ;  /* 0x0000f2001c007a0c */ /* 0x000fe20003f86270 */
[----:B------:R5:W-:Y:S01]  /*bf80*/  @!P2 ST.E.64 [R6.64], R128 ;  /* 0x000000800600a985 */ /* 0x000be2000c101b06 */
[----:B------:R-:W-:Y:S02]  /*bf90*/  @!P1 LEA.HI.X R3, R26, R4, R56, 0x2, P0 ;  /* 0x000000041a039211 */ /* 0x000fe400000f1438 */
[----:B------:R-:W-:Y:S02]  /*bfa0*/  ISETP.GE.AND P3, PT, R30, c[0x0][0x3c8], PT ;  /* 0x0000f2001e007a0c */ /* 0x000fe40003f66270 */
[----:B------:R-:W-:Y:S01]  /*bfb0*/  ISETP.GE.AND P2, PT, R31, c[0x0][0x3c8], PT ;  /* 0x0000f2001f007a0c */ /* 0x000fe20003f46270 */
[----:B------:R5:W-:Y:S01]  /*bfc0*/  @!P1 ST.E.64 [R2.64], R120 ;  /* 0x0000007802009985 */ /* 0x000be2000c101b06 */
[----:B-1----:R-:W-:-:S02]  /*bfd0*/  @!P6 LEA R14, P0, R27, R0, 0x2 ;  /* 0x000000001b0ee211 */ /* 0x002fc400078010ff */
[----:B--2---:R-:W-:Y:S02]  /*bfe0*/  @!P5 LEA R12, P1, R29, R0, 0x2 ;  /* 0x000000001d0cd211 */ /* 0x004fe400078210ff */
[----:B------:R-:W-:Y:S02]  /*bff0*/  @!P6 LEA.HI.X R15, R27, R4, R57, 0x2, P0 ;  /* 0x000000041b0fe211 */ /* 0x000fe400000f1439 */
[----:B---3--:R-:W-:Y:S02]  /*c000*/  @!P4 LEA R10, P0, R28, R0, 0x2 ;  /* 0x000000001c0ac211 */ /* 0x008fe400078010ff */
[-C--:B------:R-:W-:Y:S01]  /*c010*/  @!P5 LEA.HI.X R13, R29, R4.reuse, R59, 0x2, P1 ;  /* 0x000000041d0dd211 */ /* 0x080fe200008f143b */
[----:B------:R1:W-:Y:S01]  /*c020*/  @!P6 ST.E.64 [R14.64], R208 ;  /* 0x000000d00e00e985 */ /* 0x0003e2000c101b06 */
[----:B------:R-:W-:Y:S02]  /*c030*/  ISETP.GE.AND P1, PT, R32, c[0x0][0x3c8], PT ;  /* 0x0000f20020007a0c */ /* 0x000fe40003f26270 */
[----:B------:R-:W-:Y:S01]  /*c040*/  @!P4 LEA.HI.X R11, R28, R4, R58, 0x2, P0 ;  /* 0x000000041c0bc211 */ /* 0x000fe200000f143a */
[----:B------:R2:W-:Y:S01]  /*c050*/  @!P5 ST.E.64 [R12.64], R202 ;  /* 0x000000ca0c00d985 */ /* 0x0005e2000c101b06 */
[----:B----4-:R-:W-:-:S02]  /*c060*/  @!P3 LEA R8, P0, R30, R0, 0x2 ;  /* 0x000000001e08b211 */ /* 0x010fc400078010ff */
[----:B------:R-:W-:Y:S01]  /*c070*/  ISETP.GE.AND P6, PT, R33, c[0x0][0x3c8], PT ;  /* 0x0000f20021007a0c */ /* 0x000fe20003fc6270 */
[----:B------:R3:W-:Y:S01]  /*c080*/  @!P4 ST.E.64 [R10.64], R196 ;  /* 0x000000c40a00c985 */ /* 0x0007e2000c101b06 */
[----:B------:R-:W-:Y:S02]  /*c090*/  @!P3 LEA.HI.X R9, R30, R4, R60, 0x2, P0 ;  /* 0x000000041e09b211 */ /* 0x000fe400000f143c */
[----:B-----5:R-:W-:Y:S02]  /*c0a0*/  @!P2 LEA R6, P0, R31, R0, 0x2 ;  /* 0x000000001f06a211 */ /* 0x020fe400078010ff */
[----:B------:R-:W-:Y:S01]  /*c0b0*/  ISETP.GE.AND P5, PT, R35, c[0x0][0x3c8], PT ;  /* 0x0000f20023007a0c */ /* 0x000fe20003fa6270 */
[----:B------:R4:W-:Y:S01]  /*c0c0*/  @!P3 ST.E.64 [R8.64], R154 ;  /* 0x0000009a0800b985 */ /* 0x0009e2000c101b06 */
[----:B------:R-:W-:Y:S02]  /*c0d0*/  @!P2 LEA.HI.X R7, R31, R4, R61, 0x2, P0 ;  /* 0x000000041f07a211 */ /* 0x000fe400000f143d */
[----:B------:R-:W-:-:S02]  /*c0e0*/  @!P1 LEA R2, P0, R32, R0, 0x2 ;  /* 0x0000000020029211 */ /* 0x000fc400078010ff */
[----:B------:R-:W-:Y:S01]  /*c0f0*/  ISETP.GE.AND P4, PT, R34, c[0x0][0x3c8], PT ;  /* 0x0000f20022007a0c */ /* 0x000fe20003f86270 */
[----:B------:R5:W-:Y:S01]  /*c100*/  @!P2 ST.E.64 [R6.64], R142 ;  /* 0x0000008e0600a985 */ /* 0x000be2000c101b06 */
[----:B------:R-:W-:Y:S02]  /*c110*/  @!P1 LEA.HI.X R3, R32, R4, R62, 0x2, P0 ;  /* 0x0000000420039211 */ /* 0x000fe400000f143e */
[----:B------:R-:W-:Y:S02]  /*c120*/  ISETP.GE.AND P3, PT, R36, c[0x0][0x3c8], PT ;  /* 0x0000f20024007a0c */ /* 0x000fe40003f66270 */
[----:B------:R-:W-:Y:S01]  /*c130*/  ISETP.GE.AND P2, PT, R37, c[0x0][0x3c8], PT ;  /* 0x0000f20025007a0c */ /* 0x000fe20003f46270 */
[----:B------:R5:W-:Y:S01]  /*c140*/  @!P1 ST.E.64 [R2.64], R124 ;  /* 0x0000007c02009985 */ /* 0x000be2000c101b06 */
[-C--:B-1----:R-:W-:Y:S02]  /*c150*/  @!P6 LEA R14, P0, R33, R0.reuse, 0x2 ;  /* 0x00000000210ee211 */ /* 0x082fe400078010ff */
[----:B--2---:R-:W-:-:S02]  /*c160*/  @!P5 LEA R12, P1, R35, R0, 0x2 ;  /* 0x00000000230cd211 */ /* 0x004fc400078210ff */
        /* <DEDUP_REMOVED lines=31> */
[----:B----4-:R-:W-:-:S03]  /*c360*/  @!P3 LEA R8, P0, R42, R0, 0x2 ;  /* 0x000000002a08b211 */ /* 0x010fc600078010ff */
[----:B------:R1:W-:Y:S01]  /*c370*/  @!P4 ST.E.64 [R10.64], R114 ;  /* 0x000000720a00c985 */ /* 0x0003e2000c101b06 */
[----:B------:R-:W-:Y:S02]  /*c380*/  @!P3 LEA.HI.X R9, R42, R4, R72, 0x2, P0 ;  /* 0x000000042a09b211 */ /* 0x000fe400000f1448 */
[----:B-----5:R-:W-:-:S03]  /*c390*/  @!P2 LEA R6, P0, R43, R0, 0x2 ;  /* 0x000000002b06a211 */ /* 0x020fc600078010ff */
[----:B------:R1:W-:Y:S01]  /*c3a0*/  @!P3 ST.E.64 [R8.64], R118 ;  /* 0x000000760800b985 */ /* 0x0003e2000c101b06 */
[----:B------:R-:W-:Y:S02]  /*c3b0*/  @!P2 LEA.HI.X R7, R43, R4, R73, 0x2, P0 ;  /* 0x000000042b07a211 */ /* 0x000fe400000f1449 */
[----:B------:R-:W-:-:S03]  /*c3c0*/  @!P1 LEA R2, P0, R44, R0, 0x2 ;  /* 0x000000002c029211 */ /* 0x000fc600078010ff */
[----:B------:R1:W-:Y:S01]  /*c3d0*/  @!P2 ST.E.64 [R6.64], R122 ;  /* 0x0000007a0600a985 */ /* 0x0003e2000c101b06 */
[----:B------:R-:W-:Y:S02]  /*c3e0*/  @!P1 LEA.HI.X R3, R44, R4, R74, 0x2, P0 ;  /* 0x000000042c039211 */ /* 0x000fe400000f144a */
[----:B------:R-:W-:-:S03]  /*c3f0*/  ISETP.GE.AND P0, PT, R45, c[0x0][0x3c8], PT ;  /* 0x0000f2002d007a0c */ /* 0x000fc60003f06270 */
[----:B------:R1:W-:Y:S10]  /*c400*/  @!P1 ST.E.64 [R2.64], R126 ;  /* 0x0000007e02009985 */ /* 0x0003f4000c101b06 */
[----:B------:R-:W-:Y:S05]  /*c410*/  @P0 BRA `(.L_x_53) ;  /* 0x00000fd000000947 */ /* 0x000fea0003800000 */
[----:B-1----:R-:W-:-:S04]  /*c420*/  LEA R2, P0, R45, R0, 0x2 ;  /* 0x000000002d027211 */ /* 0x002fc800078010ff */
[----:B------:R-:W-:-:S05]  /*c430*/  LEA.HI.X R3, R45, R4, R75, 0x2, P0 ;  /* 0x000000042d037211 */ /* 0x000fca00000f144b */
[----:B------:R1:W-:Y:S01]  /*c440*/  ST.E.64 [R2.64], R78 ;  /* 0x0000004e02007985 */ /* 0x0003e2000c101b06 */
[----:B------:R-:W-:Y:S05]  /*c450*/  BRA `(.L_x_53) ;  /* 0x00000f9000007947 */ /* 0x000fea0003800000 */
.L_x_38:
[----:B------:R-:W2:Y:S04]  /*c460*/  LDL.LU R0, [R1+0x74] ;  /* 0x0000740001007983 */ /* 0x000ea80000300800 */
[----:B------:R-:W3:Y:S04]  /*c470*/  LDL R7, [R1+0x48] ;  /* 0x0000480001077983 */ /* 0x000ee80000100800 */
[----:B-1----:R-:W4:Y:S01]  /*c480*/  LDL R6, [R1+0x64] ;  /* 0x0000640001067983 */ /* 0x002f220000100800 */
[----:B------:R-:W-:Y:S01]  /*c490*/  ISETP.NE.U32.AND P0, PT, RZ, c[0x0][0x508], PT ;  /* 0x00014200ff007a0c */ /* 0x000fe20003f05070 */
[----:B------:R-:W-:Y:S01]  /*c4a0*/  IMAD.MOV.U32 R4, RZ, RZ, 0x4 ;  /* 0x00000004ff047424 */ /* 0x000fe200078e00ff */
[----:B------:R-:W-:Y:S01]  /*c4b0*/  ISETP.NE.U32.AND P2, PT, RZ, c[0x0][0x500], PT ;  /* 0x00014000ff007a0c */ /* 0x000fe20003f45070 */
[----:B------:R-:W-:Y:S01]  /*c4c0*/  IMAD.MOV.U32 R8, RZ, RZ, RZ ;  /* 0x000000ffff087224 */ /* 0x000fe200078e00ff */
[----:B------:R-:W-:Y:S01]  /*c4d0*/  ISETP.NE.AND.EX P1, PT, RZ, c[0x0][0x50c], PT, P0 ;  /* 0x00014300ff007a0c */ /* 0x000fe20003f25300 */
[----:B------:R-:W-:Y:S01]  /*c4e0*/  IMAD.MOV.U32 R19, RZ, RZ, c[0x0][0x388] ;  /* 0x0000e200ff137624 */ /* 0x000fe200078e00ff */
[----:B------:R-:W-:-:S11]  /*c4f0*/  ISETP.NE.AND.EX P2, PT, RZ, c[0x0][0x504], PT, P2 ;  /* 0x00014100ff007a0c */ /* 0x000fd60003f45320 */
[C---:B---3--:R-:W-:Y:S01]  /*c500*/  @P1 LEA R2, P0, R7.reuse, c[0x0][0x508], 0x2 ;  /* 0x0001420007021a11 */ /* 0x048fe200078010ff */
[----:B------:R-:W-:-:S03]  /*c510*/  IMAD.WIDE R4, R7, R4, c[0x0][0x500] ;  /* 0x0001400007047625 */ /* 0x000fc600078e0204 */
[----:B----4-:R-:W-:Y:S02]  /*c520*/  @P1 LEA.HI.X R3, R7, c[0x0][0x50c], R6, 0x2, P0 ;  /* 0x0001430007031a11 */ /* 0x010fe400000f1406 */
[----:B------:R1:W5:Y:S04]  /*c530*/  @P2 LDG.E R8, [R4.64] ;  /* 0x0000000604082981 */ /* 0x000368000c1e1900 */
[----:B------:R1:W5:Y:S01]  /*c540*/  @P1 LDG.E R19, [R2.64] ;  /* 0x0000000602131981 */ /* 0x000362000c1e1900 */
[----:B--2---:R-:W-:-:S04]  /*c550*/  ISETP.NE.AND P0, PT, R0, RZ, PT ;  /* 0x000000ff0000720c */ /* 0x004fc80003f05270 */
[----:B------:R-:W-:Y:S01]  /*c560*/  SEL R18, R0, c[0x0][0x3d4], P0 ;  /* 0x0000f50000127a07 */ /* 0x000fe20000000000 */
[----:B------:R-:W-:Y:S05]  /*c570*/  @P1 BRA `(.L_x_59) ;  /* 0x0000004000001947 */ /* 0x000fea0003800000 */
[----:B------:R-:W-:Y:S05]  /*c580*/  @!P2 BRA `(.L_x_59) ;  /* 0x000000300000a947 */ /* 0x000fea0003800000 */
[----:B------:R2:W3:Y:S04]  /*c590*/  LDG.E R0, [R4.64] ;  /* 0x0000000604007981 */ /* 0x0004e8000c1e1900 */
[----:B-12---:R-:W3:Y:S02]  /*c5a0*/  LDG.E R4, [R4.64+0x4] ;  /* 0x0000040604047981 */ /* 0x006ee4000c1e1900 */
[----:B---3-5:R-:W-:Y:S02]  /*c5b0*/  IADD3 R19, -R0, R4, RZ ;  /* 0x0000000400137210 */ /* 0x028fe40007ffe1ff */
.L_x_59:
[----:B-1----:R-:W1:Y:S01]  /*c5c0*/  S2R R3, SR_TID.X ;  /* 0x0000000000037919 */ /* 0x002e620000002100 */
[----:B------:R-:W-:Y:S01]  /*c5d0*/  BSSY B0, `(.L_x_60) ;  /* 0x0000038000007945 */ /* 0x000fe20003800000 */
[----:B------:R-:W-:Y:S02]  /*c5e0*/  SEL R14, R7, RZ, !P2 ;  /* 0x000000ff070e7207 */ /* 0x000fe40005000000 */
[----:B------:R-:W-:-:S02]  /*c5f0*/  SEL R20, R6, RZ, !P2 ;  /* 0x000000ff06147207 */ /* 0x000fc40005000000 */
[----:B-----5:R-:W-:Y:S02]  /*c600*/  SHF.R.S32.HI R17, RZ, 0x1f, R8 ;  /* 0x0000001fff117819 */ /* 0x020fe40000011408 */
[----:B-1----:R-:W-:-:S13]  /*c610*/  ISETP.GT.AND P0, PT, R3, 0x7f, PT ;  /* 0x0000007f0300780c */ /* 0x002fda0003f04270 */
[----:B------:R-:W-:Y:S05]  /*c620*/  @P0 BRA `(.L_x_61) ;  /* 0x0000032000000947 */ /* 0x000fea0003800000 */
[----:B------:R-:W2:Y:S01]  /*c630*/  LDL R2, [R1+0x54] ;  /* 0x0000540001027983 */ /* 0x000ea20000100800 */
[----:B------:R-:W-:Y:S01]  /*c640*/  IMAD R0, R19, c[0x0][0x4e8], RZ ;  /* 0x00013a0013007a24 */ /* 0x000fe200078e02ff */
[----:B--2---:R-:W-:-:S04]  /*c650*/  LEA R9, R2, R3, 0x7 ;  /* 0x0000000302097211 */ /* 0x004fc800078e38ff */
[----:B------:R-:W-:-:S13]  /*c660*/  ISETP.GE.AND P0, PT, R9, R0, PT ;  /* 0x000000000900720c */ /* 0x000fda0003f06270 */
[----:B------:R-:W-:Y:S05]  /*c670*/  @P0 BRA `(.L_x_61) ;  /* 0x000002d000000947 */ /* 0x000fea0003800000 */
[----:B------:R-:W2:Y:S04]  /*c680*/  LDL R2, [R1+0x60] ;  /* 0x0000600001027983 */ /* 0x000ea80000100800 */
[----:B------:R-:W3:Y:S01]  /*c690*/  LDL.LU R21, [R1+0x98] ;  /* 0x0000980001157983 */ /* 0x000ee20000300800 */
[----:B------:R-:W-:Y:S01]  /*c6a0*/  IMAD.MOV.U32 R0, RZ, RZ, 0x368 ;  /* 0x00000368ff007424 */ /* 0x000fe200078e00ff */
[----:B------:R-:W-:-:S04]  /*c6b0*/  ISETP.GT.AND P2, PT, R18, 0x1, PT ;  /* 0x000000011200780c */ /* 0x000fc80003f44270 */
[----:B------:R-:W-:-:S04]  /*c6c0*/  SEL R0, R0, 0x328, P2 ;  /* 0x0000032800007807 */ /* 0x000fc80001000000 */
[----:B------:R1:W4:Y:S08]  /*c6d0*/  LDC.64 R6, c[0x0][R0+0x170] ;  /* 0x00005c0000067b82 */ /* 0x0003300000000a00 */
[----:B------:R1:W2:Y:S08]  /*c6e0*/  LDC.64 R4, c[0x0][R0+0x168] ;  /* 0x00005a0000047b82 */ /* 0x0002b00000000a00 */
[----:B------:R1:W5:Y:S08]  /*c6f0*/  LDC.64 R12, c[0x0][R0+0x178] ;  /* 0x00005e00000c7b82 */ /* 0x0003700000000a00 */
[----:B------:R1:W2:Y:S02]  /*c700*/  LDC.64 R10, c[0x0][R0+0x160] ;  /* 0x00005800000a7b82 */ /* 0x0002a40000000a00 */
[----:B-1----:R-:W-:-:S02]  /*c710*/  IMAD.MOV.U32 R0, RZ, RZ, c[0x0][0x4e8] ;  /* 0x00013a00ff007624 */ /* 0x002fc400078e00ff */
[----:B----4-:R-:W-:-:S03]  /*c720*/  IMAD R7, R7, R14, RZ ;  /* 0x0000000e07077224 */ /* 0x010fc600078e02ff */
[----:B------:R-:W-:Y:S01]  /*c730*/  ISETP.NE.AND P0, PT, R0, 0x1, PT ;  /* 0x000000010000780c */ /* 0x000fe20003f05270 */
[----:B------:R-:W-:Y:S01]  /*c740*/  IMAD R7, R6, R20, R7 ;  /* 0x0000001406077224 */ /* 0x000fe200078e0207 */
[----:B------:R-:W-:-:S11]  /*c750*/  MOV R0, R9 ;  /* 0x0000000900007202 */ /* 0x000fd60000000f00 */
[----:B------:R-:W-:-:S05]  /*c760*/  @P0 IMAD.HI.U32 R16, R9, c[0x0][0x4ec], RZ ;  /* 0x00013b0009100a27 */ /* 0x000fca00078e00ff */
[----:B------:R-:W-:Y:S01]  /*c770*/  @P0 SHF.R.U32.HI R0, RZ, c[0x0][0x4f0], R16 ;  /* 0x00013c00ff000a19 */ /* 0x000fe20000011610 */
[-C--:B--2---:R-:W-:Y:S02]  /*c780*/  IMAD R15, R5, R2.reuse, RZ ;  /* 0x00000002050f7224 */ /* 0x084fe400078e02ff */
[----:B------:R-:W-:-:S04]  /*c790*/  IMAD.WIDE.U32 R4, R4, R2, RZ ;  /* 0x0000000204047225 */ /* 0x000fc800078e00ff */
[----:B------:R-:W-:Y:S01]  /*c7a0*/  IMAD.WIDE.U32 R2, R6, R14, RZ ;  /* 0x0000000e06027225 */ /* 0x000fe200078e00ff */
[----:B---3--:R-:W-:-:S03]  /*c7b0*/  SEL R6, R21, RZ, P2 ;  /* 0x000000ff15067207 */ /* 0x008fc60001000000 */
[----:B------:R-:W-:Y:S01]  /*c7c0*/  IMAD.IADD R15, R5, 0x1, R15 ;  /* 0x00000001050f7824 */ /* 0x000fe200078e020f */
[----:B------:R-:W-:Y:S01]  /*c7d0*/  IADD3 R16, P1, P0, R2, R4, R8 ;  /* 0x0000000402107210 */ /* 0x000fe2000783e008 */
[----:B------:R-:W-:Y:S01]  /*c7e0*/  IMAD.MOV R2, RZ, RZ, -R0 ;  /* 0x000000ffff027224 */ /* 0x000fe200078e0a00 */
[----:B------:R-:W-:Y:S01]  /*c7f0*/  IADD3 R3, R3, R7, RZ ;  /* 0x0000000703037210 */ /* 0x000fe20007ffe0ff */
[-C--:B-----5:R-:W-:Y:S02]  /*c800*/  IMAD R7, R13, R6.reuse, RZ ;  /* 0x000000060d077224 */ /* 0x0a0fe400078e02ff */
[----:B------:R-:W-:-:S04]  /*c810*/  IMAD.WIDE.U32 R4, R12, R6, RZ ;  /* 0x000000060c047225 */ /* 0x000fc800078e00ff */
[----:B------:R-:W-:Y:S01]  /*c820*/  IMAD R2, R2, c[0x0][0x4e8], R9 ;  /* 0x00013a0002027a24 */ /* 0x000fe200078e0209 */
[----:B------:R-:W-:Y:S02]  /*c830*/  IADD3.X R9, R3, R15, R17, P1, P0 ;  /* 0x0000000f03097210 */ /* 0x000fe40000fe0411 */
[----:B------:R-:W-:Y:S01]  /*c840*/  IADD3 R5, R5, R7, RZ ;  /* 0x0000000705057210 */ /* 0x000fe20007ffe0ff */
[----:B------:R-:W-:Y:S01]  /*c850*/  IMAD.MOV.U32 R7, RZ, RZ, c[0x0][0x4a8] ;  /* 0x00012a00ff077624 */ /* 0x000fe200078e00ff */
[----:B------:R-:W-:Y:S02]  /*c860*/  IADD3 R4, P1, P0, R0, R16, R4 ;  /* 0x0000001000047210 */ /* 0x000fe4000783e004 */
[----:B------:R-:W-:Y:S01]  /*c870*/  SHF.R.S32.HI R3, RZ, 0x1f, R0 ;  /* 0x0000001fff037819 */ /* 0x000fe20000011400 */
[----:B------:R-:W-:Y:S01]  /*c880*/  IMAD R0, R11, R2, RZ ;  /* 0x000000020b007224 */ /* 0x000fe200078e02ff */
[----:B------:R-:W-:Y:S02]  /*c890*/  SHF.R.S32.HI R6, RZ, 0x1f, R2 ;  /* 0x0000001fff067819 */ /* 0x000fe40000011402 */
[----:B------:R-:W-:-:S03]  /*c8a0*/  IADD3.X R5, R3, R9, R5, P1, P0 ;  /* 0x0000000903057210 */ /* 0x000fc60000fe0405 */
[C---:B------:R-:W-:Y:S02]  /*c8b0*/  IMAD R0, R10.reuse, R6, R0 ;  /* 0x000000060a007224 */ /* 0x040fe400078e0200 */
[----:B------:R-:W-:Y:S01]  /*c8c0*/  IMAD.WIDE.U32 R2, R10, R2, R4 ;  /* 0x000000020a027225 */ /* 0x000fe200078e0004 */
[----:B------:R-:W-:Y:S02]  /*c8d0*/  MOV R5, c[0x0][0x4ac] ;  /* 0x00012b0000057a02 */ /* 0x000fe40000000f00 */
[----:B------:R-:W-:Y:S01]  /*c8e0*/  SEL R4, R7, c[0x0][0x450], P2 ;  /* 0x0001140007047a07 */ /* 0x000fe20001000000 */
[----:B------:R-:W-:Y:S01]  /*c8f0*/  IMAD.IADD R0, R3, 0x1, R0 ;  /* 0x0000000103007824 */ /* 0x000fe200078e0200 */
[----:B------:R-:W-:Y:S02]  /*c900*/  SEL R5, R5, c[0x0][0x454], P2 ;  /* 0x0001150005057a07 */ /* 0x000fe40001000000 */
[----:B------:R-:W-:-:S04]  /*c910*/  LEA R4, P0, R2, R4, 0x2 ;  /* 0x0000000402047211 */ /* 0x000fc800078010ff */
[----:B------:R-:W-:Y:S02]  /*c920*/  LEA.HI.X R5, R2, R5, R0, 0x2, P0 ;  /* 0x0000000502057211 */ /* 0x000fe400000f1400 */
[----:B------:R-:W-:-:S05]  /*c930*/  MOV R0, 0xff800000 ;  /* 0xff80000000007802 */ /* 0x000fca0000000f00 */
[----:B------:R1:W-:Y:S02]  /*c940*/  STG.E [R4.64], R0 ;  /* 0x0000000004007986 */ /* 0x0003e4000c101906 */
.L_x_61:
[----:B------:R-:W-:Y:S05]  /*c950*/  BSYNC B0 ;  /* 0x0000000000007941 */ /* 0x000fea0003800000 */
.L_x_60:
[----:B------:R-:W-:-:S13]  /*c960*/  ISETP.GT.AND P0, PT, R18, 0x1, PT ;  /* 0x000000011200780c */ /* 0x000fda0003f04270 */
[----:B------:R-:W-:Y:S05]  /*c970*/  @P0 BRA `(.L_x_53) ;  /* 0x00000a7000000947 */ /* 0x000fea0003800000 */
[----:B-1----:R-:W2:Y:S04]  /*c980*/  LDL.LU R0, [R1+0x54] ;  /* 0x0000540001007983 */ /* 0x002ea80000300800 */
[----:B------:R-:W3:Y:S01]  /*c990*/  LDL.LU R7, [R1+0x60] ;  /* 0x0000600001077983 */ /* 0x000ee20000300800 */
[----:B------:R-:W-:Y:S01]  /*c9a0*/  MOV R2, c[0x0][0x4e8] ;  /* 0x00013a0000027a02 */ /* 0x000fe20000000f00 */
[----:B------:R-:W-:Y:S02]  /*c9b0*/  IMAD R5, R20, c[0x0][0x3f0], RZ ;  /* 0x0000fc0014057a24 */ /* 0x000fe400078e02ff */
[----:B------:R-:W1:Y:S01]  /*c9c0*/  S2R R3, SR_TID.X ;  /* 0x0000000000037919 */ /* 0x000e620000002100 */
[----:B------:R-:W-:Y:S02]  /*c9d0*/  ISETP.NE.AND P0, PT, R2, 0x1, PT ;  /* 0x000000010200780c */ /* 0x000fe40003f05270 */
[----:B-1----:R-:W-:-:S02]  /*c9e0*/  SHF.R.S32.HI R4, RZ, 0x1f, R3 ;  /* 0x0000001fff047819 */ /* 0x002fc40000011403 */
[----:B------:R-:W-:Y:S02]  /*c9f0*/  SHF.R.S32.HI R10, RZ, 0x1f, R3 ;  /* 0x0000001fff0a7819 */ /* 0x000fe40000011403 */
[-C--:B------:R-:W-:Y:S02]  /*ca00*/  LEA.HI R4, R4, R3.reuse, RZ, 0x3 ;  /* 0x0000000304047211 */ /* 0x080fe400078f18ff */
[----:B------:R-:W-:Y:S02]  /*ca10*/  LEA.HI R10, R10, R3, RZ, 0x3 ;  /* 0x000000030a0a7211 */ /* 0x000fe400078f18ff */
[----:B------:R-:W-:Y:S02]  /*ca20*/  LOP3.LUT R4, R4, 0xfffffff8, RZ, 0xc0, !PT ;  /* 0xfffffff804047812 */ /* 0x000fe400078ec0ff */
[----:B------:R-:W-:-:S03]  /*ca30*/  SHF.R.S32.HI R10, RZ, 0x3, R10 ;  /* 0x00000003ff0a7819 */ /* 0x000fc6000001140a */
[----:B------:R-:W-:Y:S02]  /*ca40*/  IMAD.IADD R4, R3, 0x1, -R4 ;  /* 0x0000000103047824 */ /* 0x000fe400078e0a04 */
[----:B------:R-:W-:-:S03]  /*ca50*/  IMAD.WIDE.U32 R2, R8, c[0x0][0x3a0], RZ ;  /* 0x0000e80008027a25 */ /* 0x000fc600078e00ff */
[----:B------:R-:W-:Y:S02]  /*ca60*/  LEA R4, R4, R10, 0x5 ;  /* 0x0000000a04047211 */ /* 0x000fe400078e28ff */
[----:B--2---:R-:W-:Y:S01]  /*ca70*/  MOV R9, R0 ;  /* 0x0000000000097202 */ /* 0x004fe20000000f00 */
[----:B------:R-:W-:-:S03]  /*ca80*/  IMAD R0, R17, c[0x0][0x3a0], RZ ;  /* 0x0000e80011007a24 */ /* 0x000fc600078e02ff */
[C---:B------:R-:W-:Y:S01]  /*ca90*/  LEA R13, R9.reuse, R10, 0x7 ;  /* 0x0000000a090d7211 */ /* 0x040fe200078e38ff */
[----:B------:R-:W-:Y:S02]  /*caa0*/  IMAD R8, R8, c[0x0][0x3a4], R0 ;  /* 0x0000e90008087a24 */ /* 0x000fe400078e0200 */
[----:B------:R-:W-:-:S03]  /*cab0*/  IMAD R4, R9, 0x80, R4 ;  /* 0x0000008009047824 */ /* 0x000fc600078e0204 */
[----:B------:R-:W-:Y:S01]  /*cac0*/  IADD3 R3, R3, R8, RZ ;  /* 0x0000000803037210 */ /* 0x000fe20007ffe0ff */
[----:B------:R-:W-:-:S04]  /*cad0*/  @P0 IMAD.HI.U32 R6, R4, c[0x0][0x4ec], RZ ;  /* 0x00013b0004060a27 */ /* 0x000fc800078e00ff */
[----:B---3--:R-:W-:-:S04]  /*cae0*/  IMAD.WIDE.U32 R2, R7, c[0x0][0x3e8], R2 ;  /* 0x0000fa0007027a25 */ /* 0x008fc800078e0002 */
[----:B------:R-:W-:Y:S01]  /*caf0*/  IMAD.MOV.U32 R0, RZ, RZ, R4 ;  /* 0x000000ffff007224 */ /* 0x000fe200078e0004 */
[----:B------:R-:W-:Y:S01]  /*cb00*/  @P0 SHF.R.U32.HI R0, RZ, c[0x0][0x4f0], R6 ;  /* 0x00013c00ff000a19 */ /* 0x000fe20000011606 */
[----:B------:R-:W-:Y:S02]  /*cb10*/  IMAD R3, R7, c[0x0][0x3ec], R3 ;  /* 0x0000fb0007037a24 */ /* 0x000fe400078e0203 */
[C---:B------:R-:W-:Y:S01]  /*cb20*/  IMAD R7, R14.reuse, c[0x0][0x3f4], R5 ;  /* 0x0000fd000e077a24 */ /* 0x040fe200078e0205 */
[----:B------:R-:W-:Y:S01]  /*cb30*/  SHF.R.S32.HI R6, RZ, 0x1f, R0 ;  /* 0x0000001fff067819 */ /* 0x000fe20000011400 */
[----:B------:R-:W-:Y:S01]  /*cb40*/  IMAD.WIDE.U32 R2, R14, c[0x0][0x3f0], R2 ;  /* 0x0000fc000e027a25 */ /* 0x000fe200078e0002 */
[----:B------:R-:W-:-:S03]  /*cb50*/  IADD3 R5, -R0, RZ, RZ ;  /* 0x000000ff00057210 */ /* 0x000fc60007ffe1ff */
[----:B------:R-:W-:Y:S01]  /*cb60*/  IMAD R6, R6, c[0x0][0x3e0], RZ ;  /* 0x0000f80006067a24 */ /* 0x000fe200078e02ff */
[----:B------:R-:W-:Y:S01]  /*cb70*/  IADD3 R3, R3, R7, RZ ;  /* 0x0000000703037210 */ /* 0x000fe20007ffe0ff */
[----:B------:R-:W-:Y:S02]  /*cb80*/  IMAD R4, R5, c[0x0][0x4e8], R4 ;  /* 0x00013a0005047a24 */ /* 0x000fe400078e0204 */
[C---:B------:R-:W-:Y:S02]  /*cb90*/  IMAD R6, R0.reuse, c[0x0][0x3e4], R6 ;  /* 0x0000f90000067a24 */ /* 0x040fe400078e0206 */
[----:B------:R-:W-:Y:S01]  /*cba0*/  IMAD.WIDE.U32 R2, R0, c[0x0][0x3e0], R2 ;  /* 0x0000f80000027a25 */ /* 0x000fe200078e0002 */
[----:B------:R-:W-:-:S03]  /*cbb0*/  SHF.R.S32.HI R0, RZ, 0x1f, R4 ;  /* 0x0000001fff007819 */ /* 0x000fc60000011404 */
[----:B------:R-:W-:Y:S02]  /*cbc0*/  IMAD.IADD R3, R3, 0x1, R6 ;  /* 0x0000000103037824 */ /* 0x000fe400078e0206 */
[----:B------:R-:W-:Y:S02]  /*cbd0*/  IMAD R0, R0, c[0x0][0x3d8], RZ ;  /* 0x0000f60000007a24 */ /* 0x000fe400078e02ff */
[----:B------:R-:W-:-:S04]  /*cbe0*/  IMAD.WIDE.U32 R2, R4, c[0x0][0x3d8], R2 ;  /* 0x0000f60004027a25 */ /* 0x000fc800078e0002 */
[----:B------:R-:W-:Y:S01]  /*cbf0*/  IMAD R4, R4, c[0x0][0x3dc], R0 ;  /* 0x0000f70004047a24 */ /* 0x000fe200078e0200 */
[----:B------:R-:W-:-:S04]  /*cc00*/  LEA R14, P0, R2, c[0x0][0x380], 0x1 ;  /* 0x0000e000020e7a11 */ /* 0x000fc800078008ff */
[----:B------:R-:W-:-:S04]  /*cc10*/  IADD3 R4, R3, R4, RZ ;  /* 0x0000000403047210 */ /* 0x000fc80007ffe0ff */
[----:B------:R-:W-:Y:S01]  /*cc20*/  LEA.HI.X R11, R2, c[0x0][0x384], R4, 0x1, P0 ;  /* 0x0000e100020b7a11 */ /* 0x000fe200000f0c04 */
[----:B------:R-:W-:Y:S05]  /*cc30*/  BRA.DIV ~URZ, `(.L_x_62) ;  /* 0x00001e127f007947 */ /* 0x000fea000b800000 */
[----:B------:R1:W2:Y:S02]  /*cc40*/  SHFL.IDX PT, R10, R11, RZ, 0x181f ;  /* 0x00181fff0b0a7589 */ /* 0x0002a400000e0000 */
.L_x_107:
[----:B------:R-:W-:Y:S05]  /*cc50*/  BRA.DIV ~URZ, `(.L_x_63) ;  /* 0x00001e627f007947 */ /* 0x000fea000b800000 */
[----:B------:R3:W4:Y:S02]  /*cc60*/  SHFL.IDX PT, R0, R14, RZ, 0x181f ;  /* 0x00181fff0e007589 */ /* 0x00072400000e0000 */
.L_x_108:
[----:B------:R-:W-:Y:S01]  /*cc70*/  IMAD R12, R19, c[0x0][0x4e8], RZ ;  /* 0x00013a00130c7a24 */ /* 0x000fe200078e02ff */
[----:B------:R-:W-:Y:S04]  /*cc80*/  BSSY B0, `(.L_x_64) ;  /* 0x000001a000007945 */ /* 0x000fe80003800000 */
[----:B------:R-:W-:-:S13]  /*cc90*/  ISETP.GE.AND P0, PT, R13, R12, PT ;  /* 0x0000000c0d00720c */ /* 0x000fda0003f06270 */
[----:B------:R-:W-:Y:S05]  /*cca0*/  @P0 BRA `(.L_x_65) ;  /* 0x0000017000000947 */ /* 0x000fea0003800000 */
[----:B------:R-:W5:Y:S04]  /*ccb0*/  LDL.64 R2, [R1+0x30] ;  /* 0x0000300001027983 */ /* 0x000f680000100a00 */
        /* <DEDUP_REMOVED lines=10> */
[-C--:B------:R-:W-:Y:S02]  /*cd60*/  @!P3 LEA R8, P4, R2, R0.reuse, 0x1 ;  /* 0x000000000208b211 */ /* 0x080fe400078808ff */
[----:B------:R-:W-:Y:S02]  /*cd70*/  @!P2 LEA R6, P6, R20, R0, 0x1 ;  /* 0x000000001406a211 */ /* 0x000fe400078c08ff */
[----:B------:R-:W-:Y:S02]  /*cd80*/  @!P3 LEA.HI.X R9, R2, R10, R3, 0x1, P4 ;  /* 0x0000000a0209b211 */ /* 0x000fe400020f0c03 */
[----:B------:R-:W-:Y:S02]  /*cd90*/  @!P1 LEA R4, P5, R17, R0, 0x1 ;  /* 0x0000000011049211 */ /* 0x000fe400078a08ff */
[----:B------:R-:W-:Y:S02]  /*cda0*/  @!P2 LEA.HI.X R7, R20, R10, R21, 0x1, P6 ;  /* 0x0000000a1407a211 */ /* 0x000fe400030f0c15 */
[----:B------:R-:W-:-:S02]  /*cdb0*/  @!P0 LEA R2, P4, R15, R0, 0x1 ;  /* 0x000000000f028211 */ /* 0x000fc400078808ff */
[-C--:B------:R-:W-:Y:S02]  /*cdc0*/  @!P1 LEA.HI.X R5, R17, R10.reuse, R18, 0x1, P5 ;  /* 0x0000000a11059211 */ /* 0x080fe400028f0c12 */
[----:B------:R-:W-:Y:S01]  /*cdd0*/  @!P0 LEA.HI.X R3, R15, R10, R16, 0x1, P4 ;  /* 0x0000000a0f038211 */ /* 0x000fe200020f0c10 */
[----:B------:R2:W-:Y:S04]  /*cde0*/  @!P3 ST.E.128 [R8.64], RZ ;  /* 0x000000ff0800b985 */ /* 0x0005e8000c101d06 */
[----:B------:R2:W-:Y:S04]  /*cdf0*/  @!P2 ST.E.128 [R6.64], RZ ;  /* 0x000000ff0600a985 */ /* 0x0005e8000c101d06 */
[----:B------:R2:W-:Y:S04]  /*ce00*/  @!P1 ST.E.128 [R4.64], RZ ;  /* 0x000000ff04009985 */ /* 0x0005e8000c101d06 */
[----:B------:R2:W-:Y:S02]  /*ce10*/  @!P0 ST.E.128 [R2.64], RZ ;  /* 0x000000ff02008985 */ /* 0x0005e4000c101d06 */
.L_x_65:
[----:B------:R-:W-:Y:S05]  /*ce20*/  BSYNC B0 ;  /* 0x0000000000007941 */ /* 0x000fea0003800000 */
.L_x_64:
[----:B------:R-:W-:Y:S05]  /*ce30*/  BRA.DIV ~URZ, `(.L_x_66) ;  /* 0x00001ce27f007947 */ /* 0x000fea000b800000 */
[----:B--2---:R2:W1:Y:S04]  /*ce40*/  SHFL.IDX PT, R10, R11, 0x1, 0x181f ;  /* 0x00381f000b0a7f89 */ /* 0x00446800000e0000 */
[----:B----4-:R2:W4:Y:S02]  /*ce50*/  SHFL.IDX PT, R0, R14, 0x1, 0x181f ;  /* 0x00381f000e007f89 */ /* 0x01052400000e0000 */
.L_x_109:
[----:B------:R-:W-:Y:S01]  /*ce60*/  IADD3 R2, R13, 0x20, RZ ;  /* 0x000000200d027810 */ /* 0x000fe20007ffe0ff */
[----:B------:R-:W-:Y:S03]  /*ce70*/  BSSY B0, `(.L_x_67) ;  /* 0x000001a000007945 */ /* 0x000fe60003800000 */
[----:B------:R-:W-:-:S13]  /*ce80*/  ISETP.GE.AND P0, PT, R2, R12, PT ;  /* 0x0000000c0200720c */ /* 0x000fda0003f06270 */
[----:B------:R-:W-:Y:S05]  /*ce90*/  @P0 BRA `(.L_x_68) ;  /* 0x0000017000000947 */ /* 0x000fea0003800000 */
[----:B------:R-:W5:Y:S04]  /*cea0*/  LDL.64 R22, [R1+0x30] ;  /* 0x0000300001167983 */ /* 0x000f680000100a00 */
[----:B--2---:R-:W2:Y:S04]  /*ceb0*/  LDL R19, [R1+0x38] ;  /* 0x0000380001137983 */ /* 0x004ea80000100800 */
[----:B---3--:R-:W3:Y:S04]  /*cec0*/  LDL R17, [R1+0x3c] ;  /* 0x00003c0001117983 */ /* 0x008ee80000100800 */
[----:B----4-:R-:W4:Y:S04]  /*ced0*/  LDL R15, [R1+0x40] ;  /* 0x00004000010f7983 */ /* 0x010f280000100800 */
[----:B------:R-:W4:Y:S04]  /*cee0*/  LDL R20, [R1+0x70] ;  /* 0x0000700001147983 */ /* 0x000f280000100800 */
[----:B------:R-:W4:Y:S04]  /*cef0*/  LDL R18, [R1+0x6c] ;  /* 0x00006c0001127983 */ /* 0x000f280000100800 */
[----:B------:R-:W4:Y:S01]  /*cf00*/  LDL R16, [R1+0x68] ;  /* 0x0000680001107983 */ /* 0x000f220000100800 */
[----:B-----5:R-:W-:-:S02]  /*cf10*/  ISETP.GE.AND P3, PT, R22, c[0x0][0x3c8], PT ;  /* 0x0000f20016007a0c */ /* 0x020fc40003f66270 */
[----:B--2---:R-:W-:Y:S02]  /*cf20*/  ISETP.GE.AND P2, PT, R19, c[0x0][0x3c8], PT ;  /* 0x0000f20013007a0c */ /* 0x004fe40003f46270 */
[----:B---3--:R-:W-:Y:S02]  /*cf30*/  ISETP.GE.AND P1, PT, R17, c[0x0][0x3c8], PT ;  /* 0x0000f20011007a0c */ /* 0x008fe40003f26270 */
[----:B----4-:R-:W-:-:S07]  /*cf40*/  ISETP.GE.AND P0, PT, R15, c[0x0][0x3c8], PT ;  /* 0x0000f2000f007a0c */ /* 0x010fce0003f06270 */
[CC--:B------:R-:W-:Y:S02]  /*cf50*/  @!P3 LEA R8, P4, R22.reuse, R0.reuse, 0x1 ;  /* 0x000000001608b211 */ /* 0x0c0fe400078808ff */
[----:B------:R-:W-:Y:S02]  /*cf60*/  @!P2 LEA R6, P6, R19, R0, 0x1 ;  /* 0x000000001306a211 */ /* 0x000fe400078c08ff */
[----:B-1----:R-:W-:Y:S02]  /*cf70*/  @!P3 LEA.HI.X R9, R22, R10, R23, 0x1, P4 ;  /* 0x0000000a1609b211 */ /* 0x002fe400020f0c17 */
        /* <DEDUP_REMOVED lines=9> */
.L_x_68:
[----:B------:R-:W-:Y:S05]  /*d010*/  BSYNC B0 ;  /* 0x0000000000007941 */ /* 0x000fea0003800000 */
.L_x_67:
[----:B------:R-:W-:Y:S05]  /*d020*/  BRA.DIV ~URZ, `(.L_x_69) ;  /* 0x00001bb27f007947 */ /* 0x000fea000b800000 */
[----:B-1----:R1:W2:Y:S02]  /*d030*/  SHFL.IDX PT, R10, R11, 0x2, 0x181f ;  /* 0x00581f000b0a7f89 */ /* 0x0022a400000e0000 */
.L_x_110:
[----:B------:R-:W-:Y:S05]  /*d040*/  BRA.DIV ~URZ, `(.L_x_70) ;  /* 0x00001c027f007947 */ /* 0x000fea000b800000 */
[----:B----4-:R4:W1:Y:S02]  /*d050*/  SHFL.IDX PT, R0, R14, 0x2, 0x181f ;  /* 0x00581f000e007f89 */ /* 0x01086400000e0000 */
.L_x_111:
[----:B------:R-:W-:Y:S01]  /*d060*/  IADD3 R2, R13, 0x40, RZ ;  /* 0x000000400d027810 */ /* 0x000fe20007ffe0ff */
[----:B------:R-:W-:Y:S03]  /*d070*/  BSSY B0, `(.L_x_71) ;  /* 0x000001a000007945 */ /* 0x000fe60003800000 */
        /* <DEDUP_REMOVED lines=13> */
[CC--:B-1----:R-:W-:Y:S02]  /*d150*/  @!P3 LEA R8, P4, R22.reuse, R0.reuse, 0x1 ;  /* 0x000000001608b211 */ /* 0x0c2fe400078808ff */
        /* <DEDUP_REMOVED lines=11> */
.L_x_72:
[----:B------:R-:W-:Y:S05]  /*d210*/  BSYNC B0 ;  /* 0x0000000000007941 */ /* 0x000fea0003800000 */
.L_x_71:
[----:B------:R-:W-:Y:S05]  /*d220*/  BRA.DIV ~URZ, `(.L_x_73) ;  /* 0x00001a827f007947 */ /* 0x000fea000b800000 */
[----:B--2---:R2:W3:Y:S04]  /*d230*/  SHFL.IDX PT, R10, R11, 0x3, 0x181f ;  /* 0x00781f000b0a7f89 */ /* 0x0044e800000e0000 */
[----:B-1----:R2:W1:Y:S02]  /*d240*/  SHFL.IDX PT, R0, R14, 0x3, 0x181f ;  /* 0x00781f000e007f89 */ /* 0x00246400000e0000 */
.L_x_112:
[----:B------:R-:W-:-:S04]  /*d250*/  IADD3 R2, R13, 0x60, RZ ;  /* 0x000000600d027810 */ /* 0x000fc80007ffe0ff */
        /* <DEDUP_REMOVED lines=25> */
.L_x_53:
[----:B------:R-:W-:Y:S05]  /*d3f0*/  BSYNC B1 ;  /* 0x0000000000017941 */ /* 0x000fea0003800000 */
.L_x_37:
[----:B-1--4-:R-:W4:Y:S02]  /*d400*/  LDL R0, [R1+0x9c] ;  /* 0x00009c0001007983 */ /* 0x012f240000100800 */
[----:B----4-:R-:W-:-:S13]  /*d410*/  ISETP.NE.AND P0, PT, R0, RZ, PT ;  /* 0x000000ff0000720c */ /* 0x010fda0003f05270 */
[----:B------:R-:W-:Y:S01]  /*d420*/  @P0 WARPSYNC 0xffffffff ;  /* 0xffffffff00000948 */ /* 0x000fe20003800000 */
[----:B------:R-:W-:Y:S06]  /*d430*/  @P0 BAR.SYNC.DEFER_BLOCKING 0x5, 0x100 ;  /* 0x0144000000000b1d */ /* 0x000fec0000010000 */
[----:B------:R-:W1:Y:S04]  /*d440*/  @P0 LDS.128 R4, [0x1a080] ;  /* 0x01a08000ff040984 */ /* 0x000e680000000c00 */
[----:B-1----:R1:W-:Y:S04]  /*d450*/  @P0 STL.64 [R1+0x50], R4 ;  /* 0x0000500401000387 */ /* 0x0023e80000100a00 */
[----:B------:R1:W-:Y:S04]  /*d460*/  @P0 STL.64 [R1+0x58], R6 ;  /* 0x0000580601000387 */ /* 0x0003e80000100a00 */
[----:B------:R-:W-:Y:S06]  /*d470*/  @P0 BAR.ARV 0x4, 0x100 ;  /* 0x0104000000000b1d */ /* 0x000fec0000002000 */
[----:B------:R-:W-:Y:S05]  /*d480*/  @P0 BRA `(.L_x_74) ;  /* 0x00000b9000000947 */ /* 0x000fea0003800000 */
[----:B------:R-:W4:Y:S01]  /*d490*/  S2R R0, SR_TID.X ;  /* 0x0000000000007919 */ /* 0x000f220000002100 */
[----:B-1----:R-:W-:Y:S01]  /*d4a0*/  IMAD.MOV.U32 R7, RZ, RZ, RZ ;  /* 0x000000ffff077224 */ /* 0x002fe200078e00ff */
[----:B----4-:R-:W-:-:S04]  /*d4b0*/  LOP3.LUT R13, R0, 0x1f, RZ, 0xc0, !PT ;  /* 0x0000001f000d7812 */ /* 0x010fc800078ec0ff */
[----:B------:R-:W-:Y:S01]  /*d4c0*/  ISETP.NE.AND P6, PT, R13, 0x1f, PT ;  /* 0x0000001f0d00780c */ /* 0x000fe20003fc5270 */
[----:B------:R-:W-:Y:S10]  /*d4d0*/  BRA.DIV ~URZ, `(.L_x_75) ;  /* 0x000018927f007947 */ /* 0x000ff4000b800000 */
[----:B------:R1:W4:Y:S02]  /*d4e0*/  SHFL.IDX PT, R9, R131, RZ, 0x1f ;  /* 0x00001fff83097589 */ /* 0x00032400000e0000 */
.L_x_113:
[----:B------:R-:W-:Y:S05]  /*d4f0*/  BRA.DIV ~URZ, `(.L_x_76) ;  /* 0x000018e27f007947 */ /* 0x000fea000b800000 */
[----:B--2---:R2:W1:Y:S02]  /*d500*/  SHFL.IDX PT, R8, R131, 0x1, 0x1f ;  /* 0x00201f0083087f89 */ /* 0x00446400000e0000 */
.L_x_114:
[----:B------:R-:W5:Y:S01]  /*d510*/  LDL R0, [R1+0x5c] ;  /* 0x00005c0001007983 */ /* 0x000f620000100800 */
[----:B------:R-:W-:Y:S02]  /*d520*/  IMAD.MOV.U32 R6, RZ, RZ, RZ ;  /* 0x000000ffff067224 */ /* 0x000fe400078e00ff */
[----:B-----5:R-:W-:-:S05]  /*d530*/  IMAD.IADD R0, R0, 0x1, R13 ;  /* 0x0000000100007824 */ /* 0x020fca00078e020d */
[----:B------:R-:W-:-:S13]  /*d540*/  ISETP.GE.OR P0, PT, R0, c[0x0][0x53c], !P6 ;  /* 0x00014f0000007a0c */ /* 0x000fda0007706670 */
[----:B------:R-:W-:Y:S01]  /*d550*/  @!P0 IMAD.MOV.U32 R2, RZ, RZ, 0x4 ;  /* 0x00000004ff028424 */ /* 0x000fe200078e00ff */
[----:B------:R-:W-:-:S03]  /*d560*/  @!P0 MOV R3, 0x4 ;  /* 0x0000000400038802 */ /* 0x000fc60000000f00 */
[----:B------:R-:W-:-:S04]  /*d570*/  @!P0 IMAD.WIDE R4, R0, R2, c[0x0][0x580] ;  /* 0x0001600000048625 */ /* 0x000fc800078e0202 */
[----:B------:R-:W-:Y:S01]  /*d580*/  @!P0 IMAD.WIDE R2, R0, R3, c[0x0][0x578] ;  /* 0x00015e0000028625 */ /* 0x000fe200078e0203 */
[----:B------:R-:W5:Y:S04]  /*d590*/  @!P0 LDG.E R6, [R4.64] ;  /* 0x0000000604068981 */ /* 0x000f68000c1e1900 */
[----:B------:R-:W5:Y:S01]  /*d5a0*/  @!P0 LDG.E R7, [R2.64] ;  /* 0x0000000602078981 */ /* 0x000f62000c1e1900 */
[C---:B------:R-:W-:Y:S02]  /*d5b0*/  ISETP.GE.U32.AND P4, PT, R13.reuse, 0x10, PT ;  /* 0x000000100d00780c */ /* 0x040fe40003f86070 */
[C---:B------:R-:W-:Y:S02]  /*d5c0*/  ISETP.GE.U32.AND P3, PT, R13.reuse, 0x8, PT ;  /* 0x000000080d00780c */ /* 0x040fe40003f66070 */
[----:B------:R-:W-:-:S02]  /*d5d0*/  ISETP.GE.U32.AND P2, PT, R13, 0x4, PT ;  /* 0x000000040d00780c */ /* 0x000fc40003f46070 */
[C---:B------:R-:W-:Y:S02]  /*d5e0*/  ISETP.GE.U32.AND P1, PT, R13.reuse, 0x2, PT ;  /* 0x000000020d00780c */ /* 0x040fe40003f26070 */
[----:B------:R-:W-:Y:S02]  /*d5f0*/  ISETP.NE.AND P5, PT, R13, RZ, PT ;  /* 0x000000ff0d00720c */ /* 0x000fe40003fa5270 */
[----:B------:R-:W-:Y:S01]  /*d600*/  MOV R11, RZ ;  /* 0x000000ff000b7202 */ /* 0x000fe20000000f00 */
[----:B-----5:R-:W-:Y:S01]  /*d610*/  IMAD R0, R7, R6, RZ ;  /* 0x0000000607007224 */ /* 0x020fe200078e02ff */
[----:B------:R-:W-:Y:S07]  /*d620*/  BRA.DIV ~URZ, `(.L_x_77) ;  /* 0x000018227f007947 */ /* 0x000fee000b800000 */
[----:B------:R2:W4:Y:S02]  /*d630*/  SHFL.UP PT, R4, R0, 0x1, RZ ;  /* 0x0420000000047989 */ /* 0x00052400000e00ff */
.L_x_115:
[----:B----4-:R-:W-:-:S04]  /*d640*/  SEL R4, R4, RZ, P5 ;  /* 0x000000ff04047207 */ /* 0x010fc80002800000 */
[----:B--2---:R-:W-:Y:S01]  /*d650*/  IADD3 R0, R0, R4, RZ ;  /* 0x0000000400007210 */ /* 0x004fe20007ffe0ff */
[----:B------:R-:W-:Y:S05]  /*d660*/  BRA.DIV ~URZ, `(.L_x_78) ;  /* 0x000018227f007947 */ /* 0x000fea000b800000 */
        /* <DEDUP_REMOVED lines=12> */
[----:B------:R2:W4:Y:S02]  /*d730*/  SHFL.IDX PT, R0, R4, 0x1f, 0x1f ;  /* 0x03e01f0004007f89 */ /* 0x00052400000e0000 */
.L_x_116:
[----:B----4-:R-:W-:Y:S01]  /*d740*/  IMAD R0, R0, c[0x0][0x538], RZ ;  /* 0x00014e0000007a24 */ /* 0x010fe200078e02ff */
[----:B------:R-:W-:Y:S04]  /*d750*/  BSSY B1, `(.L_x_79) ;  /* 0x0000083000017945 */ /* 0x000fe80003800000 */
[----:B-1----:R-:W-:-:S04]  /*d760*/  IADD3 R8, R0, R8, RZ ;  /* 0x0000000800087210 */ /* 0x002fc80007ffe0ff */
[----:B------:R-:W-:-:S13]  /*d770*/  ISETP.GT.AND P0, PT, R8, R9, PT ;  /* 0x000000090800720c */ /* 0x000fda0003f04270 */
[----:B------:R-:W-:Y:S05]  /*d780*/  @P0 BRA `(.L_x_80) ;  /* 0x0000025000000947 */ /* 0x000fea0003800000 */
.L_x_84:
[----:B------:R-:W4:Y:S02]  /*d790*/  LDL.LU R0, [R1+0x5c] ;  /* 0x00005c0001007983 */ /* 0x000f240000300800 */
[----:B----4-:R-:W-:-:S04]  /*d7a0*/  IADD3 R0, R0, 0x1f, RZ ;  /* 0x0000001f00007810 */ /* 0x010fc80007ffe0ff */
[----:B------:R-:W-:-:S13]  /*d7b0*/  ISETP.GE.AND P0, PT, R0, c[0x0][0x53c], PT ;  /* 0x00014f0000007a0c */ /* 0x000fda0003f06270 */
[----:B------:R-:W-:Y:S05]  /*d7c0*/  @P0 BRA `(.L_x_81) ;  /* 0x0000076000000947 */ /* 0x000fea0003800000 */
[----:B------:R1:W-:Y:S01]  /*d7d0*/  STL [R1+0x5c], R0 ;  /* 0x00005c0001007387 */ /* 0x0003e20000100800 */
[----:B------:R-:W-:Y:S01]  /*d7e0*/  CS2R R6, SRZ ;  /* 0x0000000000067805 */ /* 0x000fe2000001ff00 */
[----:B-1----:R-:W-:-:S04]  /*d7f0*/  IADD3 R0, R0, R13, RZ ;  /* 0x0000000d00007210 */ /* 0x002fc80007ffe0ff */
[----:B------:R-:W-:-:S13]  /*d800*/  ISETP.GE.OR P0, PT, R0, c[0x0][0x53c], !P6 ;  /* 0x00014f0000007a0c */ /* 0x000fda0007706670 */
[----:B------:R-:W-:Y:S02]  /*d810*/  @!P0 MOV R2, 0x4 ;  /* 0x0000000400028802 */ /* 0x000fe40000000f00 */
[----:B------:R-:W-:-:S03]  /*d820*/  @!P0 MOV R3, 0x4 ;  /* 0x0000000400038802 */ /* 0x000fc60000000f00 */
[----:B--2---:R-:W-:-:S04]  /*d830*/  @!P0 IMAD.WIDE R4, R0, R2, c[0x0][0x580] ;  /* 0x0001600000048625 */ /* 0x004fc800078e0202 */
[----:B------:R-:W-:Y:S01]  /*d840*/  @!P0 IMAD.WIDE R2, R0, R3, c[0x0][0x578] ;  /* 0x00015e0000028625 */ /* 0x000fe200078e0203 */
[----:B------:R-:W2:Y:S04]  /*d850*/  @!P0 LDG.E R6, [R4.64] ;  /* 0x0000000604068981 */ /* 0x000ea8000c1e1900 */
[----:B------:R-:W2:Y:S02]  /*d860*/  @!P0 LDG.E R7, [R2.64] ;  /* 0x0000000602078981 */ /* 0x000ea4000c1e1900 */
[----:B--2---:R-:W-:Y:S01]  /*d870*/  IMAD R0, R7, R6, RZ ;  /* 0x0000000607007224 */ /* 0x004fe200078e02ff */
[----:B------:R-:W-:Y:S05]  /*d880*/  BRA.DIV ~URZ, `(.L_x_82) ;  /* 0x000017a27f007947 */ /* 0x000fea000b800000 */
[----:B------:R1:W2:Y:S02]  /*d890*/  SHFL.UP PT, R2, R0, 0x1, RZ ;  /* 0x0420000000027989 */ /* 0x0002a400000e00ff */
.L_x_117:
        /* <DEDUP_REMOVED lines=16> */
.L_x_118:
[----:B--2---:R-:W-:-:S05]  /*d9a0*/  IMAD R0, R0, c[0x0][0x538], RZ ;  /* 0x00014e0000007a24 */ /* 0x004fca00078e02ff */
[----:B------:R-:W-:-:S04]  /*d9b0*/  IADD3 R8, R0, R8, RZ ;  /* 0x0000000800087210 */ /* 0x000fc80007ffe0ff */
[----:B------:R-:W-:-:S13]  /*d9c0*/  ISETP.GT.AND P0, PT, R8, R9, PT ;  /* 0x000000090800720c */ /* 0x000fda0003f04270 */
[----:B-1-3--:R-:W-:Y:S05]  /*d9d0*/  @!P0 BRA `(.L_x_84) ;  /* 0xfffffdb000008947 */ /* 0x00afea000383ffff */
.L_x_80:
[----:B---3--:R-:W-:-:S05]  /*d9e0*/  IADD3 R10, -R0, R8, RZ ;  /* 0x00000008000a7210 */ /* 0x008fca0007ffe1ff */
[----:B------:R-:W-:-:S05]  /*d9f0*/  IMAD R0, R4, c[0x0][0x538], R10 ;  /* 0x00014e0004007a24 */ /* 0x000fca00078e020a */
[----:B------:R-:W-:Y:S01]  /*da00*/  ISETP.GT.AND P0, PT, R0, R9, PT ;  /* 0x000000090000720c */ /* 0x000fe20003f04270 */
[----:B------:R-:W-:-:S12]  /*da10*/  BRA.DIV ~URZ, `(.L_x_85) ;  /* 0x000018027f007947 */ /* 0x000fd8000b800000 */
[----:B------:R-:W-:-:S04]  /*da20*/  VOTE.ANY R8, PT, !P0 ;  /* 0x0000000000087806 */ /* 0x000fc800040e0100 */
.L_x_119:
[----:B------:R1:W3:Y:S01]  /*da30*/  POPC R12, R8 ;  /* 0x00000008000c7309 */ /* 0x0002e20000000000 */
[----:B------:R-:W-:Y:S05]  /*da40*/  BRA.DIV ~URZ, `(.L_x_86) ;  /* 0x000018227f007947 */ /* 0x000fea000b800000 */
[----:B---3--:R3:W4:Y:S04]  /*da50*/  SHFL.IDX PT, R6, R6, R12, 0x1f ;  /* 0x00001f0c06067589 */ /* 0x00872800000e0000 */
[----:B------:R3:W1:Y:S02]  /*da60*/  SHFL.IDX PT, R7, R7, R12, 0x1f ;  /* 0x00001f0c07077589 */ /* 0x00066400000e0000 */
.L_x_120:
[----:B------:R-:W-:Y:S01]  /*da70*/  ISETP.NE.AND P0, PT, R8, RZ, PT ;  /* 0x000000ff0800720c */ /* 0x000fe20003f05270 */
[----:B------:R-:W-:-:S12]  /*da80*/  BSSY B0, `(.L_x_87) ;  /* 0x0000005000007945 */ /* 0x000fd80003800000 */
[----:B------:R-:W-:Y:S05]  /*da90*/  @!P0 BRA `(.L_x_88) ;  /* 0x0000003000008947 */ /* 0x000fea0003800000 */
[----:B------:R-:W-:Y:S01]  /*daa0*/  IADD3 R3, R12, -0x1, RZ ;  /* 0xffffffff0c037810 */ /* 0x000fe20007ffe0ff */
[----:B------:R-:W-:Y:S05]  /*dab0*/  BRA.DIV ~URZ, `(.L_x_89) ;  /* 0x000018827f007947 */ /* 0x000fea000b800000 */
[----:B------:R2:W3:Y:S02]  /*dac0*/  SHFL.IDX PT, R11, R4, R3, 0x1f ;  /* 0x00001f03040b7589 */ /* 0x0004e400000e0000 */
.L_x_88:
[----:B------:R-:W-:Y:S05]  /*dad0*/  BSYNC B0 ;  /* 0x0000000000007941 */ /* 0x000fea0003800000 */
.L_x_87:
[----:B---3--:R-:W-:Y:S01]  /*dae0*/  IMAD R5, R11, c[0x0][0x538], R10 ;  /* 0x00014e000b057a24 */ /* 0x008fe200078e020a */
[----:B--2-4-:R-:W-:Y:S02]  /*daf0*/  IABS R4, R6 ;  /* 0x0000000600047213 */ /* 0x014fe40000000000 */
[----:B-1----:R-:W-:Y:S01]  /*db00*/  IABS R0, R7 ;  /* 0x0000000700007213 */ /* 0x002fe20000000000 */
[----:B------:R-:W-:Y:S01]  /*db10*/  IMAD.IADD R10, R9, 0x1, -R5 ;  /* 0x00000001090a7824 */ /* 0x000fe200078e0a05 */
[----:B------:R1:W-:Y:S01]  /*db20*/  STL [R1+0x50], R5 ;  /* 0x0000500501007387 */ /* 0x0003e20000100800 */
[----:B------:R-:W2:Y:S03]  /*db30*/  I2F.RP R2, R4 ;  /* 0x0000000400027306 */ /* 0x000ea60000209400 */
[----:B------:R-:W3:Y:S05]  /*db40*/  LDL.LU R14, [R1+0x5c] ;  /* 0x00005c00010e7983 */ /* 0x000eea0000300800 */
[----:B--2---:R-:W2:Y:S02]  /*db50*/  MUFU.RCP R2, R2 ;  /* 0x0000000200027308 */ /* 0x004ea40000001000 */
[----:B--2---:R-:W-:-:S06]  /*db60*/  IADD3 R2, R2, 0xffffffe, RZ ;  /* 0x0ffffffe02027810 */ /* 0x004fcc0007ffe0ff */
[----:B------:R-:W2:Y:S01]  /*db70*/  F2I.FTZ.U32.TRUNC.NTZ R3, R2 ;  /* 0x0000000200037305 */ /* 0x000ea2000021f000 */
[----:B-1----:R-:W-:Y:S01]  /*db80*/  IMAD.MOV.U32 R5, RZ, RZ, R0 ;  /* 0x000000ffff057224 */ /* 0x002fe200078e0000 */
[----:B------:R-:W-:Y:S02]  /*db90*/  IABS R0, R6 ;  /* 0x0000000600007213 */ /* 0x000fe40000000000 */
[----:B------:R-:W-:-:S04]  /*dba0*/  IABS R9, R10 ;  /* 0x0000000a00097213 */ /* 0x000fc80000000000 */
[----:B------:R-:W1:Y:S01]  /*dbb0*/  I2F.RP R11, R5 ;  /* 0x00000005000b7306 */ /* 0x000e620000209400 */
[----:B--2---:R-:W-:-:S04]  /*dbc0*/  IMAD.MOV R2, RZ, RZ, -R3 ;  /* 0x000000ffff027224 */ /* 0x004fc800078e0a03 */
[----:B------:R-:W-:Y:S01]  /*dbd0*/  IMAD R8, R2, R4, RZ ;  /* 0x0000000402087224 */ /* 0x000fe200078e02ff */
[----:B------:R-:W-:Y:S01]  /*dbe0*/  MOV R2, RZ ;  /* 0x000000ff00027202 */ /* 0x000fe20000000f00 */
[----:B------:R-:W-:-:S04]  /*dbf0*/  IMAD.MOV R0, RZ, RZ, -R0 ;  /* 0x000000ffff007224 */ /* 0x000fc800078e0a00 */
[----:B------:R-:W-:-:S04]  /*dc00*/  IMAD.HI.U32 R8, R3, R8, R2 ;  /* 0x0000000803087227 */ /* 0x000fc800078e0002 */
[----:B------:R-:W-:Y:S02]  /*dc10*/  IMAD.MOV.U32 R2, RZ, RZ, R9 ;  /* 0x000000ffff027224 */ /* 0x000fe400078e0009 */
[----:B------:R-:W-:Y:S02]  /*dc20*/  IMAD.MOV.U32 R3, RZ, RZ, R0 ;  /* 0x000000ffff037224 */ /* 0x000fe400078e0000 */
[----:B------:R-:W-:-:S04]  /*dc30*/  IMAD.HI.U32 R0, R8, R2, RZ ;  /* 0x0000000208007227 */ /* 0x000fc800078e00ff */
[----:B------:R-:W-:Y:S02]  /*dc40*/  IMAD R2, R0, R3, R2 ;  /* 0x0000000300027224 */ /* 0x000fe400078e0202 */
[----:B-1----:R-:W1:Y:S03]  /*dc50*/  MUFU.RCP R3, R11 ;  /* 0x0000000b00037308 */ /* 0x002e660000001000 */
[----:B------:R-:W-:Y:S02]  /*dc60*/  ISETP.GT.U32.AND P0, PT, R4, R2, PT ;  /* 0x000000020400720c */ /* 0x000fe40003f04070 */
[----:B-1----:R-:W-:-:S11]  /*dc70*/  IADD3 R3, R3, 0xffffffe, RZ ;  /* 0x0ffffffe03037810 */ /* 0x002fd60007ffe0ff */
[-C--:B------:R-:W-:Y:S01]  /*dc80*/  @!P0 IADD3 R2, R2, -R4.reuse, RZ ;  /* 0x8000000402028210 */ /* 0x080fe20007ffe0ff */
[----:B------:R-:W1:Y:S03]  /*dc90*/  F2I.FTZ.U32.TRUNC.NTZ R3, R3 ;  /* 0x0000000300037305 */ /* 0x000e66000021f000 */
[----:B------:R-:W-:Y:S02]  /*dca0*/  ISETP.GE.U32.AND P2, PT, R2, R4, PT ;  /* 0x000000040200720c */ /* 0x000fe40003f46070 */
[----:B------:R-:W-:Y:S02]  /*dcb0*/  LOP3.LUT R2, R10, R6, RZ, 0x3c, !PT ;  /* 0x000000060a027212 */ /* 0x000fe400078e3cff */
[----:B------:R-:W-:Y:S02]  /*dcc0*/  @!P0 IADD3 R0, R0, 0x1, RZ ;  /* 0x0000000100008810 */ /* 0x000fe40007ffe0ff */
[----:B------:R-:W-:-:S02]  /*dcd0*/  ISETP.GE.AND P1, PT, R2, RZ, PT ;  /* 0x000000ff0200720c */ /* 0x000fc40003f26270 */
[----:B------:R-:W-:-:S05]  /*dce0*/  ISETP.NE.AND P0, PT, R6, RZ, PT ;  /* 0x000000ff0600720c */ /* 0x000fca0003f05270 */
[----:B------:R-:W-:Y:S01]  /*dcf0*/  @P2 IADD3 R0, R0, 0x1, RZ ;  /* 0x0000000100002810 */ /* 0x000fe20007ffe0ff */
[----:B-1----:R-:W-:-:S04]  /*dd00*/  IMAD.MOV R2, RZ, RZ, -R3 ;  /* 0x000000ffff027224 */ /* 0x002fc800078e0a03 */
[----:B------:R-:W-:Y:S01]  /*dd10*/  IMAD.MOV.U32 R4, RZ, RZ, R2 ;  /* 0x000000ffff047224 */ /* 0x000fe200078e0002 */
[----:B------:R-:W-:Y:S01]  /*dd20*/  IABS R2, R7 ;  /* 0x0000000700027213 */ /* 0x000fe20000000000 */
[----:B------:R-:W-:Y:S01]  /*dd30*/  @!P1 IMAD.MOV R0, RZ, RZ, -R0 ;  /* 0x000000ffff009224 */ /* 0x000fe200078e0a00 */
[----:B------:R-:W-:Y:S01]  /*dd40*/  @!P0 LOP3.LUT R0, RZ, R6, RZ, 0x33, !PT ;  /* 0x00000006ff008212 */ /* 0x000fe200078e33ff */
[----:B------:R-:W-:Y:S01]  /*dd50*/  IMAD R4, R4, R5, RZ ;  /* 0x0000000504047224 */ /* 0x000fe200078e02ff */
[----:B------:R-:W-:Y:S01]  /*dd60*/  IADD3 R8, RZ, -R2, RZ ;  /* 0x80000002ff087210 */ /* 0x000fe20007ffe0ff */
[----:B------:R-:W-:Y:S01]  /*dd70*/  IMAD.MOV.U32 R2, RZ, RZ, RZ ;  /* 0x000000ffff027224 */ /* 0x000fe200078e00ff */
[----:B------:R-:W-:-:S03]  /*dd80*/  IABS R9, R0 ;  /* 0x0000000000097213 */ /* 0x000fc60000000000 */
[----:B------:R-:W-:Y:S01]  /*dd90*/  IMAD.HI.U32 R2, R3, R4, R2 ;  /* 0x0000000403027227 */ /* 0x000fe200078e0002 */
[----:B------:R-:W-:-:S03]  /*dda0*/  MOV R4, R8 ;  /* 0x0000000800047202 */ /* 0x000fc60000000f00 */
[----:B------:R-:W-:-:S04]  /*ddb0*/  IMAD.MOV.U32 R3, RZ, RZ, R9 ;  /* 0x000000ffff037224 */ /* 0x000fc800078e0009 */
[----:B------:R-:W-:-:S04]  /*ddc0*/  IMAD.HI.U32 R2, R2, R3, RZ ;  /* 0x0000000302027227 */ /* 0x000fc800078e00ff */
[----:B------:R-:W-:-:S05]  /*ddd0*/  IMAD R3, R2, R4, R3 ;  /* 0x0000000402037224 */ /* 0x000fca00078e0203 */
[----:B------:R-:W-:-:S13]  /*dde0*/  ISETP.GT.U32.AND P0, PT, R5, R3, PT ;  /* 0x000000030500720c */ /* 0x000fda0003f04070 */
[----:B------:R-:W-:-:S05]  /*ddf0*/  @!P0 IMAD.IADD R3, R3, 0x1, -R5 ;  /* 0x0000000103038824 */ /* 0x000fca00078e0a05 */
[----:B------:R-:W-:Y:S02]  /*de00*/  ISETP.GE.U32.AND P2, PT, R3, R5, PT ;  /* 0x000000050300720c */ /* 0x000fe40003f46070 */
[----:B------:R-:W-:Y:S02]  /*de10*/  LOP3.LUT R3, R0, R7, RZ, 0x3c, !PT ;  /* 0x0000000700037212 */ /* 0x000fe400078e3cff */
[----:B------:R-:W-:Y:S02]  /*de20*/  @!P0 IADD3 R2, R2, 0x1, RZ ;  /* 0x0000000102028810 */ /* 0x000fe40007ffe0ff */
[----:B------:R-:W-:Y:S02]  /*de30*/  ISETP.GE.AND P1, PT, R3, RZ, PT ;  /* 0x000000ff0300720c */ /* 0x000fe40003f26270 */
[----:B------:R-:W-:-:S05]  /*de40*/  ISETP.NE.AND P0, PT, R7, RZ, PT ;  /* 0x000000ff0700720c */ /* 0x000fca0003f05270 */
[----:B------:R-:W-:-:S06]  /*de50*/  @P2 IADD3 R2, R2, 0x1, RZ ;  /* 0x0000000102022810 */ /* 0x000fcc0007ffe0ff */
[----:B------:R-:W-:Y:S02]  /*de60*/  @!P1 IMAD.MOV R2, RZ, RZ, -R2 ;  /* 0x000000ffff029224 */ /* 0x000fe400078e0a02 */
[----:B------:R-:W-:-:S04]  /*de70*/  @!P0 LOP3.LUT R2, RZ, R7, RZ, 0x33, !PT ;  /* 0x00000007ff028212 */ /* 0x000fc800078e33ff */
[----:B------:R-:W-:Y:S01]  /*de80*/  IADD3 R3, -R2, RZ, RZ ;  /* 0x000000ff02037210 */ /* 0x000fe20007ffe1ff */
[----:B------:R-:W-:Y:S02]  /*de90*/  IMAD R6, R0, R6, RZ ;  /* 0x0000000600067224 */ /* 0x000fe400078e02ff */
[C---:B------:R-:W-:Y:S02]  /*dea0*/  IMAD R2, R7.reuse, 0x1000000, R2 ;  /* 0x0100000007027824 */ /* 0x040fe400078e0202 */
[----:B------:R-:W-:Y:S01]  /*deb0*/  IMAD R0, R7, R3, R0 ;  /* 0x0000000307007224 */ /* 0x000fe200078e0200 */
[----:B------:R-:W-:-:S03]  /*dec0*/  IADD3 R3, R10, -R6, RZ ;  /* 0x800000060a037210 */ /* 0x000fc60007ffe0ff */
[----:B------:R-:W-:-:S05]  /*ded0*/  IMAD R0, R0, 0x10000, R2 ;  /* 0x0001000000007824 */ /* 0x000fca00078e0202 */
[----:B------:R1:W-:Y:S01]  /*dee0*/  STL [R1+0x58], R0 ;  /* 0x0000580001007387 */ /* 0x0003e20000100800 */
[----:B---3--:R-:W-:-:S05]  /*def0*/  IMAD.IADD R14, R12, 0x1, R14 ;  /* 0x000000010c0e7824 */ /* 0x008fca00078e020e */
[----:B------:R1:W-:Y:S04]  /*df00*/  STL [R1+0x5c], R14 ;  /* 0x00005c0e01007387 */ /* 0x0003e80000100800 */
[----:B------:R1:W-:Y:S01]  /*df10*/  STL [R1+0x54], R3 ;  /* 0x0000540301007387 */ /* 0x0003e20000100800 */
[----:B------:R-:W-:Y:S05]  /*df20*/  BRA `(.L_x_90) ;  /* 0x0000005000007947 */ /* 0x000fea0003800000 */
.L_x_81:
[----:B------:R-:W-:Y:S01]  /*df30*/  MOV R0, c[0x0][0x53c] ;  /* 0x00014f0000007a02 */ /* 0x000fe20000000f00 */
[----:B------:R1:W-:Y:S04]  /*df40*/  STL [R1+0x50], R9 ;  /* 0x0000500901007387 */ /* 0x0003e80000100800 */
[----:B------:R1:W-:Y:S04]  /*df50*/  STL [R1+0x54], RZ ;  /* 0x000054ff01007387 */ /* 0x0003e80000100800 */
[----:B------:R1:W-:Y:S04]  /*df60*/  STL [R1+0x58], RZ ;  /* 0x000058ff01007387 */ /* 0x0003e80000100800 */
[----:B------:R1:W-:Y:S02]  /*df70*/  STL [R1+0x5c], R0 ;  /* 0x00005c0001007387 */ /* 0x0003e40000100800 */
.L_x_90:
[----:B------:R-:W-:Y:S05]  /*df80*/  BSYNC B1 ;  /* 0x0000000000017941 */ /* 0x000fea0003800000 */
.L_x_79:
[----:B--2---:R-:W2:Y:S04]  /*df90*/  LDL R4, [R1+0x50] ;  /* 0x0000500001047983 */ /* 0x004ea80000100800 */
[----:B------:R-:W2:Y:S04]  /*dfa0*/  LDL R5, [R1+0x54] ;  /* 0x0000540001057983 */ /* 0x000ea80000100800 */
[----:B------:R-:W2:Y:S04]  /*dfb0*/  LDL R6, [R1+0x58] ;  /* 0x0000580001067983 */ /* 0x000ea80000100800 */
[----:B------:R-:W2:Y:S01]  /*dfc0*/  LDL R7, [R1+0x5c] ;  /* 0x00005c0001077983 */ /* 0x000ea20000100800 */
[----:B------:R-:W-:Y:S03]  /*dfd0*/  WARPSYNC 0xffffffff ;  /* 0xffffffff00007948 */ /* 0x000fe60003800000 */
[----:B------:R-:W-:Y:S01]  /*dfe0*/  BAR.SYNC.DEFER_BLOCKING 0x4, 0x100 ;  /* 0x0104000000007b1d */ /* 0x000fe20000010000 */
[----:B------:R-:W-:-:S13]  /*dff0*/  ISETP.NE.AND P0, PT, R13, RZ, PT ;  /* 0x000000ff0d00720c */ /* 0x000fda0003f05270 */
[----:B--2---:R2:W-:Y:S04]  /*e000*/  @!P0 STS.128 [0x1a080], R4 ;  /* 0x01a08004ff008388 */ /* 0x0045e80000000c00 */
[----:B------:R-:W-:Y:S06]  /*e010*/  BAR.ARV 0x5, 0x100 ;  /* 0x0144000000007b1d */ /* 0x000fec0000002000 */
.L_x_74:
[----:B-1----:R-:W4:Y:S02]  /*e020*/  LDL R0, [R1+0x5c] ;  /* 0x00005c0001007983 */ /* 0x002f240000100800 */
[----:B----4-:R-:W-:-:S13]  /*e030*/  ISETP.GE.AND P0, PT, R0, c[0x0][0x53c], PT ;  /* 0x00014f0000007a0c */ /* 0x010fda0003f06270 */
[----:B--23--:R-:W-:Y:S01]  /*e040*/  @P0 CALL.REL.NOINC `(.L_x_91) ;  /* 0x0000001000000944 */ /* 0x00cfe20003c00000 */
[----:B------:R-:W-:Y:S05]  /*e050*/  BRA `(.L_x_92) ;  /* 0xffff340000007947 */ /* 0x000fea000383ffff */
.L_x_91:
[----:B------:R-:W-:Y:S05]  /*e060*/  EXIT ;  /* 0x000000000000794d */ /* 0x000fea0003800000 */
.L_x_13:
[----:B------:R-:W-:Y:S01]  /*e070*/  IMAD.MOV.U32 R0, RZ, RZ, R5 ;  /* 0x000000ffff007224 */ /* 0x000fe200078e0005 */
[----:B------:R-:W-:Y:S02]  /*e080*/  MOV R2, 0x1 ;  /* 0x0000000100027802 */ /* 0x000fe40000000f00 */
[----:B------:R-:W-:Y:S02]  /*e090*/  MOV R3, 0xe0b0 ;  /* 0x0000e0b000037802 */ /* 0x000fe40000000f00 */
[----:B------:R-:W-:Y:S05]  /*e0a0*/  CALL.REL.NOINC `($__internal_2_$__cuda_sm70_shflsync_up_p) ;  /* 0x0000139000007944 */ /* 0x000fea0003c00000 */
[----:B------:R-:W-:Y:S01]  /*e0b0*/  MOV R0, R4 ;  /* 0x0000000400007202 */ /* 0x000fe20000000f00 */
[----:B------:R-:W-:Y:S05]  /*e0c0*/  BRA `(.L_x_93) ;  /* 0xffff23a000007947 */ /* 0x000fea000383ffff */
.L_x_14:
[----:B------:R-:W-:Y:S01]  /*e0d0*/  IMAD.MOV.U32 R0, RZ, RZ, R5 ;  /* 0x000000ffff007224 */ /* 0x000fe200078e0005 */
[----:B------:R-:W-:Y:S02]  /*e0e0*/  MOV R2, 0x2 ;  /* 0x0000000200027802 */ /* 0x000fe40000000f00 */
[----:B------:R-:W-:Y:S02]  /*e0f0*/  MOV R3, 0xe110 ;  /* 0x0000e11000037802 */ /* 0x000fe40000000f00 */
[----:B------:R-:W-:Y:S05]  /*e100*/  CALL.REL.NOINC `($__internal_2_$__cuda_sm70_shflsync_up_p) ;  /* 0x0000133000007944 */ /* 0x000fea0003c00000 */
[----:B------:R-:W-:Y:S01]  /*e110*/  SEL R0, R4, RZ, P4 ;  /* 0x000000ff04007207 */ /* 0x000fe20002000000 */
[----:B------:R-:W-:Y:S01]  /*e120*/  IMAD.MOV.U32 R2, RZ, RZ, 0x4 ;  /* 0x00000004ff027424 */ /* 0x000fe200078e00ff */
[----:B------:R-:W-:-:S03]  /*e130*/  MOV R3, 0xe160 ;  /* 0x0000e16000037802 */ /* 0x000fc60000000f00 */
[----:B------:R-:W-:Y:S02]  /*e140*/  IMAD.IADD R0, R5, 0x1, R0 ;  /* 0x0000000105007824 */ /* 0x000fe400078e0200 */
        /* <DEDUP_REMOVED lines=14> */
[----:B------:R-:W-:Y:S01]  /*e230*/  IMAD.IADD R4, R0, 0x1, R4 ;  /* 0x0000000100047824 */ /* 0x000fe200078e0204 */
[----:B------:R-:W-:-:S03]  /*e240*/  MOV R0, 0x1f ;  /* 0x0000001f00007802 */ /* 0x000fc60000000f00 */
[----:B------:R-:W-:Y:S02]  /*e250*/  IMAD.MOV.U32 R5, RZ, RZ, R4 ;  /* 0x000000ffff057224 */ /* 0x000fe400078e0004 */
[----:B------:R-:W-:Y:S05]  /*e260*/  CALL.REL.NOINC `($__internal_1_$__cuda_sm70_shflsync_idx_p) ;  /* 0x0000118000007944 */ /* 0x000fea0003c00000 */
[----:B------:R-:W-:Y:S05]  /*e270*/  BRA `(.L_x_94) ;  /* 0xffff22f000007947 */ /* 0x000fea000383ffff */
.L_x_16:
[----:B------:R-:W-:Y:S02]  /*e280*/  SEL R0, RZ, 0x1, P0 ;  /* 0x00000001ff007807 */ /* 0x000fe40000000000 */
[----:B------:R-:W-:Y:S02]  /*e290*/  MOV R2, 0xe2b0 ;  /* 0x0000e2b000027802 */ /* 0x000fe40000000f00 */
[----:B------:R-:W-:Y:S05]  /*e2a0*/  CALL.REL.NOINC `($__internal_3_$__cuda_sm70_votesync_ballot) ;  /* 0x0000120000007944 */ /* 0x000fea0003c00000 */
[----:B------:R-:W-:Y:S01]  /*e2b0*/  MOV R6, R0 ;  /* 0x0000000000067202 */ /* 0x000fe20000000f00 */
[----:B------:R-:W-:Y:S05]  /*e2c0*/  BRA `(.L_x_95) ;  /* 0xffff233000007947 */ /* 0x000fea000383ffff */
.L_x_17:
[----:B------:R-:W-:Y:S01]  /*e2d0*/  IMAD.MOV.U32 R5, RZ, RZ, R8 ;  /* 0x000000ffff057224 */ /* 0x000fe200078e0008 */
[----:B--2---:R-:W-:Y:S01]  /*e2e0*/  MOV R3, R13 ;  /* 0x0000000d00037202 */ /* 0x004fe20000000f00 */
[----:B------:R-:W-:Y:S01]  /*e2f0*/  IMAD.MOV.U32 R0, RZ, RZ, 0x1f ;  /* 0x0000001fff007424 */ /* 0x000fe200078e00ff */
[----:B------:R-:W-:Y:S02]  /*e300*/  MOV R2, 0xe320 ;  /* 0x0000e32000027802 */ /* 0x000fe40000000f00 */
[----:B-1----:R-:W-:Y:S05]  /*e310*/  CALL.REL.NOINC `($__internal_1_$__cuda_sm70_shflsync_idx_p) ;  /* 0x000010d000007944 */ /* 0x002fea0003c00000 */
[----:B------:R-:W-:Y:S01]  /*e320*/  IMAD.MOV.U32 R11, RZ, RZ, R0 ;  /* 0x000000ffff0b7224 */ /* 0x000fe200078e0000 */
[----:B------:R-:W-:Y:S01]  /*e330*/  MOV R5, R7 ;  /* 0x0000000700057202 */ /* 0x000fe20000000f00 */
[----:B------:R-:W-:Y:S01]  /*e340*/  IMAD.MOV.U32 R7, RZ, RZ, RZ ;  /* 0x000000ffff077224 */ /* 0x000fe200078e00ff */
[----:B------:R-:W-:Y:S01]  /*e350*/  MOV R3, R13 ;  /* 0x0000000d00037202 */ /* 0x000fe20000000f00 */
[----:B------:R-:W-:Y:S01]  /*e360*/  IMAD.MOV.U32 R0, RZ, RZ, 0x1f ;  /* 0x0000001fff007424 */ /* 0x000fe200078e00ff */
[----:B------:R-:W-:-:S02]  /*e370*/  MOV R2, 0xe390 ;  /* 0x0000e39000027802 */ /* 0x000fc40000000f00 */
[----:B------:R-:W-:Y:S05]  /*e380*/  CALL.REL.NOINC `($__internal_1_$__cuda_sm70_shflsync_idx_p) ;  /* 0x0000106000007944 */ /* 0x000fea0003c00000 */
[----:B------:R-:W-:Y:S01]  /*e390*/  MOV R10, R0 ;  /* 0x00000000000a7202 */ /* 0x000fe20000000f00 */
[----:B------:R-:W-:Y:S05]  /*e3a0*/  BRA `(.L_x_96) ;  /* 0xffff22a000007947 */ /* 0x000fea000383ffff */
.L_x_20:
[----:B------:R-:W-:Y:S01]  /*e3b0*/  IMAD.MOV.U32 R5, RZ, RZ, R4 ;  /* 0x000000ffff057224 */ /* 0x000fe200078e0004 */
[----:B------:R-:W-:-:S02]  /*e3c0*/  MOV R0, 0x1f ;  /* 0x0000001f00007802 */ /* 0x000fc40000000f00 */
[----:B------:R-:W-:Y:S02]  /*e3d0*/  MOV R2, 0xe3f0 ;  /* 0x0000e3f000027802 */ /* 0x000fe40000000f00 */
[----:B-1----:R-:W-:Y:S05]  /*e3e0*/  CALL.REL.NOINC `($__internal_1_$__cuda_sm70_shflsync_idx_p) ;  /* 0x0000100000007944 */ /* 0x002fea0003c00000 */
[----:B------:R-:W-:Y:S01]  /*e3f0*/  MOV R7, R0 ;  /* 0x0000000000077202 */ /* 0x000fe20000000f00 */
[----:B------:R-:W-:Y:S05]  /*e400*/  BRA `(.L_x_19) ;  /* 0xffff22a000007947 */ /* 0x000fea000383ffff */
.L_x_34:
[----:B------:R1:W5:Y:S01]  /*e410*/  LDL R2, [R1] ;  /* 0x0000000001027983 */ /* 0x0003620000100800 */
[----:B------:R-:W-:Y:S01]  /*e420*/  IMAD.MOV.U32 R5, RZ, RZ, 0x2 ;  /* 0x00000002ff057424 */ /* 0x000fe200078e00ff */
[----:B------:R-:W-:Y:S01]  /*e430*/  MOV R7, 0x1f ;  /* 0x0000001f00077802 */ /* 0x000fe20000000f00 */
[----:B------:R-:W-:Y:S01]  /*e440*/  IMAD.MOV.U32 R6, RZ, RZ, -0x1 ;  /* 0xffffffffff067424 */ /* 0x000fe200078e00ff */
[----:B------:R-:W-:Y:S02]  /*e450*/  MOV R3, 0xe470 ;  /* 0x0000e47000037802 */ /* 0x000fe40000000f00 */
[----:B-1---5:R-:W-:Y:S05]  /*e460*/  CALL.REL.NOINC `($__internal_0_$__cuda_sm70_shflsync_bfly_p) ;  /* 0x00000f3000007944 */ /* 0x022fea0003c00000 */
[----:B------:R-:W2:Y:S01]  /*e470*/  LDL.LU R0, [R1] ;  /* 0x0000000001007983 */ /* 0x000ea20000300800 */
[----:B------:R-:W-:Y:S01]  /*e480*/  MOV R3, 0xe4d0 ;  /* 0x0000e4d000037802 */ /* 0x000fe20000000f00 */
[----:B--2---:R-:W-:Y:S01]  /*e490*/  FADD.FTZ R0, R0, R5 ;  /* 0x0000000500007221 */ /* 0x004fe20000010000 */
[----:B------:R-:W-:-:S04]  /*e4a0*/  MOV R5, 0x1 ;  /* 0x0000000100057802 */ /* 0x000fc80000000f00 */
[----:B------:R-:W-:Y:S02]  /*e4b0*/  MOV R2, R0 ;  /* 0x0000000000027202 */ /* 0x000fe40000000f00 */
[----:B------:R-:W-:Y:S05]  /*e4c0*/  CALL.REL.NOINC `($__internal_0_$__cuda_sm70_shflsync_bfly_p) ;  /* 0x00000ed000007944 */ /* 0x000fea0003c00000 */
[----:B------:R1:W5:Y:S01]  /*e4d0*/  LDL R2, [R1+0x4] ;  /* 0x0000040001027983 */ /* 0x0003620000100800 */
[----:B------:R-:W-:Y:S01]  /*e4e0*/  FADD.FTZ R0, R0, R5 ;  /* 0x0000000500007221 */ /* 0x000fe20000010000 */
[----:B------:R-:W-:Y:S02]  /*e4f0*/  MOV R5, 0x2 ;  /* 0x0000000200057802 */ /* 0x000fe40000000f00 */
[----:B------:R-:W-:Y:S02]  /*e500*/  MOV R3, 0xe520 ;  /* 0x0000e52000037802 */ /* 0x000fe40000000f00 */
[----:B-1---5:R-:W-:Y:S05]  /*e510*/  CALL.REL.NOINC `($__internal_0_$__cuda_sm70_shflsync_bfly_p) ;  /* 0x00000e8000007944 */ /* 0x022fea0003c00000 */
[----:B------:R-:W2:Y:S01]  /*e520*/  LDL.LU R2, [R1+0x4] ;  /* 0x0000040001027983 */ /* 0x000ea20000300800 */
[----:B------:R-:W-:Y:S01]  /*e530*/  MOV R3, 0xe580 ;  /* 0x0000e58000037802 */ /* 0x000fe20000000f00 */
[----:B--2---:R-:W-:Y:S01]  /*e540*/  FADD.FTZ R4, R2, R5 ;  /* 0x0000000502047221 */ /* 0x004fe20000010000 */
[----:B------:R-:W-:-:S04]  /*e550*/  MOV R5, 0x1 ;  /* 0x0000000100057802 */ /* 0x000fc80000000f00 */
[----:B------:R-:W-:Y:S02]  /*e560*/  MOV R2, R4 ;  /* 0x0000000400027202 */ /* 0x000fe40000000f00 */
[----:B------:R-:W-:Y:S05]  /*e570*/  CALL.REL.NOINC `($__internal_0_$__cuda_sm70_shflsync_bfly_p) ;  /* 0x00000e2000007944 */ /* 0x000fea0003c00000 */
[----:B------:R-:W-:Y:S01]  /*e580*/  MOV R3, R5 ;  /* 0x0000000500037202 */ /* 0x000fe20000000f00 */
[----:B------:R-:W-:Y:S05]  /*e590*/  BRA `(.L_x_97) ;  /* 0xffffa2e000007947 */ /* 0x000fea000383ffff */
.L_x_41:
[----:B--234-:R-:W-:Y:S01]  /*e5a0*/  IMAD.MOV.U32 R5, RZ, RZ, R12 ;  /* 0x000000ffff057224 */ /* 0x01cfe200078e000c */
[----:B------:R-:W-:Y:S01]  /*e5b0*/  MOV R3, RZ ;  /* 0x000000ff00037202 */ /* 0x000fe20000000f00 */
[----:B------:R-:W-:Y:S01]  /*e5c0*/  IMAD.MOV.U32 R0, RZ, RZ, 0x181f ;  /* 0x0000181fff007424 */ /* 0x000fe200078e00ff */
[----:B------:R-:W-:Y:S02]  /*e5d0*/  MOV R2, 0xe5f0 ;  /* 0x0000e5f000027802 */ /* 0x000fe40000000f00 */
[----:B-1----:R-:W-:Y:S05]  /*e5e0*/  CALL.REL.NOINC `($__internal_1_$__cuda_sm70_shflsync_idx_p) ;  /* 0x00000e0000007944 */ /* 0x002fea0003c00000 */
[----:B------:R-:W-:Y:S01]  /*e5f0*/  MOV R10, R0 ;  /* 0x00000000000a7202 */ /* 0x000fe20000000f00 */
[----:B------:R-:W-:Y:S05]  /*e600*/  BRA `(.L_x_98) ;  /* 0xffffbf8000007947 */ /* 0x000fea000383ffff */
.L_x_42:
[----:B------:R-:W-:Y:S01]  /*e610*/  IMAD.MOV.U32 R5, RZ, RZ, R14 ;  /* 0x000000ffff057224 */ /* 0x000fe200078e000e */
[----:B------:R-:W-:Y:S01]  /*e620*/  MOV R3, RZ ;  /* 0x000000ff00037202 */ /* 0x000fe20000000f00 */
[----:B------:R-:W-:Y:S01]  /*e630*/  IMAD.MOV.U32 R0, RZ, RZ, 0x181f ;  /* 0x0000181fff007424 */ /* 0x000fe200078e00ff */
[----:B------:R-:W-:Y:S02]  /*e640*/  MOV R2, 0xe660 ;  /* 0x0000e66000027802 */ /* 0x000fe40000000f00 */
[----:B-123--:R-:W-:Y:S05]  /*e650*/  CALL.REL.NOINC `($__internal_1_$__cuda_sm70_shflsync_idx_p) ;  /* 0x00000d9000007944 */ /* 0x00efea0003c00000 */
[----:B------:R-:W-:Y:S05]  /*e660*/  BRA `(.L_x_99) ;  /* 0xffffbf4000007947 */ /* 0x000fea000383ffff */
.L_x_45:
[----:B--2---:R-:W-:Y:S01]  /*e670*/  IMAD.MOV.U32 R5, RZ, RZ, R12 ;  /* 0x000000ffff057224 */ /* 0x004fe200078e000c */
[----:B------:R-:W-:Y:S01]  /*e680*/  MOV R3, 0x1 ;  /* 0x0000000100037802 */ /* 0x000fe20000000f00 */
[----:B------:R-:W-:Y:S01]  /*e690*/  IMAD.MOV.U32 R0, RZ, RZ, 0x181f ;  /* 0x0000181fff007424 */ /* 0x000fe200078e00ff */
[----:B------:R-:W-:-:S02]  /*e6a0*/  MOV R2, 0xe6c0 ;  /* 0x0000e6c000027802 */ /* 0x000fc40000000f00 */
[----:B-1-34-:R-:W-:Y:S05]  /*e6b0*/  CALL.REL.NOINC `($__internal_1_$__cuda_sm70_shflsync_idx_p) ;  /* 0x00000d3000007944 */ /* 0x01afea0003c00000 */
[----:B------:R-:W-:Y:S01]  /*e6c0*/  IMAD.MOV.U32 R10, RZ, RZ, R0 ;  /* 0x000000ffff0a7224 */ /* 0x000fe200078e0000 */
[----:B------:R-:W-:Y:S01]  /*e6d0*/  MOV R3, 0x1 ;  /* 0x0000000100037802 */ /* 0x000fe20000000f00 */
[----:B------:R-:W-:Y:S01]  /*e6e0*/  IMAD.MOV.U32 R5, RZ, RZ, R14 ;  /* 0x000000ffff057224 */ /* 0x000fe200078e000e */
[----:B------:R-:W-:-:S02]  /*e6f0*/  MOV R0, 0x181f ;  /* 0x0000181f00007802 */ /* 0x000fc40000000f00 */
[----:B------:R-:W-:Y:S02]  /*e700*/  MOV R2, 0xe720 ;  /* 0x0000e72000027802 */ /* 0x000fe40000000f00 */
[----:B------:R-:W-:Y:S05]  /*e710*/  CALL.REL.NOINC `($__internal_1_$__cuda_sm70_shflsync_idx_p) ;  /* 0x00000cd000007944 */ /* 0x000fea0003c00000 */
[----:B------:R-:W-:Y:S05]  /*e720*/  BRA `(.L_x_100) ;  /* 0xffffc06000007947 */ /* 0x000fea000383ffff */
.L_x_48:
[----:B-1----:R-:W-:Y:S01]  /*e730*/  IMAD.MOV.U32 R5, RZ, RZ, R12 ;  /* 0x000000ffff057224 */ /* 0x002fe200078e000c */
[----:B------:R-:W-:Y:S01]  /*e740*/  MOV R3, 0x2 ;  /* 0x0000000200037802 */ /* 0x000fe20000000f00 */
[----:B--2---:R-:W-:Y:S01]  /*e750*/  IMAD.MOV.U32 R0, RZ, RZ, 0x181f ;  /* 0x0000181fff007424 */ /* 0x004fe200078e00ff */
[----:B------:R-:W-:Y:S02]  /*e760*/  MOV R2, 0xe780 ;  /* 0x0000e78000027802 */ /* 0x000fe40000000f00 */
[----:B---34-:R-:W-:Y:S05]  /*e770*/  CALL.REL.NOINC `($__internal_1_$__cuda_sm70_shflsync_idx_p) ;  /* 0x00000c7000007944 */ /* 0x018fea0003c00000 */
[----:B------:R-:W-:Y:S01]  /*e780*/  MOV R10, R0 ;  /* 0x00000000000a7202 */ /* 0x000fe20000000f00 */
[----:B------:R-:W-:Y:S05]  /*e790*/  BRA `(.L_x_101) ;  /* 0xffffc1d000007947 */ /* 0x000fea000383ffff */
.L_x_49:
[----:B-1----:R-:W-:Y:S01]  /*e7a0*/  IMAD.MOV.U32 R5, RZ, RZ, R14 ;  /* 0x000000ffff057224 */ /* 0x002fe200078e000e */
[----:B------:R-:W-:Y:S01]  /*e7b0*/  MOV R3, 0x2 ;  /* 0x0000000200037802 */ /* 0x000fe20000000f00 */
[----:B--2---:R-:W-:Y:S01]  /*e7c0*/  IMAD.MOV.U32 R0, RZ, RZ, 0x181f ;  /* 0x0000181fff007424 */ /* 0x004fe200078e00ff */
[----:B------:R-:W-:Y:S02]  /*e7d0*/  MOV R2, 0xe7f0 ;  /* 0x0000e7f000027802 */ /* 0x000fe40000000f00 */
[----:B---34-:R-:W-:Y:S05]  /*e7e0*/  CALL.REL.NOINC `($__internal_1_$__cuda_sm70_shflsync_idx_p) ;  /* 0x00000c0000007944 */ /* 0x018fea0003c00000 */
[----:B------:R-:W-:Y:S05]  /*e7f0*/  BRA `(.L_x_102) ;  /* 0xffffc19000007947 */ /* 0x000fea000383ffff */
.L_x_52:
[----:B-1----:R-:W-:Y:S01]  /*e800*/  IMAD.MOV.U32 R5, RZ, RZ, R12 ;  /* 0x000000ffff057224 */ /* 0x002fe200078e000c */
[----:B------:R-:W-:Y:S01]  /*e810*/  MOV R3, 0x3 ;  /* 0x0000000300037802 */ /* 0x000fe20000000f00 */
[----:B----4-:R-:W-:Y:S01]  /*e820*/  IMAD.MOV.U32 R0, RZ, RZ, 0x181f ;  /* 0x0000181fff007424 */ /* 0x010fe200078e00ff */
[----:B------:R-:W-:-:S02]  /*e830*/  MOV R2, 0xe850 ;  /* 0x0000e85000027802 */ /* 0x000fc40000000f00 */
[----:B--23--:R-:W-:Y:S05]  /*e840*/  CALL.REL.NOINC `($__internal_1_$__cuda_sm70_shflsync_idx_p) ;  /* 0x00000ba000007944 */ /* 0x00cfea0003c00000 */
[----:B------:R-:W-:Y:S01]  /*e850*/  IMAD.MOV.U32 R8, RZ, RZ, R0 ;  /* 0x000000ffff087224 */ /* 0x000fe200078e0000 */
[----:B------:R-:W-:Y:S01]  /*e860*/  MOV R3, 0x3 ;  /* 0x0000000300037802 */ /* 0x000fe20000000f00 */
[----:B------:R-:W-:Y:S01]  /*e870*/  IMAD.MOV.U32 R5, RZ, RZ, R14 ;  /* 0x000000ffff057224 */ /* 0x000fe200078e000e */
[----:B------:R-:W-:-:S02]  /*e880*/  MOV R0, 0x181f ;  /* 0x0000181f00007802 */ /* 0x000fc40000000f00 */
[----:B------:R-:W-:Y:S02]  /*e890*/  MOV R2, 0xe8b0 ;  /* 0x0000e8b000027802 */ /* 0x000fe40000000f00 */
[----:B------:R-:W-:Y:S05]  /*e8a0*/  CALL.REL.NOINC `($__internal_1_$__cuda_sm70_shflsync_idx_p) ;  /* 0x00000b4000007944 */ /* 0x000fea0003c00000 */
[----:B------:R-:W-:Y:S05]  /*e8b0*/  BRA `(.L_x_103) ;  /* 0xffffc2c000007947 */ /* 0x000fea000383ffff */
.L_x_54:
[----:B------:R-:W-:Y:S01]  /*e8c0*/  IMAD.MOV.U32 R5, RZ, RZ, R12 ;  /* 0x000000ffff057224 */ /* 0x000fe200078e000c */
[----:B------:R-:W-:Y:S01]  /*e8d0*/  MOV R3, RZ ;  /* 0x000000ff00037202 */ /* 0x000fe20000000f00 */
[----:B------:R-:W-:Y:S01]  /*e8e0*/  IMAD.MOV.U32 R0, RZ, RZ, 0x1c1f ;  /* 0x00001c1fff007424 */ /* 0x000fe200078e00ff */
[----:B------:R-:W-:Y:S02]  /*e8f0*/  MOV R2, 0xe910 ;  /* 0x0000e91000027802 */ /* 0x000fe40000000f00 */
[----:B------:R-:W-:Y:S05]  /*e900*/  CALL.REL.NOINC `($__internal_1_$__cuda_sm70_shflsync_idx_p) ;  /* 0x00000ae000007944 */ /* 0x000fea0003c00000 */
[----:B------:R-:W-:Y:S01]  /*e910*/  MOV R4, R0 ;  /* 0x0000000000047202 */ /* 0x000fe20000000f00 */
[----:B------:R-:W-:Y:S05]  /*e920*/  BRA `(.L_x_104) ;  /* 0xffffc63000007947 */ /* 0x000fea000383ffff */
.L_x_55:
[----:B------:R-:W-:Y:S01]  /*e930*/  IMAD.MOV.U32 R5, RZ, RZ, R14 ;  /* 0x000000ffff057224 */ /* 0x000fe200078e000e */
[----:B------:R-:W-:Y:S01]  /*e940*/  MOV R3, RZ ;  /* 0x000000ff00037202 */ /* 0x000fe20000000f00 */
[----:B------:R-:W-:Y:S01]  /*e950*/  IMAD.MOV.U32 R0, RZ, RZ, 0x1c1f ;  /* 0x00001c1fff007424 */ /* 0x000fe200078e00ff */
[----:B------:R-:W-:Y:S02]  /*e960*/  MOV R2, 0xe980 ;  /* 0x0000e98000027802 */ /* 0x000fe40000000f00 */
[----:B-12---:R-:W-:Y:S05]  /*e970*/  CALL.REL.NOINC `($__internal_1_$__cuda_sm70_shflsync_idx_p) ;  /* 0x00000a7000007944 */ /* 0x006fea0003c00000 */
[----:B------:R-:W-:Y:S05]  /*e980*/  BRA `(.L_x_105) ;  /* 0xffffc5f000007947 */ /* 0x000fea000383ffff */
.L_x_58:
[----:B------:R-:W-:Y:S01]  /*e990*/  IMAD.MOV.U32 R5, RZ, RZ, R12 ;  /* 0x000000ffff057224 */ /* 0x000fe200078e000c */
[----:B----4-:R-:W-:Y:S01]  /*e9a0*/  MOV R3, 0x1 ;  /* 0x0000000100037802 */ /* 0x010fe20000000f00 */
[----:B------:R-:W-:Y:S01]  /*e9b0*/  IMAD.MOV.U32 R0, RZ, RZ, 0x1c1f ;  /* 0x00001c1fff007424 */ /* 0x000fe200078e00ff */
[----:B------:R-:W-:-:S02]  /*e9c0*/  MOV R2, 0xe9e0 ;  /* 0x0000e9e000027802 */ /* 0x000fc40000000f00 */
[----:B-123--:R-:W-:Y:S05]  /*e9d0*/  CALL.REL.NOINC `($__internal_1_$__cuda_sm70_shflsync_idx_p) ;  /* 0x00000a1000007944 */ /* 0x00efea0003c00000 */
[----:B------:R-:W-:Y:S01]  /*e9e0*/  IMAD.MOV.U32 R4, RZ, RZ, R0 ;  /* 0x000000ffff047224 */ /* 0x000fe200078e0000 */
[----:B------:R-:W-:Y:S01]  /*e9f0*/  MOV R3, 0x1 ;  /* 0x0000000100037802 */ /* 0x000fe20000000f00 */
[----:B------:R-:W-:Y:S01]  /*ea00*/  IMAD.MOV.U32 R5, RZ, RZ, R14 ;  /* 0x000000ffff057224 */ /* 0x000fe200078e000e */
[----:B------:R-:W-:-:S02]  /*ea10*/  MOV R0, 0x1c1f ;  /* 0x00001c1f00007802 */ /* 0x000fc40000000f00 */
[----:B------:R-:W-:Y:S02]  /*ea20*/  MOV R2, 0xea40 ;  /* 0x0000ea4000027802 */ /* 0x000fe40000000f00 */
[----:B------:R-:W-:Y:S05]  /*ea30*/  CALL.REL.NOINC `($__internal_1_$__cuda_sm70_shflsync_idx_p) ;  /* 0x000009b000007944 */ /* 0x000fea0003c00000 */
[----:B------:R-:W-:Y:S05]  /*ea40*/  BRA `(.L_x_106) ;  /* 0xffffd19000007947 */ /* 0x000fea000383ffff */
.L_x_62:
[----:B------:R-:W-:Y:S01]  /*ea50*/  IMAD.MOV.U32 R5, RZ, RZ, R11 ;  /* 0x000000ffff057224 */ /* 0x000fe200078e000b */
[----:B------:R-:W-:Y:S01]  /*ea60*/  MOV R3, RZ ;  /* 0x000000ff00037202 */ /* 0x000fe20000000f00 */
[----:B------:R-:W-:Y:S01]  /*ea70*/  IMAD.MOV.U32 R0, RZ, RZ, 0x181f ;  /* 0x0000181fff007424 */ /* 0x000fe200078e00ff */
[----:B------:R-:W-:Y:S02]  /*ea80*/  MOV R2, 0xeaa0 ;  /* 0x0000eaa000027802 */ /* 0x000fe40000000f00 */
[----:B------:R-:W-:Y:S05]  /*ea90*/  CALL.REL.NOINC `($__internal_1_$__cuda_sm70_shflsync_idx_p) ;  /* 0x0000095000007944 */ /* 0x000fea0003c00000 */
[----:B------:R-:W-:Y:S01]  /*eaa0*/  MOV R10, R0 ;  /* 0x00000000000a7202 */ /* 0x000fe20000000f00 */
[----:B------:R-:W-:Y:S05]  /*eab0*/  BRA `(.L_x_107) ;  /* 0xffffe19000007947 */ /* 0x000fea000383ffff */
.L_x_63:
[----:B------:R-:W-:Y:S01]  /*eac0*/  IMAD.MOV.U32 R5, RZ, RZ, R14 ;  /* 0x000000ffff057224 */ /* 0x000fe200078e000e */
[----:B------:R-:W-:Y:S01]  /*ead0*/  MOV R3, RZ ;  /* 0x000000ff00037202 */ /* 0x000fe20000000f00 */
[----:B------:R-:W-:Y:S01]  /*eae0*/  IMAD.MOV.U32 R0, RZ, RZ, 0x181f ;  /* 0x0000181fff007424 */ /* 0x000fe200078e00ff */
[----:B------:R-:W-:Y:S02]  /*eaf0*/  MOV R2, 0xeb10 ;  /* 0x0000eb1000027802 */ /* 0x000fe40000000f00 */
[----:B-12---:R-:W-:Y:S05]  /*eb00*/  CALL.REL.NOINC `($__internal_1_$__cuda_sm70_shflsync_idx_p) ;  /* 0x000008e000007944 */ /* 0x006fea0003c00000 */
[----:B------:R-:W-:Y:S05]  /*eb10*/  BRA `(.L_x_108) ;  /* 0xffffe15000007947 */ /* 0x000fea000383ffff */
.L_x_66:
[----:B--2---:R-:W-:Y:S01]  /*eb20*/  IMAD.MOV.U32 R5, RZ, RZ, R11 ;  /* 0x000000ffff057224 */ /* 0x004fe200078e000b */
[----:B------:R-:W-:Y:S01]  /*eb30*/  MOV R3, 0x1 ;  /* 0x0000000100037802 */ /* 0x000fe20000000f00 */
[----:B----4-:R-:W-:Y:S01]  /*eb40*/  IMAD.MOV.U32 R0, RZ, RZ, 0x181f ;  /* 0x0000181fff007424 */ /* 0x010fe200078e00ff */
[----:B------:R-:W-:-:S02]  /*eb50*/  MOV R2, 0xeb70 ;  /* 0x0000eb7000027802 */ /* 0x000fc40000000f00 */
[----:B-1-3--:R-:W-:Y:S05]  /*eb60*/  CALL.REL.NOINC `($__internal_1_$__cuda_sm70_shflsync_idx_p) ;  /* 0x0000088000007944 */ /* 0x00afea0003c00000 */
[----:B------:R-:W-:Y:S01]  /*eb70*/  IMAD.MOV.U32 R10, RZ, RZ, R0 ;  /* 0x000000ffff0a7224 */ /* 0x000fe200078e0000 */
[----:B------:R-:W-:Y:S01]  /*eb80*/  MOV R3, 0x1 ;  /* 0x0000000100037802 */ /* 0x000fe20000000f00 */
[----:B------:R-:W-:Y:S01]  /*eb90*/  IMAD.MOV.U32 R5, RZ, RZ, R14 ;  /* 0x000000ffff057224 */ /* 0x000fe200078e000e */
[----:B------:R-:W-:-:S02]  /*eba0*/  MOV R0, 0x181f ;  /* 0x0000181f00007802 */ /* 0x000fc40000000f00 */
[----:B------:R-:W-:Y:S02]  /*ebb0*/  MOV R2, 0xebd0 ;  /* 0x0000ebd000027802 */ /* 0x000fe40000000f00 */
[----:B------:R-:W-:Y:S05]  /*ebc0*/  CALL.REL.NOINC `($__internal_1_$__cuda_sm70_shflsync_idx_p) ;  /* 0x0000082000007944 */ /* 0x000fea0003c00000 */
[----:B------:R-:W-:Y:S05]  /*ebd0*/  BRA `(.L_x_109) ;  /* 0xffffe28000007947 */ /* 0x000fea000383ffff */
.L_x_69:
[----:B-1----:R-:W-:Y:S01]  /*ebe0*/  IMAD.MOV.U32 R5, RZ, RZ, R11 ;  /* 0x000000ffff057224 */ /* 0x002fe200078e000b */
[----:B------:R-:W-:Y:S01]  /*ebf0*/  MOV R3, 0x2 ;  /* 0x0000000200037802 */ /* 0x000fe20000000f00 */
[----:B----4-:R-:W-:Y:S01]  /*ec00*/  IMAD.MOV.U32 R0, RZ, RZ, 0x181f ;  /* 0x0000181fff007424 */ /* 0x010fe200078e00ff */
[----:B------:R-:W-:Y:S02]  /*ec10*/  MOV R2, 0xec30 ;  /* 0x0000ec3000027802 */ /* 0x000fe40000000f00 */
[----:B--23--:R-:W-:Y:S05]  /*ec20*/  CALL.REL.NOINC `($__internal_1_$__cuda_sm70_shflsync_idx_p) ;  /* 0x000007c000007944 */ /* 0x00cfea0003c00000 */
[----:B------:R-:W-:Y:S01]  /*ec30*/  MOV R10, R0 ;  /* 0x00000000000a7202 */ /* 0x000fe20000000f00 */
[----:B------:R-:W-:Y:S05]  /*ec40*/  BRA `(.L_x_110) ;  /* 0xffffe3f000007947 */ /* 0x000fea000383ffff */
.L_x_70:
[----:B------:R-:W-:Y:S01]  /*ec50*/  IMAD.MOV.U32 R5, RZ, RZ, R14 ;  /* 0x000000ffff057224 */ /* 0x000fe200078e000e */
[----:B------:R-:W-:Y:S01]  /*ec60*/  MOV R3, 0x2 ;  /* 0x0000000200037802 */ /* 0x000fe20000000f00 */
[----:B----4-:R-:W-:Y:S01]  /*ec70*/  IMAD.MOV.U32 R0, RZ, RZ, 0x181f ;  /* 0x0000181fff007424 */ /* 0x010fe200078e00ff */
[----:B------:R-:W-:Y:S02]  /*ec80*/  MOV R2, 0xeca0 ;  /* 0x0000eca000027802 */ /* 0x000fe40000000f00 */
[----:B-123--:R-:W-:Y:S05]  /*ec90*/  CALL.REL.NOINC `($__internal_1_$__cuda_sm70_shflsync_idx_p) ;  /* 0x0000075000007944 */ /* 0x00efea0003c00000 */
[----:B------:R-:W-:Y:S05]  /*eca0*/  BRA `(.L_x_111) ;  /* 0xffffe3b000007947 */ /* 0x000fea000383ffff */
.L_x_73:
[----:B-1----:R-:W-:Y:S01]  /*ecb0*/  IMAD.MOV.U32 R5, RZ, RZ, R11 ;  /* 0x000000ffff057224 */ /* 0x002fe200078e000b */
[----:B------:R-:W-:Y:S01]  /*ecc0*/  MOV R3, 0x3 ;  /* 0x0000000300037802 */ /* 0x000fe20000000f00 */
[----:B------:R-:W-:Y:S01]  /*ecd0*/  IMAD.MOV.U32 R0, RZ, RZ, 0x181f ;  /* 0x0000181fff007424 */ /* 0x000fe200078e00ff */
[----:B------:R-:W-:-:S02]  /*ece0*/  MOV R2, 0xed00 ;  /* 0x0000ed0000027802 */ /* 0x000fc40000000f00 */
[----:B--234-:R-:W-:Y:S05]  /*ecf0*/  CALL.REL.NOINC `($__internal_1_$__cuda_sm70_shflsync_idx_p) ;  /* 0x000006f000007944 */ /* 0x01cfea0003c00000 */
[----:B------:R-:W-:Y:S01]  /*ed00*/  IMAD.MOV.U32 R10, RZ, RZ, R0 ;  /* 0x000000ffff0a7224 */ /* 0x000fe200078e0000 */
[----:B------:R-:W-:Y:S01]  /*ed10*/  MOV R3, 0x3 ;  /* 0x0000000300037802 */ /* 0x000fe20000000f00 */
[----:B------:R-:W-:Y:S01]  /*ed20*/  IMAD.MOV.U32 R5, RZ, RZ, R14 ;  /* 0x000000ffff057224 */ /* 0x000fe200078e000e */
[----:B------:R-:W-:-:S02]  /*ed30*/  MOV R0, 0x181f ;  /* 0x0000181f00007802 */ /* 0x000fc40000000f00 */
[----:B------:R-:W-:Y:S02]  /*ed40*/  MOV R2, 0xed60 ;  /* 0x0000ed6000027802 */ /* 0x000fe40000000f00 */
[----:B------:R-:W-:Y:S05]  /*ed50*/  CALL.REL.NOINC `($__internal_1_$__cuda_sm70_shflsync_idx_p) ;  /* 0x0000069000007944 */ /* 0x000fea0003c00000 */
[----:B------:R-:W-:Y:S05]  /*ed60*/  BRA `(.L_x_112) ;  /* 0xffffe4e000007947 */ /* 0x000fea000383ffff */
.L_x_75:
[----:B------:R-:W-:Y:S01]  /*ed70*/  IMAD.MOV.U32 R5, RZ, RZ, R131 ;  /* 0x000000ffff057224 */ /* 0x000fe200078e0083 */
[----:B------:R-:W-:Y:S01]  /*ed80*/  MOV R3, RZ ;  /* 0x000000ff00037202 */ /* 0x000fe20000000f00 */
[----:B------:R-:W-:Y:S01]  /*ed90*/  IMAD.MOV.U32 R0, RZ, RZ, 0x1f ;  /* 0x0000001fff007424 */ /* 0x000fe200078e00ff */
[----:B------:R-:W-:Y:S02]  /*eda0*/  MOV R2, 0xedc0 ;  /* 0x0000edc000027802 */ /* 0x000fe40000000f00 */
[----:B--23--:R-:W-:Y:S05]  /*edb0*/  CALL.REL.NOINC `($__internal_1_$__cuda_sm70_shflsync_idx_p) ;  /* 0x0000063000007944 */ /* 0x00cfea0003c00000 */
[----:B------:R-:W-:Y:S01]  /*edc0*/  MOV R9, R0 ;  /* 0x0000000000097202 */ /* 0x000fe20000000f00 */
[----:B------:R-:W-:Y:S05]  /*edd0*/  BRA `(.L_x_113) ;  /* 0xffffe71000007947 */ /* 0x000fea000383ffff */
.L_x_76:
[----:B------:R-:W-:Y:S01]  /*ede0*/  IMAD.MOV.U32 R5, RZ, RZ, R131 ;  /* 0x000000ffff057224 */ /* 0x000fe200078e0083 */
[----:B------:R-:W-:Y:S01]  /*edf0*/  MOV R3, 0x1 ;  /* 0x0000000100037802 */ /* 0x000fe20000000f00 */
[----:B------:R-:W-:Y:S01]  /*ee00*/  IMAD.MOV.U32 R0, RZ, RZ, 0x1f ;  /* 0x0000001fff007424 */ /* 0x000fe200078e00ff */
[----:B------:R-:W-:Y:S02]  /*ee10*/  MOV R2, 0xee30 ;  /* 0x0000ee3000027802 */ /* 0x000fe40000000f00 */
[----:B-1234-:R-:W-:Y:S05]  /*ee20*/  CALL.REL.NOINC `($__internal_1_$__cuda_sm70_shflsync_idx_p) ;  /* 0x000005c000007944 */ /* 0x01efea0003c00000 */
[----:B------:R-:W-:Y:S01]  /*ee30*/  MOV R8, R0 ;  /* 0x0000000000087202 */ /* 0x000fe20000000f00 */
[----:B------:R-:W-:Y:S05]  /*ee40*/  BRA `(.L_x_114) ;  /* 0xffffe6c000007947 */ /* 0x000fea000383ffff */
.L_x_77:
[----:B------:R-:W-:Y:S02]  /*ee50*/  MOV R2, 0x1 ;  /* 0x0000000100027802 */ /* 0x000fe40000000f00 */
[----:B------:R-:W-:-:S02]  /*ee60*/  MOV R3, 0xee80 ;  /* 0x0000ee8000037802 */ /* 0x000fc40000000f00 */
[----:B-1234-:R-:W-:Y:S05]  /*ee70*/  CALL.REL.NOINC `($__internal_2_$__cuda_sm70_shflsync_up_p) ;  /* 0x000005c000007944 */ /* 0x01efea0003c00000 */
[----:B------:R-:W-:Y:S05]  /*ee80*/  BRA `(.L_x_115) ;  /* 0xffffe7b000007947 */ /* 0x000fea000383ffff */
.L_x_78:
[----:B------:R-:W-:Y:S02]  /*ee90*/  MOV R2, 0x2 ;  /* 0x0000000200027802 */ /* 0x000fe40000000f00 */
[----:B------:R-:W-:-:S02]  /*eea0*/  MOV R3, 0xeec0 ;  /* 0x0000eec000037802 */ /* 0x000fc40000000f00 */
[----:B-1-3--:R-:W-:Y:S05]  /*eeb0*/  CALL.REL.NOINC `($__internal_2_$__cuda_sm70_shflsync_up_p) ;  /* 0x0000058000007944 */ /* 0x00afea0003c00000 */
        /* <DEDUP_REMOVED lines=23> */
.L_x_82:
[----:B------:R-:W-:Y:S02]  /*f030*/  MOV R2, 0x1 ;  /* 0x0000000100027802 */ /* 0x000fe40000000f00 */
[----:B------:R-:W-:Y:S02]  /*f040*/  MOV R3, 0xf060 ;  /* 0x0000f06000037802 */ /* 0x000fe40000000f00 */
[----:B---3--:R-:W-:Y:S05]  /*f050*/  CALL.REL.NOINC `($__internal_2_$__cuda_sm70_shflsync_up_p) ;  /* 0x000003e000007944 */ /* 0x008fea0003c00000 */
[----:B------:R-:W-:Y:S01]  /*f060*/  MOV R2, R4 ;  /* 0x0000000400027202 */ /* 0x000fe20000000f00 */
[----:B------:R-:W-:Y:S05]  /*f070*/  BRA `(.L_x_117) ;  /* 0xffffe82000007947 */ /* 0x000fea000383ffff */
.L_x_83:
[----:B------:R-:W-:Y:S02]  /*f080*/  MOV R2, 0x2 ;  /* 0x0000000200027802 */ /* 0x000fe40000000f00 */
[----:B------:R-:W-:Y:S02]  /*f090*/  MOV R3, 0xf0b0 ;  /* 0x0000f0b000037802 */ /* 0x000fe40000000f00 */
[----:B---3--:R-:W-:Y:S05]  /*f0a0*/  CALL.REL.NOINC `($__internal_2_$__cuda_sm70_shflsync_up_p) ;  /* 0x0000039000007944 */ /* 0x008fea0003c00000 */
        /* <DEDUP_REMOVED lines=23> */
.L_x_85:
[----:B------:R-:W-:Y:S02]  /*f220*/  SEL R0, RZ, 0x1, P0 ;  /* 0x00000001ff007807 */ /* 0x000fe40000000000 */
[----:B------:R-:W-:Y:S02]  /*f230*/  MOV R2, 0xf250 ;  /* 0x0000f25000027802 */ /* 0x000fe40000000f00 */
[----:B--2---:R-:W-:Y:S05]  /*f240*/  CALL.REL.NOINC `($__internal_3_$__cuda_sm70_votesync_ballot) ;  /* 0x0000026000007944 */ /* 0x004fea0003c00000 */
[----:B------:R-:W-:Y:S01]  /*f250*/  MOV R8, R0 ;  /* 0x0000000000087202 */ /* 0x000fe20000000f00 */
[----:B------:R-:W-:Y:S05]  /*f260*/  BRA `(.L_x_119) ;  /* 0xffffe7c000007947 */ /* 0x000fea000383ffff */
.L_x_86:
[----:B------:R-:W-:Y:S01]  /*f270*/  IMAD.MOV.U32 R5, RZ, RZ, R6 ;  /* 0x000000ffff057224 */ /* 0x000fe200078e0006 */
[----:B---3--:R-:W-:Y:S01]  /*f280*/  MOV R3, R12 ;  /* 0x0000000c00037202 */ /* 0x008fe20000000f00 */
[----:B------:R-:W-:Y:S01]  /*f290*/  IMAD.MOV.U32 R0, RZ, RZ, 0x1f ;  /* 0x0000001fff007424 */ /* 0x000fe200078e00ff */
[----:B------:R-:W-:Y:S02]  /*f2a0*/  MOV R2, 0xf2c0 ;  /* 0x0000f2c000027802 */ /* 0x000fe40000000f00 */
[----:B-12---:R-:W-:Y:S05]  /*f2b0*/  CALL.REL.NOINC `($__internal_1_$__cuda_sm70_shflsync_idx_p) ;  /* 0x0000013000007944 */ /* 0x006fea0003c00000 */
[----:B------:R-:W-:Y:S01]  /*f2c0*/  IMAD.MOV.U32 R6, RZ, RZ, R0 ;  /* 0x000000ffff067224 */ /* 0x000fe200078e0000 */
[----:B------:R-:W-:Y:S01]  /*f2d0*/  MOV R3, R12 ;  /* 0x0000000c00037202 */ /* 0x000fe20000000f00 */
[----:B------:R-:W-:Y:S01]  /*f2e0*/  IMAD.MOV.U32 R5, RZ, RZ, R7 ;  /* 0x000000ffff057224 */ /* 0x000fe200078e0007 */
[----:B------:R-:W-:Y:S02]  /*f2f0*/  MOV R0, 0x1f ;  /* 0x0000001f00007802 */ /* 0x000fe40000000f00 */
[----:B------:R-:W-:-:S02]  /*f300*/  MOV R2, 0xf320 ;  /* 0x0000f32000027802 */ /* 0x000fc40000000f00 */
[----:B------:R-:W-:Y:S05]  /*f310*/  CALL.REL.NOINC `($__internal_1_$__cuda_sm70_shflsync_idx_p) ;  /* 0x000000d000007944 */ /* 0x000fea0003c00000 */
[----:B------:R-:W-:Y:S01]  /*f320*/  MOV R7, R0 ;  /* 0x0000000000077202 */ /* 0x000fe20000000f00 */
[----:B------:R-:W-:Y:S05]  /*f330*/  BRA `(.L_x_120) ;  /* 0xffffe73000007947 */ /* 0x000fea000383ffff */
.L_x_89:
[----:B------:R-:W-:Y:S01]  /*f340*/  IMAD.MOV.U32 R5, RZ, RZ, R4 ;  /* 0x000000ffff057224 */ /* 0x000fe200078e0004 */
[----:B------:R-:W-:-:S02]  /*f350*/  MOV R0, 0x1f ;  /* 0x0000001f00007802 */ /* 0x000fc40000000f00 */
[----:B------:R-:W-:Y:S02]  /*f360*/  MOV R2, 0xf380 ;  /* 0x0000f38000027802 */ /* 0x000fe40000000f00 */
[----:B-1234-:R-:W-:Y:S05]  /*f370*/  CALL.REL.NOINC `($__internal_1_$__cuda_sm70_shflsync_idx_p) ;  /* 0x0000007000007944 */ /* 0x01efea0003c00000 */
[----:B------:R-:W-:Y:S01]  /*f380*/  MOV R11, R0 ;  /* 0x00000000000b7202 */ /* 0x000fe20000000f00 */
[----:B------:R-:W-:Y:S05]  /*f390*/  BRA `(.L_x_88) ;  /* 0xffffe73000007947 */ /* 0x000fea000383ffff */
        .weak           $__internal_0_$__cuda_sm70_shflsync_bfly_p
        .type           $__internal_0_$__cuda_sm70_shflsync_bfly_p,@function
        .size           $__internal_0_$__cuda_sm70_shflsync_bfly_p,($__internal_1_$__cuda_sm70_shflsync_idx_p - $__internal_0_$__cuda_sm70_shflsync_bfly_p)
$__internal_0_$__cuda_sm70_shflsync_bfly_p:
[----:B------:R-:W-:Y:S04]  /*f3a0*/  WARPSYNC R6 ;  /* 0x0000000600007348 */ /* 0x000fe80003800000 */
[----:B------:R1:W2:Y:S02]  /*f3b0*/  SHFL.BFLY PT, R5, R2, R5, R7 ;  /* 0x0c00000502057389 */ /* 0x0002a400000e0007 */
[----:B-1----:R-:W-:Y:S02]  /*f3c0*/  MOV R2, R3 ;  /* 0x0000000300027202 */ /* 0x002fe40000000f00 */
[----:B------:R-:W-:-:S04]  /*f3d0*/  MOV R3, 0x0 ;  /* 0x0000000000037802 */ /* 0x000fc80000000f00 */
[----:B--2---:R-:W-:Y:S05]  /*f3e0*/  RET.REL.NODEC R2 `(_ZN7cutlass13device_kernelIN5flash19enable_sm80_to_sm89INS1_16FlashAttnFwdSm80INS1_25CollectiveMainloopFwdSm80ILi8ELi1ELb1EN4cute5tupleIJNS5_1CILi128EEENS7_ILi48EEENS7_ILi256EEEEEELi256ENS_6half_tEfNS_4arch4Sm80ELb0ELb0ELb1ELb1ELb0ELb0ELb1ELb1EEENS1_21CollectiveEpilogueFwdINS6_IJS8_SA_S9_EEENS6_IJNS7_ILi1EEESI_SI_EEESC_SE_Li256ELb1ELb1ELb1ELb0EEENS1_36VarlenDynamicPersistentTileSchedulerILi128ELi48ELi256ELi256ELb1ELb1ELb0ELb0ELb1ELb1EEEEEEEEEvNT_6ParamsE) ;  /* 0xffff0c1002007950 */ /* 0x004fea0003c3ffff */
        .weak           $__internal_1_$__cuda_sm70_shflsync_idx_p
        .type           $__internal_1_$__cuda_sm70_shflsync_idx_p,@function
        .size           $__internal_1_$__cuda_sm70_shflsync_idx_p,($__internal_2_$__cuda_sm70_shflsync_up_p - $__internal_1_$__cuda_sm70_shflsync_idx_p)
$__internal_1_$__cuda_sm70_shflsync_idx_p:
[----:B------:R-:W-:-:S04]  /*f3f0*/  MOV R132, 0xffffffff ;  /* 0xffffffff00847802 */ /* 0x000fc80000000f00 */
[----:B------:R-:W-:Y:S04]  /*f400*/  WARPSYNC R132 ;  /* 0x0000008400007348 */ /* 0x000fe80003800000 */
[----:B------:R1:W2:Y:S02]  /*f410*/  SHFL.IDX PT, R0, R5, R3, R0 ;  /* 0x0000000305007389 */ /* 0x0002a400000e0000 */
[----:B-1----:R-:W-:-:S04]  /*f420*/  MOV R3, 0x0 ;  /* 0x0000000000037802 */ /* 0x002fc80000000f00 */
[----:B--2---:R-:W-:Y:S05]  /*f430*/  RET.REL.NODEC R2 `(_ZN7cutlass13device_kernelIN5flash19enable_sm80_to_sm89INS1_16FlashAttnFwdSm80INS1_25CollectiveMainloopFwdSm80ILi8ELi1ELb1EN4cute5tupleIJNS5_1CILi128EEENS7_ILi48EEENS7_ILi256EEEEEELi256ENS_6half_tEfNS_4arch4Sm80ELb0ELb0ELb1ELb1ELb0ELb0ELb1ELb1EEENS1_21CollectiveEpilogueFwdINS6_IJS8_SA_S9_EEENS6_IJNS7_ILi1EEESI_SI_EEESC_SE_Li256ELb1ELb1ELb1ELb0EEENS1_36VarlenDynamicPersistentTileSchedulerILi128ELi48ELi256ELi256ELb1ELb1ELb0ELb0ELb1ELb1EEEEEEEEEvNT_6ParamsE) ;  /* 0xffff0bc002007950 */ /* 0x004fea0003c3ffff */
        .weak           $__internal_2_$__cuda_sm70_shflsync_up_p
        .type           $__internal_2_$__cuda_sm70_shflsync_up_p,@function
        .size           $__internal_2_$__cuda_sm70_shflsync_up_p,($__internal_3_$__cuda_sm70_votesync_ballot - $__internal_2_$__cuda_sm70_shflsync_up_p)
$__internal_2_$__cuda_sm70_shflsync_up_p:
[----:B------:R-:W-:Y:S02]  /*f440*/  IMAD.MOV.U32 R4, RZ, RZ, RZ ;  /* 0x000000ffff047224 */ /* 0x000fe400078e00ff */
[----:B------:R-:W-:-:S04]  /*f450*/  IMAD.MOV.U32 R10, RZ, RZ, -0x1 ;  /* 0xffffffffff0a7424 */ /* 0x000fc800078e00ff */
[----:B------:R-:W-:Y:S04]  /*f460*/  WARPSYNC R10 ;  /* 0x0000000a00007348 */ /* 0x000fe80003800000 */
[----:B------:R1:W2:Y:S02]  /*f470*/  SHFL.UP PT, R4, R0, R2, R4 ;  /* 0x0400000200047389 */ /* 0x0002a400000e0004 */
[----:B-1----:R-:W-:Y:S02]  /*f480*/  MOV R2, R3 ;  /* 0x0000000300027202 */ /* 0x002fe40000000f00 */
[----:B------:R-:W-:-:S04]  /*f490*/  MOV R3, 0x0 ;  /* 0x0000000000037802 */ /* 0x000fc80000000f00 */
[----:B--2---:R-:W-:Y:S05]  /*f4a0*/  RET.REL.NODEC R2 `(_ZN7cutlass13device_kernelIN5flash19enable_sm80_to_sm89INS1_16FlashAttnFwdSm80INS1_25CollectiveMainloopFwdSm80ILi8ELi1ELb1EN4cute5tupleIJNS5_1CILi128EEENS7_ILi48EEENS7_ILi256EEEEEELi256ENS_6half_tEfNS_4arch4Sm80ELb0ELb0ELb1ELb1ELb0ELb0ELb1ELb1EEENS1_21CollectiveEpilogueFwdINS6_IJS8_SA_S9_EEENS6_IJNS7_ILi1EEESI_SI_EEESC_SE_Li256ELb1ELb1ELb1ELb0EEENS1_36VarlenDynamicPersistentTileSchedulerILi128ELi48ELi256ELi256ELb1ELb1ELb0ELb0ELb1ELb1EEEEEEEEEvNT_6ParamsE) ;  /* 0xffff0b5002007950 */ /* 0x004fea0003c3ffff */
        .weak           $__internal_3_$__cuda_sm70_votesync_ballot
        .type           $__internal_3_$__cuda_sm70_votesync_ballot,@function
        .size           $__internal_3_$__cuda_sm70_votesync_ballot,(.L_x_5142 - $__internal_3_$__cuda_sm70_votesync_ballot)
$__internal_3_$__cuda_sm70_votesync_ballot:
[----:B------:R-:W-:Y:S01]  /*f4b0*/  ISETP.NE.U32.AND P0, PT, R0, 0x1, PT ;  /* 0x000000010000780c */ /* 0x000fe20003f05070 */
[----:B------:R-:W-:-:S04]  /*f4c0*/  IMAD.MOV.U32 R3, RZ, RZ, -0x1 ;  /* 0xffffffffff037424 */ /* 0x000fc800078e00ff */
[----:B------:R-:W-:Y:S08]  /*f4d0*/  WARPSYNC R3 ;  /* 0x0000000300007348 */ /* 0x000ff00003800000 */
[----:B------:R-:W-:-:S04]  /*f4e0*/  VOTE.ANY R0, PT, !P0 ;  /* 0x0000000000007806 */ /* 0x000fc800040e0100 */
[----:B------:R-:W-:Y:S01]  /*f4f0*/  LOP3.LUT R0, R0, R3, RZ, 0xc0, !PT ;  /* 0x0000000300007212 */ /* 0x000fe200078ec0ff */
[----:B------:R-:W-:-:S04]  /*f500*/  IMAD.MOV.U32 R3, RZ, RZ, 0x0 ;  /* 0x00000000ff037424 */ /* 0x000fc800078e00ff */
[----:B------:R-:W-:Y:S05]  /*f510*/  RET.REL.NODEC R2 `(_ZN7cutlass13device_kernelIN5flash19enable_sm80_to_sm89INS1_16FlashAttnFwdSm80INS1_25CollectiveMainloopFwdSm80ILi8ELi1ELb1EN4cute5tupleIJNS5_1CILi128EEENS7_ILi48EEENS7_ILi256EEEEEELi256ENS_6half_tEfNS_4arch4Sm80ELb0ELb0ELb1ELb1ELb0ELb0ELb1ELb1EEENS1_21CollectiveEpilogueFwdINS6_IJS8_SA_S9_EEENS6_IJNS7_ILi1EEESI_SI_EEESC_SE_Li256ELb1ELb1ELb1ELb0EEENS1_36VarlenDynamicPersistentTileSchedulerILi128ELi48ELi256ELi256ELb1ELb1ELb0ELb0ELb1ELb1EEEEEEEEEvNT_6ParamsE) ;  /* 0xffff0ae002007950 */ /* 0x000fea0003c3ffff */
.L_x_121:
        /* <DEDUP_REMOVED lines=14> */
.L_x_5142:


//--------------------- .text._ZN7cutlass13device_kernelIN5flash19enable_sm80_to_sm89INS1_16FlashAttnFwdSm80INS1_25CollectiveMainloopFwdSm80ILi8ELi1ELb0EN4cute5tupleIJNS5_1CILi128EEENS7_ILi32EEENS7_ILi256EEEEEELi256ENS_6half_tEfNS_4arch4Sm80ELb0ELb0ELb1ELb1ELb0ELb1ELb1ELb1EEENS1_21CollectiveEpilogueFwdINS6_IJS8_SA_S9_EEENS6_IJNS7_ILi1EEESI_SI_EEESC_SE_Li256ELb1ELb1ELb1ELb0EEENS1_36VarlenDynamicPersistentTileSchedulerILi128ELi32ELi256ELi256ELb1ELb1ELb0ELb0ELb1ELb1EEEEEEEEEvNT_6ParamsE --------------------------
	.section	.text._ZN7cutlass13device_kernelIN5flash19enable_sm80_to_sm89INS1_16FlashAttnFwdSm80INS1_25CollectiveMainloopFwdSm80ILi8ELi1ELb0EN4cute5tupleIJNS5_1CILi128EEENS7_ILi32EEENS7_ILi256EEEEEELi256ENS_6half_tEfNS_4arch4Sm80ELb0ELb0ELb1ELb1ELb0ELb1ELb1ELb1EEENS1_21CollectiveEpilogueFwdINS6_IJS8_SA_S9_EEENS6_IJNS7_ILi1EEESI_SI_EEESC_SE_Li256ELb1ELb1ELb1ELb0EEENS1_36VarlenDynamicPersistentTileSchedulerILi128ELi32ELi256ELi256ELb1ELb1ELb0ELb0ELb1ELb1EEEEEEEEEvNT_6ParamsE,"ax",@progbits
	.sectioninfo	@"SHI_REGISTERS=255"
	.align	128
.text._ZN7cutlass13device_kernelIN5flash19enable_sm80_to_sm89INS1_16FlashAttnFwdSm80INS1_25CollectiveMainloopFwdSm80ILi8ELi1ELb0EN4cute5tupleIJNS5_1CILi128EEENS7_ILi32EEENS7_ILi256EEEEEELi256ENS_6half_tEfNS_4arch4Sm80ELb0ELb0ELb1ELb1ELb0ELb1ELb1ELb1EEENS1_21CollectiveEpilogueFwdINS6_IJS8_SA_S9_EEENS6_IJNS7_ILi1EEESI_SI_EEESC_SE_Li256ELb1ELb1ELb1ELb0EEENS1_36VarlenDynamicPersistentTileSchedulerILi128ELi32ELi256ELi256ELb1ELb1ELb0ELb0ELb1ELb1EEEEEEEEEvNT_6ParamsE:
        .type           _ZN7cutlass13device_kernelIN5flash19enable_sm80_to_sm89INS1_16FlashAttnFwdSm80INS1_25CollectiveMainloopFwdSm80ILi8ELi1ELb0EN4cute5tupleIJNS5_1CILi128EEENS7_ILi32EEENS7_ILi256EEEEEELi256ENS_6half_tEfNS_4arch4Sm80ELb0ELb0ELb1ELb1ELb0ELb1ELb1ELb1EEENS1_21CollectiveEpilogueFwdINS6_IJS8_SA_S9_EEENS6_IJNS7_ILi1EEESI_SI_EEESC_SE_Li256ELb1ELb1ELb1ELb0EEENS1_36VarlenDynamicPersistentTileSchedulerILi128ELi32ELi256ELi256ELb1ELb1ELb0ELb0ELb1ELb1EEEEEEEEEvNT_6ParamsE,@function
        .size           _ZN7cutlass13device_kernelIN5flash19enable_sm80_to_sm89INS1_16FlashAttnFwdSm80INS1_25CollectiveMainloopFwdSm80ILi8ELi1ELb0EN4cute5tupleIJNS5_1CILi128EEENS7_ILi32EEENS7_ILi256EEEEEELi256ENS_6half_tEfNS_4arch4Sm80ELb0ELb0ELb1ELb1ELb0ELb1ELb1ELb1EEENS1_21CollectiveEpilogueFwdINS6_IJS8_SA_S9_EEENS6_IJNS7_ILi1EEESI_SI_EEESC_SE_Li256ELb1ELb1ELb1ELb0EEENS1_36VarlenDynamicPersistentTileSchedulerILi128ELi32ELi256ELi256ELb1ELb1ELb0ELb0ELb1ELb1EEEEEEEEEvNT_6ParamsE,(.L_x_5147 - _ZN7cutlass13device_kernelIN5flash19enable_sm80_to_sm89INS1_16FlashAttnFwdSm80INS1_25CollectiveMainloopFwdSm80ILi8ELi1ELb0EN4cute5tupleIJNS5_1CILi128EEENS7_ILi32EEENS7_ILi256EEEEEELi256ENS_6half_tEfNS_4arch4Sm80ELb0ELb0ELb1ELb1ELb0ELb1ELb1ELb1EEENS1_21CollectiveEpilogueFwdINS6_IJS8_SA_S9_EEENS6_IJNS7_ILi1EEESI_SI_EEESC_SE_Li256ELb1ELb1ELb1ELb0EEENS1_36VarlenDynamicPersistentTileSchedulerILi128ELi32ELi256ELi256ELb1ELb1ELb0ELb0ELb1ELb1EEEEEEEEEvNT_6ParamsE)
        .other          _ZN7cutlass13device_kernelIN5flash19enable_sm80_to_sm89INS1_16FlashAttnFwdSm80INS1_25CollectiveMainloopFwdSm80ILi8ELi1ELb0EN4cute5tupleIJNS5_1CILi128EEENS7_ILi32EEENS7_ILi256EEEEEELi256ENS_6half_tEfNS_4arch4Sm80ELb0ELb0ELb1ELb1ELb0ELb1ELb1ELb1EEENS1_21CollectiveEpilogueFwdINS6_IJS8_SA_S9_EEENS6_IJNS7_ILi1EEESI_SI_EEESC_SE_Li256ELb1ELb1ELb1ELb0EEENS1_36VarlenDynamicPersistentTileSchedulerILi128ELi32ELi256ELi256ELb1ELb1ELb0ELb0ELb1ELb1EEEEEEEEEvNT_6ParamsE,@"STO_CUDA_ENTRY STV_DEFAULT"
_ZN7cutlass13device_kernelIN5flash19enable_sm80_to_sm89INS1_16FlashAttnFwdSm80INS1_25CollectiveMainloopFwdSm80ILi8ELi1ELb0EN4cute5tupleIJNS5_1CILi128EEENS7_ILi32EEENS7_ILi256EEEEEELi256ENS_6half_tEfNS_4arch4Sm80ELb0ELb0ELb1ELb1ELb0ELb1ELb1ELb1EEENS1_21CollectiveEpilogueFwdINS6_IJS8_SA_S9_EEENS6_IJNS7_ILi1EEESI_SI_EEESC_SE_Li256ELb1ELb1ELb1ELb0EEENS1_36VarlenDynamicPersistentTileSchedulerILi128ELi32ELi256ELi256ELb1ELb1ELb0ELb0ELb1ELb1EEEEEEEEEvNT_6ParamsE:
[----:B------:R-:W-:-:S03]  /*0000*/  MOV R1, c[0x0][0x28] ;  /* 0x00000a0000017a02 */ /* 0x000fc60000000f00 */
[----:B------:R-:W1:Y:S01]  /*0010*/  S2R R2, SR_TID.X ;  /* 0x0000000000027919 */ /* 0x000e620000002100 */
[----:B------:R-:W-:Y:S01]  /*0020*/  IADD3 R1, R1, -0x10, RZ ;  /* 0xfffffff001017810 */ /* 0x000fe20007ffe0ff */
[----:B------:R-:W-:Y:S01]  /*0030*/  ULDC.64 UR6, c[0x0][0x118] ;  /* 0x0000460000067ab9 */ /* 0x000fe20000000a00 */
[----:B-1----:R-:W-:-:S05]  /*0040*/  SHF.R.U32.HI R0, RZ, 0x5, R2 ;  /* 0x00000005ff007819 */ /* 0x002fca0000011602 */
[----:B------:R-:W1:Y:S02]  /*0050*/  SHFL.IDX PT, R3, R0, RZ, 0x1f ;  /* 0x00001fff00037589 */ /* 0x000e6400000e0000 */
[----:B-1----:R-:W-:Y:S02]  /*0060*/  ISETP.NE.AND P0, PT, R3, RZ, PT ;  /* 0x000000ff0300720c */ /* 0x002fe40003f05270 */
[----:B------:R1:W-:Y:S11]  /*0070*/  STL [R1], R3 ;  /* 0x0000000301007387 */ /* 0x0003f60000100800 */
[----:B------:R-:W-:Y:S06]  /*0080*/  @P0 BAR.SYNC.DEFER_BLOCKING 0x5, 0x100 ;  /* 0x0144000000000b1d */ /* 0x000fec0000010000 */
[----:B------:R-:W2:Y:S04]  /*0090*/  @P0 LDS.128 R208, [0x20080] ;  /* 0x02008000ffd00984 */ /* 0x000ea80000000c00 */
[----:B------:R-:W-:Y:S06]  /*00a0*/  @P0 BAR.ARV 0x4, 0x100 ;  /* 0x0104000000000b1d */ /* 0x000fec0000002000 */
[----:B------:R-:W-:Y:S05]  /*00b0*/  @P0 BRA `(.L_x_122) ;  /* 0x00000a7000000947 */ /* 0x000fea0003800000 */
[----:B-1----:R-:W-:Y:S01]  /*00c0*/  LOP3.LUT R13, R2, 0x1f, RZ, 0xc0, !PT ;  /* 0x0000001f020d7812 */ /* 0x002fe200078ec0ff */
[----:B------:R-:W-:Y:S01]  /*00d0*/  CS2R R8, SRZ ;  /* 0x0000000000087805 */ /* 0x000fe2000001ff00 */
[----:B------:R-:W-:-:S02]  /*00e0*/  IMAD.MOV.U32 R7, RZ, RZ, RZ ;  /* 0x000000ffff077224 */ /* 0x000fc400078e00ff */
[----:B------:R-:W-:-:S04]  /*00f0*/  ISETP.NE.AND P6, PT, R13, 0x1f, PT ;  /* 0x0000001f0d00780c */ /* 0x000fc80003fc5270 */
[----:B------:R-:W-:-:S13]  /*0100*/  ISETP.GE.OR P0, PT, R13, c[0x0][0x53c], !P6 ;  /* 0x00014f000d007a0c */ /* 0x000fda0007706670 */
[----:B------:R-:W-:Y:S02]  /*0110*/  @!P0 IMAD.MOV.U32 R4, RZ, RZ, 0x4 ;  /* 0x00000004ff048424 */ /* 0x000fe400078e00ff */
[----:B------:R-:W-:Y:S02]  /*0120*/  @!P0 IMAD.MOV.U32 R2, RZ, RZ, 0x4 ;  /* 0x00000004ff028424 */ /* 0x000fe400078e00ff */
[----:B------:R-:W-:-:S04]  /*0130*/  @!P0 IMAD.WIDE.U32 R4, R13, R4, c[0x0][0x580] ;  /* 0x000160000d048625 */ /* 0x000fc800078e0004 */
[C---:B------:R-:W-:Y:S01]  /*0140*/  @!P0 IMAD.WIDE.U32 R2, R13.reuse, R2, c[0x0][0x578] ;  /* 0x00015e000d028625 */ /* 0x040fe200078e0002 */
[----:B------:R-:W3:Y:S04]  /*0150*/  @!P0 LDG.E R8, [R4.64] ;  /* 0x0000000604088981 */ /* 0x000ee8000c1e1900 */
[----:B------:R-:W3:Y:S01]  /*0160*/  @!P0 LDG.E R7, [R2.64] ;  /* 0x0000000602078981 */ /* 0x000ee2000c1e1900 */
[C---:B------:R-:W-:Y:S01]  /*0170*/  ISETP.NE.AND P5, PT, R13.reuse, RZ, PT ;  /* 0x000000ff0d00720c */ /* 0x040fe20003fa5270 */
[----:B------:R-:W1:Y:S01]  /*0180*/  S2UR UR4, SR_CTAID.X ;  /* 0x00000000000479c3 */ /* 0x000e620000002500 */
[C---:B------:R-:W-:Y:S02]  /*0190*/  ISETP.GE.U32.AND P4, PT, R13.reuse, 0x2, PT ;  /* 0x000000020d00780c */ /* 0x040fe40003f86070 */
[----:B------:R-:W-:-:S02]  /*01a0*/  ISETP.GE.U32.AND P3, PT, R13, 0x4, PT ;  /* 0x000000040d00780c */ /* 0x000fc40003f66070 */
[C---:B------:R-:W-:Y:S02]  /*01b0*/  ISETP.GE.U32.AND P2, PT, R13.reuse, 0x8, PT ;  /* 0x000000080d00780c */ /* 0x040fe40003f46070 */
[----:B------:R-:W-:Y:S01]  /*01c0*/  ISETP.GE.U32.AND P1, PT, R13, 0x10, PT ;  /* 0x000000100d00780c */ /* 0x000fe20003f26070 */
[----:B---3--:R-:W-:-:S05]  /*01d0*/  IMAD R4, R8, R7, RZ ;  /* 0x0000000708047224 */ /* 0x008fca00078e02ff */
[----:B------:R-:W3:Y:S02]  /*01e0*/  SHFL.UP PT, R0, R4, 0x1, RZ ;  /* 0x0420000004007989 */ /* 0x000ee400000e00ff */
[----:B---3--:R-:W-:-:S05]  /*01f0*/  SEL R0, R0, RZ, P5 ;  /* 0x000000ff00007207 */ /* 0x008fca0002800000 */
[----:B------:R-:W-:-:S05]  /*0200*/  IMAD.IADD R4, R4, 0x1, R0 ;  /* 0x0000000104047824 */ /* 0x000fca00078e0200 */
        /* <DEDUP_REMOVED lines=12> */
[----:B------:R-:W3:Y:S02]  /*02d0*/  SHFL.IDX PT, R6, R4, 0x1f, 0x1f ;  /* 0x03e01f0004067f89 */ /* 0x000ee400000e0000 */
[----:B---3--:R-:W-:-:S04]  /*02e0*/  IMAD R6, R6, c[0x0][0x538], RZ ;  /* 0x00014e0006067a24 */ /* 0x008fc800078e02ff */
[----:B------:R-:W-:Y:S01]  /*02f0*/  IMAD.MOV.U32 R0, RZ, RZ, R6 ;  /* 0x000000ffff007224 */ /* 0x000fe200078e0006 */
[----:B-1----:R-:W-:-:S13]  /*0300*/  ISETP.GT.AND P0, PT, R6, UR4, PT ;  /* 0x0000000406007c0c */ /* 0x002fda000bf04270 */
[----:B------:R-:W-:Y:S05]  /*0310*/  @P0 BRA `(.L_x_123) ;  /* 0x0000027000000947 */ /* 0x000fea0003800000 */
[----:B------:R-:W-:Y:S02]  /*0320*/  MOV R6, R0 ;  /* 0x0000000000067202 */ /* 0x000fe40000000f00 */
[----:B------:R-:W-:-:S04]  /*0330*/  MOV R9, RZ ;  /* 0x000000ff00097202 */ /* 0x000fc80000000f00 */
.L_x_127:
        /* <DEDUP_REMOVED lines=12> */
[----:B------:R-:W3:Y:S04]  /*0400*/  @!P0 LDG.E R8, [R4.64] ;  /* 0x0000000604088981 */ /* 0x000ee8000c1e1900 */
[----:B------:R-:W3:Y:S02]  /*0410*/  @!P0 LDG.E R7, [R2.64] ;  /* 0x0000000602078981 */ /* 0x000ee4000c1e1900 */
[----:B---3--:R-:W-:Y:S01]  /*0420*/  IMAD R5, R8, R7, RZ ;  /* 0x0000000708057224 */ /* 0x008fe200078e02ff */
[----:B------:R-:W-:Y:S05]  /*0430*/  BRA.DIV ~URZ, `(.L_x_125) ;  /* 0x00015db27f007947 */ /* 0x000fea000b800000 */
[----:B------:R1:W3:Y:S02]  /*0440*/  SHFL.UP PT, R0, R5, 0x1, RZ ;  /* 0x0420000005007989 */ /* 0x0002e400000e00ff */
.L_x_289:
[----:B---3--:R-:W-:-:S04]  /*0450*/  SEL R0, R0, RZ, P5 ;  /* 0x000000ff00007207 */ /* 0x008fc80002800000 */
        /* <DEDUP_REMOVED lines=14> */
[----:B------:R1:W3:Y:S02]  /*0540*/  SHFL.IDX PT, R0, R4, 0x1f, 0x1f ;  /* 0x03e01f0004007f89 */ /* 0x0002e400000e0000 */
.L_x_290:
[----:B---3--:R-:W-:-:S05]  /*0550*/  IMAD R0, R0, c[0x0][0x538], RZ ;  /* 0x00014e0000007a24 */ /* 0x008fca00078e02ff */
[----:B------:R-:W-:-:S04]  /*0560*/  IADD3 R6, R0, R6, RZ ;  /* 0x0000000600067210 */ /* 0x000fc80007ffe0ff */
[----:B------:R-:W-:-:S13]  /*0570*/  ISETP.GT.AND P0, PT, R6, UR4, PT ;  /* 0x0000000406007c0c */ /* 0x000fda000bf04270 */
[----:B-12---:R-:W-:Y:S05]  /*0580*/  @!P0 BRA `(.L_x_127) ;  /* 0xfffffdb000008947 */ /* 0x006fea000383ffff */
.L_x_123:
[----:B------:R-:W-:-:S05]  /*0590*/  IADD3 R12, -R0, R6, RZ ;  /* 0x00000006000c7210 */ /* 0x000fca0007ffe1ff */
[----:B------:R-:W-:-:S05]  /*05a0*/  IMAD R0, R4, c[0x0][0x538], R12 ;  /* 0x00014e0004007a24 */ /* 0x000fca00078e020c */
[----:B------:R-:W-:Y:S01]  /*05b0*/  ISETP.GT.AND P0, PT, R0, UR4, PT ;  /* 0x0000000400007c0c */ /* 0x000fe2000bf04270 */
[----:B------:R-:W-:-:S12]  /*05c0*/  BRA.DIV ~URZ, `(.L_x_128) ;  /* 0x00015e327f007947 */ /* 0x000fd8000b800000 */
[----:B------:R-:W-:-:S04]  /*05d0*/  VOTE.ANY R6, PT, !P0 ;  /* 0x0000000000067806 */ /* 0x000fc800040e0100 */
.L_x_291:
[----:B--2---:R1:W2:Y:S01]  /*05e0*/  POPC R211, R6 ;  /* 0x0000000600d37309 */ /* 0x0042a20000000000 */
[----:B------:R-:W-:Y:S05]  /*05f0*/  BRA.DIV ~URZ, `(.L_x_129) ;  /* 0x00015e527f007947 */ /* 0x000fea000b800000 */
[----:B--2---:R-:W2:Y:S04]  /*0600*/  SHFL.IDX PT, R11, R8, R211, 0x1f ;  /* 0x00001fd3080b7589 */ /* 0x004ea800000e0000 */
[----:B------:R3:W4:Y:S02]  /*0610*/  SHFL.IDX PT, R10, R7, R211, 0x1f ;  /* 0x00001fd3070a7589 */ /* 0x00072400000e0000 */
[----:B---3--:R-:W-:Y:S02]  /*0620*/  MOV R7, RZ ;  /* 0x000000ff00077202 */ /* 0x008fe40000000f00 */
.L_x_292:
[----:B--2-4-:R-:W-:Y:S01]  /*0630*/  ISETP.NE.AND P0, PT, R6, RZ, PT ;  /* 0x000000ff0600720c */ /* 0x014fe20003f05270 */
[----:B------:R-:W-:-:S12]  /*0640*/  BSSY B0, `(.L_x_130) ;  /* 0x0000005000007945 */ /* 0x000fd80003800000 */
[----:B------:R-:W-:Y:S05]  /*0650*/  @!P0 BRA `(.L_x_131) ;  /* 0x0000003000008947 */ /* 0x000fea0003800000 */
[----:B------:R-:W-:Y:S01]  /*0660*/  IADD3 R3, R211, -0x1, RZ ;  /* 0xffffffffd3037810 */ /* 0x000fe20007ffe0ff */
[----:B------:R-:W-:Y:S05]  /*0670*/  BRA.DIV ~URZ, `(.L_x_132) ;  /* 0x00015eb27f007947 */ /* 0x000fea000b800000 */
[----:B------:R2:W3:Y:S02]  /*0680*/  SHFL.IDX PT, R7, R4, R3, 0x1f ;  /* 0x00001f0304077589 */ /* 0x0004e400000e0000 */
.L_x_131:
[----:B------:R-:W-:Y:S05]  /*0690*/  BSYNC B0 ;  /* 0x0000000000007941 */ /* 0x000fea0003800000 */
.L_x_130:
[----:B------:R-:W-:Y:S01]  /*06a0*/  IABS R0, R11 ;  /* 0x0000000b00007213 */ /* 0x000fe20000000000 */
[----:B---3--:R-:W-:Y:S02]  /*06b0*/  IMAD R208, R7, c[0x0][0x538], R12 ;  /* 0x00014e0007d07a24 */ /* 0x008fe400078e020c */
[----:B------:R-:W-:Y:S02]  /*06c0*/  IMAD.IADD R211, R211, 0x1, R9 ;  /* 0x00000001d3d37824 */ /* 0x000fe400078e0209 */
[----:B------:R-:W-:Y:S01]  /*06d0*/  IMAD.MOV.U32 R5, RZ, RZ, R0 ;  /* 0x000000ffff057224 */ /* 0x000fe200078e0000 */
[----:B------:R-:W-:Y:S02]  /*06e0*/  IABS R0, R10 ;  /* 0x0000000a00007213 */ /* 0x000fe40000000000 */
[----:B------:R-:W-:Y:S01]  /*06f0*/  IADD3 R209, -R208, UR4, RZ ;  /* 0x00000004d0d17c10 */ /* 0x000fe2000fffe1ff */
[----:B------:R-:W3:Y:S02]  /*0700*/  I2F.RP R2, R5 ;  /* 0x0000000500027306 */ /* 0x000ee40000209400 */
[----:B------:R-:W-:Y:S01]  /*0710*/  IMAD.MOV.U32 R7, RZ, RZ, R0 ;  /* 0x000000ffff077224 */ /* 0x000fe200078e0000 */
[----:B-1----:R-:W-:-:S02]  /*0720*/  IABS R6, R209 ;  /* 0x000000d100067213 */ /* 0x002fc40000000000 */
[----:B------:R-:W-:-:S03]  /*0730*/  IABS R0, R11 ;  /* 0x0000000b00007213 */ /* 0x000fc60000000000 */
[----:B------:R-:W-:Y:S01]  /*0740*/  I2F.RP R8, R7 ;  /* 0x0000000700087306 */ /* 0x000fe20000209400 */
[----:B------:R-:W-:-:S07]  /*0750*/  IADD3 R0, RZ, -R0, RZ ;  /* 0x80000000ff007210 */ /* 0x000fce0007ffe0ff */
[----:B---3--:R-:W1:Y:S02]  /*0760*/  MUFU.RCP R2, R2 ;  /* 0x0000000200027308 */ /* 0x008e640000001000 */
[----:B-1----:R-:W-:-:S06]  /*0770*/  IADD3 R2, R2, 0xffffffe, RZ ;  /* 0x0ffffffe02027810 */ /* 0x002fcc0007ffe0ff */
[----:B--2---:R-:W1:Y:S02]  /*0780*/  F2I.FTZ.U32.TRUNC.NTZ R3, R2 ;  /* 0x0000000200037305 */ /* 0x004e64000021f000 */
[----:B-1----:R-:W-:-:S04]  /*0790*/  IMAD.MOV R2, RZ, RZ, -R3 ;  /* 0x000000ffff027224 */ /* 0x002fc800078e0a03 */
[----:B------:R-:W-:Y:S02]  /*07a0*/  IMAD R4, R2, R5, RZ ;  /* 0x0000000502047224 */ /* 0x000fe400078e02ff */
[----:B------:R-:W-:-:S04]  /*07b0*/  IMAD.MOV.U32 R2, RZ, RZ, RZ ;  /* 0x000000ffff027224 */ /* 0x000fc800078e00ff */
[----:B------:R-:W-:-:S04]  /*07c0*/  IMAD.HI.U32 R2, R3, R4, R2 ;  /* 0x0000000403027227 */ /* 0x000fc800078e0002 */
[----:B------:R-:W-:-:S04]  /*07d0*/  IMAD.MOV.U32 R3, RZ, RZ, R6 ;  /* 0x000000ffff037224 */ /* 0x000fc800078e0006 */
[----:B------:R-:W-:-:S04]  /*07e0*/  IMAD.HI.U32 R2, R2, R3, RZ ;  /* 0x0000000302027227 */ /* 0x000fc800078e00ff */
[----:B------:R-:W-:Y:S02]  /*07f0*/  IMAD R0, R2, R0, R3 ;  /* 0x0000000002007224 */ /* 0x000fe400078e0203 */
[----:B------:R-:W1:Y:S03]  /*0800*/  MUFU.RCP R3, R8 ;  /* 0x0000000800037308 */ /* 0x000e660000001000 */
[----:B------:R-:W-:Y:S02]  /*0810*/  ISETP.GT.U32.AND P0, PT, R5, R0, PT ;  /* 0x000000000500720c */ /* 0x000fe40003f04070 */
[----:B-1----:R-:W-:-:S11]  /*0820*/  IADD3 R3, R3, 0xffffffe, RZ ;  /* 0x0ffffffe03037810 */ /* 0x002fd60007ffe0ff */
[----:B------:R-:W-:Y:S01]  /*0830*/  @!P0 IMAD.IADD R0, R0, 0x1, -R5 ;  /* 0x0000000100008824 */ /* 0x000fe200078e0a05 */
[----:B------:R-:W-:Y:S02]  /*0840*/  @!P0 IADD3 R2, R2, 0x1, RZ ;  /* 0x0000000102028810 */ /* 0x000fe40007ffe0ff */
[----:B------:R-:W-:Y:S01]  /*0850*/  ISETP.NE.AND P0, PT, R11, RZ, PT ;  /* 0x000000ff0b00720c */ /* 0x000fe20003f05270 */
[----:B------:R-:W1:Y:S01]  /*0860*/  F2I.FTZ.U32.TRUNC.NTZ R3, R3 ;  /* 0x0000000300037305 */ /* 0x000e62000021f000 */
[----:B------:R-:W-:Y:S02]  /*0870*/  ISETP.GE.U32.AND P2, PT, R0, R5, PT ;  /* 0x000000050000720c */ /* 0x000fe40003f46070 */
[----:B------:R-:W-:-:S04]  /*0880*/  LOP3.LUT R0, R209, R11, RZ, 0x3c, !PT ;  /* 0x0000000bd1007212 */ /* 0x000fc800078e3cff */
[----:B------:R-:W-:-:S07]  /*0890*/  ISETP.GE.AND P1, PT, R0, RZ, PT ;  /* 0x000000ff0000720c */ /* 0x000fce0003f26270 */
[----:B------:R-:W-:Y:S02]  /*08a0*/  @P2 IADD3 R2, R2, 0x1, RZ ;  /* 0x0000000102022810 */ /* 0x000fe40007ffe0ff */
[----:B-1----:R-:W-:-:S03]  /*08b0*/  IADD3 R0, RZ, -R3, RZ ;  /* 0x80000003ff007210 */ /* 0x002fc60007ffe0ff */
[----:B------:R-:W-:Y:S02]  /*08c0*/  IMAD.MOV.U32 R4, RZ, RZ, R2 ;  /* 0x000000ffff047224 */ /* 0x000fe400078e0002 */
[----:B------:R-:W-:Y:S01]  /*08d0*/  IMAD.MOV.U32 R2, RZ, RZ, R0 ;  /* 0x000000ffff027224 */ /* 0x000fe200078e0000 */
[----:B------:R-:W-:Y:S01]  /*08e0*/  IABS R0, R10 ;  /* 0x0000000a00007213 */ /* 0x000fe20000000000 */
[----:B------:R-:W-:Y:S01]  /*08f0*/  @!P1 IMAD.MOV R4, RZ, RZ, -R4 ;  /* 0x000000ffff049224 */ /* 0x000fe200078e0a04 */
[----:B------:R-:W-:Y:S01]  /*0900*/  @!P0 LOP3.LUT R4, RZ, R11, RZ, 0x33, !PT ;  /* 0x0000000bff048212 */ /* 0x000fe200078e33ff */
[----:B------:R-:W-:Y:S01]  /*0910*/  IMAD R5, R2, R7, RZ ;  /* 0x0000000702057224 */ /* 0x000fe200078e02ff */
[----:B------:R-:W-:Y:S01]  /*0920*/  MOV R2, RZ ;  /* 0x000000ff00027202 */ /* 0x000fe20000000f00 */
[----:B------:R-:W-:Y:S01]  /*0930*/  IMAD.MOV R6, RZ, RZ, -R0 ;  /* 0x000000ffff067224 */ /* 0x000fe200078e0a00 */
[----:B------:R-:W-:-:S03]  /*0940*/  IABS R8, R4 ;  /* 0x0000000400087213 */ /* 0x000fc60000000000 */
        /* <DEDUP_REMOVED lines=19> */
[----:B------:R-:W-:-:S04]  /*0a80*/  IMAD R2, R10, R2, R4 ;  /* 0x000000020a027224 */ /* 0x000fc800078e0204 */
[----:B------:R-:W-:Y:S01]  /*0a90*/  IMAD R210, R2, 0x10000, R0 ;  /* 0x0001000002d27824 */ /* 0x000fe200078e0200 */
[----:B------:R-:W-:Y:S05]  /*0aa0*/  BRA `(.L_x_133) ;  /* 0x0000004000007947 */ /* 0x000fea0003800000 */
.L_x_124:
[----:B--2---:R-:W-:Y:S01]  /*0ab0*/  IMAD.MOV.U32 R209, RZ, RZ, RZ ;  /* 0x000000ffffd17224 */ /* 0x004fe200078e00ff */
[----:B------:R-:W-:Y:S01]  /*0ac0*/  MOV R210, RZ ;  /* 0x000000ff00d27202 */ /* 0x000fe20000000f00 */
[----:B------:R-:W-:Y:S01]  /*0ad0*/  IMAD.U32 R208, RZ, RZ, UR4 ;  /* 0x00000004ffd07e24 */ /* 0x000fe2000f8e00ff */
[----:B------:R-:W-:Y:S02]  /*0ae0*/  MOV R211, c[0x0][0x53c] ;  /* 0x00014f0000d37a02 */ /* 0x000fe40000000f00 */
.L_x_133:
[----:B------:R-:W-:Y:S01]  /*0af0*/  ISETP.NE.AND P0, PT, R13, RZ, PT ;  /* 0x000000ff0d00720c */ /* 0x000fe20003f05270 */
[----:B------:R-:W-:-:S12]  /*0b00*/  WARPSYNC 0xffffffff ;  /* 0xffffffff00007948 */ /* 0x000fd80003800000 */
[----:B------:R1:W-:Y:S04]  /*0b10*/  @!P0 STS.128 [0x20080], R208 ;  /* 0x020080d0ff008388 */ /* 0x0003e80000000c00 */
[----:B------:R-:W-:Y:S06]  /*0b20*/  BAR.ARV 0x5, 0x100 ;  /* 0x0144000000007b1d */ /* 0x000fec0000002000 */
.L_x_122:
[----:B-12---:R-:W-:-:S13]  /*0b30*/  ISETP.GE.AND P0, PT, R211, c[0x0][0x53c], PT ;  /* 0x00014f00d3007a0c */ /* 0x006fda0003f06270 */
[----:B------:R-:W-:Y:S05]  /*0b40*/  @P0 EXIT ;  /* 0x000000000000094d */ /* 0x000fea0003800000 */
[----:B------:R-:W1:Y:S02]  /*0b50*/  S2R R10, SR_TID.X ;  /* 0x00000000000a7919 */ /* 0x000e640000002100 */
[----:B-1----:R-:W-:-:S04]  /*0b60*/  SHF.R.S32.HI R9, RZ, 0x1f, R10 ;  /* 0x0000001fff097819 */ /* 0x002fc8000001140a */
[CC--:B------:R-:W-:Y:S02]  /*0b70*/  LEA.HI R2, R9.reuse, R10.reuse, RZ, 0x4 ;  /* 0x0000000a09027211 */ /* 0x0c0fe400078f20ff */
[----:B------:R-:W-:Y:S02]  /*0b80*/  LEA.HI R7, R9, R10, RZ, 0x2 ;  /* 0x0000000a09077211 */ /* 0x000fe400078f10ff */
[----:B------:R-:W-:Y:S02]  /*0b90*/  LOP3.LUT R0, R2, 0xfffffff0, RZ, 0xc0, !PT ;  /* 0xfffffff002007812 */ /* 0x000fe400078ec0ff */
[----:B------:R-:W-:Y:S02]  /*0ba0*/  SHF.R.S32.HI R4, RZ, 0x4, R2 ;  /* 0x00000004ff047819 */ /* 0x000fe40000011402 */
[----:B------:R-:W-:Y:S01]  /*0bb0*/  SHF.R.S32.HI R8, RZ, 0x2, R7 ;  /* 0x00000002ff087819 */ /* 0x000fe20000011407 */
[----:B------:R-:W-:Y:S01]  /*0bc0*/  IMAD.IADD R0, R10, 0x1, -R0 ;  /* 0x000000010a007824 */ /* 0x000fe200078e0a00 */
[----:B------:R-:W-:-:S02]  /*0bd0*/  LEA.HI R2, R2, R4, RZ, 0x1 ;  /* 0x0000000402027211 */ /* 0x000fc400078f08ff */
[----:B------:R-:W-:Y:S02]  /*0be0*/  SHF.R.S32.HI R5, RZ, 0x1f, R7 ;  /* 0x0000001fff057819 */ /* 0x000fe40000011407 */
[----:B------:R-:W-:Y:S02]  /*0bf0*/  SHF.R.S32.HI R6, RZ, 0x1f, R0 ;  /* 0x0000001fff067819 */ /* 0x000fe40000011400 */
[----:B------:R-:W-:Y:S02]  /*0c00*/  LOP3.LUT R3, R2, 0xfffffffe, RZ, 0xc0, !PT ;  /* 0xfffffffe02037812 */ /* 0x000fe400078ec0ff */
[----:B------:R-:W-:Y:S02]  /*0c10*/  LEA.HI R13, R6, R0, RZ, 0x3 ;  /* 0x00000000060d7211 */ /* 0x000fe400078f18ff */
[----:B------:R-:W-:Y:S01]  /*0c20*/  LEA.HI R198, R9, R10, RZ, 0x3 ;  /* 0x0000000a09c67211 */ /* 0x000fe200078f18ff */
[----:B------:R-:W-:Y:S01]  /*0c30*/  IMAD.IADD R11, R4, 0x1, -R3 ;  /* 0x00000001040b7824 */ /* 0x000fe200078e0a03 */
[----:B------:R-:W-:-:S02]  /*0c40*/  LOP3.LUT R3, R13, 0xfffffff8, RZ, 0xc0, !PT ;  /* 0xfffffff80d037812 */ /* 0x000fc400078ec0ff */
[----:B------:R-:W-:Y:S02]  /*0c50*/  LEA.HI R2, R5, R8, RZ, 0x3 ;  /* 0x0000000805027211 */ /* 0x000fe400078f18ff */
[----:B------:R-:W-:Y:S01]  /*0c60*/  LEA.HI R4, R9, R10, RZ, 0x5 ;  /* 0x0000000a09047211 */ /* 0x000fe200078f28ff */
[----:B------:R-:W-:Y:S01]  /*0c70*/  IMAD.IADD R6, R0, 0x1, -R3 ;  /* 0x0000000100067824 */ /* 0x000fe200078e0a03 */
[----:B------:R-:W-:Y:S02]  /*0c80*/  LOP3.LUT R216, R198, 0xfffffff8, RZ, 0xc0, !PT ;  /* 0xfffffff8c6d87812 */ /* 0x000fe400078ec0ff */
[----:B------:R-:W-:Y:S02]  /*0c90*/  LOP3.LUT R2, R2, 0xfffffff8, RZ, 0xc0, !PT ;  /* 0xfffffff802027812 */ /* 0x000fe400078ec0ff */
[----:B------:R-:W-:Y:S01]  /*0ca0*/  LOP3.LUT R0, R4, 0xffffffe0, RZ, 0xc0, !PT ;  /* 0xffffffe004007812 */ /* 0x000fe200078ec0ff */
[----:B------:R-:W-:Y:S01]  /*0cb0*/  IMAD.IADD R216, R10, 0x1, -R216 ;  /* 0x000000010ad87824 */ /* 0x000fe200078e0ad8 */
[----:B------:R-:W-:Y:S01]  /*0cc0*/  SHF.R.S32.HI R5, RZ, 0x5, R4 ;  /* 0x00000005ff057819 */ /* 0x000fe20000011404 */
[----:B------:R-:W-:Y:S01]  /*0cd0*/  IMAD.IADD R8, R8, 0x1, -R2 ;  /* 0x0000000108087824 */ /* 0x000fe200078e0a02 */
[----:B------:R-:W-:Y:S01]  /*0ce0*/  SHF.R.S32.HI R2, RZ, 0x1f, R4 ;  /* 0x0000001fff027819 */ /* 0x000fe20000011404 */
[----:B------:R-:W-:Y:S01]  /*0cf0*/  IMAD.IADD R16, R10, 0x1, -R0 ;  /* 0x000000010a107824 */ /* 0x000fe200078e0a00 */
[----:B------:R-:W-:Y:S01]  /*0d00*/  LOP3.LUT R3, R7, 0xfffffffc, RZ, 0xc0, !PT ;  /* 0xfffffffc07037812 */ /* 0x000fe200078ec0ff */
[----:B------:R-:W-:Y:S01]  /*0d10*/  IMAD.SHL.U32 R4, R216, 0x40, RZ ;  /* 0x00000040d8047824 */ /* 0x000fe200078e00ff */
[----:B------:R-:W-:Y:S01]  /*0d20*/  LEA.HI R0, R2, R5, RZ, 0x3 ;  /* 0x0000000502007211 */ /* 0x000fe200078f18ff */
[----:B------:R-:W-:Y:S01]  /*0d30*/  IMAD.SHL.U32 R138, R216, 0x4, RZ ;  /* 0x00000004d88a7824 */ /* 0x000fe200078e00ff */
[----:B------:R-:W-:Y:S01]  /*0d40*/  SHF.R.S32.HI R9, RZ, 0x1f, R16 ;  /* 0x0000001fff097819 */ /* 0x000fe20000011410 */
[----:B------:R-:W-:Y:S01]  /*0d50*/  IMAD.IADD R7, R10, 0x1, -R3 ;  /* 0x000000010a077824 */ /* 0x000fe200078e0a03 */
[----:B------:R-:W-:Y:S01]  /*0d60*/  LOP3.LUT R2, R4, 0x1c0, RZ, 0xc0, !PT ;  /* 0x000001c004027812 */ /* 0x000fe200078ec0ff */
[----:B------:R-:W-:Y:S01]  /*0d70*/  IMAD.SHL.U32 R12, R5, 0x400, RZ ;  /* 0x00000400050c7824 */ /* 0x000fe200078e00ff */
[----:B------:R-:W-:Y:S01]  /*0d80*/  LOP3.LUT R0, R0, 0xffffff8, RZ, 0xc0, !PT ;  /* 0x0ffffff800007812 */ /* 0x000fe200078ec0ff */
[----:B------:R-:W-:Y:S01]  /*0d90*/  IMAD.SHL.U32 R132, R216, 0x8, RZ ;  /* 0x00000008d8847824 */ /* 0x000fe200078e00ff */
[----:B------:R-:W-:-:S02]  /*0da0*/  LEA.HI R14, R9, R16, RZ, 0x2 ;  /* 0x00000010090e7211 */ /* 0x000fc400078f10ff */
[----:B------:R-:W-:Y:S01]  /*0db0*/  LOP3.LUT R10, R2, 0x8, R198, 0xf8, !PT ;  /* 0x00000008020a7812 */ /* 0x000fe200078ef8c6 */
[----:B------:R-:W-:Y:S01]  /*0dc0*/  IMAD.IADD R3, R5, 0x1, -R0 ;  /* 0x0000000105037824 */ /* 0x000fe200078e0a00 */
[----:B------:R-:W-:Y:S01]  /*0dd0*/  SHF.R.U32.HI R9, RZ, 0x3, R2 ;  /* 0x00000003ff097819 */ /* 0x000fe20000011602 */
[C---:B------:R-:W-:Y:S01]  /*0de0*/  IMAD R5, R7.reuse, 0x2, R12 ;  /* 0x0000000207057824 */ /* 0x040fe200078e020c */
[----:B------:R-:W-:Y:S02]  /*0df0*/  LOP3.LUT R4, R8, 0x1, RZ, 0xc0, !PT ;  /* 0x0000000108047812 */ /* 0x000fe400078ec0ff */
[----:B------:R-:W-:Y:S02]  /*0e00*/  SHF.R.S32.HI R2, RZ, 0x2, R14 ;  /* 0x00000002ff027819 */ /* 0x000fe4000001140e */
[----:B------:R-:W-:Y:S02]  /*0e10*/  LEA.HI R0, R7, R7, RZ, 0x1 ;  /* 0x0000000707007211 */ /* 0x000fe400078f08ff */
[----:B------:R-:W-:Y:S01]  /*0e20*/  ISETP.NE.U32.AND P0, PT, R4, 0x1, PT ;  /* 0x000000010400780c */ /* 0x000fe20003f05070 */
[----:B------:R-:W-:Y:S01]  /*0e30*/  IMAD R15, R3, 0x10, R2 ;  /* 0x00000010030f7824 */ /* 0x000fe200078e0202 */
[----:B------:R-:W-:Y:S01]  /*0e40*/  LOP3.LUT R9, R10, R9, RZ, 0x3c, !PT ;  /* 0x000000090a097212 */ /* 0x000fe200078e3cff */
[----:B------:R-:W-:Y:S01]  /*0e50*/  IMAD.SHL.U32 R4, R6, 0x40, RZ ;  /* 0x0000004006047824 */ /* 0x000fe200078e00ff */
[----:B------:R-:W-:Y:S01]  /*0e60*/  LOP3.LUT R2, R0, 0x1ffffffe, RZ, 0xc0, !PT ;  /* 0x1ffffffe00027812 */ /* 0x000fe200078ec0ff */
[C---:B------:R-:W-:Y:S01]  /*0e70*/  IMAD.SHL.U32 R3, R8.reuse, 0x40, RZ ;  /* 0x0000004008037824 */ /* 0x040fe200078e00ff */
[----:B------:R-:W-:Y:S01]  /*0e80*/  R2P PR, R8, 0x6 ;  /* 0x0000000608007804 */ /* 0x000fe20000000000 */
[C---:B------:R-:W-:Y:S01]  /*0e90*/  IMAD R0, R11.reuse, 0x200, R9 ;  /* 0x000002000b007824 */ /* 0x040fe200078e0209 */
[C---:B------:R-:W-:Y:S01]  /*0ea0*/  LOP3.LUT P4, RZ, R6.reuse, 0x2, RZ, 0xc0, !PT ;  /* 0x0000000206ff7812 */ /* 0x040fe2000788c0ff */
[----:B------:R-:W-:Y:S01]  /*0eb0*/  STL [R1+0x4], R15 ;  /* 0x0000040f01007387 */ /* 0x000fe20000100800 */
[----:B------:R-:W-:Y:S01]  /*0ec0*/  LOP3.LUT P3, RZ, R6, 0x4, RZ, 0xc0, !PT ;  /* 0x0000000406ff7812 */ /* 0x000fe2000786c0ff */
[----:B------:R-:W-:Y:S01]  /*0ed0*/  IMAD.SHL.U32 R6, R11, 0x8, RZ ;  /* 0x000000080b067824 */ /* 0x000fe200078e00ff */
[----:B------:R-:W-:Y:S01]  /*0ee0*/  SHF.R.S32.HI R198, RZ, 0x3, R198 ;  /* 0x00000003ffc67819 */ /* 0x000fe200000114c6 */
[----:B------:R-:W-:Y:S01]  /*0ef0*/  IMAD.IADD R11, R7, 0x1, -R2 ;  /* 0x00000001070b7824 */ /* 0x000fe200078e0a02 */
[----:B------:R-:W-:-:S02]  /*0f00*/  LOP3.LUT R2, R4, 0x1c0, RZ, 0xc0, !PT ;  /* 0x000001c004027812 */ /* 0x000fc400078ec0ff */
[----:B------:R-:W-:Y:S01]  /*0f10*/  LOP3.LUT R3, R3, 0x1c0, RZ, 0xc0, !PT ;  /* 0x000001c003037812 */ /* 0x000fe200078ec0ff */
[----:B------:R-:W-:Y:S01]  /*0f20*/  IMAD R11, R11, 0x8, R15 ;  /* 0x000000080b0b7824 */ /* 0x000fe200078e020f */
[----:B------:R-:W-:Y:S01]  /*0f30*/  LOP3.LUT R4, R2, 0x8, R6, 0xf8, !PT ;  /* 0x0000000802047812 */ /* 0x000fe200078ef806 */
[----:B------:R-:W-:Y:S01]  /*0f40*/  IMAD.SHL.U32 R6, R13, 0x40, RZ ;  /* 0x000000400d067824 */ /* 0x000fe200078e00ff */
[----:B------:R-:W-:Y:S02]  /*0f50*/  SHF.R.U32.HI R2, RZ, 0x3, R2 ;  /* 0x00000003ff027819 */ /* 0x000fe40000011602 */
[----:B------:R-:W-:Y:S01]  /*0f60*/  IADD3 R17, R198, 0x60, RZ ;  /* 0x00000060c6117810 */ /* 0x000fe20007ffe0ff */
[----:B------:R1:W-:Y:S01]  /*0f70*/  STL [R1+0x8], R11 ;  /* 0x0000080b01007387 */ /* 0x0003e20000100800 */
[----:B------:R-:W-:Y:S02]  /*0f80*/  IADD3 R140, R138, 0x40, RZ ;  /* 0x000000408a8c7810 */ /* 0x000fe40007ffe0ff */
[----:B------:R-:W-:-:S02]  /*0f90*/  LEA.HI R3, R3, R3, RZ, 0x1d ;  /* 0x0000000303037211 */ /* 0x000fc400078fe8ff */
[----:B------:R-:W-:Y:S01]  /*0fa0*/  IADD3 R18, R198, 0x40, RZ ;  /* 0x00000040c6127810 */ /* 0x000fe20007ffe0ff */
[----:B------:R-:W-:Y:S01]  /*0fb0*/  IMAD.IADD R134, R138, 0x1, R140 ;  /* 0x000000018a867824 */ /* 0x000fe200078e028c */
[----:B------:R-:W-:Y:S01]  /*0fc0*/  LOP3.LUT R8, R4, R2, RZ, 0x3c, !PT ;  /* 0x0000000204087212 */ /* 0x000fe200078e3cff */
[----:B------:R-:W-:Y:S01]  /*0fd0*/  IMAD.SHL.U32 R2, R17, 0x40, RZ ;  /* 0x0000004011027824 */ /* 0x000fe200078e00ff */
[----:B------:R-:W-:Y:S01]  /*0fe0*/  SHF.R.S32.HI R4, RZ, 0x1f, R17 ;  /* 0x0000001fff047819 */ /* 0x000fe20000011411 */
[----:B------:R-:W-:Y:S01]  /*0ff0*/  IMAD.IADD R10, R5, 0x1, R3 ;  /* 0x00000001050a7824 */ /* 0x000fe200078e0203 */
[----:B------:R-:W-:Y:S01]  /*1000*/  SHF.R.S32.HI R5, RZ, 0x1f, R18 ;  /* 0x0000001fff057819 */ /* 0x000fe20000011412 */
[----:B------:R-:W-:Y:S01]  /*1010*/  IMAD.SHL.U32 R3, R18, 0x40, RZ ;  /* 0x0000004012037824 */ /* 0x000fe200078e00ff */
[----:B------:R-:W-:Y:S01]  /*1020*/  LOP3.LUT R242, R2, 0x1c0, RZ, 0xc0, !PT ;  /* 0x000001c002f27812 */ /* 0x000fe200078ec0ff */
[----:B------:R-:W-:Y:S01]  /*1030*/  IMAD.SHL.U32 R223, R10, 0x2, RZ ;  /* 0x000000020adf7824 */ /* 0x000fe200078e00ff */
[----:B------:R-:W-:Y:S01]  /*1040*/  SHF.R.S32.HI R2, RZ, 0x1f, R134 ;  /* 0x0000001fff027819 */ /* 0x000fe20000011486 */
[----:B------:R-:W-:Y:S01]  /*1050*/  IMAD.MOV.U32 R10, RZ, RZ, 0x40 ;  /* 0x00000040ff0a7424 */ /* 0x000fe200078e00ff */
[----:B------:R-:W-:-:S02]  /*1060*/  LEA.HI R5, R5, R18, RZ, 0x3 ;  /* 0x0000001205057211 */ /* 0x000fc400078f18ff */
[----:B------:R-:W-:Y:S02]  /*1070*/  LOP3.LUT R243, R3, 0x1c0, RZ, 0xc0, !PT ;  /* 0x000001c003f37812 */ /* 0x000fe400078ec0ff */
[----:B------:R-:W-:Y:S01]  /*1080*/  LEA.HI R4, R4, R17, RZ, 0x3 ;  /* 0x0000001104047211 */ /* 0x000fe200078f18ff */
[----:B------:R-:W-:Y:S01]  /*1090*/  IMAD.SHL.U32 R7, R5, 0x40, RZ ;  /* 0x0000004005077824 */ /* 0x000fe200078e00ff */
[CC--:B------:R-:W-:Y:S02]  /*10a0*/  LEA.HI R3, R2.reuse, R134.reuse, RZ, 0x6 ;  /* 0x0000008602037211 */ /* 0x0c0fe400078f30ff */
[----:B------:R-:W-:Y:S01]  /*10b0*/  LEA.HI R2, R2, R134, RZ, 0x3 ;  /* 0x0000008602027211 */ /* 0x000fe200078f18ff */
[----:B------:R-:W-:Y:S01]  /*10c0*/  IMAD.SHL.U32 R9, R4, 0x40, RZ ;  /* 0x0000004004097824 */ /* 0x000fe200078e00ff */
[----:B------:R-:W-:Y:S01]  /*10d0*/  LOP3.LUT R4, R6, 0xfffffe00, RZ, 0xc0, !PT ;  /* 0xfffffe0006047812 */ /* 0x000fe200078ec0ff */
[----:B------:R-:W-:Y:S01]  /*10e0*/  IMAD.SHL.U32 R5, R3, 0x80, RZ ;  /* 0x0000008003057824 */ /* 0x000fe200078e00ff */
[----:B------:R-:W-:-:S02]  /*10f0*/  SHF.R.U32.HI R18, RZ, 0x3, R243 ;  /* 0x00000003ff127819 */ /* 0x000fc400000116f3 */
[----:B------:R-:W-:Y:S02]  /*1100*/  SHF.R.U32.HI R17, RZ, 0x3, R242 ;  /* 0x00000003ff117819 */ /* 0x000fe400000116f2 */
[--C-:B------:R-:W-:Y:S02]  /*1110*/  LOP3.LUT R6, R243, 0x38, R2.reuse, 0xf8, !PT ;  /* 0x00000038f3067812 */ /* 0x100fe400078ef802 */
[----:B------:R-:W-:Y:S02]  /*1120*/  LOP3.LUT R3, R242, 0x38, R2, 0xf8, !PT ;  /* 0x00000038f2037812 */ /* 0x000fe400078ef802 */
[----:B------:R-:W-:Y:S02]  /*1130*/  LOP3.LUT R2, R5, 0xffffe000, RZ, 0xc0, !PT ;  /* 0xffffe00005027812 */ /* 0x000fe400078ec0ff */
[----:B------:R-:W-:Y:S02]  /*1140*/  LOP3.LUT R245, R7, 0xfffffe00, RZ, 0xc0, !PT ;  /* 0xfffffe0007f57812 */ /* 0x000fe400078ec0ff */
[----:B------:R-:W-:-:S02]  /*1150*/  LOP3.LUT R5, R6, R18, RZ, 0x3c, !PT ;  /* 0x0000001206057212 */ /* 0x000fc400078e3cff */
[----:B------:R-:W-:Y:S02]  /*1160*/  LOP3.LUT R244, R9, 0xfffffe00, RZ, 0xc0, !PT ;  /* 0xfffffe0009f47812 */ /* 0x000fe400078ec0ff */
[----:B------:R-:W-:Y:S02]  /*1170*/  LOP3.LUT R3, R3, R17, RZ, 0x3c, !PT ;  /* 0x0000001103037212 */ /* 0x000fe400078e3cff */
[-C--:B------:R-:W-:Y:S02]  /*1180*/  IADD3 R9, R5, R2.reuse, R245 ;  /* 0x0000000205097210 */ /* 0x080fe40007ffe0f5 */
[----:B------:R-:W-:Y:S02]  /*1190*/  IADD3 R7, R3, R2, R244 ;  /* 0x0000000203077210 */ /* 0x000fe40007ffe0f4 */
[----:B------:R-:W-:Y:S02]  /*11a0*/  LOP3.LUT R2, R14, 0x7ffffffc, RZ, 0xc0, !PT ;  /* 0x7ffffffc0e027812 */ /* 0x000fe400078ec0ff */
[----:B------:R-:W-:-:S02]  /*11b0*/  IADD3 R3, R8, R4, R12 ;  /* 0x0000000408037210 */ /* 0x000fc40007ffe00c */
[C---:B------:R-:W-:Y:S01]  /*11c0*/  IADD3 R5, R223.reuse, 0x80, RZ ;  /* 0x00000080df057810 */ /* 0x040fe20007ffe0ff */
[----:B------:R-:W-:Y:S01]  /*11d0*/  IMAD.IADD R2, R16, 0x1, -R2 ;  /* 0x0000000110027824 */ /* 0x000fe200078e0a02 */
[----:B------:R-:W-:Y:S01]  /*11e0*/  LOP3.LUT R4, R8, R4, RZ, 0xfc, !PT ;  /* 0x0000000408047212 */ /* 0x000fe200078efcff */
[----:B------:R-:W-:Y:S01]  /*11f0*/  IMAD.MOV.U32 R8, RZ, RZ, 0x20 ;  /* 0x00000020ff087424 */ /* 0x000fe200078e00ff */
[----:B------:R-:W-:Y:S01]  /*1200*/  IADD3 R224, R223, 0x70, RZ ;  /* 0x00000070dfe07810 */ /* 0x000fe20007ffe0ff */
[----:B------:R-:W-:Y:S01]  /*1210*/  IMAD.SHL.U32 R199, R2, 0x2, RZ ;  /* 0x0000000202c77824 */ /* 0x000fe200078e00ff */
[----:B------:R-:W-:Y:S02]  /*1220*/  @P0 IADD3 R224, R5, 0x10, RZ ;  /* 0x0000001005e00810 */ /* 0x000fe40007ffe0ff */
[----:B------:R-:W-:Y:S02]  /*1230*/  IADD3 R5, R198, 0x20, RZ ;  /* 0x00000020c6057810 */ /* 0x000fe40007ffe0ff */
[----:B------:R-:W-:-:S02]  /*1240*/  SEL R5, R8, 0xffffffe0, !P1 ;  /* 0xffffffe008057807 */ /* 0x000fc40004800000 */
[----:B------:R-:W-:Y:S02]  /*1250*/  SEL R2, R8, 0xffffffe0, !P4 ;  /* 0xffffffe008027807 */ /* 0x000fe40006000000 */
[----:B------:R-:W-:Y:S01]  /*1260*/  LEA R182, R3, 0x10080, 0x1 ;  /* 0x0001008003b67811 */ /* 0x000fe200078e08ff */
[----:B------:R-:W-:Y:S01]  /*1270*/  IMAD.IADD R226, R223, 0x1, R5 ;  /* 0x00000001dfe27824 */ /* 0x000fe200078e0205 */
[----:B------:R-:W-:Y:S01]  /*1280*/  LEA R178, R4, 0x8080, 0x1 ;  /* 0x0000808004b27811 */ /* 0x000fe200078e08ff */
[----:B------:R-:W-:Y:S01]  /*1290*/  IMAD.IADD R225, R5, 0x1, R224 ;  /* 0x0000000105e17824 */ /* 0x000fe200078e02e0 */
[----:B------:R-:W-:Y:S01]  /*12a0*/  LEA R176, R0, 0xc080, 0x1 ;  /* 0x0000c08000b07811 */ /* 0x000fe200078e08ff */
[----:B------:R-:W-:Y:S01]  /*12b0*/  IMAD.IADD R183, R182, 0x1, R2 ;  /* 0x00000001b6b77824 */ /* 0x000fe200078e0202 */
[----:B------:R-:W-:Y:S01]  /*12c0*/  SEL R6, R10, 0xffffffc0, !P2 ;  /* 0xffffffc00a067807 */ /* 0x000fe20005000000 */
[----:B------:R-:W-:Y:S01]  /*12d0*/  IMAD.IADD R179, R2, 0x1, R178 ;  /* 0x0000000102b37824 */ /* 0x000fe200078e02b2 */
[----:B------:R-:W-:-:S02]  /*12e0*/  SEL R0, R10, 0xffffffc0, !P3 ;  /* 0xffffffc00a007807 */ /* 0x000fc40005800000 */
[----:B------:R-:W-:Y:S01]  /*12f0*/  IADD3 R241, R199, 0x8, RZ ;  /* 0x00000008c7f17810 */ /* 0x000fe20007ffe0ff */
[----:B------:R-:W-:Y:S01]  /*1300*/  IMAD.IADD R230, R223, 0x1, R6 ;  /* 0x00000001dfe67824 */ /* 0x000fe200078e0206 */
[C---:B------:R-:W-:Y:S01]  /*1310*/  IADD3 R240, R199.reuse, 0x10, RZ ;  /* 0x00000010c7f07810 */ /* 0x040fe20007ffe0ff */
[C---:B------:R-:W-:Y:S01]  /*1320*/  IMAD.IADD R229, R6.reuse, 0x1, R226 ;  /* 0x0000000106e57824 */ /* 0x040fe200078e02e2 */
[C---:B------:R-:W-:Y:S01]  /*1330*/  IADD3 R239, R199.reuse, 0x18, RZ ;  /* 0x00000018c7ef7810 */ /* 0x040fe20007ffe0ff */
[----:B------:R-:W-:Y:S01]  /*1340*/  IMAD.IADD R228, R6, 0x1, R224 ;  /* 0x0000000106e47824 */ /* 0x000fe200078e02e0 */
[----:B------:R-:W-:Y:S01]  /*1350*/  IADD3 R238, R199, 0x20, RZ ;  /* 0x00000020c7ee7810 */ /* 0x000fe20007ffe0ff */
[----:B------:R-:W-:Y:S01]  /*1360*/  IMAD.IADD R227, R225, 0x1, R6 ;  /* 0x00000001e1e37824 */ /* 0x000fe200078e0206 */
[C---:B------:R-:W-:Y:S01]  /*1370*/  IADD3 R237, R199.reuse, 0x28, RZ ;  /* 0x00000028c7ed7810 */ /* 0x040fe20007ffe0ff */
[----:B------:R-:W-:Y:S01]  /*1380*/  IMAD.IADD R185, R182, 0x1, R0 ;  /* 0x00000001b6b97824 */ /* 0x000fe200078e0200 */
[C---:B------:R-:W-:Y:S01]  /*1390*/  IADD3 R236, R199.reuse, 0x30, RZ ;  /* 0x00000030c7ec7810 */ /* 0x040fe20007ffe0ff */
[C---:B------:R-:W-:Y:S01]  /*13a0*/  IMAD.IADD R181, R0.reuse, 0x1, R178 ;  /* 0x0000000100b57824 */ /* 0x040fe200078e02b2 */
[----:B------:R-:W-:Y:S01]  /*13b0*/  IADD3 R235, R199, 0x38, RZ ;  /* 0x00000038c7eb7810 */ /* 0x000fe20007ffe0ff */
[----:B------:R-:W-:Y:S01]  /*13c0*/  IMAD.IADD R184, R183, 0x1, R0 ;  /* 0x00000001b7b87824 */ /* 0x000fe200078e0200 */
[C---:B------:R-:W-:Y:S01]  /*13d0*/  IADD3 R234, R199.reuse, 0x40, RZ ;  /* 0x00000040c7ea7810 */ /* 0x040fe20007ffe0ff */
[----:B------:R-:W-:Y:S01]  /*13e0*/  IMAD.IADD R180, R0, 0x1, R179 ;  /* 0x0000000100b47824 */ /* 0x000fe200078e02b3 */
[----:B------:R-:W-:-:S02]  /*13f0*/  IADD3 R233, R199, 0x48, RZ ;  /* 0x00000048c7e97810 */ /* 0x000fc40007ffe0ff */
[----:B------:R-:W-:Y:S02]  /*1400*/  SHF.R.S32.HI R8, RZ, 0x1f, R241 ;  /* 0x0000001fff087819 */ /* 0x000fe400000114f1 */
[C---:B------:R-:W-:Y:S02]  /*1410*/  IADD3 R142, R138.reuse, 0x20, RZ ;  /* 0x000000208a8e7810 */ /* 0x040fe40007ffe0ff */
[----:B------:R-:W-:Y:S02]  /*1420*/  IADD3 R141, R138, 0x60, RZ ;  /* 0x000000608a8d7810 */ /* 0x000fe40007ffe0ff */
[C---:B------:R-:W-:Y:S02]  /*1430*/  IADD3 R196, R132.reuse, 0x80, RZ ;  /* 0x0000008084c47810 */ /* 0x040fe40007ffe0ff */
[----:B------:R-:W-:Y:S02]  /*1440*/  IADD3 R197, R132, 0xc0, RZ ;  /* 0x000000c084c57810 */ /* 0x000fe40007ffe0ff */
[----:B------:R-:W-:-:S02]  /*1450*/  IADD3 R231, R199, 0x50, RZ ;  /* 0x00000050c7e77810 */ /* 0x000fc40007ffe0ff */
[----:B-1----:R-:W-:Y:S02]  /*1460*/  SHF.R.S32.HI R11, RZ, 0x1f, R240 ;  /* 0x0000001fff0b7819 */ /* 0x002fe400000114f0 */
[----:B------:R-:W-:Y:S02]  /*1470*/  SHF.R.S32.HI R10, RZ, 0x1f, R239 ;  /* 0x0000001fff0a7819 */ /* 0x000fe400000114ef */
[----:B------:R-:W-:Y:S02]  /*1480*/  SHF.R.S32.HI R8, RZ, 0x1f, R238 ;  /* 0x0000001fff087819 */ /* 0x000fe400000114ee */
[----:B------:R-:W-:Y:S02]  /*1490*/  SHF.R.S32.HI R252, RZ, 0x1f, R237 ;  /* 0x0000001ffffc7819 */ /* 0x000fe400000114ed */
[----:B------:R-:W-:Y:S02]  /*14a0*/  SHF.R.S32.HI R251, RZ, 0x1f, R236 ;  /* 0x0000001ffffb7819 */ /* 0x000fe400000114ec */
[----:B------:R-:W-:-:S02]  /*14b0*/  SHF.R.S32.HI R250, RZ, 0x1f, R235 ;  /* 0x0000001ffffa7819 */ /* 0x000fc400000114eb */
[----:B------:R-:W-:Y:S02]  /*14c0*/  SHF.R.S32.HI R249, RZ, 0x1f, R234 ;  /* 0x0000001ffff97819 */ /* 0x000fe400000114ea */
[----:B------:R-:W-:Y:S02]  /*14d0*/  SHF.R.S32.HI R248, RZ, 0x1f, R233 ;  /* 0x0000001ffff87819 */ /* 0x000fe400000114e9 */
[----:B------:R-:W-:Y:S02]  /*14e0*/  LEA R247, R9, 0x10080, 0x1 ;  /* 0x0001008009f77811 */ /* 0x000fe400078e08ff */
[----:B------:R-:W-:Y:S02]  /*14f0*/  LEA R246, R7, 0x10080, 0x1 ;  /* 0x0001008007f67811 */ /* 0x000fe400078e08ff */
.L_x_288:
[----:B------:R-:W-:-:S04]  /*1500*/  IMAD.MOV.U32 R12, RZ, RZ, 0x4 ;  /* 0x00000004ff0c7424 */ /* 0x000fc800078e00ff */
[----:B------:R-:W-:-:S05]  /*1510*/  IMAD.WIDE R2, R211, R12, c[0x0][0x588] ;  /* 0x00016200d3027625 */ /* 0x000fca00078e020c */
[----:B------:R-:W2:Y:S01]  /*1520*/  LDG.E R206, [R2.64] ;  /* 0x0000000602ce7981 */ /* 0x000ea2000c1e1900 */
[----:B------:R-:W-:Y:S01]  /*1530*/  ISETP.NE.U32.AND P4, PT, RZ, c[0x0][0x360], PT ;  /* 0x0000d800ff007a0c */ /* 0x000fe20003f85070 */
[----:B------:R-:W-:Y:S01]  /*1540*/  CS2R R116, SRZ ;  /* 0x0000000000747805 */ /* 0x000fe2000001ff00 */
[----:B------:R-:W-:Y:S02]  /*1550*/  ISETP.NE.U32.AND P0, PT, RZ, c[0x0][0x370], PT ;  /* 0x0000dc00ff007a0c */ /* 0x000fe40003f05070 */
[----:B------:R-:W-:Y:S02]  /*1560*/  ISETP.NE.AND.EX P4, PT, RZ, c[0x0][0x364], PT, P4 ;  /* 0x0000d900ff007a0c */ /* 0x000fe40003f85340 */
[----:B------:R-:W-:Y:S02]  /*1570*/  ISETP.NE.AND.EX P2, PT, RZ, c[0x0][0x374], PT, P0 ;  /* 0x0000dd00ff007a0c */ /* 0x000fe40003f45300 */
[----:B------:R-:W-:Y:S02]  /*1580*/  ISETP.NE.U32.AND P3, PT, RZ, c[0x0][0x348], PT ;  /* 0x0000d200ff007a0c */ /* 0x000fe40003f65070 */
[----:B------:R-:W-:-:S02]  /*1590*/  ISETP.NE.U32.AND P5, PT, RZ, c[0x0][0x358], PT ;  /* 0x0000d600ff007a0c */ /* 0x000fc40003fa5070 */
[----:B------:R-:W-:Y:S02]  /*15a0*/  ISETP.NE.AND.EX P3, PT, RZ, c[0x0][0x34c], PT, P3 ;  /* 0x0000d300ff007a0c */ /* 0x000fe40003f65330 */
[----:B------:R-:W-:Y:S01]  /*15b0*/  ISETP.NE.AND.EX P5, PT, RZ, c[0x0][0x35c], PT, P5 ;  /* 0x0000d700ff007a0c */ /* 0x000fe20003fa5350 */
[----:B------:R-:W-:Y:S02]  /*15c0*/  IMAD.MOV.U32 R118, RZ, RZ, RZ ;  /* 0x000000ffff767224 */ /* 0x000fe400078e00ff */
[----:B------:R-:W-:Y:S01]  /*15d0*/  IMAD.MOV.U32 R11, RZ, RZ, RZ ;  /* 0x000000ffff0b7224 */ /* 0x000fe200078e00ff */
[----:B--2---:R-:W-:Y:S02]  /*15e0*/  SHF.R.S32.HI R221, RZ, 0x1f, R206 ;  /* 0x0000001fffdd7819 */ /* 0x004fe400000114ce */
[C---:B------:R-:W-:Y:S02]  /*15f0*/  @P4 LEA R2, P0, R206.reuse, c[0x0][0x360], 0x2 ;  /* 0x0000d800ce024a11 */ /* 0x040fe400078010ff */
[----:B------:R-:W-:-:S02]  /*1600*/  @P2 LEA R4, P1, R206, c[0x0][0x370], 0x2 ;  /* 0x0000dc00ce042a11 */ /* 0x000fc400078210ff */
[C-C-:B------:R-:W-:Y:S02]  /*1610*/  @P4 LEA.HI.X R3, R206.reuse, c[0x0][0x364], R221.reuse, 0x2, P0 ;  /* 0x0000d900ce034a11 */ /* 0x140fe400000f14dd */
[----:B------:R-:W-:Y:S02]  /*1620*/  ISETP.NE.U32.AND P0, PT, RZ, c[0x0][0x350], PT ;  /* 0x0000d400ff007a0c */ /* 0x000fe40003f05070 */
[----:B------:R-:W-:Y:S01]  /*1630*/  @P2 LEA.HI.X R5, R206, c[0x0][0x374], R221, 0x2, P1 ;  /* 0x0000dd00ce052a11 */ /* 0x000fe200008f14dd */
[----:B------:R1:W5:Y:S01]  /*1640*/  @P4 LDG.E R122, [R2.64] ;  /* 0x00000006027a4981 */ /* 0x000362000c1e1900 */
[----:B------:R-:W-:-:S03]  /*1650*/  ISETP.NE.AND.EX P6, PT, RZ, c[0x0][0x354], PT, P0 ;  /* 0x0000d500ff007a0c */ /* 0x000fc60003fc5300 */
[----:B------:R2:W5:Y:S01]  /*1660*/  @P2 LDG.E R117, [R4.64] ;  /* 0x0000000604752981 */ /* 0x000562000c1e1900 */
[----:B------:R-:W-:-:S04]  /*1670*/  LEA R6, P2, R206, c[0x0][0x348], 0x2 ;  /* 0x0000d200ce067a11 */ /* 0x000fc800078410ff */
[----:B------:R-:W-:-:S05]  /*1680*/  LEA.HI.X R7, R206, c[0x0][0x34c], R221, 0x2, P2 ;  /* 0x0000d300ce077a11 */ /* 0x000fca00010f14dd */
[----:B------:R3:W5:Y:S01]  /*1690*/  @P3 LDG.E R118, [R6.64] ;  /* 0x0000000606763981 */ /* 0x000762000c1e1900 */
[C---:B-1----:R-:W-:Y:S02]  /*16a0*/  LEA R2, P0, R206.reuse, c[0x0][0x358], 0x2 ;  /* 0x0000d600ce027a11 */ /* 0x042fe400078010ff */
[C---:B--2---:R-:W-:Y:S02]  /*16b0*/  LEA R4, P1, R206.reuse, c[0x0][0x350], 0x2 ;  /* 0x0000d400ce047a11 */ /* 0x044fe400078210ff */
[C-C-:B------:R-:W-:Y:S02]  /*16c0*/  LEA.HI.X R3, R206.reuse, c[0x0][0x35c], R221.reuse, 0x2, P0 ;  /* 0x0000d700ce037a11 */ /* 0x140fe400000f14dd */
[----:B------:R-:W-:-:S03]  /*16d0*/  LEA.HI.X R5, R206, c[0x0][0x354], R221, 0x2, P1 ;  /* 0x0000d500ce057a11 */ /* 0x000fc600008f14dd */
[----:B------:R3:W5:Y:S04]  /*16e0*/  @P5 LDG.E R11, [R2.64] ;  /* 0x00000006020b5981 */ /* 0x000768000c1e1900 */
[----:B------:R3:W5:Y:S01]  /*16f0*/  @P6 LDG.E R116, [R4.64] ;  /* 0x0000000604746981 */ /* 0x000762000c1e1900 */
[----:B------:R-:W-:Y:S01]  /*1700*/  YIELD ;  /* 0x0000000000007946 */ /* 0x000fe20003800000 */
[----:B------:R-:W-:Y:S02]  /*1710*/  P2R R14, PR, RZ, 0x40 ;  /* 0x00000040ff0e7803 */ /* 0x000fe40000000000 */
[----:B------:R-:W-:Y:S01]  /*1720*/  LOP3.LUT R217, R210, 0xffff, RZ, 0xc0, !PT ;  /* 0x0000ffffd2d97812 */ /* 0x000fe200078ec0ff */
[----:B------:R-:W-:Y:S05]  /*1730*/  @P4 BRA `(.L_x_134) ;  /* 0x0000005000004947 */ /* 0x000fea0003800000 */
[----:B-----5:R-:W-:Y:S01]  /*1740*/  MOV R122, c[0x0][0x168] ;  /* 0x00005a00007a7a02 */ /* 0x020fe20000000f00 */
[----:B------:R-:W-:Y:S05]  /*1750*/  @!P3 BRA `(.L_x_134) ;  /* 0x000000300000b947 */ /* 0x000fea0003800000 */
[----:B------:R-:W2:Y:S04]  /*1760*/  LDG.E R8, [R6.64] ;  /* 0x0000000606087981 */ /* 0x000ea8000c1e1900 */
[----:B------:R-:W2:Y:S02]  /*1770*/  LDG.E R0, [R6.64+0x4] ;  /* 0x0000040606007981 */ /* 0x000ea4000c1e1900 */
[----:B--2---:R-:W-:-:S02]  /*1780*/  IADD3 R122, -R8, R0, RZ ;  /* 0x00000000087a7210 */ /* 0x004fc40007ffe1ff */
.L_x_134:
[----:B------:R-:W-:-:S04]  /*1790*/  ISETP.NE.U32.AND P0, PT, RZ, c[0x0][0x368], PT ;  /* 0x0000da00ff007a0c */ /* 0x000fc80003f05070 */
[----:B------:R-:W-:-:S13]  /*17a0*/  ISETP.NE.AND.EX P0, PT, RZ, c[0x0][0x36c], PT, P0 ;  /* 0x0000db00ff007a0c */ /* 0x000fda0003f05300 */
[----:B------:R-:W-:Y:S05]  /*17b0*/  @!P0 BRA `(.L_x_135) ;  /* 0x0000004000008947 */ /* 0x000fea0003800000 */
[----:B---3--:R-:W-:-:S04]  /*17c0*/  LEA R4, P0, R206, c[0x0][0x368], 0x2 ;  /* 0x0000da00ce047a11 */ /* 0x008fc800078010ff */
[----:B------:R-:W-:-:S05]  /*17d0*/  LEA.HI.X R5, R206, c[0x0][0x36c], R221, 0x2, P0 ;  /* 0x0000db00ce057a11 */ /* 0x000fca00000f14dd */
[----:B------:R1:W5:Y:S01]  /*17e0*/  LDG.E R9, [R4.64] ;  /* 0x0000000604097981 */ /* 0x000362000c1e1900 */
[----:B------:R-:W-:Y:S05]  /*17f0*/  BRA `(.L_x_136) ;  /* 0x0000005000007947 */ /* 0x000fea0003800000 */
.L_x_135:
[----:B------:R-:W-:Y:S01]  /*1800*/  MOV R9, c[0x0][0x1d0] ;  /* 0x0000740000097a02 */ /* 0x000fe20000000f00 */
[----:B------:R-:W-:Y:S05]  /*1810*/  @!P6 BRA `(.L_x_136) ;  /* 0x000000300000e947 */ /* 0x000fea0003800000 */
[----:B---3--:R-:W2:Y:S04]  /*1820*/  LDG.E R6, [R4.64] ;  /* 0x0000000604067981 */ /* 0x008ea8000c1e1900 */
[----:B------:R-:W2:Y:S02]  /*1830*/  LDG.E R0, [R4.64+0x4] ;  /* 0x0000040604007981 */ /* 0x000ea4000c1e1900 */
[----:B--2---:R-:W-:Y:S02]  /*1840*/  IADD3 R9, -R6, R0, RZ ;  /* 0x0000000006097210 */ /* 0x004fe40007ffe1ff */
.L_x_136:
[----:B-1-3--:R1:W2:Y:S04]  /*1850*/  @P5 LDG.E R5, [R2.64] ;  /* 0x0000000602055981 */ /* 0x00a2a8000c1e1900 */
[----:B------:R1:W2:Y:S01]  /*1860*/  @P5 LDG.E R4, [R2.64+0x4] ;  /* 0x0000040602045981 */ /* 0x0002a2000c1e1900 */
[----:B------:R-:W-:Y:S01]  /*1870*/  ISETP.NE.U32.AND P0, PT, RZ, c[0x0][0x378], PT ;  /* 0x0000de00ff007a0c */ /* 0x000fe20003f05070 */
[----:B-----5:R-:W-:-:S03]  /*1880*/  IMAD.MOV.U32 R112, RZ, RZ, R9 ;  /* 0x000000ffff707224 */ /* 0x020fc600078e0009 */
[----:B------:R-:W-:Y:S01]  /*1890*/  ISETP.NE.AND.EX P1, PT, RZ, c[0x0][0x37c], PT, P0 ;  /* 0x0000df00ff007a0c */ /* 0x000fe20003f25300 */
[----:B------:R-:W-:Y:S01]  /*18a0*/  IMAD.MOV.U32 R66, RZ, RZ, c[0x0][0x228] ;  /* 0x00008a00ff427624 */ /* 0x000fe200078e00ff */
[----:B------:R-:W-:-:S04]  /*18b0*/  LOP3.LUT R0, R210, 0xff000000, RZ, 0xc0, !PT ;  /* 0xff000000d2007812 */ /* 0x000fc800078ec0ff */
[----:B------:R-:W-:-:S07]  /*18c0*/  SHF.R.U32.HI R0, RZ, 0x8, R0 ;  /* 0x00000008ff007819 */ /* 0x000fce0000011600 */
[----:B-1----:R-:W-:-:S04]  /*18d0*/  @P1 LEA R2, P0, R206, c[0x0][0x378], 0x2 ;  /* 0x0000de00ce021a11 */ /* 0x002fc800078010ff */
[----:B------:R-:W-:-:S05]  /*18e0*/  @P1 LEA.HI.X R3, R206, c[0x0][0x37c], R221, 0x2, P0 ;  /* 0x0000df00ce031a11 */ /* 0x000fca00000f14dd */
[----:B------:R1:W5:Y:S01]  /*18f0*/  @P1 LDG.E R112, [R2.64] ;  /* 0x0000000602701981 */ /* 0x000362000c1e1900 */
[----:B------:R-:W-:Y:S01]  /*1900*/  BSSY B0, `(.L_x_137) ;  /* 0x000002e000007945 */ /* 0x000fe20003800000 */
[----:B-1----:R-:W-:-:S04]  /*1910*/  LOP3.LUT R2, R210, 0xff0000, RZ, 0xc0, !PT ;  /* 0x00ff0000d2027812 */ /* 0x002fc800078ec0ff */
[----:B------:R-:W-:-:S04]  /*1920*/  LEA.HI R3, R2, R0, RZ, 0x10 ;  /* 0x0000000002037211 */ /* 0x000fc800078f80ff */
[----:B------:R-:W-:Y:S02]  /*1930*/  SHF.R.U32.HI R222, RZ, 0x10, R3 ;  /* 0x00000010ffde7819 */ /* 0x000fe40000011603 */
[----:B------:R-:W-:Y:S02]  /*1940*/  LOP3.LUT R232, R3, 0xff, RZ, 0xc0, !PT ;  /* 0x000000ff03e87812 */ /* 0x000fe400078ec0ff */
[----:B------:R-:W-:-:S04]  /*1950*/  ISETP.NE.AND P1, PT, R222, RZ, PT ;  /* 0x000000ffde00720c */ /* 0x000fc80003f25270 */
[----:B------:R-:W-:Y:S01]  /*1960*/  SEL R111, R222, c[0x0][0x338], P1 ;  /* 0x0000ce00de6f7a07 */ /* 0x000fe20000800000 */
[----:B--2---:R-:W-:Y:S02]  /*1970*/  @P5 IMAD.IADD R66, R4, 0x1, -R5 ;  /* 0x0000000104425824 */ /* 0x004fe400078e0a05 */
[----:B------:R-:W-:-:S04]  /*1980*/  IMAD.IADD R5, R9, 0x1, -R117 ;  /* 0x0000000109057824 */ /* 0x000fc800078e0a75 */
[----:B------:R-:W-:-:S05]  /*1990*/  IMAD.IADD R131, R5, 0x1, R66 ;  /* 0x0000000105837824 */ /* 0x000fca00078e0242 */
[C---:B------:R-:W-:Y:S02]  /*19a0*/  ISETP.GE.AND P0, PT, R131.reuse, 0x1, PT ;  /* 0x000000018300780c */ /* 0x040fe40003f06270 */
[----:B------:R-:W-:-:S04]  /*19b0*/  IADD3 R0, R131, 0x1f, RZ ;  /* 0x0000001f83007810 */ /* 0x000fc80007ffe0ff */
[----:B------:R-:W-:-:S04]  /*19c0*/  SHF.R.S32.HI R2, RZ, 0x1f, R0 ;  /* 0x0000001fff027819 */ /* 0x000fc80000011400 */
[----:B------:R-:W-:Y:S01]  /*19d0*/  LEA.HI R2, R2, R0, RZ, 0x5 ;  /* 0x0000000002027211 */ /* 0x000fe200078f28ff */
[----:B------:R-:W-:-:S03]  /*19e0*/  IMAD.MOV.U32 R0, RZ, RZ, RZ ;  /* 0x000000ffff007224 */ /* 0x000fc600078e00ff */
[----:B------:R-:W-:Y:S01]  /*19f0*/  SHF.R.S32.HI R115, RZ, 0x5, R2 ;  /* 0x00000005ff737819 */ /* 0x000fe20000011402 */
[----:B------:R-:W-:Y:S05]  /*1a00*/  @!P0 BRA `(.L_x_138) ;  /* 0x000001d000008947 */ /* 0x000fea0003800000 */
[----:B------:R-:W-:Y:S02]  /*1a10*/  IABS R0, R111 ;  /* 0x0000006f00007213 */ /* 0x000fe40000000000 */
[----:B------:R-:W-:-:S03]  /*1a20*/  IADD3 R6, R115, -0x1, R111 ;  /* 0xffffffff73067810 */ /* 0x000fc60007ffe06f */
[----:B------:R-:W-:Y:S01]  /*1a30*/  IMAD.MOV.U32 R4, RZ, RZ, R0 ;  /* 0x000000ffff047224 */ /* 0x000fe200078e0000 */
[----:B------:R-:W-:-:S03]  /*1a40*/  IABS R10, R6 ;  /* 0x00000006000a7213 */ /* 0x000fc60000000000 */
[----:B------:R-:W1:Y:S08]  /*1a50*/  I2F.RP R2, R4 ;  /* 0x0000000400027306 */ /* 0x000e700000209400 */
[----:B-1----:R-:W1:Y:S02]  /*1a60*/  MUFU.RCP R2, R2 ;  /* 0x0000000200027308 */ /* 0x002e640000001000 */
[----:B-1----:R-:W-:-:S06]  /*1a70*/  IADD3 R2, R2, 0xffffffe, RZ ;  /* 0x0ffffffe02027810 */ /* 0x002fcc0007ffe0ff */
[----:B------:R-:W1:Y:S02]  /*1a80*/  F2I.FTZ.U32.TRUNC.NTZ R3, R2 ;  /* 0x0000000200037305 */ /* 0x000e64000021f000 */
[----:B-1----:R-:W-:-:S04]  /*1a90*/  IMAD.MOV R0, RZ, RZ, -R3 ;  /* 0x000000ffff007224 */ /* 0x002fc800078e0a03 */
[----:B------:R-:W-:Y:S01]  /*1aa0*/  IMAD.MOV.U32 R2, RZ, RZ, R0 ;  /* 0x000000ffff027224 */ /* 0x000fe200078e0000 */
[----:B------:R-:W-:-:S03]  /*1ab0*/  IABS R0, R111 ;  /* 0x0000006f00007213 */ /* 0x000fc60000000000 */
[----:B------:R-:W-:Y:S02]  /*1ac0*/  IMAD R7, R2, R4, RZ ;  /* 0x0000000402077224 */ /* 0x000fe400078e02ff */
[----:B------:R-:W-:Y:S02]  /*1ad0*/  IMAD.MOV.U32 R2, RZ, RZ, RZ ;  /* 0x000000ffff027224 */ /* 0x000fe400078e00ff */
        /* <DEDUP_REMOVED lines=16> */
.L_x_138:
[----:B------:R-:W-:Y:S05]  /*1be0*/  BSYNC B0 ;  /* 0x0000000000007941 */ /* 0x000fea0003800000 */
.L_x_137:
[----:B------:R-:W-:Y:S01]  /*1bf0*/  IMAD R2, R232, R0, RZ ;  /* 0x00000000e8027224 */ /* 0x000fe200078e02ff */
[----:B------:R-:W1:Y:S01]  /*1c00*/  S2R R6, SR_TID.X ;  /* 0x0000000000067919 */ /* 0x000e620000002100 */
[----:B------:R-:W-:Y:S02]  /*1c10*/  IMAD.SHL.U32 R4, R198, 0x40, RZ ;  /* 0x00000040c6047824 */ /* 0x000fe400078e00ff */
[C---:B------:R-:W-:Y:S02]  /*1c20*/  IMAD.IADD R0, R2.reuse, 0x1, R0 ;  /* 0x0000000102007824 */ /* 0x040fe400078e0200 */
[----:B------:R-:W-:Y:S01]  /*1c30*/  IMAD R2, R2, 0x20, -R5 ;  /* 0x0000002002027824 */ /* 0x000fe200078e0a05 */
[----:B------:R-:W-:Y:S02]  /*1c40*/  LOP3.LUT R113, R4, 0x1c0, RZ, 0xc0, !PT ;  /* 0x000001c004717812 */ /* 0x000fe400078ec0ff */
[----:B------:R-:W-:-:S02]  /*1c50*/  IMNMX R0, R115, R0, PT ;  /* 0x0000000073007217 */ /* 0x000fc40003800200 */
[----:B------:R-:W-:Y:S02]  /*1c60*/  IMNMX R2, RZ, R2, !PT ;  /* 0x00000002ff027217 */ /* 0x000fe40007800200 */
[----:B------:R-:W-:Y:S01]  /*1c70*/  SHF.R.U32.HI R135, RZ, 0x3, R113 ;  /* 0x00000003ff877819 */ /* 0x000fe20000011671 */
[----:B------:R-:W-:Y:S01]  /*1c80*/  IMAD R0, R0, 0x20, -R5 ;  /* 0x0000002000007824 */ /* 0x000fe200078e0a05 */
[----:B------:R-:W-:-:S04]  /*1c90*/  SHF.R.U32.HI R107, RZ, 0x5, R2 ;  /* 0x00000005ff6b7819 */ /* 0x000fc80000011602 */
[----:B------:R-:W-:-:S04]  /*1ca0*/  IMNMX R0, R0, R66, PT ;  /* 0x0000004200007217 */ /* 0x000fc80003800200 */
[----:B------:R-:W-:Y:S02]  /*1cb0*/  ISETP.GT.AND P0, PT, R0, R2, PT ;  /* 0x000000020000720c */ /* 0x000fe40003f04270 */
[----:B-1----:R-:W-:Y:S02]  /*1cc0*/  SHF.R.S32.HI R5, RZ, 0x1f, R6 ;  /* 0x0000001fff057819 */ /* 0x002fe40000011406 */
[----:B------:R-:W-:Y:S02]  /*1cd0*/  LOP3.LUT R2, R113, 0x38, R132, 0xf8, !PT ;  /* 0x0000003871027812 */ /* 0x000fe400078ef884 */
[----:B------:R-:W-:Y:S02]  /*1ce0*/  LEA.HI R5, R5, R6, RZ, 0x6 ;  /* 0x0000000605057211 */ /* 0x000fe400078f30ff */
[----:B------:R-:W-:-:S05]  /*1cf0*/  LOP3.LUT R130, R2, R135, RZ, 0x3c, !PT ;  /* 0x0000008702827212 */ /* 0x000fca00078e3cff */
[----:B------:R-:W-:-:S04]  /*1d00*/  @P0 IADD3 R0, R0, 0x1f, RZ ;  /* 0x0000001f00000810 */ /* 0x000fc80007ffe0ff */
[----:B------:R-:W-:-:S04]  /*1d10*/  @P0 SHF.R.S32.HI R3, RZ, 0x1f, R0 ;  /* 0x0000001fff030819 */ /* 0x000fc80000011400 */
[----:B------:R-:W-:Y:S01]  /*1d20*/  @P0 LEA.HI R4, R3, R0, RZ, 0x5 ;  /* 0x0000000003040211 */ /* 0x000fe200078f28ff */
[----:B------:R-:W-:Y:S02]  /*1d30*/  IMAD.MOV.U32 R0, RZ, RZ, R107 ;  /* 0x000000ffff007224 */ /* 0x000fe400078e006b */
[----:B------:R-:W-:Y:S01]  /*1d40*/  IMAD.SHL.U32 R3, R5, 0x8, RZ ;  /* 0x0000000805037824 */ /* 0x000fe200078e00ff */
[----:B------:R-:W-:-:S04]  /*1d50*/  @P0 SHF.R.S32.HI R0, RZ, 0x5, R4 ;  /* 0x00000005ff000819 */ /* 0x000fc80000011404 */
[----:B------:R-:W-:Y:S02]  /*1d60*/  ISETP.GT.AND P0, PT, R0, R107, PT ;  /* 0x0000006b0000720c */ /* 0x000fe40003f04270 */
[----:B------:R-:W-:-:S05]  /*1d70*/  LOP3.LUT R114, R3, 0xfffffe00, RZ, 0xc0, !PT ;  /* 0xfffffe0003727812 */ /* 0x000fca00078ec0ff */
[----:B------:R-:W-:-:S04]  /*1d80*/  IMAD.IADD R2, R114, 0x1, R130 ;  /* 0x0000000172027824 */ /* 0x000fc800078e0282 */
[----:B------:R-:W-:Y:S02]  /*1d90*/  IMAD.SHL.U32 R188, R2, 0x2, RZ ;  /* 0x0000000202bc7824 */ /* 0x000fe400078e00ff */
[----:B------:R-:W-:Y:S05]  /*1da0*/  @!P0 BRA `(.L_x_139) ;  /* 0x0000384000008947 */ /* 0x000fea0003800000 */
[----:B------:R-:W-:-:S04]  /*1db0*/  ISETP.NE.U32.AND P0, PT, RZ, c[0x0][0x340], PT ;  /* 0x0000d000ff007a0c */ /* 0x000fc80003f05070 */
[----:B------:R-:W-:-:S13]  /*1dc0*/  ISETP.NE.AND.EX P2, PT, RZ, c[0x0][0x344], PT, P0 ;  /* 0x0000d100ff007a0c */ /* 0x000fda0003f45300 */
[----:B------:R-:W-:-:S05]  /*1dd0*/  @P2 IMAD.WIDE R2, R206, R12, c[0x0][0x340] ;  /* 0x0000d000ce022625 */ /* 0x000fca00078e020c */
[----:B------:R1:W2:Y:S01]  /*1de0*/  @P2 LDG.E R8, [R2.64] ;  /* 0x0000000602082981 */ /* 0x0002a2000c1e1900 */
[--C-:B------:R-:W-:Y:S01]  /*1df0*/  SHF.R.S32.HI R13, RZ, 0x1f, R198.reuse ;  /* 0x0000001fff0d7819 */ /* 0x100fe200000114c6 */
[----:B------:R-:W-:Y:S01]  /*1e00*/  IMAD.IADD R104, R66, 0x1, -R198 ;  /* 0x0000000142687824 */ /* 0x000fe200078e0ac6 */
[C---:B------:R-:W-:Y:S01]  /*1e10*/  IADD3 R105, P0, R198.reuse, R11, RZ ;  /* 0x0000000bc6697210 */ /* 0x040fe20007f1e0ff */
[----:B------:R-:W-:Y:S01]  /*1e20*/  IMAD.MOV.U32 R127, RZ, RZ, c[0x0][0x238] ;  /* 0x00008e00ff7f7624 */ /* 0x000fe200078e00ff */
[----:B------:R-:W-:Y:S01]  /*1e30*/  SHF.R.S32.HI R133, RZ, 0x1f, R132 ;  /* 0x0000001fff857819 */ /* 0x000fe20000011484 */
[----:B------:R-:W-:Y:S01]  /*1e40*/  IMAD.WIDE.U32 R128, R198, c[0x0][0x1e0], RZ ;  /* 0x00007800c6807a25 */ /* 0x000fe200078e00ff */
[----:B------:R-:W-:Y:S02]  /*1e50*/  LEA.HI.X.SX32 R108, R11, R13, 0x1, P0 ;  /* 0x0000000d0b6c7211 */ /* 0x000fe400000f0eff */
[----:B------:R-:W-:Y:S02]  /*1e60*/  IADD3 R48, R0, -0x1, RZ ;  /* 0xffffffff00307810 */ /* 0x000fe40007ffe0ff */
[----:B------:R-:W-:Y:S01]  /*1e70*/  SEL R10, R221, RZ, !P5 ;  /* 0x000000ffdd0a7207 */ /* 0x000fe20006800000 */
[----:B------:R-:W-:Y:S01]  /*1e80*/  IMAD R4, R108, c[0x0][0x238], RZ ;  /* 0x00008e006c047a24 */ /* 0x000fe200078e02ff */
[----:B------:R-:W-:Y:S01]  /*1e90*/  SEL R12, R206, RZ, !P5 ;  /* 0x000000ffce0c7207 */ /* 0x000fe20006800000 */
[----:B------:R-:W-:Y:S01]  /*1ea0*/  IMAD R0, R48, -0x20, R104 ;  /* 0xffffffe030007824 */ /* 0x000fe200078e0268 */
[----:B------:R-:W-:Y:S01]  /*1eb0*/  MOV R121, 0x5 ;  /* 0x0000000500797802 */ /* 0x000fe20000000f00 */
[----:B------:R-:W-:Y:S01]  /*1ec0*/  IMAD R4, R105, c[0x0][0x23c], R4 ;  /* 0x00008f0069047a24 */ /* 0x000fe200078e0204 */
[----:B------:R-:W-:-:S02]  /*1ed0*/  ISETP.GE.AND P6, PT, R132, c[0x0][0x1d4], PT ;  /* 0x0000750084007a0c */ /* 0x000fc40003fc6270 */
[----:B------:R-:W-:Y:S01]  /*1ee0*/  ISETP.GT.AND P0, PT, R0, RZ, PT ;  /* 0x000000ff0000720c */ /* 0x000fe20003f04270 */
[----:B------:R-:W-:Y:S01]  /*1ef0*/  IMAD R0, R10, c[0x0][0x248], RZ ;  /* 0x000092000a007a24 */ /* 0x000fe200078e02ff */
[C---:B------:R-:W-:Y:S02]  /*1f00*/  SHF.L.U64.HI R123, R127.reuse, R121, c[0x0][0x23c] ;  /* 0x00008f007f7b7619 */ /* 0x040fe40000010279 */
[----:B------:R-:W-:Y:S01]  /*1f10*/  SHF.L.U32 R127, R127, 0x5, RZ ;  /* 0x000000057f7f7819 */ /* 0x000fe200000006ff */
[----:B-1----:R-:W-:Y:S01]  /*1f20*/  IMAD.WIDE.U32 R2, R105, c[0x0][0x238], R132 ;  /* 0x00008e0069027a25 */ /* 0x002fe200078e0084 */
[----:B------:R-:W-:Y:S02]  /*1f30*/  ISETP.GE.AND P5, PT, R134, c[0x0][0x1d4], PT ;  /* 0x0000750086007a0c */ /* 0x000fe40003fa6270 */
[----:B------:R-:W-:Y:S02]  /*1f40*/  ISETP.GE.AND P4, PT, R196, c[0x0][0x1d4], PT ;  /* 0x00007500c4007a0c */ /* 0x000fe40003f86270 */
[----:B------:R-:W-:Y:S01]  /*1f50*/  IADD3 R3, R3, R4, RZ ;  /* 0x0000000403037210 */ /* 0x000fe20007ffe0ff */
[----:B------:R-:W-:Y:S01]  /*1f60*/  IMAD R4, R12, c[0x0][0x24c], R0 ;  /* 0x000093000c047a24 */ /* 0x000fe200078e0200 */
[----:B------:R-:W-:Y:S01]  /*1f70*/  ISETP.GE.AND P3, PT, R197, c[0x0][0x1d4], PT ;  /* 0x00007500c5007a0c */ /* 0x000fe20003f66270 */
[----:B------:R-:W-:Y:S01]  /*1f80*/  IMAD.IADD R0, R9, 0x1, R116 ;  /* 0x0000000109007824 */ /* 0x000fe200078e0274 */
[----:B------:R-:W-:Y:S01]  /*1f90*/  MOV R136, c[0x0][0x27c] ;  /* 0x00009f0000887a02 */ /* 0x000fe20000000f00 */
[----:B------:R-:W-:Y:S01]  /*1fa0*/  IMAD.WIDE.U32 R2, R217, c[0x0][0x240], R2 ;  /* 0x00009000d9027a25 */ /* 0x000fe200078e0002 */
[----:B------:R-:W-:-:S02]  /*1fb0*/  SHF.R.S32.HI R139, RZ, 0x1f, R138 ;  /* 0x0000001fff8b7819 */ /* 0x000fc4000001148a */
[----:B------:R-:W-:Y:S01]  /*1fc0*/  SHF.R.S32.HI R11, RZ, 0x1f, R0 ;  /* 0x0000001fff0b7819 */ /* 0x000fe20000011400 */
[----:B------:R-:W-:Y:S01]  /*1fd0*/  IMAD R3, R217, c[0x0][0x244], R3 ;  /* 0x00009100d9037a24 */ /* 0x000fe200078e0203 */
[----:B-----5:R-:W-:Y:S01]  /*1fe0*/  SHF.R.S32.HI R20, RZ, 0x1f, R112 ;  /* 0x0000001fff147819 */ /* 0x020fe20000011470 */
[----:B------:R-:W-:-:S04]  /*1ff0*/  IMAD.WIDE.U32 R6, R0, c[0x0][0x1e0], RZ ;  /* 0x0000780000067a25 */ /* 0x000fc800078e00ff */
[----:B------:R-:W-:Y:S01]  /*2000*/  IMAD.WIDE.U32 R80, R12, c[0x0][0x248], R2 ;  /* 0x000092000c507a25 */ /* 0x000fe200078e0002 */
[----:B------:R-:W-:-:S03]  /*2010*/  @P0 SHF.R.S32.HI R3, RZ, 0x1f, R48 ;  /* 0x0000001fff030819 */ /* 0x000fc60000011430 */
[----:B------:R-:W-:Y:S01]  /*2020*/  @P0 IMAD R2, R123, R48, RZ ;  /* 0x000000307b020224 */ /* 0x000fe200078e02ff */
[----:B------:R-:W-:Y:S01]  /*2030*/  @P0 MOV R70, R80 ;  /* 0x0000005000460202 */ /* 0x000fe20000000f00 */
[----:B------:R-:W-:Y:S02]  /*2040*/  IMAD.IADD R71, R81, 0x1, R4 ;  /* 0x0000000151477824 */ /* 0x000fe400078e0204 */
[-C--:B------:R-:W-:Y:S02]  /*2050*/  @P0 IMAD R2, R3, R127.reuse, R2 ;  /* 0x0000007f03020224 */ /* 0x080fe400078e0202 */
[----:B------:R-:W-:-:S04]  /*2060*/  @P0 IMAD.WIDE.U32 R4, R48, R127, R70 ;  /* 0x0000007f30040225 */ /* 0x000fc800078e0046 */
[----:B------:R-:W-:Y:S01]  /*2070*/  @P0 IMAD.IADD R3, R5, 0x1, R2 ;  /* 0x0000000105030824 */ /* 0x000fe200078e0202 */
[----:B------:R-:W-:Y:S01]  /*2080*/  @P0 LEA R2, P1, R4, c[0x0][0x220], 0x1 ;  /* 0x0000880004020a11 */ /* 0x000fe200078208ff */
[----:B------:R-:W-:-:S03]  /*2090*/  IMAD R9, R11, c[0x0][0x1e0], RZ ;  /* 0x000078000b097a24 */ /* 0x000fc600078e02ff */
[----:B------:R-:W-:Y:S01]  /*20a0*/  @P0 LEA.HI.X R3, R4, c[0x0][0x224], R3, 0x1, P1 ;  /* 0x0000890004030a11 */ /* 0x000fe200008f0c03 */
[----:B------:R-:W-:Y:S01]  /*20b0*/  IMAD R5, R0, c[0x0][0x1e4], R9 ;  /* 0x0000790000057a24 */ /* 0x000fe200078e0209 */
[----:B------:R-:W-:Y:S01]  /*20c0*/  ISETP.GE.AND P1, PT, R132, c[0x0][0x27c], PT ;  /* 0x00009f0084007a0c */ /* 0x000fe20003f26270 */
[----:B------:R-:W-:Y:S02]  /*20d0*/  IMAD.MOV.U32 R4, RZ, RZ, R6 ;  /* 0x000000ffff047224 */ /* 0x000fe400078e0006 */
[----:B------:R-:W-:Y:S01]  /*20e0*/  @!PT LDS RZ, [RZ] ;  /* 0x00000000fffff984 */ /* 0x000fe20000000800 */
[----:B------:R-:W-:Y:S01]  /*20f0*/  @!PT LDS RZ, [RZ] ;  /* 0x00000000fffff984 */ /* 0x000fe20000000800 */
[----:B------:R-:W-:Y:S01]  /*2100*/  @!PT LDS RZ, [RZ] ;  /* 0x00000000fffff984 */ /* 0x000fe20000000800 */
[----:B------:R1:W-:Y:S01]  /*2110*/  @P0 LDGSTS.E.BYPASS.LTC128B.128 [R188+0xc080], [R2.64], !P6 ;  /* 0x0c08000002bc0fae */ /* 0x0003e2000f101d46 */
[----:B------:R-:W-:-:S03]  /*2120*/  IADD3 R5, R7, R5, RZ ;  /* 0x0000000507057210 */ /* 0x000fc60007ffe0ff */
[----:B------:R1:W-:Y:S02]  /*2130*/  @P0 LDGSTS.E.BYPASS.LTC128B.128 [R188+0xd080], [R2.64+0x80], !P5 ;  /* 0x0d08008002bc0fae */ /* 0x0003e4000e901d46 */
[C---:B------:R-:W-:Y:S02]  /*2140*/  IMAD.WIDE.U32 R4, R217.reuse, c[0x0][0x1e8], R4 ;  /* 0x00007a00d9047a25 */ /* 0x040fe400078e0004 */
[----:B------:R1:W-:Y:S02]  /*2150*/  @P0 LDGSTS.E.BYPASS.LTC128B.128 [R188+0xe080], [R2.64+0x100], !P4 ;  /* 0x0e08010002bc0fae */ /* 0x0003e4000e101d46 */
[----:B------:R-:W-:Y:S02]  /*2160*/  IMAD R5, R217, c[0x0][0x1ec], R5 ;  /* 0x00007b00d9057a24 */ /* 0x000fe400078e0205 */
[----:B------:R1:W-:Y:S01]  /*2170*/  @P0 LDGSTS.E.BYPASS.LTC128B.128 [R188+0xf080], [R2.64+0x180], !P3 ;  /* 0x0f08018002bc0fae */ /* 0x0003e2000d901d46 */
[----:B------:R-:W-:-:S03]  /*2180*/  ISETP.NE.AND P0, PT, R14, RZ, PT ;  /* 0x000000ff0e00720c */ /* 0x000fc60003f05270 */
[----:B------:R-:W0:Y:S01]  /*2190*/  LDGDEPBAR ;  /* 0x00000000000079af */ /* 0x000e220000000000 */
[----:B------:R-:W-:Y:S01]  /*21a0*/  WARPSYNC 0xffffffff ;  /* 0xffffffff00007948 */ /* 0x000fe20003800000 */
[----:B-1----:R-:W-:-:S04]  /*21b0*/  IMAD R3, R13, c[0x0][0x1e0], RZ ;  /* 0x000078000d037a24 */ /* 0x002fc800078e02ff */
[----:B------:R-:W-:-:S05]  /*21c0*/  IMAD R3, R198, c[0x0][0x1e4], R3 ;  /* 0x00007900c6037a24 */ /* 0x000fca00078e0203 */
[----:B------:R-:W-:Y:S02]  /*21d0*/  IADD3 R106, R129, R3, RZ ;  /* 0x00000003816a7210 */ /* 0x000fe40007ffe0ff */
[----:B--2---:R-:W-:Y:S01]  /*21e0*/  @P2 SHF.R.S32.HI R6, RZ, 0x1f, R8 ;  /* 0x0000001fff062819 */ /* 0x004fe20000011408 */
[----:B------:R-:W-:Y:S01]  /*21f0*/  @!P2 IMAD.MOV.U32 R8, RZ, RZ, R206 ;  /* 0x000000ffff08a224 */ /* 0x000fe200078e00ce */
[----:B------:R-:W-:-:S04]  /*2200*/  @!P2 MOV R6, R221 ;  /* 0x000000dd0006a202 */ /* 0x000fc80000000f00 */
[----:B------:R-:W-:Y:S02]  /*2210*/  SEL R9, R6, RZ, !P0 ;  /* 0x000000ff06097207 */ /* 0x000fe40004000000 */
[----:B------:R-:W-:-:S03]  /*2220*/  SEL R8, R8, RZ, !P0 ;  /* 0x000000ff08087207 */ /* 0x000fc60004000000 */
[----:B------:R-:W-:Y:S02]  /*2230*/  IMAD R2, R9, c[0x0][0x1f0], RZ ;  /* 0x00007c0009027a24 */ /* 0x000fe400078e02ff */
[----:B------:R-:W-:-:S04]  /*2240*/  IMAD.WIDE.U32 R64, R8, c[0x0][0x1f0], R4 ;  /* 0x00007c0008407a25 */ /* 0x000fc800078e0004 */
[----:B------:R-:W-:Y:S02]  /*2250*/  IMAD R2, R8, c[0x0][0x1f4], R2 ;  /* 0x00007d0008027a24 */ /* 0x000fe400078e0202 */
[----:B------:R-:W-:Y:S02]  /*2260*/  IMAD.SHL.U32 R4, R136, 0x2, RZ ;  /* 0x0000000288047824 */ /* 0x000fe400078e00ff */
[----:B------:R-:W-:Y:S02]  /*2270*/  IMAD.IADD R63, R65, 0x1, R2 ;  /* 0x00000001413f7824 */ /* 0x000fe400078e0202 */
[----:B------:R-:W-:Y:S01]  /*2280*/  IADD3 R110, P0, R198, R0, RZ ;  /* 0x00000000c66e7210 */ /* 0x000fe20007f1e0ff */
[----:B------:R-:W-:Y:S01]  /*2290*/  IMAD R0, R10, c[0x0][0x268], RZ ;  /* 0x00009a000a007a24 */ /* 0x000fe200078e02ff */
[C---:B------:R-:W-:Y:S01]  /*22a0*/  IADD3 R17, -R4.reuse, c[0x0][0x1d4], RZ ;  /* 0x0000750004117a10 */ /* 0x040fe20007ffe1ff */
[----:B------:R-:W-:Y:S01]  /*22b0*/  IMAD.WIDE.U32 R2, R217, c[0x0][0x260], R132 ;  /* 0x00009800d9027a25 */ /* 0x000fe200078e0084 */
[----:B------:R-:W-:Y:S01]  /*22c0*/  SEL R15, RZ, c[0x0][0x27c], !P1 ;  /* 0x00009f00ff0f7a07 */ /* 0x000fe20004800000 */
[----:B------:R-:W-:Y:S01]  /*22d0*/  BAR.SYNC.DEFER_BLOCKING 0x0 ;  /* 0x0000000000007b1d */ /* 0x000fe20000010000 */
[-C--:B------:R-:W-:Y:S01]  /*22e0*/  SEL R16, R4, R17.reuse, !P1 ;  /* 0x0000001104107207 */ /* 0x080fe20004800000 */
[----:B------:R-:W-:Y:S01]  /*22f0*/  IMAD.X R109, R13, 0x1, R11, P0 ;  /* 0x000000010d6d7824 */ /* 0x000fe200000e060b */
[----:B------:R-:W-:Y:S01]  /*2300*/  ISETP.GE.AND P0, PT, R134, c[0x0][0x27c], PT ;  /* 0x00009f0086007a0c */ /* 0x000fe20003f06270 */
[----:B------:R-:W-:Y:S01]  /*2310*/  IMAD R5, R217, c[0x0][0x264], R3 ;  /* 0x00009900d9057a24 */ /* 0x000fe200078e0203 */
[----:B------:R-:W-:Y:S01]  /*2320*/  ISETP.GE.AND P2, PT, R136, 0x1, PT ;  /* 0x000000018800780c */ /* 0x000fe20003f46270 */
[----:B------:R-:W-:Y:S01]  /*2330*/  IMAD R22, R12, c[0x0][0x26c], R0 ;  /* 0x00009b000c167a24 */ /* 0x000fe200078e0200 */
[----:B------:R-:W-:Y:S01]  /*2340*/  SEL R17, R4, R17, !P0 ;  /* 0x0000001104117207 */ /* 0x000fe20004000000 */
[----:B------:R-:W-:Y:S01]  /*2350*/  IMAD.MOV.U32 R4, RZ, RZ, R2 ;  /* 0x000000ffff047224 */ /* 0x000fe200078e0002 */
[----:B------:R-:W-:Y:S01]  /*2360*/  ULDC.U8 UR4, c[0x0][0x298] ;  /* 0x0000a60000047ab9 */ /* 0x000fe20000000000 */
[----:B------:R-:W-:-:S02]  /*2370*/  IMAD R0, R13, c[0x0][0x290], RZ ;  /* 0x0000a4000d007a24 */ /* 0x000fc400078e02ff */
[----:B------:R-:W-:Y:S02]  /*2380*/  IMAD R10, R13, c[0x0][0x280], RZ ;  /* 0x0000a0000d0a7a24 */ /* 0x000fe400078e02ff */
[----:B------:R-:W-:-:S04]  /*2390*/  IMAD.WIDE.U32 R84, R12, c[0x0][0x268], R4 ;  /* 0x00009a000c547a25 */ /* 0x000fc800078e0004 */
[----:B------:R-:W-:Y:S02]  /*23a0*/  IMAD R9, R9, c[0x0][0x218], RZ ;  /* 0x0000860009097a24 */ /* 0x000fe400078e02ff */
[----:B------:R-:W-:-:S04]  /*23b0*/  IMAD.WIDE.U32 R4, R198, c[0x0][0x290], R132 ;  /* 0x0000a400c6047a25 */ /* 0x000fc800078e0084 */
[C---:B------:R-:W-:Y:S02]  /*23c0*/  IMAD R0, R198.reuse, c[0x0][0x294], R0 ;  /* 0x0000a500c6007a24 */ /* 0x040fe400078e0200 */
[----:B------:R-:W-:Y:S02]  /*23d0*/  IMAD R14, R198, c[0x0][0x284], R10 ;  /* 0x0000a100c60e7a24 */ /* 0x000fe400078e020a */
[----:B------:R-:W-:-:S04]  /*23e0*/  IMAD.WIDE.U32 R6, R217, c[0x0][0x210], R132 ;  /* 0x00008400d9067a25 */ /* 0x000fc800078e0084 */
[----:B------:R-:W-:-:S04]  /*23f0*/  IMAD.WIDE.U32 R10, R198, c[0x0][0x290], R138 ;  /* 0x0000a400c60a7a25 */ /* 0x000fc800078e008a */
[----:B------:R-:W-:Y:S02]  /*2400*/  IMAD R21, R8, c[0x0][0x21c], R9 ;  /* 0x0000870008157a24 */ /* 0x000fe400078e0209 */
[----:B------:R-:W-:Y:S02]  /*2410*/  IMAD.IADD R9, R5, 0x1, R0 ;  /* 0x0000000105097824 */ /* 0x000fe400078e0200 */
[----:B------:R-:W-:Y:S02]  /*2420*/  IMAD R3, R217, c[0x0][0x214], R7 ;  /* 0x00008500d9037a24 */ /* 0x000fe400078e0207 */
[----:B------:R-:W-:Y:S02]  /*2430*/  IMAD.MOV.U32 R2, RZ, RZ, R6 ;  /* 0x000000ffff027224 */ /* 0x000fe400078e0006 */
[----:B------:R-:W-:Y:S01]  /*2440*/  IMAD.IADD R5, R0, 0x1, R11 ;  /* 0x0000000100057824 */ /* 0x000fe200078e020b */
[----:B------:R-:W-:Y:S01]  /*2450*/  SEL R0, RZ, c[0x0][0x27c], !P0 ;  /* 0x00009f00ff007a07 */ /* 0x000fe20004000000 */
[----:B------:R-:W-:Y:S01]  /*2460*/  IMAD.WIDE.U32 R6, R198, c[0x0][0x280], R132 ;  /* 0x0000a000c6067a25 */ /* 0x000fe200078e0084 */
[----:B------:R-:W-:-:S02]  /*2470*/  IADD3 R11, R132, R15, RZ ;  /* 0x0000000f840b7210 */ /* 0x000fc40007ffe0ff */
[----:B------:R-:W-:Y:S01]  /*2480*/  SHF.R.S32.HI R15, RZ, 0x1f, R17 ;  /* 0x0000001fff0f7819 */ /* 0x000fe20000011411 */
[----:B------:R-:W-:Y:S01]  /*2490*/  IMAD.WIDE.U32 R12, R198, c[0x0][0x280], R138 ;  /* 0x0000a000c60c7a25 */ /* 0x000fe200078e008a */
[----:B------:R-:W-:Y:S02]  /*24a0*/  IADD3 R103, P1, P0, R64, R128, R132 ;  /* 0x0000008040677210 */ /* 0x000fe4000783e084 */
[----:B------:R-:W-:Y:S01]  /*24b0*/  LEA.HI R15, R15, R17, RZ, 0x4 ;  /* 0x000000110f0f7211 */ /* 0x000fe200078f20ff */
[----:B------:R-:W-:Y:S01]  /*24c0*/  IMAD.WIDE.U32 R82, R8, c[0x0][0x218], R2 ;  /* 0x0000860008527a25 */ /* 0x000fe200078e0002 */
[----:B------:R-:W-:Y:S02]  /*24d0*/  IADD3.X R102, R63, R106, R133, P1, P0 ;  /* 0x0000006a3f667210 */ /* 0x000fe40000fe0485 */
[----:B------:R-:W-:Y:S01]  /*24e0*/  ISETP.NE.AND P0, PT, RZ, UR4, PT ;  /* 0x00000004ff007c0c */ /* 0x000fe2000bf05270 */
[----:B------:R-:W-:Y:S02]  /*24f0*/  IMAD.MOV.U32 R8, RZ, RZ, R4 ;  /* 0x000000ffff087224 */ /* 0x000fe400078e0004 */
[----:B------:R-:W-:Y:S01]  /*2500*/  IMAD.MOV.U32 R4, RZ, RZ, R10 ;  /* 0x000000ffff047224 */ /* 0x000fe200078e000a */
[----:B------:R-:W-:Y:S01]  /*2510*/  SHF.R.S32.HI R10, RZ, 0x1f, R11 ;  /* 0x0000001fff0a7819 */ /* 0x000fe2000001140b */
[----:B------:R-:W-:Y:S01]  /*2520*/  IMAD.IADD R0, R134, 0x1, R0 ;  /* 0x0000000186007824 */ /* 0x000fe200078e0200 */
[----:B------:R-:W-:Y:S01]  /*2530*/  P2R R101, PR, RZ, 0x1 ;  /* 0x00000001ff657803 */ /* 0x000fe20000000000 */
[----:B------:R-:W-:Y:S01]  /*2540*/  IMAD.IADD R7, R7, 0x1, R14 ;  /* 0x0000000107077824 */ /* 0x000fe200078e020e */
[-C--:B------:R-:W-:Y:S01]  /*2550*/  LEA.HI R18, R10, R11.reuse, RZ, 0x6 ;  /* 0x0000000b0a127211 */ /* 0x080fe200078f30ff */
[----:B------:R-:W-:Y:S01]  /*2560*/  IMAD.IADD R3, R14, 0x1, R13 ;  /* 0x000000010e037824 */ /* 0x000fe200078e020d */
[----:B------:R-:W-:Y:S01]  /*2570*/  SHF.R.S32.HI R14, RZ, 0x1f, R16 ;  /* 0x0000001fff0e7819 */ /* 0x000fe20000011410 */
[----:B------:R-:W-:Y:S01]  /*2580*/  IMAD.MOV.U32 R2, RZ, RZ, R12 ;  /* 0x000000ffff027224 */ /* 0x000fe200078e000c */
[----:B------:R-:W-:Y:S01]  /*2590*/  LEA.HI R12, R10, R11, RZ, 0x3 ;  /* 0x0000000b0a0c7211 */ /* 0x000fe200078f18ff */
[----:B------:R-:W-:Y:S01]  /*25a0*/  IMAD.MOV.U32 R124, RZ, RZ, c[0x0][0x290] ;  /* 0x0000a400ff7c7624 */ /* 0x000fe200078e00ff */
[----:B------:R-:W-:Y:S01]  /*25b0*/  SHF.R.S32.HI R13, RZ, 0x1f, R0 ;  /* 0x0000001fff0d7819 */ /* 0x000fe20000011400 */
[----:B------:R-:W-:Y:S01]  /*25c0*/  IMAD.MOV.U32 R125, RZ, RZ, c[0x0][0x280] ;  /* 0x0000a000ff7d7624 */ /* 0x000fe200078e00ff */
[----:B------:R-:W-:Y:S01]  /*25d0*/  LEA.HI R10, R14, R16, RZ, 0x4 ;  /* 0x000000100e0a7211 */ /* 0x000fe200078f20ff */
[----:B------:R-:W-:Y:S01]  /*25e0*/  IMAD.SHL.U32 R14, R18, 0x20, RZ ;  /* 0x00000020120e7824 */ /* 0x000fe200078e00ff */
[CC--:B------:R-:W-:Y:S01]  /*25f0*/  LEA.HI R11, R13.reuse, R0.reuse, RZ, 0x3 ;  /* 0x000000000d0b7211 */ /* 0x0c0fe200078f18ff */
[----:B------:R-:W-:Y:S01]  /*2600*/  IMAD.MOV.U32 R126, RZ, RZ, c[0x0][0x1e0] ;  /* 0x00007800ff7e7624 */ /* 0x000fe200078e00ff */
[----:B------:R-:W-:Y:S01]  /*2610*/  LEA.HI R16, R13, R0, RZ, 0x6 ;  /* 0x000000000d107211 */ /* 0x000fe200078f30ff */
[----:B------:R-:W-:Y:S01]  /*2620*/  IMAD.WIDE.U32 R72, R112, c[0x0][0x280], R2 ;  /* 0x0000a00070487a25 */ /* 0x000fe200078e0002 */
[----:B------:R-:W-:-:S02]  /*2630*/  SHF.R.S32.HI R0, RZ, 0x4, R10 ;  /* 0x00000004ff007819 */ /* 0x000fc4000001140a */
[----:B------:R-:W-:Y:S01]  /*2640*/  SHF.R.S32.HI R13, RZ, 0x4, R15 ;  /* 0x00000004ff0d7819 */ /* 0x000fe2000001140f */
[----:B------:R-:W-:Y:S01]  /*2650*/  IMAD.WIDE.U32 R78, R112, c[0x0][0x290], R8 ;  /* 0x0000a400704e7a25 */ /* 0x000fe200078e0008 */
[----:B------:R-:W-:Y:S02]  /*2660*/  LEA.HI.SX32 R10, R12, R0, 0x1d ;  /* 0x000000000c0a7211 */ /* 0x000fe400078feaff */
[----:B------:R-:W-:Y:S01]  /*2670*/  LEA.HI.SX32 R0, R11, R13, 0x1d ;  /* 0x0000000d0b007211 */ /* 0x000fe200078feaff */
[----:B------:R-:W-:Y:S01]  /*2680*/  IMAD.WIDE.U32 R76, R112, c[0x0][0x280], R6 ;  /* 0x0000a000704c7a25 */ /* 0x000fe200078e0006 */
[----:B------:R-:W-:Y:S02]  /*2690*/  LOP3.LUT R19, R14, 0x7ffff800, RZ, 0xc0, !PT ;  /* 0x7ffff8000e137812 */ /* 0x000fe400078ec0ff */
[----:B------:R-:W-:Y:S01]  /*26a0*/  SHF.R.S32.HI R14, RZ, 0x1f, R0 ;  /* 0x0000001fff0e7819 */ /* 0x000fe20000011400 */
[----:B------:R-:W-:Y:S01]  /*26b0*/  IMAD.SHL.U32 R67, R10, 0x8, RZ ;  /* 0x000000080a437824 */ /* 0x000fe200078e00ff */
[----:B------:R-:W-:Y:S01]  /*26c0*/  SHF.R.S32.HI R13, RZ, 0x1f, R10 ;  /* 0x0000001fff0d7819 */ /* 0x000fe2000001140a */
[----:B------:R-:W-:Y:S01]  /*26d0*/  IMAD.WIDE.U32 R74, R112, c[0x0][0x290], R4 ;  /* 0x0000a400704a7a25 */ /* 0x000fe200078e0004 */
[----:B------:R-:W-:-:S02]  /*26e0*/  LOP3.LUT R15, R113, 0x38, R12, 0xf8, !PT ;  /* 0x00000038710f7812 */ /* 0x000fc400078ef80c */
[----:B------:R-:W-:Y:S01]  /*26f0*/  LEA.HI R14, R14, R0, RZ, 0x3 ;  /* 0x000000000e0e7211 */ /* 0x000fe200078f18ff */
[----:B------:R-:W-:Y:S01]  /*2700*/  IMAD.IADD R100, R85, 0x1, R22 ;  /* 0x0000000155647824 */ /* 0x000fe200078e0216 */
[----:B------:R-:W-:Y:S01]  /*2710*/  LEA.HI R13, R13, R10, RZ, 0x3 ;  /* 0x0000000a0d0d7211 */ /* 0x000fe200078f18ff */
[----:B------:R-:W-:Y:S01]  /*2720*/  IMAD.IADD R99, R83, 0x1, R21 ;  /* 0x0000000153637824 */ /* 0x000fe200078e0215 */
[----:B------:R-:W-:Y:S01]  /*2730*/  LOP3.LUT R17, R15, R135, RZ, 0x3c, !PT ;  /* 0x000000870f117212 */ /* 0x000fe200078e3cff */
[----:B------:R-:W-:Y:S01]  /*2740*/  IMAD.SHL.U32 R15, R16, 0x20, RZ ;  /* 0x00000020100f7824 */ /* 0x000fe200078e00ff */
[----:B------:R-:W-:Y:S01]  /*2750*/  SHF.L.U32 R68, R0, 0x3, RZ ;  /* 0x0000000300447819 */ /* 0x000fe200000006ff */
[----:B------:R-:W-:Y:S01]  /*2760*/  IMAD.SHL.U32 R14, R14, 0x100, RZ ;  /* 0x000001000e0e7824 */ /* 0x000fe200078e00ff */
[----:B------:R-:W-:Y:S01]  /*2770*/  LOP3.LUT R10, R113, 0x38, R67, 0xf8, !PT ;  /* 0x00000038710a7812 */ /* 0x000fe200078ef843 */
[----:B------:R-:W-:Y:S01]  /*2780*/  IMAD.SHL.U32 R13, R13, 0x100, RZ ;  /* 0x000001000d0d7824 */ /* 0x000fe200078e00ff */
[----:B------:R-:W-:-:S02]  /*2790*/  LOP3.LUT R0, R113, 0x38, R68, 0xf8, !PT ;  /* 0x0000003871007812 */ /* 0x000fc400078ef844 */
[----:B------:R-:W-:Y:S02]  /*27a0*/  LOP3.LUT R18, R15, 0x7ffff800, RZ, 0xc0, !PT ;  /* 0x7ffff8000f127812 */ /* 0x000fe400078ec0ff */
[-C--:B------:R-:W-:Y:S02]  /*27b0*/  LOP3.LUT R15, R10, R135.reuse, RZ, 0x3c, !PT ;  /* 0x000000870a0f7212 */ /* 0x080fe400078e3cff */
[----:B------:R-:W-:Y:S02]  /*27c0*/  LOP3.LUT R0, R0, R135, RZ, 0x3c, !PT ;  /* 0x0000008700007212 */ /* 0x000fe400078e3cff */
[----:B------:R-:W-:Y:S02]  /*27d0*/  LOP3.LUT R10, R14, 0x7ffff800, RZ, 0xc0, !PT ;  /* 0x7ffff8000e0a7812 */ /* 0x000fe400078ec0ff */
[----:B------:R-:W-:Y:S02]  /*27e0*/  LOP3.LUT R13, R13, 0x7ffff800, RZ, 0xc0, !PT ;  /* 0x7ffff8000d0d7812 */ /* 0x000fe400078ec0ff */
[----:B------:R-:W-:-:S02]  /*27f0*/  LOP3.LUT R16, R113, 0x38, R11, 0xf8, !PT ;  /* 0x0000003871107812 */ /* 0x000fc400078ef80b */
[--C-:B------:R-:W-:Y:S01]  /*2800*/  IADD3 R14, R0, R10, R114.reuse ;  /* 0x0000000a000e7210 */ /* 0x100fe20007ffe072 */
[C---:B------:R-:W-:Y:S01]  /*2810*/  IMAD R0, R20.reuse, c[0x0][0x290], RZ ;  /* 0x0000a40014007a24 */ /* 0x040fe200078e02ff */
[----:B------:R-:W-:Y:S01]  /*2820*/  IADD3 R15, R15, R13, R114 ;  /* 0x0000000d0f0f7210 */ /* 0x000fe20007ffe072 */
[----:B------:R-:W-:Y:S01]  /*2830*/  IMAD R13, R20, c[0x0][0x280], RZ ;  /* 0x0000a000140d7a24 */ /* 0x000fe200078e02ff */
[----:B------:R-:W-:Y:S01]  /*2840*/  LOP3.LUT R16, R16, R135, RZ, 0x3c, !PT ;  /* 0x0000008710107212 */ /* 0x000fe200078e3cff */
[C---:B------:R-:W-:Y:S01]  /*2850*/  IMAD R10, R112.reuse, c[0x0][0x294], R0 ;  /* 0x0000a500700a7a24 */ /* 0x040fe200078e0200 */
[--C-:B------:R-:W-:Y:S01]  /*2860*/  IADD3 R17, R17, R19, R114.reuse ;  /* 0x0000001311117210 */ /* 0x100fe20007ffe072 */
[----:B------:R-:W-:Y:S01]  /*2870*/  IMAD R0, R112, c[0x0][0x284], R13 ;  /* 0x0000a10070007a24 */ /* 0x000fe200078e020d */
[----:B------:R-:W-:Y:S01]  /*2880*/  IADD3 R16, R16, R18, R114 ;  /* 0x0000001210107210 */ /* 0x000fe20007ffe072 */
[----:B------:R-:W-:Y:S01]  /*2890*/  IMAD.IADD R98, R79, 0x1, R10 ;  /* 0x000000014f627824 */ /* 0x000fe200078e020a */
[----:B------:R-:W-:Y:S01]  /*28a0*/  LOP3.LUT R86, R12, 0xfffffff8, RZ, 0xc0, !PT ;  /* 0xfffffff80c567812 */ /* 0x000fe200078ec0ff */
[----:B------:R-:W-:Y:S01]  /*28b0*/  IMAD.IADD R96, R10, 0x1, R75 ;  /* 0x000000010a607824 */ /* 0x000fe200078e024b */
[----:B------:R-:W-:Y:S01]  /*28c0*/  LOP3.LUT R69, R11, 0xfffffff8, RZ, 0xc0, !PT ;  /* 0xfffffff80b457812 */ /* 0x000fe200078ec0ff */
[----:B------:R-:W-:Y:S01]  /*28d0*/  IMAD.IADD R97, R77, 0x1, R0 ;  /* 0x000000014d617824 */ /* 0x000fe200078e0200 */
[CC--:B------:R-:W-:Y:S01]  /*28e0*/  SHF.L.U64.HI R119, R124.reuse, R121.reuse, c[0x0][0x294] ;  /* 0x0000a5007c777619 */ /* 0x0c0fe20000010279 */
[----:B------:R-:W-:Y:S01]  /*28f0*/  IMAD.SHL.U32 R124, R124, 0x20, RZ ;  /* 0x000000207c7c7824 */ /* 0x000fe200078e00ff */
[-C--:B------:R-:W-:Y:S01]  /*2900*/  SHF.L.U64.HI R120, R125, R121.reuse, c[0x0][0x284] ;  /* 0x0000a1007d787619 */ /* 0x080fe20000010279 */
[----:B------:R-:W-:Y:S01]  /*2910*/  IMAD.SHL.U32 R92, R17, 0x2, RZ ;  /* 0x00000002115c7824 */ /* 0x000fe200078e00ff */
[C---:B------:R-:W-:Y:S01]  /*2920*/  SHF.L.U64.HI R121, R126.reuse, R121, c[0x0][0x1e4] ;  /* 0x000079007e797619 */ /* 0x040fe20000010279 */
[----:B------:R-:W-:Y:S01]  /*2930*/  IMAD.SHL.U32 R126, R126, 0x20, RZ ;  /* 0x000000207e7e7824 */ /* 0x000fe200078e00ff */
[----:B------:R-:W-:Y:S01]  /*2940*/  SHF.L.U32 R125, R125, 0x5, RZ ;  /* 0x000000057d7d7819 */ /* 0x000fe200000006ff */
[----:B------:R-:W-:Y:S01]  /*2950*/  IMAD.SHL.U32 R91, R16, 0x2, RZ ;  /* 0x00000002105b7824 */ /* 0x000fe200078e00ff */
[----:B------:R-:W-:Y:S01]  /*2960*/  IADD3 R93, R0, R73, RZ ;  /* 0x00000049005d7210 */ /* 0x000fe20007ffe0ff */
[----:B------:R-:W-:Y:S01]  /*2970*/  IMAD.SHL.U32 R88, R15, 0x2, RZ ;  /* 0x000000020f587824 */ /* 0x000fe200078e00ff */
[----:B------:R-:W-:Y:S01]  /*2980*/  SHF.R.S32.HI R95, RZ, 0x1f, R86 ;  /* 0x0000001fff5f7819 */ /* 0x000fe20000011456 */
[----:B------:R-:W-:Y:S01]  /*2990*/  IMAD.SHL.U32 R87, R14, 0x2, RZ ;  /* 0x000000020e577824 */ /* 0x000fe200078e00ff */
[----:B------:R-:W-:-:S02]  /*29a0*/  SHF.R.S32.HI R94, RZ, 0x1f, R69 ;  /* 0x0000001fff5e7819 */ /* 0x000fc40000011445 */
[----:B------:R-:W-:Y:S02]  /*29b0*/  SHF.R.S32.HI R90, RZ, 0x1f, R67 ;  /* 0x0000001fff5a7819 */ /* 0x000fe40000011443 */
[----:B------:R-:W-:Y:S02]  /*29c0*/  SHF.R.S32.HI R89, RZ, 0x1f, R68 ;  /* 0x0000001fff597819 */ /* 0x000fe40000011444 */
.L_x_158:
[-C--:B------:R-:W-:Y:S01]  /*29d0*/  IMAD R0, R121, R48.reuse, RZ ;  /* 0x0000003079007224 */ /* 0x080fe200078e02ff */
[----:B------:R-:W-:Y:S01]  /*29e0*/  SHF.R.S32.HI R62, RZ, 0x1f, R48 ;  /* 0x0000001fff3e7819 */ /* 0x000fe20000011430 */
[----:B------:R-:W-:Y:S01]  /*29f0*/  IMAD.WIDE.U32 R10, R126, R48, RZ ;  /* 0x000000307e0a7225 */ /* 0x000fe200078e00ff */
[----:B------:R-:W-:Y:S04]  /*2a00*/  DEPBAR.LE SB0, 0x0 ;  /* 0x000080000000791a */ /* 0x000fe80000000000 */
[----:B------:R-:W-:Y:S01]  /*2a10*/  WARPSYNC 0xffffffff ;  /* 0xffffffff00007948 */ /* 0x000fe20003800000 */
[----:B------:R-:W-:Y:S01]  /*2a20*/  BAR.SYNC.DEFER_BLOCKING 0x0 ;  /* 0x0000000000007b1d */ /* 0x000fe20000010000 */
[----:B------:R-:W-:Y:S01]  /*2a30*/  ISETP.GE.AND P1, PT, R136, 0x1, PT ;  /* 0x000000018800780c */ /* 0x000fe20003f26270 */
[----:B------:R-:W-:Y:S01]  /*2a40*/  IMAD R2, R62, R126, R0 ;  /* 0x0000007e3e027224 */ /* 0x000fe200078e0200 */
[----:B------:R-:W-:Y:S03]  /*2a50*/  IADD3 R0, P0, R103, R10, RZ ;  /* 0x0000000a67007210 */ /* 0x000fe60007f1e0ff */
[----:B------:R-:W-:Y:S04]  /*2a60*/  IMAD.IADD R18, R11, 0x1, R2 ;  /* 0x000000010b127824 */ /* 0x000fe800078e0202 */
[----:B------:R-:W-:Y:S01]  /*2a70*/  IMAD.X R2, R18, 0x1, R102, P0 ;  /* 0x0000000112027824 */ /* 0x000fe200000e0666 */
[C---:B------:R-:W-:Y:S04]  /*2a80*/  LEA R38, P0, R0.reuse, c[0x0][0x1c8], 0x1 ;  /* 0x0000720000267a11 */ /* 0x040fe800078008ff */
[----:B------:R-:W-:Y:S01]  /*2a90*/  LEA.HI.X R39, R0, c[0x0][0x1cc], R2, 0x1, P0 ;  /* 0x0000730000277a11 */ /* 0x000fe200000f0c02 */
[----:B------:R-:W-:Y:S01]  /*2aa0*/  BSSY B1, `(.L_x_140) ;  /* 0x0000266000017945 */ /* 0x000fe20003800000 */
[----:B-1----:R-:W-:-:S05]  /*2ab0*/  @!P1 BRA `(.L_x_141) ;  /* 0x000024f000009947 */ /* 0x002fca0003800000 */
[-C--:B------:R-:W-:Y:S01]  /*2ac0*/  IMAD R2, R120, R48.reuse, RZ ;  /* 0x0000003078027224 */ /* 0x080fe200078e02ff */
[----:B------:R-:W-:Y:S01]  /*2ad0*/  ISETP.NE.AND P1, PT, R101, RZ, PT ;  /* 0x000000ff6500720c */ /* 0x000fe20003f25270 */
[-C--:B------:R-:W-:Y:S02]  /*2ae0*/  IMAD R0, R119, R48.reuse, RZ ;  /* 0x0000003077007224 */ /* 0x080fe400078e02ff */
[----:B------:R-:W-:Y:S02]  /*2af0*/  IMAD R4, R48, -0x20, R66 ;  /* 0xffffffe030047824 */ /* 0x000fe400078e0242 */
[-C--:B------:R-:W-:Y:S04]  /*2b00*/  IMAD.WIDE.U32 R8, R125, R48.reuse, RZ ;  /* 0x000000307d087225 */ /* 0x080fe800078e00ff */
[----:B------:R-:W-:Y:S04]  /*2b10*/  IMAD.WIDE.U32 R16, R124, R48, RZ ;  /* 0x000000307c107225 */ /* 0x000fe800078e00ff */
[C---:B------:R-:W-:Y:S02]  /*2b20*/  IMAD R3, R62.reuse, R125, R2 ;  /* 0x0000007d3e037224 */ /* 0x040fe400078e0202 */
[----:B------:R-:W-:Y:S01]  /*2b30*/  IMAD R2, R62, R124, R0 ;  /* 0x0000007c3e027224 */ /* 0x000fe200078e0200 */
[----:B------:R-:W-:Y:S02]  /*2b40*/  IMNMX R0, R4, 0x20, PT ;  /* 0x0000002004007817 */ /* 0x000fe40003800200 */
[----:B------:R-:W-:Y:S02]  /*2b50*/  IADD3 R19, R9, R3, RZ ;  /* 0x0000000309137210 */ /* 0x000fe40007ffe0ff */
[----:B------:R-:W-:Y:S01]  /*2b60*/  IADD3 R20, R17, R2, RZ ;  /* 0x0000000211147210 */ /* 0x000fe20007ffe0ff */
[----:B------:R-:W-:-:S05]  /*2b70*/  @!P1 BRA `(.L_x_142) ;  /* 0x0000124000009947 */ /* 0x000fca0003800000 */
[----:B------:R-:W-:Y:S01]  /*2b80*/  ISETP.GE.AND P1, PT, R198, R0, PT ;  /* 0x00000000c600720c */ /* 0x000fe20003f26270 */
[----:B------:R-:W-:Y:S01]  /*2b90*/  BSSY B0, `(.L_x_143) ;  /* 0x000002a000007945 */ /* 0x000fe20003800000 */
[----:B------:R-:W-:Y:S01]  /*2ba0*/  CS2R R32, SRZ ;  /* 0x0000000000207805 */ /* 0x000fe2000001ff00 */
[----:B------:R-:W-:Y:S01]  /*2bb0*/  CS2R R30, SRZ ;  /* 0x00000000001e7805 */ /* 0x000fe2000001ff00 */
[----:B------:R-:W-:Y:S01]  /*2bc0*/  CS2R R28, SRZ ;  /* 0x00000000001c7805 */ /* 0x000fe2000001ff00 */
[----:B------:R-:W-:Y:S01]  /*2bd0*/  CS2R R22, SRZ ;  /* 0x0000000000167805 */ /* 0x000fe2000001ff00 */
[----:B------:R-:W-:Y:S01]  /*2be0*/  CS2R R14, SRZ ;  /* 0x00000000000e7805 */ /* 0x000fe2000001ff00 */
[----:B------:R-:W-:Y:S01]  /*2bf0*/  CS2R R12, SRZ ;  /* 0x00000000000c7805 */ /* 0x000fe2000001ff00 */
[----:B------:R-:W-:Y:S01]  /*2c00*/  CS2R R6, SRZ ;  /* 0x0000000000067805 */ /* 0x000fe2000001ff00 */
[----:B------:R-:W-:Y:S04]  /*2c10*/  CS2R R2, SRZ ;  /* 0x0000000000027805 */ /* 0x000fe8000001ff00 */
[----:B------:R-:W-:-:S05]  /*2c20*/  @P1 BRA `(.L_x_144) ;  /* 0x0000020000001947 */ /* 0x000fca0003800000 */
[----:B------:R-:W-:Y:S01]  /*2c30*/  IADD3 R0, P0, R72, R8, RZ ;  /* 0x0000000848007210 */ /* 0x000fe20007f1e0ff */
[----:B------:R-:W-:Y:S01]  /*2c40*/  CS2R R22, SRZ ;  /* 0x0000000000167805 */ /* 0x000fe2000001ff00 */
[----:B------:R-:W-:Y:S01]  /*2c50*/  CS2R R28, SRZ ;  /* 0x00000000001c7805 */ /* 0x000fe2000001ff00 */
[----:B------:R-:W-:Y:S01]  /*2c60*/  CS2R R6, SRZ ;  /* 0x0000000000067805 */ /* 0x000fe2000001ff00 */
[----:B------:R-:W-:Y:S01]  /*2c70*/  CS2R R30, SRZ ;  /* 0x00000000001e7805 */ /* 0x000fe2000001ff00 */
[----:B------:R-:W-:Y:S01]  /*2c80*/  IMAD.X R3, R19, 0x1, R93, P0 ;  /* 0x0000000113037824 */ /* 0x000fe200000e065d */
[----:B------:R-:W-:Y:S01]  /*2c90*/  IADD3 R2, P0, R74, R16, RZ ;  /* 0x000000104a027210 */ /* 0x000fe20007f1e0ff */
[----:B------:R-:W-:Y:S01]  /*2ca0*/  CS2R R12, SRZ ;  /* 0x00000000000c7805 */ /* 0x000fe2000001ff00 */
[----:B------:R-:W-:Y:S01]  /*2cb0*/  CS2R R32, SRZ ;  /* 0x0000000000207805 */ /* 0x000fe2000001ff00 */
[----:B------:R-:W-:Y:S02]  /*2cc0*/  CS2R R14, SRZ ;  /* 0x00000000000e7805 */ /* 0x000fe4000001ff00 */
[----:B------:R-:W-:Y:S01]  /*2cd0*/  IMAD.X R5, R20, 0x1, R96, P0 ;  /* 0x0000000114057824 */ /* 0x000fe200000e0660 */
[C---:B------:R-:W-:Y:S04]  /*2ce0*/  LEA R8, P0, R0.reuse, c[0x0][0x270], 0x1 ;  /* 0x00009c0000087a11 */ /* 0x040fe800078008ff */
[----:B------:R-:W-:Y:S02]  /*2cf0*/  LEA.HI.X R9, R0, c[0x0][0x274], R3, 0x1, P0 ;  /* 0x00009d0000097a11 */ /* 0x000fe400000f0c03 */
[C---:B------:R-:W-:Y:S04]  /*2d00*/  LEA R4, P0, R2.reuse, c[0x0][0x288], 0x1 ;  /* 0x0000a20002047a11 */ /* 0x040fe800078008ff */
[----:B------:R-:W-:Y:S02]  /*2d10*/  LEA.HI.X R5, R2, c[0x0][0x28c], R5, 0x1, P0 ;  /* 0x0000a30002057a11 */ /* 0x000fe400000f0c05 */
[----:B------:R-:W-:Y:S01]  /*2d20*/  ISETP.GE.AND P0, PT, R138, c[0x0][0x27c], PT ;  /* 0x00009f008a007a0c */ /* 0x000fe20003f06270 */
[----:B------:R-:W-:Y:S11]  /*2d30*/  CS2R R2, SRZ ;  /* 0x0000000000027805 */ /* 0x000ff6000001ff00 */
[----:B------:R-:W-:Y:S01]  /*2d40*/  @!UPT UIADD3 URZ, URZ, URZ, URZ ;  /* 0x0000003f3f3ff290 */ /* 0x000fe2000fffe03f */
[----:B------:R1:W5:Y:S04]  /*2d50*/  @!P0 LDG.E.64 R22, [R8.64] ;  /* 0x0000000608168981 */ /* 0x000368000c1e1b00 */
[----:B------:R1:W5:Y:S01]  /*2d60*/  @!P0 LDG.E.64 R2, [R4.64] ;  /* 0x0000000604028981 */ /* 0x000362000c1e1b00 */
[----:B------:R-:W-:Y:S11]  /*2d70*/  ISETP.GE.AND P0, PT, R142, c[0x0][0x27c], PT ;  /* 0x00009f008e007a0c */ /* 0x000ff60003f06270 */
[----:B------:R-:W-:Y:S02]  /*2d80*/  @!UPT UIADD3 URZ, URZ, URZ, URZ ;  /* 0x0000003f3f3ff290 */ /* 0x000fe4000fffe03f */
[----:B------:R1:W5:Y:S04]  /*2d90*/  @!P0 LDG.E.64 R28, [R8.64+0x40] ;  /* 0x00004006081c8981 */ /* 0x000368000c1e1b00 */
[----:B------:R1:W5:Y:S01]  /*2da0*/  @!P0 LDG.E.64 R6, [R4.64+0x40] ;  /* 0x0000400604068981 */ /* 0x000362000c1e1b00 */
[----:B------:R-:W-:Y:S11]  /*2db0*/  ISETP.GE.AND P0, PT, R140, c[0x0][0x27c], PT ;  /* 0x00009f008c007a0c */ /* 0x000ff60003f06270 */
[----:B------:R-:W-:Y:S02]  /*2dc0*/  @!UPT UIADD3 URZ, URZ, URZ, URZ ;  /* 0x0000003f3f3ff290 */ /* 0x000fe4000fffe03f */
[----:B------:R1:W5:Y:S04]  /*2dd0*/  @!P0 LDG.E.64 R30, [R8.64+0x80] ;  /* 0x00008006081e8981 */ /* 0x000368000c1e1b00 */
[----:B------:R1:W5:Y:S01]  /*2de0*/  @!P0 LDG.E.64 R12, [R4.64+0x80] ;  /* 0x00008006040c8981 */ /* 0x000362000c1e1b00 */
[----:B------:R-:W-:Y:S11]  /*2df0*/  ISETP.GE.AND P0, PT, R141, c[0x0][0x27c], PT ;  /* 0x00009f008d007a0c */ /* 0x000ff60003f06270 */
[----:B------:R-:W-:Y:S02]  /*2e00*/  @!UPT UIADD3 URZ, URZ, URZ, URZ ;  /* 0x0000003f3f3ff290 */ /* 0x000fe4000fffe03f */
[----:B------:R1:W5:Y:S04]  /*2e10*/  @!P0 LDG.E.64 R32, [R8.64+0xc0] ;  /* 0x0000c00608208981 */ /* 0x000368000c1e1b00 */
[----:B------:R1:W5:Y:S02]  /*2e20*/  @!P0 LDG.E.64 R14, [R4.64+0xc0] ;  /* 0x0000c006040e8981 */ /* 0x000364000c1e1b00 */
.L_x_144:
[----:B------:R-:W-:Y:S05]  /*2e30*/  BSYNC B0 ;  /* 0x0000000000007941 */ /* 0x000fea0003800000 */
.L_x_143:
[----:B------:R-:W-:-:S05]  /*2e40*/  @P1 BRA `(.L_x_145) ;  /* 0x000022b000001947 */ /* 0x000fca0003800000 */
[----:B------:R-:W-:Y:S01]  /*2e50*/  ISETP.GE.AND P0, PT, R132, c[0x0][0x1d4], PT ;  /* 0x0000750084007a0c */ /* 0x000fe20003f06270 */
[----:B-1---5:R-:W-:Y:S01]  /*2e60*/  IMAD.MOV.U32 R8, RZ, RZ, R32 ;  /* 0x000000ffff087224 */ /* 0x022fe200078e0020 */
[----:B------:R-:W-:Y:S01]  /*2e70*/  MOV R0, R31 ;  /* 0x0000001f00007202 */ /* 0x000fe20000000f00 */
[----:B------:R-:W-:Y:S01]  /*2e80*/  IMAD.MOV.U32 R5, RZ, RZ, R33 ;  /* 0x000000ffff057224 */ /* 0x000fe200078e0021 */
[----:B------:R-:W-:Y:S01]  /*2e90*/  BSSY B0, `(.L_x_146) ;  /* 0x0000048000007945 */ /* 0x000fe20003800000 */
[----:B------:R-:W-:Y:S03]  /*2ea0*/  IMAD.MOV.U32 R4, RZ, RZ, R30 ;  /* 0x000000ffff047224 */ /* 0x000fe600078e001e */
[----:B------:R-:W-:Y:S01]  /*2eb0*/  PRMT R36, R8, 0x5410, R5 ;  /* 0x0000541008247816 */ /* 0x000fe20000000005 */
[----:B------:R-:W-:Y:S01]  /*2ec0*/  IMAD.MOV.U32 R8, RZ, RZ, R28 ;  /* 0x000000ffff087224 */ /* 0x000fe200078e001c */
[----:B------:R-:W-:Y:S01]  /*2ed0*/  PRMT R35, R4, 0x5410, R0 ;  /* 0x0000541004237816 */ /* 0x000fe20000000000 */
[----:B------:R-:W-:Y:S01]  /*2ee0*/  IMAD.MOV.U32 R5, RZ, RZ, R29 ;  /* 0x000000ffff057224 */ /* 0x000fe200078e001d */
[----:B------:R-:W-:Y:S01]  /*2ef0*/  MOV R4, R14 ;  /* 0x0000000e00047202 */ /* 0x000fe20000000f00 */
[----:B------:R-:W-:Y:S03]  /*2f00*/  IMAD.MOV.U32 R0, RZ, RZ, R15 ;  /* 0x000000ffff007224 */ /* 0x000fe600078e000f */
[----:B------:R-:W-:Y:S01]  /*2f10*/  PRMT R34, R8, 0x5410, R5 ;  /* 0x0000541008227816 */ /* 0x000fe20000000005 */
[----:B------:R-:W-:Y:S01]  /*2f20*/  IMAD.MOV.U32 R8, RZ, RZ, R12 ;  /* 0x000000ffff087224 */ /* 0x000fe200078e000c */
[----:B------:R-:W-:Y:S01]  /*2f30*/  PRMT R20, R4, 0x5410, R0 ;  /* 0x0000541004147816 */ /* 0x000fe20000000000 */
[----:B------:R-:W-:Y:S01]  /*2f40*/  IMAD.MOV.U32 R4, RZ, RZ, R6 ;  /* 0x000000ffff047224 */ /* 0x000fe200078e0006 */
[----:B------:R-:W-:Y:S02]  /*2f50*/  MOV R5, R13 ;  /* 0x0000000d00057202 */ /* 0x000fe40000000f00 */
[----:B------:R-:W-:Y:S02]  /*2f60*/  MOV R0, R7 ;  /* 0x0000000700007202 */ /* 0x000fe40000000f00 */
[----:B------:R-:W-:Y:S02]  /*2f70*/  PRMT R19, R8, 0x5410, R5 ;  /* 0x0000541008137816 */ /* 0x000fe40000000005 */
[----:B------:R-:W-:Y:S01]  /*2f80*/  PRMT R18, R4, 0x5410, R0 ;  /* 0x0000541004127816 */ /* 0x000fe20000000000 */
[----:B------:R-:W-:-:S05]  /*2f90*/  @P0 BRA `(.L_x_147) ;  /* 0x0000037000000947 */ /* 0x000fca0003800000 */
[----:B------:R-:W-:Y:S01]  /*2fa0*/  ISETP.GE.AND P0, PT, R138, c[0x0][0x27c], PT ;  /* 0x00009f008a007a0c */ /* 0x000fe20003f06270 */
[----:B------:R-:W1:Y:S01]  /*2fb0*/  LDS.128 R8, [R188+0xc080] ;  /* 0x00c08000bc087984 */ /* 0x000e620000000c00 */
[----:B------:R-:W-:Y:S02]  /*2fc0*/  MOV R4, R2 ;  /* 0x0000000200047202 */ /* 0x000fe40000000f00 */
[----:B------:R-:W-:Y:S02]  /*2fd0*/  MOV R24, R22 ;  /* 0x0000001600187202 */ /* 0x000fe40000000f00 */
[----:B------:R-:W-:Y:S02]  /*2fe0*/  MOV R16, R3 ;  /* 0x0000000300107202 */ /* 0x000fe40000000f00 */
[----:B------:R-:W-:Y:S05]  /*2ff0*/  MOV R26, R23 ;  /* 0x00000017001a7202 */ /* 0x000fea0000000f00 */
[--C-:B------:R-:W-:Y:S01]  /*3000*/  @!P0 SHF.R.U64 R5, R2, 0x10, R3.reuse ;  /* 0x0000001002058819 */ /* 0x100fe20000001203 */
[----:B------:R-:W-:Y:S01]  /*3010*/  @!P0 HADD2.F32 R4, -RZ, R4.H0_H0 ;  /* 0x20000004ff048230 */ /* 0x000fe20000004100 */
[----:B------:R-:W-:Y:S01]  /*3020*/  @!P0 SHF.R.U32.HI R17, RZ, 0x10, R3 ;  /* 0x00000010ff118819 */ /* 0x000fe20000011603 */
[----:B------:R-:W-:Y:S01]  /*3030*/  @!P0 HADD2.F32 R16, -RZ, R16.H0_H0 ;  /* 0x20000010ff108230 */ /* 0x000fe20000004100 */
[--C-:B------:R-:W-:Y:S01]  /*3040*/  @!P0 SHF.R.U64 R25, R22, 0x10, R23.reuse ;  /* 0x0000001016198819 */ /* 0x100fe20000001217 */
[----:B------:R-:W-:Y:S01]  /*3050*/  @!P0 HADD2.F32 R22, -RZ, R24.H0_H0 ;  /* 0x20000018ff168230 */ /* 0x000fe20000004100 */
[----:B------:R-:W-:Y:S01]  /*3060*/  @!P0 SHF.R.U32.HI R27, RZ, 0x10, R23 ;  /* 0x00000010ff1b8819 */ /* 0x000fe20000011617 */
[----:B------:R-:W-:Y:S02]  /*3070*/  @!P0 HADD2.F32 R5, -RZ, R5.H0_H0 ;  /* 0x20000005ff058230 */ /* 0x000fe40000004100 */
[----:B------:R-:W-:Y:S01]  /*3080*/  @!P0 HADD2.F32 R17, -RZ, R17.H0_H0 ;  /* 0x20000011ff118230 */ /* 0x000fe20000004100 */
[----:B-1----:R-:W-:Y:S01]  /*3090*/  @!P0 IMAD.MOV.U32 R3, RZ, RZ, R9 ;  /* 0x000000ffff038224 */ /* 0x002fe200078e0009 */
[----:B------:R-:W-:Y:S04]  /*30a0*/  @!P0 MOV R0, R8 ;  /* 0x0000000800008202 */ /* 0x000fe80000000f00 */
[--C-:B------:R-:W-:Y:S02]  /*30b0*/  @!P0 HADD2.F32 R23, -RZ, R3.reuse.H1_H1 ;  /* 0x30000003ff178230 */ /* 0x100fe40000004100 */
[--C-:B------:R-:W-:Y:S02]  /*30c0*/  @!P0 HADD2.F32 R21, -RZ, R0.reuse.H1_H1 ;  /* 0x30000000ff158230 */ /* 0x100fe40000004100 */
[----:B------:R-:W-:Y:S02]  /*30d0*/  @!P0 HADD2.F32 R2, -RZ, R0.H0_H0 ;  /* 0x20000000ff028230 */ /* 0x000fe40000004100 */
[----:B------:R-:W-:Y:S01]  /*30e0*/  @!P0 HADD2.F32 R3, -RZ, R3.H0_H0 ;  /* 0x20000003ff038230 */ /* 0x000fe20000004100 */
[-C--:B------:R-:W-:Y:S02]  /*30f0*/  @!P0 FMUL.FTZ R24, R21, R4.reuse ;  /* 0x0000000415188220 */ /* 0x080fe40000410000 */
[C---:B------:R-:W-:Y:S01]  /*3100*/  @!P0 FMUL.FTZ R0, R2.reuse, R4 ;  /* 0x0000000402008220 */ /* 0x040fe20000410000 */
[----:B------:R-:W-:Y:S01]  /*3110*/  @!P0 MOV R4, R10 ;  /* 0x0000000a00048202 */ /* 0x000fe20000000f00 */
[----:B------:R-:W-:Y:S01]  /*3120*/  @!P0 FFMA.FTZ R41, R2, R22, -R24 ;  /* 0x0000001602298223 */ /* 0x000fe20000010818 */
[----:B------:R-:W-:Y:S01]  /*3130*/  @!P0 HADD2.F32 R24, -RZ, R25.H0_H0 ;  /* 0x20000019ff188230 */ /* 0x000fe20000004100 */
[-C--:B------:R-:W-:Y:S02]  /*3140*/  @!P0 FMUL.FTZ R25, R23, R5.reuse ;  /* 0x0000000517198220 */ /* 0x080fe40000410000 */
[C---:B------:R-:W-:Y:S02]  /*3150*/  @!P0 FMUL.FTZ R2, R3.reuse, R5 ;  /* 0x0000000503028220 */ /* 0x040fe40000410000 */
[----:B------:R-:W-:Y:S01]  /*3160*/  @!P0 FFMA.FTZ R40, R3, R24, -R25 ;  /* 0x0000001803288223 */ /* 0x000fe20000010819 */
[----:B------:R-:W-:Y:S01]  /*3170*/  @!P0 MOV R3, R11 ;  /* 0x0000000b00038202 */ /* 0x000fe20000000f00 */
[----:B------:R-:W-:Y:S01]  /*3180*/  @!P0 FFMA.FTZ R0, R21, R22, R0 ;  /* 0x0000001615008223 */ /* 0x000fe20000010000 */
[--C-:B------:R-:W-:Y:S01]  /*3190*/  @!P0 HADD2.F32 R21, -RZ, R4.reuse.H1_H1 ;  /* 0x30000004ff158230 */ /* 0x100fe20000004100 */
[----:B------:R-:W-:Y:S01]  /*31a0*/  @!P0 FFMA.FTZ R2, R23, R24, R2 ;  /* 0x0000001817028223 */ /* 0x000fe20000010002 */
[----:B------:R-:W-:Y:S02]  /*31b0*/  @!P0 HADD2.F32 R4, -RZ, R4.H0_H0 ;  /* 0x20000004ff048230 */ /* 0x000fe40000004100 */
[--C-:B------:R-:W-:Y:S01]  /*31c0*/  @!P0 HADD2.F32 R5, -RZ, R3.reuse.H0_H0 ;  /* 0x20000003ff058230 */ /* 0x100fe20000004100 */
[----:B------:R-:W-:Y:S01]  /*31d0*/  @!P0 FMUL.FTZ R37, R21, R16 ;  /* 0x0000001015258220 */ /* 0x000fe20000410000 */
[----:B------:R-:W-:Y:S01]  /*31e0*/  @!P0 HADD2.F32 R22, -RZ, R26.H0_H0 ;  /* 0x2000001aff168230 */ /* 0x000fe20000004100 */
[----:B------:R-:W-:Y:S01]  /*31f0*/  @!P0 F2FP.PACK_AB R2, R2, R40 ;  /* 0x000000280202823e */ /* 0x000fe200000000ff */
[----:B------:R-:W-:Y:S01]  /*3200*/  @!P0 HADD2.F32 R25, -RZ, R3.H1_H1 ;  /* 0x30000003ff198230 */ /* 0x000fe20000004100 */
[C---:B------:R-:W-:Y:S01]  /*3210*/  @!P0 FMUL.FTZ R3, R4.reuse, R16 ;  /* 0x0000001004038220 */ /* 0x040fe20000410000 */
[----:B------:R-:W-:Y:S01]  /*3220*/  @!P0 HADD2.F32 R26, -RZ, R27.H0_H0 ;  /* 0x2000001bff1a8230 */ /* 0x000fe20000004100 */
[----:B------:R-:W-:Y:S01]  /*3230*/  @!P0 FFMA.FTZ R37, R4, R22, -R37 ;  /* 0x0000001604258223 */ /* 0x000fe20000010825 */
[----:B------:R-:W-:Y:S01]  /*3240*/  @!P0 MOV R9, R2 ;  /* 0x0000000200098202 */ /* 0x000fe20000000f00 */
[-C--:B------:R-:W-:Y:S02]  /*3250*/  @!P0 FMUL.FTZ R27, R25, R17.reuse ;  /* 0x00000011191b8220 */ /* 0x080fe40000410000 */
[----:B------:R-:W-:Y:S02]  /*3260*/  @!P0 FMUL.FTZ R4, R5, R17 ;  /* 0x0000001105048220 */ /* 0x000fe40000410000 */
[----:B------:R-:W-:Y:S02]  /*3270*/  @!P0 FFMA.FTZ R3, R21, R22, R3 ;  /* 0x0000001615038223 */ /* 0x000fe40000010003 */
[-C--:B------:R-:W-:Y:S01]  /*3280*/  @!P0 FFMA.FTZ R27, R5, R26.reuse, -R27 ;  /* 0x0000001a051b8223 */ /* 0x080fe2000001081b */
[----:B------:R-:W-:Y:S01]  /*3290*/  @!P0 F2FP.PACK_AB R5, R0, R41 ;  /* 0x000000290005823e */ /* 0x000fe200000000ff */
[----:B------:R-:W-:Y:S01]  /*32a0*/  @!P0 FFMA.FTZ R4, R25, R26, R4 ;  /* 0x0000001a19048223 */ /* 0x000fe20000010004 */
[----:B------:R-:W-:Y:S03]  /*32b0*/  @!P0 F2FP.PACK_AB R3, R3, R37 ;  /* 0x000000250303823e */ /* 0x000fe600000000ff */
[----:B------:R-:W-:Y:S01]  /*32c0*/  @!P0 IMAD.MOV.U32 R8, RZ, RZ, R5 ;  /* 0x000000ffff088224 */ /* 0x000fe200078e0005 */
[----:B------:R-:W-:Y:S02]  /*32d0*/  @!P0 F2FP.PACK_AB R0, R4, R27 ;  /* 0x0000001b0400823e */ /* 0x000fe400000000ff */
[----:B------:R-:W-:Y:S02]  /*32e0*/  @!P0 MOV R10, R3 ;  /* 0x00000003000a8202 */ /* 0x000fe40000000f00 */
[----:B------:R-:W-:Y:S05]  /*32f0*/  @!P0 MOV R11, R0 ;  /* 0x00000000000b8202 */ /* 0x000fea0000000f00 */
[----:B------:R1:W-:Y:S02]  /*3300*/  STG.E.128 [R38.64], R8 ;  /* 0x0000000826007986 */ /* 0x0003e4000c101d06 */
.L_x_147:
[----:B------:R-:W-:Y:S05]  /*3310*/  BSYNC B0 ;  /* 0x0000000000007941 */ /* 0x000fea0003800000 */
.L_x_146:
[----:B------:R-:W-:Y:S01]  /*3320*/  ISETP.GE.AND P0, PT, R134, c[0x0][0x1d4], PT ;  /* 0x0000750086007a0c */ /* 0x000fe20003f06270 */
[----:B------:R-:W-:Y:S01]  /*3330*/  @!UPT UIADD3 URZ, URZ, URZ, URZ ;  /* 0x0000003f3f3ff290 */ /* 0x000fe2000fffe03f */
[----:B------:R-:W-:Y:S11]  /*3340*/  BSSY B0, `(.L_x_148) ;  /* 0x0000036000007945 */ /* 0x000ff60003800000 */
[----:B------:R-:W-:-:S05]  /*3350*/  @P0 BRA `(.L_x_149) ;  /* 0x0000034000000947 */ /* 0x000fca0003800000 */
[----:B------:R-:W-:Y:S01]  /*3360*/  ISETP.GE.AND P0, PT, R142, c[0x0][0x27c], PT ;  /* 0x00009f008e007a0c */ /* 0x000fe20003f06270 */
[----:B-1----:R-:W1:Y:S11]  /*3370*/  LDS.128 R8, [R188+0xd080] ;  /* 0x00d08000bc087984 */ /* 0x002e760000000c00 */
[----:B------:R-:W-:Y:S01]  /*3380*/  @!UPT UIADD3 URZ, URZ, URZ, URZ ;  /* 0x0000003f3f3ff290 */ /* 0x000fe2000fffe03f */
[----:B------:R-:W-:Y:S01]  /*3390*/  @!P0 HADD2.F32 R0, -RZ, R18.H0_H0 ;  /* 0x20000012ff008230 */ /* 0x000fe20000004100 */
[----:B------:R-:W-:Y:S01]  /*33a0*/  @!P0 SHF.R.U64 R4, R6, 0x10, R7 ;  /* 0x0000001006048819 */ /* 0x000fe20000001207 */
[----:B------:R-:W-:Y:S01]  /*33b0*/  @!P0 HADD2.F32 R6, -RZ, R34.H0_H0 ;  /* 0x20000022ff068230 */ /* 0x000fe20000004100 */
[----:B------:R-:W-:Y:S02]  /*33c0*/  @!P0 SHF.R.U64 R17, R28, 0x10, R29 ;  /* 0x000000101c118819 */ /* 0x000fe4000000121d */
[----:B------:R-:W-:Y:S01]  /*33d0*/  @!P0 SHF.R.U32.HI R7, RZ, 0x10, R7 ;  /* 0x00000010ff078819 */ /* 0x000fe20000011607 */
[----:B------:R-:W-:Y:S01]  /*33e0*/  @!P0 HADD2.F32 R4, -RZ, R4.H0_H0 ;  /* 0x20000004ff048230 */ /* 0x000fe20000004100 */
[----:B------:R-:W-:Y:S01]  /*33f0*/  @!P0 SHF.R.U32.HI R23, RZ, 0x10, R29 ;  /* 0x00000010ff178819 */ /* 0x000fe2000001161d */
[----:B------:R-:W-:Y:S02]  /*3400*/  @!P0 HADD2.F32 R17, -RZ, R17.H0_H0 ;  /* 0x20000011ff118230 */ /* 0x000fe40000004100 */
[----:B------:R-:W-:Y:S02]  /*3410*/  @!P0 HADD2.F32 R7, -RZ, R7.H0_H0 ;  /* 0x20000007ff078230 */ /* 0x000fe40000004100 */
[----:B------:R-:W-:Y:S01]  /*3420*/  @!P0 HADD2.F32 R23, -RZ, R23.H0_H0 ;  /* 0x20000017ff178230 */ /* 0x000fe20000004100 */
[----:B-1----:R-:W-:Y:S02]  /*3430*/  @!P0 MOV R2, R8 ;  /* 0x0000000800028202 */ /* 0x002fe40000000f00 */
[----:B------:R-:W-:Y:S03]  /*3440*/  @!P0 MOV R3, R9 ;  /* 0x0000000900038202 */ /* 0x000fe60000000f00 */
[--C-:B------:R-:W-:Y:S02]  /*3450*/  @!P0 HADD2.F32 R5, -RZ, R2.reuse.H1_H1 ;  /* 0x30000002ff058230 */ /* 0x100fe40000004100 */
[----:B------:R-:W-:Y:S02]  /*3460*/  @!P0 HADD2.F32 R2, -RZ, R2.H0_H0 ;  /* 0x20000002ff028230 */ /* 0x000fe40000004100 */
[--C-:B------:R-:W-:Y:S01]  /*3470*/  @!P0 HADD2.F32 R16, -RZ, R3.reuse.H1_H1 ;  /* 0x30000003ff108230 */ /* 0x100fe20000004100 */
[CC--:B------:R-:W-:Y:S01]  /*3480*/  @!P0 FMUL.FTZ R21, R5.reuse, R0.reuse ;  /* 0x0000000005158220 */ /* 0x0c0fe20000410000 */
[----:B------:R-:W-:Y:S01]  /*3490*/  @!P0 HADD2.F32 R3, -RZ, R3.H0_H0 ;  /* 0x20000003ff038230 */ /* 0x000fe20000004100 */
[C---:B------:R-:W-:Y:S02]  /*34a0*/  @!P0 FMUL.FTZ R0, R2.reuse, R0 ;  /* 0x0000000002008220 */ /* 0x040fe40000410000 */
[-C--:B------:R-:W-:Y:S02]  /*34b0*/  @!P0 FFMA.FTZ R26, R2, R6.reuse, -R21 ;  /* 0x00000006021a8223 */ /* 0x080fe40000010815 */
[----:B------:R-:W-:Y:S01]  /*34c0*/  @!P0 FFMA.FTZ R0, R5, R6, R0 ;  /* 0x0000000605008223 */ /* 0x000fe20000010000 */
[----:B------:R-:W-:Y:S01]  /*34d0*/  @!P0 MOV R5, R10 ;  /* 0x0000000a00058202 */ /* 0x000fe20000000f00 */
[CC--:B------:R-:W-:Y:S02]  /*34e0*/  @!P0 FMUL.FTZ R21, R16.reuse, R4.reuse ;  /* 0x0000000410158220 */ /* 0x0c0fe40000410000 */
[C---:B------:R-:W-:Y:S01]  /*34f0*/  @!P0 FMUL.FTZ R2, R3.reuse, R4 ;  /* 0x0000000403028220 */ /* 0x040fe20000410000 */
[----:B------:R-:W-:Y:S01]  /*3500*/  @!P0 MOV R4, R11 ;  /* 0x0000000b00048202 */ /* 0x000fe20000000f00 */
[-C--:B------:R-:W-:Y:S01]  /*3510*/  @!P0 FFMA.FTZ R25, R3, R17.reuse, -R21 ;  /* 0x0000001103198223 */ /* 0x080fe20000010815 */
[----:B------:R-:W-:Y:S01]  /*3520*/  @!P0 HADD2.F32 R3, -RZ, R18.H1_H1 ;  /* 0x30000012ff038230 */ /* 0x000fe20000004100 */
[----:B------:R-:W-:Y:S01]  /*3530*/  @!P0 FFMA.FTZ R2, R16, R17, R2 ;  /* 0x0000001110028223 */ /* 0x000fe20000010002 */
[--C-:B------:R-:W-:Y:S02]  /*3540*/  @!P0 HADD2.F32 R18, -RZ, R5.reuse.H1_H1 ;  /* 0x30000005ff128230 */ /* 0x100fe40000004100 */
[----:B------:R-:W-:Y:S02]  /*3550*/  @!P0 HADD2.F32 R6, -RZ, R5.H0_H0 ;  /* 0x20000005ff068230 */ /* 0x000fe40000004100 */
[----:B------:R-:W-:Y:S01]  /*3560*/  @!P0 F2FP.PACK_AB R2, R2, R25 ;  /* 0x000000190202823e */ /* 0x000fe200000000ff */
[----:B------:R-:W-:Y:S02]  /*3570*/  @!P0 HADD2.F32 R5, -RZ, R4.H0_H0 ;  /* 0x20000004ff058230 */ /* 0x000fe40000004100 */
[----:B------:R-:W-:Y:S01]  /*3580*/  @!P0 HADD2.F32 R21, -RZ, R34.H1_H1 ;  /* 0x30000022ff158230 */ /* 0x000fe20000004100 */
[----:B------:R-:W-:Y:S01]  /*3590*/  @!P0 MOV R9, R2 ;  /* 0x0000000200098202 */ /* 0x000fe20000000f00 */
[----:B------:R-:W-:Y:S01]  /*35a0*/  @!P0 HADD2.F32 R22, -RZ, R4.H1_H1 ;  /* 0x30000004ff168230 */ /* 0x000fe20000004100 */
[-C--:B------:R-:W-:Y:S02]  /*35b0*/  @!P0 FMUL.FTZ R4, R18, R3.reuse ;  /* 0x0000000312048220 */ /* 0x080fe40000410000 */
[C---:B------:R-:W-:Y:S02]  /*35c0*/  @!P0 FMUL.FTZ R3, R6.reuse, R3 ;  /* 0x0000000306038220 */ /* 0x040fe40000410000 */
[----:B------:R-:W-:Y:S02]  /*35d0*/  @!P0 FFMA.FTZ R6, R6, R21, -R4 ;  /* 0x0000001506068223 */ /* 0x000fe40000010804 */
[CC--:B------:R-:W-:Y:S02]  /*35e0*/  @!P0 FMUL.FTZ R4, R5.reuse, R7.reuse ;  /* 0x0000000705048220 */ /* 0x0c0fe40000410000 */
[----:B------:R-:W-:Y:S02]  /*35f0*/  @!P0 FMUL.FTZ R24, R22, R7 ;  /* 0x0000000716188220 */ /* 0x000fe40000410000 */
[----:B------:R-:W-:Y:S02]  /*3600*/  @!P0 FFMA.FTZ R3, R18, R21, R3 ;  /* 0x0000001512038223 */ /* 0x000fe40000010003 */
[-C--:B------:R-:W-:Y:S01]  /*3610*/  @!P0 FFMA.FTZ R24, R5, R23.reuse, -R24 ;  /* 0x0000001705188223 */ /* 0x080fe20000010818 */
[----:B------:R-:W-:Y:S01]  /*3620*/  @!P0 F2FP.PACK_AB R5, R0, R26 ;  /* 0x0000001a0005823e */ /* 0x000fe200000000ff */
[----:B------:R-:W-:Y:S01]  /*3630*/  @!P0 FFMA.FTZ R4, R22, R23, R4 ;  /* 0x0000001716048223 */ /* 0x000fe20000010004 */
[----:B------:R-:W-:Y:S02]  /*3640*/  @!P0 F2FP.PACK_AB R3, R3, R6 ;  /* 0x000000060303823e */ /* 0x000fe400000000ff */
[----:B------:R-:W-:Y:S02]  /*3650*/  @!P0 MOV R8, R5 ;  /* 0x0000000500088202 */ /* 0x000fe40000000f00 */
[----:B------:R-:W-:Y:S02]  /*3660*/  @!P0 F2FP.PACK_AB R0, R4, R24 ;  /* 0x000000180400823e */ /* 0x000fe400000000ff */
[----:B------:R-:W-:Y:S02]  /*3670*/  @!P0 MOV R10, R3 ;  /* 0x00000003000a8202 */ /* 0x000fe40000000f00 */
[----:B------:R-:W-:Y:S05]  /*3680*/  @!P0 MOV R11, R0 ;  /* 0x00000000000b8202 */ /* 0x000fea0000000f00 */
[----:B------:R1:W-:Y:S02]  /*3690*/  STG.E.128 [R38.64+0x80], R8 ;  /* 0x0000800826007986 */ /* 0x0003e4000c101d06 */
.L_x_149:
[----:B------:R-:W-:Y:S05]  /*36a0*/  BSYNC B0 ;  /* 0x0000000000007941 */ /* 0x000fea0003800000 */
.L_x_148:
        /* <DEDUP_REMOVED lines=8> */
[--C-:B------:R-:W-:Y:S01]  /*3730*/  @!P0 SHF.R.U64 R4, R12, 0x10, R13.reuse ;  /* 0x000000100c048819 */ /* 0x100fe2000000120d */
[--C-:B------:R-:W-:Y:S01]  /*3740*/  @!P0 HADD2.F32 R6, -RZ, R35.reuse.H0_H0 ;  /* 0x20000023ff068230 */ /* 0x100fe20000004100 */
[----:B------:R-:W-:Y:S01]  /*3750*/  @!P0 SHF.R.U32.HI R7, RZ, 0x10, R13 ;  /* 0x00000010ff078819 */ /* 0x000fe2000001160d */
[----:B------:R-:W-:Y:S01]  /*3760*/  @!P0 HADD2.F32 R17, -RZ, R35.H1_H1 ;  /* 0x30000023ff118230 */ /* 0x000fe20000004100 */
[--C-:B------:R-:W-:Y:S01]  /*3770*/  @!P0 SHF.R.U64 R13, R30, 0x10, R31.reuse ;  /* 0x000000101e0d8819 */ /* 0x100fe2000000121f */
[----:B------:R-:W-:Y:S01]  /*3780*/  @!P0 HADD2.F32 R4, -RZ, R4.H0_H0 ;  /* 0x20000004ff048230 */ /* 0x000fe20000004100 */
[----:B------:R-:W-:Y:S01]  /*3790*/  @!P0 SHF.R.U32.HI R21, RZ, 0x10, R31 ;  /* 0x00000010ff158819 */ /* 0x000fe2000001161f */
        /* <DEDUP_REMOVED lines=19> */
[----:B------:R-:W-:Y:S02]  /*38d0*/  @!P0 HADD2.F32 R3, -RZ, R19.H1_H1 ;  /* 0x30000013ff038230 */ /* 0x000fe40000004100 */
[----:B------:R-:W-:Y:S02]  /*38e0*/  @!P0 HADD2.F32 R6, -RZ, R5.H0_H0 ;  /* 0x20000005ff068230 */ /* 0x000fe40000004100 */
[----:B------:R-:W-:Y:S01]  /*38f0*/  @!P0 F2FP.PACK_AB R2, R2, R22 ;  /* 0x000000160202823e */ /* 0x000fe200000000ff */
[--C-:B------:R-:W-:Y:S02]  /*3900*/  @!P0 HADD2.F32 R5, -RZ, R4.reuse.H0_H0 ;  /* 0x20000004ff058230 */ /* 0x100fe40000004100 */
[----:B------:R-:W-:Y:S01]  /*3910*/  @!P0 HADD2.F32 R18, -RZ, R4.H1_H1 ;  /* 0x30000004ff128230 */ /* 0x000fe20000004100 */
[-C--:B------:R-:W-:Y:S01]  /*3920*/  @!P0 FMUL.FTZ R4, R16, R3.reuse ;  /* 0x0000000310048220 */ /* 0x080fe20000410000 */
[----:B------:R-:W-:Y:S01]  /*3930*/  @!P0 MOV R9, R2 ;  /* 0x0000000200098202 */ /* 0x000fe20000000f00 */
[C---:B------:R-:W-:Y:S01]  /*3940*/  @!P0 FMUL.FTZ R3, R6.reuse, R3 ;  /* 0x0000000306038220 */ /* 0x040fe20000410000 */
[----:B------:R-:W-:Y:S01]  /*3950*/  @!P0 HADD2.F32 R19, -RZ, R21.H0_H0 ;  /* 0x20000015ff138230 */ /* 0x000fe20000004100 */
[----:B------:R-:W-:Y:S02]  /*3960*/  @!P0 FFMA.FTZ R6, R6, R17, -R4 ;  /* 0x0000001106068223 */ /* 0x000fe40000010804 */
[CC--:B------:R-:W-:Y:S02]  /*3970*/  @!P0 FMUL.FTZ R4, R5.reuse, R7.reuse ;  /* 0x0000000705048220 */ /* 0x0c0fe40000410000 */
[----:B------:R-:W-:Y:S02]  /*3980*/  @!P0 FMUL.FTZ R21, R18, R7 ;  /* 0x0000000712158220 */ /* 0x000fe40000410000 */
[----:B------:R-:W-:Y:S02]  /*3990*/  @!P0 FFMA.FTZ R3, R16, R17, R3 ;  /* 0x0000001110038223 */ /* 0x000fe40000010003 */
[----:B------:R-:W-:Y:S01]  /*39a0*/  @!P0 FFMA.FTZ R21, R5, R19, -R21 ;  /* 0x0000001305158223 */ /* 0x000fe20000010815 */
        /* <DEDUP_REMOVED lines=8> */
.L_x_151:
[----:B------:R-:W-:Y:S05]  /*3a30*/  BSYNC B0 ;  /* 0x0000000000007941 */ /* 0x000fea0003800000 */
.L_x_150:
[----:B------:R-:W-:Y:S11]  /*3a40*/  ISETP.GE.AND P0, PT, R197, c[0x0][0x1d4], PT ;  /* 0x00007500c5007a0c */ /* 0x000ff60003f06270 */
[----:B------:R-:W-:Y:S02]  /*3a50*/  @!UPT UIADD3 URZ, URZ, URZ, URZ ;  /* 0x0000003f3f3ff290 */ /* 0x000fe4000fffe03f */
        /* <DEDUP_REMOVED lines=12> */
[----:B------:R-:W-:Y:S02]  /*3b20*/  @!P0 HADD2.F32 R15, -RZ, R36.H1_H1 ;  /* 0x30000024ff0f8230 */ /* 0x000fe40000004100 */
        /* <DEDUP_REMOVED lines=17> */
[--C-:B------:R-:W-:Y:S01]  /*3c40*/  @!P0 HADD2.F32 R14, -RZ, R5.reuse.H1_H1 ;  /* 0x30000005ff0e8230 */ /* 0x100fe20000004100 */
        /* <DEDUP_REMOVED lines=8> */
[C---:B------:R-:W-:Y:S02]  /*3cd0*/  @!P0 FMUL.FTZ R3, R6.reuse, R3 ;  /* 0x0000000306038220 */ /* 0x040fe40000410000 */
        /* <DEDUP_REMOVED lines=12> */
[----:B------:R1:W-:Y:S01]  /*3da0*/  STG.E.128 [R38.64+0x180], R8 ;  /* 0x0001800826007986 */ /* 0x0003e2000c101d06 */
[----:B------:R-:W-:-:S05]  /*3db0*/  BRA `(.L_x_145) ;  /* 0x0000134000007947 */ /* 0x000fca0003800000 */
.L_x_142:
        /* <DEDUP_REMOVED lines=14> */
[----:B------:R-:W-:Y:S02]  /*3ea0*/  CS2R R14, SRZ ;  /* 0x00000000000e7805 */ /* 0x000fe4000001ff00 */
[----:B------:R-:W-:Y:S01]  /*3eb0*/  IMAD.X R2, R19, 0x1, R97, P0 ;  /* 0x0000000113027824 */ /* 0x000fe200000e0661 */
[----:B------:R-:W-:Y:S05]  /*3ec0*/  IADD3 R3, P0, R78, R16, RZ ;  /* 0x000000104e037210 */ /* 0x000fea0007f1e0ff */
        /* <DEDUP_REMOVED lines=8> */
[----:B------:R1:W5:Y:S04]  /*3f50*/  @!P0 LDG.E.128 R24, [R8.64] ;  /* 0x0000000608188981 */ /* 0x000368000c1e1d00 */
[----:B------:R1:W5:Y:S01]  /*3f60*/  @!P0 LDG.E.128 R4, [R2.64] ;  /* 0x0000000602048981 */ /* 0x000362000c1e1d00 */
[----:B------:R-:W-:Y:S11]  /*3f70*/  ISETP.GE.AND P0, PT, R134, c[0x0][0x27c], PT ;  /* 0x00009f0086007a0c */ /* 0x000ff60003f06270 */
[----:B------:R-:W-:Y:S02]  /*3f80*/  @!UPT UIADD3 URZ, URZ, URZ, URZ ;  /* 0x0000003f3f3ff290 */ /* 0x000fe4000fffe03f */
[----:B------:R1:W5:Y:S04]  /*3f90*/  @!P0 LDG.E.128 R36, [R8.64+0x80] ;  /* 0x0000800608248981 */ /* 0x000368000c1e1d00 */
[----:B------:R1:W5:Y:S02]  /*3fa0*/  @!P0 LDG.E.128 R12, [R2.64+0x80] ;  /* 0x00008006020c8981 */ /* 0x000364000c1e1d00 */
.L_x_153:
[----:B------:R-:W-:Y:S05]  /*3fb0*/  BSYNC B0 ;  /* 0x0000000000007941 */ /* 0x000fea0003800000 */
.L_x_152:
[----:B------:R-:W-:Y:S04]  /*3fc0*/  IADD3 R59, P0, R128, R10, RZ ;  /* 0x0000000a803b7210 */ /* 0x000fe80007f1e0ff */
[----:B------:R-:W-:Y:S01]  /*3fd0*/  IADD3.X R58, R18, R106, RZ, P0, !PT ;  /* 0x0000006a123a7210 */ /* 0x000fe200007fe4ff */
        /* <DEDUP_REMOVED lines=16> */
[----:B------:R-:W-:Y:S01]  /*40e0*/  IMAD.MOV.U32 R28, RZ, RZ, R25 ;  /* 0x000000ffff1c7224 */ /* 0x000fe200078e0019 */
[----:B------:R-:W-:Y:S01]  /*40f0*/  ISETP.GE.AND P2, PT, R67, c[0x0][0x1d4], PT ;  /* 0x0000750043007a0c */ /* 0x000fe20003f46270 */
[----:B------:R-:W1:Y:S01]  /*4100*/  LDS.128 R40, [R88+0xc080] ;  /* 0x00c0800058287984 */ /* 0x000e620000000c00 */
[CC--:B------:R-:W-:Y:S01]  /*4110*/  IADD3 R0, P1, P0, R64.reuse, R59.reuse, R86 ;  /* 0x0000003b40007210 */ /* 0x0c0fe2000783e056 */
[----:B------:R-:W-:Y:S01]  /*4120*/  IMAD.MOV.U32 R20, RZ, RZ, R7 ;  /* 0x000000ffff147224 */ /* 0x000fe200078e0007 */
[----:B------:R-:W-:Y:S01]  /*4130*/  MOV R10, R6 ;  /* 0x00000006000a7202 */ /* 0x000fe20000000f00 */
[----:B------:R-:W-:Y:S01]  /*4140*/  IMAD.MOV.U32 R44, RZ, RZ, R27 ;  /* 0x000000ffff2c7224 */ /* 0x000fe200078e001b */
[C---:B------:R-:W-:Y:S02]  /*4150*/  IADD3.X R3, R63.reuse, R58, R95, P1, P0 ;  /* 0x0000003a3f037210 */ /* 0x040fe40000fe045f */
[----:B------:R-:W-:Y:S01]  /*4160*/  MOV R33, R26 ;  /* 0x0000001a00217202 */ /* 0x000fe20000000f00 */
[----:B------:R-:W2:Y:S04]  /*4170*/  LDS.128 R16, [R92+0xc080] ;  /* 0x00c080005c107984 */ /* 0x000ea80000000c00 */
[----:B------:R-:W-:Y:S04]  /*4180*/  @!P2 IADD3 R2, P1, P0, R64, R59, R67 ;  /* 0x0000003b4002a210 */ /* 0x000fe8000783e043 */
[----:B------:R-:W-:Y:S02]  /*4190*/  @!P2 IADD3.X R8, R63, R58, R90, P1, P0 ;  /* 0x0000003a3f08a210 */ /* 0x000fe40000fe045a */
[C---:B------:R-:W-:Y:S04]  /*41a0*/  LEA R54, P0, R0.reuse, c[0x0][0x1c8], 0x1 ;  /* 0x0000720000367a11 */ /* 0x040fe800078008ff */
[----:B------:R-:W-:Y:S02]  /*41b0*/  LEA.HI.X R55, R0, c[0x0][0x1cc], R3, 0x1, P0 ;  /* 0x0000730000377a11 */ /* 0x000fe400000f0c03 */
[C---:B------:R-:W-:Y:S02]  /*41c0*/  @!P2 LEA R52, P0, R2.reuse, c[0x0][0x1c8], 0x1 ;  /* 0x000072000234aa11 */ /* 0x040fe400078008ff */
[----:B------:R-:W-:Y:S02]  /*41d0*/  MOV R0, R4 ;  /* 0x0000000400007202 */ /* 0x000fe40000000f00 */
[----:B------:R-:W-:Y:S01]  /*41e0*/  @!P2 LEA.HI.X R53, R2, c[0x0][0x1cc], R8, 0x1, P0 ;  /* 0x000073000235aa11 */ /* 0x000fe200000f0c08 */
[----:B------:R-:W-:Y:S01]  /*41f0*/  IMAD.MOV.U32 R2, RZ, RZ, R5 ;  /* 0x000000ffff027224 */ /* 0x000fe200078e0005 */
[----:B------:R-:W-:Y:S11]  /*4200*/  ISETP.GE.AND P0, PT, R132, c[0x0][0x27c], PT ;  /* 0x00009f0084007a0c */ /* 0x000ff60003f06270 */
[----:B------:R-:W-:Y:S02]  /*4210*/  @!UPT UIADD3 URZ, URZ, URZ, URZ ;  /* 0x0000003f3f3ff290 */ /* 0x000fe4000fffe03f */
[--C-:B------:R-:W-:Y:S01]  /*4220*/  @!P0 SHF.R.U32.HI R29, RZ, 0x10, R25.reuse ;  /* 0x00000010ff1d8819 */ /* 0x100fe20000011619 */
[----:B------:R-:W-:Y:S01]  /*4230*/  @!P0 HADD2.F32 R3, -RZ, R2.H0_H0 ;  /* 0x20000002ff038230 */ /* 0x000fe20000004100 */
[----:B------:R-:W-:Y:S01]  /*4240*/  @!P0 SHF.R.U64 R31, R24, 0x10, R25 ;  /* 0x00000010181f8819 */ /* 0x000fe20000001219 */
[----:B------:R-:W-:Y:S01]  /*4250*/  @!P0 HADD2.F32 R0, -RZ, R0.H0_H0 ;  /* 0x20000000ff008230 */ /* 0x000fe20000004100 */
[--C-:B------:R-:W-:Y:S01]  /*4260*/  @!P0 SHF.R.U32.HI R9, RZ, 0x10, R5.reuse ;  /* 0x00000010ff098819 */ /* 0x100fe20000011605 */
[----:B------:R-:W-:Y:S01]  /*4270*/  @!P0 HADD2.F32 R29, -RZ, R29.H0_H0 ;  /* 0x2000001dff1d8230 */ /* 0x000fe20000004100 */
[----:B-1----:R-:W-:Y:S02]  /*4280*/  @!P0 MOV R25, R41 ;  /* 0x0000002900198202 */ /* 0x002fe40000000f00 */
[----:B------:R-:W-:Y:S02]  /*4290*/  @!P0 MOV R30, R40 ;  /* 0x00000028001e8202 */ /* 0x000fe40000000f00 */
[----:B------:R-:W-:Y:S02]  /*42a0*/  @!P0 SHF.R.U64 R8, R4, 0x10, R5 ;  /* 0x0000001004088819 */ /* 0x000fe40000001205 */
[----:B--2---:R-:W-:Y:S02]  /*42b0*/  @!P0 MOV R5, R17 ;  /* 0x0000001100058202 */ /* 0x004fe40000000f00 */
[----:B------:R-:W-:Y:S01]  /*42c0*/  @!P0 SHF.R.U64 R11, R6, 0x10, R7 ;  /* 0x00000010060b8819 */ /* 0x000fe20000001207 */
[----:B------:R-:W-:Y:S01]  /*42d0*/  @!P0 IMAD.MOV.U32 R6, RZ, RZ, R16 ;  /* 0x000000ffff068224 */ /* 0x000fe200078e0010 */
[----:B------:R-:W-:Y:S02]  /*42e0*/  MOV R4, R24 ;  /* 0x0000001800047202 */ /* 0x000fe40000000f00 */
[----:B------:R-:W-:Y:S01]  /*42f0*/  @!P0 SHF.R.U64 R34, R26, 0x10, R27 ;  /* 0x000000101a228819 */ /* 0x000fe2000000121b */
[----:B------:R-:W-:Y:S01]  /*4300*/  @!P0 HADD2.F32 R26, -RZ, R25.H0_H0 ;  /* 0x20000019ff1a8230 */ /* 0x000fe20000004100 */
[----:B------:R-:W-:Y:S01]  /*4310*/  @!P0 SHF.R.U32.HI R21, RZ, 0x10, R7 ;  /* 0x00000010ff158819 */ /* 0x000fe20000011607 */
[----:B------:R-:W-:Y:S01]  /*4320*/  @!P0 HADD2.F32 R7, -RZ, R30.H0_H0 ;  /* 0x2000001eff078230 */ /* 0x000fe20000004100 */
[----:B------:R-:W-:Y:S01]  /*4330*/  @!P0 SHF.R.U32.HI R45, RZ, 0x10, R27 ;  /* 0x00000010ff2d8819 */ /* 0x000fe2000001161b */
[----:B------:R-:W-:Y:S01]  /*4340*/  @!P0 HADD2.F32 R2, -RZ, R6.H0_H0 ;  /* 0x20000006ff028230 */ /* 0x000fe20000004100 */
[----:B------:R-:W-:Y:S01]  /*4350*/  @!P0 MOV R35, R43 ;  /* 0x0000002b00238202 */ /* 0x000fe20000000f00 */
[----:B------:R-:W-:Y:S01]  /*4360*/  @!P0 HADD2.F32 R24, -RZ, R4.H0_H0 ;  /* 0x20000004ff188230 */ /* 0x000fe20000004100 */
[CC--:B------:R-:W-:Y:S01]  /*4370*/  @!P0 FMUL.FTZ R32, R7.reuse, R0.reuse ;  /* 0x0000000007208220 */ /* 0x0c0fe20000410000 */
[----:B------:R-:W-:Y:S01]  /*4380*/  @!P0 HADD2.F32 R4, -RZ, R5.H0_H0 ;  /* 0x20000005ff048230 */ /* 0x000fe20000004100 */
[----:B------:R-:W-:Y:S01]  /*4390*/  @!P0 FMUL.FTZ R0, R2, R0 ;  /* 0x0000000002008220 */ /* 0x000fe20000410000 */
[----:B------:R-:W-:Y:S01]  /*43a0*/  @!P0 HADD2.F32 R27, -RZ, R28.H0_H0 ;  /* 0x2000001cff1b8230 */ /* 0x000fe20000004100 */
[-C--:B------:R-:W-:Y:S02]  /*43b0*/  @!P0 FMUL.FTZ R28, R26, R3.reuse ;  /* 0x000000031a1c8220 */ /* 0x080fe40000410000 */
[C---:B------:R-:W-:Y:S02]  /*43c0*/  @!P0 FMUL.FTZ R3, R4.reuse, R3 ;  /* 0x0000000304038220 */ /* 0x040fe40000410000 */
[----:B------:R-:W-:Y:S01]  /*43d0*/  @!P0 FFMA.FTZ R60, R4, R27, -R28 ;  /* 0x0000001b043c8223 */ /* 0x000fe2000001081c */
[----:B------:R-:W-:Y:S01]  /*43e0*/  @!P0 HADD2.F32 R4, -RZ, R9.H0_H0 ;  /* 0x20000009ff048230 */ /* 0x000fe20000004100 */
[-C--:B------:R-:W-:Y:S01]  /*43f0*/  @!P0 FFMA.FTZ R61, R2, R24.reuse, -R32 ;  /* 0x00000018023d8223 */ /* 0x080fe20000010820 */
[----:B------:R-:W-:Y:S01]  /*4400*/  @!P0 HADD2.F32 R28, -RZ, R25.H1_H1 ;  /* 0x30000019ff1c8230 */ /* 0x000fe20000004100 */
[----:B------:R-:W-:Y:S01]  /*4410*/  @!P0 FFMA.FTZ R0, R7, R24, R0 ;  /* 0x0000001807008223 */ /* 0x000fe20000010000 */
[----:B------:R-:W-:Y:S02]  /*4420*/  @!P0 HADD2.F32 R24, -RZ, R30.H1_H1 ;  /* 0x3000001eff188230 */ /* 0x000fe40000004100 */
[----:B------:R-:W-:Y:S01]  /*4430*/  @!P0 HADD2.F32 R7, -RZ, R8.H0_H0 ;  /* 0x20000008ff078230 */ /* 0x000fe20000004100 */
[-C--:B------:R-:W-:Y:S01]  /*4440*/  @!P0 FMUL.FTZ R8, R28, R4.reuse ;  /* 0x000000041c088220 */ /* 0x080fe20000410000 */
[----:B------:R-:W-:Y:S02]  /*4450*/  @!P0 HADD2.F32 R2, -RZ, R5.H1_H1 ;  /* 0x30000005ff028230 */ /* 0x000fe40000004100 */
[----:B------:R-:W-:Y:S02]  /*4460*/  @!P0 HADD2.F32 R25, -RZ, R31.H0_H0 ;  /* 0x2000001fff198230 */ /* 0x000fe40000004100 */
[----:B------:R-:W-:Y:S01]  /*4470*/  @!P0 HADD2.F32 R5, -RZ, R6.H1_H1 ;  /* 0x30000006ff058230 */ /* 0x000fe20000004100 */
[----:B------:R-:W-:Y:S01]  /*4480*/  @!P0 FMUL.FTZ R6, R24, R7 ;  /* 0x0000000718068220 */ /* 0x000fe20000410000 */
[----:B------:R-:W-:Y:S01]  /*4490*/  @!P0 HADD2.F32 R9, -RZ, R10.H0_H0 ;  /* 0x2000000aff098230 */ /* 0x000fe20000004100 */
[C---:B------:R-:W-:Y:S01]  /*44a0*/  @!P0 FFMA.FTZ R57, R2.reuse, R29, -R8 ;  /* 0x0000001d02398223 */ /* 0x040fe20000010808 */
[----:B------:R-:W-:Y:S01]  /*44b0*/  @!P0 HADD2.F32 R31, -RZ, R33.H0_H0 ;  /* 0x20000021ff1f8230 */ /* 0x000fe20000004100 */
[----:B------:R-:W-:Y:S01]  /*44c0*/  @!P0 IMAD.MOV.U32 R8, RZ, RZ, R42 ;  /* 0x000000ffff088224 */ /* 0x000fe200078e002a */
[----:B------:R-:W-:Y:S01]  /*44d0*/  @!P0 HADD2.F32 R33, -RZ, R34.H0_H0 ;  /* 0x20000022ff218230 */ /* 0x000fe20000004100 */
[----:B------:R-:W-:Y:S01]  /*44e0*/  @!P0 FMUL.FTZ R4, R2, R4 ;  /* 0x0000000402048220 */ /* 0x000fe20000410000 */
[----:B------:R-:W-:Y:S01]  /*44f0*/  @!P0 HADD2.F32 R34, -RZ, R44.H0_H0 ;  /* 0x2000002cff228230 */ /* 0x000fe20000004100 */
[C---:B------:R-:W-:Y:S01]  /*4500*/  @!P0 FMUL.FTZ R2, R5.reuse, R7 ;  /* 0x0000000705028220 */ /* 0x040fe20000410000 */
[--C-:B------:R-:W-:Y:S01]  /*4510*/  @!P0 HADD2.F32 R32, -RZ, R8.reuse.H1_H1 ;  /* 0x30000008ff208230 */ /* 0x100fe20000004100 */
[-C--:B------:R-:W-:Y:S01]  /*4520*/  @!P0 FFMA.FTZ R56, R5, R25.reuse, -R6 ;  /* 0x0000001905388223 */ /* 0x080fe20000010806 */
[----:B------:R-:W-:Y:S01]  /*4530*/  @!P0 MOV R5, R18 ;  /* 0x0000001200058202 */ /* 0x000fe20000000f00 */
[----:B------:R-:W-:Y:S01]  /*4540*/  @!P0 FFMA.FTZ R2, R24, R25, R2 ;  /* 0x0000001918028223 */ /* 0x000fe20000010002 */
[----:B------:R-:W-:Y:S01]  /*4550*/  @!P0 HADD2.F32 R6, -RZ, R11.H0_H0 ;  /* 0x2000000bff068230 */ /* 0x000fe20000004100 */
[----:B------:R-:W-:Y:S01]  /*4560*/  @!P0 FFMA.FTZ R3, R26, R27, R3 ;  /* 0x0000001b1a038223 */ /* 0x000fe20000010003 */
[----:B------:R-:W-:Y:S01]  /*4570*/  @!P0 HADD2.F32 R30, -RZ, R8.H0_H0 ;  /* 0x20000008ff1e8230 */ /* 0x000fe20000004100 */
[----:B------:R-:W-:Y:S01]  /*4580*/  @!P0 FFMA.FTZ R4, R28, R29, R4 ;  /* 0x0000001d1c048223 */ /* 0x000fe20000010004 */
[--C-:B------:R-:W-:Y:S01]  /*4590*/  @!P0 HADD2.F32 R7, -RZ, R5.reuse.H1_H1 ;  /* 0x30000005ff078230 */ /* 0x100fe20000004100 */
[----:B------:R-:W-:Y:S01]  /*45a0*/  @!P0 FMUL.FTZ R10, R32, R6 ;  /* 0x00000006200a8220 */ /* 0x000fe20000410000 */
[----:B------:R-:W-:Y:S01]  /*45b0*/  @!P0 HADD2.F32 R8, -RZ, R5.H0_H0 ;  /* 0x20000005ff088230 */ /* 0x000fe20000004100 */
[----:B------:R-:W-:Y:S01]  /*45c0*/  @!P0 FMUL.FTZ R11, R30, R9 ;  /* 0x000000091e0b8220 */ /* 0x000fe20000410000 */
[----:B------:R-:W-:Y:S01]  /*45d0*/  @!P0 F2FP.PACK_AB R25, R57, R60 ;  /* 0x0000003c3919823e */ /* 0x000fe200000000ff */
[C---:B------:R-:W-:Y:S01]  /*45e0*/  @!P0 FMUL.FTZ R6, R7.reuse, R6 ;  /* 0x0000000607068220 */ /* 0x040fe20000410000 */
[----:B------:R-:W-:Y:S01]  /*45f0*/  @!P0 F2FP.PACK_AB R24, R56, R61 ;  /* 0x0000003d3818823e */ /* 0x000fe200000000ff */
[----:B------:R-:W-:Y:S01]  /*4600*/  @!P0 FFMA.FTZ R51, R7, R33, -R10 ;  /* 0x0000002107338223 */ /* 0x000fe2000001080a */
[----:B------:R-:W-:Y:S01]  /*4610*/  @!P0 MOV R17, R25 ;  /* 0x0000001900118202 */ /* 0x000fe20000000f00 */
[----:B------:R-:W-:Y:S01]  /*4620*/  @!P0 IMAD.MOV.U32 R7, RZ, RZ, R19 ;  /* 0x000000ffff078224 */ /* 0x000fe200078e0013 */
[----:B------:R-:W-:Y:S01]  /*4630*/  @!P0 MOV R16, R24 ;  /* 0x0000001800108202 */ /* 0x000fe20000000f00 */
[C---:B------:R-:W-:Y:S01]  /*4640*/  @!P0 FFMA.FTZ R50, R8.reuse, R31, -R11 ;  /* 0x0000001f08328223 */ /* 0x040fe2000001080b */
[----:B------:R-:W-:Y:S01]  /*4650*/  @!P0 HADD2.F32 R10, -RZ, R20.H0_H0 ;  /* 0x20000014ff0a8230 */ /* 0x000fe20000004100 */
[----:B------:R-:W-:Y:S01]  /*4660*/  @!P0 FMUL.FTZ R5, R8, R9 ;  /* 0x0000000908058220 */ /* 0x000fe20000410000 */
[----:B------:R-:W-:Y:S01]  /*4670*/  @!P0 HADD2.F32 R11, -RZ, R21.H0_H0 ;  /* 0x20000015ff0b8230 */ /* 0x000fe20000004100 */
[----:B------:R-:W-:Y:S01]  /*4680*/  @!P0 F2FP.PACK_AB R3, R4, R3 ;  /* 0x000000030403823e */ /* 0x000fe200000000ff */
[--C-:B------:R-:W-:Y:S01]  /*4690*/  @!P0 HADD2.F32 R20, -RZ, R35.reuse.H0_H0 ;  /* 0x20000023ff148230 */ /* 0x100fe20000004100 */
[----:B------:R-:W-:Y:S01]  /*46a0*/  @!P0 FFMA.FTZ R5, R30, R31, R5 ;  /* 0x0000001f1e058223 */ /* 0x000fe20000010005 */
[----:B------:R-:W-:Y:S01]  /*46b0*/  @!P0 HADD2.F32 R21, -RZ, R35.H1_H1 ;  /* 0x30000023ff158230 */ /* 0x000fe20000004100 */
[----:B------:R-:W-:Y:S01]  /*46c0*/  @!P0 FFMA.FTZ R6, R32, R33, R6 ;  /* 0x0000002120068223 */ /* 0x000fe20000010006 */
[--C-:B------:R-:W-:Y:S01]  /*46d0*/  @!P0 HADD2.F32 R9, -RZ, R7.reuse.H1_H1 ;  /* 0x30000007ff098230 */ /* 0x100fe20000004100 */
[----:B------:R-:W-:Y:S01]  /*46e0*/  @!P0 FMUL.FTZ R49, R20, R10 ;  /* 0x0000000a14318220 */ /* 0x000fe20000410000 */
[----:B------:R-:W-:Y:S01]  /*46f0*/  @!P0 HADD2.F32 R8, -RZ, R7.H0_H0 ;  /* 0x20000007ff088230 */ /* 0x000fe20000004100 */
[----:B------:R-:W-:Y:S01]  /*4700*/  @!P0 FMUL.FTZ R44, R21, R11 ;  /* 0x0000000b152c8220 */ /* 0x000fe20000410000 */
[----:B------:R-:W-:Y:S01]  /*4710*/  @!P0 HADD2.F32 R35, -RZ, R45.H0_H0 ;  /* 0x2000002dff238230 */ /* 0x000fe20000004100 */
[----:B------:R-:W-:Y:S02]  /*4720*/  @!P0 IMAD.MOV.U32 R41, RZ, RZ, R3 ;  /* 0x000000ffff298224 */ /* 0x000fe400078e0003 */
[C---:B------:R-:W-:Y:S02]  /*4730*/  @!P0 FFMA.FTZ R49, R8.reuse, R34, -R49 ;  /* 0x0000002208318223 */ /* 0x040fe40000010831 */
[C---:B------:R-:W-:Y:S02]  /*4740*/  @!P0 FFMA.FTZ R44, R9.reuse, R35, -R44 ;  /* 0x00000023092c8223 */ /* 0x040fe4000001082c */
[----:B------:R-:W-:Y:S02]  /*4750*/  @!P0 FMUL.FTZ R7, R8, R10 ;  /* 0x0000000a08078220 */ /* 0x000fe40000410000 */
[----:B------:R-:W-:Y:S01]  /*4760*/  @!P0 FMUL.FTZ R8, R9, R11 ;  /* 0x0000000b09088220 */ /* 0x000fe20000410000 */
[----:B------:R-:W-:Y:S01]  /*4770*/  @!P0 F2FP.PACK_AB R11, R51, R50 ;  /* 0x00000032330b823e */ /* 0x000fe200000000ff */
[----:B------:R-:W-:Y:S01]  /*4780*/  @!P0 FFMA.FTZ R7, R20, R34, R7 ;  /* 0x0000002214078223 */ /* 0x000fe20000010007 */
[----:B------:R-:W-:Y:S01]  /*4790*/  @!P0 F2FP.PACK_AB R10, R44, R49 ;  /* 0x000000312c0a823e */ /* 0x000fe200000000ff */
[----:B------:R-:W-:Y:S01]  /*47a0*/  @!P0 FFMA.FTZ R8, R21, R35, R8 ;  /* 0x0000002315088223 */ /* 0x000fe20000010008 */
[----:B------:R-:W-:Y:S01]  /*47b0*/  @!P0 F2FP.PACK_AB R9, R2, R0 ;  /* 0x000000000209823e */ /* 0x000fe200000000ff */
[----:B------:R-:W-:Y:S01]  /*47c0*/  @!P0 IMAD.MOV.U32 R18, RZ, RZ, R11 ;  /* 0x000000ffff128224 */ /* 0x000fe200078e000b */
[----:B------:R-:W-:Y:S02]  /*47d0*/  @!P0 MOV R19, R10 ;  /* 0x0000000a00138202 */ /* 0x000fe40000000f00 */
[----:B------:R-:W-:Y:S02]  /*47e0*/  @!P0 F2FP.PACK_AB R2, R6, R5 ;  /* 0x000000050602823e */ /* 0x000fe400000000ff */
[----:B------:R-:W-:Y:S01]  /*47f0*/  @!P0 F2FP.PACK_AB R0, R8, R7 ;  /* 0x000000070800823e */ /* 0x000fe200000000ff */
[----:B------:R1:W-:Y:S01]  /*4800*/  STG.E.128 [R54.64], R16 ;  /* 0x0000001036007986 */ /* 0x0003e2000c101d06 */
[----:B------:R-:W-:Y:S02]  /*4810*/  @!P0 MOV R40, R9 ;  /* 0x0000000900288202 */ /* 0x000fe40000000f00 */
[----:B------:R-:W-:Y:S02]  /*4820*/  @!P0 MOV R42, R2 ;  /* 0x00000002002a8202 */ /* 0x000fe40000000f00 */
[----:B------:R-:W-:Y:S05]  /*4830*/  @!P0 MOV R43, R0 ;  /* 0x00000000002b8202 */ /* 0x000fea0000000f00 */
[----:B------:R1:W-:Y:S02]  /*4840*/  @!P2 STG.E.128 [R52.64], R40 ;  /* 0x000000283400a986 */ /* 0x0003e4000c101d06 */
.L_x_155:
[----:B------:R-:W-:Y:S05]  /*4850*/  BSYNC B0 ;  /* 0x0000000000007941 */ /* 0x000fea0003800000 */
.L_x_154:
[----:B------:R-:W-:Y:S11]  /*4860*/  ISETP.GE.AND P0, PT, R134, c[0x0][0x1d4], PT ;  /* 0x0000750086007a0c */ /* 0x000ff60003f06270 */
[----:B------:R-:W-:Y:S02]  /*4870*/  @!UPT UIADD3 URZ, URZ, URZ, URZ ;  /* 0x0000003f3f3ff290 */ /* 0x000fe4000fffe03f */
[----:B------:R-:W-:-:S05]  /*4880*/  @P0 BRA `(.L_x_145) ;  /* 0x0000087000000947 */ /* 0x000fca0003800000 */
[----:B-1----:R-:W1:Y:S01]  /*4890*/  LDS.128 R40, [R87+0xc080] ;  /* 0x00c0800057287984 */ /* 0x002e620000000c00 */
[----:B------:R-:W-:Y:S04]  /*48a0*/  IADD3 R0, P1, P0, R64, R59, R69 ;  /* 0x0000003b40007210 */ /* 0x000fe8000783e045 */
[----:B------:R-:W-:Y:S02]  /*48b0*/  IADD3.X R2, R63, R58, R94, P1, P0 ;  /* 0x0000003a3f027210 */ /* 0x000fe40000fe045e */
[C---:B------:R-:W-:Y:S01]  /*48c0*/  LEA R44, P0, R0.reuse, c[0x0][0x1c8], 0x1 ;  /* 0x00007200002c7a11 */ /* 0x040fe200078008ff */
[----:B------:R-:W2:Y:S03]  /*48d0*/  LDS.128 R16, [R91+0xc080] ;  /* 0x00c080005b107984 */ /* 0x000ea60000000c00 */
[----:B------:R-:W-:Y:S02]  /*48e0*/  LEA.HI.X R45, R0, c[0x0][0x1cc], R2, 0x1, P0 ;  /* 0x00007300002d7a11 */ /* 0x000fe400000f0c02 */
[----:B------:R-:W-:Y:S11]  /*48f0*/  ISETP.GE.AND P0, PT, R134, c[0x0][0x27c], PT ;  /* 0x00009f0086007a0c */ /* 0x000ff60003f06270 */
[----:B------:R-:W-:Y:S02]  /*4900*/  @!UPT UIADD3 URZ, URZ, URZ, URZ ;  /* 0x0000003f3f3ff290 */ /* 0x000fe4000fffe03f */
[----:B------:R-:W-:Y:S01]  /*4910*/  @!P0 HADD2.F32 R3, -RZ, R22.H0_H0 ;  /* 0x20000016ff038230 */ /* 0x000fe20000004100 */
[----:B------:R-:W-:Y:S01]  /*4920*/  @!P0 SHF.R.U32.HI R4, RZ, 0x10, R13 ;  /* 0x00000010ff048819 */ /* 0x000fe2000001160d */
[----:B------:R-:W-:Y:S01]  /*4930*/  @!P0 HADD2.F32 R24, -RZ, R46.H0_H0 ;  /* 0x2000002eff188230 */ /* 0x000fe20000004100 */
[----:B------:R-:W-:Y:S01]  /*4940*/  @!P0 SHF.R.U32.HI R8, RZ, 0x10, R37 ;  /* 0x00000010ff088819 */ /* 0x000fe20000011625 */
[----:B------:R-:W-:Y:S01]  /*4950*/  @!P0 HADD2.F32 R27, -RZ, R47.H0_H0 ;  /* 0x2000002fff1b8230 */ /* 0x000fe20000004100 */
[--C-:B------:R-:W-:Y:S01]  /*4960*/  @!P0 SHF.R.U64 R11, R14, 0x10, R15.reuse ;  /* 0x000000100e0b8819 */ /* 0x100fe2000000120f */
[----:B------:R-:W-:Y:S01]  /*4970*/  @!P0 HADD2.F32 R4, -RZ, R4.H0_H0 ;  /* 0x20000004ff048230 */ /* 0x000fe20000004100 */
[----:B------:R-:W-:Y:S01]  /*4980*/  @!P0 SHF.R.U32.HI R9, RZ, 0x10, R15 ;  /* 0x00000010ff098819 */ /* 0x000fe2000001160f */
[----:B------:R-:W-:Y:S01]  /*4990*/  @!P0 HADD2.F32 R25, -RZ, R8.H0_H0 ;  /* 0x20000008ff198230 */ /* 0x000fe20000004100 */
[--C-:B------:R-:W-:Y:S01]  /*49a0*/  @!P0 SHF.R.U32.HI R29, RZ, 0x10, R39.reuse ;  /* 0x00000010ff1d8819 */ /* 0x100fe20000011627 */
[----:B------:R-:W-:Y:S01]  /*49b0*/  @!P0 HADD2.F32 R11, -RZ, R11.H0_H0 ;  /* 0x2000000bff0b8230 */ /* 0x000fe20000004100 */
[----:B------:R-:W-:Y:S01]  /*49c0*/  @!P0 SHF.R.U64 R28, R38, 0x10, R39 ;  /* 0x00000010261c8819 */ /* 0x000fe20000001227 */
[----:B------:R-:W-:Y:S01]  /*49d0*/  @!P0 HADD2.F32 R14, -RZ, R46.H1_H1 ;  /* 0x3000002eff0e8230 */ /* 0x000fe20000004100 */
[----:B------:R-:W-:Y:S01]  /*49e0*/  @!P0 SHF.R.U64 R7, R12, 0x10, R13 ;  /* 0x000000100c078819 */ /* 0x000fe2000000120d */
[----:B-1----:R-:W-:Y:S01]  /*49f0*/  @!P0 IMAD.MOV.U32 R33, RZ, RZ, R42 ;  /* 0x000000ffff218224 */ /* 0x002fe200078e002a */
[----:B------:R-:W-:Y:S01]  /*4a00*/  @!P0 MOV R5, R41 ;  /* 0x0000002900058202 */ /* 0x000fe20000000f00 */
[----:B------:R-:W-:Y:S01]  /*4a10*/  @!P0 HADD2.F32 R32, -RZ, R29.H0_H0 ;  /* 0x2000001dff208230 */ /* 0x000fe20000004100 */
[----:B------:R-:W-:Y:S01]  /*4a20*/  @!P0 MOV R10, R40 ;  /* 0x00000028000a8202 */ /* 0x000fe20000000f00 */
[----:B------:R-:W-:Y:S01]  /*4a30*/  @!P0 HADD2.F32 R30, -RZ, R47.H1_H1 ;  /* 0x3000002fff1e8230 */ /* 0x000fe20000004100 */
[----:B------:R-:W-:Y:S01]  /*4a40*/  @!P0 SHF.R.U64 R12, R36, 0x10, R37 ;  /* 0x00000010240c8819 */ /* 0x000fe20000001225 */
[----:B------:R-:W-:Y:S01]  /*4a50*/  @!P0 HADD2.F32 R21, -RZ, R5.H0_H0 ;  /* 0x20000005ff158230 */ /* 0x000fe20000004100 */
[----:B--2---:R-:W-:Y:S01]  /*4a60*/  @!P0 MOV R2, R17 ;  /* 0x0000001100028202 */ /* 0x004fe20000000f00 */
[----:B------:R-:W-:Y:S03]  /*4a70*/  @!P0 HADD2.F32 R26, -RZ, R33.H0_H0 ;  /* 0x20000021ff1a8230 */ /* 0x000fe60000004100 */
[-C--:B------:R-:W-:Y:S01]  /*4a80*/  @!P0 FMUL.FTZ R6, R21, R3.reuse ;  /* 0x0000000315068220 */ /* 0x080fe20000410000 */
[----:B------:R-:W-:Y:S02]  /*4a90*/  @!P0 HADD2.F32 R13, -RZ, R10.H0_H0 ;  /* 0x2000000aff0d8230 */ /* 0x000fe40000004100 */
[--C-:B------:R-:W-:Y:S02]  /*4aa0*/  @!P0 HADD2.F32 R0, -RZ, R2.reuse.H0_H0 ;  /* 0x20000002ff008230 */ /* 0x100fe40000004100 */
[----:B------:R-:W-:Y:S02]  /*4ab0*/  @!P0 HADD2.F32 R2, -RZ, R2.H1_H1 ;  /* 0x30000002ff028230 */ /* 0x000fe40000004100 */
[----:B------:R-:W-:Y:S01]  /*4ac0*/  @!P0 HADD2.F32 R20, -RZ, R12.H0_H0 ;  /* 0x2000000cff148230 */ /* 0x000fe20000004100 */
[C---:B------:R-:W-:Y:S01]  /*4ad0*/  @!P0 FMUL.FTZ R3, R0.reuse, R3 ;  /* 0x0000000300038220 */ /* 0x040fe20000410000 */
[----:B------:R-:W-:Y:S01]  /*4ae0*/  @!P0 HADD2.F32 R28, -RZ, R28.H0_H0 ;  /* 0x2000001cff1c8230 */ /* 0x000fe20000004100 */
[----:B------:R-:W-:Y:S01]  /*4af0*/  @!P0 FFMA.FTZ R49, R0, R24, -R6 ;  /* 0x0000001800318223 */ /* 0x000fe20000010806 */
[----:B------:R-:W-:Y:S01]  /*4b00*/  @!P0 MOV R6, R16 ;  /* 0x0000001000068202 */ /* 0x000fe20000000f00 */
[----:B------:R-:W-:Y:S02]  /*4b10*/  @!P0 HADD2.F32 R0, -RZ, R22.H1_H1 ;  /* 0x30000016ff008230 */ /* 0x000fe40000004100 */
[----:B------:R-:W-:Y:S02]  /*4b20*/  @!P0 HADD2.F32 R22, -RZ, R5.H1_H1 ;  /* 0x30000005ff168230 */ /* 0x000fe40000004100 */
[--C-:B------:R-:W-:Y:S01]  /*4b30*/  @!P0 HADD2.F32 R5, -RZ, R6.reuse.H0_H0 ;  /* 0x20000006ff058230 */ /* 0x100fe20000004100 */
[----:B------:R-:W-:Y:S01]  /*4b40*/  @!P0 FMUL.FTZ R15, R13, R0 ;  /* 0x000000000d0f8220 */ /* 0x000fe20000410000 */
[----:B------:R-:W-:Y:S01]  /*4b50*/  @!P0 HADD2.F32 R6, -RZ, R6.H1_H1 ;  /* 0x30000006ff068230 */ /* 0x000fe20000004100 */
[----:B------:R-:W-:Y:S02]  /*4b60*/  @!P0 FMUL.FTZ R8, R22, R4 ;  /* 0x0000000416088220 */ /* 0x000fe40000410000 */
[C---:B------:R-:W-:Y:S02]  /*4b70*/  @!P0 FMUL.FTZ R0, R5.reuse, R0 ;  /* 0x0000000005008220 */ /* 0x040fe40000410000 */
[C---:B------:R-:W-:Y:S01]  /*4b80*/  @!P0 FFMA.FTZ R46, R2.reuse, R25, -R8 ;  /* 0x00000019022e8223 */ /* 0x040fe20000010808 */
[----:B------:R-:W-:Y:S01]  /*4b90*/  @!P0 MOV R8, R18 ;  /* 0x0000001200088202 */ /* 0x000fe20000000f00 */
[----:B------:R-:W-:Y:S01]  /*4ba0*/  @!P0 FFMA.FTZ R39, R5, R14, -R15 ;  /* 0x0000000e05278223 */ /* 0x000fe2000001080f */
[----:B------:R-:W-:Y:S01]  /*4bb0*/  @!P0 HADD2.F32 R5, -RZ, R23.H0_H0 ;  /* 0x20000017ff058230 */ /* 0x000fe20000004100 */
[----:B------:R-:W-:Y:S01]  /*4bc0*/  @!P0 FMUL.FTZ R4, R2, R4 ;  /* 0x0000000402048220 */ /* 0x000fe20000410000 */
[----:B------:R-:W-:Y:S01]  /*4bd0*/  @!P0 HADD2.F32 R2, -RZ, R7.H0_H0 ;  /* 0x20000007ff028230 */ /* 0x000fe20000004100 */
[----:B------:R-:W-:Y:S01]  /*4be0*/  @!P0 FFMA.FTZ R0, R13, R14, R0 ;  /* 0x0000000e0d008223 */ /* 0x000fe20000010000 */
[----:B------:R-:W-:Y:S02]  /*4bf0*/  @!P0 HADD2.F32 R7, -RZ, R8.H0_H0 ;  /* 0x20000008ff078230 */ /* 0x000fe40000004100 */
[----:B------:R-:W-:Y:S01]  /*4c00*/  @!P0 HADD2.F32 R15, -RZ, R10.H1_H1 ;  /* 0x3000000aff0f8230 */ /* 0x000fe20000004100 */
[-C--:B------:R-:W-:Y:S02]  /*4c10*/  @!P0 FMUL.FTZ R10, R26, R5.reuse ;  /* 0x000000051a0a8220 */ /* 0x080fe40000410000 */
[----:B------:R-:W-:Y:S02]  /*4c20*/  @!P0 FMUL.FTZ R5, R7, R5 ;  /* 0x0000000507058220 */ /* 0x000fe40000410000 */
[-C--:B------:R-:W-:Y:S02]  /*4c30*/  @!P0 FMUL.FTZ R12, R15, R2.reuse ;  /* 0x000000020f0c8220 */ /* 0x080fe40000410000 */
[----:B------:R-:W-:Y:S01]  /*4c40*/  @!P0 FFMA.FTZ R37, R7, R27, -R10 ;  /* 0x0000001b07258223 */ /* 0x000fe2000001080a */
[----:B------:R-:W-:Y:S01]  /*4c50*/  @!P0 HADD2.F32 R7, -RZ, R23.H1_H1 ;  /* 0x30000017ff078230 */ /* 0x000fe20000004100 */
[C---:B------:R-:W-:Y:S01]  /*4c60*/  @!P0 FMUL.FTZ R2, R6.reuse, R2 ;  /* 0x0000000206028220 */ /* 0x040fe20000410000 */
[----:B------:R-:W-:Y:S01]  /*4c70*/  @!P0 MOV R23, R43 ;  /* 0x0000002b00178202 */ /* 0x000fe20000000f00 */
[-C--:B------:R-:W-:Y:S01]  /*4c80*/  @!P0 FFMA.FTZ R38, R6, R20.reuse, -R12 ;  /* 0x0000001406268223 */ /* 0x080fe2000001080c */
[----:B------:R-:W-:Y:S01]  /*4c90*/  @!P0 MOV R6, R19 ;  /* 0x0000001300068202 */ /* 0x000fe20000000f00 */
[----:B------:R-:W-:Y:S01]  /*4ca0*/  @!P0 FFMA.FTZ R2, R15, R20, R2 ;  /* 0x000000140f028223 */ /* 0x000fe20000010002 */
[----:B------:R-:W-:Y:S01]  /*4cb0*/  @!P0 HADD2.F32 R12, -RZ, R9.H0_H0 ;  /* 0x20000009ff0c8230 */ /* 0x000fe20000004100 */
[----:B------:R-:W-:Y:S01]  /*4cc0*/  @!P0 FFMA.FTZ R3, R21, R24, R3 ;  /* 0x0000001815038223 */ /* 0x000fe20000010003 */
[--C-:B------:R-:W-:Y:S01]  /*4cd0*/  @!P0 HADD2.F32 R31, -RZ, R23.reuse.H1_H1 ;  /* 0x30000017ff1f8230 */ /* 0x100fe20000004100 */
[----:B------:R-:W-:Y:S01]  /*4ce0*/  @!P0 FFMA.FTZ R4, R22, R25, R4 ;  /* 0x0000001916048223 */ /* 0x000fe20000010004 */
[----:B------:R-:W-:Y:S01]  /*4cf0*/  @!P0 HADD2.F32 R29, -RZ, R23.H0_H0 ;  /* 0x20000017ff1d8230 */ /* 0x000fe20000004100 */
[----:B------:R-:W-:Y:S01]  /*4d00*/  @!P0 FFMA.FTZ R5, R26, R27, R5 ;  /* 0x0000001b1a058223 */ /* 0x000fe20000010005 */
[----:B------:R-:W-:Y:S01]  /*4d10*/  @!P0 HADD2.F32 R23, -RZ, R33.H1_H1 ;  /* 0x30000021ff178230 */ /* 0x000fe20000004100 */
[----:B------:R-:W-:Y:S01]  /*4d20*/  @!P0 FMUL.FTZ R33, R31, R12 ;  /* 0x0000000c1f218220 */ /* 0x000fe20000410000 */
[----:B------:R-:W-:Y:S01]  /*4d30*/  @!P0 F2FP.PACK_AB R3, R4, R3 ;  /* 0x000000030403823e */ /* 0x000fe200000000ff */
[----:B------:R-:W-:Y:S01]  /*4d40*/  @!P0 HADD2.F32 R10, -RZ, R8.H1_H1 ;  /* 0x30000008ff0a8230 */ /* 0x000fe20000004100 */
[----:B------:R-:W-:Y:S01]  /*4d50*/  @!P0 FMUL.FTZ R34, R29, R7 ;  /* 0x000000071d228220 */ /* 0x000fe20000410000 */
[--C-:B------:R-:W-:Y:S01]  /*4d60*/  @!P0 HADD2.F32 R9, -RZ, R6.reuse.H0_H0 ;  /* 0x20000006ff098230 */ /* 0x100fe20000004100 */
[----:B------:R-:W-:Y:S01]  /*4d70*/  @!P0 MOV R41, R3 ;  /* 0x0000000300298202 */ /* 0x000fe20000000f00 */
[----:B------:R-:W-:Y:S01]  /*4d80*/  @!P0 HADD2.F32 R8, -RZ, R6.H1_H1 ;  /* 0x30000006ff088230 */ /* 0x000fe20000004100 */
[----:B------:R-:W-:Y:S02]  /*4d90*/  @!P0 FMUL.FTZ R35, R23, R11 ;  /* 0x0000000b17238220 */ /* 0x000fe40000410000 */
[C---:B------:R-:W-:Y:S02]  /*4da0*/  @!P0 FFMA.FTZ R34, R9.reuse, R30, -R34 ;  /* 0x0000001e09228223 */ /* 0x040fe40000010822 */
[----:B------:R-:W-:Y:S01]  /*4db0*/  @!P0 FFMA.FTZ R36, R8, R32, -R33 ;  /* 0x0000002008248223 */ /* 0x000fe20000010821 */
[----:B------:R-:W-:Y:S01]  /*4dc0*/  @!P0 F2FP.PACK_AB R33, R46, R49 ;  /* 0x000000312e21823e */ /* 0x000fe200000000ff */
[C---:B------:R-:W-:Y:S02]  /*4dd0*/  @!P0 FFMA.FTZ R35, R10.reuse, R28, -R35 ;  /* 0x0000001c0a238223 */ /* 0x040fe40000010823 */
[----:B------:R-:W-:Y:S01]  /*4de0*/  @!P0 FMUL.FTZ R6, R10, R11 ;  /* 0x0000000b0a068220 */ /* 0x000fe20000410000 */
[----:B------:R-:W-:Y:S01]  /*4df0*/  @!P0 F2FP.PACK_AB R11, R38, R39 ;  /* 0x00000027260b823e */ /* 0x000fe200000000ff */
[----:B------:R-:W-:Y:S01]  /*4e00*/  @!P0 FMUL.FTZ R7, R9, R7 ;  /* 0x0000000709078220 */ /* 0x000fe20000410000 */
[----:B------:R-:W-:Y:S01]  /*4e10*/  @!P0 F2FP.PACK_AB R10, R36, R34 ;  /* 0x00000022240a823e */ /* 0x000fe200000000ff */
[----:B------:R-:W-:Y:S01]  /*4e20*/  @!P0 FMUL.FTZ R8, R8, R12 ;  /* 0x0000000c08088220 */ /* 0x000fe20000410000 */
[----:B------:R-:W-:Y:S01]  /*4e30*/  @!P0 F2FP.PACK_AB R9, R35, R37 ;  /* 0x000000252309823e */ /* 0x000fe200000000ff */
[----:B------:R-:W-:Y:S01]  /*4e40*/  @!P0 FFMA.FTZ R6, R23, R28, R6 ;  /* 0x0000001c17068223 */ /* 0x000fe20000010006 */
[----:B------:R-:W-:Y:S01]  /*4e50*/  @!P0 MOV R17, R33 ;  /* 0x0000002100118202 */ /* 0x000fe20000000f00 */
[----:B------:R-:W-:Y:S01]  /*4e60*/  @!P0 FFMA.FTZ R7, R29, R30, R7 ;  /* 0x0000001e1d078223 */ /* 0x000fe20000010007 */
[----:B------:R-:W-:Y:S01]  /*4e70*/  @!P0 MOV R18, R9 ;  /* 0x0000000900128202 */ /* 0x000fe20000000f00 */
[----:B------:R-:W-:Y:S01]  /*4e80*/  @!P0 IMAD.MOV.U32 R16, RZ, RZ, R11 ;  /* 0x000000ffff108224 */ /* 0x000fe200078e000b */
[----:B------:R-:W-:Y:S01]  /*4e90*/  @!P0 MOV R19, R10 ;  /* 0x0000000a00138202 */ /* 0x000fe20000000f00 */
[----:B------:R-:W-:Y:S01]  /*4ea0*/  @!P0 FFMA.FTZ R8, R31, R32, R8 ;  /* 0x000000201f088223 */ /* 0x000fe20000010008 */
[----:B------:R-:W-:Y:S02]  /*4eb0*/  @!P0 F2FP.PACK_AB R9, R2, R0 ;  /* 0x000000000209823e */ /* 0x000fe400000000ff */
[----:B------:R-:W-:Y:S01]  /*4ec0*/  @!P0 F2FP.PACK_AB R2, R6, R5 ;  /* 0x000000050602823e */ /* 0x000fe200000000ff */
[----:B------:R1:W-:Y:S01]  /*4ed0*/  STG.E.128 [R44.64], R16 ;  /* 0x000000102c007986 */ /* 0x0003e2000c101d06 */
[----:B------:R-:W-:Y:S01]  /*4ee0*/  @!P0 F2FP.PACK_AB R0, R8, R7 ;  /* 0x000000070800823e */ /* 0x000fe200000000ff */
[----:B------:R-:W-:Y:S01]  /*4ef0*/  @!P0 IMAD.MOV.U32 R40, RZ, RZ, R9 ;  /* 0x000000ffff288224 */ /* 0x000fe200078e0009 */
[----:B------:R-:W-:Y:S02]  /*4f00*/  @!P0 MOV R42, R2 ;  /* 0x00000002002a8202 */ /* 0x000fe40000000f00 */
[----:B------:R-:W-:Y:S02]  /*4f10*/  @!P0 MOV R43, R0 ;  /* 0x00000000002b8202 */ /* 0x000fe40000000f00 */
[----:B------:R-:W-:Y:S11]  /*4f20*/  ISETP.GE.AND P0, PT, R68, c[0x0][0x1d4], PT ;  /* 0x0000750044007a0c */ /* 0x000ff60003f06270 */
[----:B------:R-:W-:Y:S02]  /*4f30*/  @!UPT UIADD3 URZ, URZ, URZ, URZ ;  /* 0x0000003f3f3ff290 */ /* 0x000fe4000fffe03f */
[----:B------:R-:W-:-:S05]  /*4f40*/  @P0 BRA `(.L_x_145) ;  /* 0x000001b000000947 */ /* 0x000fca0003800000 */
[----:B------:R-:W-:Y:S04]  /*4f50*/  IADD3 R0, P1, P0, R64, R59, R68 ;  /* 0x0000003b40007210 */ /* 0x000fe8000783e044 */
[----:B------:R-:W-:Y:S02]  /*4f60*/  IADD3.X R3, R63, R58, R89, P1, P0 ;  /* 0x0000003a3f037210 */ /* 0x000fe40000fe0459 */
[C---:B------:R-:W-:Y:S04]  /*4f70*/  LEA R2, P0, R0.reuse, c[0x0][0x1c8], 0x1 ;  /* 0x0000720000027a11 */ /* 0x040fe800078008ff */
[----:B------:R-:W-:Y:S05]  /*4f80*/  LEA.HI.X R3, R0, c[0x0][0x1cc], R3, 0x1, P0 ;  /* 0x0000730000037a11 */ /* 0x000fea00000f0c03 */
[----:B------:R2:W-:Y:S01]  /*4f90*/  STG.E.128 [R2.64], R40 ;  /* 0x0000002802007986 */ /* 0x0005e2000c101d06 */
[----:B------:R-:W-:-:S05]  /*4fa0*/  BRA `(.L_x_145) ;  /* 0x0000015000007947 */ /* 0x000fca0003800000 */
.L_x_141:
[----:B------:R-:W-:Y:S05]  /*4fb0*/  IMAD R0, R48, -0x20, R66 ;  /* 0xffffffe030007824 */ /* 0x000fea00078e0242 */
[----:B------:R-:W-:Y:S04]  /*4fc0*/  IMNMX R0, R0, 0x20, PT ;  /* 0x0000002000007817 */ /* 0x000fe80003800200 */
[----:B------:R-:W-:Y:S11]  /*4fd0*/  ISETP.GE.AND P0, PT, R198, R0, PT ;  /* 0x00000000c600720c */ /* 0x000ff60003f06270 */
[----:B------:R-:W-:Y:S02]  /*4fe0*/  @!UPT UIADD3 URZ, URZ, URZ, URZ ;  /* 0x0000003f3f3ff290 */ /* 0x000fe4000fffe03f */
[----:B------:R-:W-:-:S05]  /*4ff0*/  @P0 BRA `(.L_x_145) ;  /* 0x0000010000000947 */ /* 0x000fca0003800000 */
[----:B------:R-:W-:Y:S11]  /*5000*/  ISETP.GE.AND P0, PT, R132, c[0x0][0x1d4], PT ;  /* 0x0000750084007a0c */ /* 0x000ff60003f06270 */
[----:B------:R-:W-:Y:S02]  /*5010*/  @!UPT UIADD3 URZ, URZ, URZ, URZ ;  /* 0x0000003f3f3ff290 */ /* 0x000fe4000fffe03f */
[----:B------:R-:W1:Y:S04]  /*5020*/  @!P0 LDS.128 R8, [R188+0xc080] ;  /* 0x00c08000bc088984 */ /* 0x000e680000000c00 */
[----:B-1----:R-:W-:Y:S01]  /*5030*/  @!P0 STG.E.128 [R38.64], R8 ;  /* 0x0000000826008986 */ /* 0x002fe2000c101d06 */
[----:B------:R-:W-:Y:S11]  /*5040*/  ISETP.GE.AND P0, PT, R134, c[0x0][0x1d4], PT ;  /* 0x0000750086007a0c */ /* 0x000ff60003f06270 */
[----:B------:R-:W-:Y:S02]  /*5050*/  @!UPT UIADD3 URZ, URZ, URZ, URZ ;  /* 0x0000003f3f3ff290 */ /* 0x000fe4000fffe03f */
[----:B------:R-:W1:Y:S04]  /*5060*/  @!P0 LDS.128 R4, [R188+0xd080] ;  /* 0x00d08000bc048984 */ /* 0x000e680000000c00 */
[----:B-1----:R-:W-:Y:S01]  /*5070*/  @!P0 STG.E.128 [R38.64+0x80], R4 ;  /* 0x0000800426008986 */ /* 0x002fe2000c101d06 */
[----:B------:R-:W-:Y:S11]  /*5080*/  ISETP.GE.AND P0, PT, R196, c[0x0][0x1d4], PT ;  /* 0x00007500c4007a0c */ /* 0x000ff60003f06270 */
[----:B------:R-:W-:Y:S02]  /*5090*/  @!UPT UIADD3 URZ, URZ, URZ, URZ ;  /* 0x0000003f3f3ff290 */ /* 0x000fe4000fffe03f */
[----:B------:R-:W1:Y:S04]  /*50a0*/  @!P0 LDS.128 R4, [R188+0xe080] ;  /* 0x00e08000bc048984 */ /* 0x000e680000000c00 */
[----:B-1----:R-:W-:Y:S01]  /*50b0*/  @!P0 STG.E.128 [R38.64+0x100], R4 ;  /* 0x0001000426008986 */ /* 0x002fe2000c101d06 */
[----:B------:R-:W-:Y:S11]  /*50c0*/  ISETP.GE.AND P0, PT, R197, c[0x0][0x1d4], PT ;  /* 0x00007500c5007a0c */ /* 0x000ff60003f06270 */
[----:B------:R-:W-:Y:S02]  /*50d0*/  @!UPT UIADD3 URZ, URZ, URZ, URZ ;  /* 0x0000003f3f3ff290 */ /* 0x000fe4000fffe03f */
[----:B------:R-:W1:Y:S04]  /*50e0*/  @!P0 LDS.128 R4, [R188+0xf080] ;  /* 0x00f08000bc048984 */ /* 0x000e680000000c00 */
[----:B-1----:R1:W-:Y:S02]  /*50f0*/  @!P0 STG.E.128 [R38.64+0x180], R4 ;  /* 0x0001800426008986 */ /* 0x0023e4000c101d06 */
.L_x_145:
[----:B------:R-:W-:Y:S05]  /*5100*/  BSYNC B1 ;  /* 0x0000000000017941 */ /* 0x000fea0003800000 */
.L_x_140:
[----:B-1---5:R-:W-:Y:S01]  /*5110*/  IMAD.SHL.U32 R6, R48, 0x20, RZ ;  /* 0x0000002030067824 */ /* 0x022fe200078e00ff */
[----:B------:R-:W-:Y:S03]  /*5120*/  BSSY B0, `(.L_x_156) ;  /* 0x0000036000007945 */ /* 0x000fe60003800000 */
[----:B------:R-:W-:Y:S05]  /*5130*/  IMAD.IADD R0, R104, 0x1, -R6 ;  /* 0x0000000168007824 */ /* 0x000fea00078e0a06 */
[----:B------:R-:W-:Y:S11]  /*5140*/  ISETP.GE.AND P0, PT, R0, 0x1, PT ;  /* 0x000000010000780c */ /* 0x000ff60003f06270 */
[----:B------:R-:W-:Y:S02]  /*5150*/  @!UPT UIADD3 URZ, URZ, URZ, URZ ;  /* 0x0000003f3f3ff290 */ /* 0x000fe4000fffe03f */
[C---:B------:R-:W-:Y:S02]  /*5160*/  @P0 LEA R0, P1, R48.reuse, R105, 0x5 ;  /* 0x0000006930000211 */ /* 0x040fe400078228ff */
[----:B--2---:R-:W-:Y:S02]  /*5170*/  @P0 MOV R3, R100 ;  /* 0x0000006400030202 */ /* 0x004fe40000000f00 */
[----:B------:R-:W-:Y:S05]  /*5180*/  @P0 LEA.HI.X R2, R48, R108, R62, 0x5, P1 ;  /* 0x0000006c30020211 */ /* 0x000fea00008f2c3e */
[----:B------:R-:W-:Y:S02]  /*5190*/  @P0 IMAD R4, R2, c[0x0][0x258], RZ ;  /* 0x0000960002040a24 */ /* 0x000fe400078e02ff */
[----:B------:R-:W-:Y:S04]  /*51a0*/  @P0 IMAD.MOV.U32 R2, RZ, RZ, R84 ;  /* 0x000000ffff020224 */ /* 0x000fe800078e0054 */
[C---:B------:R-:W-:Y:S04]  /*51b0*/  @P0 IMAD.WIDE.U32 R2, R0.reuse, c[0x0][0x258], R2 ;  /* 0x0000960000020a25 */ /* 0x040fe800078e0002 */
[----:B------:R-:W-:Y:S01]  /*51c0*/  @P0 IMAD R0, R0, c[0x0][0x25c], R4 ;  /* 0x0000970000000a24 */ /* 0x000fe200078e0204 */
[C---:B------:R-:W-:Y:S03]  /*51d0*/  @P0 LEA R4, P1, R2.reuse, c[0x0][0x250], 0x1 ;  /* 0x0000940002040a11 */ /* 0x040fe600078208ff */
[----:B------:R-:W-:Y:S05]  /*51e0*/  @P0 IMAD.IADD R0, R3, 0x1, R0 ;  /* 0x0000000103000824 */ /* 0x000fea00078e0200 */
[----:B------:R-:W-:Y:S02]  /*51f0*/  @P0 LEA.HI.X R5, R2, c[0x0][0x254], R0, 0x1, P1 ;  /* 0x0000950002050a11 */ /* 0x000fe400008f0c00 */
[----:B------:R-:W-:Y:S03]  /*5200*/  IADD3 R0, -R6, R66, RZ ;  /* 0x0000004206007210 */ /* 0x000fe60007ffe1ff */
[----:B------:R-:W-:Y:S01]  /*5210*/  @!PT LDS RZ, [RZ] ;  /* 0x00000000fffff984 */ /* 0x000fe20000000800 */
[----:B------:R-:W-:Y:S01]  /*5220*/  @!PT LDS RZ, [RZ] ;  /* 0x00000000fffff984 */ /* 0x000fe20000000800 */
[----:B------:R-:W-:Y:S01]  /*5230*/  @!PT LDS RZ, [RZ] ;  /* 0x00000000fffff984 */ /* 0x000fe20000000800 */
[----:B------:R1:W-:Y:S01]  /*5240*/  @P0 LDGSTS.E.BYPASS.LTC128B.128 [R188+0x8080], [R4.64], !P6 ;  /* 0x0808000004bc0fae */ /* 0x0003e2000f101d46 */
[----:B------:R-:W-:Y:S03]  /*5250*/  IMNMX R0, R0, 0x20, PT ;  /* 0x0000002000007817 */ /* 0x000fe60003800200 */
[----:B------:R1:W-:Y:S04]  /*5260*/  @P0 LDGSTS.E.BYPASS.LTC128B.128 [R188+0x9080], [R4.64+0x80], !P5 ;  /* 0x0908008004bc0fae */ /* 0x0003e8000e901d46 */
[----:B------:R1:W-:Y:S04]  /*5270*/  @P0 LDGSTS.E.BYPASS.LTC128B.128 [R188+0xa080], [R4.64+0x100], !P4 ;  /* 0x0a08010004bc0fae */ /* 0x0003e8000e101d46 */
[----:B------:R1:W-:Y:S01]  /*5280*/  @P0 LDGSTS.E.BYPASS.LTC128B.128 [R188+0xb080], [R4.64+0x180], !P3 ;  /* 0x0b08018004bc0fae */ /* 0x0003e2000d901d46 */
[----:B------:R-:W-:Y:S03]  /*5290*/  ISETP.GE.AND P0, PT, R198, R0, PT ;  /* 0x00000000c600720c */ /* 0x000fe60003f06270 */
[----:B------:R-:W0:Y:S01]  /*52a0*/  LDGDEPBAR ;  /* 0x00000000000079af */ /* 0x000e220000000000 */
[----:B------:R-:W-:Y:S04]  /*52b0*/  DEPBAR.LE SB0, 0x0 ;  /* 0x000080000000791a */ /* 0x000fe80000000000 */
[----:B------:R-:W-:Y:S06]  /*52c0*/  BAR.SYNC.DEFER_BLOCKING 0x0 ;  /* 0x0000000000007b1d */ /* 0x000fec0000010000 */
[----:B------:R-:W-:-:S05]  /*52d0*/  @P0 BRA `(.L_x_157) ;  /* 0x000001a000000947 */ /* 0x000fca0003800000 */
[C---:B-1----:R-:W-:Y:S01]  /*52e0*/  LEA R0, P0, R48.reuse, R110, 0x5 ;  /* 0x0000006e30007211 */ /* 0x042fe200078028ff */
[----:B------:R-:W-:Y:S02]  /*52f0*/  IMAD.MOV.U32 R4, RZ, RZ, R82 ;  /* 0x000000ffff047224 */ /* 0x000fe400078e0052 */
[----:B------:R-:W-:Y:S01]  /*5300*/  IMAD.MOV.U32 R5, RZ, RZ, R99 ;  /* 0x000000ffff057224 */ /* 0x000fe200078e0063 */
[----:B------:R-:W-:Y:S03]  /*5310*/  LEA.HI.X R2, R48, R109, R62, 0x5, P0 ;  /* 0x0000006d30027211 */ /* 0x000fe600000f2c3e */
[----:B------:R-:W-:Y:S04]  /*5320*/  IMAD.WIDE.U32 R4, R0, c[0x0][0x208], R4 ;  /* 0x0000820000047a25 */ /* 0x000fe800078e0004 */
[----:B------:R-:W-:Y:S04]  /*5330*/  IMAD R2, R2, c[0x0][0x208], RZ ;  /* 0x0000820002027a24 */ /* 0x000fe800078e02ff */
[----:B------:R-:W-:Y:S01]  /*5340*/  IMAD R0, R0, c[0x0][0x20c], R2 ;  /* 0x0000830000007a24 */ /* 0x000fe200078e0202 */
[C---:B------:R-:W-:Y:S03]  /*5350*/  LEA R2, P0, R4.reuse, c[0x0][0x1f8], 0x1 ;  /* 0x00007e0004027a11 */ /* 0x040fe600078008ff */
[----:B------:R-:W-:Y:S05]  /*5360*/  IMAD.IADD R0, R5, 0x1, R0 ;  /* 0x0000000105007824 */ /* 0x000fea00078e0200 */
[----:B------:R-:W-:Y:S02]  /*5370*/  LEA.HI.X R3, R4, c[0x0][0x1fc], R0, 0x1, P0 ;  /* 0x00007f0004037a11 */ /* 0x000fe400000f0c00 */
        /* <DEDUP_REMOVED lines=16> */
.L_x_157:
[----:B-1----:R-:W-:Y:S05]  /*5480*/  BSYNC B0 ;  /* 0x0000000000007941 */ /* 0x002fea0003800000 */
.L_x_156:
[C---:B------:R-:W-:Y:S02]  /*5490*/  ISETP.GT.AND P0, PT, R48.reuse, R107, PT ;  /* 0x0000006b3000720c */ /* 0x040fe40003f04270 */
[----:B------:R-:W-:Y:S11]  /*54a0*/  IADD3 R48, R48, -0x1, RZ ;  /* 0xffffffff30307810 */ /* 0x000ff60007ffe0ff */
[----:B------:R-:W-:Y:S01]  /*54b0*/  @P0 SHF.R.S32.HI R4, RZ, 0x1f, R48 ;  /* 0x0000001fff040819 */ /* 0x000fe20000011430 */
[----:B------:R-:W-:Y:S01]  /*54c0*/  @P0 IMAD R0, R123, R48, RZ ;  /* 0x000000307b000224 */ /* 0x000fe200078e02ff */
[----:B------:R-:W-:Y:S01]  /*54d0*/  @P0 MOV R3, R71 ;  /* 0x0000004700030202 */ /* 0x000fe20000000f00 */
[----:B------:R-:W-:Y:S02]  /*54e0*/  @P0 IMAD.MOV.U32 R2, RZ, RZ, R80 ;  /* 0x000000ffff020224 */ /* 0x000fe400078e0050 */
[-C--:B------:R-:W-:Y:S02]  /*54f0*/  @P0 IMAD R0, R4, R127.reuse, R0 ;  /* 0x0000007f04000224 */ /* 0x080fe400078e0200 */
[----:B------:R-:W-:Y:S04]  /*5500*/  @P0 IMAD.WIDE.U32 R2, R48, R127, R2 ;  /* 0x0000007f30020225 */ /* 0x000fe800078e0002 */
[----:B------:R-:W-:Y:S01]  /*5510*/  @P0 IMAD.IADD R0, R3, 0x1, R0 ;  /* 0x0000000103000824 */ /* 0x000fe200078e0200 */
[C---:B------:R-:W-:Y:S04]  /*5520*/  @P0 LEA R4, P1, R2.reuse, c[0x0][0x220], 0x1 ;  /* 0x0000880002040a11 */ /* 0x040fe800078208ff */
[----:B------:R-:W-:Y:S05]  /*5530*/  @P0 LEA.HI.X R5, R2, c[0x0][0x224], R0, 0x1, P1 ;  /* 0x0000890002050a11 */ /* 0x000fea00008f0c00 */
[----:B------:R-:W-:Y:S01]  /*5540*/  @!PT LDS RZ, [RZ] ;  /* 0x00000000fffff984 */ /* 0x000fe20000000800 */
[----:B------:R-:W-:Y:S01]  /*5550*/  @!PT LDS RZ, [RZ] ;  /* 0x00000000fffff984 */ /* 0x000fe20000000800 */
[----:B------:R-:W-:Y:S01]  /*5560*/  @!PT LDS RZ, [RZ] ;  /* 0x00000000fffff984 */ /* 0x000fe20000000800 */
[----:B------:R1:W-:Y:S04]  /*5570*/  @P0 LDGSTS.E.BYPASS.LTC128B.128 [R188+0xc080], [R4.64], !P6 ;  /* 0x0c08000004bc0fae */ /* 0x0003e8000f101d46 */
[----:B------:R1:W-:Y:S04]  /*5580*/  @P0 LDGSTS.E.BYPASS.LTC128B.128 [R188+0xd080], [R4.64+0x80], !P5 ;  /* 0x0d08008004bc0fae */ /* 0x0003e8000e901d46 */
[----:B------:R1:W-:Y:S04]  /*5590*/  @P0 LDGSTS.E.BYPASS.LTC128B.128 [R188+0xe080], [R4.64+0x100], !P4 ;  /* 0x0e08010004bc0fae */ /* 0x0003e8000e101d46 */
[----:B------:R1:W-:Y:S04]  /*55a0*/  @P0 LDGSTS.E.BYPASS.LTC128B.128 [R188+0xf080], [R4.64+0x180], !P3 ;  /* 0x0f08018004bc0fae */ /* 0x0003e8000d901d46 */
[----:B------:R-:W0:Y:S01]  /*55b0*/  LDGDEPBAR ;  /* 0x00000000000079af */ /* 0x000e220000000000 */
[----:B------:R-:W-:-:S05]  /*55c0*/  @P0 BRA `(.L_x_158) ;  /* 0xffffd40000000947 */ /* 0x000fca000383ffff */
[----:B------:R-:W-:Y:S01]  /*55d0*/  WARPSYNC 0xffffffff ;  /* 0xffffffff00007948 */ /* 0x000fe20003800000 */
[----:B------:R-:W-:Y:S06]  /*55e0*/  BAR.SYNC.DEFER_BLOCKING 0x0 ;  /* 0x0000000000007b1d */ /* 0x000fec0000010000 */
.L_x_139:
[----:B------:R-:W-:Y:S01]  /*55f0*/  ISETP.GE.AND P0, PT, R131, 0x1, PT ;  /* 0x000000018300780c */ /* 0x000fe20003f06270 */
[----:B------:R-:W-:Y:S01]  /*5600*/  BSSY B0, `(.L_x_159) ;  /* 0x0000021000007945 */ /* 0x000fe20003800000 */
[----:B------:R-:W-:Y:S01]  /*5610*/  IMAD.IADD R9, R116, 0x1, R117 ;  /* 0x0000000174097824 */ /* 0x000fe200078e0275 */
[----:B------:R-:W-:-:S10]  /*5620*/  MOV R0, RZ ;  /* 0x000000ff00007202 */ /* 0x000fd40000000f00 */
[----:B------:R-:W-:Y:S05]  /*5630*/  @!P0 BRA `(.L_x_160) ;  /* 0x000001d000008947 */ /* 0x000fea0003800000 */
[----:B------:R-:W-:Y:S02]  /*5640*/  IABS R0, R111 ;  /* 0x0000006f00007213 */ /* 0x000fe40000000000 */
[----:B-1----:R-:W-:-:S03]  /*5650*/  IADD3 R5, R115, -0x1, R111 ;  /* 0xffffffff73057810 */ /* 0x002fc60007ffe06f */
        /* <DEDUP_REMOVED lines=27> */
.L_x_160:
[----:B------:R-:W-:Y:S05]  /*5810*/  BSYNC B0 ;  /* 0x0000000000007941 */ /* 0x000fea0003800000 */
.L_x_159:
[----:B------:R-:W-:Y:S01]  /*5820*/  IMAD R207, R232, R0, RZ ;  /* 0x00000000e8cf7224 */ /* 0x000fe200078e02ff */
[----:B------:R-:W-:Y:S01]  /*5830*/  MOV R20, RZ ;  /* 0x000000ff00147202 */ /* 0x000fe20000000f00 */
[----:B------:R-:W-:Y:S01]  /*5840*/  IMAD.MOV.U32 R136, RZ, RZ, RZ ;  /* 0x000000ffff887224 */ /* 0x000fe200078e00ff */
[----:B------:R-:W-:Y:S01]  /*5850*/  CS2R R90, SRZ ;  /* 0x00000000005a7805 */ /* 0x000fe2000001ff00 */
[--C-:B------:R-:W-:Y:S01]  /*5860*/  IMAD.IADD R2, R207, 0x1, R0.reuse ;  /* 0x00000001cf027824 */ /* 0x100fe200078e0200 */
[----:B------:R-:W-:Y:S01]  /*5870*/  PRMT R0, RZ, 0x7610, R0 ;  /* 0x00007610ff007816 */ /* 0x000fe20000000000 */
        /* <DEDUP_REMOVED lines=66> */
[----:B------:R-:W-:-:S04]  /*5ca0*/  ISETP.NE.U32.AND P0, PT, RZ, c[0x0][0x340], PT ;  /* 0x0000d000ff007a0c */ /* 0x000fc80003f05070 */
[----:B------:R-:W-:-:S13]  /*5cb0*/  ISETP.NE.AND.EX P0, PT, RZ, c[0x0][0x344], PT, P0 ;  /* 0x0000d100ff007a0c */ /* 0x000fda0003f05300 */
[----:B------:R-:W-:-:S04]  /*5cc0*/  @P0 IMAD.MOV.U32 R2, RZ, RZ, 0x4 ;  /* 0x00000004ff020424 */ /* 0x000fc800078e00ff */
[----:B------:R-:W-:-:S05]  /*5cd0*/  @P0 IMAD.WIDE R2, R206, R2, c[0x0][0x340] ;  /* 0x0000d000ce020625 */ /* 0x000fca00078e0202 */
[----:B------:R2:W3:Y:S01]  /*5ce0*/  @P0 LDG.E R17, [R2.64] ;  /* 0x0000000602110981 */ /* 0x0004e2000c1e1900 */
[----:B------:R-:W-:Y:S01]  /*5cf0*/  SHF.R.S32.HI R0, RZ, 0x1f, R118 ;  /* 0x0000001fff007819 */ /* 0x000fe20000011476 */
[----:B-1----:R-:W-:Y:S01]  /*5d00*/  IMAD.MOV.U32 R4, RZ, RZ, c[0x0][0x2c4] ;  /* 0x0000b100ff047624 */ /* 0x002fe200078e00ff */
[----:B------:R-:W-:Y:S01]  /*5d10*/  ISETP.NE.U32.AND P2, PT, RZ, c[0x0][0x348], PT ;  /* 0x0000d200ff007a0c */ /* 0x000fe20003f45070 */
[----:B------:R-:W-:Y:S01]  /*5d20*/  IMAD.MOV.U32 R12, RZ, RZ, R132 ;  /* 0x000000ffff0c7224 */ /* 0x000fe200078e0084 */
[----:B------:R-:W-:Y:S01]  /*5d30*/  ISETP.GE.AND P5, PT, R134, c[0x0][0x1d4], PT ;  /* 0x0000750086007a0c */ /* 0x000fe20003fa6270 */
[----:B------:R-:W-:Y:S01]  /*5d40*/  IMAD R0, R0, c[0x0][0x178], RZ ;  /* 0x00005e0000007a24 */ /* 0x000fe200078e02ff */
[----:B------:R-:W-:Y:S02]  /*5d50*/  ISETP.NE.AND P3, PT, R4, 0x1, PT ;  /* 0x000000010400780c */ /* 0x000fe40003f65270 */
[----:B------:R-:W-:Y:S01]  /*5d60*/  ISETP.NE.AND.EX P2, PT, RZ, c[0x0][0x34c], PT, P2 ;  /* 0x0000d300ff007a0c */ /* 0x000fe20003f45320 */
[----:B------:R-:W-:Y:S01]  /*5d70*/  IMAD R0, R118, c[0x0][0x17c], R0 ;  /* 0x00005f0076007a24 */ /* 0x000fe200078e0200 */
[----:B------:R-:W-:-:S02]  /*5d80*/  SHF.R.S32.HI R6, RZ, 0x1f, R198 ;  /* 0x0000001fff067819 */ /* 0x000fc400000114c6 */
[----:B------:R-:W-:Y:S02]  /*5d90*/  SEL R7, R221, RZ, !P2 ;  /* 0x000000ffdd077207 */ /* 0x000fe40005000000 */
[----:B------:R-:W-:Y:S02]  /*5da0*/  IADD3 R4, P1, R198, R9, RZ ;  /* 0x00000009c6047210 */ /* 0x000fe40007f3e0ff */
[----:B------:R-:W-:Y:S01]  /*5db0*/  ISETP.GE.AND P4, PT, R132, c[0x0][0x1d4], PT ;  /* 0x0000750084007a0c */ /* 0x000fe20003f86270 */
[----:B------:R-:W-:Y:S01]  /*5dc0*/  IMAD R7, R7, c[0x0][0x1c0], RZ ;  /* 0x0000700007077a24 */ /* 0x000fe200078e02ff */
[----:B------:R-:W-:Y:S02]  /*5dd0*/  LOP3.LUT R219, R219, 0xfffffffb, RZ, 0xc0, !PT ;  /* 0xfffffffbdbdb7812 */ /* 0x000fe400078ec0ff */
[----:B------:R-:W-:Y:S02]  /*5de0*/  LEA.HI.X.SX32 R6, R9, R6, 0x1, P1 ;  /* 0x0000000609067211 */ /* 0x000fe400008f0eff */
[----:B------:R-:W-:Y:S01]  /*5df0*/  @P5 LOP3.LUT R219, R219, 0x4, RZ, 0xfc, !PT ;  /* 0x00000004dbdb5812 */ /* 0x000fe200078efcff */
[----:B--2---:R-:W-:Y:S01]  /*5e00*/  IMAD.WIDE.U32 R2, R118, c[0x0][0x178], RZ ;  /* 0x00005e0076027a25 */ /* 0x004fe200078e00ff */
[----:B------:R-:W-:-:S02]  /*5e10*/  SEL R11, RZ, 0xffffffff, P5 ;  /* 0xffffffffff0b7807 */ /* 0x000fc40002800000 */
[----:B------:R-:W-:Y:S01]  /*5e20*/  LOP3.LUT R219, R219, 0xfffffff7, RZ, 0xc0, !PT ;  /* 0xfffffff7dbdb7812 */ /* 0x000fe200078ec0ff */
[----:B------:R-:W-:Y:S01]  /*5e30*/  IMAD.IADD R3, R3, 0x1, R0 ;  /* 0x0000000103037824 */ /* 0x000fe200078e0200 */
[----:B------:R-:W-:Y:S01]  /*5e40*/  LEA R0, R216, R198, 0x5 ;  /* 0x000000c6d8007211 */ /* 0x000fe200078e28ff */
[----:B------:R-:W-:Y:S01]  /*5e50*/  IMAD R14, R6, c[0x0][0x208], RZ ;  /* 0x00008200060e7a24 */ /* 0x000fe200078e02ff */
[----:B------:R-:W-:Y:S01]  /*5e60*/  SHF.R.S32.HI R13, RZ, 0x1f, R132 ;  /* 0x0000001fff0d7819 */ /* 0x000fe20000011484 */
[----:B------:R-:W-:Y:S01]  /*5e70*/  IMAD.WIDE.U32 R2, R217, c[0x0][0x1b8], R2 ;  /* 0x00006e00d9027a25 */ /* 0x000fe200078e0002 */
[----:B------:R-:W-:Y:S02]  /*5e80*/  SHF.L.U32 R19, R11, 0x1, RZ ;  /* 0x000000010b137819 */ /* 0x000fe400000006ff */
[----:B------:R-:W-:Y:S01]  /*5e90*/  @P4 LOP3.LUT R219, R219, 0x8, RZ, 0xfc, !PT ;  /* 0x00000008dbdb4812 */ /* 0x000fe200078efcff */
[----:B------:R-:W-:Y:S01]  /*5ea0*/  IMAD R10, R209, 0x80, R0 ;  /* 0x00000080d10a7824 */ /* 0x000fe200078e0200 */
[----:B------:R-:W-:Y:S01]  /*5eb0*/  ISETP.GE.AND P1, PT, R197, c[0x0][0x1d4], PT ;  /* 0x00007500c5007a0c */ /* 0x000fe20003f26270 */
[----:B------:R-:W-:Y:S01]  /*5ec0*/  IMAD R3, R217, c[0x0][0x1bc], R3 ;  /* 0x00006f00d9037a24 */ /* 0x000fe200078e0203 */
[----:B------:R-:W-:Y:S01]  /*5ed0*/  LOP3.LUT R219, R219, 0xfffffffd, RZ, 0xc0, !PT ;  /* 0xfffffffddbdb7812 */ /* 0x000fe200078ec0ff */
[----:B------:R-:W-:Y:S01]  /*5ee0*/  @P3 IMAD.HI.U32 R5, R10, c[0x0][0x2c8], RZ ;  /* 0x0000b2000a053a27 */ /* 0x000fe200078e00ff */
[----:B------:R-:W-:-:S02]  /*5ef0*/  SEL R15, RZ, 0x1, P4 ;  /* 0x00000001ff0f7807 */ /* 0x000fc40002000000 */
[----:B------:R-:W-:Y:S01]  /*5f00*/  ISETP.GE.AND P5, PT, R132, c[0x0][0x198], PT ;  /* 0x0000660084007a0c */ /* 0x000fe20003fa6270 */
[----:B------:R-:W-:Y:S01]  /*5f10*/  IMAD.MOV.U32 R0, RZ, RZ, R10 ;  /* 0x000000ffff007224 */ /* 0x000fe200078e000a */
[----:B------:R-:W-:Y:S01]  /*5f20*/  @P3 SHF.R.U32.HI R0, RZ, c[0x0][0x2cc], R5 ;  /* 0x0000b300ff003a19 */ /* 0x000fe20000011605 */
[----:B------:R-:W-:Y:S01]  /*5f30*/  IMAD.WIDE.U32 R8, R4, c[0x0][0x208], R12 ;  /* 0x0000820004087a25 */ /* 0x000fe200078e000c */
[----:B------:R-:W-:Y:S02]  /*5f40*/  SEL R5, R206, RZ, !P2 ;  /* 0x000000ffce057207 */ /* 0x000fe40005000000 */
[----:B------:R-:W-:Y:S02]  /*5f50*/  ISETP.GE.AND P2, PT, R196, c[0x0][0x1d4], PT ;  /* 0x00007500c4007a0c */ /* 0x000fe40003f46270 */
[----:B------:R-:W-:Y:S01]  /*5f60*/  SHF.R.S32.HI R11, RZ, 0x1f, R0 ;  /* 0x0000001fff0b7819 */ /* 0x000fe20000011400 */
[----:B------:R-:W-:Y:S01]  /*5f70*/  IMAD R16, R5, c[0x0][0x1c4], R7 ;  /* 0x0000710005107a24 */ /* 0x000fe200078e0207 */
[----:B------:R-:W-:Y:S01]  /*5f80*/  LOP3.LUT R15, R19, 0x2, R15, 0xe2, !PT ;  /* 0x00000002130f7812 */ /* 0x000fe200078ee20f */
[----:B------:R-:W-:Y:S01]  /*5f90*/  IMAD.WIDE.U32 R2, R5, c[0x0][0x1c0], R2 ;  /* 0x0000700005027a25 */ /* 0x000fe200078e0002 */
[----:B------:R-:W-:-:S02]  /*5fa0*/  ISETP.GE.AND P4, PT, R134, c[0x0][0x198], PT ;  /* 0x0000660086007a0c */ /* 0x000fc40003f86270 */
[----:B------:R-:W-:Y:S01]  /*5fb0*/  ISETP.GE.AND P3, PT, R196, c[0x0][0x198], PT ;  /* 0x00006600c4007a0c */ /* 0x000fe20003f66270 */
[----:B------:R-:W-:Y:S01]  /*5fc0*/  IMAD R5, R6, c[0x0][0x1e0], RZ ;  /* 0x0000780006057a24 */ /* 0x000fe200078e02ff */
[----:B------:R-:W-:Y:S01]  /*5fd0*/  IADD3 R77, R115, -0x1, RZ ;  /* 0xffffffff734d7810 */ /* 0x000fe20007ffe0ff */
[----:B------:R-:W-:Y:S02]  /*5fe0*/  IMAD.IADD R3, R3, 0x1, R16 ;  /* 0x0000000103037824 */ /* 0x000fe400078e0210 */
[C---:B------:R-:W-:Y:S01]  /*5ff0*/  IMAD R18, R4.reuse, c[0x0][0x1e4], R5 ;  /* 0x0000790004127a24 */ /* 0x040fe200078e0205 */
[----:B------:R-:W-:Y:S01]  /*6000*/  @P2 LOP3.LUT R219, R219, 0x2, RZ, 0xfc, !PT ;  /* 0x00000002dbdb2812 */ /* 0x000fe200078efcff */
[----:B------:R-:W-:Y:S02]  /*6010*/  IMAD.MOV R5, RZ, RZ, -R0 ;  /* 0x000000ffff057224 */ /* 0x000fe400078e0a00 */
[----:B------:R-:W-:Y:S01]  /*6020*/  IMAD.WIDE.U32 R6, R4, c[0x0][0x1e0], R12 ;  /* 0x0000780004067a25 */ /* 0x000fe200078e000c */
[----:B------:R-:W-:-:S03]  /*6030*/  LOP3.LUT R219, R219, 0xfffffffe, RZ, 0xc0, !PT ;  /* 0xfffffffedbdb7812 */ /* 0x000fc600078ec0ff */
[----:B------:R-:W-:Y:S01]  /*6040*/  IMAD R16, R4, c[0x0][0x20c], R14 ;  /* 0x0000830004107a24 */ /* 0x000fe200078e020e */
[----:B------:R-:W-:Y:S01]  /*6050*/  IADD3 R7, R7, R18, RZ ;  /* 0x0000001207077210 */ /* 0x000fe20007ffe0ff */
[----:B------:R-:W-:Y:S01]  /*6060*/  IMAD R10, R5, c[0x0][0x2c4], R10 ;  /* 0x0000b100050a7a24 */ /* 0x000fe200078e020a */
[----:B------:R-:W-:Y:S01]  /*6070*/  @P1 LOP3.LUT R219, R219, 0x1, RZ, 0xfc, !PT ;  /* 0x00000001dbdb1812 */ /* 0x000fe200078efcff */
[----:B------:R-:W-:Y:S01]  /*6080*/  IMAD R4, R11, c[0x0][0x1b0], RZ ;  /* 0x00006c000b047a24 */ /* 0x000fe200078e02ff */
[----:B------:R-:W-:Y:S01]  /*6090*/  SEL R11, RZ, 0x4, P2 ;  /* 0x00000004ff0b7807 */ /* 0x000fe20001000000 */
[----:B------:R-:W-:Y:S01]  /*60a0*/  IMAD.WIDE.U32 R2, R0, c[0x0][0x1b0], R2 ;  /* 0x00006c0000027a25 */ /* 0x000fe200078e0002 */
[----:B------:R-:W-:-:S03]  /*60b0*/  ISETP.GE.AND P2, PT, R197, c[0x0][0x198], PT ;  /* 0x00006600c5007a0c */ /* 0x000fc60003f46270 */
[----:B------:R-:W-:Y:S01]  /*60c0*/  IMAD R14, R0, c[0x0][0x1b4], R4 ;  /* 0x00006d00000e7a24 */ /* 0x000fe200078e0204 */
[----:B------:R-:W-:Y:S01]  /*60d0*/  SHF.R.S32.HI R0, RZ, 0x1f, R10 ;  /* 0x0000001fff007819 */ /* 0x000fe2000001140a */
[----:B------:R-:W-:Y:S01]  /*60e0*/  IMAD.IADD R5, R9, 0x1, R16 ;  /* 0x0000000109057824 */ /* 0x000fe200078e0210 */
[----:B------:R-:W-:Y:S01]  /*60f0*/  SEL R4, RZ, 0x8, P1 ;  /* 0x00000008ff047807 */ /* 0x000fe20000800000 */
[----:B------:R-:W-:Y:S01]  /*6100*/  IMAD.IADD R3, R3, 0x1, R14 ;  /* 0x0000000103037824 */ /* 0x000fe200078e020e */
[----:B------:R-:W-:Y:S01]  /*6110*/  ISETP.NE.U32.AND P1, PT, RZ, c[0x0][0x350], PT ;  /* 0x0000d400ff007a0c */ /* 0x000fe20003f25070 */
[----:B------:R-:W-:Y:S01]  /*6120*/  IMAD R0, R0, c[0x0][0x1a8], RZ ;  /* 0x00006a0000007a24 */ /* 0x000fe200078e02ff */
[----:B------:R-:W-:Y:S01]  /*6130*/  LOP3.LUT R60, R4, R15, R11, 0xfe, !PT ;  /* 0x0000000f043c7212 */ /* 0x000fe200078efe0b */
[----:B------:R-:W-:Y:S01]  /*6140*/  IMAD.WIDE.U32 R6, R217, c[0x0][0x1e8], R6 ;  /* 0x00007a00d9067a25 */ /* 0x000fe200078e0006 */
[----:B------:R-:W-:Y:S02]  /*6150*/  MOV R4, R8 ;  /* 0x0000000800047202 */ /* 0x000fe40000000f00 */
[----:B------:R-:W-:Y:S01]  /*6160*/  ISETP.NE.AND.EX P1, PT, RZ, c[0x0][0x354], PT, P1 ;  /* 0x0000d500ff007a0c */ /* 0x000fe20003f25310 */
[----:B------:R-:W-:-:S02]  /*6170*/  IMAD R11, R10, c[0x0][0x1ac], R0 ;  /* 0x00006b000a0b7a24 */ /* 0x000fc400078e0200 */
[----:B------:R-:W-:-:S04]  /*6180*/  IMAD.WIDE.U32 R8, R10, c[0x0][0x1a8], R2 ;  /* 0x00006a000a087a25 */ /* 0x000fc800078e0002 */
[----:B------:R-:W-:Y:S01]  /*6190*/  IMAD.WIDE.U32 R2, R217, c[0x0][0x210], R4 ;  /* 0x00008400d9027a25 */ /* 0x000fe200078e0004 */
[----:B------:R-:W-:-:S03]  /*61a0*/  IADD3 R9, R9, R11, RZ ;  /* 0x0000000b09097210 */ /* 0x000fc60007ffe0ff */
[C---:B------:R-:W-:Y:S02]  /*61b0*/  IMAD R5, R217.reuse, c[0x0][0x1ec], R7 ;  /* 0x00007b00d9057a24 */ /* 0x040fe400078e0207 */
[----:B------:R-:W-:Y:S02]  /*61c0*/  IMAD R3, R217, c[0x0][0x214], R3 ;  /* 0x00008500d9037a24 */ /* 0x000fe400078e0203 */
[----:B------:R-:W-:Y:S02]  /*61d0*/  IMAD.MOV.U32 R4, RZ, RZ, R6 ;  /* 0x000000ffff047224 */ /* 0x000fe400078e0006 */
[----:B------:R-:W-:Y:S01]  /*61e0*/  IMAD R15, R209, 0x80, R198 ;  /* 0x00000080d10f7824 */ /* 0x000fe200078e02c6 */
[----:B---3--:R-:W-:Y:S01]  /*61f0*/  @P0 SHF.R.S32.HI R0, RZ, 0x1f, R17 ;  /* 0x0000001fff000819 */ /* 0x008fe20000011411 */
[----:B------:R-:W-:Y:S02]  /*6200*/  @!P0 IMAD.MOV.U32 R0, RZ, RZ, R221 ;  /* 0x000000ffff008224 */ /* 0x000fe400078e00dd */
[----:B------:R-:W-:Y:S01]  /*6210*/  @!P0 IMAD.MOV.U32 R17, RZ, RZ, R206 ;  /* 0x000000ffff118224 */ /* 0x000fe200078e00ce */
[----:B------:R-:W-:-:S02]  /*6220*/  LEA R21, P0, R8, c[0x0][0x160], 0x1 ;  /* 0x0000580008157a11 */ /* 0x000fc400078008ff */
[----:B------:R-:W-:Y:S02]  /*6230*/  SEL R7, R0, RZ, !P1 ;  /* 0x000000ff00077207 */ /* 0x000fe40004800000 */
[----:B------:R-:W-:Y:S02]  /*6240*/  SEL R0, R17, RZ, !P1 ;  /* 0x000000ff11007207 */ /* 0x000fe40004800000 */
[----:B------:R-:W-:Y:S01]  /*6250*/  LEA.HI.X R19, R8, c[0x0][0x164], R9, 0x1, P0 ;  /* 0x0000590008137a11 */ /* 0x000fe200000f0c09 */
[C---:B------:R-:W-:Y:S02]  /*6260*/  IMAD R6, R7.reuse, c[0x0][0x1f0], RZ ;  /* 0x00007c0007067a24 */ /* 0x040fe400078e02ff */
[----:B------:R-:W-:Y:S02]  /*6270*/  IMAD R7, R7, c[0x0][0x218], RZ ;  /* 0x0000860007077a24 */ /* 0x000fe400078e02ff */
[----:B------:R-:W-:-:S04]  /*6280*/  IMAD.WIDE.U32 R214, R0, c[0x0][0x218], R2 ;  /* 0x0000860000d67a25 */ /* 0x000fc800078e0002 */
[----:B------:R-:W-:-:S04]  /*6290*/  IMAD.WIDE.U32 R212, R0, c[0x0][0x1f0], R4 ;  /* 0x00007c0000d47a25 */ /* 0x000fc800078e0004 */
[C---:B------:R-:W-:Y:S02]  /*62a0*/  IMAD R2, R0.reuse, c[0x0][0x1f4], R6 ;  /* 0x00007d0000027a24 */ /* 0x040fe400078e0206 */
[----:B------:R-:W-:-:S03]  /*62b0*/  IMAD R0, R0, c[0x0][0x21c], R7 ;  /* 0x0000870000007a24 */ /* 0x000fc600078e0207 */
[----:B------:R-:W-:Y:S01]  /*62c0*/  IADD3 R210, R213, R2, RZ ;  /* 0x00000002d5d27210 */ /* 0x000fe20007ffe0ff */
[----:B------:R-:W-:Y:S01]  /*62d0*/  IMAD.IADD R218, R215, 0x1, R0 ;  /* 0x00000001d7da7824 */ /* 0x000fe200078e0200 */
[----:B------:R-:W-:Y:S05]  /*62e0*/  BRA.DIV ~URZ, `(.L_x_162) ;  /* 0x000102a27f007947 */ /* 0x000fea000b800000 */
[----:B------:R1:W2:Y:S02]  /*62f0*/  SHFL.IDX PT, R4, R19, RZ, 0x181f ;  /* 0x00181fff13047589 */ /* 0x0002a400000e0000 */
.L_x_293:
[----:B------:R-:W-:Y:S05]  /*6300*/  BRA.DIV ~URZ, `(.L_x_163) ;  /* 0x000102f27f007947 */ /* 0x000fea000b800000 */
[----:B------:R3:W4:Y:S02]  /*6310*/  SHFL.IDX PT, R0, R21, RZ, 0x181f ;  /* 0x00181fff15007589 */ /* 0x00072400000e0000 */
.L_x_294:
[----:B------:R-:W-:Y:S01]  /*6320*/  IMAD R38, R122, c[0x0][0x2c4], RZ ;  /* 0x0000b1007a267a24 */ /* 0x000fe200078e02ff */
[----:B------:R-:W-:Y:S01]  /*6330*/  SHF.R.S32.HI R40, RZ, 0x1f, R134 ;  /* 0x0000001fff287819 */ /* 0x000fe20000011486 */
[----:B------:R-:W-:Y:S01]  /*6340*/  BSSY B0, `(.L_x_164) ;  /* 0x0000017000007945 */ /* 0x000fe20003800000 */
[----:B------:R-:W-:Y:S02]  /*6350*/  SHF.R.S32.HI R20, RZ, 0x1f, R197 ;  /* 0x0000001fff147819 */ /* 0x000fe400000114c5 */
[----:B------:R-:W-:Y:S02]  /*6360*/  ISETP.GE.AND P6, PT, R15, R38, PT ;  /* 0x000000260f00720c */ /* 0x000fe40003fc6270 */
[----:B------:R-:W-:Y:S02]  /*6370*/  LEA.HI R39, R40, R134, RZ, 0x3 ;  /* 0x0000008628277211 */ /* 0x000fe400078f18ff */
[----:B------:R-:W-:-:S02]  /*6380*/  SHF.R.S32.HI R18, RZ, 0x1f, R196 ;  /* 0x0000001fff127819 */ /* 0x000fc400000114c4 */
[----:B------:R-:W-:-:S04]  /*6390*/  LOP3.LUT R14, R39, 0xfffffff8, RZ, 0xc0, !PT ;  /* 0xfffffff8270e7812 */ /* 0x000fc800078ec0ff */
[----:B------:R-:W-:-:S03]  /*63a0*/  SHF.R.S32.HI R25, RZ, 0x1f, R14 ;  /* 0x0000001fff197819 */ /* 0x000fc6000001140e */
[----:B------:R-:W-:Y:S05]  /*63b0*/  @P6 BRA `(.L_x_165) ;  /* 0x000000f000006947 */ /* 0x000fea0003800000 */
[----:B----4-:R-:W-:-:S04]  /*63c0*/  LEA R10, P0, R132, R0, 0x1 ;  /* 0x00000000840a7211 */ /* 0x010fc800078008ff */
[----:B--2---:R-:W-:Y:S02]  /*63d0*/  LEA.HI.X R11, R132, R4, R13, 0x1, P0 ;  /* 0x00000004840b7211 */ /* 0x004fe400000f0c0d */
[----:B------:R-:W-:-:S03]  /*63e0*/  LEA R8, P0, R14, R0, 0x1 ;  /* 0x000000000e087211 */ /* 0x000fc600078008ff */
[----:B------:R-:W-:Y:S01]  /*63f0*/  @!PT LDS RZ, [RZ] ;  /* 0x00000000fffff984 */ /* 0x000fe20000000800 */
[----:B------:R-:W-:Y:S01]  /*6400*/  @!PT LDS RZ, [RZ] ;  /* 0x00000000fffff984 */ /* 0x000fe20000000800 */
[----:B------:R-:W-:Y:S01]  /*6410*/  @!PT LDS RZ, [RZ] ;  /* 0x00000000fffff984 */ /* 0x000fe20000000800 */
[----:B------:R2:W-:Y:S01]  /*6420*/  LDGSTS.E.BYPASS.LTC128B.128 [R188+0x10080], [R10.64], !P5 ;  /* 0x100800000abc7fae */ /* 0x0005e2000e901d46 */
[----:B------:R-:W-:Y:S02]  /*6430*/  LEA.HI.X R9, R14, R4, R25, 0x1, P0 ;  /* 0x000000040e097211 */ /* 0x000fe400000f0c19 */
[----:B------:R-:W-:-:S03]  /*6440*/  LEA R6, P0, R196, R0, 0x1 ;  /* 0x00000000c4067211 */ /* 0x000fc600078008ff */
[----:B------:R2:W-:Y:S01]  /*6450*/  LDGSTS.E.BYPASS.LTC128B.128 [R188+0x14080], [R8.64], !P4 ;  /* 0x1408000008bc7fae */ /* 0x0005e2000e101d46 */
[----:B------:R-:W-:Y:S02]  /*6460*/  LEA.HI.X R7, R196, R4, R18, 0x1, P0 ;  /* 0x00000004c4077211 */ /* 0x000fe400000f0c12 */
[----:B------:R-:W-:-:S03]  /*6470*/  LEA R2, P0, R197, R0, 0x1 ;  /* 0x00000000c5027211 */ /* 0x000fc600078008ff */
[----:B------:R2:W-:Y:S01]  /*6480*/  LDGSTS.E.BYPASS.LTC128B.128 [R188+0x18080], [R6.64], !P3 ;  /* 0x1808000006bc7fae */ /* 0x0005e2000d901d46 */
[----:B------:R-:W-:-:S05]  /*6490*/  LEA.HI.X R3, R197, R4, R20, 0x1, P0 ;  /* 0x00000004c5037211 */ /* 0x000fca00000f0c14 */
[----:B------:R2:W-:Y:S04]  /*64a0*/  LDGSTS.E.BYPASS.LTC128B.128 [R188+0x1c080], [R2.64], !P2 ;  /* 0x1c08000002bc7fae */ /* 0x0005e8000d101d46 */
.L_x_165:
[----:B------:R-:W-:Y:S05]  /*64b0*/  BSYNC B0 ;  /* 0x0000000000007941 */ /* 0x000fea0003800000 */
.L_x_164:
[----:B------:R-:W-:Y:S05]  /*64c0*/  BRA.DIV ~URZ, `(.L_x_166) ;  /* 0x000101927f007947 */ /* 0x000fea000b800000 */
[----:B--2---:R2:W1:Y:S04]  /*64d0*/  SHFL.IDX PT, R6, R19, 0x1, 0x181f ;  /* 0x00381f0013067f89 */ /* 0x00446800000e0000 */
[----:B----4-:R2:W4:Y:S02]  /*64e0*/  SHFL.IDX PT, R0, R21, 0x1, 0x181f ;  /* 0x00381f0015007f89 */ /* 0x01052400000e0000 */
.L_x_295:
[----:B------:R-:W-:Y:S01]  /*64f0*/  IADD3 R3, R15, 0x20, RZ ;  /* 0x000000200f037810 */ /* 0x000fe20007ffe0ff */
[----:B------:R-:W-:Y:S01]  /*6500*/  BSSY B0, `(.L_x_167) ;  /* 0x0000014000007945 */ /* 0x000fe20003800000 */
[----:B------:R-:W-:Y:S02]  /*6510*/  LOP3.LUT R2, R130, R114, RZ, 0xfc, !PT ;  /* 0x0000007282027212 */ /* 0x000fe400078efcff */
[----:B------:R-:W-:Y:S02]  /*6520*/  ISETP.GE.AND P0, PT, R3, R38, PT ;  /* 0x000000260300720c */ /* 0x000fe40003f06270 */
[----:B------:R-:W-:-:S11]  /*6530*/  LEA R4, R2, 0x10080, 0x1 ;  /* 0x0001008002047811 */ /* 0x000fd600078e08ff */
[----:B------:R-:W-:Y:S05]  /*6540*/  @P0 BRA `(.L_x_168) ;  /* 0x000000f000000947 */ /* 0x000fea0003800000 */
[----:B----4-:R-:W-:-:S04]  /*6550*/  LEA R16, P0, R132, R0, 0x1 ;  /* 0x0000000084107211 */ /* 0x010fc800078008ff */
[----:B-1----:R-:W-:Y:S02]  /*6560*/  LEA.HI.X R17, R132, R6, R13, 0x1, P0 ;  /* 0x0000000684117211 */ /* 0x002fe400000f0c0d */
        /* <DEDUP_REMOVED lines=13> */
.L_x_168:
[----:B------:R-:W-:Y:S05]  /*6640*/  BSYNC B0 ;  /* 0x0000000000007941 */ /* 0x000fea0003800000 */
.L_x_167:
[----:B------:R-:W-:Y:S05]  /*6650*/  BRA.DIV ~URZ, `(.L_x_169) ;  /* 0x000100c27f007947 */ /* 0x000fea000b800000 */
[----:B-1----:R1:W2:Y:S02]  /*6660*/  SHFL.IDX PT, R6, R19, 0x2, 0x181f ;  /* 0x00581f0013067f89 */ /* 0x0022a400000e0000 */
.L_x_296:
[----:B------:R-:W-:Y:S05]  /*6670*/  BRA.DIV ~URZ, `(.L_x_170) ;  /* 0x000101127f007947 */ /* 0x000fea000b800000 */
[----:B----4-:R4:W1:Y:S02]  /*6680*/  SHFL.IDX PT, R0, R21, 0x2, 0x181f ;  /* 0x00581f0015007f89 */ /* 0x01086400000e0000 */
.L_x_297:
[----:B------:R-:W-:Y:S01]  /*6690*/  IADD3 R2, R15, 0x40, RZ ;  /* 0x000000400f027810 */ /* 0x000fe20007ffe0ff */
[----:B------:R-:W-:Y:S03]  /*66a0*/  BSSY B0, `(.L_x_171) ;  /* 0x0000012000007945 */ /* 0x000fe60003800000 */
[----:B------:R-:W-:-:S13]  /*66b0*/  ISETP.GE.AND P0, PT, R2, R38, PT ;  /* 0x000000260200720c */ /* 0x000fda0003f06270 */
[----:B------:R-:W-:Y:S05]  /*66c0*/  @P0 BRA `(.L_x_172) ;  /* 0x000000f000000947 */ /* 0x000fea0003800000 */
[----:B-1----:R-:W-:-:S04]  /*66d0*/  LEA R16, P0, R132, R0, 0x1 ;  /* 0x0000000084107211 */ /* 0x002fc800078008ff */
        /* <DEDUP_REMOVED lines=14> */
.L_x_172:
[----:B------:R-:W-:Y:S05]  /*67c0*/  BSYNC B0 ;  /* 0x0000000000007941 */ /* 0x000fea0003800000 */
.L_x_171:
[----:B------:R-:W-:Y:S05]  /*67d0*/  BRA.DIV ~URZ, `(.L_x_173) ;  /* 0x000100127f007947 */ /* 0x000fea000b800000 */
[----:B--2---:R2:W3:Y:S04]  /*67e0*/  SHFL.IDX PT, R6, R19, 0x3, 0x181f ;  /* 0x00781f0013067f89 */ /* 0x0044e800000e0000 */
[----:B-1----:R2:W1:Y:S02]  /*67f0*/  SHFL.IDX PT, R0, R21, 0x3, 0x181f ;  /* 0x00781f0015007f89 */ /* 0x00246400000e0000 */
.L_x_298:
[----:B------:R-:W-:Y:S02]  /*6800*/  IADD3 R2, R15, 0x60, RZ ;  /* 0x000000600f027810 */ /* 0x000fe40007ffe0ff */
[----:B------:R-:W-:Y:S02]  /*6810*/  SHF.R.S32.HI R61, RZ, 0x1f, R77 ;  /* 0x0000001fff3d7819 */ /* 0x000fe4000001144d */
[----:B------:R-:W-:-:S13]  /*6820*/  ISETP.GE.AND P0, PT, R2, R38, PT ;  /* 0x000000260200720c */ /* 0x000fda0003f06270 */
[----:B-1----:R-:W-:-:S04]  /*6830*/  @!P0 LEA R8, P1, R196, R0, 0x1 ;  /* 0x00000000c4088211 */ /* 0x002fc800078208ff */
[----:B---3--:R-:W-:Y:S02]  /*6840*/  @!P0 LEA.HI.X R9, R196, R6, R18, 0x1, P1 ;  /* 0x00000006c4098211 */ /* 0x008fe400008f0c12 */
[----:B------:R-:W-:-:S04]  /*6850*/  @!P0 LEA R16, P1, R132, R0, 0x1 ;  /* 0x0000000084108211 */ /* 0x000fc800078208ff */
[----:B------:R-:W-:Y:S02]  /*6860*/  @!P0 LEA.HI.X R17, R132, R6, R13, 0x1, P1 ;  /* 0x0000000684118211 */ /* 0x000fe400008f0c0d */
[----:B------:R-:W-:-:S03]  /*6870*/  @!P0 LEA R10, P1, R14, R0, 0x1 ;  /* 0x000000000e0a8211 */ /* 0x000fc600078208ff */
[----:B------:R-:W-:Y:S01]  /*6880*/  @!PT LDS RZ, [RZ] ;  /* 0x00000000fffff984 */ /* 0x000fe20000000800 */
[----:B------:R-:W-:Y:S01]  /*6890*/  @!PT LDS RZ, [RZ] ;  /* 0x00000000fffff984 */ /* 0x000fe20000000800 */
[----:B------:R-:W-:Y:S01]  /*68a0*/  @!PT LDS RZ, [RZ] ;  /* 0x00000000fffff984 */ /* 0x000fe20000000800 */
[----:B------:R1:W-:Y:S01]  /*68b0*/  @!P0 LDGSTS.E.BYPASS.LTC128B.128 [R4+0x3000], [R16.64], !P5 ;  /* 0x0300000010048fae */ /* 0x0003e2000e901d46 */
[----:B------:R-:W-:Y:S02]  /*68c0*/  @!P0 LEA.HI.X R11, R14, R6, R25, 0x1, P1 ;  /* 0x000000060e0b8211 */ /* 0x000fe400008f0c19 */
[----:B------:R-:W-:Y:S01]  /*68d0*/  @!P0 LEA R2, P1, R197, R0, 0x1 ;  /* 0x00000000c5028211 */ /* 0x000fe200078208ff */
[----:B------:R-:W-:Y:S01]  /*68e0*/  IMAD.IADD R0, R131, 0x1, -R198 ;  /* 0x0000000183007824 */ /* 0x000fe200078e0ac6 */
[----:B------:R-:W-:Y:S01]  /*68f0*/  LOP3.LUT P5, RZ, R219, 0x1, RZ, 0xc0, !PT ;  /* 0x00000001dbff7812 */ /* 0x000fe200078ac0ff */
[----:B------:R1:W-:Y:S01]  /*6900*/  @!P0 LDGSTS.E.BYPASS.LTC128B.128 [R4+0x7000], [R10.64], !P4 ;  /* 0x070000000a048fae */ /* 0x0003e2000e101d46 */
[----:B------:R-:W-:Y:S01]  /*6910*/  @!P0 LEA.HI.X R3, R197, R6, R20, 0x1, P1 ;  /* 0x00000006c5038211 */ /* 0x000fe200008f0c14 */
[----:B------:R-:W-:Y:S01]  /*6920*/  IMAD R0, R77, -0x20, R0 ;  /* 0xffffffe04d007824 */ /* 0x000fe200078e0200 */
[----:B------:R-:W-:Y:S01]  /*6930*/  LOP3.LUT P4, RZ, R219, 0x2, RZ, 0xc0, !PT ;  /* 0x00000002dbff7812 */ /* 0x000fe2000788c0ff */
[----:B------:R1:W-:Y:S04]  /*6940*/  @!P0 LDGSTS.E.BYPASS.LTC128B.128 [R4+0xb000], [R8.64], !P3 ;  /* 0x0b00000008048fae */ /* 0x0003e8000d901d46 */
[----:B------:R1:W-:Y:S01]  /*6950*/  @!P0 LDGSTS.E.BYPASS.LTC128B.128 [R4+0xf000], [R2.64], !P2 ;  /* 0x0f00000002048fae */ /* 0x0003e2000d101d46 */
[----:B------:R-:W-:-:S03]  /*6960*/  ISETP.GE.AND P0, PT, R0, 0x1, PT ;  /* 0x000000010000780c */ /* 0x000fc60003f06270 */
[----:B------:R-:W0:Y:S01]  /*6970*/  LDGDEPBAR ;  /* 0x00000000000079af */ /* 0x000e220000000000 */
[----:B------:R-:W-:Y:S01]  /*6980*/  WARPSYNC 0xffffffff ;  /* 0xffffffff00007948 */ /* 0x000fe20003800000 */
[----:B------:R-:W-:Y:S02]  /*6990*/  BSSY B0, `(.L_x_174) ;  /* 0x0000014000007945 */ /* 0x000fe40003800000 */
[----:B------:R-:W-:Y:S06]  /*69a0*/  BAR.SYNC.DEFER_BLOCKING 0x0 ;  /* 0x0000000000007b1d */ /* 0x000fec0000010000 */
[----:B------:R-:W-:Y:S05]  /*69b0*/  @!P0 BRA `(.L_x_175) ;  /* 0x0000011000008947 */ /* 0x000fea0003800000 */
[----:B------:R-:W-:Y:S01]  /*69c0*/  IMAD R0, R61, c[0x0][0x1e0], RZ ;  /* 0x000078003d007a24 */ /* 0x000fe200078e02ff */
[----:B------:R-:W-:Y:S01]  /*69d0*/  LOP3.LUT P2, RZ, R219, 0x8, RZ, 0xc0, !PT ;  /* 0x00000008dbff7812 */ /* 0x000fe2000784c0ff */
[----:B-1----:R-:W-:Y:S01]  /*69e0*/  IMAD.WIDE.U32 R4, R77, c[0x0][0x1e0], RZ ;  /* 0x000078004d047a25 */ /* 0x002fe200078e00ff */
[----:B------:R-:W-:-:S03]  /*69f0*/  LOP3.LUT P3, RZ, R219, 0x4, RZ, 0xc0, !PT ;  /* 0x00000004dbff7812 */ /* 0x000fc6000786c0ff */
[----:B------:R-:W-:Y:S01]  /*6a00*/  IMAD R2, R77, c[0x0][0x1e4], R0 ;  /* 0x000079004d027a24 */ /* 0x000fe200078e0200 */
[----:B------:R-:W-:-:S03]  /*6a10*/  LEA R0, P1, R4, R212, 0x5 ;  /* 0x000000d404007211 */ /* 0x000fc600078228ff */
[----:B------:R-:W-:Y:S01]  /*6a20*/  IMAD.IADD R3, R5, 0x1, R2 ;  /* 0x0000000105037824 */ /* 0x000fe200078e0202 */
[----:B------:R-:W-:-:S04]  /*6a30*/  LEA R2, P0, R0, c[0x0][0x1c8], 0x1 ;  /* 0x0000720000027a11 */ /* 0x000fc800078008ff */
[----:B------:R-:W-:-:S04]  /*6a40*/  LEA.HI.X R3, R4, R210, R3, 0x5, P1 ;  /* 0x000000d204037211 */ /* 0x000fc800008f2c03 */
[----:B------:R-:W-:-:S05]  /*6a50*/  LEA.HI.X R3, R0, c[0x0][0x1cc], R3, 0x1, P0 ;  /* 0x0000730000037a11 */ /* 0x000fca00000f0c03 */
[----:B------:R-:W-:Y:S01]  /*6a60*/  @!PT LDS RZ, [RZ] ;  /* 0x00000000fffff984 */ /* 0x000fe20000000800 */
[----:B------:R-:W-:Y:S01]  /*6a70*/  @!PT LDS RZ, [RZ] ;  /* 0x00000000fffff984 */ /* 0x000fe20000000800 */
[----:B------:R-:W-:Y:S01]  /*6a80*/  @!PT LDS RZ, [RZ] ;  /* 0x00000000fffff984 */ /* 0x000fe20000000800 */
[----:B------:R1:W-:Y:S04]  /*6a90*/  LDGSTS.E.BYPASS.LTC128B.128 [R188+0xc080], [R2.64], !P2 ;  /* 0x0c08000002bc7fae */ /* 0x0003e8000d101d46 */
[----:B------:R1:W-:Y:S04]  /*6aa0*/  LDGSTS.E.BYPASS.LTC128B.128 [R188+0xd080], [R2.64+0x80], !P3 ;  /* 0x0d08008002bc7fae */ /* 0x0003e8000d901d46 */
[----:B------:R1:W-:Y:S04]  /*6ab0*/  LDGSTS.E.BYPASS.LTC128B.128 [R188+0xe080], [R2.64+0x100], !P4 ;  /* 0x0e08010002bc7fae */ /* 0x0003e8000e101d46 */
[----:B------:R1:W-:Y:S02]  /*6ac0*/  LDGSTS.E.BYPASS.LTC128B.128 [R188+0xf080], [R2.64+0x180], !P5 ;  /* 0x0f08018002bc7fae */ /* 0x0003e4000e901d46 */
.L_x_175:
[----:B------:R-:W-:Y:S05]  /*6ad0*/  BSYNC B0 ;  /* 0x0000000000007941 */ /* 0x000fea0003800000 */
.L_x_174:
[----:B------:R-:W-:Y:S01]  /*6ae0*/  ISETP.LT.AND P0, PT, RZ, c[0x0][0x27c], PT ;  /* 0x00009f00ff007a0c */ /* 0x000fe20003f01270 */
[----:B------:R-:W0:-:S12]  /*6af0*/  LDGDEPBAR ;  /* 0x00000000000079af */ /* 0x000e180000000000 */
[----:B------:R-:W-:Y:S05]  /*6b00*/  @P0 BRA `(.L_x_176) ;  /* 0x0000002000000947 */ /* 0x000fea0003800000 */
[----:B------:R-:W-:-:S04]  /*6b10*/  DEPBAR.LE SB0, 0x1 ;  /* 0x000080400000791a */ /* 0x000fc80000000000 */
[----:B------:R-:W-:Y:S05]  /*6b20*/  BRA `(.L_x_177) ;  /* 0x000068c000007947 */ /* 0x000fea0003800000 */
.L_x_176:
[----:B-----5:R-:W-:Y:S01]  /*6b30*/  SHF.R.S32.HI R0, RZ, 0x1f, R112 ;  /* 0x0000001fff007819 */ /* 0x020fe20000011470 */
[----:B------:R-:W-:Y:S01]  /*6b40*/  ULDC.U8 UR4, c[0x0][0x298] ;  /* 0x0000a60000047ab9 */ /* 0x000fe20000000000 */
[----:B-1----:R-:W-:Y:S01]  /*6b50*/  IMAD.WIDE.U32 R4, R112, c[0x0][0x280], RZ ;  /* 0x0000a00070047a25 */ /* 0x002fe200078e00ff */
[----:B------:R-:W-:Y:S01]  /*6b60*/  ISETP.NE.AND P1, PT, RZ, UR4, PT ;  /* 0x00000004ff007c0c */ /* 0x000fe2000bf25270 */
[----:B------:R-:W-:Y:S02]  /*6b70*/  BSSY B2, `(.L_x_177) ;  /* 0x0000687000027945 */ /* 0x000fe40003800000 */
[----:B------:R-:W-:Y:S01]  /*6b80*/  IMAD R2, R0, c[0x0][0x280], RZ ;  /* 0x0000a00000027a24 */ /* 0x000fe200078e02ff */
[----:B------:R-:W-:Y:S01]  /*6b90*/  LEA R7, P0, R4, c[0x0][0x270], 0x1 ;  /* 0x00009c0004077a11 */ /* 0x000fe200078008ff */
[----:B------:R-:W-:Y:S02]  /*6ba0*/  IMAD R0, R0, c[0x0][0x290], RZ ;  /* 0x0000a40000007a24 */ /* 0x000fe400078e02ff */
[----:B------:R-:W-:-:S05]  /*6bb0*/  IMAD R2, R112, c[0x0][0x284], R2 ;  /* 0x0000a10070027a24 */ /* 0x000fca00078e0202 */
[----:B------:R-:W-:Y:S01]  /*6bc0*/  IADD3 R6, R2, R5, RZ ;  /* 0x0000000502067210 */ /* 0x000fe20007ffe0ff */
[----:B------:R-:W-:-:S04]  /*6bd0*/  IMAD.WIDE.U32 R2, R112, c[0x0][0x290], RZ ;  /* 0x0000a40070027a25 */ /* 0x000fc800078e00ff */
[----:B------:R-:W-:Y:S01]  /*6be0*/  IMAD R5, R112, c[0x0][0x294], R0 ;  /* 0x0000a50070057a24 */ /* 0x000fe200078e0200 */
[----:B------:R-:W-:Y:S02]  /*6bf0*/  LEA.HI.X R0, R4, c[0x0][0x274], R6, 0x1, P0 ;  /* 0x00009d0004007a11 */ /* 0x000fe400000f0c06 */
[----:B------:R-:W-:Y:S02]  /*6c00*/  LEA R6, P0, R2, c[0x0][0x288], 0x1 ;  /* 0x0000a20002067a11 */ /* 0x000fe400078008ff */
[----:B------:R-:W-:-:S04]  /*6c10*/  IADD3 R3, R5, R3, RZ ;  /* 0x0000000305037210 */ /* 0x000fc80007ffe0ff */
[----:B------:R-:W-:Y:S01]  /*6c20*/  LEA.HI.X R2, R2, c[0x0][0x28c], R3, 0x1, P0 ;  /* 0x0000a30002027a11 */ /* 0x000fe200000f0c03 */
[----:B------:R-:W-:Y:S05]  /*6c30*/  @!P1 BRA `(.L_x_178) ;  /* 0x000031f000009947 */ /* 0x000fea0003800000 */
[----:B------:R-:W1:Y:S01]  /*6c40*/  SHFL.IDX PT, R3, R2, RZ, 0x181f ;  /* 0x00181fff02037589 */ /* 0x000e6200000e0000 */
[----:B------:R-:W-:Y:S01]  /*6c50*/  BSSY B0, `(.L_x_179) ;  /* 0x0000038000007945 */ /* 0x000fe20003800000 */
[----:B--2-4-:R-:W-:Y:S01]  /*6c60*/  CS2R R20, SRZ ;  /* 0x0000000000147805 */ /* 0x014fe2000001ff00 */
[----:B------:R-:W-:Y:S01]  /*6c70*/  CS2R R18, SRZ ;  /* 0x0000000000127805 */ /* 0x000fe2000001ff00 */
[----:B------:R-:W2:Y:S01]  /*6c80*/  SHFL.IDX PT, R5, R0, RZ, 0x181f ;  /* 0x00181fff00057589 */ /* 0x000ea200000e0000 */
[----:B------:R-:W-:Y:S01]  /*6c90*/  CS2R R16, SRZ ;  /* 0x0000000000107805 */ /* 0x000fe2000001ff00 */
[----:B------:R-:W-:Y:S01]  /*6ca0*/  CS2R R14, SRZ ;  /* 0x00000000000e7805 */ /* 0x000fe2000001ff00 */
[----:B------:R-:W-:Y:S01]  /*6cb0*/  CS2R R12, SRZ ;  /* 0x00000000000c7805 */ /* 0x000fe2000001ff00 */
[----:B------:R-:W3:Y:S01]  /*6cc0*/  SHFL.IDX PT, R4, R7, RZ, 0x181f ;  /* 0x00181fff07047589 */ /* 0x000ee200000e0000 */
[----:B------:R-:W-:Y:S01]  /*6cd0*/  CS2R R10, SRZ ;  /* 0x00000000000a7805 */ /* 0x000fe2000001ff00 */
[----:B------:R-:W-:-:S02]  /*6ce0*/  CS2R R8, SRZ ;  /* 0x0000000000087805 */ /* 0x000fc4000001ff00 */
[----:B------:R4:W1:Y:S02]  /*6cf0*/  SHFL.IDX PT, R2, R6, RZ, 0x181f ;  /* 0x00181fff06027589 */ /* 0x00086400000e0000 */
[----:B----4-:R-:W-:Y:S01]  /*6d00*/  CS2R R6, SRZ ;  /* 0x0000000000067805 */ /* 0x010fe2000001ff00 */
[----:B------:R-:W-:Y:S05]  /*6d10*/  @P6 BRA `(.L_x_180) ;  /* 0x000002b000006947 */ /* 0x000fea0003800000 */
[C---:B-123--:R-:W-:Y:S01]  /*6d20*/  ISETP.GE.AND P0, PT, R142.reuse, c[0x0][0x27c], PT ;  /* 0x00009f008e007a0c */ /* 0x04efe20003f06270 */
[----:B------:R-:W-:Y:S01]  /*6d30*/  IMAD.SHL.U32 R0, R142, 0x2, RZ ;  /* 0x000000028e007824 */ /* 0x000fe200078e00ff */
[----:B------:R-:W-:Y:S01]  /*6d40*/  SHF.R.S32.HI R7, RZ, 0x1f, R142 ;  /* 0x0000001fff077819 */ /* 0x000fe2000001148e */
[----:B------:R-:W-:Y:S01]  /*6d50*/  CS2R R16, SRZ ;  /* 0x0000000000107805 */ /* 0x000fe2000001ff00 */
[----:B------:R-:W-:Y:S01]  /*6d60*/  ISETP.GE.AND P2, PT, R140, c[0x0][0x27c], PT ;  /* 0x00009f008c007a0c */ /* 0x000fe20003f46270 */
[----:B------:R-:W-:Y:S01]  /*6d70*/  CS2R R8, SRZ ;  /* 0x0000000000087805 */ /* 0x000fe2000001ff00 */
[----:B------:R-:W-:-:S07]  /*6d80*/  SHF.L.U64.HI R7, R142, 0x1, R7 ;  /* 0x000000018e077819 */ /* 0x000fce0000010207 */
[----:B------:R-:W-:-:S05]  /*6d90*/  @!P0 IADD3 R10, P1, R4, R0, RZ ;  /* 0x00000000040a8210 */ /* 0x000fca0007f3e0ff */
[----:B------:R-:W-:Y:S01]  /*6da0*/  @!P0 IMAD.X R11, R5, 0x1, R7, P1 ;  /* 0x00000001050b8824 */ /* 0x000fe200008e0607 */
[----:B------:R-:W-:Y:S01]  /*6db0*/  @!P0 IADD3 R6, P1, R2, R0, RZ ;  /* 0x0000000002068210 */ /* 0x000fe20007f3e0ff */
[----:B------:R-:W-:-:S03]  /*6dc0*/  IMAD.SHL.U32 R0, R140, 0x2, RZ ;  /* 0x000000028c007824 */ /* 0x000fc600078e00ff */
[----:B------:R1:W5:Y:S01]  /*6dd0*/  @!P0 LD.E.64 R16, [R10.64] ;  /* 0x000000060a108980 */ /* 0x000362000c101b00 */
[----:B------:R-:W-:-:S05]  /*6de0*/  @!P0 IMAD.X R7, R3, 0x1, R7, P1 ;  /* 0x0000000103078824 */ /* 0x000fca00008e0607 */
[----:B------:R2:W5:Y:S01]  /*6df0*/  @!P0 LD.E.64 R8, [R6.64] ;  /* 0x0000000606088980 */ /* 0x000562000c101b00 */
[----:B------:R-:W-:Y:S02]  /*6e00*/  @!P2 IADD3 R12, P0, R4, R0, RZ ;  /* 0x00000000040ca210 */ /* 0x000fe40007f1e0ff */
[----:B------:R-:W-:Y:S02]  /*6e10*/  ISETP.GE.AND P1, PT, R138, c[0x0][0x27c], PT ;  /* 0x00009f008a007a0c */ /* 0x000fe40003f26270 */
[----:B-1----:R-:W-:-:S04]  /*6e20*/  SHF.R.S32.HI R10, RZ, 0x1f, R140 ;  /* 0x0000001fff0a7819 */ /* 0x002fc8000001148c */
[----:B--2---:R-:W-:-:S05]  /*6e30*/  SHF.L.U64.HI R6, R140, 0x1, R10 ;  /* 0x000000018c067819 */ /* 0x004fca000001020a */
[----:B------:R-:W-:Y:S01]  /*6e40*/  @!P2 IMAD.X R13, R5, 0x1, R6, P0 ;  /* 0x00000001050da824 */ /* 0x000fe200000e0606 */
[----:B------:R-:W-:-:S05]  /*6e50*/  @!P2 IADD3 R22, P0, R2, R0, RZ ;  /* 0x000000000216a210 */ /* 0x000fca0007f1e0ff */
[----:B------:R-:W-:Y:S01]  /*6e60*/  @!P2 IMAD.X R23, R3, 0x1, R6, P0 ;  /* 0x000000010317a824 */ /* 0x000fe200000e0606 */
[----:B------:R-:W-:Y:S01]  /*6e70*/  ISETP.GE.AND P0, PT, R141, c[0x0][0x27c], PT ;  /* 0x00009f008d007a0c */ /* 0x000fe20003f06270 */
[----:B------:R-:W-:Y:S01]  /*6e80*/  CS2R R14, SRZ ;  /* 0x00000000000e7805 */ /* 0x000fe2000001ff00 */
[----:B------:R-:W-:Y:S01]  /*6e90*/  CS2R R6, SRZ ;  /* 0x0000000000067805 */ /* 0x000fe2000001ff00 */
[----:B------:R-:W-:Y:S01]  /*6ea0*/  @!P1 IMAD.WIDE R18, R138, 0x2, R4 ;  /* 0x000000028a129825 */ /* 0x000fe200078e0204 */
[----:B------:R-:W-:-:S03]  /*6eb0*/  SHF.R.S32.HI R20, RZ, 0x1f, R141 ;  /* 0x0000001fff147819 */ /* 0x000fc6000001148d */
[----:B------:R-:W-:Y:S01]  /*6ec0*/  @!P1 IMAD.WIDE R10, R138, 0x2, R2 ;  /* 0x000000028a0a9825 */ /* 0x000fe200078e0202 */
[----:B------:R1:W5:Y:S03]  /*6ed0*/  @!P1 LD.E.64 R14, [R18.64] ;  /* 0x00000006120e9980 */ /* 0x000366000c101b00 */
[C---:B------:R-:W-:Y:S01]  /*6ee0*/  IMAD.SHL.U32 R0, R141.reuse, 0x2, RZ ;  /* 0x000000028d007824 */ /* 0x040fe200078e00ff */
[----:B------:R2:W5:Y:S04]  /*6ef0*/  @!P1 LD.E.64 R6, [R10.64] ;  /* 0x000000060a069980 */ /* 0x000568000c101b00 */
[----:B------:R-:W-:Y:S02]  /*6f00*/  @!P0 IADD3 R4, P1, R4, R0, RZ ;  /* 0x0000000004048210 */ /* 0x000fe40007f3e0ff */
[----:B--2---:R-:W-:Y:S01]  /*6f10*/  SHF.L.U64.HI R10, R141, 0x1, R20 ;  /* 0x000000018d0a7819 */ /* 0x004fe20000010214 */
[----:B-1----:R-:W-:-:S04]  /*6f20*/  CS2R R18, SRZ ;  /* 0x0000000000127805 */ /* 0x002fc8000001ff00 */
[----:B------:R-:W-:Y:S01]  /*6f30*/  @!P0 IMAD.X R5, R5, 0x1, R10, P1 ;  /* 0x0000000105058824 */ /* 0x000fe200008e060a */
[----:B------:R-:W-:Y:S01]  /*6f40*/  @!P0 IADD3 R2, P1, R2, R0, RZ ;  /* 0x0000000002028210 */ /* 0x000fe20007f3e0ff */
[----:B------:R1:W5:Y:S01]  /*6f50*/  @!P2 LD.E.64 R18, [R12.64] ;  /* 0x000000060c12a980 */ /* 0x000362000c101b00 */
[----:B------:R-:W-:-:S03]  /*6f60*/  CS2R R20, SRZ ;  /* 0x0000000000147805 */ /* 0x000fc6000001ff00 */
[----:B------:R-:W-:Y:S02]  /*6f70*/  @!P0 IMAD.X R3, R3, 0x1, R10, P1 ;  /* 0x0000000103038824 */ /* 0x000fe400008e060a */
[----:B------:R-:W-:Y:S01]  /*6f80*/  CS2R R10, SRZ ;  /* 0x00000000000a7805 */ /* 0x000fe2000001ff00 */
[----:B------:R2:W5:Y:S05]  /*6f90*/  @!P0 LD.E.64 R20, [R4.64] ;  /* 0x0000000604148980 */ /* 0x00056a000c101b00 */
[----:B------:R2:W5:Y:S01]  /*6fa0*/  @!P2 LD.E.64 R10, [R22.64] ;  /* 0x00000006160aa980 */ /* 0x000562000c101b00 */
[----:B-1----:R-:W-:-:S06]  /*6fb0*/  CS2R R12, SRZ ;  /* 0x00000000000c7805 */ /* 0x002fcc000001ff00 */
[----:B------:R2:W5:Y:S02]  /*6fc0*/  @!P0 LD.E.64 R12, [R2.64] ;  /* 0x00000006020c8980 */ /* 0x000564000c101b00 */
.L_x_180:
[----:B-123--:R-:W-:Y:S05]  /*6fd0*/  BSYNC B0 ;  /* 0x0000000000007941 */ /* 0x00efea0003800000 */
.L_x_179:
[----:B-----5:R-:W-:Y:S01]  /*6fe0*/  IMAD.MOV.U32 R29, RZ, RZ, R18 ;  /* 0x000000ffff1d7224 */ /* 0x020fe200078e0012 */
[----:B------:R-:W-:Y:S01]  /*6ff0*/  SHF.R.U64 R26, R18, 0x10, R19 ;  /* 0x00000010121a7819 */ /* 0x000fe20000001213 */
[----:B------:R-:W-:Y:S01]  /*7000*/  IMAD.MOV.U32 R25, RZ, RZ, R20 ;  /* 0x000000ffff197224 */ /* 0x000fe200078e0014 */
[--C-:B------:R-:W-:Y:S01]  /*7010*/  SHF.R.U64 R22, R20, 0x10, R21.reuse ;  /* 0x0000001014167819 */ /* 0x100fe20000001215 */
[----:B------:R-:W-:Y:S01]  /*7020*/  IMAD.MOV.U32 R24, RZ, RZ, R21 ;  /* 0x000000ffff187224 */ /* 0x000fe200078e0015 */
[----:B------:R-:W-:Y:S01]  /*7030*/  SHF.R.U64 R30, R16, 0x10, R17 ;  /* 0x00000010101e7819 */ /* 0x000fe20000001211 */
[----:B------:R-:W-:Y:S01]  /*7040*/  IMAD.MOV.U32 R18, RZ, RZ, R8 ;  /* 0x000000ffff127224 */ /* 0x000fe200078e0008 */
[--C-:B------:R-:W-:Y:S01]  /*7050*/  SHF.R.U64 R2, R6, 0x10, R7.reuse ;  /* 0x0000001006027819 */ /* 0x100fe20000001207 */
[----:B------:R-:W-:Y:S01]  /*7060*/  IMAD.MOV.U32 R20, RZ, RZ, R7 ;  /* 0x000000ffff147224 */ /* 0x000fe200078e0007 */
[----:B------:R-:W-:Y:S01]  /*7070*/  SHF.R.U64 R34, R14, 0x10, R15 ;  /* 0x000000100e227819 */ /* 0x000fe2000000120f */
[----:B------:R-:W-:Y:S01]  /*7080*/  IMAD.MOV.U32 R32, RZ, RZ, R17 ;  /* 0x000000ffff207224 */ /* 0x000fe200078e0011 */
[--C-:B------:R-:W-:Y:S01]  /*7090*/  SHF.R.U32.HI R23, RZ, 0x10, R19.reuse ;  /* 0x00000010ff177819 */ /* 0x100fe20000011613 */
[----:B------:R-:W-:Y:S01]  /*70a0*/  IMAD.MOV.U32 R28, RZ, RZ, R19 ;  /* 0x000000ffff1c7224 */ /* 0x000fe200078e0013 */
[----:B------:R-:W-:Y:S01]  /*70b0*/  SHF.R.U32.HI R19, RZ, 0x10, R21 ;  /* 0x00000010ff137819 */ /* 0x000fe20000011615 */
[----:B------:R-:W-:Y:S01]  /*70c0*/  IMAD.MOV.U32 R33, RZ, RZ, R16 ;  /* 0x000000ffff217224 */ /* 0x000fe200078e0010 */
[----:B------:R-:W-:Y:S01]  /*70d0*/  PRMT R24, R24, 0x5410, R30 ;  /* 0x0000541018187816 */ /* 0x000fe2000000001e */
[----:B------:R-:W-:Y:S01]  /*70e0*/  IMAD.MOV.U32 R36, RZ, RZ, R14 ;  /* 0x000000ffff247224 */ /* 0x000fe200078e000e */
[----:B------:R-:W-:Y:S01]  /*70f0*/  PRMT R18, R18, 0x5410, R2 ;  /* 0x0000541012127816 */ /* 0x000fe20000000002 */
[----:B------:R-:W-:Y:S01]  /*7100*/  IMAD R2, R209, -0x80, R38 ;  /* 0xffffff80d1027824 */ /* 0x000fe200078e0226 */
[----:B------:R-:W-:Y:S01]  /*7110*/  SHF.R.U32.HI R16, RZ, 0x10, R7 ;  /* 0x00000010ff107819 */ /* 0x000fe20000011607 */
[----:B------:R-:W-:Y:S01]  /*7120*/  IMAD.MOV.U32 R21, RZ, RZ, R6 ;  /* 0x000000ffff157224 */ /* 0x000fe200078e0006 */
[----:B------:R-:W-:Y:S01]  /*7130*/  PRMT R20, R20, 0x5410, R34 ;  /* 0x0000541014147816 */ /* 0x000fe20000000022 */
[----:B------:R-:W-:Y:S01]  /*7140*/  IMAD.MOV.U32 R35, RZ, RZ, R15 ;  /* 0x000000ffff237224 */ /* 0x000fe200078e000f */
[----:B------:R-:W-:Y:S01]  /*7150*/  PRMT R26, R26, 0x5410, R32 ;  /* 0x000054101a1a7816 */ /* 0x000fe20000000020 */
[----:B------:R-:W-:Y:S01]  /*7160*/  IMAD.MOV.U32 R6, RZ, RZ, R12 ;  /* 0x000000ffff067224 */ /* 0x000fe200078e000c */
[----:B------:R-:W-:Y:S01]  /*7170*/  PRMT R32, R19, 0x5410, R24 ;  /* 0x0000541013207816 */ /* 0x000fe20000000018 */
[----:B------:R-:W-:Y:S01]  /*7180*/  IMAD.MOV.U32 R14, RZ, RZ, R10 ;  /* 0x000000ffff0e7224 */ /* 0x000fe200078e000a */
[----:B------:R-:W-:Y:S01]  /*7190*/  PRMT R19, R16, 0x5410, R20 ;  /* 0x0000541010137816 */ /* 0x000fe20000000014 */
[----:B------:R-:W-:Y:S01]  /*71a0*/  IMAD.MOV.U32 R5, RZ, RZ, R13 ;  /* 0x000000ffff057224 */ /* 0x000fe200078e000d */
[----:B------:R-:W-:Y:S01]  /*71b0*/  IMNMX R16, R2, 0x80, PT ;  /* 0x0000008002107817 */ /* 0x000fe20003800200 */
[----:B------:R-:W-:-:S04]  /*71c0*/  DEPBAR.LE SB0, 0x1 ;  /* 0x000080400000791a */ /* 0x000fc80000000000 */
[----:B------:R-:W-:Y:S01]  /*71d0*/  ISETP.GE.AND P0, PT, R198, R16, PT ;  /* 0x00000010c600720c */ /* 0x000fe20003f06270 */
[----:B------:R-:W-:Y:S01]  /*71e0*/  BSSY B1, `(.L_x_181) ;  /* 0x00000c4000017945 */ /* 0x000fe20003800000 */
[----:B------:R-:W-:Y:S01]  /*71f0*/  SHF.R.U32.HI R27, RZ, 0x10, R17 ;  /* 0x00000010ff1b7819 */ /* 0x000fe20000011611 */
[----:B------:R-:W-:Y:S01]  /*7200*/  IMAD.MOV.U32 R17, RZ, RZ, R9 ;  /* 0x000000ffff117224 */ /* 0x000fe200078e0009 */
[----:B------:R-:W-:Y:S02]  /*7210*/  SHF.R.U32.HI R31, RZ, 0x10, R15 ;  /* 0x00000010ff1f7819 */ /* 0x000fe4000001160f */
[----:B------:R-:W-:Y:S02]  /*7220*/  PRMT R21, R21, 0x5410, R36 ;  /* 0x0000541015157816 */ /* 0x000fe40000000024 */
[--C-:B------:R-:W-:Y:S02]  /*7230*/  SHF.R.U64 R15, R8, 0x10, R9.reuse ;  /* 0x00000010080f7819 */ /* 0x100fe40000001209 */
[----:B------:R-:W-:Y:S01]  /*7240*/  SHF.R.U32.HI R8, RZ, 0x10, R9 ;  /* 0x00000010ff087819 */ /* 0x000fe20000011609 */
[----:B------:R-:W-:Y:S01]  /*7250*/  IMAD.MOV.U32 R9, RZ, RZ, R11 ;  /* 0x000000ffff097224 */ /* 0x000fe200078e000b */
[----:B------:R-:W-:-:S02]  /*7260*/  SHF.R.U64 R3, R12, 0x10, R13 ;  /* 0x000000100c037819 */ /* 0x000fc4000000120d */
[----:B------:R-:W-:Y:S02]  /*7270*/  PRMT R23, R23, 0x5410, R35 ;  /* 0x0000541017177816 */ /* 0x000fe40000000023 */
[----:B------:R-:W-:Y:S02]  /*7280*/  PRMT R22, R22, 0x5410, R31 ;  /* 0x0000541016167816 */ /* 0x000fe4000000001f */
[----:B------:R-:W-:Y:S02]  /*7290*/  PRMT R25, R25, 0x5410, R33 ;  /* 0x0000541019197816 */ /* 0x000fe40000000021 */
[----:B------:R-:W-:Y:S02]  /*72a0*/  PRMT R17, R17, 0x5410, R21 ;  /* 0x0000541011117816 */ /* 0x000fe40000000015 */
[--C-:B------:R-:W-:Y:S02]  /*72b0*/  SHF.R.U64 R7, R10, 0x10, R11.reuse ;  /* 0x000000100a077819 */ /* 0x100fe4000000120b */
[----:B------:R-:W-:-:S02]  /*72c0*/  SHF.R.U32.HI R4, RZ, 0x10, R11 ;  /* 0x00000010ff047819 */ /* 0x000fc4000001160b */
[----:B------:R-:W-:Y:S02]  /*72d0*/  SHF.R.U32.HI R0, RZ, 0x10, R13 ;  /* 0x00000010ff007819 */ /* 0x000fe4000001160d */
[----:B------:R-:W-:Y:S02]  /*72e0*/  PRMT R27, R27, 0x5410, R29 ;  /* 0x000054101b1b7816 */ /* 0x000fe4000000001d */
[----:B------:R-:W-:Y:S02]  /*72f0*/  PRMT R29, R28, 0x5410, R3 ;  /* 0x000054101c1d7816 */ /* 0x000fe40000000003 */
[----:B------:R-:W-:Y:S02]  /*7300*/  PRMT R28, R6, 0x5410, R23 ;  /* 0x00005410061c7816 */ /* 0x000fe40000000017 */
[----:B------:R-:W-:Y:S02]  /*7310*/  PRMT R31, R22, 0x5410, R25 ;  /* 0x00005410161f7816 */ /* 0x000fe40000000019 */
[----:B------:R-:W-:-:S02]  /*7320*/  PRMT R21, R17, 0x7610, R21 ;  /* 0x0000761011157816 */ /* 0x000fc40000000015 */
[----:B------:R-:W-:Y:S02]  /*7330*/  PRMT R17, R15, 0x7610, R17 ;  /* 0x000076100f117816 */ /* 0x000fe40000000011 */
[----:B------:R-:W-:Y:S02]  /*7340*/  PRMT R20, R8, 0x7610, R20 ;  /* 0x0000761008147816 */ /* 0x000fe40000000014 */
[----:B------:R-:W-:Y:S02]  /*7350*/  PRMT R22, R14, 0x7610, R22 ;  /* 0x000076100e167816 */ /* 0x000fe40000000016 */
[----:B------:R-:W-:Y:S02]  /*7360*/  PRMT R25, R9, 0x7610, R25 ;  /* 0x0000761009197816 */ /* 0x000fe40000000019 */
[----:B------:R-:W-:Y:S02]  /*7370*/  PRMT R23, R7, 0x7610, R23 ;  /* 0x0000761007177816 */ /* 0x000fe40000000017 */
[----:B------:R-:W-:-:S02]  /*7380*/  PRMT R24, R4, 0x7610, R24 ;  /* 0x0000761004187816 */ /* 0x000fc40000000018 */
[----:B------:R-:W-:Y:S01]  /*7390*/  PRMT R30, R0, 0x5410, R5 ;  /* 0x00005410001e7816 */ /* 0x000fe20000000005 */
[----:B------:R-:W-:Y:S06]  /*73a0*/  BAR.SYNC.DEFER_BLOCKING 0x0 ;  /* 0x0000000000007b1d */ /* 0x000fec0000010000 */
[----:B------:R-:W-:Y:S05]  /*73b0*/  @P0 BRA `(.L_x_182) ;  /* 0x00000a6000000947 */ /* 0x000fea0003800000 */
[----:B------:R-:W-:Y:S01]  /*73c0*/  ISETP.GE.AND P0, PT, R138, c[0x0][0x27c], PT ;  /* 0x00009f008a007a0c */ /* 0x000fe20003f06270 */
[----:B------:R-:W-:-:S12]  /*73d0*/  BSSY B0, `(.L_x_183) ;  /* 0x0000028000007945 */ /* 0x000fd80003800000 */
[----:B------:R-:W-:Y:S05]  /*73e0*/  @P0 BRA `(.L_x_184) ;  /* 0x0000026000000947 */ /* 0x000fea0003800000 */
[----:B------:R-:W1:Y:S01]  /*73f0*/  LDS.128 R4, [R188+0x10080] ;  /* 0x01008000bc047984 */ /* 0x000e620000000c00 */
[----:B------:R-:W-:Y:S02]  /*7400*/  HADD2.F32 R9, -RZ, R17.H1_H1 ;  /* 0x30000011ff097230 */ /* 0x000fe40000004100 */
[----:B------:R-:W-:Y:S02]  /*7410*/  HADD2.F32 R0, -RZ, R18.H1_H1 ;  /* 0x30000012ff007230 */ /* 0x000fe40000004100 */
[----:B------:R-:W-:Y:S02]  /*7420*/  HADD2.F32 R3, -RZ, R21.H1_H1 ;  /* 0x30000015ff037230 */ /* 0x000fe40000004100 */
[----:B------:R-:W-:Y:S02]  /*7430*/  HADD2.F32 R2, -RZ, R20.H1_H1 ;  /* 0x30000014ff027230 */ /* 0x000fe40000004100 */
[--C-:B-1----:R-:W-:Y:S02]  /*7440*/  HADD2.F32 R10, -RZ, R4.reuse.H0_H0 ;  /* 0x20000004ff0a7230 */ /* 0x102fe40000004100 */
[----:B------:R-:W-:-:S02]  /*7450*/  HADD2.F32 R8, -RZ, R4.H1_H1 ;  /* 0x30000004ff087230 */ /* 0x000fc40000004100 */
[--C-:B------:R-:W-:Y:S01]  /*7460*/  HADD2.F32 R4, -RZ, R5.reuse.H0_H0 ;  /* 0x20000005ff047230 */ /* 0x100fe20000004100 */
[-C--:B------:R-:W-:Y:S01]  /*7470*/  FMUL.FTZ R13, R10, R9.reuse ;  /* 0x000000090a0d7220 */ /* 0x080fe20000410000 */
[----:B------:R-:W-:Y:S01]  /*7480*/  HADD2.F32 R5, -RZ, R5.H1_H1 ;  /* 0x30000005ff057230 */ /* 0x000fe20000004100 */
[----:B------:R-:W-:Y:S01]  /*7490*/  FMUL.FTZ R14, R8, R9 ;  /* 0x00000009080e7220 */ /* 0x000fe20000410000 */
[--C-:B------:R-:W-:Y:S02]  /*74a0*/  HADD2.F32 R12, -RZ, R6.reuse.H0_H0 ;  /* 0x20000006ff0c7230 */ /* 0x100fe40000004100 */
[----:B------:R-:W-:Y:S01]  /*74b0*/  HADD2.F32 R11, -RZ, R6.H1_H1 ;  /* 0x30000006ff0b7230 */ /* 0x000fe20000004100 */
[-C--:B------:R-:W-:Y:S01]  /*74c0*/  FMUL.FTZ R9, R5, R0.reuse ;  /* 0x0000000005097220 */ /* 0x080fe20000410000 */
[--C-:B------:R-:W-:Y:S01]  /*74d0*/  HADD2.F32 R6, -RZ, R7.reuse.H0_H0 ;  /* 0x20000007ff067230 */ /* 0x100fe20000004100 */
[----:B------:R-:W-:Y:S01]  /*74e0*/  FMUL.FTZ R0, R4, R0 ;  /* 0x0000000004007220 */ /* 0x000fe20000410000 */
[----:B------:R-:W-:Y:S01]  /*74f0*/  HADD2.F32 R7, -RZ, R7.H1_H1 ;  /* 0x30000007ff077230 */ /* 0x000fe20000004100 */
[----:B------:R-:W-:-:S02]  /*7500*/  FFMA.FTZ R15, R10, R3, -R14 ;  /* 0x000000030a0f7223 */ /* 0x000fc4000001080e */
[----:B------:R-:W-:Y:S01]  /*7510*/  FFMA.FTZ R14, R8, R3, R13 ;  /* 0x00000003080e7223 */ /* 0x000fe2000001000d */
[----:B------:R-:W-:Y:S01]  /*7520*/  HADD2.F32 R3, -RZ, R23.H1_H1 ;  /* 0x30000017ff037230 */ /* 0x000fe20000004100 */
[-C--:B------:R-:W-:Y:S01]  /*7530*/  FFMA.FTZ R13, R4, R2.reuse, -R9 ;  /* 0x00000002040d7223 */ /* 0x080fe20000010809 */
[--C-:B------:R-:W-:Y:S01]  /*7540*/  HADD2.F32 R4, -RZ, R19.reuse.H1_H1 ;  /* 0x30000013ff047230 */ /* 0x100fe20000004100 */
[----:B------:R-:W-:Y:S01]  /*7550*/  FFMA.FTZ R10, R5, R2, R0 ;  /* 0x00000002050a7223 */ /* 0x000fe20000010000 */
[----:B------:R-:W-:Y:S02]  /*7560*/  HADD2.F32 R0, -RZ, R19.H0_H0 ;  /* 0x20000013ff007230 */ /* 0x000fe40000004100 */
[----:B------:R-:W-:Y:S01]  /*7570*/  HADD2.F32 R2, -RZ, R22.H1_H1 ;  /* 0x30000016ff027230 */ /* 0x000fe20000004100 */
[----:B------:R-:W-:Y:S02]  /*7580*/  FMUL.FTZ R9, R11, R4 ;  /* 0x000000040b097220 */ /* 0x000fe40000410000 */
[----:B------:R-:W-:-:S02]  /*7590*/  FMUL.FTZ R8, R7, R0 ;  /* 0x0000000007087220 */ /* 0x000fc40000410000 */
[----:B------:R-:W-:Y:S02]  /*75a0*/  FMUL.FTZ R4, R12, R4 ;  /* 0x000000040c047220 */ /* 0x000fe40000410000 */
[----:B------:R-:W-:Y:S02]  /*75b0*/  FMUL.FTZ R5, R6, R0 ;  /* 0x0000000006057220 */ /* 0x000fe40000410000 */
[-C--:B------:R-:W-:Y:S02]  /*75c0*/  FFMA.FTZ R9, R12, R3.reuse, -R9 ;  /* 0x000000030c097223 */ /* 0x080fe40000010809 */
[-C--:B------:R-:W-:Y:S02]  /*75d0*/  FFMA.FTZ R0, R6, R2.reuse, -R8 ;  /* 0x0000000206007223 */ /* 0x080fe40000010808 */
[----:B------:R-:W-:Y:S01]  /*75e0*/  FFMA.FTZ R3, R11, R3, R4 ;  /* 0x000000030b037223 */ /* 0x000fe20000010004 */
[----:B------:R-:W-:Y:S01]  /*75f0*/  F2FP.PACK_AB R4, R14, R15 ;  /* 0x0000000f0e04723e */ /* 0x000fe200000000ff */
[----:B------:R-:W-:Y:S01]  /*7600*/  FFMA.FTZ R2, R7, R2, R5 ;  /* 0x0000000207027223 */ /* 0x000fe20000010005 */
[----:B------:R-:W-:-:S02]  /*7610*/  F2FP.PACK_AB R5, R10, R13 ;  /* 0x0000000d0a05723e */ /* 0x000fc400000000ff */
[----:B------:R-:W-:Y:S02]  /*7620*/  F2FP.PACK_AB R6, R3, R9 ;  /* 0x000000090306723e */ /* 0x000fe400000000ff */
[----:B------:R-:W-:-:S05]  /*7630*/  F2FP.PACK_AB R7, R2, R0 ;  /* 0x000000000207723e */ /* 0x000fca00000000ff */
[----:B------:R1:W-:Y:S02]  /*7640*/  STS.128 [R188+0x10080], R4 ;  /* 0x01008004bc007388 */ /* 0x0003e40000000c00 */
.L_x_184:
[----:B------:R-:W-:Y:S05]  /*7650*/  BSYNC B0 ;  /* 0x0000000000007941 */ /* 0x000fea0003800000 */
.L_x_183:
[----:B------:R-:W-:Y:S01]  /*7660*/  ISETP.GE.AND P0, PT, R142, c[0x0][0x27c], PT ;  /* 0x00009f008e007a0c */ /* 0x000fe20003f06270 */
[----:B------:R-:W-:-:S12]  /*7670*/  BSSY B0, `(.L_x_185) ;  /* 0x0000028000007945 */ /* 0x000fd80003800000 */
[----:B------:R-:W-:Y:S05]  /*7680*/  @P0 BRA `(.L_x_186) ;  /* 0x0000026000000947 */ /* 0x000fea0003800000 */
[----:B-1----:R-:W1:Y:S01]  /*7690*/  LDS.128 R4, [R188+0x14080] ;  /* 0x01408000bc047984 */ /* 0x002e620000000c00 */
[----:B------:R-:W-:Y:S02]  /*76a0*/  HADD2.F32 R9, -RZ, R18.H0_H0 ;  /* 0x20000012ff097230 */ /* 0x000fe40000004100 */
[----:B------:R-:W-:Y:S02]  /*76b0*/  HADD2.F32 R0, -RZ, R17.H0_H0 ;  /* 0x20000011ff007230 */ /* 0x000fe40000004100 */
        /* <DEDUP_REMOVED lines=18> */
[----:B------:R-:W-:Y:S01]  /*77e0*/  HADD2.F32 R4, -RZ, R21.H0_H0 ;  /* 0x20000015ff047230 */ /* 0x000fe20000004100 */
[----:B------:R-:W-:Y:S01]  /*77f0*/  FFMA.FTZ R10, R5, R2, R0 ;  /* 0x00000002050a7223 */ /* 0x000fe20000010000 */
[----:B------:R-:W-:Y:S02]  /*7800*/  HADD2.F32 R0, -RZ, R20.H0_H0 ;  /* 0x20000014ff007230 */ /* 0x000fe40000004100 */
[----:B------:R-:W-:Y:S01]  /*7810*/  HADD2.F32 R2, -RZ, R27.H0_H0 ;  /* 0x2000001bff027230 */ /* 0x000fe20000004100 */
        /* <DEDUP_REMOVED lines=13> */
.L_x_186:
[----:B------:R-:W-:Y:S05]  /*78f0*/  BSYNC B0 ;  /* 0x0000000000007941 */ /* 0x000fea0003800000 */
.L_x_185:
[----:B------:R-:W-:Y:S01]  /*7900*/  ISETP.GE.AND P0, PT, R140, c[0x0][0x27c], PT ;  /* 0x00009f008c007a0c */ /* 0x000fe20003f06270 */
[----:B------:R-:W-:-:S12]  /*7910*/  BSSY B0, `(.L_x_187) ;  /* 0x0000028000007945 */ /* 0x000fd80003800000 */
[----:B------:R-:W-:Y:S05]  /*7920*/  @P0 BRA `(.L_x_188) ;  /* 0x0000026000000947 */ /* 0x000fea0003800000 */
[----:B-1----:R-:W1:Y:S01]  /*7930*/  LDS.128 R4, [R188+0x18080] ;  /* 0x01808000bc047984 */ /* 0x002e620000000c00 */
[----:B------:R-:W-:Y:S02]  /*7940*/  HADD2.F32 R9, -RZ, R22.H0_H0 ;  /* 0x20000016ff097230 */ /* 0x000fe40000004100 */
[----:B------:R-:W-:Y:S02]  /*7950*/  HADD2.F32 R0, -RZ, R23.H0_H0 ;  /* 0x20000017ff007230 */ /* 0x000fe40000004100 */
[----:B------:R-:W-:Y:S02]  /*7960*/  HADD2.F32 R3, -RZ, R27.H1_H1 ;  /* 0x3000001bff037230 */ /* 0x000fe40000004100 */
[----:B------:R-:W-:Y:S02]  /*7970*/  HADD2.F32 R2, -RZ, R26.H0_H0 ;  /* 0x2000001aff027230 */ /* 0x000fe40000004100 */
        /* <DEDUP_REMOVED lines=14> */
[----:B------:R-:W-:Y:S01]  /*7a60*/  HADD2.F32 R3, -RZ, R29.H0_H0 ;  /* 0x2000001dff037230 */ /* 0x000fe20000004100 */
[-C--:B------:R-:W-:Y:S01]  /*7a70*/  FFMA.FTZ R13, R4, R2.reuse, -R9 ;  /* 0x00000002040d7223 */ /* 0x080fe20000010809 */
[----:B------:R-:W-:Y:S01]  /*7a80*/  HADD2.F32 R4, -RZ, R25.H0_H0 ;  /* 0x20000019ff047230 */ /* 0x000fe20000004100 */
        /* <DEDUP_REMOVED lines=16> */
.L_x_188:
[----:B------:R-:W-:Y:S05]  /*7b90*/  BSYNC B0 ;  /* 0x0000000000007941 */ /* 0x000fea0003800000 */
.L_x_187:
[----:B------:R-:W-:-:S13]  /*7ba0*/  ISETP.GE.AND P0, PT, R141, c[0x0][0x27c], PT ;  /* 0x00009f008d007a0c */ /* 0x000fda0003f06270 */
[----:B------:R-:W-:Y:S05]  /*7bb0*/  @P0 BRA `(.L_x_182) ;  /* 0x0000026000000947 */ /* 0x000fea0003800000 */
[----:B-1----:R-:W1:Y:S01]  /*7bc0*/  LDS.128 R4, [R188+0x1c080] ;  /* 0x01c08000bc047984 */ /* 0x002e620000000c00 */
[----:B------:R-:W-:Y:S02]  /*7bd0*/  HADD2.F32 R9, -RZ, R28.H0_H0 ;  /* 0x2000001cff097230 */ /* 0x000fe40000004100 */
[----:B------:R-:W-:Y:S02]  /*7be0*/  HADD2.F32 R0, -RZ, R29.H1_H1 ;  /* 0x3000001dff007230 */ /* 0x000fe40000004100 */
[--C-:B------:R-:W-:Y:S02]  /*7bf0*/  HADD2.F32 R3, -RZ, R31.reuse.H1_H1 ;  /* 0x3000001fff037230 */ /* 0x100fe40000004100 */
        /* <DEDUP_REMOVED lines=34> */
.L_x_182:
[----:B------:R-:W-:Y:S05]  /*7e20*/  BSYNC B1 ;  /* 0x0000000000017941 */ /* 0x000fea0003800000 */
.L_x_181:
[----:B------:R-:W-:Y:S01]  /*7e30*/  IADD3 R0, R198, 0x20, RZ ;  /* 0x00000020c6007810 */ /* 0x000fe20007ffe0ff */
[----:B------:R-:W-:Y:S03]  /*7e40*/  BSSY B1, `(.L_x_189) ;  /* 0x00000a9000017945 */ /* 0x000fe60003800000 */
[----:B------:R-:W-:-:S13]  /*7e50*/  ISETP.GE.AND P0, PT, R0, R16, PT ;  /* 0x000000100000720c */ /* 0x000fda0003f06270 */
[----:B------:R-:W-:Y:S05]  /*7e60*/  @P0 BRA `(.L_x_190) ;  /* 0x00000a6000000947 */ /* 0x000fea0003800000 */
[----:B------:R-:W-:Y:S01]  /*7e70*/  ISETP.GE.AND P0, PT, R138, c[0x0][0x27c], PT ;  /* 0x00009f008a007a0c */ /* 0x000fe20003f06270 */
[----:B------:R-:W-:-:S12]  /*7e80*/  BSSY B0, `(.L_x_191) ;  /* 0x0000028000007945 */ /* 0x000fd80003800000 */
[----:B------:R-:W-:Y:S05]  /*7e90*/  @P0 BRA `(.L_x_192) ;  /* 0x0000026000000947 */ /* 0x000fea0003800000 */
[----:B-1----:R-:W1:Y:S01]  /*7ea0*/  LDS.128 R4, [R188+0x11080] ;  /* 0x01108000bc047984 */ /* 0x002e620000000c00 */
[----:B------:R-:W-:Y:S02]  /*7eb0*/  HADD2.F32 R9, -RZ, R17.H1_H1 ;  /* 0x30000011ff097230 */ /* 0x000fe40000004100 */
[----:B------:R-:W-:Y:S02]  /*7ec0*/  HADD2.F32 R0, -RZ, R18.H1_H1 ;  /* 0x30000012ff007230 */ /* 0x000fe40000004100 */
[----:B------:R-:W-:Y:S02]  /*7ed0*/  HADD2.F32 R3, -RZ, R21.H1_H1 ;  /* 0x30000015ff037230 */ /* 0x000fe40000004100 */
[----:B------:R-:W-:Y:S02]  /*7ee0*/  HADD2.F32 R2, -RZ, R20.H1_H1 ;  /* 0x30000014ff027230 */ /* 0x000fe40000004100 */
[--C-:B-1----:R-:W-:Y:S02]  /*7ef0*/  HADD2.F32 R10, -RZ, R4.reuse.H0_H0 ;  /* 0x20000004ff0a7230 */ /* 0x102fe40000004100 */
[----:B------:R-:W-:-:S02]  /*7f00*/  HADD2.F32 R8, -RZ, R4.H1_H1 ;  /* 0x30000004ff087230 */ /* 0x000fc40000004100 */
[--C-:B------:R-:W-:Y:S01]  /*7f10*/  HADD2.F32 R4, -RZ, R5.reuse.H0_H0 ;  /* 0x20000005ff047230 */ /* 0x100fe20000004100 */
[C---:B------:R-:W-:Y:S01]  /*7f20*/  FMUL.FTZ R13, R9.reuse, R10 ;  /* 0x0000000a090d7220 */ /* 0x040fe20000410000 */
[----:B------:R-:W-:Y:S01]  /*7f30*/  HADD2.F32 R5, -RZ, R5.H1_H1 ;  /* 0x30000005ff057230 */ /* 0x000fe20000004100 */
[----:B------:R-:W-:Y:S01]  /*7f40*/  FMUL.FTZ R14, R9, R8 ;  /* 0x00000008090e7220 */ /* 0x000fe20000410000 */
[--C-:B------:R-:W-:Y:S02]  /*7f50*/  HADD2.F32 R12, -RZ, R6.reuse.H0_H0 ;  /* 0x20000006ff0c7230 */ /* 0x100fe40000004100 */
[----:B------:R-:W-:Y:S01]  /*7f60*/  HADD2.F32 R11, -RZ, R6.H1_H1 ;  /* 0x30000006ff0b7230 */ /* 0x000fe20000004100 */
[C---:B------:R-:W-:Y:S01]  /*7f70*/  FMUL.FTZ R9, R0.reuse, R5 ;  /* 0x0000000500097220 */ /* 0x040fe20000410000 */
[--C-:B------:R-:W-:Y:S01]  /*7f80*/  HADD2.F32 R6, -RZ, R7.reuse.H0_H0 ;  /* 0x20000007ff067230 */ /* 0x100fe20000004100 */
[----:B------:R-:W-:Y:S01]  /*7f90*/  FMUL.FTZ R0, R0, R4 ;  /* 0x0000000400007220 */ /* 0x000fe20000410000 */
[----:B------:R-:W-:Y:S01]  /*7fa0*/  HADD2.F32 R7, -RZ, R7.H1_H1 ;  /* 0x30000007ff077230 */ /* 0x000fe20000004100 */
[----:B------:R-:W-:-:S02]  /*7fb0*/  FFMA.FTZ R15, R3, R10, -R14 ;  /* 0x0000000a030f7223 */ /* 0x000fc4000001080e */
[----:B------:R-:W-:Y:S01]  /*7fc0*/  FFMA.FTZ R14, R3, R8, R13 ;  /* 0x00000008030e7223 */ /* 0x000fe2000001000d */
[----:B------:R-:W-:Y:S01]  /*7fd0*/  HADD2.F32 R3, -RZ, R23.H1_H1 ;  /* 0x30000017ff037230 */ /* 0x000fe20000004100 */
[C---:B------:R-:W-:Y:S01]  /*7fe0*/  FFMA.FTZ R13, R2.reuse, R4, -R9 ;  /* 0x00000004020d7223 */ /* 0x040fe20000010809 */
        /* <DEDUP_REMOVED lines=8> */
[C---:B------:R-:W-:Y:S02]  /*8070*/  FFMA.FTZ R9, R3.reuse, R12, -R9 ;  /* 0x0000000c03097223 */ /* 0x040fe40000010809 */
[----:B------:R-:W-:Y:S02]  /*8080*/  FFMA.FTZ R0, R2, R6, -R8 ;  /* 0x0000000602007223 */ /* 0x000fe40000010808 */
[----:B------:R-:W-:Y:S01]  /*8090*/  FFMA.FTZ R3, R3, R11, R4 ;  /* 0x0000000b03037223 */ /* 0x000fe20000010004 */
[----:B------:R-:W-:Y:S01]  /*80a0*/  F2FP.PACK_AB R4, R14, R15 ;  /* 0x0000000f0e04723e */ /* 0x000fe200000000ff */
[----:B------:R-:W-:Y:S01]  /*80b0*/  FFMA.FTZ R2, R2, R7, R5 ;  /* 0x0000000702027223 */ /* 0x000fe20000010005 */
[----:B------:R-:W-:-:S02]  /*80c0*/  F2FP.PACK_AB R5, R10, R13 ;  /* 0x0000000d0a05723e */ /* 0x000fc400000000ff */
[----:B------:R-:W-:Y:S02]  /*80d0*/  F2FP.PACK_AB R6, R3, R9 ;  /* 0x000000090306723e */ /* 0x000fe400000000ff */
[----:B------:R-:W-:-:S05]  /*80e0*/  F2FP.PACK_AB R7, R2, R0 ;  /* 0x000000000207723e */ /* 0x000fca00000000ff */
[----:B------:R1:W-:Y:S02]  /*80f0*/  STS.128 [R188+0x11080], R4 ;  /* 0x01108004bc007388 */ /* 0x0003e40000000c00 */
.L_x_192:
[----:B------:R-:W-:Y:S05]  /*8100*/  BSYNC B0 ;  /* 0x0000000000007941 */ /* 0x000fea0003800000 */
.L_x_191:
        /* <DEDUP_REMOVED lines=41> */
.L_x_194:
[----:B------:R-:W-:Y:S05]  /*83a0*/  BSYNC B0 ;  /* 0x0000000000007941 */ /* 0x000fea0003800000 */
.L_x_193:
        /* <DEDUP_REMOVED lines=22> */
[----:B------:R-:W-:Y:S01]  /*8510*/  HADD2.F32 R3, -RZ, R29.H0_H0 ;  /* 0x2000001dff037230 */ /* 0x000fe20000004100 */
[C---:B------:R-:W-:Y:S01]  /*8520*/  FFMA.FTZ R13, R2.reuse, R4, -R9 ;  /* 0x00000004020d7223 */ /* 0x040fe20000010809 */
        /* <DEDUP_REMOVED lines=17> */
.L_x_196:
[----:B------:R-:W-:Y:S05]  /*8640*/  BSYNC B0 ;  /* 0x0000000000007941 */ /* 0x000fea0003800000 */
.L_x_195:
        /* <DEDUP_REMOVED lines=40> */
.L_x_190:
[----:B------:R-:W-:Y:S05]  /*88d0*/  BSYNC B1 ;  /* 0x0000000000017941 */ /* 0x000fea0003800000 */
.L_x_189:
        /* <DEDUP_REMOVED lines=45> */
.L_x_200:
[----:B------:R-:W-:Y:S05]  /*8bb0*/  BSYNC B0 ;  /* 0x0000000000007941 */ /* 0x000fea0003800000 */
.L_x_199:
        /* <DEDUP_REMOVED lines=41> */
.L_x_202:
[----:B------:R-:W-:Y:S05]  /*8e50*/  BSYNC B0 ;  /* 0x0000000000007941 */ /* 0x000fea0003800000 */
.L_x_201:
        /* <DEDUP_REMOVED lines=41> */
.L_x_204:
[----:B------:R-:W-:Y:S05]  /*90f0*/  BSYNC B0 ;  /* 0x0000000000007941 */ /* 0x000fea0003800000 */
.L_x_203:
        /* <DEDUP_REMOVED lines=40> */
.L_x_198:
[----:B------:R-:W-:Y:S05]  /*9380*/  BSYNC B1 ;  /* 0x0000000000017941 */ /* 0x000fea0003800000 */
.L_x_197:
[----:B------:R-:W-:-:S04]  /*9390*/  IADD3 R0, R198, 0x60, RZ ;  /* 0x00000060c6007810 */ /* 0x000fc80007ffe0ff */
        /* <DEDUP_REMOVED lines=43> */
.L_x_207:
[----:B------:R-:W-:Y:S05]  /*9650*/  BSYNC B0 ;  /* 0x0000000000007941 */ /* 0x000fea0003800000 */
.L_x_206:
        /* <DEDUP_REMOVED lines=41> */
.L_x_209:
[----:B------:R-:W-:Y:S05]  /*98f0*/  BSYNC B0 ;  /* 0x0000000000007941 */ /* 0x000fea0003800000 */
.L_x_208:
        /* <DEDUP_REMOVED lines=41> */
.L_x_211:
[----:B------:R-:W-:Y:S05]  /*9b90*/  BSYNC B0 ;  /* 0x0000000000007941 */ /* 0x000fea0003800000 */
.L_x_210:
        /* <DEDUP_REMOVED lines=39> */
[----:B------:R1:W-:Y:S01]  /*9e10*/  STS.128 [R188+0x1f080], R4 ;  /* 0x01f08004bc007388 */ /* 0x0003e20000000c00 */
[----:B------:R-:W-:Y:S05]  /*9e20*/  BRA `(.L_x_205) ;  /* 0x000035b000007947 */ /* 0x000fea0003800000 */
.L_x_178:
[----:B------:R-:W1:Y:S01]  /*9e30*/  SHFL.IDX PT, R28, R0, RZ, 0x181f ;  /* 0x00181fff001c7589 */ /* 0x000e6200000e0000 */
[----:B------:R-:W-:Y:S01]  /*9e40*/  BSSY B0, `(.L_x_212) ;  /* 0x0000023000007945 */ /* 0x000fe20003800000 */
[----:B------:R-:W-:Y:S01]  /*9e50*/  CS2R R10, SRZ ;  /* 0x00000000000a7805 */ /* 0x000fe2000001ff00 */
[----:B------:R-:W-:Y:S01]  /*9e60*/  CS2R R8, SRZ ;  /* 0x0000000000087805 */ /* 0x000fe2000001ff00 */
[----:B------:R-:W3:Y:S01]  /*9e70*/  SHFL.IDX PT, R15, R7, RZ, 0x181f ;  /* 0x00181fff070f7589 */ /* 0x000ee200000e0000 */
[----:B------:R-:W-:Y:S01]  /*9e80*/  CS2R R22, SRZ ;  /* 0x0000000000167805 */ /* 0x000fe2000001ff00 */
[----:B--2-4-:R-:W-:Y:S01]  /*9e90*/  CS2R R20, SRZ ;  /* 0x0000000000147805 */ /* 0x014fe2000001ff00 */
[----:B------:R-:W-:Y:S01]  /*9ea0*/  CS2R R4, SRZ ;  /* 0x0000000000047805 */ /* 0x000fe2000001ff00 */
[----:B------:R-:W2:Y:S01]  /*9eb0*/  SHFL.IDX PT, R27, R2, RZ, 0x181f ;  /* 0x00181fff021b7589 */ /* 0x000ea200000e0000 */
[----:B------:R-:W-:Y:S01]  /*9ec0*/  CS2R R18, SRZ ;  /* 0x0000000000127805 */ /* 0x000fe2000001ff00 */
[----:B------:R-:W-:-:S02]  /*9ed0*/  CS2R R16, SRZ ;  /* 0x0000000000107805 */ /* 0x000fc4000001ff00 */
[----:B------:R4:W1:Y:S02]  /*9ee0*/  SHFL.IDX PT, R26, R6, RZ, 0x181f ;  /* 0x00181fff061a7589 */ /* 0x00086400000e0000 */
[----:B----4-:R-:W-:Y:S01]  /*9ef0*/  CS2R R6, SRZ ;  /* 0x0000000000067805 */ /* 0x010fe2000001ff00 */
[----:B------:R-:W-:Y:S05]  /*9f00*/  @P6 BRA `(.L_x_213) ;  /* 0x0000016000006947 */ /* 0x000fea0003800000 */
[----:B-123--:R-:W-:Y:S02]  /*9f10*/  ISETP.GE.AND P1, PT, R132, c[0x0][0x27c], PT ;  /* 0x00009f0084007a0c */ /* 0x00efe40003f26270 */
[----:B------:R-:W-:-:S11]  /*9f20*/  ISETP.GE.AND P0, PT, R134, c[0x0][0x27c], PT ;  /* 0x00009f0086007a0c */ /* 0x000fd60003f06270 */
[C---:B------:R-:W-:Y:S01]  /*9f30*/  @!P1 IMAD.SHL.U32 R4, R132.reuse, 0x2, RZ ;  /* 0x0000000284049824 */ /* 0x040fe200078e00ff */
[----:B------:R-:W-:Y:S02]  /*9f40*/  @!P1 SHF.L.U64.HI R0, R132, 0x1, R13 ;  /* 0x0000000184009819 */ /* 0x000fe4000001020d */
[----:B------:R-:W-:Y:S02]  /*9f50*/  @!P0 SHF.L.U64.HI R5, R14, 0x1, R25 ;  /* 0x000000010e058819 */ /* 0x000fe40000010219 */
[----:B------:R-:W-:-:S05]  /*9f60*/  @!P1 IADD3 R2, P2, R15, R4, RZ ;  /* 0x000000040f029210 */ /* 0x000fca0007f5e0ff */
[--C-:B------:R-:W-:Y:S01]  /*9f70*/  @!P1 IMAD.X R3, R28, 0x1, R0.reuse, P2 ;  /* 0x000000011c039824 */ /* 0x100fe200010e0600 */
[----:B------:R-:W-:Y:S01]  /*9f80*/  @!P1 IADD3 R24, P2, R26, R4, RZ ;  /* 0x000000041a189210 */ /* 0x000fe20007f5e0ff */
[----:B------:R-:W-:Y:S01]  /*9f90*/  @!P0 IMAD.SHL.U32 R4, R14, 0x2, RZ ;  /* 0x000000020e048824 */ /* 0x000fe200078e00ff */
[----:B------:R-:W-:Y:S01]  /*9fa0*/  CS2R R10, SRZ ;  /* 0x00000000000a7805 */ /* 0x000fe2000001ff00 */
[----:B------:R-:W-:Y:S01]  /*9fb0*/  CS2R R8, SRZ ;  /* 0x0000000000087805 */ /* 0x000fe2000001ff00 */
[----:B------:R-:W-:Y:S01]  /*9fc0*/  CS2R R6, SRZ ;  /* 0x0000000000067805 */ /* 0x000fe2000001ff00 */
[----:B------:R-:W-:Y:S01]  /*9fd0*/  @!P1 IMAD.X R25, R27, 0x1, R0, P2 ;  /* 0x000000011b199824 */ /* 0x000fe200010e0600 */
[-C--:B------:R-:W-:Y:S01]  /*9fe0*/  @!P0 IADD3 R14, P2, R15, R4.reuse, RZ ;  /* 0x000000040f0e8210 */ /* 0x080fe20007f5e0ff */
[----:B------:R1:W5:Y:S04]  /*9ff0*/  @!P1 LD.E.128 R20, [R2.64] ;  /* 0x0000000602149980 */ /* 0x000368000c101d00 */
[--C-:B------:R-:W-:Y:S01]  /*a000*/  @!P0 IMAD.X R15, R28, 0x1, R5.reuse, P2 ;  /* 0x000000011c0f8824 */ /* 0x100fe200010e0605 */
[----:B------:R-:W-:Y:S01]  /*a010*/  @!P0 IADD3 R12, P2, R26, R4, RZ ;  /* 0x000000041a0c8210 */ /* 0x000fe20007f5e0ff */
[----:B------:R1:W5:Y:S04]  /*a020*/  @!P1 LD.E.128 R16, [R24.64] ;  /* 0x0000000618109980 */ /* 0x000368000c101d00 */
[----:B------:R-:W-:Y:S01]  /*a030*/  @!P0 IMAD.X R13, R27, 0x1, R5, P2 ;  /* 0x000000011b0d8824 */ /* 0x000fe200010e0605 */
[----:B------:R1:W5:Y:S01]  /*a040*/  @!P0 LD.E.128 R8, [R14.64] ;  /* 0x000000060e088980 */ /* 0x000362000c101d00 */
[----:B------:R-:W-:-:S06]  /*a050*/  CS2R R4, SRZ ;  /* 0x0000000000047805 */ /* 0x000fcc000001ff00 */
[----:B------:R1:W5:Y:S02]  /*a060*/  @!P0 LD.E.128 R4, [R12.64] ;  /* 0x000000060c048980 */ /* 0x000364000c101d00 */
.L_x_213:
[----:B-123--:R-:W-:Y:S05]  /*a070*/  BSYNC B0 ;  /* 0x0000000000007941 */ /* 0x00efea0003800000 */
.L_x_212:
[--C-:B-----5:R-:W-:Y:S01]  /*a080*/  IMAD.MOV.U32 R36, RZ, RZ, R21.reuse ;  /* 0x000000ffff247224 */ /* 0x120fe200078e0015 */
[--C-:B------:R-:W-:Y:S01]  /*a090*/  SHF.R.U64 R35, R20, 0x10, R21.reuse ;  /* 0x0000001014237819 */ /* 0x100fe20000001215 */
[----:B------:R-:W-:Y:S01]  /*a0a0*/  IMAD.MOV.U32 R37, RZ, RZ, R20 ;  /* 0x000000ffff257224 */ /* 0x000fe200078e0014 */
[----:B------:R-:W-:Y:S01]  /*a0b0*/  SHF.R.U32.HI R32, RZ, 0x10, R21 ;  /* 0x00000010ff207819 */ /* 0x000fe20000011615 */
[--C-:B------:R-:W-:Y:S01]  /*a0c0*/  IMAD.MOV.U32 R21, RZ, RZ, R17.reuse ;  /* 0x000000ffff157224 */ /* 0x100fe200078e0011 */
[----:B------:R-:W-:Y:S01]  /*a0d0*/  SHF.R.U32.HI R2, RZ, 0x10, R17 ;  /* 0x00000010ff027819 */ /* 0x000fe20000011611 */
[--C-:B------:R-:W-:Y:S01]  /*a0e0*/  IMAD.MOV.U32 R33, RZ, RZ, R23.reuse ;  /* 0x000000ffff217224 */ /* 0x100fe200078e0017 */
[----:B------:R-:W-:Y:S01]  /*a0f0*/  SHF.R.U64 R31, R22, 0x10, R23 ;  /* 0x00000010161f7819 */ /* 0x000fe20000001217 */
[----:B------:R-:W-:Y:S01]  /*a100*/  IMAD.MOV.U32 R29, RZ, RZ, R9 ;  /* 0x000000ffff1d7224 */ /* 0x000fe200078e0009 */
[----:B------:R-:W-:Y:S01]  /*a110*/  PRMT R43, R21, 0x5410, R2 ;  /* 0x00005410152b7816 */ /* 0x000fe20000000002 */
[----:B------:R-:W-:Y:S01]  /*a120*/  IMAD R2, R209, -0x80, R38 ;  /* 0xffffff80d1027824 */ /* 0x000fe200078e0226 */
[----:B------:R-:W-:Y:S01]  /*a130*/  SHF.R.U32.HI R28, RZ, 0x10, R23 ;  /* 0x00000010ff1c7819 */ /* 0x000fe20000011617 */
[----:B------:R-:W-:Y:S01]  /*a140*/  IMAD.MOV.U32 R25, RZ, RZ, R11 ;  /* 0x000000ffff197224 */ /* 0x000fe200078e000b */
[--C-:B------:R-:W-:Y:S01]  /*a150*/  SHF.R.U64 R27, R8, 0x10, R9.reuse ;  /* 0x00000010081b7819 */ /* 0x100fe20000001209 */
[----:B------:R-:W-:Y:S01]  /*a160*/  IMAD.MOV.U32 R12, RZ, RZ, R4 ;  /* 0x000000ffff0c7224 */ /* 0x000fe200078e0004 */
[----:B------:R-:W-:Y:S01]  /*a170*/  IMNMX R41, R2, 0x80, PT ;  /* 0x0000008002297817 */ /* 0x000fe20003800200 */
[----:B------:R-:W-:Y:S01]  /*a180*/  IMAD.MOV.U32 R34, RZ, RZ, R22 ;  /* 0x000000ffff227224 */ /* 0x000fe200078e0016 */
[----:B------:R-:W-:Y:S01]  /*a190*/  SHF.R.U32.HI R24, RZ, 0x10, R9 ;  /* 0x00000010ff187819 */ /* 0x000fe20000011609 */
[----:B------:R-:W-:Y:S01]  /*a1a0*/  IMAD.MOV.U32 R30, RZ, RZ, R8 ;  /* 0x000000ffff1e7224 */ /* 0x000fe200078e0008 */
[----:B------:R-:W-:Y:S01]  /*a1b0*/  ISETP.GE.AND P0, PT, R198, R41, PT ;  /* 0x00000029c600720c */ /* 0x000fe20003f06270 */
[----:B------:R-:W-:Y:S01]  /*a1c0*/  IMAD.MOV.U32 R26, RZ, RZ, R10 ;  /* 0x000000ffff1a7224 */ /* 0x000fe200078e000a */
[--C-:B------:R-:W-:Y:S01]  /*a1d0*/  SHF.R.U64 R23, R10, 0x10, R11.reuse ;  /* 0x000000100a177819 */ /* 0x100fe2000000120b */
[----:B------:R-:W-:Y:S01]  /*a1e0*/  IMAD.MOV.U32 R22, RZ, RZ, R16 ;  /* 0x000000ffff167224 */ /* 0x000fe200078e0010 */
[----:B------:R-:W-:Y:S01]  /*a1f0*/  SHF.R.U32.HI R20, RZ, 0x10, R11 ;  /* 0x00000010ff147819 */ /* 0x000fe2000001160b */
[--C-:B------:R-:W-:Y:S01]  /*a200*/  IMAD.MOV.U32 R11, RZ, RZ, R5.reuse ;  /* 0x000000ffff0b7224 */ /* 0x100fe200078e0005 */
[--C-:B------:R-:W-:Y:S01]  /*a210*/  SHF.R.U64 R9, R4, 0x10, R5.reuse ;  /* 0x0000001004097819 */ /* 0x100fe20000001205 */
[----:B------:R-:W-:Y:S01]  /*a220*/  IMAD.MOV.U32 R15, RZ, RZ, R18 ;  /* 0x000000ffff0f7224 */ /* 0x000fe200078e0012 */
[----:B------:R-:W-:Y:S01]  /*a230*/  SHF.R.U32.HI R4, RZ, 0x10, R5 ;  /* 0x00000010ff047819 */ /* 0x000fe20000011605 */
[----:B------:R-:W-:Y:S01]  /*a240*/  IMAD.MOV.U32 R14, RZ, RZ, R19 ;  /* 0x000000ffff0e7224 */ /* 0x000fe200078e0013 */
[----:B------:R-:W-:Y:S01]  /*a250*/  SHF.R.U64 R16, R16, 0x10, R17 ;  /* 0x0000001010107819 */ /* 0x000fe20000001211 */
[----:B------:R-:W-:Y:S01]  /*a260*/  IMAD.MOV.U32 R8, RZ, RZ, R6 ;  /* 0x000000ffff087224 */ /* 0x000fe200078e0006 */
[----:B------:R-:W-:Y:S01]  /*a270*/  SHF.R.U64 R13, R18, 0x10, R19 ;  /* 0x00000010120d7819 */ /* 0x000fe20000001213 */
[----:B------:R-:W-:Y:S01]  /*a280*/  IMAD.MOV.U32 R5, RZ, RZ, R7 ;  /* 0x000000ffff057224 */ /* 0x000fe200078e0007 */
[----:B------:R-:W-:Y:S01]  /*a290*/  SHF.R.U32.HI R10, RZ, 0x10, R19 ;  /* 0x00000010ff0a7819 */ /* 0x000fe20000011613 */
[----:B------:R-:W-:-:S04]  /*a2a0*/  DEPBAR.LE SB0, 0x1 ;  /* 0x000080400000791a */ /* 0x000fc80000000000 */
[--C-:B------:R-:W-:Y:S01]  /*a2b0*/  SHF.R.U64 R3, R6, 0x10, R7.reuse ;  /* 0x0000001006037819 */ /* 0x100fe20000001207 */
[----:B------:R-:W-:Y:S01]  /*a2c0*/  BSSY B1, `(.L_x_214) ;  /* 0x00000cf000017945 */ /* 0x000fe20003800000 */
[----:B------:R-:W-:Y:S02]  /*a2d0*/  SHF.R.U32.HI R0, RZ, 0x10, R7 ;  /* 0x00000010ff007819 */ /* 0x000fe40000011607 */
        /* <DEDUP_REMOVED lines=15> */
[----:B------:R-:W-:Y:S01]  /*a3d0*/  SHF.R.S32.HI R52, RZ, 0x3, R39 ;  /* 0x00000003ff347819 */ /* 0x000fe20000011427 */
[----:B------:R-:W-:Y:S06]  /*a3e0*/  BAR.SYNC.DEFER_BLOCKING 0x0 ;  /* 0x0000000000007b1d */ /* 0x000fec0000010000 */
[----:B------:R-:W-:Y:S05]  /*a3f0*/  @P0 BRA `(.L_x_215) ;  /* 0x00000bb000000947 */ /* 0x000fea0003800000 */
[----:B------:R-:W-:Y:S01]  /*a400*/  ISETP.GE.AND P0, PT, R132, c[0x0][0x27c], PT ;  /* 0x00009f0084007a0c */ /* 0x000fe20003f06270 */
[----:B------:R-:W-:-:S12]  /*a410*/  BSSY B0, `(.L_x_216) ;  /* 0x0000059000007945 */ /* 0x000fd80003800000 */
[----:B------:R-:W-:Y:S05]  /*a420*/  @P0 BRA `(.L_x_217) ;  /* 0x0000057000000947 */ /* 0x000fea0003800000 */
[----:B------:R-:W-:Y:S01]  /*a430*/  MOV R0, c[0x0][0x27c] ;  /* 0x00009f0000007a02 */ /* 0x000fe20000000f00 */
[----:B------:R-:W1:Y:S01]  /*a440*/  LDS.128 R4, [R188+0x10080] ;  /* 0x01008000bc047984 */ /* 0x000e620000000c00 */
[----:B------:R-:W-:Y:S02]  /*a450*/  HADD2.F32 R13, -RZ, R45.H0_H0 ;  /* 0x2000002dff0d7230 */ /* 0x000fe40000004100 */
[----:B------:R-:W-:Y:S01]  /*a460*/  LEA.HI R0, R0, R216, RZ, 0x1d ;  /* 0x000000d800007211 */ /* 0x000fe200078fe8ff */
[----:B------:R-:W-:-:S03]  /*a470*/  HADD2.F32 R12, -RZ, R46.H0_H0 ;  /* 0x2000002eff0c7230 */ /* 0x000fc60000004100 */
[----:B------:R-:W-:Y:S02]  /*a480*/  SHF.R.S32.HI R3, RZ, 0x1f, R0 ;  /* 0x0000001fff037819 */ /* 0x000fe40000011400 */
[----:B------:R-:W-:Y:S02]  /*a490*/  SHF.L.U32 R2, R0, 0x3, RZ ;  /* 0x0000000300027819 */ /* 0x000fe400000006ff */
[----:B------:R-:W-:Y:S02]  /*a4a0*/  LEA.HI R0, R3, R0, RZ, 0x3 ;  /* 0x0000000003007211 */ /* 0x000fe400078f18ff */
[----:B------:R-:W-:Y:S02]  /*a4b0*/  LOP3.LUT R2, R113, 0x38, R2, 0xf8, !PT ;  /* 0x0000003871027812 */ /* 0x000fe400078ef802 */
[----:B------:R-:W-:Y:S02]  /*a4c0*/  SHF.L.U32 R0, R0, 0xa, RZ ;  /* 0x0000000a00007819 */ /* 0x000fe400000006ff */
[----:B------:R-:W-:-:S02]  /*a4d0*/  LOP3.LUT R2, R2, R135, RZ, 0x3c, !PT ;  /* 0x0000008702027212 */ /* 0x000fc400078e3cff */
[----:B------:R-:W-:-:S04]  /*a4e0*/  LOP3.LUT R0, R0, 0x7fffe000, RZ, 0xc0, !PT ;  /* 0x7fffe00000007812 */ /* 0x000fc800078ec0ff */
[----:B------:R-:W-:Y:S01]  /*a4f0*/  IADD3 R0, R2, R0, R114 ;  /* 0x0000000002007210 */ /* 0x000fe20007ffe072 */
[----:B------:R-:W-:-:S03]  /*a500*/  HADD2.F32 R2, -RZ, R42.H0_H0 ;  /* 0x2000002aff027230 */ /* 0x000fc60000004100 */
[----:B------:R-:W-:Y:S01]  /*a510*/  SHF.L.U32 R28, R0, 0x1, RZ ;  /* 0x00000001001c7819 */ /* 0x000fe200000006ff */
[----:B------:R-:W-:-:S04]  /*a520*/  HADD2.F32 R0, -RZ, R42.H1_H1 ;  /* 0x3000002aff007230 */ /* 0x000fc80000004100 */
[----:B------:R-:W2:Y:S01]  /*a530*/  LDS.128 R8, [R28+0x10080] ;  /* 0x010080001c087984 */ /* 0x000ea20000000c00 */
[--C-:B-1----:R-:W-:Y:S02]  /*a540*/  HADD2.F32 R17, -RZ, R4.reuse.H0_H0 ;  /* 0x20000004ff117230 */ /* 0x102fe40000004100 */
[----:B------:R-:W-:Y:S02]  /*a550*/  HADD2.F32 R16, -RZ, R4.H1_H1 ;  /* 0x30000004ff107230 */ /* 0x000fe40000004100 */
[--C-:B------:R-:W-:Y:S02]  /*a560*/  HADD2.F32 R23, -RZ, R7.reuse.H0_H0 ;  /* 0x20000007ff177230 */ /* 0x100fe40000004100 */
[----:B------:R-:W-:Y:S01]  /*a570*/  HADD2.F32 R22, -RZ, R7.H1_H1 ;  /* 0x30000007ff167230 */ /* 0x000fe20000004100 */
[----:B------:R-:W-:Y:S01]  /*a580*/  FMUL.FTZ R7, R17, R2 ;  /* 0x0000000211077220 */ /* 0x000fe20000410000 */
[--C-:B------:R-:W-:Y:S02]  /*a590*/  HADD2.F32 R19, -RZ, R5.reuse.H0_H0 ;  /* 0x20000005ff137230 */ /* 0x100fe40000004100 */
[----:B------:R-:W-:-:S02]  /*a5a0*/  HADD2.F32 R18, -RZ, R5.H1_H1 ;  /* 0x30000005ff127230 */ /* 0x000fc40000004100 */
[----:B------:R-:W-:Y:S02]  /*a5b0*/  HADD2.F32 R5, -RZ, R43.H0_H0 ;  /* 0x2000002bff057230 */ /* 0x000fe40000004100 */
[--C-:B------:R-:W-:Y:S02]  /*a5c0*/  HADD2.F32 R21, -RZ, R6.reuse.H0_H0 ;  /* 0x20000006ff157230 */ /* 0x100fe40000004100 */
[----:B------:R-:W-:Y:S02]  /*a5d0*/  HADD2.F32 R20, -RZ, R6.H1_H1 ;  /* 0x30000006ff147230 */ /* 0x000fe40000004100 */
[--C-:B--2---:R-:W-:Y:S02]  /*a5e0*/  HADD2.F32 R4, -RZ, R8.reuse.H0_H0 ;  /* 0x20000008ff047230 */ /* 0x104fe40000004100 */
[----:B------:R-:W-:Y:S02]  /*a5f0*/  HADD2.F32 R3, -RZ, R8.H1_H1 ;  /* 0x30000008ff037230 */ /* 0x000fe40000004100 */
[--C-:B------:R-:W-:Y:S01]  /*a600*/  HADD2.F32 R15, -RZ, R11.reuse.H0_H0 ;  /* 0x2000000bff0f7230 */ /* 0x100fe20000004100 */
[----:B------:R-:W-:Y:S01]  /*a610*/  FMUL.FTZ R33, R4, R2 ;  /* 0x0000000204217220 */ /* 0x000fe20000410000 */
[----:B------:R-:W-:Y:S01]  /*a620*/  HADD2.F32 R14, -RZ, R11.H1_H1 ;  /* 0x3000000bff0e7230 */ /* 0x000fe20000004100 */
[----:B------:R-:W-:Y:S01]  /*a630*/  FMUL.FTZ R2, R16, R0 ;  /* 0x0000000010027220 */ /* 0x000fe20000410000 */
[----:B------:R-:W-:Y:S01]  /*a640*/  HADD2.F32 R6, -RZ, R9.H0_H0 ;  /* 0x20000009ff067230 */ /* 0x000fe20000004100 */
[----:B------:R-:W-:Y:S01]  /*a650*/  FFMA.FTZ R36, R4, R13, R7 ;  /* 0x0000000d04247223 */ /* 0x000fe20000010007 */
[----:B------:R-:W-:Y:S01]  /*a660*/  HADD2.F32 R11, -RZ, R47.H0_H0 ;  /* 0x2000002fff0b7230 */ /* 0x000fe20000004100 */
[----:B------:R-:W-:Y:S01]  /*a670*/  FFMA.FTZ R35, R3, R12, R2 ;  /* 0x0000000c03237223 */ /* 0x000fe20000010002 */
[----:B------:R-:W-:Y:S01]  /*a680*/  HADD2.F32 R2, -RZ, R43.H1_H1 ;  /* 0x3000002bff027230 */ /* 0x000fe20000004100 */
[-C--:B------:R-:W-:Y:S01]  /*a690*/  FMUL.FTZ R4, R19, R5.reuse ;  /* 0x0000000513047220 */ /* 0x080fe20000410000 */
[----:B------:R-:W-:Y:S01]  /*a6a0*/  HADD2.F32 R9, -RZ, R9.H1_H1 ;  /* 0x30000009ff097230 */ /* 0x000fe20000004100 */
[----:B------:R-:W-:Y:S01]  /*a6b0*/  FMUL.FTZ R32, R3, R0 ;  /* 0x0000000003207220 */ /* 0x000fe20000410000 */
[----:B------:R-:W-:Y:S01]  /*a6c0*/  HADD2.F32 R0, -RZ, R44.H0_H0 ;  /* 0x2000002cff007230 */ /* 0x000fe20000004100 */
[C---:B------:R-:W-:Y:S01]  /*a6d0*/  FMUL.FTZ R30, R6.reuse, R5 ;  /* 0x00000005061e7220 */ /* 0x040fe20000410000 */
[----:B------:R-:W-:Y:S01]  /*a6e0*/  HADD2.F32 R7, -RZ, R47.H1_H1 ;  /* 0x3000002fff077230 */ /* 0x000fe20000004100 */
[----:B------:R-:W-:Y:S01]  /*a6f0*/  FFMA.FTZ R34, R6, R11, R4 ;  /* 0x0000000b06227223 */ /* 0x000fe20000010004 */
[----:B------:R-:W-:Y:S01]  /*a700*/  HADD2.F32 R8, -RZ, R10.H0_H0 ;  /* 0x2000000aff087230 */ /* 0x000fe20000004100 */
[----:B------:R-:W-:Y:S01]  /*a710*/  FMUL.FTZ R5, R18, R2 ;  /* 0x0000000212057220 */ /* 0x000fe20000410000 */
[----:B------:R-:W-:Y:S01]  /*a720*/  HADD2.F32 R6, -RZ, R48.H0_H0 ;  /* 0x20000030ff067230 */ /* 0x000fe20000004100 */
[-C--:B------:R-:W-:Y:S01]  /*a730*/  FMUL.FTZ R4, R21, R0.reuse ;  /* 0x0000000015047220 */ /* 0x080fe20000410000 */
[----:B------:R-:W-:Y:S01]  /*a740*/  HADD2.F32 R3, -RZ, R44.H1_H1 ;  /* 0x3000002cff037230 */ /* 0x000fe20000004100 */
[C---:B------:R-:W-:Y:S01]  /*a750*/  FFMA.FTZ R31, R9.reuse, R7, R5 ;  /* 0x00000007091f7223 */ /* 0x040fe20000010005 */
[----:B------:R-:W-:Y:S01]  /*a760*/  HADD2.F32 R10, -RZ, R10.H1_H1 ;  /* 0x3000000aff0a7230 */ /* 0x000fe20000004100 */
[C---:B------:R-:W-:Y:S01]  /*a770*/  FMUL.FTZ R25, R8.reuse, R0 ;  /* 0x0000000008197220 */ /* 0x040fe20000410000 */
[----:B------:R-:W-:Y:S01]  /*a780*/  HADD2.F32 R5, -RZ, R48.H1_H1 ;  /* 0x30000030ff057230 */ /* 0x000fe20000004100 */
[----:B------:R-:W-:Y:S01]  /*a790*/  FFMA.FTZ R29, R8, R6, R4 ;  /* 0x00000006081d7223 */ /* 0x000fe20000010004 */
[----:B------:R-:W-:Y:S01]  /*a7a0*/  HADD2.F32 R0, -RZ, R45.H1_H1 ;  /* 0x3000002dff007230 */ /* 0x000fe20000004100 */
[----:B------:R-:W-:Y:S01]  /*a7b0*/  FMUL.FTZ R27, R9, R2 ;  /* 0x00000002091b7220 */ /* 0x000fe20000410000 */
[----:B------:R-:W-:Y:S01]  /*a7c0*/  HADD2.F32 R2, -RZ, R46.H1_H1 ;  /* 0x3000002eff027230 */ /* 0x000fe20000004100 */
[----:B------:R-:W-:-:S02]  /*a7d0*/  FMUL.FTZ R4, R20, R3 ;  /* 0x0000000314047220 */ /* 0x000fc40000410000 */
[C---:B------:R-:W-:Y:S01]  /*a7e0*/  FMUL.FTZ R24, R10.reuse, R3 ;  /* 0x000000030a187220 */ /* 0x040fe20000410000 */
[--C-:B------:R-:W-:Y:S01]  /*a7f0*/  HADD2.F32 R3, -RZ, R50.reuse.H0_H0 ;  /* 0x20000032ff037230 */ /* 0x100fe20000004100 */
[----:B------:R-:W-:Y:S01]  /*a800*/  FFMA.FTZ R26, R10, R5, R4 ;  /* 0x000000050a1a7223 */ /* 0x000fe20000010004 */
[----:B------:R-:W-:Y:S01]  /*a810*/  HADD2.F32 R4, -RZ, R50.H1_H1 ;  /* 0x30000032ff047230 */ /* 0x000fe20000004100 */
[----:B------:R-:W-:Y:S02]  /*a820*/  FMUL.FTZ R9, R22, R0 ;  /* 0x0000000016097220 */ /* 0x000fe40000410000 */
[-C--:B------:R-:W-:Y:S02]  /*a830*/  FMUL.FTZ R8, R23, R2.reuse ;  /* 0x0000000217087220 */ /* 0x080fe40000410000 */
[----:B------:R-:W-:Y:S02]  /*a840*/  FMUL.FTZ R2, R15, R2 ;  /* 0x000000020f027220 */ /* 0x000fe40000410000 */
[----:B------:R-:W-:-:S02]  /*a850*/  FMUL.FTZ R0, R14, R0 ;  /* 0x000000000e007220 */ /* 0x000fc40000410000 */
[----:B------:R-:W-:Y:S02]  /*a860*/  FFMA.FTZ R14, R14, R3, R9 ;  /* 0x000000030e0e7223 */ /* 0x000fe40000010009 */
[----:B------:R-:W-:Y:S02]  /*a870*/  FFMA.FTZ R15, R15, R4, R8 ;  /* 0x000000040f0f7223 */ /* 0x000fe40000010008 */
[----:B------:R-:W-:Y:S02]  /*a880*/  FFMA.FTZ R11, R19, R11, -R30 ;  /* 0x0000000b130b7223 */ /* 0x000fe4000001081e */
[----:B------:R-:W-:Y:S02]  /*a890*/  FFMA.FTZ R9, R18, R7, -R27 ;  /* 0x0000000712097223 */ /* 0x000fe4000001081b */
[----:B------:R-:W-:Y:S02]  /*a8a0*/  FFMA.FTZ R13, R17, R13, -R33 ;  /* 0x0000000d110d7223 */ /* 0x000fe40000010821 */
[----:B------:R-:W-:Y:S01]  /*a8b0*/  FFMA.FTZ R8, R16, R12, -R32 ;  /* 0x0000000c10087223 */ /* 0x000fe20000010820 */
[----:B------:R-:W-:Y:S01]  /*a8c0*/  F2FP.PACK_AB R9, R9, R11 ;  /* 0x0000000b0909723e */ /* 0x000fe200000000ff */
[----:B------:R-:W-:Y:S01]  /*a8d0*/  FFMA.FTZ R10, R21, R6, -R25 ;  /* 0x00000006150a7223 */ /* 0x000fe20000010819 */
[----:B------:R-:W-:Y:S01]  /*a8e0*/  F2FP.PACK_AB R6, R26, R29 ;  /* 0x0000001d1a06723e */ /* 0x000fe200000000ff */
[----:B------:R-:W-:Y:S01]  /*a8f0*/  FFMA.FTZ R7, R20, R5, -R24 ;  /* 0x0000000514077223 */ /* 0x000fe20000010818 */
[----:B------:R-:W-:Y:S01]  /*a900*/  F2FP.PACK_AB R8, R8, R13 ;  /* 0x0000000d0808723e */ /* 0x000fe200000000ff */
[----:B------:R-:W-:Y:S01]  /*a910*/  FFMA.FTZ R2, R23, R4, -R2 ;  /* 0x0000000417027223 */ /* 0x000fe20000010802 */
[----:B------:R-:W-:Y:S01]  /*a920*/  F2FP.PACK_AB R4, R35, R36 ;  /* 0x000000242304723e */ /* 0x000fe200000000ff */
[----:B------:R-:W-:Y:S01]  /*a930*/  FFMA.FTZ R0, R22, R3, -R0 ;  /* 0x0000000316007223 */ /* 0x000fe20000010800 */
[----:B------:R-:W-:-:S02]  /*a940*/  F2FP.PACK_AB R10, R7, R10 ;  /* 0x0000000a070a723e */ /* 0x000fc400000000ff */
[----:B------:R-:W-:Y:S02]  /*a950*/  F2FP.PACK_AB R5, R31, R34 ;  /* 0x000000221f05723e */ /* 0x000fe400000000ff */
[----:B------:R-:W-:Y:S02]  /*a960*/  F2FP.PACK_AB R11, R0, R2 ;  /* 0x00000002000b723e */ /* 0x000fe400000000ff */
[----:B------:R-:W-:-:S03]  /*a970*/  F2FP.PACK_AB R7, R14, R15 ;  /* 0x0000000f0e07723e */ /* 0x000fc600000000ff */
[----:B------:R1:W-:Y:S04]  /*a980*/  STS.128 [R188+0x10080], R8 ;  /* 0x01008008bc007388 */ /* 0x0003e80000000c00 */
[----:B------:R1:W-:Y:S02]  /*a990*/  STS.128 [R28+0x10080], R4 ;  /* 0x010080041c007388 */ /* 0x0003e40000000c00 */
.L_x_217:
[----:B------:R-:W-:Y:S05]  /*a9a0*/  BSYNC B0 ;  /* 0x0000000000007941 */ /* 0x000fea0003800000 */
.L_x_216:
[----:B------:R-:W-:-:S13]  /*a9b0*/  ISETP.GE.AND P0, PT, R134, c[0x0][0x27c], PT ;  /* 0x00009f0086007a0c */ /* 0x000fda0003f06270 */
[----:B------:R-:W-:Y:S05]  /*a9c0*/  @P0 BRA `(.L_x_215) ;  /* 0x000005e000000947 */ /* 0x000fea0003800000 */
[----:B------:R-:W-:Y:S01]  /*a9d0*/  MOV R0, c[0x0][0x27c] ;  /* 0x00009f0000007a02 */ /* 0x000fe20000000f00 */
[----:B------:R-:W-:Y:S01]  /*a9e0*/  HADD2.F32 R13, -RZ, R55.H0_H0 ;  /* 0x20000037ff0d7230 */ /* 0x000fe20000004100 */
[----:B------:R-:W-:Y:S01]  /*a9f0*/  LEA.HI R2, R40, R134, RZ, 0x6 ;  /* 0x0000008628027211 */ /* 0x000fe200078f30ff */
[----:B------:R-:W-:Y:S01]  /*aa00*/  HADD2.F32 R12, -RZ, R56.H0_H0 ;  /* 0x20000038ff0c7230 */ /* 0x000fe20000004100 */
[----:B------:R-:W-:Y:S02]  /*aa10*/  LEA.HI R0, R0, R52, RZ, 0x1d ;  /* 0x0000003400007211 */ /* 0x000fe400078fe8ff */
[----:B------:R-:W-:Y:S02]  /*aa20*/  LOP3.LUT R3, R113, 0x38, R39, 0xf8, !PT ;  /* 0x0000003871037812 */ /* 0x000fe400078ef827 */
[----:B------:R-:W-:Y:S02]  /*aa30*/  SHF.L.U32 R2, R2, 0x7, RZ ;  /* 0x0000000702027819 */ /* 0x000fe400000006ff */
[----:B-1----:R-:W-:-:S02]  /*aa40*/  SHF.R.S32.HI R4, RZ, 0x1f, R0 ;  /* 0x0000001fff047819 */ /* 0x002fc40000011400 */
[----:B------:R-:W-:Y:S02]  /*aa50*/  LOP3.LUT R3, R3, R135, RZ, 0x3c, !PT ;  /* 0x0000008703037212 */ /* 0x000fe400078e3cff */
[----:B------:R-:W-:Y:S02]  /*aa60*/  LOP3.LUT R2, R2, 0xffffe000, RZ, 0xc0, !PT ;  /* 0xffffe00002027812 */ /* 0x000fe400078ec0ff */
[----:B------:R-:W-:Y:S02]  /*aa70*/  SHF.L.U32 R5, R0, 0x3, RZ ;  /* 0x0000000300057819 */ /* 0x000fe400000006ff */
[----:B------:R-:W-:Y:S02]  /*aa80*/  LEA.HI R4, R4, R0, RZ, 0x3 ;  /* 0x0000000004047211 */ /* 0x000fe400078f18ff */
[----:B------:R-:W-:Y:S02]  /*aa90*/  IADD3 R0, R3, R2, R114 ;  /* 0x0000000203007210 */ /* 0x000fe40007ffe072 */
[----:B------:R-:W-:-:S02]  /*aaa0*/  LOP3.LUT R3, R113, 0x38, R5, 0xf8, !PT ;  /* 0x0000003871037812 */ /* 0x000fc400078ef805 */
[----:B------:R-:W-:Y:S02]  /*aab0*/  SHF.L.U32 R2, R4, 0xa, RZ ;  /* 0x0000000a04027819 */ /* 0x000fe400000006ff */
[----:B------:R-:W-:Y:S02]  /*aac0*/  LEA R31, R0, 0x10080, 0x1 ;  /* 0x00010080001f7811 */ /* 0x000fe400078e08ff */
[----:B------:R-:W-:Y:S02]  /*aad0*/  LOP3.LUT R3, R3, R135, RZ, 0x3c, !PT ;  /* 0x0000008703037212 */ /* 0x000fe400078e3cff */
[----:B------:R-:W-:Y:S01]  /*aae0*/  LOP3.LUT R0, R2, 0x7fffe000, RZ, 0xc0, !PT ;  /* 0x7fffe00002007812 */ /* 0x000fe200078ec0ff */
[----:B------:R-:W1:Y:S01]  /*aaf0*/  LDS.128 R4, [R31] ;  /* 0x000000001f047984 */ /* 0x000e620000000c00 */
[----:B------:R-:W-:Y:S02]  /*ab00*/  HADD2.F32 R2, -RZ, R51.H0_H0 ;  /* 0x20000033ff027230 */ /* 0x000fe40000004100 */
[----:B------:R-:W-:-:S04]  /*ab10*/  IADD3 R0, R3, R0, R114 ;  /* 0x0000000003007210 */ /* 0x000fc80007ffe072 */
        /* <DEDUP_REMOVED lines=10> */
[--C-:B--2---:R-:W-:Y:S02]  /*abc0*/  HADD2.F32 R4, -RZ, R8.reuse.H0_H0 ;  /* 0x20000008ff047230 */ /* 0x104fe40000004100 */
[----:B------:R-:W-:Y:S02]  /*abd0*/  HADD2.F32 R3, -RZ, R8.H1_H1 ;  /* 0x30000008ff037230 */ /* 0x000fe40000004100 */
[----:B------:R-:W-:Y:S01]  /*abe0*/  HADD2.F32 R5, -RZ, R53.H0_H0 ;  /* 0x20000035ff057230 */ /* 0x000fe20000004100 */
[----:B------:R-:W-:Y:S01]  /*abf0*/  FMUL.FTZ R34, R4, R2 ;  /* 0x0000000204227220 */ /* 0x000fe20000410000 */
[--C-:B------:R-:W-:Y:S01]  /*ac00*/  HADD2.F32 R21, -RZ, R6.reuse.H0_H0 ;  /* 0x20000006ff157230 */ /* 0x100fe20000004100 */
[----:B------:R-:W-:Y:S01]  /*ac10*/  FMUL.FTZ R2, R16, R0 ;  /* 0x0000000010027220 */ /* 0x000fe20000410000 */
[----:B------:R-:W-:Y:S01]  /*ac20*/  HADD2.F32 R20, -RZ, R6.H1_H1 ;  /* 0x30000006ff147230 */ /* 0x000fe20000004100 */
[----:B------:R-:W-:Y:S01]  /*ac30*/  FFMA.FTZ R37, R4, R13, R7 ;  /* 0x0000000d04257223 */ /* 0x000fe20000010007 */
[--C-:B------:R-:W-:Y:S01]  /*ac40*/  HADD2.F32 R15, -RZ, R11.reuse.H0_H0 ;  /* 0x2000000bff0f7230 */ /* 0x100fe20000004100 */
[----:B------:R-:W-:Y:S01]  /*ac50*/  FFMA.FTZ R36, R3, R12, R2 ;  /* 0x0000000c03247223 */ /* 0x000fe20000010002 */
[----:B------:R-:W-:Y:S01]  /*ac60*/  HADD2.F32 R14, -RZ, R11.H1_H1 ;  /* 0x3000000bff0e7230 */ /* 0x000fe20000004100 */
[----:B------:R-:W-:Y:S01]  /*ac70*/  FMUL.FTZ R4, R19, R5 ;  /* 0x0000000513047220 */ /* 0x000fe20000410000 */
[----:B------:R-:W-:Y:S01]  /*ac80*/  HADD2.F32 R6, -RZ, R9.H0_H0 ;  /* 0x20000009ff067230 */ /* 0x000fe20000004100 */
[----:B------:R-:W-:Y:S01]  /*ac90*/  FMUL.FTZ R33, R3, R0 ;  /* 0x0000000003217220 */ /* 0x000fe20000410000 */
[----:B------:R-:W-:Y:S01]  /*aca0*/  HADD2.F32 R11, -RZ, R57.H0_H0 ;  /* 0x20000039ff0b7230 */ /* 0x000fe20000004100 */
[----:B------:R-:W-:Y:S01]  /*acb0*/  FFMA.FTZ R13, R17, R13, -R34 ;  /* 0x0000000d110d7223 */ /* 0x000fe20000010822 */
[----:B------:R-:W-:Y:S01]  /*acc0*/  HADD2.F32 R2, -RZ, R53.H1_H1 ;  /* 0x30000035ff027230 */ /* 0x000fe20000004100 */
[C---:B------:R-:W-:Y:S01]  /*acd0*/  FMUL.FTZ R30, R6.reuse, R5 ;  /* 0x00000005061e7220 */ /* 0x040fe20000410000 */
[----:B------:R-:W-:Y:S01]  /*ace0*/  HADD2.F32 R0, -RZ, R54.H0_H0 ;  /* 0x20000036ff007230 */ /* 0x000fe20000004100 */
[----:B------:R-:W-:Y:S01]  /*acf0*/  FFMA.FTZ R35, R6, R11, R4 ;  /* 0x0000000b06237223 */ /* 0x000fe20000010004 */
[----:B------:R-:W-:Y:S01]  /*ad00*/  HADD2.F32 R9, -RZ, R9.H1_H1 ;  /* 0x30000009ff097230 */ /* 0x000fe20000004100 */
[----:B------:R-:W-:Y:S01]  /*ad10*/  FMUL.FTZ R5, R18, R2 ;  /* 0x0000000212057220 */ /* 0x000fe20000410000 */
[----:B------:R-:W-:Y:S01]  /*ad20*/  HADD2.F32 R7, -RZ, R57.H1_H1 ;  /* 0x30000039ff077230 */ /* 0x000fe20000004100 */
[----:B------:R-:W-:Y:S01]  /*ad30*/  FMUL.FTZ R4, R21, R0 ;  /* 0x0000000015047220 */ /* 0x000fe20000410000 */
[----:B------:R-:W-:Y:S01]  /*ad40*/  HADD2.F32 R8, -RZ, R10.H0_H0 ;  /* 0x2000000aff087230 */ /* 0x000fe20000004100 */
[C---:B------:R-:W-:Y:S01]  /*ad50*/  FMUL.FTZ R27, R9.reuse, R2 ;  /* 0x00000002091b7220 */ /* 0x040fe20000410000 */
[----:B------:R-:W-:Y:S01]  /*ad60*/  HADD2.F32 R6, -RZ, R58.H0_H0 ;  /* 0x2000003aff067230 */ /* 0x000fe20000004100 */
[----:B------:R-:W-:Y:S01]  /*ad70*/  FFMA.FTZ R32, R9, R7, R5 ;  /* 0x0000000709207223 */ /* 0x000fe20000010005 */
[----:B------:R-:W-:Y:S01]  /*ad80*/  HADD2.F32 R3, -RZ, R54.H1_H1 ;  /* 0x30000036ff037230 */ /* 0x000fe20000004100 */
[C---:B------:R-:W-:Y:S01]  /*ad90*/  FMUL.FTZ R25, R8.reuse, R0 ;  /* 0x0000000008197220 */ /* 0x040fe20000410000 */
[----:B------:R-:W-:Y:S01]  /*ada0*/  HADD2.F32 R10, -RZ, R10.H1_H1 ;  /* 0x3000000aff0a7230 */ /* 0x000fe20000004100 */
[----:B------:R-:W-:Y:S01]  /*adb0*/  FFMA.FTZ R29, R8, R6, R4 ;  /* 0x00000006081d7223 */ /* 0x000fe20000010004 */
[----:B------:R-:W-:Y:S01]  /*adc0*/  HADD2.F32 R5, -RZ, R58.H1_H1 ;  /* 0x3000003aff057230 */ /* 0x000fe20000004100 */
[-C--:B------:R-:W-:Y:S01]  /*add0*/  FMUL.FTZ R4, R20, R3.reuse ;  /* 0x0000000314047220 */ /* 0x080fe20000410000 */
[----:B------:R-:W-:Y:S01]  /*ade0*/  HADD2.F32 R0, -RZ, R55.H1_H1 ;  /* 0x30000037ff007230 */ /* 0x000fe20000004100 */
[C---:B------:R-:W-:Y:S01]  /*adf0*/  FMUL.FTZ R24, R10.reuse, R3 ;  /* 0x000000030a187220 */ /* 0x040fe20000410000 */
[----:B------:R-:W-:Y:S01]  /*ae00*/  HADD2.F32 R2, -RZ, R56.H1_H1 ;  /* 0x30000038ff027230 */ /* 0x000fe20000004100 */
[----:B------:R-:W-:Y:S01]  /*ae10*/  FFMA.FTZ R26, R10, R5, R4 ;  /* 0x000000050a1a7223 */ /* 0x000fe20000010004 */
[--C-:B------:R-:W-:Y:S01]  /*ae20*/  HADD2.F32 R3, -RZ, R59.reuse.H0_H0 ;  /* 0x2000003bff037230 */ /* 0x100fe20000004100 */
[----:B------:R-:W-:Y:S01]  /*ae30*/  FMUL.FTZ R9, R22, R0 ;  /* 0x0000000016097220 */ /* 0x000fe20000410000 */
[----:B------:R-:W-:Y:S01]  /*ae40*/  HADD2.F32 R4, -RZ, R59.H1_H1 ;  /* 0x3000003bff047230 */ /* 0x000fe20000004100 */
[----:B------:R-:W-:-:S02]  /*ae50*/  FMUL.FTZ R8, R23, R2 ;  /* 0x0000000217087220 */ /* 0x000fc40000410000 */
[C---:B------:R-:W-:Y:S02]  /*ae60*/  FMUL.FTZ R2, R15.reuse, R2 ;  /* 0x000000020f027220 */ /* 0x040fe40000410000 */
[C---:B------:R-:W-:Y:S02]  /*ae70*/  FMUL.FTZ R0, R14.reuse, R0 ;  /* 0x000000000e007220 */ /* 0x040fe40000410000 */
[----:B------:R-:W-:Y:S02]  /*ae80*/  FFMA.FTZ R14, R14, R3, R9 ;  /* 0x000000030e0e7223 */ /* 0x000fe40000010009 */
[----:B------:R-:W-:Y:S02]  /*ae90*/  FFMA.FTZ R15, R15, R4, R8 ;  /* 0x000000040f0f7223 */ /* 0x000fe40000010008 */
[----:B------:R-:W-:Y:S02]  /*aea0*/  FFMA.FTZ R11, R19, R11, -R30 ;  /* 0x0000000b130b7223 */ /* 0x000fe4000001081e */
[----:B------:R-:W-:-:S02]  /*aeb0*/  FFMA.FTZ R9, R18, R7, -R27 ;  /* 0x0000000712097223 */ /* 0x000fc4000001081b */
        /* <DEDUP_REMOVED lines=8> */
[----:B------:R-:W-:Y:S02]  /*af40*/  F2FP.PACK_AB R10, R7, R10 ;  /* 0x0000000a070a723e */ /* 0x000fe400000000ff */
[----:B------:R-:W-:-:S02]  /*af50*/  F2FP.PACK_AB R5, R32, R35 ;  /* 0x000000232005723e */ /* 0x000fc400000000ff */
[----:B------:R-:W-:Y:S02]  /*af60*/  F2FP.PACK_AB R11, R0, R2 ;  /* 0x00000002000b723e */ /* 0x000fe400000000ff */
[----:B------:R-:W-:Y:S02]  /*af70*/  F2FP.PACK_AB R6, R26, R29 ;  /* 0x0000001d1a06723e */ /* 0x000fe400000000ff */
[----:B------:R-:W-:Y:S01]  /*af80*/  F2FP.PACK_AB R7, R14, R15 ;  /* 0x0000000f0e07723e */ /* 0x000fe200000000ff */
[----:B------:R1:W-:Y:S04]  /*af90*/  STS.128 [R31], R8 ;  /* 0x000000081f007388 */ /* 0x0003e80000000c00 */
[----:B------:R1:W-:Y:S02]  /*afa0*/  STS.128 [R28+0x10080], R4 ;  /* 0x010080041c007388 */ /* 0x0003e40000000c00 */
.L_x_215:
[----:B------:R-:W-:Y:S05]  /*afb0*/  BSYNC B1 ;  /* 0x0000000000017941 */ /* 0x000fea0003800000 */
.L_x_214:
[----:B------:R-:W-:Y:S01]  /*afc0*/  IADD3 R3, R198, 0x20, RZ ;  /* 0x00000020c6037810 */ /* 0x000fe20007ffe0ff */
[----:B------:R-:W-:Y:S03]  /*afd0*/  BSSY B1, `(.L_x_218) ;  /* 0x00000c8000017945 */ /* 0x000fe60003800000 */
[----:B------:R-:W-:-:S13]  /*afe0*/  ISETP.GE.AND P0, PT, R3, R41, PT ;  /* 0x000000290300720c */ /* 0x000fda0003f06270 */
[----:B------:R-:W-:Y:S05]  /*aff0*/  @P0 BRA `(.L_x_219) ;  /* 0x00000c5000000947 */ /* 0x000fea0003800000 */
[----:B------:R-:W-:Y:S01]  /*b000*/  ISETP.GE.AND P0, PT, R132, c[0x0][0x27c], PT ;  /* 0x00009f0084007a0c */ /* 0x000fe20003f06270 */
[----:B------:R-:W-:Y:S01]  /*b010*/  IMAD.SHL.U32 R0, R3, 0x40, RZ ;  /* 0x0000004003007824 */ /* 0x000fe200078e00ff */
[----:B------:R-:W-:Y:S01]  /*b020*/  SHF.R.S32.HI R2, RZ, 0x1f, R3 ;  /* 0x0000001fff027819 */ /* 0x000fe20000011403 */
[----:B------:R-:W-:Y:S03]  /*b030*/  BSSY B0, `(.L_x_220) ;  /* 0x0000061000007945 */ /* 0x000fe60003800000 */
[----:B------:R-:W-:Y:S02]  /*b040*/  LEA.HI R2, R2, R3, RZ, 0x3 ;  /* 0x0000000302027211 */ /* 0x000fe400078f18ff */
[----:B------:R-:W-:-:S03]  /*b050*/  LOP3.LUT R0, R0, 0x1c0, RZ, 0xc0, !PT ;  /* 0x000001c000007812 */ /* 0x000fc600078ec0ff */
[----:B------:R-:W-:Y:S01]  /*b060*/  IMAD.SHL.U32 R2, R2, 0x40, RZ ;  /* 0x0000004002027824 */ /* 0x000fe200078e00ff */
[----:B------:R-:W-:-:S04]  /*b070*/  SHF.R.U32.HI R49, RZ, 0x3, R0 ;  /* 0x00000003ff317819 */ /* 0x000fc80000011600 */
[----:B------:R-:W-:Y:S01]  /*b080*/  LOP3.LUT R18, R2, 0xfffffe00, RZ, 0xc0, !PT ;  /* 0xfffffe0002127812 */ /* 0x000fe200078ec0ff */
[----:B------:R-:W-:Y:S05]  /*b090*/  @P0 BRA `(.L_x_221) ;  /* 0x000005a000000947 */ /* 0x000fea0003800000 */
[----:B-1----:R-:W-:Y:S01]  /*b0a0*/  MOV R5, c[0x0][0x27c] ;  /* 0x00009f0000057a02 */ /* 0x002fe20000000f00 */
[----:B------:R-:W-:Y:S01]  /*b0b0*/  HADD2.F32 R14, -RZ, R45.H0_H0 ;  /* 0x2000002dff0e7230 */ /* 0x000fe20000004100 */
[----:B------:R-:W-:Y:S02]  /*b0c0*/  LOP3.LUT R2, R0, 0x38, R132, 0xf8, !PT ;  /* 0x0000003800027812 */ /* 0x000fe400078ef884 */
[----:B------:R-:W-:-:S04]  /*b0d0*/  LEA.HI R5, R5, R216, RZ, 0x1d ;  /* 0x000000d805057211 */ /* 0x000fc800078fe8ff */
[----:B------:R-:W-:Y:S02]  /*b0e0*/  SHF.R.S32.HI R4, RZ, 0x1f, R5 ;  /* 0x0000001fff047819 */ /* 0x000fe40000011405 */
[----:B------:R-:W-:Y:S02]  /*b0f0*/  SHF.L.U32 R3, R5, 0x3, RZ ;  /* 0x0000000305037819 */ /* 0x000fe400000006ff */
[----:B------:R-:W-:Y:S02]  /*b100*/  LEA.HI R5, R4, R5, RZ, 0x3 ;  /* 0x0000000504057211 */ /* 0x000fe400078f18ff */
[----:B------:R-:W-:Y:S02]  /*b110*/  LOP3.LUT R4, R18, R2, R49, 0xf6, !PT ;  /* 0x0000000212047212 */ /* 0x000fe400078ef631 */
[----:B------:R-:W-:Y:S02]  /*b120*/  LOP3.LUT R3, R0, 0x38, R3, 0xf8, !PT ;  /* 0x0000003800037812 */ /* 0x000fe400078ef803 */
[----:B------:R-:W-:-:S02]  /*b130*/  SHF.L.U32 R2, R5, 0xa, RZ ;  /* 0x0000000a05027819 */ /* 0x000fc400000006ff */
[----:B------:R-:W-:Y:S02]  /*b140*/  LOP3.LUT R3, R3, R49, RZ, 0x3c, !PT ;  /* 0x0000003103037212 */ /* 0x000fe400078e3cff */
[----:B------:R-:W-:Y:S02]  /*b150*/  LOP3.LUT R2, R2, 0x7fffe000, RZ, 0xc0, !PT ;  /* 0x7fffe00002027812 */ /* 0x000fe400078ec0ff */
[----:B------:R-:W-:Y:S02]  /*b160*/  LEA R32, R4, 0x10080, 0x1 ;  /* 0x0001008004207811 */ /* 0x000fe400078e08ff */
[----:B------:R-:W-:Y:S01]  /*b170*/  IADD3 R2, R3, R2, R18 ;  /* 0x0000000203027210 */ /* 0x000fe20007ffe012 */
[--C-:B------:R-:W-:Y:S02]  /*b180*/  HADD2.F32 R3, -RZ, R42.reuse.H0_H0 ;  /* 0x2000002aff037230 */ /* 0x100fe40000004100 */
[----:B------:R-:W1:Y:S01]  /*b190*/  LDS.128 R4, [R32] ;  /* 0x0000000020047984 */ /* 0x000e620000000c00 */
[----:B------:R-:W-:Y:S01]  /*b1a0*/  SHF.L.U32 R29, R2, 0x1, RZ ;  /* 0x00000001021d7819 */ /* 0x000fe200000006ff */
[----:B------:R-:W-:-:S04]  /*b1b0*/  HADD2.F32 R2, -RZ, R42.H1_H1 ;  /* 0x3000002aff027230 */ /* 0x000fc80000004100 */
[----:B------:R-:W2:Y:S01]  /*b1c0*/  LDS.128 R8, [R29+0x10080] ;  /* 0x010080001d087984 */ /* 0x000ea20000000c00 */
[--C-:B-1----:R-:W-:Y:S02]  /*b1d0*/  HADD2.F32 R21, -RZ, R5.reuse.H0_H0 ;  /* 0x20000005ff157230 */ /* 0x102fe40000004100 */
[----:B------:R-:W-:Y:S02]  /*b1e0*/  HADD2.F32 R20, -RZ, R5.H1_H1 ;  /* 0x30000005ff147230 */ /* 0x000fe40000004100 */
[----:B------:R-:W-:Y:S02]  /*b1f0*/  HADD2.F32 R19, -RZ, R4.H0_H0 ;  /* 0x20000004ff137230 */ /* 0x000fe40000004100 */
[----:B--2---:R-:W-:Y:S02]  /*b200*/  HADD2.F32 R5, -RZ, R8.H0_H0 ;  /* 0x20000008ff057230 */ /* 0x004fe40000004100 */
[----:B------:R-:W-:Y:S02]  /*b210*/  HADD2.F32 R17, -RZ, R4.H1_H1 ;  /* 0x30000004ff117230 */ /* 0x000fe40000004100 */
[----:B------:R-:W-:Y:S01]  /*b220*/  HADD2.F32 R4, -RZ, R8.H1_H1 ;  /* 0x30000008ff047230 */ /* 0x000fe20000004100 */
[C---:B------:R-:W-:Y:S01]  /*b230*/  FMUL.FTZ R8, R3.reuse, R19 ;  /* 0x0000001303087220 */ /* 0x040fe20000410000 */
[--C-:B------:R-:W-:Y:S01]  /*b240*/  HADD2.F32 R16, -RZ, R11.reuse.H0_H0 ;  /* 0x2000000bff107230 */ /* 0x100fe20000004100 */
[----:B------:R-:W-:Y:S01]  /*b250*/  FMUL.FTZ R35, R3, R5 ;  /* 0x0000000503237220 */ /* 0x000fe20000410000 */
[----:B------:R-:W-:Y:S01]  /*b260*/  HADD2.F32 R15, -RZ, R11.H1_H1 ;  /* 0x3000000bff0f7230 */ /* 0x000fe20000004100 */
[----:B------:R-:W-:Y:S01]  /*b270*/  FMUL.FTZ R3, R2, R17 ;  /* 0x0000001102037220 */ /* 0x000fe20000410000 */
[--C-:B------:R-:W-:Y:S01]  /*b280*/  HADD2.F32 R23, -RZ, R6.reuse.H0_H0 ;  /* 0x20000006ff177230 */ /* 0x100fe20000004100 */
[----:B------:R-:W-:Y:S01]  /*b290*/  FFMA.FTZ R38, R14, R5, R8 ;  /* 0x000000050e267223 */ /* 0x000fe20000010008 */
[----:B------:R-:W-:Y:S01]  /*b2a0*/  HADD2.F32 R22, -RZ, R6.H1_H1 ;  /* 0x30000006ff167230 */ /* 0x000fe20000004100 */
[----:B------:R-:W-:Y:S01]  /*b2b0*/  FMUL.FTZ R34, R2, R4 ;  /* 0x0000000402227220 */ /* 0x000fe20000410000 */
[----:B------:R-:W-:Y:S01]  /*b2c0*/  HADD2.F32 R11, -RZ, R46.H0_H0 ;  /* 0x2000002eff0b7230 */ /* 0x000fe20000004100 */
[----:B------:R-:W-:Y:S01]  /*b2d0*/  FFMA.FTZ R14, R14, R19, -R35 ;  /* 0x000000130e0e7223 */ /* 0x000fe20000010823 */
[----:B------:R-:W-:-:S02]  /*b2e0*/  HADD2.F32 R6, -RZ, R43.H0_H0 ;  /* 0x2000002bff067230 */ /* 0x000fc40000004100 */
[--C-:B------:R-:W-:Y:S01]  /*b2f0*/  HADD2.F32 R25, -RZ, R7.reuse.H0_H0 ;  /* 0x20000007ff197230 */ /* 0x100fe20000004100 */
[----:B------:R-:W-:Y:S01]  /*b300*/  FFMA.FTZ R37, R11, R4, R3 ;  /* 0x000000040b257223 */ /* 0x000fe20000010003 */
[----:B------:R-:W-:Y:S01]  /*b310*/  HADD2.F32 R24, -RZ, R7.H1_H1 ;  /* 0x30000007ff187230 */ /* 0x000fe20000004100 */
[C---:B------:R-:W-:Y:S01]  /*b320*/  FMUL.FTZ R5, R6.reuse, R21 ;  /* 0x0000001506057220 */ /* 0x040fe20000410000 */
[--C-:B------:R-:W-:Y:S02]  /*b330*/  HADD2.F32 R7, -RZ, R9.reuse.H0_H0 ;  /* 0x20000009ff077230 */ /* 0x100fe40000004100 */
[----:B------:R-:W-:Y:S02]  /*b340*/  HADD2.F32 R12, -RZ, R9.H1_H1 ;  /* 0x30000009ff0c7230 */ /* 0x000fe40000004100 */
[--C-:B------:R-:W-:Y:S01]  /*b350*/  HADD2.F32 R9, -RZ, R10.reuse.H0_H0 ;  /* 0x2000000aff097230 */ /* 0x100fe20000004100 */
[----:B------:R-:W-:Y:S01]  /*b360*/  FMUL.FTZ R31, R6, R7 ;  /* 0x00000007061f7220 */ /* 0x000fe20000410000 */
[----:B------:R-:W-:-:S02]  /*b370*/  HADD2.F32 R13, -RZ, R10.H1_H1 ;  /* 0x3000000aff0d7230 */ /* 0x000fc40000004100 */
[----:B------:R-:W-:Y:S02]  /*b380*/  HADD2.F32 R10, -RZ, R47.H0_H0 ;  /* 0x2000002fff0a7230 */ /* 0x000fe40000004100 */
[----:B------:R-:W-:Y:S02]  /*b390*/  HADD2.F32 R3, -RZ, R43.H1_H1 ;  /* 0x3000002bff037230 */ /* 0x000fe40000004100 */
[----:B------:R-:W-:Y:S01]  /*b3a0*/  HADD2.F32 R2, -RZ, R44.H0_H0 ;  /* 0x2000002cff027230 */ /* 0x000fe20000004100 */
[----:B------:R-:W-:Y:S01]  /*b3b0*/  FFMA.FTZ R36, R10, R7, R5 ;  /* 0x000000070a247223 */ /* 0x000fe20000010005 */
[----:B------:R-:W-:Y:S01]  /*b3c0*/  HADD2.F32 R8, -RZ, R47.H1_H1 ;  /* 0x3000002fff087230 */ /* 0x000fe20000004100 */
[----:B------:R-:W-:Y:S01]  /*b3d0*/  FMUL.FTZ R6, R3, R20 ;  /* 0x0000001403067220 */ /* 0x000fe20000410000 */
[----:B------:R-:W-:Y:S01]  /*b3e0*/  HADD2.F32 R7, -RZ, R48.H0_H0 ;  /* 0x20000030ff077230 */ /* 0x000fe20000004100 */
[----:B------:R-:W-:Y:S01]  /*b3f0*/  FMUL.FTZ R5, R2, R23 ;  /* 0x0000001702057220 */ /* 0x000fe20000410000 */
[----:B------:R-:W-:Y:S01]  /*b400*/  HADD2.F32 R4, -RZ, R44.H1_H1 ;  /* 0x3000002cff047230 */ /* 0x000fe20000004100 */
[----:B------:R-:W-:Y:S01]  /*b410*/  FFMA.FTZ R33, R8, R12, R6 ;  /* 0x0000000c08217223 */ /* 0x000fe20000010006 */
[----:B------:R-:W-:Y:S01]  /*b420*/  HADD2.F32 R6, -RZ, R48.H1_H1 ;  /* 0x30000030ff067230 */ /* 0x000fe20000004100 */
[-C--:B------:R-:W-:Y:S01]  /*b430*/  FMUL.FTZ R27, R2, R9.reuse ;  /* 0x00000009021b7220 */ /* 0x080fe20000410000 */
[----:B------:R-:W-:Y:S01]  /*b440*/  HADD2.F32 R2, -RZ, R45.H1_H1 ;  /* 0x3000002dff027230 */ /* 0x000fe20000004100 */
[----:B------:R-:W-:-:S02]  /*b450*/  FFMA.FTZ R30, R7, R9, R5 ;  /* 0x00000009071e7223 */ /* 0x000fc40000010005 */
[----:B------:R-:W-:Y:S01]  /*b460*/  FMUL.FTZ R28, R3, R12 ;  /* 0x0000000c031c7220 */ /* 0x000fe20000410000 */
[----:B------:R-:W-:Y:S01]  /*b470*/  HADD2.F32 R3, -RZ, R46.H1_H1 ;  /* 0x3000002eff037230 */ /* 0x000fe20000004100 */
[C---:B------:R-:W-:Y:S02]  /*b480*/  FMUL.FTZ R5, R4.reuse, R22 ;  /* 0x0000001604057220 */ /* 0x040fe40000410000 */
[-C--:B------:R-:W-:Y:S01]  /*b490*/  FMUL.FTZ R26, R4, R13.reuse ;  /* 0x0000000d041a7220 */ /* 0x080fe20000410000 */
[--C-:B------:R-:W-:Y:S01]  /*b4a0*/  HADD2.F32 R4, -RZ, R50.reuse.H0_H0 ;  /* 0x20000032ff047230 */ /* 0x100fe20000004100 */
[----:B------:R-:W-:Y:S01]  /*b4b0*/  FFMA.FTZ R13, R6, R13, R5 ;  /* 0x0000000d060d7223 */ /* 0x000fe20000010005 */
[----:B------:R-:W-:Y:S01]  /*b4c0*/  HADD2.F32 R5, -RZ, R50.H1_H1 ;  /* 0x30000032ff057230 */ /* 0x000fe20000004100 */
[----:B------:R-:W-:Y:S02]  /*b4d0*/  FMUL.FTZ R12, R2, R24 ;  /* 0x00000018020c7220 */ /* 0x000fe40000410000 */
[----:B------:R-:W-:-:S02]  /*b4e0*/  FMUL.FTZ R9, R3, R25 ;  /* 0x0000001903097220 */ /* 0x000fc40000410000 */
[-C--:B------:R-:W-:Y:S02]  /*b4f0*/  FMUL.FTZ R2, R2, R15.reuse ;  /* 0x0000000f02027220 */ /* 0x080fe40000410000 */
[-C--:B------:R-:W-:Y:S02]  /*b500*/  FMUL.FTZ R3, R3, R16.reuse ;  /* 0x0000001003037220 */ /* 0x080fe40000410000 */
[----:B------:R-:W-:Y:S02]  /*b510*/  FFMA.FTZ R15, R4, R15, R12 ;  /* 0x0000000f040f7223 */ /* 0x000fe4000001000c */
[----:B------:R-:W-:Y:S02]  /*b520*/  FFMA.FTZ R12, R11, R17, -R34 ;  /* 0x000000110b0c7223 */ /* 0x000fe40000010822 */
[----:B------:R-:W-:Y:S02]  /*b530*/  FFMA.FTZ R16, R5, R16, R9 ;  /* 0x0000001005107223 */ /* 0x000fe40000010009 */
[----:B------:R-:W-:-:S02]  /*b540*/  FFMA.FTZ R11, R10, R21, -R31 ;  /* 0x000000150a0b7223 */ /* 0x000fc4000001081f */
[----:B------:R-:W-:Y:S01]  /*b550*/  FFMA.FTZ R9, R8, R20, -R28 ;  /* 0x0000001408097223 */ /* 0x000fe2000001081c */
[----:B------:R-:W-:Y:S01]  /*b560*/  F2FP.PACK_AB R8, R12, R14 ;  /* 0x0000000e0c08723e */ /* 0x000fe200000000ff */
[----:B------:R-:W-:Y:S02]  /*b570*/  FFMA.FTZ R10, R7, R23, -R27 ;  /* 0x00000017070a7223 */ /* 0x000fe4000001081b */
        /* <DEDUP_REMOVED lines=12> */
.L_x_221:
[----:B------:R-:W-:Y:S05]  /*b640*/  BSYNC B0 ;  /* 0x0000000000007941 */ /* 0x000fea0003800000 */
.L_x_220:
[----:B------:R-:W-:-:S13]  /*b650*/  ISETP.GE.AND P0, PT, R134, c[0x0][0x27c], PT ;  /* 0x00009f0086007a0c */ /* 0x000fda0003f06270 */
[----:B------:R-:W-:Y:S05]  /*b660*/  @P0 BRA `(.L_x_219) ;  /* 0x000005e000000947 */ /* 0x000fea0003800000 */
[----:B------:R-:W-:Y:S01]  /*b670*/  MOV R2, c[0x0][0x27c] ;  /* 0x00009f0000027a02 */ /* 0x000fe20000000f00 */
[----:B------:R-:W-:Y:S01]  /*b680*/  HADD2.F32 R13, -RZ, R55.H0_H0 ;  /* 0x20000037ff0d7230 */ /* 0x000fe20000004100 */
[----:B-1----:R-:W-:Y:S02]  /*b690*/  LEA.HI R4, R40, R134, RZ, 0x6 ;  /* 0x0000008628047211 */ /* 0x002fe400078f30ff */
[----:B------:R-:W-:Y:S02]  /*b6a0*/  LEA.HI R2, R2, R52, RZ, 0x1d ;  /* 0x0000003402027211 */ /* 0x000fe400078fe8ff */
[----:B------:R-:W-:Y:S02]  /*b6b0*/  SHF.L.U32 R6, R4, 0x7, RZ ;  /* 0x0000000704067819 */ /* 0x000fe400000006ff */
[----:B------:R-:W-:Y:S02]  /*b6c0*/  SHF.R.S32.HI R4, RZ, 0x1f, R2 ;  /* 0x0000001fff047819 */ /* 0x000fe40000011402 */
[----:B------:R-:W-:-:S02]  /*b6d0*/  SHF.L.U32 R5, R2, 0x3, RZ ;  /* 0x0000000302057819 */ /* 0x000fc400000006ff */
[----:B------:R-:W-:Y:S02]  /*b6e0*/  LEA.HI R4, R4, R2, RZ, 0x3 ;  /* 0x0000000204047211 */ /* 0x000fe400078f18ff */
[C---:B------:R-:W-:Y:S02]  /*b6f0*/  LOP3.LUT R3, R0.reuse, 0x38, R39, 0xf8, !PT ;  /* 0x0000003800037812 */ /* 0x040fe400078ef827 */
[----:B------:R-:W-:Y:S02]  /*b700*/  LOP3.LUT R2, R0, 0x38, R5, 0xf8, !PT ;  /* 0x0000003800027812 */ /* 0x000fe400078ef805 */
[----:B------:R-:W-:Y:S02]  /*b710*/  SHF.L.U32 R0, R4, 0xa, RZ ;  /* 0x0000000a04007819 */ /* 0x000fe400000006ff */
[----:B------:R-:W-:Y:S02]  /*b720*/  LOP3.LUT R3, R3, R49, RZ, 0x3c, !PT ;  /* 0x0000003103037212 */ /* 0x000fe400078e3cff */
[----:B------:R-:W-:-:S02]  /*b730*/  LOP3.LUT R6, R6, 0xffffe000, RZ, 0xc0, !PT ;  /* 0xffffe00006067812 */ /* 0x000fc400078ec0ff */
[----:B------:R-:W-:Y:S02]  /*b740*/  LOP3.LUT R2, R2, R49, RZ, 0x3c, !PT ;  /* 0x0000003102027212 */ /* 0x000fe400078e3cff */
[----:B------:R-:W-:Y:S02]  /*b750*/  LOP3.LUT R0, R0, 0x7fffe000, RZ, 0xc0, !PT ;  /* 0x7fffe00000007812 */ /* 0x000fe400078ec0ff */
[--C-:B------:R-:W-:Y:S02]  /*b760*/  IADD3 R3, R3, R6, R18.reuse ;  /* 0x0000000603037210 */ /* 0x100fe40007ffe012 */
[----:B------:R-:W-:Y:S01]  /*b770*/  IADD3 R0, R2, R0, R18 ;  /* 0x0000000002007210 */ /* 0x000fe20007ffe012 */
[--C-:B------:R-:W-:Y:S01]  /*b780*/  HADD2.F32 R2, -RZ, R51.reuse.H0_H0 ;  /* 0x20000033ff027230 */ /* 0x100fe20000004100 */
[----:B------:R-:W-:Y:S02]  /*b790*/  LEA R30, R3, 0x10080, 0x1 ;  /* 0x00010080031e7811 */ /* 0x000fe400078e08ff */
[----:B------:R-:W-:Y:S01]  /*b7a0*/  SHF.L.U32 R27, R0, 0x1, RZ ;  /* 0x00000001001b7819 */ /* 0x000fe200000006ff */
[----:B------:R-:W-:-:S02]  /*b7b0*/  HADD2.F32 R0, -RZ, R51.H1_H1 ;  /* 0x30000033ff007230 */ /* 0x000fc40000004100 */
[----:B------:R-:W1:Y:S04]  /*b7c0*/  LDS.128 R4, [R30] ;  /* 0x000000001e047984 */ /* 0x000e680000000c00 */
[----:B------:R-:W2:Y:S01]  /*b7d0*/  LDS.128 R8, [R27+0x10080] ;  /* 0x010080001b087984 */ /* 0x000ea20000000c00 */
[--C-:B-1----:R-:W-:Y:S02]  /*b7e0*/  HADD2.F32 R17, -RZ, R4.reuse.H0_H0 ;  /* 0x20000004ff117230 */ /* 0x102fe40000004100 */
[----:B------:R-:W-:Y:S02]  /*b7f0*/  HADD2.F32 R16, -RZ, R4.H1_H1 ;  /* 0x30000004ff107230 */ /* 0x000fe40000004100 */
[----:B--2---:R-:W-:Y:S02]  /*b800*/  HADD2.F32 R4, -RZ, R8.H0_H0 ;  /* 0x20000008ff047230 */ /* 0x004fe40000004100 */
[----:B------:R-:W-:-:S02]  /*b810*/  HADD2.F32 R23, -RZ, R7.H0_H0 ;  /* 0x20000007ff177230 */ /* 0x000fc40000004100 */
[----:B------:R-:W-:Y:S01]  /*b820*/  HADD2.F32 R22, -RZ, R7.H1_H1 ;  /* 0x30000007ff167230 */ /* 0x000fe20000004100 */
[CC--:B------:R-:W-:Y:S01]  /*b830*/  FMUL.FTZ R7, R2.reuse, R17.reuse ;  /* 0x0000001102077220 */ /* 0x0c0fe20000410000 */
[--C-:B------:R-:W-:Y:S01]  /*b840*/  HADD2.F32 R15, -RZ, R11.reuse.H0_H0 ;  /* 0x2000000bff0f7230 */ /* 0x100fe20000004100 */
[----:B------:R-:W-:Y:S01]  /*b850*/  FMUL.FTZ R33, R2, R4 ;  /* 0x0000000402217220 */ /* 0x000fe20000410000 */
[----:B------:R-:W-:Y:S01]  /*b860*/  HADD2.F32 R14, -RZ, R11.H1_H1 ;  /* 0x3000000bff0e7230 */ /* 0x000fe20000004100 */
[----:B------:R-:W-:Y:S01]  /*b870*/  FMUL.FTZ R2, R0, R16 ;  /* 0x0000001000027220 */ /* 0x000fe20000410000 */
[--C-:B------:R-:W-:Y:S01]  /*b880*/  HADD2.F32 R19, -RZ, R5.reuse.H0_H0 ;  /* 0x20000005ff137230 */ /* 0x100fe20000004100 */
[C---:B------:R-:W-:Y:S01]  /*b890*/  FFMA.FTZ R36, R13.reuse, R4, R7 ;  /* 0x000000040d247223 */ /* 0x040fe20000010007 */
[----:B------:R-:W-:Y:S01]  /*b8a0*/  HADD2.F32 R18, -RZ, R5.H1_H1 ;  /* 0x30000005ff127230 */ /* 0x000fe20000004100 */
[----:B------:R-:W-:Y:S01]  /*b8b0*/  FFMA.FTZ R13, R13, R17, -R33 ;  /* 0x000000110d0d7223 */ /* 0x000fe20000010821 */
[----:B------:R-:W-:-:S02]  /*b8c0*/  HADD2.F32 R3, -RZ, R8.H1_H1 ;  /* 0x30000008ff037230 */ /* 0x000fc40000004100 */
[----:B------:R-:W-:Y:S02]  /*b8d0*/  HADD2.F32 R11, -RZ, R56.H0_H0 ;  /* 0x20000038ff0b7230 */ /* 0x000fe40000004100 */
[----:B------:R-:W-:Y:S01]  /*b8e0*/  HADD2.F32 R5, -RZ, R53.H0_H0 ;  /* 0x20000035ff057230 */ /* 0x000fe20000004100 */
[-C--:B------:R-:W-:Y:S01]  /*b8f0*/  FMUL.FTZ R32, R0, R3.reuse ;  /* 0x0000000300207220 */ /* 0x080fe20000410000 */
[--C-:B------:R-:W-:Y:S01]  /*b900*/  HADD2.F32 R21, -RZ, R6.reuse.H0_H0 ;  /* 0x20000006ff157230 */ /* 0x100fe20000004100 */
[----:B------:R-:W-:Y:S01]  /*b910*/  FFMA.FTZ R35, R11, R3, R2 ;  /* 0x000000030b237223 */ /* 0x000fe20000010002 */
[----:B------:R-:W-:Y:S01]  /*b920*/  HADD2.F32 R20, -RZ, R6.H1_H1 ;  /* 0x30000006ff147230 */ /* 0x000fe20000004100 */
[----:B------:R-:W-:Y:S01]  /*b930*/  FMUL.FTZ R4, R5, R19 ;  /* 0x0000001305047220 */ /* 0x000fe20000410000 */
[--C-:B------:R-:W-:Y:S02]  /*b940*/  HADD2.F32 R8, -RZ, R10.reuse.H0_H0 ;  /* 0x2000000aff087230 */ /* 0x100fe40000004100 */
[----:B------:R-:W-:-:S02]  /*b950*/  HADD2.F32 R12, -RZ, R10.H1_H1 ;  /* 0x3000000aff0c7230 */ /* 0x000fc40000004100 */
[----:B------:R-:W-:Y:S02]  /*b960*/  HADD2.F32 R6, -RZ, R9.H0_H0 ;  /* 0x20000009ff067230 */ /* 0x000fe40000004100 */
[----:B------:R-:W-:Y:S02]  /*b970*/  HADD2.F32 R10, -RZ, R57.H0_H0 ;  /* 0x20000039ff0a7230 */ /* 0x000fe40000004100 */
[----:B------:R-:W-:Y:S01]  /*b980*/  HADD2.F32 R2, -RZ, R53.H1_H1 ;  /* 0x30000035ff027230 */ /* 0x000fe20000004100 */
[-C--:B------:R-:W-:Y:S01]  /*b990*/  FMUL.FTZ R29, R5, R6.reuse ;  /* 0x00000006051d7220 */ /* 0x080fe20000410000 */
[----:B------:R-:W-:Y:S01]  /*b9a0*/  HADD2.F32 R0, -RZ, R54.H0_H0 ;  /* 0x20000036ff007230 */ /* 0x000fe20000004100 */
[----:B------:R-:W-:Y:S01]  /*b9b0*/  FFMA.FTZ R34, R10, R6, R4 ;  /* 0x000000060a227223 */ /* 0x000fe20000010004 */
[----:B------:R-:W-:Y:S01]  /*b9c0*/  HADD2.F32 R9, -RZ, R9.H1_H1 ;  /* 0x30000009ff097230 */ /* 0x000fe20000004100 */
[----:B------:R-:W-:Y:S01]  /*b9d0*/  FMUL.FTZ R5, R2, R18 ;  /* 0x0000001202057220 */ /* 0x000fe20000410000 */
[----:B------:R-:W-:Y:S01]  /*b9e0*/  HADD2.F32 R7, -RZ, R57.H1_H1 ;  /* 0x30000039ff077230 */ /* 0x000fe20000004100 */
[----:B------:R-:W-:Y:S01]  /*b9f0*/  FMUL.FTZ R4, R0, R21 ;  /* 0x0000001500047220 */ /* 0x000fe20000410000 */
[----:B------:R-:W-:Y:S01]  /*ba00*/  HADD2.F32 R6, -RZ, R58.H0_H0 ;  /* 0x2000003aff067230 */ /* 0x000fe20000004100 */
[-C--:B------:R-:W-:Y:S01]  /*ba10*/  FMUL.FTZ R26, R2, R9.reuse ;  /* 0x00000009021a7220 */ /* 0x080fe20000410000 */
[----:B------:R-:W-:Y:S01]  /*ba20*/  HADD2.F32 R3, -RZ, R54.H1_H1 ;  /* 0x30000036ff037230 */ /* 0x000fe20000004100 */
[----:B------:R-:W-:Y:S01]  /*ba30*/  FFMA.FTZ R31, R7, R9, R5 ;  /* 0x00000009071f7223 */ /* 0x000fe20000010005 */
[----:B------:R-:W-:Y:S01]  /*ba40*/  HADD2.F32 R5, -RZ, R58.H1_H1 ;  /* 0x3000003aff057230 */ /* 0x000fe20000004100 */
[----:B------:R-:W-:Y:S01]  /*ba50*/  FFMA.FTZ R28, R6, R8, R4 ;  /* 0x00000008061c7223 */ /* 0x000fe20000010004 */
[----:B------:R-:W-:Y:S01]  /*ba60*/  HADD2.F32 R2, -RZ, R56.H1_H1 ;  /* 0x30000038ff027230 */ /* 0x000fe20000004100 */
[----:B------:R-:W-:-:S02]  /*ba70*/  FMUL.FTZ R4, R3, R20 ;  /* 0x0000001403047220 */ /* 0x000fc40000410000 */
[----:B------:R-:W-:Y:S01]  /*ba80*/  FMUL.FTZ R25, R0, R8 ;  /* 0x0000000800197220 */ /* 0x000fe20000410000 */
[----:B------:R-:W-:Y:S01]  /*ba90*/  HADD2.F32 R0, -RZ, R55.H1_H1 ;  /* 0x30000037ff007230 */ /* 0x000fe20000004100 */
[-C--:B------:R-:W-:Y:S01]  /*baa0*/  FMUL.FTZ R24, R3, R12.reuse ;  /* 0x0000000c03187220 */ /* 0x080fe20000410000 */
[--C-:B------:R-:W-:Y:S01]  /*bab0*/  HADD2.F32 R3, -RZ, R59.reuse.H0_H0 ;  /* 0x2000003bff037230 */ /* 0x100fe20000004100 */
[----:B------:R-:W-:Y:S01]  /*bac0*/  FFMA.FTZ R12, R5, R12, R4 ;  /* 0x0000000c050c7223 */ /* 0x000fe20000010004 */
[----:B------:R-:W-:Y:S01]  /*bad0*/  HADD2.F32 R4, -RZ, R59.H1_H1 ;  /* 0x3000003bff047230 */ /* 0x000fe20000004100 */
[----:B------:R-:W-:Y:S02]  /*bae0*/  FMUL.FTZ R8, R2, R23 ;  /* 0x0000001702087220 */ /* 0x000fe40000410000 */
[----:B------:R-:W-:Y:S02]  /*baf0*/  FMUL.FTZ R9, R0, R22 ;  /* 0x0000001600097220 */ /* 0x000fe40000410000 */
[----:B------:R-:W-:-:S02]  /*bb00*/  FMUL.FTZ R2, R2, R15 ;  /* 0x0000000f02027220 */ /* 0x000fc40000410000 */
[-C--:B------:R-:W-:Y:S02]  /*bb10*/  FMUL.FTZ R0, R0, R14.reuse ;  /* 0x0000000e00007220 */ /* 0x080fe40000410000 */
[----:B------:R-:W-:Y:S02]  /*bb20*/  FFMA.FTZ R15, R4, R15, R8 ;  /* 0x0000000f040f7223 */ /* 0x000fe40000010008 */
[----:B------:R-:W-:Y:S02]  /*bb30*/  FFMA.FTZ R14, R3, R14, R9 ;  /* 0x0000000e030e7223 */ /* 0x000fe40000010009 */
        /* <DEDUP_REMOVED lines=15> */
[----:B------:R1:W-:Y:S04]  /*bc30*/  STS.128 [R30], R8 ;  /* 0x000000081e007388 */ /* 0x0003e80000000c00 */
[----:B------:R1:W-:Y:S02]  /*bc40*/  STS.128 [R27+0x10080], R4 ;  /* 0x010080041b007388 */ /* 0x0003e40000000c00 */
.L_x_219:
[----:B------:R-:W-:Y:S05]  /*bc50*/  BSYNC B1 ;  /* 0x0000000000017941 */ /* 0x000fea0003800000 */
.L_x_218:
[----:B------:R-:W-:Y:S01]  /*bc60*/  IADD3 R0, R198, 0x40, RZ ;  /* 0x00000040c6007810 */ /* 0x000fe20007ffe0ff */
[----:B------:R-:W-:Y:S03]  /*bc70*/  BSSY B1, `(.L_x_222) ;  /* 0x00000bb000017945 */ /* 0x000fe60003800000 */
[----:B------:R-:W-:-:S13]  /*bc80*/  ISETP.GE.AND P0, PT, R0, R41, PT ;  /* 0x000000290000720c */ /* 0x000fda0003f06270 */
[----:B------:R-:W-:Y:S05]  /*bc90*/  @P0 BRA `(.L_x_223) ;  /* 0x00000b8000000947 */ /* 0x000fea0003800000 */
[----:B------:R-:W-:Y:S01]  /*bca0*/  ISETP.GE.AND P0, PT, R132, c[0x0][0x27c], PT ;  /* 0x00009f0084007a0c */ /* 0x000fe20003f06270 */
[----:B------:R-:W-:Y:S01]  /*bcb0*/  BSSY B0, `(.L_x_224) ;  /* 0x000005d000007945 */ /* 0x000fe20003800000 */
[----:B------:R-:W-:-:S11]  /*bcc0*/  SHF.R.U32.HI R37, RZ, 0x3, R243 ;  /* 0x00000003ff257819 */ /* 0x000fd600000116f3 */
[----:B------:R-:W-:Y:S05]  /*bcd0*/  @P0 BRA `(.L_x_225) ;  /* 0x000005a000000947 */ /* 0x000fea0003800000 */
[----:B------:R-:W-:Y:S01]  /*bce0*/  MOV R3, c[0x0][0x27c] ;  /* 0x00009f0000037a02 */ /* 0x000fe20000000f00 */
[----:B------:R-:W-:Y:S01]  /*bcf0*/  HADD2.F32 R13, -RZ, R45.H0_H0 ;  /* 0x2000002dff0d7230 */ /* 0x000fe20000004100 */
[----:B------:R-:W-:Y:S02]  /*bd00*/  LOP3.LUT R0, R243, 0x38, R132, 0xf8, !PT ;  /* 0x00000038f3007812 */ /* 0x000fe400078ef884 */
[----:B------:R-:W-:-:S04]  /*bd10*/  LEA.HI R3, R3, R216, RZ, 0x1d ;  /* 0x000000d803037211 */ /* 0x000fc800078fe8ff */
[----:B-1----:R-:W-:Y:S02]  /*bd20*/  SHF.R.S32.HI R4, RZ, 0x1f, R3 ;  /* 0x0000001fff047819 */ /* 0x002fe40000011403 */
        /* <DEDUP_REMOVED lines=16> */
[--C-:B------:R-:W-:Y:S02]  /*be30*/  HADD2.F32 R23, -RZ, R7.reuse.H0_H0 ;  /* 0x20000007ff177230 */ /* 0x100fe40000004100 */
[--C-:B--2---:R-:W-:Y:S02]  /*be40*/  HADD2.F32 R4, -RZ, R8.reuse.H0_H0 ;  /* 0x20000008ff047230 */ /* 0x104fe40000004100 */
        /* <DEDUP_REMOVED lines=67> */
.L_x_225:
[----:B------:R-:W-:Y:S05]  /*c280*/  BSYNC B0 ;  /* 0x0000000000007941 */ /* 0x000fea0003800000 */
.L_x_224:
[----:B------:R-:W-:-:S13]  /*c290*/  ISETP.GE.AND P0, PT, R134, c[0x0][0x27c], PT ;  /* 0x00009f0086007a0c */ /* 0x000fda0003f06270 */
[----:B------:R-:W-:Y:S05]  /*c2a0*/  @P0 BRA `(.L_x_223) ;  /* 0x0000057000000947 */ /* 0x000fea0003800000 */
[----:B------:R-:W-:Y:S01]  /*c2b0*/  MOV R0, c[0x0][0x27c] ;  /* 0x00009f0000007a02 */ /* 0x000fe20000000f00 */
[----:B-1----:R-:W1:Y:S01]  /*c2c0*/  LDS.128 R4, [R247] ;  /* 0x00000000f7047984 */ /* 0x002e620000000c00 */
[----:B------:R-:W-:Y:S02]  /*c2d0*/  HADD2.F32 R13, -RZ, R55.H0_H0 ;  /* 0x20000037ff0d7230 */ /* 0x000fe40000004100 */
[----:B------:R-:W-:-:S04]  /*c2e0*/  LEA.HI R0, R0, R52, RZ, 0x1d ;  /* 0x0000003400007211 */ /* 0x000fc800078fe8ff */
        /* <DEDUP_REMOVED lines=23> */
[--C-:B------:R-:W-:Y:S02]  /*c460*/  HADD2.F32 R15, -RZ, R11.reuse.H0_H0 ;  /* 0x2000000bff0f7230 */ /* 0x100fe40000004100 */
[----:B------:R-:W-:Y:S01]  /*c470*/  HADD2.F32 R14, -RZ, R11.H1_H1 ;  /* 0x3000000bff0e7230 */ /* 0x000fe20000004100 */
[----:B------:R-:W-:Y:S01]  /*c480*/  FMUL.FTZ R32, R2, R4 ;  /* 0x0000000402207220 */ /* 0x000fe20000410000 */
[----:B------:R-:W-:Y:S01]  /*c490*/  HADD2.F32 R3, -RZ, R8.H1_H1 ;  /* 0x30000008ff037230 */ /* 0x000fe20000004100 */
[C---:B------:R-:W-:Y:S01]  /*c4a0*/  FMUL.FTZ R2, R0.reuse, R16 ;  /* 0x0000001000027220 */ /* 0x040fe20000410000 */
[----:B------:R-:W-:Y:S01]  /*c4b0*/  HADD2.F32 R11, -RZ, R56.H0_H0 ;  /* 0x20000038ff0b7230 */ /* 0x000fe20000004100 */
[----:B------:R-:W-:Y:S01]  /*c4c0*/  FFMA.FTZ R35, R13, R4, R7 ;  /* 0x000000040d237223 */ /* 0x000fe20000010007 */
[--C-:B------:R-:W-:Y:S01]  /*c4d0*/  HADD2.F32 R8, -RZ, R10.reuse.H0_H0 ;  /* 0x2000000aff087230 */ /* 0x100fe20000004100 */
[----:B------:R-:W-:Y:S01]  /*c4e0*/  FMUL.FTZ R4, R5, R19 ;  /* 0x0000001305047220 */ /* 0x000fe20000410000 */
[----:B------:R-:W-:Y:S01]  /*c4f0*/  HADD2.F32 R12, -RZ, R10.H1_H1 ;  /* 0x3000000aff0c7230 */ /* 0x000fe20000004100 */
[-C--:B------:R-:W-:Y:S01]  /*c500*/  FFMA.FTZ R34, R11, R3.reuse, R2 ;  /* 0x000000030b227223 */ /* 0x080fe20000010002 */
[----:B------:R-:W-:Y:S01]  /*c510*/  HADD2.F32 R6, -RZ, R9.H0_H0 ;  /* 0x20000009ff067230 */ /* 0x000fe20000004100 */
[----:B------:R-:W-:Y:S01]  /*c520*/  FMUL.FTZ R31, R0, R3 ;  /* 0x00000003001f7220 */ /* 0x000fe20000410000 */
[----:B------:R-:W-:Y:S01]  /*c530*/  HADD2.F32 R10, -RZ, R57.H0_H0 ;  /* 0x20000039ff0a7230 */ /* 0x000fe20000004100 */
[----:B------:R-:W-:Y:S01]  /*c540*/  FFMA.FTZ R13, R13, R17, -R32 ;  /* 0x000000110d0d7223 */ /* 0x000fe20000010820 */
        /* <DEDUP_REMOVED lines=45> */
.L_x_223:
[----:B------:R-:W-:Y:S05]  /*c820*/  BSYNC B1 ;  /* 0x0000000000017941 */ /* 0x000fea0003800000 */
.L_x_222:
[----:B------:R-:W-:-:S04]  /*c830*/  IADD3 R0, R198, 0x60, RZ ;  /* 0x00000060c6007810 */ /* 0x000fc80007ffe0ff */
        /* <DEDUP_REMOVED lines=96> */
.L_x_227:
[----:B------:R-:W-:Y:S05]  /*ce40*/  BSYNC B0 ;  /* 0x0000000000007941 */ /* 0x000fea0003800000 */
.L_x_226:
        /* <DEDUP_REMOVED lines=89> */
.L_x_205:
[----:B------:R-:W-:Y:S05]  /*d3e0*/  BSYNC B2 ;  /* 0x0000000000027941 */ /* 0x000fea0003800000 */
.L_x_177:
[----:B------:R-:W-:-:S04]  /*d3f0*/  DEPBAR.LE SB0, 0x0 ;  /* 0x000080000000791a */ /* 0x000fc80000000000 */
[----:B------:R-:W-:Y:S01]  /*d400*/  BAR.SYNC.DEFER_BLOCKING 0x0 ;  /* 0x0000000000007b1d */ /* 0x000fe20000010000 */
[----:B------:R-:W-:Y:S01]  /*d410*/  IMAD R0, R61, c[0x0][0x208], RZ ;  /* 0x000082003d007a24 */ /* 0x000fe200078e02ff */
[----:B------:R-:W-:Y:S01]  /*d420*/  LOP3.LUT P6, RZ, R219, 0x4, RZ, 0xc0, !PT ;  /* 0x00000004dbff7812 */ /* 0x000fe200078cc0ff */
[----:B-1----:R-:W-:Y:S01]  /*d430*/  IMAD.WIDE.U32 R2, R77, c[0x0][0x208], RZ ;  /* 0x000082004d027a25 */ /* 0x002fe200078e00ff */
[----:B------:R-:W-:-:S03]  /*d440*/  IADD3 R220, R115, -0x2, RZ ;  /* 0xfffffffe73dc7810 */ /* 0x000fc60007ffe0ff */
[C---:B------:R-:W-:Y:S01]  /*d450*/  IMAD R4, R77.reuse, c[0x0][0x20c], R0 ;  /* 0x000083004d047a24 */ /* 0x040fe200078e0200 */
[----:B------:R-:W-:Y:S01]  /*d460*/  LEA R0, P0, R2, R214, 0x5 ;  /* 0x000000d602007211 */ /* 0x000fe200078028ff */
[----:B------:R-:W-:Y:S02]  /*d470*/  IMAD R76, R77, -0x20, R131 ;  /* 0xffffffe04d4c7824 */ /* 0x000fe400078e0283 */
[----:B------:R-:W-:-:S05]  /*d480*/  IMAD.IADD R3, R3, 0x1, R4 ;  /* 0x0000000103037824 */ /* 0x000fca00078e0204 */
[----:B------:R-:W-:Y:S02]  /*d490*/  LEA.HI.X R2, R2, R218, R3, 0x5, P0 ;  /* 0x000000da02027211 */ /* 0x000fe400000f2c03 */
[----:B------:R-:W-:-:S04]  /*d4a0*/  LEA R4, P0, R0, c[0x0][0x1f8], 0x1 ;  /* 0x00007e0000047a11 */ /* 0x000fc800078008ff */
[----:B------:R-:W-:Y:S01]  /*d4b0*/  R2P PR, R216, 0x6 ;  /* 0x00000006d8007804 */ /* 0x000fe20000000000 */
[----:B------:R-:W-:Y:S01]  /*d4c0*/  LDSM.16.M88.4 R12, [R182] ;  /* 0x00000000b60c783b */ /* 0x000fe20000000200 */
[----:B------:R-:W-:Y:S01]  /*d4d0*/  LEA.HI.X R5, R0, c[0x0][0x1fc], R2, 0x1, P0 ;  /* 0x00007f0000057a11 */ /* 0x000fe200000f0c02 */
[----:B------:R-:W-:Y:S01]  /*d4e0*/  IMAD.MOV.U32 R2, RZ, RZ, 0x40 ;  /* 0x00000040ff027424 */ /* 0x000fe200078e00ff */
[----:B------:R-:W-:Y:S01]  /*d4f0*/  LOP3.LUT R0, R60, 0x1, RZ, 0xc0, !PT ;  /* 0x000000013c007812 */ /* 0x000fe200078ec0ff */
[----:B--2-4-:R-:W1:Y:S01]  /*d500*/  LDSM.16.M88.4 R20, [R176] ;  /* 0x00000000b014783b */ /* 0x014e620000000200 */
[----:B------:R-:W-:Y:S02]  /*d510*/  ISETP.GT.AND P0, PT, R76, R198, PT ;  /* 0x000000c64c00720c */ /* 0x000fe40003f04270 */
[----:B------:R-:W-:Y:S01]  /*d520*/  LOP3.LUT P3, RZ, R60, 0x2, RZ, 0xc0, !PT ;  /* 0x000000023cff7812 */ /* 0x000fe2000786c0ff */
[----:B------:R-:W-:Y:S01]  /*d530*/  LDSM.16.M88.4 R8, [R183] ;  /* 0x00000000b708783b */ /* 0x000fe20000000200 */
[----:B------:R-:W-:-:S02]  /*d540*/  ISETP.NE.U32.OR P0, PT, R0, 0x1, !P0 ;  /* 0x000000010000780c */ /* 0x000fc40004705470 */
[C---:B------:R-:W-:Y:S01]  /*d550*/  IADD3 R0, R176.reuse, 0x20, RZ ;  /* 0x00000020b0007810 */ /* 0x040fe20007ffe0ff */
[----:B------:R-:W2:Y:S01]  /*d560*/  LDSM.16.M88.4 R40, [R176+0x800] ;  /* 0x00080000b028783b */ /* 0x000ea20000000200 */
[----:B------:R-:W-:Y:S02]  /*d570*/  @P1 IADD3 R0, R176, -0x20, RZ ;  /* 0xffffffe0b0001810 */ /* 0x000fe40007ffe0ff */
[----:B------:R-:W-:Y:S02]  /*d580*/  LOP3.LUT P1, RZ, R60, 0x4, RZ, 0xc0, !PT ;  /* 0x000000043cff7812 */ /* 0x000fe4000782c0ff */
[CC--:B------:R-:W-:Y:S01]  /*d590*/  ISETP.LE.OR P3, PT, R76.reuse, R198.reuse, !P3 ;  /* 0x000000c64c00720c */ /* 0x0c0fe20005f63670 */
[----:B------:R-:W3:Y:S01]  /*d5a0*/  LDSM.16.M88.4 R28, [R0] ;  /* 0x00000000001c783b */ /* 0x000ee20000000200 */
[----:B------:R-:W-:Y:S02]  /*d5b0*/  ISETP.LE.OR P1, PT, R76, R198, !P1 ;  /* 0x000000c64c00720c */ /* 0x000fe40004f23670 */
[----:B------:R-:W-:Y:S01]  /*d5c0*/  SEL R2, R2, 0xffffffc0, !P2 ;  /* 0xffffffc002027807 */ /* 0x000fe20005000000 */
[----:B------:R-:W4:Y:S04]  /*d5d0*/  LDSM.16.M88.4 R56, [R0+0x800] ;  /* 0x000800000038783b */ /* 0x000f280000000200 */
[----:B------:R-:W-:Y:S01]  /*d5e0*/  @!PT LDS RZ, [RZ] ;  /* 0x00000000fffff984 */ /* 0x000fe20000000800 */
[----:B------:R-:W-:Y:S01]  /*d5f0*/  @!PT LDS RZ, [RZ] ;  /* 0x00000000fffff984 */ /* 0x000fe20000000800 */
[----:B------:R-:W-:Y:S01]  /*d600*/  @!PT LDS RZ, [RZ] ;  /* 0x00000000fffff984 */ /* 0x000fe20000000800 */
[----:B------:R2:W-:Y:S01]  /*d610*/  LDGSTS.E.BYPASS.LTC128B.128 [R188+0x8080], [R4.64], !P0 ;  /* 0x0808000004bc7fae */ /* 0x0005e2000c101d46 */
[----:B------:R-:W-:Y:S01]  /*d620*/  LOP3.LUT P0, RZ, R60, 0x8, RZ, 0xc0, !PT ;  /* 0x000000083cff7812 */ /* 0x000fe2000780c0ff */
[----:B------:R-:W-:-:S02]  /*d630*/  IMAD.IADD R3, R176, 0x1, R2 ;  /* 0x00000001b0037824 */ /* 0x000fc400078e0202 */
[----:B------:R2:W-:Y:S01]  /*d640*/  LDGSTS.E.BYPASS.LTC128B.128 [R188+0x9080], [R4.64+0x80], !P3 ;  /* 0x0908008004bc7fae */ /* 0x0005e2000d901d46 */
[----:B------:R-:W-:Y:S01]  /*d650*/  ISETP.LE.OR P0, PT, R76, R198, !P0 ;  /* 0x000000c64c00720c */ /* 0x000fe20004703670 */
[----:B------:R-:W-:Y:S02]  /*d660*/  IMAD.IADD R177, R2, 0x1, R0 ;  /* 0x0000000102b17824 */ /* 0x000fe400078e0200 */
[----:B------:R3:W-:Y:S01]  /*d670*/  LDGSTS.E.BYPASS.LTC128B.128 [R188+0xa080], [R4.64+0x100], !P1 ;  /* 0x0a08010004bc7fae */ /* 0x0007e2000c901d46 */
[C---:B-1----:R-:W-:Y:S09]  /*d680*/  HMMA.16816.F32 R16, R12.reuse, R20, RZ ;  /* 0x000000140c10723c */ /* 0x042ff200000018ff */
[----:B------:R1:W-:Y:S04]  /*d690*/  LDGSTS.E.BYPASS.LTC128B.128 [R188+0xb080], [R4.64+0x180], !P0 ;  /* 0x0b08018004bc7fae */ /* 0x0003e8000c101d46 */
[----:B------:R-:W-:Y:S01]  /*d6a0*/  LDSM.16.M88.4 R44, [R3] ;  /* 0x00000000032c783b */ /* 0x000fe20000000200 */
[C---:B------:R-:W-:Y:S03]  /*d6b0*/  HMMA.16816.F32 R24, R12.reuse, R22, RZ ;  /* 0x000000160c18723c */ /* 0x040fe600000018ff */
[----:B------:R-:W-:Y:S04]  /*d6c0*/  LDSM.16.M88.4 R20, [R184] ;  /* 0x00000000b814783b */ /* 0x000fe80000000200 */
[----:B------:R-:W-:Y:S01]  /*d6d0*/  LDSM.16.M88.4 R48, [R177] ;  /* 0x00000000b130783b */ /* 0x000fe20000000200 */
[----:B--2---:R-:W-:Y:S03]  /*d6e0*/  HMMA.16816.F32 R32, R12, R40, RZ ;  /* 0x000000280c20723c */ /* 0x004fe600000018ff */
[----:B------:R-:W-:Y:S04]  /*d6f0*/  LDSM.16.M88.4 R52, [R3+0x800] ;  /* 0x000800000334783b */ /* 0x000fe80000000200 */
[----:B------:R-:W-:Y:S01]  /*d700*/  LDSM.16.M88.4 R60, [R176+0x1000] ;  /* 0x00100000b03c783b */ /* 0x000fe20000000200 */
[C---:B---3--:R-:W-:Y:S03]  /*d710*/  HMMA.16816.F32 R16, R8.reuse, R28, R16 ;  /* 0x0000001c0810723c */ /* 0x048fe60000001810 */
[----:B------:R-:W-:Y:S04]  /*d720*/  LDSM.16.M88.4 R68, [R0+0x1000] ;  /* 0x001000000044783b */ /* 0x000fe80000000200 */
[----:B-1----:R-:W1:Y:S01]  /*d730*/  LDSM.16.M88.4 R4, [R185] ;  /* 0x00000000b904783b */ /* 0x002e620000000200 */
[----:B------:R-:W-:Y:S03]  /*d740*/  HMMA.16816.F32 R36, R8, R30, R24 ;  /* 0x0000001e0824723c */ /* 0x000fe60000001818 */
[----:B------:R-:W2:Y:S04]  /*d750*/  LDSM.16.M88.4 R24, [R182+0x4000] ;  /* 0x00400000b618783b */ /* 0x000ea80000000200 */
[----:B------:R-:W-:Y:S01]  /*d760*/  LDSM.16.M88.4 R28, [R176+0x1800] ;  /* 0x00180000b01c783b */ /* 0x000fe20000000200 */
[----:B------:R-:W-:Y:S03]  /*d770*/  HMMA.16816.F32 R40, R12, R42, RZ ;  /* 0x0000002a0c28723c */ /* 0x000fe600000018ff */
[----:B------:R-:W-:Y:S04]  /*d780*/  LDSM.16.M88.4 R64, [R3+0x1000] ;  /* 0x001000000340783b */ /* 0x000fe80000000200 */
[----:B------:R-:W-:Y:S01]  /*d790*/  LDSM.16.M88.4 R72, [R177+0x2000] ;  /* 0x00200000b148783b */ /* 0x000fe20000000200 */
[C---:B----4-:R-:W-:Y:S03]  /*d7a0*/  HMMA.16816.F32 R32, R8.reuse, R56, R32 ;  /* 0x000000380820723c */ /* 0x050fe60000001820 */
[----:B------:R-:W0:Y:S11]  /*d7b0*/  LDGDEPBAR ;  /* 0x00000000000079af */ /* 0x000e360000000000 */
[----:B------:R-:W-:Y:S02]  /*d7c0*/  @!UPT UIADD3 URZ, URZ, URZ, URZ ;  /* 0x0000003f3f3ff290 */ /* 0x000fe4000fffe03f */
[----:B------:R-:W-:Y:S01]  /*d7d0*/  HMMA.16816.F32 R40, R8, R58, R40 ;  /* 0x0000003a0828723c */ /* 0x000fe20000001828 */
[----:B------:R-:W-:Y:S07]  /*d7e0*/  LDSM.16.M88.4 R56, [R177+0x1000] ;  /* 0x00100000b138783b */ /* 0x000fee0000000200 */
[C---:B-1----:R-:W-:Y:S08]  /*d7f0*/  HMMA.16816.F32 R16, R4.reuse, R44, R16 ;  /* 0x0000002c0410723c */ /* 0x042ff00000001810 */
[C---:B------:R-:W-:Y:S01]  /*d800*/  HMMA.16816.F32 R36, R4.reuse, R46, R36 ;  /* 0x0000002e0424723c */ /* 0x040fe20000001824 */
[----:B------:R-:W1:Y:S07]  /*d810*/  LDSM.16.M88.4 R44, [R177+0x800] ;  /* 0x00080000b12c783b */ /* 0x000e6e0000000200 */
[----:B------:R-:W-:Y:S08]  /*d820*/  HMMA.16816.F32 R32, R4, R52, R32 ;  /* 0x000000340420723c */ /* 0x000ff00000001820 */
[C---:B------:R-:W-:Y:S01]  /*d830*/  HMMA.16816.F32 R12, R20.reuse, R48, R16 ;  /* 0x00000030140c723c */ /* 0x040fe20000001810 */
[----:B------:R-:W3:Y:S07]  /*d840*/  LDSM.16.M88.4 R16, [R183+0x4000] ;  /* 0x00400000b710783b */ /* 0x000eee0000000200 */
[----:B------:R-:W-:Y:S01]  /*d850*/  HMMA.16816.F32 R36, R20, R50, R36 ;  /* 0x000000321424723c */ /* 0x000fe20000001824 */
[----:B------:R-:W-:Y:S07]  /*d860*/  LDSM.16.M88.4 R48, [R0+0x1800] ;  /* 0x001800000030783b */ /* 0x000fee0000000200 */
[----:B------:R-:W-:Y:S01]  /*d870*/  HMMA.16816.F32 R40, R4, R54, R40 ;  /* 0x000000360428723c */ /* 0x000fe20000001828 */
[----:B------:R-:W-:Y:S07]  /*d880*/  LDSM.16.M88.4 R52, [R3+0x1800] ;  /* 0x001800000334783b */ /* 0x000fee0000000200 */
[----:B--2---:R-:W-:Y:S01]  /*d890*/  HMMA.16816.F32 R8, R24, R60, R12 ;  /* 0x0000003c1808723c */ /* 0x004fe2000000180c */
[----:B------:R-:W2:Y:S07]  /*d8a0*/  LDSM.16.M88.4 R12, [R185+0x4000] ;  /* 0x00400000b90c783b */ /* 0x000eae0000000200 */
[----:B-1----:R-:W-:Y:S08]  /*d8b0*/  HMMA.16816.F32 R32, R20, R44, R32 ;  /* 0x0000002c1420723c */ /* 0x002ff00000001820 */
[----:B------:R-:W-:Y:S01]  /*d8c0*/  HMMA.16816.F32 R36, R24, R62, R36 ;  /* 0x0000003e1824723c */ /* 0x000fe20000001824 */
[----:B------:R-:W-:Y:S07]  /*d8d0*/  LDSM.16.M88.4 R60, [R3+0x2000] ;  /* 0x00200000033c783b */ /* 0x000fee0000000200 */
[----:B---3--:R-:W-:Y:S01]  /*d8e0*/  HMMA.16816.F32 R4, R16, R68, R8 ;  /* 0x000000441004723c */ /* 0x008fe20000001808 */
[----:B------:R-:W1:Y:S07]  /*d8f0*/  LDSM.16.M88.4 R8, [R184+0x4000] ;  /* 0x00400000b808783b */ /* 0x000e6e0000000200 */
[----:B------:R-:W-:Y:S01]  /*d900*/  HMMA.16816.F32 R40, R20, R46, R40 ;  /* 0x0000002e1428723c */ /* 0x000fe20000001828 */
[----:B------:R-:W-:Y:S07]  /*d910*/  LDSM.16.M88.4 R44, [R177+0x1800] ;  /* 0x00180000b12c783b */ /* 0x000fee0000000200 */
[----:B------:R-:W-:Y:S08]  /*d920*/  HMMA.16816.F32 R32, R24, R28, R32 ;  /* 0x0000001c1820723c */ /* 0x000ff00000001820 */
[----:B------:R-:W-:Y:S01]  /*d930*/  HMMA.16816.F32 R36, R16, R70, R36 ;  /* 0x000000461024723c */ /* 0x000fe20000001824 */
[----:B------:R-:W-:Y:S07]  /*d940*/  LDSM.16.M88.4 R68, [R176+0x2000] ;  /* 0x00200000b044783b */ /* 0x000fee0000000200 */
[----:B--2---:R-:W-:Y:S01]  /*d950*/  HMMA.16816.F32 R20, R12, R64, R4 ;  /* 0x000000400c14723c */ /* 0x004fe20000001804 */
[----:B------:R-:W2:Y:S07]  /*d960*/  LDSM.16.M88.4 R4, [R182+0x8000] ;  /* 0x00800000b604783b */ /* 0x000eae0000000200 */
[----:B------:R-:W-:Y:S01]  /*d970*/  HMMA.16816.F32 R40, R24, R30, R40 ;  /* 0x0000001e1828723c */ /* 0x000fe20000001828 */
[----:B------:R-:W-:Y:S04]  /*d980*/  LDSM.16.M88.4 R28, [R183+0x8000] ;  /* 0x00800000b71c783b */ /* 0x000fe80000000200 */
[----:B------:R-:W-:Y:S03]  /*d990*/  LDSM.16.M88.4 R24, [R185+0x8000] ;  /* 0x00800000b918783b */ /* 0x000fe60000000200 */
[----:B------:R-:W-:Y:S08]  /*d9a0*/  HMMA.16816.F32 R32, R16, R48, R32 ;  /* 0x000000301020723c */ /* 0x000ff00000001820 */
[----:B------:R-:W-:Y:S01]  /*d9b0*/  HMMA.16816.F32 R36, R12, R66, R36 ;  /* 0x000000420c24723c */ /* 0x000fe20000001824 */
[----:B------:R-:W3:Y:S07]  /*d9c0*/  LDSM.16.M88.4 R64, [R0+0x2000] ;  /* 0x002000000040783b */ /* 0x000eee0000000200 */
[----:B-1----:R-:W-:Y:S08]  /*d9d0*/  HMMA.16816.F32 R20, R8, R56, R20 ;  /* 0x000000380814723c */ /* 0x002ff00000001814 */
[----:B------:R-:W-:Y:S01]  /*d9e0*/  HMMA.16816.F32 R40, R16, R50, R40 ;  /* 0x000000321028723c */ /* 0x000fe20000001828 */
[----:B------:R-:W1:Y:S07]  /*d9f0*/  LDSM.16.M88.4 R48, [R176+0x2800] ;  /* 0x00280000b030783b */ /* 0x000e6e0000000200 */
[----:B------:R-:W-:Y:S08]  /*da00*/  HMMA.16816.F32 R32, R12, R52, R32 ;  /* 0x000000340c20723c */ /* 0x000ff00000001820 */
[----:B------:R-:W-:Y:S01]  /*da10*/  HMMA.16816.F32 R36, R8, R58, R36 ;  /* 0x0000003a0824723c */ /* 0x000fe20000001824 */
[----:B------:R-:W4:Y:S07]  /*da20*/  LDSM.16.M88.4 R56, [R0+0x2800] ;  /* 0x002800000038783b */ /* 0x000f2e0000000200 */
[----:B--2---:R-:W-:Y:S01]  /*da30*/  HMMA.16816.F32 R16, R4, R68, R20 ;  /* 0x000000440410723c */ /* 0x004fe20000001814 */
[----:B------:R-:W2:Y:S07]  /*da40*/  LDSM.16.M88.4 R20, [R184+0x8000] ;  /* 0x00800000b814783b */ /* 0x000eae0000000200 */
[----:B------:R-:W-:Y:S01]  /*da50*/  HMMA.16816.F32 R40, R12, R54, R40 ;  /* 0x000000360c28723c */ /* 0x000fe20000001828 */
[----:B------:R-:W-:Y:S07]  /*da60*/  LDSM.16.M88.4 R52, [R177+0x2800] ;  /* 0x00280000b134783b */ /* 0x000fee0000000200 */
[----:B------:R-:W-:Y:S08]  /*da70*/  HMMA.16816.F32 R32, R8, R44, R32 ;  /* 0x0000002c0820723c */ /* 0x000ff00000001820 */
[----:B------:R-:W-:Y:S01]  /*da80*/  HMMA.16816.F32 R36, R4, R70, R36 ;  /* 0x000000460424723c */ /* 0x000fe20000001824 */
[----:B------:R-:W-:Y:S07]  /*da90*/  LDSM.16.M88.4 R68, [R0+0x3000] ;  /* 0x003000000044783b */ /* 0x000fee0000000200 */
[----:B---3--:R-:W-:Y:S01]  /*daa0*/  HMMA.16816.F32 R12, R28, R64, R16 ;  /* 0x000000401c0c723c */ /* 0x008fe20000001810 */
[----:B------:R-:W-:Y:S07]  /*dab0*/  LDSM.16.M88.4 R16, [R182+0xc000] ;  /* 0x00c00000b610783b */ /* 0x000fee0000000200 */
[----:B------:R-:W-:Y:S01]  /*dac0*/  HMMA.16816.F32 R40, R8, R46, R40 ;  /* 0x0000002e0828723c */ /* 0x000fe20000001828 */
[----:B------:R-:W3:Y:S07]  /*dad0*/  LDSM.16.M88.4 R44, [R3+0x2800] ;  /* 0x00280000032c783b */ /* 0x000eee0000000200 */
[----:B-1----:R-:W-:Y:S08]  /*dae0*/  HMMA.16816.F32 R32, R4, R48, R32 ;  /* 0x000000300420723c */ /* 0x002ff00000001820 */
[----:B------:R-:W-:Y:S01]  /*daf0*/  HMMA.16816.F32 R36, R28, R66, R36 ;  /* 0x000000421c24723c */ /* 0x000fe20000001824 */
[----:B------:R-:W1:Y:S07]  /*db00*/  LDSM.16.M88.4 R64, [R176+0x3000] ;  /* 0x00300000b040783b */ /* 0x000e6e0000000200 */
[----:B------:R-:W-:Y:S01]  /*db10*/  HMMA.16816.F32 R8, R24, R60, R12 ;  /* 0x0000003c1808723c */ /* 0x000fe2000000180c */
[----:B------:R-:W1:Y:S07]  /*db20*/  LDSM.16.M88.4 R12, [R183+0xc000] ;  /* 0x00c00000b70c783b */ /* 0x000e6e0000000200 */
[----:B------:R-:W-:Y:S01]  /*db30*/  HMMA.16816.F32 R40, R4, R50, R40 ;  /* 0x000000320428723c */ /* 0x000fe20000001828 */
[----:B------:R-:W1:Y:S07]  /*db40*/  LDSM.16.M88.4 R48, [R176+0x3800] ;  /* 0x00380000b030783b */ /* 0x000e6e0000000200 */
[----:B----4-:R-:W-:Y:S08]  /*db50*/  HMMA.16816.F32 R32, R28, R56, R32 ;  /* 0x000000381c20723c */ /* 0x010ff00000001820 */
[----:B------:R-:W-:Y:S01]  /*db60*/  HMMA.16816.F32 R36, R24, R62, R36 ;  /* 0x0000003e1824723c */ /* 0x000fe20000001824 */
[----:B------:R-:W-:Y:S07]  /*db70*/  LDSM.16.M88.4 R60, [R3+0x3000] ;  /* 0x00300000033c783b */ /* 0x000fee0000000200 */
[----:B--2---:R-:W-:Y:S01]  /*db80*/  HMMA.16816.F32 R4, R20, R72, R8 ;  /* 0x000000481404723c */ /* 0x004fe20000001808 */
[----:B------:R-:W2:Y:S07]  /*db90*/  LDSM.16.M88.4 R8, [R185+0xc000] ;  /* 0x00c00000b908783b */ /* 0x000eae0000000200 */
[----:B------:R-:W-:Y:S01]  /*dba0*/  HMMA.16816.F32 R40, R28, R58, R40 ;  /* 0x0000003a1c28723c */ /* 0x000fe20000001828 */
[----:B------:R-:W-:Y:S07]  /*dbb0*/  LDSM.16.M88.4 R56, [R177+0x3000] ;  /* 0x00300000b138783b */ /* 0x000fee0000000200 */
[----:B---3--:R-:W-:Y:S08]  /*dbc0*/  HMMA.16816.F32 R32, R24, R44, R32 ;  /* 0x0000002c1820723c */ /* 0x008ff00000001820 */
[----:B------:R-:W-:Y:S08]  /*dbd0*/  HMMA.16816.F32 R28, R20, R74, R36 ;  /* 0x0000004a141c723c */ /* 0x000ff00000001824 */
[----:B-1----:R-:W-:Y:S08]  /*dbe0*/  HMMA.16816.F32 R4, R16, R64, R4 ;  /* 0x000000401004723c */ /* 0x002ff00000001804 */
[----:B------:R-:W-:Y:S01]  /*dbf0*/  HMMA.16816.F32 R36, R24, R46, R40 ;  /* 0x0000002e1824723c */ /* 0x000fe20000001828 */
[----:B------:R-:W1:Y:S04]  /*dc00*/  LDSM.16.M88.4 R44, [R0+0x3800] ;  /* 0x00380000002c783b */ /* 0x000e680000000200 */
[----:B------:R-:W-:Y:S03]  /*dc10*/  LDSM.16.M88.4 R40, [R3+0x3800] ;  /* 0x003800000328783b */ /* 0x000fe60000000200 */
[----:B------:R-:W-:Y:S08]  /*dc20*/  HMMA.16816.F32 R32, R20, R52, R32 ;  /* 0x000000341420723c */ /* 0x000ff00000001820 */
[----:B------:R-:W-:Y:S08]  /*dc30*/  HMMA.16816.F32 R28, R16, R66, R28 ;  /* 0x00000042101c723c */ /* 0x000ff0000000181c */
[----:B------:R-:W-:Y:S01]  /*dc40*/  HMMA.16816.F32 R24, R12, R68, R4 ;  /* 0x000000440c18723c */ /* 0x000fe20000001804 */
[----:B------:R-:W3:Y:S07]  /*dc50*/  LDSM.16.M88.4 R4, [R184+0xc000] ;  /* 0x00c00000b804783b */ /* 0x000eee0000000200 */
[----:B------:R-:W-:Y:S08]  /*dc60*/  HMMA.16816.F32 R20, R20, R54, R36 ;  /* 0x000000361414723c */ /* 0x000ff00000001824 */
[----:B------:R-:W-:Y:S08]  /*dc70*/  HMMA.16816.F32 R36, R16, R48, R32 ;  /* 0x000000301024723c */ /* 0x000ff00000001820 */
[----:B------:R-:W-:Y:S08]  /*dc80*/  HMMA.16816.F32 R32, R12, R70, R28 ;  /* 0x000000460c20723c */ /* 0x000ff0000000181c */
[----:B--2---:R-:W-:Y:S08]  /*dc90*/  HMMA.16816.F32 R28, R8, R60, R24 ;  /* 0x0000003c081c723c */ /* 0x004ff00000001818 */
[----:B------:R-:W-:Y:S08]  /*dca0*/  HMMA.16816.F32 R16, R16, R50, R20 ;  /* 0x000000321010723c */ /* 0x000ff00000001814 */
[----:B-1----:R-:W-:Y:S08]  /*dcb0*/  HMMA.16816.F32 R20, R12, R44, R36 ;  /* 0x0000002c0c14723c */ /* 0x002ff00000001824 */
[----:B------:R-:W-:Y:S01]  /*dcc0*/  HMMA.16816.F32 R24, R8, R62, R32 ;  /* 0x0000003e0818723c */ /* 0x000fe20000001820 */
[----:B------:R-:W1:Y:S01]  /*dcd0*/  LDSM.16.M88.4 R32, [R177+0x3800] ;  /* 0x00380000b120783b */ /* 0x000e620000000200 */
[----:B------:R-:W-:-:S06]  /*dce0*/  DEPBAR.LE SB0, 0x0 ;  /* 0x000080000000791a */ /* 0x000fcc0000000000 */
[----:B---3--:R-:W-:Y:S08]  /*dcf0*/  HMMA.16816.F32 R28, R4, R56, R28 ;  /* 0x00000038041c723c */ /* 0x008ff0000000181c */
[----:B------:R-:W-:Y:S08]  /*dd00*/  HMMA.16816.F32 R12, R12, R46, R16 ;  /* 0x0000002e0c0c723c */ /* 0x000ff00000001810 */
[----:B------:R-:W-:Y:S08]  /*dd10*/  HMMA.16816.F32 R16, R8, R40, R20 ;  /* 0x000000280810723c */ /* 0x000ff00000001814 */
[----:B------:R-:W-:Y:S01]  /*dd20*/  HMMA.16816.F32 R20, R4, R58, R24 ;  /* 0x0000003a0414723c */ /* 0x000fe20000001818 */
[----:B------:R-:W-:-:S04]  /*dd30*/  FMUL.FTZ R0, R28, c[0x0][0x320] ;  /* 0x0000c8001c007a20 */ /* 0x000fc80000410000 */
[----:B------:R2:W3:Y:S03]  /*dd40*/  MUFU.TANH R26, R0 ;  /* 0x00000000001a7308 */ /* 0x0004e60000002400 */
[----:B------:R-:W-:Y:S08]  /*dd50*/  HMMA.16816.F32 R8, R8, R42, R12 ;  /* 0x0000002a0808723c */ /* 0x000ff0000000180c */
[----:B-1----:R-:W-:Y:S01]  /*dd60*/  HMMA.16816.F32 R12, R4, R32, R16 ;  /* 0x00000020040c723c */ /* 0x002fe20000001810 */
[----:B--2---:R-:W-:-:S04]  /*dd70*/  FMUL.FTZ R0, R29, c[0x0][0x320] ;  /* 0x0000c8001d007a20 */ /* 0x004fc80000410000 */
[----:B------:R1:W2:Y:S11]  /*dd80*/  MUFU.TANH R25, R0 ;  /* 0x0000000000197308 */ /* 0x0002b60000002400 */
[----:B------:R-:W-:Y:S01]  /*dd90*/  HMMA.16816.F32 R8, R4, R34, R8 ;  /* 0x000000220408723c */ /* 0x000fe20000001808 */
[----:B-1----:R-:W-:-:S04]  /*dda0*/  FMUL.FTZ R0, R30, c[0x0][0x320] ;  /* 0x0000c8001e007a20 */ /* 0x002fc80000410000 */
[----:B------:R1:W-:Y:S11]  /*ddb0*/  MUFU.TANH R24, R0 ;  /* 0x0000000000187308 */ /* 0x0003f60000002400 */
[----:B------:R-:W-:Y:S08]  /*ddc0*/  @!UPT UIADD3 URZ, URZ, URZ, URZ ;  /* 0x0000003f3f3ff290 */ /* 0x000ff0000fffe03f */
[----:B------:R-:W-:-:S04]  /*ddd0*/  FMUL.FTZ R2, R8, c[0x0][0x320] ;  /* 0x0000c80008027a20 */ /* 0x000fc80000410000 */
[----:B------:R-:W-:Y:S01]  /*dde0*/  MUFU.TANH R4, R2 ;  /* 0x0000000200047308 */ /* 0x000fe20000002400 */
[----:B-1----:R-:W-:-:S07]  /*ddf0*/  FMUL.FTZ R0, R31, c[0x0][0x320] ;  /* 0x0000c8001f007a20 */ /* 0x002fce0000410000 */
[----:B------:R1:W4:Y:S02]  /*de00*/  MUFU.TANH R3, R0 ;  /* 0x0000000000037308 */ /* 0x0003240000002400 */
[----:B-1----:R-:W-:-:S06]  /*de10*/  FMUL.FTZ R0, R20, c[0x0][0x320] ;  /* 0x0000c80014007a20 */ /* 0x002fcc0000410000 */
[----:B------:R1:W1:Y:S02]  /*de20*/  MUFU.TANH R17, R0 ;  /* 0x0000000000117308 */ /* 0x0002640000002400 */
[----:B-1----:R-:W-:-:S06]  /*de30*/  FMUL.FTZ R0, R21, c[0x0][0x320] ;  /* 0x0000c80015007a20 */ /* 0x002fcc0000410000 */
[----:B------:R1:W1:Y:S02]  /*de40*/  MUFU.TANH R21, R0 ;  /* 0x0000000000157308 */ /* 0x0002640000002400 */
[----:B-1----:R-:W-:-:S06]  /*de50*/  FMUL.FTZ R0, R22, c[0x0][0x320] ;  /* 0x0000c80016007a20 */ /* 0x002fcc0000410000 */
[----:B------:R1:W1:Y:S02]  /*de60*/  MUFU.TANH R20, R0 ;  /* 0x0000000000147308 */ /* 0x0002640000002400 */
[----:B-1----:R-:W-:-:S06]  /*de70*/  FMUL.FTZ R0, R23, c[0x0][0x320] ;  /* 0x0000c80017007a20 */ /* 0x002fcc0000410000 */
[----:B------:R1:W-:Y:S02]  /*de80*/  MUFU.TANH R19, R0 ;  /* 0x0000000000137308 */ /* 0x0003e40000002400 */
[----:B-1----:R-:W-:-:S06]  /*de90*/  FMUL.FTZ R0, R12, c[0x0][0x320] ;  /* 0x0000c8000c007a20 */ /* 0x002fcc0000410000 */
[----:B------:R1:W1:Y:S02]  /*dea0*/  MUFU.TANH R12, R0 ;  /* 0x00000000000c7308 */ /* 0x0002640000002400 */
[----:B-1----:R-:W-:-:S06]  /*deb0*/  FMUL.FTZ R0, R13, c[0x0][0x320] ;  /* 0x0000c8000d007a20 */ /* 0x002fcc0000410000 */
[----:B------:R1:W1:Y:S02]  /*dec0*/  MUFU.TANH R13, R0 ;  /* 0x00000000000d7308 */ /* 0x0002640000002400 */
[----:B-1----:R-:W-:-:S06]  /*ded0*/  FMUL.FTZ R0, R14, c[0x0][0x320] ;  /* 0x0000c8000e007a20 */ /* 0x002fcc0000410000 */
[----:B------:R1:W1:Y:S02]  /*dee0*/  MUFU.TANH R14, R0 ;  /* 0x00000000000e7308 */ /* 0x0002640000002400 */
[----:B-1----:R-:W-:Y:S01]  /*def0*/  IMAD.IADD R0, R76, 0x1, -R199 ;  /* 0x000000014c007824 */ /* 0x002fe200078e0ac7 */
[----:B------:R-:W-:Y:S04]  /*df00*/  BAR.SYNC.DEFER_BLOCKING 0x0 ;  /* 0x0000000000007b1d */ /* 0x000fe80000010000 */
[C---:B------:R-:W-:Y:S02]  /*df10*/  ISETP.GT.AND P1, PT, R0.reuse, RZ, PT ;  /* 0x000000ff0000720c */ /* 0x040fe40003f24270 */
[C---:B------:R-:W-:Y:S02]  /*df20*/  ISETP.GT.AND P0, PT, R0.reuse, 0x1, PT ;  /* 0x000000010000780c */ /* 0x040fe40003f04270 */
[----:B------:R-:W-:-:S02]  /*df30*/  ISETP.GT.AND P3, PT, R0, 0x8, PT ;  /* 0x000000080000780c */ /* 0x000fc40003f64270 */
[----:B---3--:R-:W-:Y:S02]  /*df40*/  FSEL R5, R26, -INF , P1 ;  /* 0xff8000001a057808 */ /* 0x008fe40000800000 */
[----:B--2---:R-:W-:Y:S02]  /*df50*/  FSEL R7, R25, -INF , P0 ;  /* 0xff80000019077808 */ /* 0x004fe40000000000 */
[----:B----4-:R-:W-:Y:S01]  /*df60*/  FSEL R18, R3, -INF , P0 ;  /* 0xff80000003127808 */ /* 0x010fe20000000000 */
[----:B------:R-:W-:Y:S01]  /*df70*/  FMUL.FTZ R3, R9, c[0x0][0x320] ;  /* 0x0000c80009037a20 */ /* 0x000fe20000410000 */
[C---:B------:R-:W-:Y:S02]  /*df80*/  ISETP.GT.AND P0, PT, R0.reuse, 0x9, PT ;  /* 0x000000090000780c */ /* 0x040fe40003f04270 */
[----:B------:R-:W-:Y:S02]  /*df90*/  FSEL R6, R17, -INF , P3 ;  /* 0xff80000011067808 */ /* 0x000fe40001800000 */
[----:B------:R-:W-:Y:S01]  /*dfa0*/  FMNMX.FTZ R2, R5, R7, !PT ;  /* 0x0000000705027209 */ /* 0x000fe20007810000 */
[----:B------:R-:W1:Y:S01]  /*dfb0*/  MUFU.TANH R3, R3 ;  /* 0x0000000300037308 */ /* 0x000e620000002400 */
[----:B------:R-:W-:-:S02]  /*dfc0*/  ISETP.GT.AND P2, PT, R0, 0x10, PT ;  /* 0x000000100000780c */ /* 0x000fc40003f44270 */
[----:B------:R-:W-:Y:S02]  /*dfd0*/  FSEL R9, R21, -INF , P0 ;  /* 0xff80000015097808 */ /* 0x000fe40000000000 */
[----:B------:R-:W-:Y:S02]  /*dfe0*/  FMNMX.FTZ R2, R6, R2, !PT ;  /* 0x0000000206027209 */ /* 0x000fe40007810000 */
[----:B------:R-:W-:Y:S02]  /*dff0*/  FSEL R17, R20, -INF , P3 ;  /* 0xff80000014117808 */ /* 0x000fe40001800000 */
        /* <DEDUP_REMOVED lines=8> */
[----:B------:R-:W-:-:S02]  /*e080*/  FSEL R22, R14, -INF , P2 ;  /* 0xff8000000e167808 */ /* 0x000fc40001000000 */
[----:B------:R-:W-:Y:S02]  /*e090*/  ISETP.GT.AND P0, PT, R0, 0x19, PT ;  /* 0x000000190000780c */ /* 0x000fe40003f04270 */
[----:B------:R-:W-:Y:S01]  /*e0a0*/  FSEL R14, R4, -INF , P1 ;  /* 0xff800000040e7808 */ /* 0x000fe20000800000 */
[----:B------:R-:W-:Y:S01]  /*e0b0*/  FMUL.FTZ R4, R11, c[0x0][0x320] ;  /* 0x0000c8000b047a20 */ /* 0x000fe20000410000 */
[----:B------:R-:W-:Y:S02]  /*e0c0*/  FMNMX.FTZ R0, R13, R2, !PT ;  /* 0x000000020d007209 */ /* 0x000fe40007810000 */
[----:B-1----:R-:W-:Y:S01]  /*e0d0*/  FSEL R20, R3, -INF , P0 ;  /* 0xff80000003147808 */ /* 0x002fe20000000000 */
[----:B------:R-:W-:Y:S01]  /*e0e0*/  FMUL.FTZ R3, R15, c[0x0][0x320] ;  /* 0x0000c8000f037a20 */ /* 0x000fe20000410000 */
[----:B------:R-:W-:Y:S01]  /*e0f0*/  FMNMX.FTZ R0, R14, R0, !PT ;  /* 0x000000000e007209 */ /* 0x000fe20007810000 */
[----:B------:R-:W1:Y:S01]  /*e100*/  MUFU.TANH R4, R4 ;  /* 0x0000000400047308 */ /* 0x000e620000002400 */
[----:B------:R-:W-:-:S02]  /*e110*/  LOP3.LUT P2, RZ, R219, 0x8, RZ, 0xc0, !PT ;  /* 0x00000008dbff7812 */ /* 0x000fc4000784c0ff */
[----:B------:R-:W-:-:S05]  /*e120*/  FMNMX.FTZ R0, R20, R0, !PT ;  /* 0x0000000014007209 */ /* 0x000fca0007810000 */
[----:B------:R-:W2:Y:S01]  /*e130*/  SHFL.BFLY PT, R2, R0, 0x2, 0x1f ;  /* 0x0c401f0000027f89 */ /* 0x000ea200000e0000 */
[----:B------:R3:W4:Y:S01]  /*e140*/  MUFU.TANH R15, R3 ;  /* 0x00000003000f7308 */ /* 0x0007220000002400 */
[----:B-1----:R-:W-:Y:S01]  /*e150*/  FSEL R23, R4, -INF , P0 ;  /* 0xff80000004177808 */ /* 0x002fe20000000000 */
[----:B---3--:R-:W-:Y:S01]  /*e160*/  FMUL.FTZ R3, R10, c[0x0][0x320] ;  /* 0x0000c8000a037a20 */ /* 0x008fe20000410000 */
[----:B----4-:R-:W-:-:S05]  /*e170*/  FSEL R10, R15, -INF , P3 ;  /* 0xff8000000f0a7808 */ /* 0x010fca0001800000 */
[----:B------:R1:W3:Y:S01]  /*e180*/  MUFU.TANH R8, R3 ;  /* 0x0000000300087308 */ /* 0x0002e20000002400 */
[----:B--2---:R-:W-:-:S05]  /*e190*/  FMNMX.FTZ R0, R0, R2, !PT ;  /* 0x0000000200007209 */ /* 0x004fca0007810000 */
[----:B------:R-:W2:Y:S01]  /*e1a0*/  SHFL.BFLY PT, R2, R0, 0x1, 0x1f ;  /* 0x0c201f0000027f89 */ /* 0x000ea200000e0000 */
[----:B-1----:R-:W-:Y:S02]  /*e1b0*/  FMNMX.FTZ R3, R16, R18, !PT ;  /* 0x0000001210037209 */ /* 0x002fe40007810000 */
[----:B---3--:R-:W-:Y:S02]  /*e1c0*/  FSEL R11, R8, -INF , P1 ;  /* 0xff800000080b7808 */ /* 0x008fe40000800000 */
[----:B------:R-:W-:-:S04]  /*e1d0*/  FMNMX.FTZ R3, R17, R3, !PT ;  /* 0x0000000311037209 */ /* 0x000fc80007810000 */
[----:B------:R-:W-:-:S04]  /*e1e0*/  FMNMX.FTZ R3, R21, R3, !PT ;  /* 0x0000000315037209 */ /* 0x000fc80007810000 */
[----:B------:R-:W-:-:S04]  /*e1f0*/  FMNMX.FTZ R3, R22, R3, !PT ;  /* 0x0000000316037209 */ /* 0x000fc80007810000 */
[----:B------:R-:W-:Y:S02]  /*e200*/  FMNMX.FTZ R3, R10, R3, !PT ;  /* 0x000000030a037209 */ /* 0x000fe40007810000 */
[----:B--2---:R-:W-:Y:S02]  /*e210*/  FMNMX.FTZ R135, R0, R2, !PT ;  /* 0x0000000200877209 */ /* 0x004fe40007810000 */
[----:B------:R-:W-:Y:S02]  /*e220*/  FMNMX.FTZ R3, R11, R3, !PT ;  /* 0x000000030b037209 */ /* 0x000fe40007810000 */
[C---:B------:R-:W-:Y:S01]  /*e230*/  FSETP.NEU.FTZ.AND P0, PT, R135.reuse, -INF , PT ;  /* 0xff8000008700780b */ /* 0x040fe20003f1d000 */
[----:B------:R-:W-:Y:S01]  /*e240*/  FMUL.FTZ R2, R135, c[0x0][0x2d0] ;  /* 0x0000b40087027a20 */ /* 0x000fe20000410000 */
[----:B------:R-:W-:-:S04]  /*e250*/  FMNMX.FTZ R3, R23, R3, !PT ;  /* 0x0000000317037209 */ /* 0x000fc80007810000 */
[----:B------:R-:W-:Y:S01]  /*e260*/  FSEL R2, R2, RZ, P0 ;  /* 0x000000ff02027208 */ /* 0x000fe20000000000 */
[----:B------:R-:W1:Y:S01]  /*e270*/  SHFL.BFLY PT, R4, R3, 0x2, 0x1f ;  /* 0x0c401f0003047f89 */ /* 0x000e6200000e0000 */
[----:B------:R-:W-:-:S03]  /*e280*/  ISETP.GT.AND P0, PT, R77, R207, PT ;  /* 0x000000cf4d00720c */ /* 0x000fc60003f04270 */
[----:B------:R-:W-:-:S04]  /*e290*/  FFMA.FTZ R0, R5, c[0x0][0x2d0], -R2 ;  /* 0x0000b40005007a23 */ /* 0x000fc80000010802 */
[----:B------:R1:W-:Y:S02]  /*e2a0*/  MUFU.EX2 R205, R0 ;  /* 0x0000000000cd7308 */ /* 0x0003e40000000800 */
[----:B-1----:R-:W-:Y:S01]  /*e2b0*/  FMNMX.FTZ R0, R3, R4, !PT ;  /* 0x0000000403007209 */ /* 0x002fe20007810000 */
[----:B------:R-:W-:-:S03]  /*e2c0*/  FFMA.FTZ R3, R7, c[0x0][0x2d0], -R2 ;  /* 0x0000b40007037a23 */ /* 0x000fc60000010802 */
[----:B------:R-:W-:Y:S01]  /*e2d0*/  @P0 IMAD.WIDE.U32 R4, R220, c[0x0][0x1e0], RZ ;  /* 0x00007800dc040a25 */ /* 0x000fe200078e00ff */
[----:B------:R-:W1:Y:S01]  /*e2e0*/  SHFL.BFLY PT, R8, R0, 0x1, 0x1f ;  /* 0x0c201f0000087f89 */ /* 0x000e6200000e0000 */
[----:B------:R2:W-:Y:S02]  /*e2f0*/  MUFU.EX2 R202, R3 ;  /* 0x0000000300ca7308 */ /* 0x0005e40000000800 */
[----:B------:R-:W-:-:S06]  /*e300*/  FFMA.FTZ R7, R12, c[0x0][0x2d0], -R2 ;  /* 0x0000b4000c077a23 */ /* 0x000fcc0000010802 */
[----:B------:R-:W-:Y:S01]  /*e310*/  MUFU.EX2 R203, R7 ;  /* 0x0000000700cb7308 */ /* 0x000fe20000000800 */
[----:B--2---:R-:W-:Y:S01]  /*e320*/  FFMA.FTZ R3, R6, c[0x0][0x2d0], -R2 ;  /* 0x0000b40006037a23 */ /* 0x004fe20000010802 */
[----:B------:R-:W-:-:S06]  /*e330*/  @P0 SHF.R.S32.HI R6, RZ, 0x1f, R220 ;  /* 0x0000001fff060819 */ /* 0x000fcc00000114dc */
[----:B------:R2:W-:Y:S01]  /*e340*/  MUFU.EX2 R201, R3 ;  /* 0x0000000300c97308 */ /* 0x0005e20000000800 */
[----:B------:R-:W-:Y:S01]  /*e350*/  @P0 IMAD R6, R6, c[0x0][0x1e0], RZ ;  /* 0x0000780006060a24 */ /* 0x000fe200078e02ff */
[----:B-1----:R-:W-:Y:S01]  /*e360*/  FMNMX.FTZ R8, R0, R8, !PT ;  /* 0x0000000800087209 */ /* 0x002fe20007810000 */
[----:B------:R-:W-:Y:S02]  /*e370*/  FFMA.FTZ R0, R13, c[0x0][0x2d0], -R2 ;  /* 0x0000b4000d007a23 */ /* 0x000fe40000010802 */
[----:B------:R-:W-:-:S03]  /*e380*/  @P0 IMAD R6, R220, c[0x0][0x1e4], R6 ;  /* 0x00007900dc060a24 */ /* 0x000fc600078e0206 */
[----:B------:R1:W3:Y:S01]  /*e390*/  MUFU.EX2 R200, R0 ;  /* 0x0000000000c87308 */ /* 0x0002e20000000800 */
[----:B------:R-:W-:Y:S02]  /*e3a0*/  @P0 IMAD.IADD R5, R5, 0x1, R6 ;  /* 0x0000000105050824 */ /* 0x000fe400078e0206 */
[----:B--2---:R-:W-:-:S05]  /*e3b0*/  FFMA.FTZ R3, R9, c[0x0][0x2d0], -R2 ;  /* 0x0000b40009037a23 */ /* 0x004fca0000010802 */
[----:B------:R2:W4:Y:S01]  /*e3c0*/  MUFU.EX2 R204, R3 ;  /* 0x0000000300cc7308 */ /* 0x0005220000000800 */
[----:B-1----:R-:W-:Y:S01]  /*e3d0*/  FMUL.FTZ R0, R8, c[0x0][0x2d0] ;  /* 0x0000b40008007a20 */ /* 0x002fe20000410000 */
[----:B---3--:R-:W-:Y:S02]  /*e3e0*/  F2FP.PACK_AB R128, R200, R203 ;  /* 0x000000cbc880723e */ /* 0x008fe400000000ff */
[----:B--2---:R-:W-:Y:S02]  /*e3f0*/  @P0 LEA R3, P1, R4, R212, 0x5 ;  /* 0x000000d404030211 */ /* 0x004fe400078228ff */
[----:B----4-:R-:W-:Y:S02]  /*e400*/  F2FP.PACK_AB R6, R204, R201 ;  /* 0x000000c9cc06723e */ /* 0x010fe400000000ff */
[----:B------:R-:W-:Y:S02]  /*e410*/  @P0 LEA.HI.X R5, R4, R210, R5, 0x5, P1 ;  /* 0x000000d204050211 */ /* 0x000fe400008f2c05 */
[----:B------:R-:W-:-:S04]  /*e420*/  @P0 LEA R4, P1, R3, c[0x0][0x1c8], 0x1 ;  /* 0x0000720003040a11 */ /* 0x000fc800078208ff */
[----:B------:R-:W-:Y:S01]  /*e430*/  @P0 LEA.HI.X R5, R3, c[0x0][0x1cc], R5, 0x1, P1 ;  /* 0x0000730003050a11 */ /* 0x000fe200008f0c05 */
[--C-:B------:R-:W-:Y:S01]  /*e440*/  FFMA.FTZ R3, R14, c[0x0][0x2d0], -R2.reuse ;  /* 0x0000b4000e037a23 */ /* 0x100fe20000010802 */
[----:B------:R-:W-:Y:S01]  /*e450*/  FSETP.NEU.FTZ.AND P1, PT, R8, -INF , PT ;  /* 0xff8000000800780b */ /* 0x000fe20003f3d000 */
[----:B------:R-:W-:Y:S02]  /*e460*/  FFMA.FTZ R2, R20, c[0x0][0x2d0], -R2 ;  /* 0x0000b40014027a23 */ /* 0x000fe40000010802 */
[----:B------:R1:W-:Y:S01]  /*e470*/  MUFU.EX2 R191, R3 ;  /* 0x0000000300bf7308 */ /* 0x0003e20000000800 */
[----:B------:R-:W-:Y:S01]  /*e480*/  FSEL R0, R0, RZ, P1 ;  /* 0x000000ff00007208 */ /* 0x000fe20000800000 */
[----:B------:R2:W-:Y:S04]  /*e490*/  @P0 LDGSTS.E.BYPASS.LTC128B.128 [R188+0xc080], [R4.64], !P2 ;  /* 0x0c08000004bc0fae */ /* 0x0005e8000d101d46 */
[----:B------:R2:W-:Y:S02]  /*e4a0*/  @P0 LDGSTS.E.BYPASS.LTC128B.128 [R188+0xd080], [R4.64+0x80], !P6 ;  /* 0x0d08008004bc0fae */ /* 0x0005e4000f101d46 */
[----:B------:R3:W4:Y:S02]  /*e4b0*/  MUFU.EX2 R190, R2 ;  /* 0x0000000200be7308 */ /* 0x0007240000000800 */
[----:B------:R2:W-:Y:S04]  /*e4c0*/  @P0 LDGSTS.E.BYPASS.LTC128B.128 [R188+0xe080], [R4.64+0x100], !P4 ;  /* 0x0e08010004bc0fae */ /* 0x0005e8000e101d46 */
[----:B------:R2:W-:Y:S01]  /*e4d0*/  @P0 LDGSTS.E.BYPASS.LTC128B.128 [R188+0xf080], [R4.64+0x180], !P5 ;  /* 0x0f08018004bc0fae */ /* 0x0005e2000e901d46 */
[----:B------:R-:W-:Y:S01]  /*e4e0*/  ISETP.GE.AND P0, PT, R220, R207, PT ;  /* 0x000000cfdc00720c */ /* 0x000fe20003f06270 */
[----:B-1----:R-:W-:-:S02]  /*e4f0*/  FFMA.FTZ R3, R16, c[0x0][0x2d0], -R0 ;  /* 0x0000b40010037a23 */ /* 0x002fc40000010800 */
[----:B------:R-:W1:Y:S02]  /*e500*/  LDSM.16.MT88.4 R12, [R178] ;  /* 0x00000000b20c783b */ /* 0x000e640000004200 */
[----:B------:R2:W-:Y:S02]  /*e510*/  MUFU.EX2 R189, R3 ;  /* 0x0000000300bd7308 */ /* 0x0005e40000000800 */
[----:B------:R-:W-:Y:S01]  /*e520*/  LDSM.16.MT88.4 R24, [R181] ;  /* 0x00000000b518783b */ /* 0x000fe20000004200 */
[--C-:B---3--:R-:W-:Y:S01]  /*e530*/  FFMA.FTZ R2, R22, c[0x0][0x2d0], -R0.reuse ;  /* 0x0000b40016027a23 */ /* 0x108fe20000010800 */
[----:B----4-:R-:W-:Y:S02]  /*e540*/  F2FP.PACK_AB R130, R190, R191 ;  /* 0x000000bfbe82723e */ /* 0x010fe400000000ff */
[----:B------:R-:W-:Y:S02]  /*e550*/  LDSM.16.MT88.4 R148, [R178+0x800] ;  /* 0x00080000b294783b */ /* 0x000fe40000004200 */
[----:B------:R3:W-:Y:S02]  /*e560*/  MUFU.EX2 R186, R2 ;  /* 0x0000000200ba7308 */ /* 0x0007e40000000800 */
[----:B------:R-:W-:Y:S04]  /*e570*/  LDSM.16.MT88.4 R156, [R179+0x800] ;  /* 0x00080000b39c783b */ /* 0x000fe80000004200 */
[----:B------:R-:W-:Y:S01]  /*e580*/  LDSM.16.MT88.4 R32, [R181+0x800] ;  /* 0x00080000b520783b */ /* 0x000fe20000004200 */
[----:B--2---:R-:W-:-:S03]  /*e590*/  FFMA.FTZ R3, R18, c[0x0][0x2d0], -R0 ;  /* 0x0000b40012037a23 */ /* 0x004fc60000010800 */
[----:B------:R-:W-:Y:S01]  /*e5a0*/  LDSM.16.MT88.4 R56, [R181+0x1000] ;  /* 0x00100000b538783b */ /* 0x000fe20000004200 */
[----:B------:R2:W4:Y:S01]  /*e5b0*/  MUFU.EX2 R143, R3 ;  /* 0x00000003008f7308 */ /* 0x0005220000000800 */
[----:B------:R-:W-:Y:S02]  /*e5c0*/  F2FP.PACK_AB R4, R202, R205 ;  /* 0x000000cdca04723e */ /* 0x000fe400000000ff */
[----:B------:R-:W-:Y:S01]  /*e5d0*/  LDSM.16.MT88.4 R36, [R180] ;  /* 0x00000000b424783b */ /* 0x000fe20000004200 */
[----:B---3--:R-:W-:-:S03]  /*e5e0*/  FFMA.FTZ R2, R10, c[0x0][0x2d0], -R0 ;  /* 0x0000b4000a027a23 */ /* 0x008fc60000010800 */
[----:B------:R-:W-:Y:S01]  /*e5f0*/  LDSM.16.MT88.4 R48, [R179+0x1000] ;  /* 0x00100000b330783b */ /* 0x000fe20000004200 */
[----:B------:R3:W1:Y:S03]  /*e600*/  MUFU.EX2 R136, R2 ;  /* 0x0000000200887308 */ /* 0x0006660000000800 */
[----:B------:R-:W-:Y:S04]  /*e610*/  LDSM.16.MT88.4 R40, [R178+0x1000] ;  /* 0x00100000b228783b */ /* 0x000fe80000004200 */
[----:B------:R-:W-:Y:S01]  /*e620*/  LDSM.16.MT88.4 R64, [R180+0x800] ;  /* 0x00080000b440783b */ /* 0x000fe20000004200 */
[----:B--2---:R-:W-:Y:S01]  /*e630*/  FFMA.FTZ R3, R17, c[0x0][0x2d0], -R0 ;  /* 0x0000b40011037a23 */ /* 0x004fe20000010800 */
[----:B----4-:R-:W-:-:S02]  /*e640*/  F2FP.PACK_AB R5, R143, R189 ;  /* 0x000000bd8f05723e */ /* 0x010fc400000000ff */
[----:B------:R-:W2:Y:S01]  /*e650*/  LDSM.16.MT88.4 R16, [R179] ;  /* 0x00000000b310783b */ /* 0x000ea20000004200 */
[----:B------:R4:W-:Y:S03]  /*e660*/  MUFU.EX2 R137, R3 ;  /* 0x0000000300897308 */ /* 0x0009e60000000800 */
[----:B------:R-:W2:Y:S01]  /*e670*/  LDSM.16.MT88.4 R60, [R181+0x1800] ;  /* 0x00180000b53c783b */ /* 0x000ea20000004200 */
[--C-:B---3--:R-:W-:Y:S01]  /*e680*/  FFMA.FTZ R2, R11, c[0x0][0x2d0], -R0.reuse ;  /* 0x0000b4000b027a23 */ /* 0x108fe20000010800 */
[----:B-1----:R-:W-:Y:S02]  /*e690*/  F2FP.PACK_AB R129, R136, R186 ;  /* 0x000000ba8881723e */ /* 0x002fe400000000ff */
[----:B------:R-:W1:Y:S01]  /*e6a0*/  LDSM.16.MT88.4 R68, [R180+0x1000] ;  /* 0x00100000b444783b */ /* 0x000e620000004200 */
[----:B------:R3:W-:Y:S03]  /*e6b0*/  MUFU.EX2 R10, R2 ;  /* 0x00000002000a7308 */ /* 0x0007e60000000800 */
[----:B------:R-:W-:Y:S04]  /*e6c0*/  LDSM.16.MT88.4 R72, [R178+0x2000] ;  /* 0x00200000b248783b */ /* 0x000fe80000004200 */
[----:B------:R-:W-:Y:S01]  /*e6d0*/  LDSM.16.MT88.4 R80, [R179+0x2000] ;  /* 0x00200000b350783b */ /* 0x000fe20000004200 */
[----:B----4-:R-:W-:-:S02]  /*e6e0*/  FFMA.FTZ R3, R21, c[0x0][0x2d0], -R0 ;  /* 0x0000b40015037a23 */ /* 0x010fc40000010800 */
[----:B------:R-:W-:Y:S01]  /*e6f0*/  FFMA.FTZ R0, R23, c[0x0][0x2d0], -R0 ;  /* 0x0000b40017007a23 */ /* 0x000fe20000010800 */
[----:B------:R-:W-:Y:S01]  /*e700*/  LDSM.16.MT88.4 R84, [R180+0x1800] ;  /* 0x00180000b454783b */ /* 0x000fe20000004200 */
[----:B------:R-:W4:Y:S03]  /*e710*/  MUFU.EX2 R187, R3 ;  /* 0x0000000300bb7308 */ /* 0x000f260000000800 */
[----:B------:R-:W-:Y:S01]  /*e720*/  LDSM.16.MT88.4 R88, [R181+0x2000] ;  /* 0x00200000b558783b */ /* 0x000fe20000004200 */
[----:B---3--:R-:W-:-:S03]  /*e730*/  FADD.FTZ R2, R205, R202 ;  /* 0x000000cacd027221 */ /* 0x008fc60000010000 */
[----:B------:R-:W-:Y:S01]  /*e740*/  LDSM.16.MT88.4 R116, [R178+0x3000] ;  /* 0x00300000b274783b */ /* 0x000fe20000004200 */
[----:B------:R-:W3:Y:S03]  /*e750*/  MUFU.EX2 R9, R0 ;  /* 0x0000000000097308 */ /* 0x000ee60000000800 */
[----:B-----5:R-:W-:Y:S04]  /*e760*/  LDSM.16.MT88.4 R112, [R179+0x3000] ;  /* 0x00300000b370783b */ /* 0x020fe80000004200 */
[----:B------:R-:W-:Y:S01]  /*e770*/  LDSM.16.MT88.4 R96, [R180+0x2000] ;  /* 0x00200000b460783b */ /* 0x000fe20000004200 */
[----:B----4-:R-:W-:Y:S01]  /*e780*/  F2FP.PACK_AB R7, R187, R137 ;  /* 0x00000089bb07723e */ /* 0x010fe200000000ff */
[----:B------:R-:W-:-:S02]  /*e790*/  FADD.FTZ R3, R201, R2 ;  /* 0x00000002c9037221 */ /* 0x000fc40000010000 */
[----:B------:R-:W-:Y:S04]  /*e7a0*/  LDSM.16.MT88.4 R120, [R181+0x2800] ;  /* 0x00280000b578783b */ /* 0x000fe80000004200 */
[----:B------:R-:W-:Y:S01]  /*e7b0*/  HMMA.16816.F32 R144, R4, R12, RZ ;  /* 0x0000000c0490723c */ /* 0x000fe200000018ff */
[----:B---3--:R-:W-:Y:S01]  /*e7c0*/  F2FP.PACK_AB R131, R9, R10 ;  /* 0x0000000a0983723e */ /* 0x008fe200000000ff */
[----:B------:R-:W-:Y:S01]  /*e7d0*/  LDSM.16.MT88.4 R108, [R181+0x3000] ;  /* 0x00300000b56c783b */ /* 0x000fe20000004200 */
[----:B------:R-:W-:-:S03]  /*e7e0*/  FADD.FTZ R0, R189, R143 ;  /* 0x0000008fbd007221 */ /* 0x000fc60000010000 */
[----:B------:R-:W-:Y:S01]  /*e7f0*/  LDSM.16.MT88.4 R104, [R180+0x3000] ;  /* 0x00300000b468783b */ /* 0x000fe20000004200 */
[----:B------:R-:W-:Y:S01]  /*e800*/  FADD.FTZ R2, R137, R0 ;  /* 0x0000000089027221 */ /* 0x000fe20000010000 */
[C---:B------:R-:W-:Y:S01]  /*e810*/  HMMA.16816.F32 R12, R4.reuse, R14, RZ ;  /* 0x0000000e040c723c */ /* 0x040fe200000018ff */
[----:B------:R-:W-:Y:S01]  /*e820*/  FADD.FTZ R0, R204, R3 ;  /* 0x00000003cc007221 */ /* 0x000fe20000010000 */
[----:B------:R-:W-:Y:S01]  /*e830*/  LDSM.16.MT88.4 R172, [R180+0x2800] ;  /* 0x00280000b4ac783b */ /* 0x000fe20000004200 */
[----:B------:R-:W-:Y:S02]  /*e840*/  FADD.FTZ R2, R187, R2 ;  /* 0x00000002bb027221 */ /* 0x000fe40000010000 */
[----:B------:R-:W-:Y:S01]  /*e850*/  FADD.FTZ R0, R203, R0 ;  /* 0x00000000cb007221 */ /* 0x000fe20000010000 */
[----:B------:R-:W-:Y:S01]  /*e860*/  LDSM.16.MT88.4 R192, [R178+0x3800] ;  /* 0x00380000b2c0783b */ /* 0x000fe20000004200 */
[----:B------:R-:W-:Y:S01]  /*e870*/  FADD.FTZ R2, R186, R2 ;  /* 0x00000002ba027221 */ /* 0x000fe20000010000 */
[----:B--2---:R-:W-:Y:S01]  /*e880*/  HMMA.16816.F32 R152, R4, R16, RZ ;  /* 0x000000100498723c */ /* 0x004fe200000018ff */
[----:B------:R-:W-:Y:S01]  /*e890*/  FADD.FTZ R0, R200, R0 ;  /* 0x00000000c8007221 */ /* 0x000fe20000010000 */
[----:B------:R-:W0:Y:S01]  /*e8a0*/  LDGDEPBAR ;  /* 0x00000000000079af */ /* 0x000e220000000000 */
[----:B------:R-:W-:-:S02]  /*e8b0*/  FADD.FTZ R2, R136, R2 ;  /* 0x0000000288027221 */ /* 0x000fc40000010000 */
[----:B------:R-:W-:Y:S02]  /*e8c0*/  FADD.FTZ R0, R191, R0 ;  /* 0x00000000bf007221 */ /* 0x000fe40000010000 */
[----:B------:R-:W-:Y:S01]  /*e8d0*/  FADD.FTZ R2, R10, R2 ;  /* 0x000000020a027221 */ /* 0x000fe20000010000 */
[C---:B------:R-:W-:Y:S08]  /*e8e0*/  HMMA.16816.F32 R16, R4.reuse, R18, RZ ;  /* 0x000000120410723c */ /* 0x040ff000000018ff */
[C---:B------:R-:W-:Y:S08]  /*e8f0*/  HMMA.16816.F32 R20, R4.reuse, R24, RZ ;  /* 0x000000180414723c */ /* 0x040ff000000018ff */
[----:B------:R-:W-:Y:S08]  /*e900*/  HMMA.16816.F32 R24, R4, R26, RZ ;  /* 0x0000001a0418723c */ /* 0x000ff000000018ff */
[C---:B------:R-:W-:Y:S08]  /*e910*/  HMMA.16816.F32 R144, R128.reuse, R148, R144 ;  /* 0x000000948090723c */ /* 0x040ff00000001890 */
[C---:B------:R-:W-:Y:S01]  /*e920*/  HMMA.16816.F32 R148, R128.reuse, R150, R12 ;  /* 0x000000968094723c */ /* 0x040fe2000000180c */
[----:B------:R-:W2:Y:S07]  /*e930*/  LDSM.16.MT88.4 R12, [R179+0x1800] ;  /* 0x00180000b30c783b */ /* 0x000eae0000004200 */
[C---:B------:R-:W-:Y:S08]  /*e940*/  HMMA.16816.F32 R152, R128.reuse, R156, R152 ;  /* 0x0000009c8098723c */ /* 0x040ff00000001898 */
[C---:B------:R-:W-:Y:S01]  /*e950*/  HMMA.16816.F32 R156, R128.reuse, R158, R16 ;  /* 0x0000009e809c723c */ /* 0x040fe20000001810 */
[----:B------:R-:W3:Y:S07]  /*e960*/  LDSM.16.MT88.4 R16, [R178+0x1800] ;  /* 0x00180000b210783b */ /* 0x000eee0000004200 */
[C---:B------:R-:W-:Y:S08]  /*e970*/  HMMA.16816.F32 R20, R128.reuse, R32, R20 ;  /* 0x000000208014723c */ /* 0x040ff00000001814 */
[----:B------:R-:W-:Y:S08]  /*e980*/  HMMA.16816.F32 R24, R128, R34, R24 ;  /* 0x000000228018723c */ /* 0x000ff00000001818 */
[C---:B------:R-:W-:Y:S08]  /*e990*/  HMMA.16816.F32 R52, R4.reuse, R56, RZ ;  /* 0x000000380434723c */ /* 0x040ff000000018ff */
[C---:B------:R-:W-:Y:S08]  /*e9a0*/  HMMA.16816.F32 R28, R4.reuse, R36, RZ ;  /* 0x00000024041c723c */ /* 0x040ff000000018ff */
[C---:B------:R-:W-:Y:S08]  /*e9b0*/  HMMA.16816.F32 R32, R4.reuse, R38, RZ ;  /* 0x000000260420723c */ /* 0x040ff000000018ff */
[C---:B------:R-:W-:Y:S08]  /*e9c0*/  HMMA.16816.F32 R56, R4.reuse, R58, RZ ;  /* 0x0000003a0438723c */ /* 0x040ff000000018ff */
[C---:B------:R-:W-:Y:S08]  /*e9d0*/  HMMA.16816.F32 R44, R4.reuse, R48, RZ ;  /* 0x00000030042c723c */ /* 0x040ff000000018ff */
[C---:B------:R-:W-:Y:S08]  /*e9e0*/  HMMA.16816.F32 R36, R4.reuse, R40, RZ ;  /* 0x000000280424723c */ /* 0x040ff000000018ff */
[C---:B------:R-:W-:Y:S08]  /*e9f0*/  HMMA.16816.F32 R48, R4.reuse, R50, RZ ;  /* 0x000000320430723c */ /* 0x040ff000000018ff */
[----:B------:R-:W-:Y:S08]  /*ea00*/  HMMA.16816.F32 R40, R4, R42, RZ ;  /* 0x0000002a0428723c */ /* 0x000ff000000018ff */
[C---:B------:R-:W-:Y:S08]  /*ea10*/  HMMA.16816.F32 R28, R128.reuse, R64, R28 ;  /* 0x00000040801c723c */ /* 0x040ff0000000181c */
[C---:B------:R-:W-:Y:S08]  /*ea20*/  HMMA.16816.F32 R32, R128.reuse, R66, R32 ;  /* 0x000000428020723c */ /* 0x040ff00000001820 */
[C---:B------:R-:W-:Y:S08]  /*ea30*/  HMMA.16816.F32 R52, R128.reuse, R60, R52 ;  /* 0x0000003c8034723c */ /* 0x040ff00000001834 */
[----:B------:R-:W-:Y:S08]  /*ea40*/  HMMA.16816.F32 R56, R128, R62, R56 ;  /* 0x0000003e8038723c */ /* 0x000ff00000001838 */
[C---:B-1----:R-:W-:Y:S08]  /*ea50*/  HMMA.16816.F32 R60, R4.reuse, R68, RZ ;  /* 0x00000044043c723c */ /* 0x042ff000000018ff */
[----:B------:R-:W-:Y:S08]  /*ea60*/  HMMA.16816.F32 R64, R4, R70, RZ ;  /* 0x000000460440723c */ /* 0x000ff000000018ff */
[C---:B--2---:R-:W-:Y:S08]  /*ea70*/  HMMA.16816.F32 R44, R128.reuse, R12, R44 ;  /* 0x0000000c802c723c */ /* 0x044ff0000000182c */
[C---:B------:R-:W-:Y:S01]  /*ea80*/  HMMA.16816.F32 R48, R128.reuse, R14, R48 ;  /* 0x0000000e8030723c */ /* 0x040fe20000001830 */
[----:B------:R-:W1:Y:S07]  /*ea90*/  LDSM.16.MT88.4 R12, [R178+0x2800] ;  /* 0x00280000b20c783b */ /* 0x000e6e0000004200 */
[C---:B---3--:R-:W-:Y:S08]  /*eaa0*/  HMMA.16816.F32 R36, R128.reuse, R16, R36 ;  /* 0x000000108024723c */ /* 0x048ff00000001824 */
[----:B------:R-:W-:Y:S01]  /*eab0*/  HMMA.16816.F32 R40, R128, R18, R40 ;  /* 0x000000128028723c */ /* 0x000fe20000001828 */
[----:B------:R-:W2:Y:S07]  /*eac0*/  LDSM.16.MT88.4 R16, [R179+0x2800] ;  /* 0x00280000b310783b */ /* 0x000eae0000004200 */
[C---:B------:R-:W-:Y:S08]  /*ead0*/  HMMA.16816.F32 R68, R4.reuse, R72, RZ ;  /* 0x000000480444723c */ /* 0x040ff000000018ff */
[C---:B------:R-:W-:Y:S08]  /*eae0*/  HMMA.16816.F32 R72, R4.reuse, R74, RZ ;  /* 0x0000004a0448723c */ /* 0x040ff000000018ff */
[C---:B------:R-:W-:Y:S08]  /*eaf0*/  HMMA.16816.F32 R76, R4.reuse, R80, RZ ;  /* 0x00000050044c723c */ /* 0x040ff000000018ff */
[----:B------:R-:W-:Y:S08]  /*eb00*/  HMMA.16816.F32 R80, R4, R82, RZ ;  /* 0x000000520450723c */ /* 0x000ff000000018ff */
[C---:B------:R-:W-:Y:S08]  /*eb10*/  HMMA.16816.F32 R60, R128.reuse, R84, R60 ;  /* 0x00000054803c723c */ /* 0x040ff0000000183c */
[----:B------:R-:W-:Y:S08]  /*eb20*/  HMMA.16816.F32 R64, R128, R86, R64 ;  /* 0x000000568040723c */ /* 0x000ff00000001840 */
[C---:B------:R-:W-:Y:S08]  /*eb30*/  HMMA.16816.F32 R84, R4.reuse, R88, RZ ;  /* 0x000000580454723c */ /* 0x040ff000000018ff */
[----:B------:R-:W-:Y:S08]  /*eb40*/  HMMA.16816.F32 R88, R4, R90, RZ ;  /* 0x0000005a0458723c */ /* 0x000ff000000018ff */
[C---:B-1----:R-:W-:Y:S08]  /*eb50*/  HMMA.16816.F32 R68, R128.reuse, R12, R68 ;  /* 0x0000000c8044723c */ /* 0x042ff00000001844 */
[C---:B------:R-:W-:Y:S08]  /*eb60*/  HMMA.16816.F32 R72, R128.reuse, R14, R72 ;  /* 0x0000000e8048723c */ /* 0x040ff00000001848 */
[C---:B--2---:R-:W-:Y:S08]  /*eb70*/  HMMA.16816.F32 R76, R128.reuse, R16, R76 ;  /* 0x00000010804c723c */ /* 0x044ff0000000184c */
[----:B------:R-:W-:Y:S08]  /*eb80*/  HMMA.16816.F32 R80, R128, R18, R80 ;  /* 0x000000128050723c */ /* 0x000ff00000001850 */
[C---:B------:R-:W-:Y:S08]  /*eb90*/  HMMA.16816.F32 R100, R4.reuse, R116, RZ ;  /* 0x000000740464723c */ /* 0x040ff000000018ff */
[C---:B------:R-:W-:Y:S08]  /*eba0*/  HMMA.16816.F32 R12, R4.reuse, R118, RZ ;  /* 0x00000076040c723c */ /* 0x040ff000000018ff */
[C---:B------:R-:W-:Y:S08]  /*ebb0*/  HMMA.16816.F32 R16, R4.reuse, R112, RZ ;  /* 0x000000700410723c */ /* 0x040ff000000018ff */
[C---:B------:R-:W-:Y:S01]  /*ebc0*/  HMMA.16816.F32 R116, R4.reuse, R114, RZ ;  /* 0x000000720474723c */ /* 0x040fe200000018ff */
[----:B------:R-:W1:Y:S07]  /*ebd0*/  LDSM.16.MT88.4 R112, [R179+0x3800] ;  /* 0x00380000b370783b */ /* 0x000e6e0000004200 */
[----:B------:R-:W-:Y:S08]  /*ebe0*/  HMMA.16816.F32 R92, R4, R96, RZ ;  /* 0x00000060045c723c */ /* 0x000ff000000018ff */
[C---:B------:R-:W-:Y:S08]  /*ebf0*/  HMMA.16816.F32 R84, R128.reuse, R120, R84 ;  /* 0x000000788054723c */ /* 0x040ff00000001854 */
[----:B------:R-:W-:Y:S01]  /*ec00*/  HMMA.16816.F32 R88, R128, R122, R88 ;  /* 0x0000007a8058723c */ /* 0x000fe20000001858 */
[----:B------:R-:W2:Y:S07]  /*ec10*/  LDSM.16.MT88.4 R120, [R181+0x3800] ;  /* 0x00380000b578783b */ /* 0x000eae0000004200 */
[C---:B------:R-:W-:Y:S08]  /*ec20*/  HMMA.16816.F32 R96, R4.reuse, R98, RZ ;  /* 0x000000620460723c */ /* 0x040ff000000018ff */
[C---:B------:R-:W-:Y:S08]  /*ec30*/  HMMA.16816.F32 R124, R4.reuse, R108, RZ ;  /* 0x0000006c047c723c */ /* 0x040ff000000018ff */
[C---:B------:R-:W-:Y:S08]  /*ec40*/  HMMA.16816.F32 R160, R4.reuse, R110, RZ ;  /* 0x0000006e04a0723c */ /* 0x040ff000000018ff */
[C---:B------:R-:W-:Y:S08]  /*ec50*/  HMMA.16816.F32 R164, R4.reuse, R104, RZ ;  /* 0x0000006804a4723c */ /* 0x040ff000000018ff */
[----:B------:R-:W-:Y:S01]  /*ec60*/  HMMA.16816.F32 R168, R4, R106, RZ ;  /* 0x0000006a04a8723c */ /* 0x000fe200000018ff */
[----:B------:R-:W3:Y:S07]  /*ec70*/  LDSM.16.MT88.4 R4, [R180+0x3800] ;  /* 0x00380000b404783b */ /* 0x000eee0000004200 */
[C---:B-1----:R-:W-:Y:S08]  /*ec80*/  HMMA.16816.F32 R108, R128.reuse, R112, R16 ;  /* 0x00000070806c723c */ /* 0x042ff00000001810 */
[C---:B------:R-:W-:Y:S08]  /*ec90*/  HMMA.16816.F32 R112, R128.reuse, R114, R116 ;  /* 0x000000728070723c */ /* 0x040ff00000001874 */
[C---:B--2---:R-:W-:Y:S08]  /*eca0*/  HMMA.16816.F32 R116, R128.reuse, R120, R124 ;  /* 0x000000788074723c */ /* 0x044ff0000000187c */
[C---:B------:R-:W-:Y:S08]  /*ecb0*/  HMMA.16816.F32 R92, R128.reuse, R172, R92 ;  /* 0x000000ac805c723c */ /* 0x040ff0000000185c */
[C---:B------:R-:W-:Y:S08]  /*ecc0*/  HMMA.16816.F32 R96, R128.reuse, R174, R96 ;  /* 0x000000ae8060723c */ /* 0x040ff00000001860 */
[C---:B------:R-:W-:Y:S08]  /*ecd0*/  HMMA.16816.F32 R100, R128.reuse, R192, R100 ;  /* 0x000000c08064723c */ /* 0x040ff00000001864 */
[C---:B------:R-:W-:Y:S07]  /*ece0*/  HMMA.16816.F32 R104, R128.reuse, R194, R12 ;  /* 0x000000c28068723c */ /* 0x040fee000000180c */
[----:B------:R-:W-:Y:S01]  /*ecf0*/  FADD.FTZ R195, R190, R0 ;  /* 0x00000000bec37221 */ /* 0x000fe20000010000 */
[----:B------:R-:W-:Y:S01]  /*ed00*/  HMMA.16816.F32 R120, R128, R122, R160 ;  /* 0x0000007a8078723c */ /* 0x000fe200000018a0 */
[----:B------:R-:W-:-:S07]  /*ed10*/  FADD.FTZ R194, R9, R2 ;  /* 0x0000000209c27221 */ /* 0x000fce0000010000 */
[C---:B---3--:R-:W-:Y:S08]  /*ed20*/  HMMA.16816.F32 R124, R128.reuse, R4, R164 ;  /* 0x00000004807c723c */ /* 0x048ff000000018a4 */
[----:B------:R-:W-:Y:S01]  /*ed30*/  HMMA.16816.F32 R128, R128, R6, R168 ;  /* 0x000000068080723c */ /* 0x000fe200000018a8 */
[----:B------:R-:W-:Y:S07]  /*ed40*/  @!UPT UIADD3 URZ, URZ, URZ, URZ ;  /* 0x0000003f3f3ff290 */ /* 0x000fee000fffe03f */
[----:B------:R-:W-:Y:S11]  /*ed50*/  @!P0 BRA `(.L_x_228) ;  /* 0x00001ff000008947 */ /* 0x000ff60003800000 */
[----:B------:R-:W-:Y:S02]  /*ed60*/  MOV R189, R220 ;  /* 0x000000dc00bd7202 */ /* 0x000fe40000000f00 */
[----:B------:R-:W-:-:S02]  /*ed70*/  MOV R137, R8 ;  /* 0x0000000800897202 */ /* 0x000fc40000000f00 */
[----:B------:R-:W-:Y:S02]  /*ed80*/  MOV R136, R135 ;  /* 0x0000008700887202 */ /* 0x000fe40000000f00 */
.L_x_229:
[----:B------:R-:W-:Y:S04]  /*ed90*/  DEPBAR.LE SB0, 0x0 ;  /* 0x000080000000791a */ /* 0x000fe80000000000 */
[----:B------:R-:W-:Y:S01]  /*eda0*/  WARPSYNC 0xffffffff ;  /* 0xffffffff00007948 */ /* 0x000fe20003800000 */
[----:B------:R-:W-:Y:S01]  /*edb0*/  BAR.SYNC.DEFER_BLOCKING 0x0 ;  /* 0x0000000000007b1d */ /* 0x000fe20000010000 */
[----:B------:R-:W-:Y:S02]  /*edc0*/  R2P PR, R216, 0x6 ;  /* 0x00000006d8007804 */ /* 0x000fe40000000000 */
[----:B------:R-:W-:Y:S02]  /*edd0*/  SHF.R.S32.HI R2, RZ, 0x1f, R189 ;  /* 0x0000001fff027819 */ /* 0x000fe400000114bd */
[----:B------:R-:W-:Y:S02]  /*ede0*/  IADD3 R0, R176, 0x20, RZ ;  /* 0x00000020b0007810 */ /* 0x000fe40007ffe0ff */
[----:B------:R-:W-:Y:S01]  /*edf0*/  ISETP.GE.AND P3, PT, R132, c[0x0][0x1d4], PT ;  /* 0x0000750084007a0c */ /* 0x000fe20003f66270 */
[----:B------:R-:W-:Y:S01]  /*ee00*/  IMAD R3, R2, c[0x0][0x208], RZ ;  /* 0x0000820002037a24 */ /* 0x000fe200078e02ff */
[----:B------:R-:W-:Y:S02]  /*ee10*/  ISETP.GE.AND P4, PT, R134, c[0x0][0x1d4], PT ;  /* 0x0000750086007a0c */ /* 0x000fe40003f86270 */
[----:B------:R-:W-:Y:S01]  /*ee20*/  ISETP.GE.AND P5, PT, R196, c[0x0][0x1d4], PT ;  /* 0x00007500c4007a0c */ /* 0x000fe20003fa6270 */
[----:B------:R-:W-:Y:S01]  /*ee30*/  IMAD R3, R189, c[0x0][0x20c], R3 ;  /* 0x00008300bd037a24 */ /* 0x000fe200078e0203 */
[----:B------:R-:W-:Y:S02]  /*ee40*/  ISETP.GE.AND P6, PT, R197, c[0x0][0x1d4], PT ;  /* 0x00007500c5007a0c */ /* 0x000fe40003fc6270 */
[----:B------:R-:W-:Y:S01]  /*ee50*/  @P1 IADD3 R0, R176, -0x20, RZ ;  /* 0xffffffe0b0001810 */ /* 0x000fe20007ffe0ff */
[----:B------:R-:W-:Y:S08]  /*ee60*/  LDSM.16.M88.4 R16, [R182] ;  /* 0x00000000b610783b */ /* 0x000ff00000000200 */
[----:B------:R-:W1:Y:S08]  /*ee70*/  LDSM.16.M88.4 R8, [R176] ;  /* 0x00000000b008783b */ /* 0x000e700000000200 */
[----:B------:R-:W2:Y:S08]  /*ee80*/  LDSM.16.M88.4 R160, [R176+0x800] ;  /* 0x00080000b0a0783b */ /* 0x000eb00000000200 */
[----:B------:R-:W-:Y:S08]  /*ee90*/  LDSM.16.M88.4 R164, [R183] ;  /* 0x00000000b7a4783b */ /* 0x000ff00000000200 */
[----:B------:R-:W3:Y:S08]  /*eea0*/  LDSM.16.M88.4 R168, [R0] ;  /* 0x0000000000a8783b */ /* 0x000ef00000000200 */
[----:B------:R-:W4:Y:S01]  /*eeb0*/  LDSM.16.M88.4 R172, [R0+0x800] ;  /* 0x0008000000ac783b */ /* 0x000f220000000200 */
[C---:B-1----:R-:W-:Y:S08]  /*eec0*/  HMMA.16816.F32 R4, R16.reuse, R8, RZ ;  /* 0x000000081004723c */ /* 0x042ff000000018ff */
[C---:B------:R-:W-:Y:S08]  /*eed0*/  HMMA.16816.F32 R8, R16.reuse, R10, RZ ;  /* 0x0000000a1008723c */ /* 0x040ff000000018ff */
[C---:B--2---:R-:W-:Y:S07]  /*eee0*/  HMMA.16816.F32 R12, R16.reuse, R160, RZ ;  /* 0x000000a0100c723c */ /* 0x044fee00000018ff */
[----:B------:R-:W-:Y:S01]  /*eef0*/  IMAD.WIDE.U32 R160, R189, c[0x0][0x208], RZ ;  /* 0x00008200bda07a25 */ /* 0x000fe200078e00ff */
[----:B------:R-:W-:Y:S04]  /*ef00*/  HMMA.16816.F32 R16, R16, R162, RZ ;  /* 0x000000a21010723c */ /* 0x000fe800000018ff */
[C---:B------:R-:W-:Y:S02]  /*ef10*/  LEA R2, P0, R160.reuse, R214, 0x5 ;  /* 0x000000d6a0027211 */ /* 0x040fe400078028ff */
[----:B------:R-:W-:Y:S02]  /*ef20*/  IADD3 R3, R161, R3, RZ ;  /* 0x00000003a1037210 */ /* 0x000fe40007ffe0ff */
[C---:B---3--:R-:W-:Y:S05]  /*ef30*/  HMMA.16816.F32 R4, R164.reuse, R168, R4 ;  /* 0x000000a8a404723c */ /* 0x048fea0000001804 */
[----:B------:R-:W-:Y:S02]  /*ef40*/  LEA.HI.X R3, R160, R218, R3, 0x5, P0 ;  /* 0x000000daa0037211 */ /* 0x000fe400000f2c03 */
[C---:B------:R-:W-:Y:S01]  /*ef50*/  LEA R186, P0, R2.reuse, c[0x0][0x1f8], 0x1 ;  /* 0x00007e0002ba7a11 */ /* 0x040fe200078008ff */
[C---:B------:R-:W-:Y:S04]  /*ef60*/  HMMA.16816.F32 R8, R164.reuse, R170, R8 ;  /* 0x000000aaa408723c */ /* 0x040fe80000001808 */
[----:B------:R-:W-:Y:S02]  /*ef70*/  LEA.HI.X R187, R2, c[0x0][0x1fc], R3, 0x1, P0 ;  /* 0x00007f0002bb7a11 */ /* 0x000fe400000f0c03 */
[C---:B------:R-:W-:Y:S02]  /*ef80*/  IADD3 R2, R176.reuse, 0x40, RZ ;  /* 0x00000040b0027810 */ /* 0x040fe40007ffe0ff */
[C---:B----4-:R-:W-:Y:S01]  /*ef90*/  HMMA.16816.F32 R12, R164.reuse, R172, R12 ;  /* 0x000000aca40c723c */ /* 0x050fe2000000180c */
[----:B------:R-:W-:Y:S01]  /*efa0*/  @!PT LDS RZ, [RZ] ;  /* 0x00000000fffff984 */ /* 0x000fe20000000800 */
[----:B------:R-:W-:Y:S01]  /*efb0*/  @!PT LDS RZ, [RZ] ;  /* 0x00000000fffff984 */ /* 0x000fe20000000800 */
[----:B------:R-:W-:Y:S01]  /*efc0*/  @!PT LDS RZ, [RZ] ;  /* 0x00000000fffff984 */ /* 0x000fe20000000800 */
[----:B------:R1:W-:Y:S02]  /*efd0*/  LDGSTS.E.BYPASS.LTC128B.128 [R188+0x8080], [R186.64], !P3 ;  /* 0x08080000babc7fae */ /* 0x0003e4000d901d46 */
[C---:B------:R-:W-:Y:S02]  /*efe0*/  ISETP.GT.AND P0, PT, R189.reuse, R207, PT ;  /* 0x000000cfbd00720c */ /* 0x040fe40003f04270 */
[----:B------:R-:W-:Y:S02]  /*eff0*/  @P2 IADD3 R2, R176, -0x40, RZ ;  /* 0xffffffc0b0022810 */ /* 0x000fe40007ffe0ff */
[----:B------:R-:W-:Y:S01]  /*f000*/  IADD3 R189, R189, -0x1, RZ ;  /* 0xffffffffbdbd7810 */ /* 0x000fe20007ffe0ff */
[----:B------:R-:W-:Y:S01]  /*f010*/  HMMA.16816.F32 R16, R164, R174, R16 ;  /* 0x000000aea410723c */ /* 0x000fe20000001810 */
[----:B------:R1:W-:Y:S08]  /*f020*/  LDGSTS.E.BYPASS.LTC128B.128 [R188+0x9080], [R186.64+0x80], !P4 ;  /* 0x09080080babc7fae */ /* 0x0003f0000e101d46 */
[----:B------:R1:W-:Y:S08]  /*f030*/  LDGSTS.E.BYPASS.LTC128B.128 [R188+0xa080], [R186.64+0x100], !P5 ;  /* 0x0a080100babc7fae */ /* 0x0003f0000e901d46 */
[----:B------:R1:W-:Y:S08]  /*f040*/  LDGSTS.E.BYPASS.LTC128B.128 [R188+0xb080], [R186.64+0x180], !P6 ;  /* 0x0b080180babc7fae */ /* 0x0003f0000f101d46 */
[----:B------:R-:W-:Y:S08]  /*f050*/  LDSM.16.M88.4 R160, [R185] ;  /* 0x00000000b9a0783b */ /* 0x000ff00000000200 */
[----:B------:R-:W2:Y:S08]  /*f060*/  LDSM.16.M88.4 R168, [R2] ;  /* 0x0000000002a8783b */ /* 0x000eb00000000200 */
[----:B------:R-:W3:Y:S08]  /*f070*/  LDSM.16.M88.4 R164, [R2+0x800] ;  /* 0x0008000002a4783b */ /* 0x000ef00000000200 */
[----:B------:R-:W0:Y:S08]  /*f080*/  LDGDEPBAR ;  /* 0x00000000000079af */ /* 0x000e300000000000 */
[----:B------:R-:W-:Y:S01]  /*f090*/  LDSM.16.M88.4 R172, [R177] ;  /* 0x00000000b1ac783b */ /* 0x000fe20000000200 */
[C---:B--2---:R-:W-:Y:S08]  /*f0a0*/  HMMA.16816.F32 R4, R160.reuse, R168, R4 ;  /* 0x000000a8a004723c */ /* 0x044ff00000001804 */
[C---:B------:R-:W-:Y:S01]  /*f0b0*/  HMMA.16816.F32 R8, R160.reuse, R170, R8 ;  /* 0x000000aaa008723c */ /* 0x040fe20000001808 */
[----:B------:R-:W2:Y:S07]  /*f0c0*/  LDSM.16.M88.4 R168, [R184] ;  /* 0x00000000b8a8783b */ /* 0x000eae0000000200 */
[C---:B---3--:R-:W-:Y:S08]  /*f0d0*/  HMMA.16816.F32 R12, R160.reuse, R164, R12 ;  /* 0x000000a4a00c723c */ /* 0x048ff0000000180c */
[----:B------:R-:W-:Y:S01]  /*f0e0*/  HMMA.16816.F32 R16, R160, R166, R16 ;  /* 0x000000a6a010723c */ /* 0x000fe20000001810 */
[----:B------:R-:W3:Y:S08]  /*f0f0*/  LDSM.16.M88.4 R160, [R177+0x800] ;  /* 0x00080000b1a0783b */ /* 0x000ef00000000200 */
[----:B------:R-:W-:Y:S01]  /*f100*/  LDSM.16.M88.4 R164, [R182+0x4000] ;  /* 0x00400000b6a4783b */ /* 0x000fe20000000200 */
[C---:B--2---:R-:W-:Y:S08]  /*f110*/  HMMA.16816.F32 R4, R168.reuse, R172, R4 ;  /* 0x000000aca804723c */ /* 0x044ff00000001804 */
[C---:B------:R-:W-:Y:S01]  /*f120*/  HMMA.16816.F32 R8, R168.reuse, R174, R8 ;  /* 0x000000aea808723c */ /* 0x040fe20000001808 */
[----:B------:R-:W2:Y:S07]  /*f130*/  LDSM.16.M88.4 R172, [R176+0x1000] ;  /* 0x00100000b0ac783b */ /* 0x000eae0000000200 */
        /* <DEDUP_REMOVED lines=79> */
[----:B------:R-:W3:Y:S01]  /*f630*/  LDSM.16.M88.4 R160, [R177+0x3800] ;  /* 0x00380000b1a0783b */ /* 0x000ee20000000200 */
[----:B------:R-:W-:Y:S07]  /*f640*/  DEPBAR.LE SB0, 0x0 ;  /* 0x000080000000791a */ /* 0x000fee0000000000 */
[----:B------:R-:W-:Y:S01]  /*f650*/  BAR.SYNC.DEFER_BLOCKING 0x0 ;  /* 0x0000000000007b1d */ /* 0x000fe20000010000 */
[C---:B--2---:R-:W-:Y:S08]  /*f660*/  HMMA.16816.F32 R4, R168.reuse, R172, R4 ;  /* 0x000000aca804723c */ /* 0x044ff00000001804 */
[C---:B------:R-:W-:Y:S08]  /*f670*/  HMMA.16816.F32 R8, R168.reuse, R174, R8 ;  /* 0x000000aea808723c */ /* 0x040ff00000001808 */
[C---:B---3--:R-:W-:Y:S08]  /*f680*/  HMMA.16816.F32 R12, R168.reuse, R160, R12 ;  /* 0x000000a0a80c723c */ /* 0x048ff0000000180c */
[----:B------:R-:W-:Y:S04]  /*f690*/  HMMA.16816.F32 R16, R168, R162, R16 ;  /* 0x000000a2a810723c */ /* 0x000fe80000001810 */
[----:B------:R-:W-:Y:S04]  /*f6a0*/  FMUL.FTZ R0, R4, c[0x0][0x320] ;  /* 0x0000c80004007a20 */ /* 0x000fe80000410000 */
[----:B------:R2:W-:Y:S11]  /*f6b0*/  MUFU.TANH R165, R0 ;  /* 0x0000000000a57308 */ /* 0x0005f60000002400 */
[----:B------:R-:W-:Y:S05]  /*f6c0*/  @!UPT UIADD3 URZ, URZ, URZ, URZ ;  /* 0x0000003f3f3ff290 */ /* 0x000fea000fffe03f */
[----:B------:R-:W-:Y:S04]  /*f6d0*/  FMUL.FTZ R2, R18, c[0x0][0x320] ;  /* 0x0000c80012027a20 */ /* 0x000fe80000410000 */
[----:B------:R-:W-:Y:S01]  /*f6e0*/  MUFU.TANH R143, R2 ;  /* 0x00000002008f7308 */ /* 0x000fe20000002400 */
[----:B--2---:R-:W-:Y:S09]  /*f6f0*/  FMUL.FTZ R0, R5, c[0x0][0x320] ;  /* 0x0000c80005007a20 */ /* 0x004ff20000410000 */
[----:B------:R2:W-:Y:S02]  /*f700*/  MUFU.TANH R164, R0 ;  /* 0x0000000000a47308 */ /* 0x0005e40000002400 */
[----:B--2---:R-:W-:Y:S08]  /*f710*/  FMUL.FTZ R0, R6, c[0x0][0x320] ;  /* 0x0000c80006007a20 */ /* 0x004ff00000410000 */
[----:B------:R2:W3:Y:S02]  /*f720*/  MUFU.TANH R166, R0 ;  /* 0x0000000000a67308 */ /* 0x0004e40000002400 */
[----:B--2---:R-:W-:Y:S01]  /*f730*/  FMUL.FTZ R0, R7, c[0x0][0x320] ;  /* 0x0000c80007007a20 */ /* 0x004fe20000410000 */
[----:B---3--:R-:W-:Y:S07]  /*f740*/  FMNMX.FTZ R3, R166, R137, !PT ;  /* 0x00000089a6037209 */ /* 0x008fee0007810000 */
[----:B------:R2:W3:Y:S02]  /*f750*/  MUFU.TANH R167, R0 ;  /* 0x0000000000a77308 */ /* 0x0004e40000002400 */
[----:B--2---:R-:W-:Y:S01]  /*f760*/  FMUL.FTZ R0, R8, c[0x0][0x320] ;  /* 0x0000c80008007a20 */ /* 0x004fe20000410000 */
[----:B---3--:R-:W-:Y:S07]  /*f770*/  FMNMX.FTZ R3, R167, R3, !PT ;  /* 0x00000003a7037209 */ /* 0x008fee0007810000 */
[----:B------:R2:W3:Y:S02]  /*f780*/  MUFU.TANH R6, R0 ;  /* 0x0000000000067308 */ /* 0x0004e40000002400 */
[----:B--2---:R-:W-:Y:S08]  /*f790*/  FMUL.FTZ R0, R9, c[0x0][0x320] ;  /* 0x0000c80009007a20 */ /* 0x004ff00000410000 */
[----:B------:R2:W4:Y:S02]  /*f7a0*/  MUFU.TANH R8, R0 ;  /* 0x0000000000087308 */ /* 0x0005240000002400 */
[----:B--2---:R-:W-:Y:S08]  /*f7b0*/  FMUL.FTZ R0, R10, c[0x0][0x320] ;  /* 0x0000c8000a007a20 */ /* 0x004ff00000410000 */
[----:B------:R2:W5:Y:S02]  /*f7c0*/  MUFU.TANH R9, R0 ;  /* 0x0000000000097308 */ /* 0x0005640000002400 */
[----:B--2---:R-:W-:Y:S08]  /*f7d0*/  FMUL.FTZ R0, R11, c[0x0][0x320] ;  /* 0x0000c8000b007a20 */ /* 0x004ff00000410000 */
[----:B------:R2:W-:Y:S02]  /*f7e0*/  MUFU.TANH R10, R0 ;  /* 0x00000000000a7308 */ /* 0x0005e40000002400 */
[----:B--2---:R-:W-:Y:S08]  /*f7f0*/  FMUL.FTZ R0, R12, c[0x0][0x320] ;  /* 0x0000c8000c007a20 */ /* 0x004ff00000410000 */
[----:B------:R2:W1:Y:S02]  /*f800*/  MUFU.TANH R162, R0 ;  /* 0x0000000000a27308 */ /* 0x0004640000002400 */
[----:B--2---:R-:W-:Y:S08]  /*f810*/  FMUL.FTZ R0, R13, c[0x0][0x320] ;  /* 0x0000c8000d007a20 */ /* 0x004ff00000410000 */
[----:B------:R2:W1:Y:S02]  /*f820*/  MUFU.TANH R163, R0 ;  /* 0x0000000000a37308 */ /* 0x0004640000002400 */
[----:B--2---:R-:W-:Y:S08]  /*f830*/  FMUL.FTZ R0, R14, c[0x0][0x320] ;  /* 0x0000c8000e007a20 */ /* 0x004ff00000410000 */
[----:B------:R2:W1:Y:S02]  /*f840*/  MUFU.TANH R190, R0 ;  /* 0x0000000000be7308 */ /* 0x0004640000002400 */
[----:B--2---:R-:W-:Y:S08]  /*f850*/  FMUL.FTZ R0, R15, c[0x0][0x320] ;  /* 0x0000c8000f007a20 */ /* 0x004ff00000410000 */
[----:B------:R2:W-:Y:S02]  /*f860*/  MUFU.TANH R191, R0 ;  /* 0x0000000000bf7308 */ /* 0x0005e40000002400 */
[----:B--2---:R-:W-:Y:S08]  /*f870*/  FMUL.FTZ R0, R16, c[0x0][0x320] ;  /* 0x0000c80010007a20 */ /* 0x004ff00000410000 */
[----:B------:R2:W1:Y:S02]  /*f880*/  MUFU.TANH R192, R0 ;  /* 0x0000000000c07308 */ /* 0x0004640000002400 */
[----:B--2---:R-:W-:Y:S08]  /*f890*/  FMUL.FTZ R0, R17, c[0x0][0x320] ;  /* 0x0000c80011007a20 */ /* 0x004ff00000410000 */
[----:B------:R2:W1:Y:S02]  /*f8a0*/  MUFU.TANH R193, R0 ;  /* 0x0000000000c17308 */ /* 0x0004640000002400 */
[----:B--2---:R-:W-:Y:S04]  /*f8b0*/  FMNMX.FTZ R0, R165, R136, !PT ;  /* 0x00000088a5007209 */ /* 0x004fe80007810000 */
[----:B------:R-:W-:Y:S01]  /*f8c0*/  FMNMX.FTZ R2, R164, R0, !PT ;  /* 0x00000000a4027209 */ /* 0x000fe20007810000 */
[----:B------:R-:W-:Y:S03]  /*f8d0*/  FMUL.FTZ R0, R19, c[0x0][0x320] ;  /* 0x0000c80013007a20 */ /* 0x000fe60000410000 */
[----:B---3--:R-:W-:Y:S01]  /*f8e0*/  FMNMX.FTZ R2, R6, R2, !PT ;  /* 0x0000000206027209 */ /* 0x008fe20007810000 */
[----:B------:R4:W2:Y:S03]  /*f8f0*/  MUFU.TANH R160, R0 ;  /* 0x0000000000a07308 */ /* 0x0008a60000002400 */
[----:B----4-:R-:W-:Y:S02]  /*f900*/  FMNMX.FTZ R0, R8, R2, !PT ;  /* 0x0000000208007209 */ /* 0x010fe40007810000 */
[----:B-----5:R-:W-:Y:S02]  /*f910*/  FMNMX.FTZ R2, R9, R3, !PT ;  /* 0x0000000309027209 */ /* 0x020fe40007810000 */
[----:B-1----:R-:W-:Y:S02]  /*f920*/  FMNMX.FTZ R0, R162, R0, !PT ;  /* 0x00000000a2007209 */ /* 0x002fe40007810000 */
[----:B------:R-:W-:Y:S02]  /*f930*/  FMNMX.FTZ R2, R10, R2, !PT ;  /* 0x000000020a027209 */ /* 0x000fe40007810000 */
[----:B------:R-:W-:Y:S02]  /*f940*/  FMNMX.FTZ R0, R163, R0, !PT ;  /* 0x00000000a3007209 */ /* 0x000fe40007810000 */
[----:B------:R-:W-:Y:S02]  /*f950*/  FMNMX.FTZ R2, R190, R2, !PT ;  /* 0x00000002be027209 */ /* 0x000fe40007810000 */
[----:B------:R-:W-:Y:S02]  /*f960*/  FMNMX.FTZ R3, R192, R0, !PT ;  /* 0x00000000c0037209 */ /* 0x000fe40007810000 */
[----:B------:R-:W-:Y:S02]  /*f970*/  FMNMX.FTZ R0, R191, R2, !PT ;  /* 0x00000002bf007209 */ /* 0x000fe40007810000 */
[----:B------:R-:W-:Y:S02]  /*f980*/  FMNMX.FTZ R3, R193, R3, !PT ;  /* 0x00000003c1037209 */ /* 0x000fe40007810000 */
[----:B------:R-:W-:Y:S03]  /*f990*/  FMNMX.FTZ R0, R143, R0, !PT ;  /* 0x000000008f007209 */ /* 0x000fe60007810000 */
[----:B------:R-:W1:Y:S01]  /*f9a0*/  SHFL.BFLY PT, R4, R3, 0x2, 0x1f ;  /* 0x0c401f0003047f89 */ /* 0x000e6200000e0000 */
[----:B--2---:R-:W-:Y:S07]  /*f9b0*/  FMNMX.FTZ R0, R160, R0, !PT ;  /* 0x00000000a0007209 */ /* 0x004fee0007810000 */
[----:B------:R-:W2:Y:S01]  /*f9c0*/  SHFL.BFLY PT, R2, R0, 0x2, 0x1f ;  /* 0x0c401f0000027f89 */ /* 0x000ea200000e0000 */
[----:B-1----:R-:W-:Y:S07]  /*f9d0*/  FMNMX.FTZ R4, R3, R4, !PT ;  /* 0x0000000403047209 */ /* 0x002fee0007810000 */
[----:B------:R-:W1:Y:S01]  /*f9e0*/  SHFL.BFLY PT, R5, R4, 0x1, 0x1f ;  /* 0x0c201f0004057f89 */ /* 0x000e6200000e0000 */
[----:B--2---:R-:W-:Y:S07]  /*f9f0*/  FMNMX.FTZ R0, R0, R2, !PT ;  /* 0x0000000200007209 */ /* 0x004fee0007810000 */
[----:B------:R-:W2:Y:S01]  /*fa00*/  SHFL.BFLY PT, R3, R0, 0x1, 0x1f ;  /* 0x0c201f0000037f89 */ /* 0x000ea200000e0000 */
[----:B-1----:R-:W-:Y:S05]  /*fa10*/  FMNMX.FTZ R135, R4, R5, !PT ;  /* 0x0000000504877209 */ /* 0x002fea0007810000 */
[C---:B------:R-:W-:Y:S02]  /*fa20*/  FMUL.FTZ R161, R135.reuse, c[0x0][0x2d0] ;  /* 0x0000b40087a17a20 */ /* 0x040fe40000410000 */
[----:B------:R-:W-:Y:S01]  /*fa30*/  FADD.FTZ R2, -R135, R136 ;  /* 0x0000008887027221 */ /* 0x000fe20000010100 */
[----:B--2---:R-:W-:Y:S01]  /*fa40*/  FMNMX.FTZ R3, R0, R3, !PT ;  /* 0x0000000300037209 */ /* 0x004fe20007810000 */
[--C-:B------:R-:W-:Y:S02]  /*fa50*/  FFMA.FTZ R4, R165, c[0x0][0x2d0], -R161.reuse ;  /* 0x0000b400a5047a23 */ /* 0x100fe400000108a1 */
[--C-:B------:R-:W-:Y:S02]  /*fa60*/  FFMA.FTZ R5, R6, c[0x0][0x2d0], -R161.reuse ;  /* 0x0000b40006057a23 */ /* 0x100fe400000108a1 */
[----:B------:R1:W-:Y:S01]  /*fa70*/  MUFU.EX2 R187, R4 ;  /* 0x0000000400bb7308 */ /* 0x0003e20000000800 */
[C---:B------:R-:W-:Y:S02]  /*fa80*/  FMUL.FTZ R136, R3.reuse, c[0x0][0x2d0] ;  /* 0x0000b40003887a20 */ /* 0x040fe40000410000 */
[----:B------:R-:W-:Y:S02]  /*fa90*/  FMUL.FTZ R0, R2, c[0x0][0x2d0] ;  /* 0x0000b40002007a20 */ /* 0x000fe40000410000 */
[--C-:B------:R-:W-:Y:S05]  /*faa0*/  FFMA.FTZ R8, R8, c[0x0][0x2d0], -R161.reuse ;  /* 0x0000b40008087a23 */ /* 0x100fea00000108a1 */
[----:B------:R-:W-:Y:S10]  /*fab0*/  MUFU.EX2 R175, R5 ;  /* 0x0000000500af7308 */ /* 0x000ff40000000800 */
[----:B------:R2:W3:Y:S01]  /*fac0*/  MUFU.EX2 R2, R0 ;  /* 0x0000000000027308 */ /* 0x0004e20000000800 */
[----:B-1----:R-:W-:Y:S09]  /*fad0*/  FFMA.FTZ R4, R164, c[0x0][0x2d0], -R161 ;  /* 0x0000b400a4047a23 */ /* 0x002ff200000108a1 */
[----:B------:R1:W-:Y:S10]  /*fae0*/  MUFU.EX2 R186, R4 ;  /* 0x0000000400ba7308 */ /* 0x0003f40000000800 */
[----:B------:R4:W-:Y:S01]  /*faf0*/  MUFU.EX2 R174, R8 ;  /* 0x0000000800ae7308 */ /* 0x0009e20000000800 */
[----:B--2---:R-:W-:Y:S02]  /*fb00*/  FADD.FTZ R0, -R3, R137 ;  /* 0x0000008903007221 */ /* 0x004fe40000010100 */
[----:B---3--:R-:W-:Y:S02]  /*fb10*/  FMUL.FTZ R16, R2, R156 ;  /* 0x0000009c02107220 */ /* 0x008fe40000410000 */
[----:B------:R-:W-:Y:S02]  /*fb20*/  FMUL.FTZ R0, R0, c[0x0][0x2d0] ;  /* 0x0000b40000007a20 */ /* 0x000fe40000410000 */
[C---:B------:R-:W-:Y:S02]  /*fb30*/  FMUL.FTZ R17, R2.reuse, R157 ;  /* 0x0000009d02117220 */ /* 0x040fe40000410000 */
[C---:B------:R-:W-:Y:S01]  /*fb40*/  FMUL.FTZ R20, R2.reuse, R20 ;  /* 0x0000001402147220 */ /* 0x040fe20000410000 */
[----:B-1----:R-:W-:Y:S01]  /*fb50*/  @P0 SHF.R.S32.HI R4, RZ, 0x1f, R189 ;  /* 0x0000001fff040819 */ /* 0x002fe200000114bd */
[----:B------:R-:W1:Y:S01]  /*fb60*/  MUFU.EX2 R0, R0 ;  /* 0x0000000000007308 */ /* 0x000e620000000800 */
[C---:B------:R-:W-:Y:S02]  /*fb70*/  FMUL.FTZ R21, R2.reuse, R21 ;  /* 0x0000001502157220 */ /* 0x040fe40000410000 */
[----:B------:R-:W-:Y:S02]  /*fb80*/  FMUL.FTZ R24, R2, R24 ;  /* 0x0000001802187220 */ /* 0x000fe40000410000 */
[----:B------:R-:W-:Y:S02]  /*fb90*/  @P0 IMAD R6, R4, c[0x0][0x1e0], RZ ;  /* 0x0000780004060a24 */ /* 0x000fe400078e02ff */
[C---:B------:R-:W-:Y:S04]  /*fba0*/  @P0 IMAD.WIDE.U32 R4, R189.reuse, c[0x0][0x1e0], RZ ;  /* 0x00007800bd040a25 */ /* 0x040fe800078e00ff */
[----:B------:R-:W-:Y:S01]  /*fbb0*/  @P0 IMAD R7, R189, c[0x0][0x1e4], R6 ;  /* 0x00007900bd070a24 */ /* 0x000fe200078e0206 */
[----:B------:R-:W-:Y:S01]  /*fbc0*/  @P0 LEA R6, P1, R4, R212, 0x5 ;  /* 0x000000d404060211 */ /* 0x000fe200078228ff */
[C---:B----4-:R-:W-:Y:S02]  /*fbd0*/  FMUL.FTZ R8, R2.reuse, R148 ;  /* 0x0000009402087220 */ /* 0x050fe40000410000 */
[----:B------:R-:W-:Y:S01]  /*fbe0*/  FMUL.FTZ R25, R2, R25 ;  /* 0x0000001902197220 */ /* 0x000fe20000410000 */
[----:B------:R-:W-:Y:S01]  /*fbf0*/  @P0 IADD3 R7, R5, R7, RZ ;  /* 0x0000000705070210 */ /* 0x000fe20007ffe0ff */
[--C-:B------:R-:W-:Y:S02]  /*fc00*/  FFMA.FTZ R5, R166, c[0x0][0x2d0], -R136.reuse ;  /* 0x0000b400a6057a23 */ /* 0x100fe40000010888 */
[----:B------:R-:W-:Y:S01]  /*fc10*/  FMUL.FTZ R28, R2, R28 ;  /* 0x0000001c021c7220 */ /* 0x000fe20000410000 */
[----:B------:R-:W-:Y:S01]  /*fc20*/  @P0 LEA.HI.X R7, R4, R210, R7, 0x5, P1 ;  /* 0x000000d204070211 */ /* 0x000fe200008f2c07 */
[----:B------:R2:W-:Y:S01]  /*fc30*/  MUFU.EX2 R171, R5 ;  /* 0x0000000500ab7308 */ /* 0x0005e20000000800 */
[----:B------:R-:W-:Y:S01]  /*fc40*/  @P0 LEA R4, P1, R6, c[0x0][0x1c8], 0x1 ;  /* 0x0000720006040a11 */ /* 0x000fe200078208ff */
[----:B------:R-:W-:Y:S02]  /*fc50*/  FMUL.FTZ R29, R2, R29 ;  /* 0x0000001d021d7220 */ /* 0x000fe40000410000 */
[C---:B-1----:R-:W-:Y:S02]  /*fc60*/  FMUL.FTZ R11, R0.reuse, R151 ;  /* 0x00000097000b7220 */ /* 0x042fe40000410000 */
        /* <DEDUP_REMOVED lines=8> */
[----:B------:R-:W-:Y:S01]  /*fcf0*/  FMUL.FTZ R32, R2, R32 ;  /* 0x0000002002207220 */ /* 0x000fe20000410000 */
[----:B--2---:R-:W-:Y:S01]  /*fd00*/  @P0 LEA.HI.X R5, R6, c[0x0][0x1cc], R7, 0x1, P1 ;  /* 0x0000730006050a11 */ /* 0x004fe200008f0c07 */
[--C-:B------:R-:W-:Y:S02]  /*fd10*/  FFMA.FTZ R6, R167, c[0x0][0x2d0], -R136.reuse ;  /* 0x0000b400a7067a23 */ /* 0x100fe40000010888 */
[----:B------:R-:W-:Y:S02]  /*fd20*/  FMUL.FTZ R7, R0, R147 ;  /* 0x0000009300077220 */ /* 0x000fe40000410000 */
[----:B------:R1:W-:Y:S01]  /*fd30*/  @P0 LDGSTS.E.BYPASS.LTC128B.128 [R188+0xc080], [R4.64], !P3 ;  /* 0x0c08000004bc0fae */ /* 0x0003e2000d901d46 */
[----:B------:R2:W3:Y:S01]  /*fd40*/  MUFU.EX2 R170, R6 ;  /* 0x0000000600aa7308 */ /* 0x0004e20000000800 */
[----:B------:R-:W-:Y:S02]  /*fd50*/  FMUL.FTZ R33, R2, R33 ;  /* 0x0000002102217220 */ /* 0x000fe40000410000 */
[C---:B------:R-:W-:Y:S02]  /*fd60*/  FMUL.FTZ R34, R0.reuse, R34 ;  /* 0x0000002200227220 */ /* 0x040fe40000410000 */
[----:B------:R-:W-:Y:S02]  /*fd70*/  FMUL.FTZ R35, R0, R35 ;  /* 0x0000002300237220 */ /* 0x000fe40000410000 */
[----:B------:R1:W-:Y:S01]  /*fd80*/  @P0 LDGSTS.E.BYPASS.LTC128B.128 [R188+0xd080], [R4.64+0x80], !P4 ;  /* 0x0d08008004bc0fae */ /* 0x0003e2000e101d46 */
[C---:B------:R-:W-:Y:S02]  /*fd90*/  FMUL.FTZ R36, R2.reuse, R36 ;  /* 0x0000002402247220 */ /* 0x040fe40000410000 */
[----:B------:R-:W-:Y:S02]  /*fda0*/  FMUL.FTZ R37, R2, R37 ;  /* 0x0000002502257220 */ /* 0x000fe40000410000 */
[C---:B------:R-:W-:Y:S02]  /*fdb0*/  FMUL.FTZ R38, R0.reuse, R38 ;  /* 0x0000002600267220 */ /* 0x040fe40000410000 */
[----:B------:R-:W-:Y:S01]  /*fdc0*/  FMUL.FTZ R39, R0, R39 ;  /* 0x0000002700277220 */ /* 0x000fe20000410000 */
[----:B------:R1:W-:Y:S01]  /*fdd0*/  @P0 LDGSTS.E.BYPASS.LTC128B.128 [R188+0xe080], [R4.64+0x100], !P5 ;  /* 0x0e08010004bc0fae */ /* 0x0003e2000e901d46 */
[C---:B------:R-:W-:Y:S02]  /*fde0*/  FMUL.FTZ R40, R2.reuse, R40 ;  /* 0x0000002802287220 */ /* 0x040fe40000410000 */
[----:B------:R-:W-:Y:S02]  /*fdf0*/  FMUL.FTZ R41, R2, R41 ;  /* 0x0000002902297220 */ /* 0x000fe40000410000 */
[C---:B------:R-:W-:Y:S02]  /*fe00*/  FMUL.FTZ R42, R0.reuse, R42 ;  /* 0x0000002a002a7220 */ /* 0x040fe40000410000 */
[----:B------:R-:W-:Y:S01]  /*fe10*/  FMUL.FTZ R43, R0, R43 ;  /* 0x0000002b002b7220 */ /* 0x000fe20000410000 */
[----:B------:R1:W-:Y:S01]  /*fe20*/  @P0 LDGSTS.E.BYPASS.LTC128B.128 [R188+0xf080], [R4.64+0x180], !P6 ;  /* 0x0f08018004bc0fae */ /* 0x0003e2000f101d46 */
[--C-:B--2---:R-:W-:Y:S02]  /*fe30*/  FFMA.FTZ R6, R9, c[0x0][0x2d0], -R136.reuse ;  /* 0x0000b40009067a23 */ /* 0x104fe40000010888 */
[C---:B------:R-:W-:Y:S02]  /*fe40*/  FMUL.FTZ R9, R2.reuse, R149 ;  /* 0x0000009502097220 */ /* 0x040fe40000410000 */
[----:B------:R2:W-:Y:S01]  /*fe50*/  MUFU.EX2 R169, R6 ;  /* 0x0000000600a97308 */ /* 0x0005e20000000800 */
[C---:B------:R-:W-:Y:S02]  /*fe60*/  FMUL.FTZ R44, R2.reuse, R44 ;  /* 0x0000002c022c7220 */ /* 0x040fe40000410000 */
[----:B------:R-:W4:Y:S01]  /*fe70*/  LDSM.16.MT88.4 R12, [R178] ;  /* 0x00000000b20c783b */ /* 0x000f220000004200 */
[----:B------:R-:W-:Y:S02]  /*fe80*/  FMUL.FTZ R45, R2, R45 ;  /* 0x0000002d022d7220 */ /* 0x000fe40000410000 */
[C---:B------:R-:W-:Y:S02]  /*fe90*/  FMUL.FTZ R46, R0.reuse, R46 ;  /* 0x0000002e002e7220 */ /* 0x040fe40000410000 */
[----:B------:R-:W-:Y:S02]  /*fea0*/  FMUL.FTZ R47, R0, R47 ;  /* 0x0000002f002f7220 */ /* 0x000fe40000410000 */
[C---:B------:R-:W-:Y:S01]  /*feb0*/  FMUL.FTZ R48, R2.reuse, R48 ;  /* 0x0000003002307220 */ /* 0x040fe20000410000 */
[----:B------:R-:W5:Y:S01]  /*fec0*/  LDSM.16.MT88.4 R164, [R179] ;  /* 0x00000000b3a4783b */ /* 0x000f620000004200 */
[----:B------:R-:W-:Y:S02]  /*fed0*/  FMUL.FTZ R49, R2, R49 ;  /* 0x0000003102317220 */ /* 0x000fe40000410000 */
[C---:B------:R-:W-:Y:S02]  /*fee0*/  FMUL.FTZ R50, R0.reuse, R50 ;  /* 0x0000003200327220 */ /* 0x040fe40000410000 */
[----:B------:R-:W-:Y:S02]  /*fef0*/  FMUL.FTZ R51, R0, R51 ;  /* 0x0000003300337220 */ /* 0x000fe40000410000 */
[C---:B------:R-:W-:Y:S01]  /*ff00*/  FMUL.FTZ R52, R2.reuse, R52 ;  /* 0x0000003402347220 */ /* 0x040fe20000410000 */
[----:B------:R-:W-:Y:S01]  /*ff10*/  LDSM.16.MT88.4 R156, [R179+0x800] ;  /* 0x00080000b39c783b */ /* 0x000fe20000004200 */
[----:B------:R-:W-:Y:S02]  /*ff20*/  FMUL.FTZ R53, R2, R53 ;  /* 0x0000003502357220 */ /* 0x000fe40000410000 */
[--C-:B-1----:R-:W-:Y:S02]  /*ff30*/  FFMA.FTZ R4, R10, c[0x0][0x2d0], -R136.reuse ;  /* 0x0000b4000a047a23 */ /* 0x102fe40000010888 */
[----:B------:R-:W-:Y:S01]  /*ff40*/  FMUL.FTZ R5, R2, R145 ;  /* 0x0000009102057220 */ /* 0x000fe20000410000 */
[----:B---3--:R-:W-:Y:S01]  /*ff50*/  F2FP.PACK_AB R145, R170, R171 ;  /* 0x000000abaa91723e */ /* 0x008fe200000000ff */
[----:B------:R-:W1:Y:S01]  /*ff60*/  MUFU.EX2 R168, R4 ;  /* 0x0000000400a87308 */ /* 0x000e620000000800 */
[----:B--2---:R-:W-:Y:S01]  /*ff70*/  FMUL.FTZ R6, R0, R146 ;  /* 0x0000009200067220 */ /* 0x004fe20000410000 */
[----:B------:R-:W-:Y:S01]  /*ff80*/  F2FP.PACK_AB R146, R174, R175 ;  /* 0x000000afae92723e */ /* 0x000fe200000000ff */
[C---:B------:R-:W-:Y:S01]  /*ff90*/  FMUL.FTZ R10, R0.reuse, R150 ;  /* 0x00000096000a7220 */ /* 0x040fe20000410000 */
[----:B------:R-:W0:Y:S01]  /*ffa0*/  LDGDEPBAR ;  /* 0x00000000000079af */ /* 0x000e220000000000 */
[C---:B------:R-:W-:Y:S02]  /*ffb0*/  FMUL.FTZ R54, R0.reuse, R54 ;  /* 0x0000003600367220 */ /* 0x040fe40000410000 */
[----:B------:R-:W-:Y:S02]  /*ffc0*/  FMUL.FTZ R55, R0, R55 ;  /* 0x0000003700377220 */ /* 0x000fe40000410000 */
[C---:B------:R-:W-:Y:S02]  /*ffd0*/  FMUL.FTZ R56, R2.reuse, R56 ;  /* 0x0000003802387220 */ /* 0x040fe40000410000 */
[----:B------:R-:W-:Y:S01]  /*ffe0*/  FMUL.FTZ R57, R2, R57 ;  /* 0x0000003902397220 */ /* 0x000fe20000410000 */
[----:B------:R-:W2:Y:S01]  /*fff0*/  LDSM.16.MT88.4 R148, [R181] ;  /* 0x00000000b594783b */ /* 0x000ea20000004200 */
[C---:B------:R-:W-:Y:S02]  /*10000*/  FMUL.FTZ R58, R0.reuse, R58 ;  /* 0x0000003a003a7220 */ /* 0x040fe40000410000 */
[----:B------:R-:W-:Y:S02]  /*10010*/  FMUL.FTZ R59, R0, R59 ;  /* 0x0000003b003b7220 */ /* 0x000fe40000410000 */
[C---:B------:R-:W-:Y:S02]  /*10020*/  FMUL.FTZ R60, R2.reuse, R60 ;  /* 0x0000003c023c7220 */ /* 0x040fe40000410000 */
[----:B------:R-:W-:Y:S02]  /*10030*/  FMUL.FTZ R61, R2, R61 ;  /* 0x0000003d023d7220 */ /* 0x000fe40000410000 */
[C---:B------:R-:W-:Y:S02]  /*10040*/  FMUL.FTZ R62, R0.reuse, R62 ;  /* 0x0000003e003e7220 */ /* 0x040fe40000410000 */
[----:B------:R-:W-:Y:S01]  /*10050*/  FMUL.FTZ R63, R0, R63 ;  /* 0x0000003f003f7220 */ /* 0x000fe20000410000 */
[----:B-1----:R-:W-:Y:S01]  /*10060*/  F2FP.PACK_AB R147, R168, R169 ;  /* 0x000000a9a893723e */ /* 0x002fe200000000ff */
[----:B------:R-:W-:Y:S01]  /*10070*/  FMUL.FTZ R4, R2, R144 ;  /* 0x0000009002047220 */ /* 0x000fe20000410000 */
[----:B------:R-:W-:Y:S01]  /*10080*/  F2FP.PACK_AB R144, R186, R187 ;  /* 0x000000bbba90723e */ /* 0x000fe200000000ff */
[C---:B------:R-:W-:Y:S02]  /*10090*/  FMUL.FTZ R64, R2.reuse, R64 ;  /* 0x0000004002407220 */ /* 0x040fe40000410000 */
[----:B------:R-:W-:Y:S02]  /*100a0*/  FMUL.FTZ R65, R2, R65 ;  /* 0x0000004102417220 */ /* 0x000fe40000410000 */
[C---:B------:R-:W-:Y:S02]  /*100b0*/  FMUL.FTZ R66, R0.reuse, R66 ;  /* 0x0000004200427220 */ /* 0x040fe40000410000 */
[C---:B----4-:R-:W-:Y:S05]  /*100c0*/  HMMA.16816.F32 R4, R144.reuse, R12, R4 ;  /* 0x0000000c9004723c */ /* 0x050fea0000001804 */
[----:B------:R-:W-:Y:S02]  /*100d0*/  FMUL.FTZ R67, R0, R67 ;  /* 0x0000004300437220 */ /* 0x000fe40000410000 */
[C---:B------:R-:W-:Y:S01]  /*100e0*/  FMUL.FTZ R12, R2.reuse, R152 ;  /* 0x00000098020c7220 */ /* 0x040fe20000410000 */
[C---:B------:R-:W-:Y:S04]  /*100f0*/  HMMA.16816.F32 R8, R144.reuse, R14, R8 ;  /* 0x0000000e9008723c */ /* 0x040fe80000001808 */
[C---:B------:R-:W-:Y:S02]  /*10100*/  FMUL.FTZ R13, R2.reuse, R153 ;  /* 0x00000099020d7220 */ /* 0x040fe40000410000 */
[----:B------:R-:W-:Y:S02]  /*10110*/  FMUL.FTZ R68, R2, R68 ;  /* 0x0000004402447220 */ /* 0x000fe40000410000 */
[C---:B------:R-:W-:Y:S04]  /*10120*/  FMUL.FTZ R14, R0.reuse, R154 ;  /* 0x0000009a000e7220 */ /* 0x040fe80000410000 */
[----:B------:R-:W-:Y:S02]  /*10130*/  FMUL.FTZ R15, R0, R155 ;  /* 0x0000009b000f7220 */ /* 0x000fe40000410000 */
[----:B------:R-:W1:Y:S01]  /*10140*/  LDSM.16.MT88.4 R152, [R180] ;  /* 0x00000000b498783b */ /* 0x000e620000004200 */
[----:B------:R-:W-:Y:S02]  /*10150*/  FMUL.FTZ R69, R2, R69 ;  /* 0x0000004502457220 */ /* 0x000fe40000410000 */
[C---:B------:R-:W-:Y:S02]  /*10160*/  FMUL.FTZ R70, R0.reuse, R70 ;  /* 0x0000004600467220 */ /* 0x040fe40000410000 */
[C---:B-----5:R-:W-:Y:S03]  /*10170*/  HMMA.16816.F32 R12, R144.reuse, R164, R12 ;  /* 0x000000a4900c723c */ /* 0x060fe6000000180c */
[----:B------:R-:W-:Y:S02]  /*10180*/  FMUL.FTZ R71, R0, R71 ;  /* 0x0000004700477220 */ /* 0x000fe40000410000 */
[C---:B------:R-:W-:Y:S02]  /*10190*/  FMUL.FTZ R72, R2.reuse, R72 ;  /* 0x0000004802487220 */ /* 0x040fe40000410000 */
[----:B------:R-:W-:Y:S01]  /*101a0*/  FMUL.FTZ R73, R2, R73 ;  /* 0x0000004902497220 */ /* 0x000fe20000410000 */
[C---:B------:R-:W-:Y:S04]  /*101b0*/  HMMA.16816.F32 R16, R144.reuse, R166, R16 ;  /* 0x000000a69010723c */ /* 0x040fe80000001810 */
[C---:B------:R-:W-:Y:S02]  /*101c0*/  FMUL.FTZ R74, R0.reuse, R74 ;  /* 0x0000004a004a7220 */ /* 0x040fe40000410000 */
[----:B------:R-:W-:Y:S02]  /*101d0*/  FMUL.FTZ R75, R0, R75 ;  /* 0x0000004b004b7220 */ /* 0x000fe40000410000 */
[C---:B--2---:R-:W-:Y:S04]  /*101e0*/  HMMA.16816.F32 R20, R144.reuse, R148, R20 ;  /* 0x000000949014723c */ /* 0x044fe80000001814 */
[C---:B------:R-:W-:Y:S02]  /*101f0*/  FMUL.FTZ R76, R2.reuse, R76 ;  /* 0x0000004c024c7220 */ /* 0x040fe40000410000 */
[----:B------:R-:W-:Y:S02]  /*10200*/  FMUL.FTZ R77, R2, R77 ;  /* 0x0000004d024d7220 */ /* 0x000fe40000410000 */
[C---:B------:R-:W-:Y:S01]  /*10210*/  HMMA.16816.F32 R24, R144.reuse, R150, R24 ;  /* 0x000000969018723c */ /* 0x040fe20000001818 */
[----:B------:R-:W2:Y:S03]  /*10220*/  LDSM.16.MT88.4 R148, [R178+0x1000] ;  /* 0x00100000b294783b */ /* 0x000ea60000004200 */
[C---:B------:R-:W-:Y:S02]  /*10230*/  FMUL.FTZ R78, R0.reuse, R78 ;  /* 0x0000004e004e7220 */ /* 0x040fe40000410000 */
[----:B------:R-:W-:Y:S02]  /*10240*/  FMUL.FTZ R79, R0, R79 ;  /* 0x0000004f004f7220 */ /* 0x000fe40000410000 */
[C---:B------:R-:W-:Y:S01]  /*10250*/  FMUL.FTZ R80, R2.reuse, R80 ;  /* 0x0000005002507220 */ /* 0x040fe20000410000 */
[C---:B-1----:R-:W-:Y:S03]  /*10260*/  HMMA.16816.F32 R28, R144.reuse, R152, R28 ;  /* 0x00000098901c723c */ /* 0x042fe6000000181c */
[----:B------:R-:W-:Y:S02]  /*10270*/  FMUL.FTZ R81, R2, R81 ;  /* 0x0000005102517220 */ /* 0x000fe40000410000 */
[C---:B------:R-:W-:Y:S02]  /*10280*/  FMUL.FTZ R82, R0.reuse, R82 ;  /* 0x0000005200527220 */ /* 0x040fe40000410000 */
[----:B------:R-:W-:Y:S01]  /*10290*/  FMUL.FTZ R83, R0, R83 ;  /* 0x0000005300537220 */ /* 0x000fe20000410000 */
[C---:B------:R-:W-:Y:S01]  /*102a0*/  HMMA.16816.F32 R32, R144.reuse, R154, R32 ;  /* 0x0000009a9020723c */ /* 0x040fe20000001820 */
[----:B------:R-:W1:Y:S03]  /*102b0*/  LDSM.16.MT88.4 R152, [R179+0x1000] ;  /* 0x00100000b398783b */ /* 0x000e660000004200 */
[C---:B------:R-:W-:Y:S02]  /*102c0*/  FMUL.FTZ R84, R2.reuse, R84 ;  /* 0x0000005402547220 */ /* 0x040fe40000410000 */
[----:B------:R-:W-:Y:S02]  /*102d0*/  FMUL.FTZ R85, R2, R85 ;  /* 0x0000005502557220 */ /* 0x000fe40000410000 */
[C---:B------:R-:W-:Y:S04]  /*102e0*/  FMUL.FTZ R86, R0.reuse, R86 ;  /* 0x0000005600567220 */ /* 0x040fe80000410000 */
[----:B------:R-:W-:Y:S02]  /*102f0*/  FMUL.FTZ R87, R0, R87 ;  /* 0x0000005700577220 */ /* 0x000fe40000410000 */
[C---:B------:R-:W-:Y:S02]  /*10300*/  FMUL.FTZ R88, R2.reuse, R88 ;  /* 0x0000005802587220 */ /* 0x040fe40000410000 */
[----:B------:R-:W-:Y:S02]  /*10310*/  FMUL.FTZ R89, R2, R89 ;  /* 0x0000005902597220 */ /* 0x000fe40000410000 */
[C---:B------:R-:W-:Y:S02]  /*10320*/  FMUL.FTZ R90, R0.reuse, R90 ;  /* 0x0000005a005a7220 */ /* 0x040fe40000410000 */
[----:B------:R-:W-:Y:S01]  /*10330*/  FMUL.FTZ R91, R0, R91 ;  /* 0x0000005b005b7220 */ /* 0x000fe20000410000 */
[C---:B--2---:R-:W-:Y:S03]  /*10340*/  HMMA.16816.F32 R36, R144.reuse, R148, R36 ;  /* 0x000000949024723c */ /* 0x044fe60000001824 */
[C---:B------:R-:W-:Y:S02]  /*10350*/  FMUL.FTZ R92, R2.reuse, R92 ;  /* 0x0000005c025c7220 */ /* 0x040fe40000410000 */
[----:B------:R-:W-:Y:S02]  /*10360*/  FMUL.FTZ R93, R2, R93 ;  /* 0x0000005d025d7220 */ /* 0x000fe40000410000 */
[C---:B------:R-:W-:Y:S01]  /*10370*/  FMUL.FTZ R94, R0.reuse, R94 ;  /* 0x0000005e005e7220 */ /* 0x040fe20000410000 */
[C---:B------:R-:W-:Y:S01]  /*10380*/  HMMA.16816.F32 R40, R144.reuse, R150, R40 ;  /* 0x000000969028723c */ /* 0x040fe20000001828 */
[----:B------:R-:W2:Y:S03]  /*10390*/  LDSM.16.MT88.4 R148, [R181+0x1000] ;  /* 0x00100000b594783b */ /* 0x000ea60000004200 */
[----:B------:R-:W-:Y:S02]  /*103a0*/  FMUL.FTZ R95, R0, R95 ;  /* 0x0000005f005f7220 */ /* 0x000fe40000410000 */
[C---:B------:R-:W-:Y:S02]  /*103b0*/  FMUL.FTZ R96, R2.reuse, R96 ;  /* 0x0000006002607220 */ /* 0x040fe40000410000 */
[----:B------:R-:W-:Y:S01]  /*103c0*/  FMUL.FTZ R97, R2, R97 ;  /* 0x0000006102617220 */ /* 0x000fe20000410000 */
[C---:B-1----:R-:W-:Y:S03]  /*103d0*/  HMMA.16816.F32 R44, R144.reuse, R152, R44 ;  /* 0x00000098902c723c */ /* 0x042fe6000000182c */
[C---:B------:R-:W-:Y:S02]  /*103e0*/  FMUL.FTZ R98, R0.reuse, R98 ;  /* 0x0000006200627220 */ /* 0x040fe40000410000 */
[----:B------:R-:W-:Y:S02]  /*103f0*/  FMUL.FTZ R99, R0, R99 ;  /* 0x0000006300637220 */ /* 0x000fe40000410000 */
[C---:B------:R-:W-:Y:S01]  /*10400*/  FMUL.FTZ R100, R2.reuse, R100 ;  /* 0x0000006402647220 */ /* 0x040fe20000410000 */
[C---:B------:R-:W-:Y:S01]  /*10410*/  HMMA.16816.F32 R48, R144.reuse, R154, R48 ;  /* 0x0000009a9030723c */ /* 0x040fe20000001830 */
[----:B------:R-:W1:Y:S03]  /*10420*/  LDSM.16.MT88.4 R152, [R180+0x1000] ;  /* 0x00100000b498783b */ /* 0x000e660000004200 */
[----:B------:R-:W-:Y:S02]  /*10430*/  FMUL.FTZ R101, R2, R101 ;  /* 0x0000006502657220 */ /* 0x000fe40000410000 */
[C---:B------:R-:W-:Y:S02]  /*10440*/  FMUL.FTZ R102, R0.reuse, R102 ;  /* 0x0000006600667220 */ /* 0x040fe40000410000 */
[----:B------:R-:W-:Y:S04]  /*10450*/  FMUL.FTZ R103, R0, R103 ;  /* 0x0000006700677220 */ /* 0x000fe80000410000 */
[C---:B------:R-:W-:Y:S02]  /*10460*/  FMUL.FTZ R104, R2.reuse, R104 ;  /* 0x0000006802687220 */ /* 0x040fe40000410000 */
[----:B------:R-:W-:Y:S02]  /*10470*/  FMUL.FTZ R105, R2, R105 ;  /* 0x0000006902697220 */ /* 0x000fe40000410000 */
[C---:B------:R-:W-:Y:S02]  /*10480*/  FMUL.FTZ R106, R0.reuse, R106 ;  /* 0x0000006a006a7220 */ /* 0x040fe40000410000 */
[----:B------:R-:W-:Y:S02]  /*10490*/  FMUL.FTZ R107, R0, R107 ;  /* 0x0000006b006b7220 */ /* 0x000fe40000410000 */
[C---:B------:R-:W-:Y:S01]  /*104a0*/  FMUL.FTZ R108, R2.reuse, R108 ;  /* 0x0000006c026c7220 */ /* 0x040fe20000410000 */
[C---:B--2---:R-:W-:Y:S03]  /*104b0*/  HMMA.16816.F32 R52, R144.reuse, R148, R52 ;  /* 0x000000949034723c */ /* 0x044fe60000001834 */
[----:B------:R-:W-:Y:S02]  /*104c0*/  FMUL.FTZ R109, R2, R109 ;  /* 0x0000006d026d7220 */ /* 0x000fe40000410000 */
[C---:B------:R-:W-:Y:S02]  /*104d0*/  FMUL.FTZ R110, R0.reuse, R110 ;  /* 0x0000006e006e7220 */ /* 0x040fe40000410000 */
[----:B------:R-:W-:Y:S01]  /*104e0*/  FMUL.FTZ R111, R0, R111 ;  /* 0x0000006f006f7220 */ /* 0x000fe20000410000 */
[C---:B------:R-:W-:Y:S01]  /*104f0*/  HMMA.16816.F32 R56, R144.reuse, R150, R56 ;  /* 0x000000969038723c */ /* 0x040fe20000001838 */
[----:B------:R-:W2:Y:S03]  /*10500*/  LDSM.16.MT88.4 R148, [R178+0x2000] ;  /* 0x00200000b294783b */ /* 0x000ea60000004200 */
[C---:B------:R-:W-:Y:S02]  /*10510*/  FMUL.FTZ R112, R2.reuse, R112 ;  /* 0x0000007002707220 */ /* 0x040fe40000410000 */
[----:B------:R-:W-:Y:S02]  /*10520*/  FMUL.FTZ R113, R2, R113 ;  /* 0x0000007102717220 */ /* 0x000fe40000410000 */
[----:B------:R-:W-:Y:S01]  /*10530*/  FMUL.FTZ R114, R0, R114 ;  /* 0x0000007200727220 */ /* 0x000fe20000410000 */
[C---:B-1----:R-:W-:Y:S03]  /*10540*/  HMMA.16816.F32 R60, R144.reuse, R152, R60 ;  /* 0x00000098903c723c */ /* 0x042fe6000000183c */
[--C-:B------:R-:W-:Y:S02]  /*10550*/  FFMA.FTZ R137, R162, c[0x0][0x2d0], -R161.reuse ;  /* 0x0000b400a2897a23 */ /* 0x100fe400000108a1 */
[----:B------:R-:W-:Y:S02]  /*10560*/  FMUL.FTZ R115, R0, R115 ;  /* 0x0000007300737220 */ /* 0x000fe40000410000 */
[----:B------:R1:W-:Y:S01]  /*10570*/  MUFU.EX2 R173, R137 ;  /* 0x0000008900ad7308 */ /* 0x0003e20000000800 */
[C---:B------:R-:W-:Y:S01]  /*10580*/  HMMA.16816.F32 R64, R144.reuse, R154, R64 ;  /* 0x0000009a9040723c */ /* 0x040fe20000001840 */
[----:B------:R-:W3:Y:S03]  /*10590*/  LDSM.16.MT88.4 R152, [R179+0x2000] ;  /* 0x00200000b398783b */ /* 0x000ee60000004200 */
        /* <DEDUP_REMOVED lines=9> */
[----:B-1----:R-:W-:Y:S02]  /*10630*/  FFMA.FTZ R137, R163, c[0x0][0x2d0], -R161 ;  /* 0x0000b400a3897a23 */ /* 0x002fe400000108a1 */
[C---:B------:R-:W-:Y:S02]  /*10640*/  FMUL.FTZ R124, R2.reuse, R124 ;  /* 0x0000007c027c7220 */ /* 0x040fe40000410000 */
[----:B------:R1:W-:Y:S01]  /*10650*/  MUFU.EX2 R172, R137 ;  /* 0x0000008900ac7308 */ /* 0x0003e20000000800 */
[C---:B------:R-:W-:Y:S01]  /*10660*/  HMMA.16816.F32 R72, R144.reuse, R150, R72 ;  /* 0x000000969048723c */ /* 0x040fe20000001848 */
[----:B------:R-:W2:Y:S03]  /*10670*/  LDSM.16.MT88.4 R148, [R181+0x2000] ;  /* 0x00200000b594783b */ /* 0x000ea60000004200 */
[----:B------:R-:W-:Y:S02]  /*10680*/  FMUL.FTZ R125, R2, R125 ;  /* 0x0000007d027d7220 */ /* 0x000fe40000410000 */
[C---:B------:R-:W-:Y:S02]  /*10690*/  FMUL.FTZ R126, R0.reuse, R126 ;  /* 0x0000007e007e7220 */ /* 0x040fe40000410000 */
[----:B------:R-:W-:Y:S01]  /*106a0*/  FMUL.FTZ R127, R0, R127 ;  /* 0x0000007f007f7220 */ /* 0x000fe20000410000 */
[C---:B---3--:R-:W-:Y:S03]  /*106b0*/  HMMA.16816.F32 R76, R144.reuse, R152, R76 ;  /* 0x00000098904c723c */ /* 0x048fe6000000184c */
[C---:B------:R-:W-:Y:S02]  /*106c0*/  FMUL.FTZ R128, R2.reuse, R128 ;  /* 0x0000008002807220 */ /* 0x040fe40000410000 */
[----:B------:R-:W-:Y:S02]  /*106d0*/  FMUL.FTZ R129, R2, R129 ;  /* 0x0000008102817220 */ /* 0x000fe40000410000 */
[----:B------:R-:W-:Y:S01]  /*106e0*/  FMUL.FTZ R130, R0, R130 ;  /* 0x0000008200827220 */ /* 0x000fe20000410000 */
[C---:B------:R-:W-:Y:S01]  /*106f0*/  HMMA.16816.F32 R80, R144.reuse, R154, R80 ;  /* 0x0000009a9050723c */ /* 0x040fe20000001850 */
[----:B------:R-:W3:Y:S03]  /*10700*/  LDSM.16.MT88.4 R152, [R180+0x2000] ;  /* 0x00200000b498783b */ /* 0x000ee60000004200 */
[----:B-1----:R-:W-:Y:S02]  /*10710*/  FFMA.FTZ R137, R190, c[0x0][0x2d0], -R136 ;  /* 0x0000b400be897a23 */ /* 0x002fe40000010888 */
[----:B------:R-:W-:Y:S02]  /*10720*/  FMUL.FTZ R131, R0, R131 ;  /* 0x0000008300837220 */ /* 0x000fe40000410000 */
[----:B------:R1:W-:Y:S01]  /*10730*/  MUFU.EX2 R164, R137 ;  /* 0x0000008900a47308 */ /* 0x0003e20000000800 */
[----:B------:R-:W-:Y:S03]  /*10740*/  FFMA.FTZ R2, R2, R195, R187 ;  /* 0x000000c302027223 */ /* 0x000fe600000100bb */
[----:B------:R-:W-:Y:S02]  /*10750*/  FFMA.FTZ R0, R0, R194, R171 ;  /* 0x000000c200007223 */ /* 0x000fe400000100ab */
[----:B------:R-:W-:Y:S02]  /*10760*/  FADD.FTZ R2, R186, R2 ;  /* 0x00000002ba027221 */ /* 0x000fe40000010000 */
[----:B------:R-:W-:Y:S02]  /*10770*/  FADD.FTZ R0, R170, R0 ;  /* 0x00000000aa007221 */ /* 0x000fe40000010000 */
[----:B------:R-:W-:Y:S02]  /*10780*/  FADD.FTZ R2, R175, R2 ;  /* 0x00000002af027221 */ /* 0x000fe40000010000 */
[----:B------:R-:W-:Y:S01]  /*10790*/  FADD.FTZ R0, R169, R0 ;  /* 0x00000000a9007221 */ /* 0x000fe20000010000 */
[C---:B--2---:R-:W-:Y:S08]  /*107a0*/  HMMA.16816.F32 R84, R144.reuse, R148, R84 ;  /* 0x000000949054723c */ /* 0x044ff00000001854 */
[C---:B------:R-:W-:Y:S01]  /*107b0*/  HMMA.16816.F32 R88, R144.reuse, R150, R88 ;  /* 0x000000969058723c */ /* 0x040fe20000001858 */
[----:B------:R-:W2:Y:S03]  /*107c0*/  LDSM.16.MT88.4 R148, [R178+0x3000] ;  /* 0x00300000b294783b */ /* 0x000ea60000004200 */
[--C-:B-1----:R-:W-:Y:S04]  /*107d0*/  FFMA.FTZ R137, R191, c[0x0][0x2d0], -R136.reuse ;  /* 0x0000b400bf897a23 */ /* 0x102fe80000010888 */
[----:B------:R1:W4:Y:S01]  /*107e0*/  MUFU.EX2 R165, R137 ;  /* 0x0000008900a57308 */ /* 0x0003220000000800 */
[C---:B---3--:R-:W-:Y:S08]  /*107f0*/  HMMA.16816.F32 R92, R144.reuse, R152, R92 ;  /* 0x00000098905c723c */ /* 0x048ff0000000185c */
[C---:B------:R-:W-:Y:S01]  /*10800*/  HMMA.16816.F32 R96, R144.reuse, R154, R96 ;  /* 0x0000009a9060723c */ /* 0x040fe20000001860 */
[----:B------:R-:W3:Y:S03]  /*10810*/  LDSM.16.MT88.4 R152, [R179+0x3000] ;  /* 0x00300000b398783b */ /* 0x000ee60000004200 */
[--C-:B-1----:R-:W-:Y:S04]  /*10820*/  FFMA.FTZ R137, R192, c[0x0][0x2d0], -R161.reuse ;  /* 0x0000b400c0897a23 */ /* 0x102fe800000108a1 */
[----:B------:R1:W-:Y:S01]  /*10830*/  MUFU.EX2 R167, R137 ;  /* 0x0000008900a77308 */ /* 0x0003e20000000800 */
[C---:B--2---:R-:W-:Y:S08]  /*10840*/  HMMA.16816.F32 R100, R144.reuse, R148, R100 ;  /* 0x000000949064723c */ /* 0x044ff00000001864 */
[C---:B------:R-:W-:Y:S01]  /*10850*/  HMMA.16816.F32 R104, R144.reuse, R150, R104 ;  /* 0x000000969068723c */ /* 0x040fe20000001868 */
[----:B------:R-:W2:Y:S07]  /*10860*/  LDSM.16.MT88.4 R148, [R181+0x3000] ;  /* 0x00300000b594783b */ /* 0x000eae0000004200 */
[C---:B---3--:R-:W-:Y:S04]  /*10870*/  HMMA.16816.F32 R108, R144.reuse, R152, R108 ;  /* 0x00000098906c723c */ /* 0x048fe8000000186c */
[----:B-1----:R-:W-:Y:S01]  /*10880*/  FFMA.FTZ R137, R193, c[0x0][0x2d0], -R161 ;  /* 0x0000b400c1897a23 */ /* 0x002fe200000108a1 */
[----:B----4-:R-:W-:Y:S03]  /*10890*/  F2FP.PACK_AB R161, R165, R164 ;  /* 0x000000a4a5a1723e */ /* 0x010fe600000000ff */
[----:B------:R-:W1:Y:S01]  /*108a0*/  MUFU.EX2 R166, R137 ;  /* 0x0000008900a67308 */ /* 0x000e620000000800 */
[C---:B------:R-:W-:Y:S01]  /*108b0*/  HMMA.16816.F32 R112, R144.reuse, R154, R112 ;  /* 0x0000009a9070723c */ /* 0x040fe20000001870 */
[----:B------:R-:W3:Y:S07]  /*108c0*/  LDSM.16.MT88.4 R152, [R180+0x3000] ;  /* 0x00300000b498783b */ /* 0x000eee0000004200 */
[C---:B--2---:R-:W-:Y:S04]  /*108d0*/  HMMA.16816.F32 R116, R144.reuse, R148, R116 ;  /* 0x000000949074723c */ /* 0x044fe80000001874 */
[----:B-1----:R-:W-:Y:S01]  /*108e0*/  F2FP.PACK_AB R162, R166, R167 ;  /* 0x000000a7a6a2723e */ /* 0x002fe200000000ff */
[--C-:B------:R-:W-:Y:S02]  /*108f0*/  FFMA.FTZ R137, R143, c[0x0][0x2d0], -R136.reuse ;  /* 0x0000b4008f897a23 */ /* 0x100fe40000010888 */
[----:B------:R-:W-:Y:S01]  /*10900*/  FFMA.FTZ R136, R160, c[0x0][0x2d0], -R136 ;  /* 0x0000b400a0887a23 */ /* 0x000fe20000010888 */
[----:B------:R-:W-:Y:S01]  /*10910*/  F2FP.PACK_AB R160, R172, R173 ;  /* 0x000000adaca0723e */ /* 0x000fe200000000ff */
[C---:B------:R-:W-:Y:S01]  /*10920*/  HMMA.16816.F32 R120, R144.reuse, R150, R120 ;  /* 0x000000969078723c */ /* 0x040fe20000001878 */
[----:B------:R-:W1:Y:S01]  /*10930*/  LDSM.16.MT88.4 R148, [R178+0x800] ;  /* 0x00080000b294783b */ /* 0x000e620000004200 */
[----:B------:R-:W-:Y:S06]  /*10940*/  MUFU.EX2 R137, R137 ;  /* 0x0000008900897308 */ /* 0x000fec0000000800 */
[C---:B---3--:R-:W-:Y:S04]  /*10950*/  HMMA.16816.F32 R124, R144.reuse, R152, R124 ;  /* 0x00000098907c723c */ /* 0x048fe8000000187c */
[----:B------:R-:W2:Y:S04]  /*10960*/  MUFU.EX2 R136, R136 ;  /* 0x0000008800887308 */ /* 0x000ea80000000800 */
[----:B------:R-:W-:Y:S04]  /*10970*/  HMMA.16816.F32 R128, R144, R154, R128 ;  /* 0x0000009a9080723c */ /* 0x000fe80000001880 */
[----:B--2---:R-:W-:Y:S07]  /*10980*/  F2FP.PACK_AB R163, R136, R137 ;  /* 0x0000008988a3723e */ /* 0x004fee00000000ff */
[C---:B-1----:R-:W-:Y:S01]  /*10990*/  HMMA.16816.F32 R144, R160.reuse, R148, R4 ;  /* 0x00000094a090723c */ /* 0x042fe20000001804 */
[----:B------:R-:W1:Y:S07]  /*109a0*/  LDSM.16.MT88.4 R4, [R181+0x800] ;  /* 0x00080000b504783b */ /* 0x000e6e0000004200 */
[C---:B------:R-:W-:Y:S01]  /*109b0*/  HMMA.16816.F32 R148, R160.reuse, R150, R8 ;  /* 0x00000096a094723c */ /* 0x040fe20000001808 */
[----:B------:R-:W2:Y:S07]  /*109c0*/  LDSM.16.MT88.4 R8, [R180+0x800] ;  /* 0x00080000b408783b */ /* 0x000eae0000004200 */
[C---:B------:R-:W-:Y:S01]  /*109d0*/  HMMA.16816.F32 R152, R160.reuse, R156, R12 ;  /* 0x0000009ca098723c */ /* 0x040fe2000000180c */
[----:B------:R-:W3:Y:S07]  /*109e0*/  LDSM.16.MT88.4 R12, [R178+0x1800] ;  /* 0x00180000b20c783b */ /* 0x000eee0000004200 */
[C---:B------:R-:W-:Y:S08]  /*109f0*/  HMMA.16816.F32 R156, R160.reuse, R158, R16 ;  /* 0x0000009ea09c723c */ /* 0x040ff00000001810 */
        /* <DEDUP_REMOVED lines=35> */
[C---:B-1----:R-:W-:Y:S07]  /*10c30*/  HMMA.16816.F32 R116, R160.reuse, R4, R116 ;  /* 0x00000004a074723c */ /* 0x042fee0000001874 */
[----:B------:R-:W-:Y:S01]  /*10c40*/  FADD.FTZ R4, R174, R2 ;  /* 0x00000002ae047221 */ /* 0x000fe20000010000 */
[C---:B------:R-:W-:Y:S04]  /*10c50*/  HMMA.16816.F32 R120, R160.reuse, R6, R120 ;  /* 0x00000006a078723c */ /* 0x040fe80000001878 */
[----:B------:R-:W-:Y:S02]  /*10c60*/  FADD.FTZ R2, R168, R0 ;  /* 0x00000000a8027221 */ /* 0x000fe40000010000 */
[----:B------:R-:W-:Y:S02]  /*10c70*/  FADD.FTZ R0, R173, R4 ;  /* 0x00000004ad007221 */ /* 0x000fe40000010000 */
[C---:B--2---:R-:W-:Y:S04]  /*10c80*/  HMMA.16816.F32 R124, R160.reuse, R8, R124 ;  /* 0x00000008a07c723c */ /* 0x044fe8000000187c */
[----:B------:R-:W-:Y:S02]  /*10c90*/  FADD.FTZ R2, R164, R2 ;  /* 0x00000002a4027221 */ /* 0x000fe40000010000 */
[----:B------:R-:W-:Y:S01]  /*10ca0*/  FADD.FTZ R0, R172, R0 ;  /* 0x00000000ac007221 */ /* 0x000fe20000010000 */
[-C--:B------:R-:W-:Y:S01]  /*10cb0*/  MOV R8, R3.reuse ;  /* 0x0000000300087202 */ /* 0x080fe20000000f00 */
[----:B------:R-:W-:Y:S01]  /*10cc0*/  FADD.FTZ R4, R165, R2 ;  /* 0x00000002a5047221 */ /* 0x000fe20000010000 */
[----:B------:R-:W-:Y:S03]  /*10cd0*/  HMMA.16816.F32 R128, R160, R10, R128 ;  /* 0x0000000aa080723c */ /* 0x000fe60000001880 */
[----:B------:R-:W-:Y:S02]  /*10ce0*/  FADD.FTZ R2, R167, R0 ;  /* 0x00000000a7027221 */ /* 0x000fe40000010000 */
[----:B------:R-:W-:Y:S01]  /*10cf0*/  FADD.FTZ R0, R137, R4 ;  /* 0x0000000489007221 */ /* 0x000fe20000010000 */
[----:B------:R-:W-:Y:S01]  /*10d00*/  MOV R137, R3 ;  /* 0x0000000300897202 */ /* 0x000fe20000000f00 */
[----:B------:R-:W-:Y:S02]  /*10d10*/  FADD.FTZ R195, R166, R2 ;  /* 0x00000002a6c37221 */ /* 0x000fe40000010000 */
[----:B------:R-:W-:Y:S03]  /*10d20*/  FADD.FTZ R194, R136, R0 ;  /* 0x0000000088c27221 */ /* 0x000fe60000010000 */
[----:B------:R-:W-:Y:S01]  /*10d30*/  MOV R136, R135 ;  /* 0x0000008700887202 */ /* 0x000fe20000000f00 */
[----:B------:R-:W-:-:S05]  /*10d40*/  @P0 BRA `(.L_x_229) ;  /* 0xffffe04000000947 */ /* 0x000fca000383ffff */
.L_x_228:
[----:B------:R-:W-:Y:S01]  /*10d50*/  @!UPT UIADD3 URZ, URZ, URZ, URZ ;  /* 0x0000003f3f3ff290 */ /* 0x000fe2000fffe03f */
[----:B------:R-:W-:Y:S05]  /*10d60*/  BRA.DIV ~URZ, `(.L_x_230) ;  /* 0x00005b427f007947 */ /* 0x000fea000b800000 */
[----:B------:R-:W1:Y:S04]  /*10d70*/  SHFL.BFLY PT, R0, R195, 0x2, 0x1f ;  /* 0x0c401f00c3007f89 */ /* 0x000e6800000e0000 */
[----:B------:R-:W2:Y:S01]  /*10d80*/  SHFL.BFLY PT, R2, R194, 0x2, 0x1f ;  /* 0x0c401f00c2027f89 */ /* 0x000ea200000e0000 */
[----:B-1----:R-:W-:-:S02]  /*10d90*/  FADD.FTZ R0, R0, R195 ;  /* 0x000000c300007221 */ /* 0x002fc40000010000 */
[----:B--2---:R-:W-:-:S03]  /*10da0*/  FADD.FTZ R4, R2, R194 ;  /* 0x000000c202047221 */ /* 0x004fc60000010000 */
[----:B------:R-:W1:Y:S04]  /*10db0*/  SHFL.BFLY PT, R5, R0, 0x1, 0x1f ;  /* 0x0c201f0000057f89 */ /* 0x000e6800000e0000 */
[----:B------:R2:W3:Y:S01]  /*10dc0*/  SHFL.BFLY PT, R3, R4, 0x1, 0x1f ;  /* 0x0c201f0004037f89 */ /* 0x0004e200000e0000 */
[----:B-1----:R-:W-:-:S05]  /*10dd0*/  FADD.FTZ R0, R0, R5 ;  /* 0x0000000500007221 */ /* 0x002fca0000010000 */
.L_x_299:
[----:B------:R-:W-:Y:S01]  /*10de0*/  FSETP.NE.FTZ.AND P1, PT, R0, RZ, PT ;  /* 0x000000ff0000720b */ /* 0x000fe20003f35000 */
[----:B---3--:R-:W-:Y:S01]  /*10df0*/  FADD.FTZ R3, R3, R4 ;  /* 0x0000000403037221 */ /* 0x008fe20000010000 */
[----:B------:R-:W-:Y:S02]  /*10e00*/  MOV R2, RZ ;  /* 0x000000ff00027202 */ /* 0x000fe40000000f00 */
[----:B------:R-:W-:Y:S02]  /*10e10*/  MOV R136, 0xff800000 ;  /* 0xff80000000887802 */ /* 0x000fe40000000f00 */
[----:B------:R-:W-:-:S07]  /*10e20*/  FSETP.NE.FTZ.AND P0, PT, R3, RZ, PT ;  /* 0x000000ff0300720b */ /* 0x000fce0003f15000 */
[----:B------:R-:W1:Y:S01]  /*10e30*/  @P1 MUFU.RCP R2, R0 ;  /* 0x0000000000021308 */ /* 0x000e620000001000 */
[----:B--2---:R-:W-:-:S05]  /*10e40*/  @P1 MOV R4, 0x3f317218 ;  /* 0x3f31721800041802 */ /* 0x004fca0000000f00 */
[----:B------:R-:W-:Y:S02]  /*10e50*/  @P1 FMUL.FTZ R4, R4, c[0x0][0x2d0] ;  /* 0x0000b40004041a20 */ /* 0x000fe40000410000 */
[----:B------:R2:W-:Y:S01]  /*10e60*/  @P1 MUFU.LG2 R5, R0 ;  /* 0x0000000000051308 */ /* 0x0005e20000000c00 */
        /* <DEDUP_REMOVED lines=32> */
[C---:B------:R-:W-:Y:S01]  /*11070*/  FMUL.FTZ R156, R2.reuse, R20 ;  /* 0x00000014029c7220 */ /* 0x040fe20000410000 */
[----:B------:R-:W-:Y:S01]  /*11080*/  MOV R20, 0xff800000 ;  /* 0xff80000000147802 */ /* 0x000fe20000000f00 */
        /* <DEDUP_REMOVED lines=33> */
[----:B------:R2:W3:Y:S01]  /*112a0*/  @P0 MUFU.LG2 R2, R3 ;  /* 0x0000000300020308 */ /* 0x0004e20000000c00 */
[----:B-1----:R-:W-:-:S02]  /*112b0*/  FMUL.FTZ R124, R0, R146 ;  /* 0x00000092007c7220 */ /* 0x002fc40000410000 */
[C---:B------:R-:W-:Y:S02]  /*112c0*/  FMUL.FTZ R125, R0.reuse, R147 ;  /* 0x00000093007d7220 */ /* 0x040fe40000410000 */
[C---:B------:R-:W-:Y:S02]  /*112d0*/  FMUL.FTZ R128, R0.reuse, R154 ;  /* 0x0000009a00807220 */ /* 0x040fe40000410000 */
[C---:B------:R-:W-:Y:S02]  /*112e0*/  FMUL.FTZ R129, R0.reuse, R155 ;  /* 0x0000009b00817220 */ /* 0x040fe40000410000 */
[C---:B------:R-:W-:Y:S02]  /*112f0*/  FMUL.FTZ R146, R0.reuse, R158 ;  /* 0x0000009e00927220 */ /* 0x040fe40000410000 */
[C---:B------:R-:W-:Y:S02]  /*11300*/  FMUL.FTZ R147, R0.reuse, R159 ;  /* 0x0000009f00937220 */ /* 0x040fe40000410000 */
[----:B------:R-:W-:-:S02]  /*11310*/  FMUL.FTZ R154, R0, R22 ;  /* 0x00000016009a7220 */ /* 0x000fc40000410000 */
[C---:B------:R-:W-:Y:S01]  /*11320*/  FMUL.FTZ R155, R0.reuse, R23 ;  /* 0x00000017009b7220 */ /* 0x040fe20000410000 */
[----:B--2---:R-:W-:Y:S01]  /*11330*/  @P0 MOV R3, 0x3f317218 ;  /* 0x3f31721800030802 */ /* 0x004fe20000000f00 */
[C---:B------:R-:W-:Y:S02]  /*11340*/  FMUL.FTZ R158, R0.reuse, R34 ;  /* 0x00000022009e7220 */ /* 0x040fe40000410000 */
[C---:B------:R-:W-:Y:S02]  /*11350*/  FMUL.FTZ R159, R0.reuse, R35 ;  /* 0x00000023009f7220 */ /* 0x040fe40000410000 */
[----:B------:R-:W-:Y:S02]  /*11360*/  @P1 FMUL.FTZ R5, R5, 0.69314718246459960938 ;  /* 0x3f31721805051820 */ /* 0x000fe40000410000 */
        /* <DEDUP_REMOVED lines=15> */
[----:B------:R-:W-:Y:S02]  /*11460*/  FMUL.FTZ R55, R0, R67 ;  /* 0x0000004300377220 */ /* 0x000fe40000410000 */
[----:B------:R-:W-:Y:S01]  /*11470*/  @P1 FFMA.FTZ R136, R4, R135, R5 ;  /* 0x0000008704881223 */ /* 0x000fe20000010005 */
[----:B------:R-:W-:Y:S01]  /*11480*/  MOV R4, 0x1 ;  /* 0x0000000100047802 */ /* 0x000fe20000000f00 */
        /* <DEDUP_REMOVED lines=8> */
[----:B---3--:R-:W-:-:S02]  /*11510*/  @P0 FMUL.FTZ R2, R2, 0.69314718246459960938 ;  /* 0x3f31721802020820 */ /* 0x008fc40000410000 */
[----:B------:R-:W-:Y:S02]  /*11520*/  @P0 FMUL.FTZ R3, R3, c[0x0][0x2d0] ;  /* 0x0000b40003030a20 */ /* 0x000fe40000410000 */
        /* <DEDUP_REMOVED lines=32> */
.L_x_161:
[----:B------:R-:W2:Y:S01]  /*11730*/  S2R R2, SR_TID.X ;  /* 0x0000000000027919 */ /* 0x000ea20000002100 */
[----:B------:R-:W-:Y:S01]  /*11740*/  BSSY B0, `(.L_x_231) ;  /* 0x0000010000007945 */ /* 0x000fe20003800000 */
[----:B--2---:R-:W-:-:S13]  /*11750*/  LOP3.LUT P0, RZ, R2, 0xff, RZ, 0xc0, !PT ;  /* 0x000000ff02ff7812 */ /* 0x004fda000780c0ff */
[----:B------:R-:W-:Y:S05]  /*11760*/  @P0 BRA `(.L_x_232) ;  /* 0x000000d000000947 */ /* 0x000fea0003800000 */
[----:B-1----:R-:W1:Y:S01]  /*11770*/  S2R R4, SR_LANEID ;  /* 0x0000000000047919 */ /* 0x002e620000000000 */
[----:B------:R-:W-:Y:S01]  /*11780*/  VOTEU.ANY UR4, UPT, PT ;  /* 0x0000000000047886 */ /* 0x000fe200038e0100 */
[----:B------:R-:W-:Y:S01]  /*11790*/  IMAD.MOV.U32 R5, RZ, RZ, c[0x0][0x564] ;  /* 0x00015900ff057624 */ /* 0x000fe200078e00ff */
[----:B------:R-:W1:Y:S08]  /*117a0*/  FLO.U32 R3, UR4 ;  /* 0x0000000400037d00 */ /* 0x000e7000080e0000 */
[----:B------:R-:W2:Y:S01]  /*117b0*/  POPC R2, UR4 ;  /* 0x0000000400027d09 */ /* 0x000ea20008000000 */
[----:B-1----:R-:W-:Y:S01]  /*117c0*/  ISETP.EQ.U32.AND P0, PT, R3, R4, PT ;  /* 0x000000040300720c */ /* 0x002fe20003f02070 */
[----:B------:R-:W-:-:S12]  /*117d0*/  IMAD.MOV.U32 R4, RZ, RZ, c[0x0][0x560] ;  /* 0x00015800ff047624 */ /* 0x000fd800078e00ff */
[----:B--2---:R1:W2:Y:S04]  /*117e0*/  @P0 ATOMG.E.ADD.STRONG.GPU PT, R2, [R4.64], R2 ;  /* 0x00000002040209a8 */ /* 0x0042a800081ee1c6 */
[----:B-1----:R-:W1:Y:S04]  /*117f0*/  S2R R4, SR_LTMASK ;  /* 0x0000000000047919 */ /* 0x002e680000003900 */
[----:B--2---:R1:W2:Y:S02]  /*11800*/  SHFL.IDX PT, R3, R2, R3, 0x1f ;  /* 0x00001f0302037589 */ /* 0x0042a400000e0000 */
[----:B-1----:R-:W-:-:S06]  /*11810*/  LOP3.LUT R2, R4, UR4, RZ, 0xc0, !PT ;  /* 0x0000000404027c12 */ /* 0x002fcc000f8ec0ff */
[----:B------:R-:W2:Y:S02]  /*11820*/  POPC R2, R2 ;  /* 0x0000000200027309 */ /* 0x000ea40000000000 */
[----:B--2---:R-:W-:-:S06]  /*11830*/  IADD3 R208, R3, c[0x0][0xc], R2 ;  /* 0x0000030003d07a10 */ /* 0x004fcc0007ffe002 */
.L_x_232:
[----:B------:R-:W-:Y:S05]  /*11840*/  BSYNC B0 ;  /* 0x0000000000007941 */ /* 0x000fea0003800000 */
.L_x_231:
[----:B------:R-:W-:Y:S01]  /*11850*/  PRMT R0, R0, 0x9910, RZ ;  /* 0x0000991000007816 */ /* 0x000fe200000000ff */
[----:B------:R-:W-:Y:S01]  /*11860*/  BSSY B1, `(.L_x_233) ;  /* 0x00003df000017945 */ /* 0x000fe20003800000 */
[----:B------:R-:W-:Y:S02]  /*11870*/  IMAD.MOV.U32 R21, RZ, RZ, R208 ;  /* 0x000000ffff157224 */ /* 0x000fe400078e00d0 */
[----:B------:R-:W-:-:S13]  /*11880*/  ISETP.NE.AND P0, PT, R0, RZ, PT ;  /* 0x000000ff0000720c */ /* 0x000fda0003f05270 */
[----:B------:R-:W-:Y:S05]  /*11890*/  @!P0 BRA `(.L_x_234) ;  /* 0x0000308000008947 */ /* 0x000fea0003800000 */
[----:B------:R-:W-:Y:S01]  /*118a0*/  WARPSYNC 0xffffffff ;  /* 0xffffffff00007948 */ /* 0x000fe20003800000 */
[----:B------:R-:W-:Y:S01]  /*118b0*/  BAR.SYNC.DEFER_BLOCKING 0x1, 0x100 ;  /* 0x0044000000007b1d */ /* 0x000fe20000010000 */
[----:B------:R-:W-:Y:S01]  /*118c0*/  F2FP.PACK_AB R0, R161, R160 ;  /* 0x000000a0a100723e */ /* 0x000fe200000000ff */
[----:B------:R-:W-:Y:S01]  /*118d0*/  IMAD.MOV.U32 R6, RZ, RZ, 0x4 ;  /* 0x00000004ff067424 */ /* 0x000fe200078e00ff */
[----:B------:R-:W-:Y:S01]  /*118e0*/  F2FP.PACK_AB R2, R125, R124 ;  /* 0x0000007c7d02723e */ /* 0x000fe200000000ff */
[----:B------:R-:W-:Y:S01]  /*118f0*/  IMAD.MOV.U32 R13, RZ, RZ, c[0x0][0x388] ;  /* 0x0000e200ff0d7624 */ /* 0x000fe200078e00ff */
[----:B------:R-:W-:Y:S01]  /*11900*/  F2FP.PACK_AB R3, R145, R144 ;  /* 0x000000909103723e */ /* 0x000fe200000000ff */
[----:B------:R-:W-:Y:S01]  /*11910*/  IMAD.WIDE R6, R206, R6, c[0x0][0x500] ;  /* 0x00014000ce067625 */ /* 0x000fe200078e0206 */
[----:B-1----:R-:W-:Y:S02]  /*11920*/  F2FP.PACK_AB R4, R97, R96 ;  /* 0x000000606104723e */ /* 0x002fe400000000ff */
[----:B------:R-:W-:-:S02]  /*11930*/  ISETP.NE.U32.AND P0, PT, RZ, c[0x0][0x508], PT ;  /* 0x00014200ff007a0c */ /* 0x000fc40003f05070 */
[----:B------:R-:W-:Y:S02]  /*11940*/  ISETP.NE.U32.AND P2, PT, RZ, c[0x0][0x500], PT ;  /* 0x00014000ff007a0c */ /* 0x000fe40003f45070 */
[----:B------:R-:W-:Y:S02]  /*11950*/  ISETP.NE.AND.EX P1, PT, RZ, c[0x0][0x50c], PT, P0 ;  /* 0x00014300ff007a0c */ /* 0x000fe40003f25300 */
[----:B------:R-:W-:Y:S01]  /*11960*/  ISETP.NE.AND.EX P2, PT, RZ, c[0x0][0x504], PT, P2 ;  /* 0x00014100ff007a0c */ /* 0x000fe20003f45320 */
[----:B------:R1:W-:Y:S04]  /*11970*/  STS [R223+0x80], R0 ;  /* 0x00008000df007388 */ /* 0x0003e80000000800 */
[----:B------:R2:W-:Y:S04]  /*11980*/  STS [R223+0x480], R2 ;  /* 0x00048002df007388 */ /* 0x0005e80000000800 */
[----:B------:R3:W-:Y:S01]  /*11990*/  STS [R224], R3 ;  /* 0x00000003e0007388 */ /* 0x0007e20000000800 */
[----:B-1----:R-:W-:-:S02]  /*119a0*/  F2FP.PACK_AB R0, R151, R150 ;  /* 0x000000969700723e */ /* 0x002fc400000000ff */
[----:B--2---:R-:W-:-:S03]  /*119b0*/  F2FP.PACK_AB R2, R149, R148 ;  /* 0x000000949502723e */ /* 0x004fc600000000ff */
[----:B------:R1:W-:Y:S01]  /*119c0*/  STS [R224+0x400], R0 ;  /* 0x00040000e0007388 */ /* 0x0003e20000000800 */
[----:B---3--:R-:W-:-:S03]  /*119d0*/  F2FP.PACK_AB R3, R129, R128 ;  /* 0x000000808103723e */ /* 0x008fc600000000ff */
[----:B------:R2:W-:Y:S04]  /*119e0*/  STS [R226+0x80], R2 ;  /* 0x00008002e2007388 */ /* 0x0005e80000000800 */
[----:B------:R3:W-:Y:S01]  /*119f0*/  STS [R226+0x480], R3 ;  /* 0x00048003e2007388 */ /* 0x0007e20000000800 */
[----:B-1----:R-:W-:Y:S02]  /*11a00*/  F2FP.PACK_AB R0, R153, R152 ;  /* 0x000000989900723e */ /* 0x002fe400000000ff */
[----:B--2---:R-:W-:-:S03]  /*11a10*/  F2FP.PACK_AB R2, R147, R146 ;  /* 0x000000929302723e */ /* 0x004fc600000000ff */
[----:B------:R1:W-:Y:S01]  /*11a20*/  STS [R225], R0 ;  /* 0x00000000e1007388 */ /* 0x0003e20000000800 */
[----:B---3--:R-:W-:-:S03]  /*11a30*/  F2FP.PACK_AB R3, R157, R156 ;  /* 0x0000009c9d03723e */ /* 0x008fc600000000ff */
[----:B------:R2:W-:Y:S04]  /*11a40*/  STS [R225+0x400], R2 ;  /* 0x00040002e1007388 */ /* 0x0005e80000000800 */
[----:B------:R3:W-:Y:S01]  /*11a50*/  STS [R230+0x80], R3 ;  /* 0x00008003e6007388 */ /* 0x0007e20000000800 */
        /* <DEDUP_REMOVED lines=8> */
[----:B------:R1:W-:Y:S01]  /*11ae0*/  STS [R229+0x80], R0 ;  /* 0x00008000e5007388 */ /* 0x0003e20000000800 */
        /* <DEDUP_REMOVED lines=80> */
[----:B------:R3:W-:Y:S04]  /*11ff0*/  STS [R226+0xc480], R4 ;  /* 0x00c48004e2007388 */ /* 0x0007e80000000800 */
[----:B------:R4:W-:Y:S01]  /*12000*/  STS [R225+0xc000], R2 ;  /* 0x00c00002e1007388 */ /* 0x0009e20000000800 */
[----:B-1----:R-:W-:Y:S02]  /*12010*/  F2FP.PACK_AB R0, R111, R110 ;  /* 0x0000006e6f00723e */ /* 0x002fe400000000ff */
[----:B--2---:R-:W-:-:S03]  /*12020*/  F2FP.PACK_AB R3, R165, R164 ;  /* 0x000000a4a503723e */ /* 0x004fc600000000ff */
[----:B------:R1:W-:Y:S01]  /*12030*/  STS [R225+0xc400], R0 ;  /* 0x00c40000e1007388 */ /* 0x0003e20000000800 */
[----:B---3--:R-:W-:-:S03]  /*12040*/  @P1 LEA R4, P0, R206, c[0x0][0x508], 0x2 ;  /* 0x00014200ce041a11 */ /* 0x008fc600078010ff */
[----:B------:R2:W-:Y:S01]  /*12050*/  STS [R230+0xc080], R3 ;  /* 0x00c08003e6007388 */ /* 0x0005e20000000800 */
[----:B----4-:R-:W-:Y:S02]  /*12060*/  F2FP.PACK_AB R2, R107, R106 ;  /* 0x0000006a6b02723e */ /* 0x010fe400000000ff */
[----:B------:R-:W-:-:S03]  /*12070*/  @P1 LEA.HI.X R5, R206, c[0x0][0x50c], R221, 0x2, P0 ;  /* 0x00014300ce051a11 */ /* 0x000fc600000f14dd */
[----:B------:R3:W-:Y:S01]  /*12080*/  STS [R230+0xc480], R2 ;  /* 0x00c48002e6007388 */ /* 0x0007e20000000800 */
[----:B-1----:R-:W-:Y:S02]  /*12090*/  F2FP.PACK_AB R0, R121, R120 ;  /* 0x000000787900723e */ /* 0x002fe400000000ff */
[----:B--2---:R-:W-:-:S03]  /*120a0*/  F2FP.PACK_AB R3, R103, R102 ;  /* 0x000000666703723e */ /* 0x004fc600000000ff */
[----:B------:R1:W-:Y:S04]  /*120b0*/  STS [R228+0xc000], R0 ;  /* 0x00c00000e4007388 */ /* 0x0003e80000000800 */
[----:B------:R2:W-:Y:S01]  /*120c0*/  STS [R228+0xc400], R3 ;  /* 0x00c40003e4007388 */ /* 0x0005e20000000800 */
[----:B---3--:R-:W-:-:S05]  /*120d0*/  F2FP.PACK_AB R2, R117, R116 ;  /* 0x000000747502723e */ /* 0x008fca00000000ff */
[----:B------:R3:W-:Y:S01]  /*120e0*/  STS [R229+0xc080], R2 ;  /* 0x00c08002e5007388 */ /* 0x0007e20000000800 */
[----:B-1----:R-:W-:Y:S02]  /*120f0*/  F2FP.PACK_AB R0, R99, R98 ;  /* 0x000000626300723e */ /* 0x002fe400000000ff */
[----:B--2---:R-:W-:-:S03]  /*12100*/  F2FP.PACK_AB R3, R105, R104 ;  /* 0x000000686903723e */ /* 0x004fc600000000ff */
[----:B------:R1:W-:Y:S04]  /*12110*/  STS [R229+0xc480], R0 ;  /* 0x00c48000e5007388 */ /* 0x0003e80000000800 */
[----:B------:R2:W-:Y:S01]  /*12120*/  STS [R227+0xc000], R3 ;  /* 0x00c00003e3007388 */ /* 0x0005e20000000800 */
[----:B---3--:R-:W-:Y:S01]  /*12130*/  IMAD.MOV.U32 R2, RZ, RZ, RZ ;  /* 0x000000ffff027224 */ /* 0x008fe200078e00ff */
[----:B-1----:R-:W-:-:S05]  /*12140*/  F2FP.PACK_AB R0, R91, R90 ;  /* 0x0000005a5b00723e */ /* 0x002fca00000000ff */
[----:B------:R1:W-:Y:S04]  /*12150*/  STS [R227+0xc400], R0 ;  /* 0x00c40000e3007388 */ /* 0x0003e80000000800 */
[----:B------:R-:W-:Y:S06]  /*12160*/  BAR.SYNC.DEFER_BLOCKING 0x1, 0x100 ;  /* 0x0044000000007b1d */ /* 0x000fec0000010000 */
[----:B------:R1:W5:Y:S04]  /*12170*/  @P1 LDG.E R13, [R4.64] ;  /* 0x00000006040d1981 */ /* 0x000368000c1e1900 */
[----:B------:R1:W5:Y:S01]  /*12180*/  @P2 LDG.E R2, [R6.64] ;  /* 0x0000000606022981 */ /* 0x000362000c1e1900 */
[----:B------:R-:W-:-:S04]  /*12190*/  ISETP.NE.AND P0, PT, R222, RZ, PT ;  /* 0x000000ffde00720c */ /* 0x000fc80003f05270 */
[----:B--2---:R-:W-:Y:S01]  /*121a0*/  SEL R3, R222, c[0x0][0x3d4], P0 ;  /* 0x0000f500de037a07 */ /* 0x004fe20000000000 */
[----:B------:R-:W-:Y:S05]  /*121b0*/  @P1 BRA `(.L_x_235) ;  /* 0x0000004000001947 */ /* 0x000fea0003800000 */
[----:B------:R-:W-:Y:S05]  /*121c0*/  @!P2 BRA `(.L_x_235) ;  /* 0x000000300000a947 */ /* 0x000fea0003800000 */
[----:B-1----:R1:W2:Y:S04]  /*121d0*/  LDG.E R0, [R6.64] ;  /* 0x0000000606007981 */ /* 0x0022a8000c1e1900 */
[----:B-1----:R-:W2:Y:S02]  /*121e0*/  LDG.E R6, [R6.64+0x4] ;  /* 0x0000040606067981 */ /* 0x002ea4000c1e1900 */
[----:B--2--5:R-:W-:Y:S02]  /*121f0*/  IADD3 R13, -R0, R6, RZ ;  /* 0x00000006000d7210 */ /* 0x024fe40007ffe1ff */
.L_x_235:
[----:B-1----:R-:W2:Y:S01]  /*12200*/  LDL R4, [R1+0x8] ;  /* 0x0000080001047983 */ /* 0x002ea20000100800 */
[----:B------:R-:W-:Y:S01]  /*12210*/  IMAD.MOV.U32 R11, RZ, RZ, 0x368 ;  /* 0x00000368ff0b7424 */ /* 0x000fe200078e00ff */
[----:B------:R-:W-:Y:S01]  /*12220*/  ISETP.GT.AND P2, PT, R3, 0x1, PT ;  /* 0x000000010300780c */ /* 0x000fe20003f44270 */
[----:B------:R-:W-:Y:S01]  /*12230*/  IMAD.MOV.U32 R0, RZ, RZ, c[0x0][0x4e8] ;  /* 0x00013a00ff007624 */ /* 0x000fe200078e00ff */
[----:B------:R-:W3:Y:S01]  /*12240*/  LDL R113, [R1+0x4] ;  /* 0x0000040001717983 */ /* 0x000ee20000100800 */
[----:B------:R-:W-:-:S02]  /*12250*/  ISETP.NE.U32.AND P0, PT, RZ, c[0x0][0x500], PT ;  /* 0x00014000ff007a0c */ /* 0x000fc40003f05070 */
[----:B------:R-:W-:Y:S02]  /*12260*/  SEL R11, R11, 0x328, P2 ;  /* 0x000003280b0b7807 */ /* 0x000fe40001000000 */
[----:B------:R-:W-:Y:S02]  /*12270*/  ISETP.NE.AND P3, PT, R0, 0x1, PT ;  /* 0x000000010000780c */ /* 0x000fe40003f65270 */
[----:B------:R-:W1:Y:S01]  /*12280*/  LDC.64 R6, c[0x0][R11+0x170] ;  /* 0x00005c000b067b82 */ /* 0x000e620000000a00 */
[----:B------:R-:W-:-:S04]  /*12290*/  ISETP.NE.AND.EX P0, PT, RZ, c[0x0][0x504], PT, P0 ;  /* 0x00014100ff007a0c */ /* 0x000fc80003f05300 */
[----:B------:R-:W-:-:S03]  /*122a0*/  SEL R0, R206, RZ, !P0 ;  /* 0x000000ffce007207 */ /* 0x000fc60004000000 */
[----:B------:R-:W4:Y:S08]  /*122b0*/  LDC.64 R14, c[0x0][R11+0x168] ;  /* 0x00005a000b0e7b82 */ /* 0x000f300000000a00 */
[----:B------:R1:W2:Y:S08]  /*122c0*/  LDC.64 R16, c[0x0][R11+0x178] ;  /* 0x00005e000b107b82 */ /* 0x0002b00000000a00 */
[----:B------:R1:W2:Y:S01]  /*122d0*/  LDC.64 R18, c[0x0][R11+0x160] ;  /* 0x000058000b127b82 */ /* 0x0002a20000000a00 */
[----:B------:R-:W4:Y:S01]  /*122e0*/  S2R R114, SR_TID.X ;  /* 0x0000000000727919 */ /* 0x000f220000002100 */
[----:B-1----:R-:W-:-:S02]  /*122f0*/  IMAD R3, R7, R0, RZ ;  /* 0x0000000007037224 */ /* 0x002fc400078e02ff */
[----:B----4-:R-:W-:Y:S01]  /*12300*/  IMAD R10, R15, R217, RZ ;  /* 0x000000d90f0a7224 */ /* 0x010fe200078e02ff */
[----:B-----5:R-:W-:-:S04]  /*12310*/  SHF.R.S32.HI R112, RZ, 0x1f, R114 ;  /* 0x0000001fff707819 */ /* 0x020fc80000011472 */
[----:B------:R-:W-:-:S04]  /*12320*/  LEA.HI R112, R112, R114, RZ, 0x5 ;  /* 0x0000007270707211 */ /* 0x000fc800078f28ff */
[----:B------:R-:W-:Y:S01]  /*12330*/  LOP3.LUT R112, R112, 0xffffffe0, RZ, 0xc0, !PT ;  /* 0xffffffe070707812 */ /* 0x000fe200078ec0ff */
[----:B------:R-:W-:-:S04]  /*12340*/  IMAD R13, R13, c[0x0][0x4e8], RZ ;  /* 0x00013a000d0d7a24 */ /* 0x000fc800078e02ff */
[----:B------:R-:W-:Y:S01]  /*12350*/  IMAD.IADD R112, R114, 0x1, -R112 ;  /* 0x0000000172707824 */ /* 0x000fe200078e0a70 */
[----:B------:R-:W-:Y:S01]  /*12360*/  LOP3.LUT R219, R219, 0xfffffffd, RZ, 0xc0, !PT ;  /* 0xfffffffddbdb7812 */ /* 0x000fe200078ec0ff */
[----:B--2---:R-:W-:Y:S01]  /*12370*/  IMAD R8, R209, 0x80, R4 ;  /* 0x00000080d1087824 */ /* 0x004fe200078e0204 */
[----:B------:R-:W-:-:S03]  /*12380*/  SEL R4, R221, RZ, !P0 ;  /* 0x000000ffdd047207 */ /* 0x000fc60004000000 */
[----:B------:R-:W-:-:S04]  /*12390*/  @P3 IMAD.HI.U32 R9, R8, c[0x0][0x4ec], RZ ;  /* 0x00013b0008093a27 */ /* 0x000fc800078e00ff */
[C---:B------:R-:W-:Y:S02]  /*123a0*/  IMAD R11, R6.reuse, R4, R3 ;  /* 0x00000004060b7224 */ /* 0x040fe400078e0203 */
[----:B------:R-:W-:-:S04]  /*123b0*/  IMAD.WIDE.U32 R4, R6, R0, RZ ;  /* 0x0000000006047225 */ /* 0x000fc800078e00ff */
[----:B------:R-:W-:-:S04]  /*123c0*/  IMAD.WIDE.U32 R6, R14, R217, RZ ;  /* 0x000000d90e067225 */ /* 0x000fc800078e00ff */
[----:B------:R-:W-:Y:S01]  /*123d0*/  IMAD.MOV.U32 R3, RZ, RZ, R8 ;  /* 0x000000ffff037224 */ /* 0x000fe200078e0008 */
[----:B------:R-:W-:Y:S02]  /*123e0*/  @P3 SHF.R.U32.HI R3, RZ, c[0x0][0x4f0], R9 ;  /* 0x00013c00ff033a19 */ /* 0x000fe40000011609 */
[----:B------:R-:W-:Y:S01]  /*123f0*/  SEL R9, R232, RZ, P2 ;  /* 0x000000ffe8097207 */ /* 0x000fe20001000000 */
[----:B------:R-:W-:Y:S01]  /*12400*/  IMAD.IADD R12, R5, 0x1, R11 ;  /* 0x00000001050c7824 */ /* 0x000fe200078e020b */
[----:B------:R-:W-:Y:S01]  /*12410*/  IADD3 R14, P1, P0, R4, R6, R2 ;  /* 0x00000006040e7210 */ /* 0x000fe2000783e002 */
[----:B------:R-:W-:Y:S01]  /*12420*/  IMAD.IADD R4, R7, 0x1, R10 ;  /* 0x0000000107047824 */ /* 0x000fe200078e020a */
[----:B------:R-:W-:Y:S01]  /*12430*/  SHF.R.S32.HI R10, RZ, 0x1f, R2 ;  /* 0x0000001fff0a7819 */ /* 0x000fe20000011402 */
[----:B------:R-:W-:Y:S02]  /*12440*/  IMAD R11, R17, R9, RZ ;  /* 0x00000009110b7224 */ /* 0x000fe400078e02ff */
[----:B------:R-:W-:-:S02]  /*12450*/  IMAD.MOV R5, RZ, RZ, -R3 ;  /* 0x000000ffff057224 */ /* 0x000fc400078e0a03 */
        /* <DEDUP_REMOVED lines=13> */
[----:B------:R-:W-:Y:S02]  /*12530*/  IMAD.MOV.U32 R7, RZ, RZ, c[0x0][0x4ac] ;  /* 0x00012b00ff077624 */ /* 0x000fe400078e00ff */
[----:B------:R-:W-:Y:S01]  /*12540*/  IMAD.IADD R5, R5, 0x1, R3 ;  /* 0x0000000105057824 */ /* 0x000fe200078e0203 */
[----:B------:R-:W-:Y:S02]  /*12550*/  LEA R3, P0, R4, R6, 0x2 ;  /* 0x0000000604037211 */ /* 0x000fe400078010ff */
[----:B------:R-:W-:-:S04]  /*12560*/  SEL R7, R7, c[0x0][0x454], P2 ;  /* 0x0001150007077a07 */ /* 0x000fc80001000000 */
[----:B------:R-:W-:Y:S01]  /*12570*/  LEA.HI.X R5, R4, R7, R5, 0x2, P0 ;  /* 0x0000000704057211 */ /* 0x000fe200000f1405 */
[----:B------:R-:W-:Y:S04]  /*12580*/  SHFL.IDX PT, R6, R3, RZ, 0x1c1f ;  /* 0x001c1fff03067589 */ /* 0x000fe800000e0000 */
[----:B------:R-:W1:Y:S01]  /*12590*/  SHFL.IDX PT, R7, R5, RZ, 0x1c1f ;  /* 0x001c1fff05077589 */ /* 0x000e6200000e0000 */
[----:B------:R-:W-:-:S03]  /*125a0*/  LOP3.LUT P0, RZ, R112, 0x3, RZ, 0xc0, !PT ;  /* 0x0000000370ff7812 */ /* 0x000fc6000780c0ff */
[----:B------:R3:W-:Y:S04]  /*125b0*/  SHFL.IDX PT, R4, R3, 0x1, 0x1c1f ;  /* 0x003c1f0003047f89 */ /* 0x0007e800000e0000 */
[----:B------:R-:W2:Y:S01]  /*125c0*/  SHFL.IDX PT, R5, R5, 0x1, 0x1c1f ;  /* 0x003c1f0005057f89 */ /* 0x000ea200000e0000 */
[----:B---3--:R-:W-:-:S05]  /*125d0*/  IMAD R3, R209, 0x80, R113 ;  /* 0x00000080d1037824 */ /* 0x008fca00078e0271 */
[C---:B------:R-:W-:Y:S02]  /*125e0*/  ISETP.GE.OR P1, PT, R3.reuse, R13, P0 ;  /* 0x0000000d0300720c */ /* 0x040fe40000726670 */
[----:B------:R-:W-:-:S04]  /*125f0*/  IADD3 R9, R3, 0x8, RZ ;  /* 0x0000000803097810 */ /* 0x000fc80007ffe0ff */
[----:B------:R-:W-:-:S07]  /*12600*/  ISETP.GE.OR P0, PT, R9, R13, P0 ;  /* 0x0000000d0900720c */ /* 0x000fce0000706670 */
[----:B-1----:R1:W-:Y:S01]  /*12610*/  @!P1 ST.E [R6.64], R136 ;  /* 0x0000008806009985 */ /* 0x0023e2000c101906 */
[----:B------:R-:W-:-:S05]  /*12620*/  ISETP.GE.AND P1, PT, R9, R13, PT ;  /* 0x0000000d0900720c */ /* 0x000fca0003f26270 */
[----:B--2---:R1:W-:Y:S01]  /*12630*/  @!P0 ST.E [R4.64], R20 ;  /* 0x0000001404008985 */ /* 0x0043e2000c101906 */
[----:B------:R-:W-:-:S07]  /*12640*/  ISETP.GE.AND P0, PT, R3, R13, PT ;  /* 0x0000000d0300720c */ /* 0x000fce0003f06270 */
[----:B------:R-:W-:Y:S01]  /*12650*/  @P1 LOP3.LUT R219, R219, 0x2, RZ, 0xfc, !PT ;  /* 0x00000002dbdb1812 */ /* 0x000fe200078efcff */
[----:B------:R-:W-:Y:S05]  /*12660*/  @P2 BRA `(.L_x_236) ;  /* 0x0000098000002947 */ /* 0x000fea0003800000 */
[----:B------:R-:W-:Y:S01]  /*12670*/  IMAD R10, R10, c[0x0][0x3a0], RZ ;  /* 0x0000e8000a0a7a24 */ /* 0x000fe200078e02ff */
[----:B-1----:R-:W-:Y:S01]  /*12680*/  LEA R6, R216, R198, 0x5 ;  /* 0x000000c6d8067211 */ /* 0x002fe200078e28ff */
[C---:B------:R-:W-:Y:S01]  /*12690*/  IMAD.WIDE.U32 R4, R2.reuse, c[0x0][0x3a0], RZ ;  /* 0x0000e80002047a25 */ /* 0x040fe200078e00ff */
[----:B------:R-:W-:Y:S01]  /*126a0*/  SHF.R.S32.HI R7, RZ, 0x1f, R0 ;  /* 0x0000001fff077819 */ /* 0x000fe20000011400 */
[----:B------:R1:W2:Y:S01]  /*126b0*/  LDS.128 R36, [R188+0x80] ;  /* 0x00008000bc247984 */ /* 0x0002a20000000c00 */
[C---:B------:R-:W-:Y:S01]  /*126c0*/  LEA R6, R209.reuse, R6, 0x7 ;  /* 0x00000006d1067211 */ /* 0x040fe200078e38ff */
[----:B------:R-:W-:Y:S01]  /*126d0*/  IMAD R2, R2, c[0x0][0x3a4], R10 ;  /* 0x0000e90002027a24 */ /* 0x000fe200078e020a */
[----:B------:R-:W-:Y:S01]  /*126e0*/  LEA R14, R209, R198, 0x7 ;  /* 0x000000c6d10e7211 */ /* 0x000fe200078e38ff */
[----:B------:R1:W3:Y:S03]  /*126f0*/  LDS.128 R52, [R188+0x1080] ;  /* 0x00108000bc347984 */ /* 0x0002e60000000c00 */
[----:B------:R-:W-:Y:S01]  /*12700*/  IADD3 R3, R5, R2, RZ ;  /* 0x0000000205037210 */ /* 0x000fe20007ffe0ff */
[----:B------:R1:W4:Y:S01]  /*12710*/  LDS.128 R68, [R188+0x2080] ;  /* 0x00208000bc447984 */ /* 0x0003220000000c00 */
[----:B------:R-:W-:-:S03]  /*12720*/  MOV R2, R4 ;  /* 0x0000000400027202 */ /* 0x000fc60000000f00 */
[----:B------:R1:W1:Y:S02]  /*12730*/  LDS.128 R84, [R188+0x3080] ;  /* 0x00308000bc547984 */ /* 0x0002640000000c00 */
[----:B------:R-:W-:Y:S01]  /*12740*/  IMAD.WIDE.U32 R4, R217, c[0x0][0x3e8], R2 ;  /* 0x0000fa00d9047a25 */ /* 0x000fe200078e0002 */
[----:B------:R-:W-:Y:S01]  /*12750*/  MOV R2, R6 ;  /* 0x0000000600027202 */ /* 0x000fe20000000f00 */
[----:B------:R1:W1:Y:S02]  /*12760*/  LDS.128 R32, [R188+0x4080] ;  /* 0x00408000bc207984 */ /* 0x0002640000000c00 */
[----:B------:R-:W-:Y:S02]  /*12770*/  IMAD R3, R7, c[0x0][0x3f0], RZ ;  /* 0x0000fc0007037a24 */ /* 0x000fe400078e02ff */
[----:B------:R-:W-:Y:S01]  /*12780*/  @P3 IMAD.HI.U32 R7, R6, c[0x0][0x4ec], RZ ;  /* 0x00013b0006073a27 */ /* 0x000fe200078e00ff */
[----:B------:R1:W1:Y:S03]  /*12790*/  LDS.128 R48, [R188+0x5080] ;  /* 0x00508000bc307984 */ /* 0x0002660000000c00 */
[----:B------:R-:W-:Y:S01]  /*127a0*/  IMAD R5, R217, c[0x0][0x3ec], R5 ;  /* 0x0000fb00d9057a24 */ /* 0x000fe200078e0205 */
[----:B------:R1:W1:Y:S01]  /*127b0*/  LDS.128 R64, [R188+0x6080] ;  /* 0x00608000bc407984 */ /* 0x0002620000000c00 */
[----:B------:R-:W-:Y:S01]  /*127c0*/  @P3 SHF.R.U32.HI R2, RZ, c[0x0][0x4f0], R7 ;  /* 0x00013c00ff023a19 */ /* 0x000fe20000011607 */
[----:B------:R-:W-:-:S02]  /*127d0*/  IMAD R8, R0, c[0x0][0x3f4], R3 ;  /* 0x0000fd0000087a24 */ /* 0x000fc400078e0203 */
[----:B------:R1:W1:Y:S01]  /*127e0*/  LDS.128 R80, [R188+0x7080] ;  /* 0x00708000bc507984 */ /* 0x0002620000000c00 */
[----:B------:R-:W-:Y:S01]  /*127f0*/  IMAD.WIDE.U32 R4, R0, c[0x0][0x3f0], R4 ;  /* 0x0000fc0000047a25 */ /* 0x000fe200078e0004 */
[----:B------:R-:W-:Y:S02]  /*12800*/  SHF.R.S32.HI R3, RZ, 0x1f, R2 ;  /* 0x0000001fff037819 */ /* 0x000fe40000011402 */
[----:B------:R1:W1:Y:S01]  /*12810*/  LDS.128 R28, [R188+0x8080] ;  /* 0x00808000bc1c7984 */ /* 0x0002620000000c00 */
[----:B------:R-:W-:Y:S02]  /*12820*/  IADD3 R0, -R2, RZ, RZ ;  /* 0x000000ff02007210 */ /* 0x000fe40007ffe1ff */
[----:B------:R-:W-:Y:S01]  /*12830*/  IADD3 R5, R5, R8, RZ ;  /* 0x0000000805057210 */ /* 0x000fe20007ffe0ff */
[----:B------:R1:W1:Y:S01]  /*12840*/  LDS.128 R44, [R188+0x9080] ;  /* 0x00908000bc2c7984 */ /* 0x0002620000000c00 */
[----:B------:R-:W-:Y:S02]  /*12850*/  IMAD R3, R3, c[0x0][0x3e0], RZ ;  /* 0x0000f80003037a24 */ /* 0x000fe400078e02ff */
[----:B------:R-:W-:Y:S01]  /*12860*/  IMAD R0, R0, c[0x0][0x4e8], R6 ;  /* 0x00013a0000007a24 */ /* 0x000fe200078e0206 */
[----:B------:R1:W1:Y:S01]  /*12870*/  LDS.128 R60, [R188+0xa080] ;  /* 0x00a08000bc3c7984 */ /* 0x0002620000000c00 */
[----:B------:R-:W-:-:S02]  /*12880*/  IMAD R6, R2, c[0x0][0x3e4], R3 ;  /* 0x0000f90002067a24 */ /* 0x000fc400078e0203 */
[----:B------:R-:W-:Y:S01]  /*12890*/  IMAD.WIDE.U32 R2, R2, c[0x0][0x3e0], R4 ;  /* 0x0000f80002027a25 */ /* 0x000fe200078e0004 */
[----:B------:R1:W1:Y:S01]  /*128a0*/  LDS.128 R76, [R188+0xb080] ;  /* 0x00b08000bc4c7984 */ /* 0x0002620000000c00 */
[----:B------:R-:W-:-:S03]  /*128b0*/  SHF.R.S32.HI R4, RZ, 0x1f, R0 ;  /* 0x0000001fff047819 */ /* 0x000fc60000011400 */
[----:B------:R1:W1:Y:S01]  /*128c0*/  LDS.128 R24, [R188+0xc080] ;  /* 0x00c08000bc187984 */ /* 0x0002620000000c00 */
[----:B------:R-:W-:Y:S01]  /*128d0*/  IADD3 R3, R3, R6, RZ ;  /* 0x0000000603037210 */ /* 0x000fe20007ffe0ff */
[----:B------:R-:W-:Y:S02]  /*128e0*/  IMAD R4, R4, c[0x0][0x3d8], RZ ;  /* 0x0000f60004047a24 */ /* 0x000fe400078e02ff */
[----:B------:R1:W1:Y:S02]  /*128f0*/  LDS.128 R40, [R188+0xd080] ;  /* 0x00d08000bc287984 */ /* 0x0002640000000c00 */
[C---:B------:R-:W-:Y:S02]  /*12900*/  IMAD.WIDE.U32 R2, R0.reuse, c[0x0][0x3d8], R2 ;  /* 0x0000f60000027a25 */ /* 0x040fe400078e0002 */
[----:B------:R1:W1:Y:S02]  /*12910*/  LDS.128 R56, [R188+0xe080] ;  /* 0x00e08000bc387984 */ /* 0x0002640000000c00 */
[----:B------:R-:W-:Y:S01]  /*12920*/  IMAD R0, R0, c[0x0][0x3dc], R4 ;  /* 0x0000f70000007a24 */ /* 0x000fe200078e0204 */
[----:B------:R-:W-:Y:S01]  /*12930*/  LEA R16, P0, R2, c[0x0][0x380], 0x1 ;  /* 0x0000e00002107a11 */ /* 0x000fe200078008ff */
[----:B------:R1:W1:Y:S03]  /*12940*/  LDS.128 R72, [R188+0xf080] ;  /* 0x00f08000bc487984 */ /* 0x0002660000000c00 */
[----:B------:R-:W-:-:S04]  /*12950*/  IADD3 R0, R3, R0, RZ ;  /* 0x0000000003007210 */ /* 0x000fc80007ffe0ff */
[----:B------:R-:W-:Y:S01]  /*12960*/  LEA.HI.X R15, R2, c[0x0][0x384], R0, 0x1, P0 ;  /* 0x0000e100020f7a11 */ /* 0x000fe200000f0c00 */
[----:B------:R-:W-:Y:S05]  /*12970*/  BRA.DIV ~URZ, `(.L_x_237) ;  /* 0x000040a27f007947 */ /* 0x000fea000b800000 */
[----:B--234-:R2:W3:Y:S02]  /*12980*/  SHFL.IDX PT, R12, R15, RZ, 0x181f ;  /* 0x00181fff0f0c7589 */ /* 0x01c4e400000e0000 */
.L_x_300:
[----:B------:R-:W-:Y:S05]  /*12990*/  BRA.DIV ~URZ, `(.L_x_238) ;  /* 0x000040f27f007947 */ /* 0x000fea000b800000 */
[----:B------:R4:W2:Y:S02]  /*129a0*/  SHFL.IDX PT, R0, R16, RZ, 0x181f ;  /* 0x00181fff10007589 */ /* 0x0008a400000e0000 */
.L_x_301:
[----:B------:R-:W-:Y:S01]  /*129b0*/  ISETP.GE.AND P0, PT, R14, R13, PT ;  /* 0x0000000d0e00720c */ /* 0x000fe20003f06270 */
[----:B------:R-:W-:Y:S01]  /*129c0*/  BSSY B0, `(.L_x_239) ;  /* 0x0000019000007945 */ /* 0x000fe20003800000 */
[----:B------:R-:W-:Y:S02]  /*129d0*/  SHF.R.S32.HI R2, RZ, 0x1f, R134 ;  /* 0x0000001fff027819 */ /* 0x000fe40000011486 */
[----:B------:R-:W-:Y:S02]  /*129e0*/  SHF.R.S32.HI R18, RZ, 0x1f, R196 ;  /* 0x0000001fff127819 */ /* 0x000fe400000114c4 */
[----:B------:R-:W-:Y:S02]  /*129f0*/  LEA.HI R2, R2, R134, RZ, 0x3 ;  /* 0x0000008602027211 */ /* 0x000fe400078f18ff */
[----:B------:R-:W-:Y:S02]  /*12a00*/  SHF.R.S32.HI R20, RZ, 0x1f, R197 ;  /* 0x0000001fff147819 */ /* 0x000fe400000114c5 */
[----:B------:R-:W-:-:S02]  /*12a10*/  LOP3.LUT R4, R2, 0xfffffff8, RZ, 0xc0, !PT ;  /* 0xfffffff802047812 */ /* 0x000fc400078ec0ff */
[----:B------:R-:W-:Y:S02]  /*12a20*/  SHF.R.S32.HI R17, RZ, 0x1f, R132 ;  /* 0x0000001fff117819 */ /* 0x000fe40000011484 */
[----:B------:R-:W-:Y:S01]  /*12a30*/  SHF.R.S32.HI R19, RZ, 0x1f, R4 ;  /* 0x0000001fff137819 */ /* 0x000fe20000011404 */
[----:B------:R-:W-:Y:S05]  /*12a40*/  @P0 BRA `(.L_x_240) ;  /* 0x0000010000000947 */ /* 0x000fea0003800000 */
[----:B------:R-:W-:Y:S02]  /*12a50*/  ISETP.GE.AND P3, PT, R132, c[0x0][0x3c8], PT ;  /* 0x0000f20084007a0c */ /* 0x000fe40003f66270 */
[----:B------:R-:W-:Y:S02]  /*12a60*/  ISETP.GE.AND P2, PT, R134, c[0x0][0x3c8], PT ;  /* 0x0000f20086007a0c */ /* 0x000fe40003f46270 */
[----:B------:R-:W-:Y:S02]  /*12a70*/  ISETP.GE.AND P1, PT, R196, c[0x0][0x3c8], PT ;  /* 0x0000f200c4007a0c */ /* 0x000fe40003f26270 */
[----:B------:R-:W-:-:S07]  /*12a80*/  ISETP.GE.AND P0, PT, R197, c[0x0][0x3c8], PT ;  /* 0x0000f200c5007a0c */ /* 0x000fce0003f06270 */
[-C--:B--2---:R-:W-:Y:S02]  /*12a90*/  @!P3 LEA R10, P4, R132, R0.reuse, 0x1 ;  /* 0x00000000840ab211 */ /* 0x084fe400078808ff */
[-C--:B------:R-:W-:Y:S02]  /*12aa0*/  @!P2 LEA R8, P6, R4, R0.reuse, 0x1 ;  /* 0x000000000408a211 */ /* 0x080fe400078c08ff */
[----:B------:R-:W-:Y:S02]  /*12ab0*/  @!P1 LEA R6, P5, R196, R0, 0x1 ;  /* 0x00000000c4069211 */ /* 0x000fe400078a08ff */
[----:B---3--:R-:W-:Y:S02]  /*12ac0*/  @!P3 LEA.HI.X R11, R132, R12, R17, 0x1, P4 ;  /* 0x0000000c840bb211 */ /* 0x008fe400020f0c11 */
[----:B------:R-:W-:Y:S02]  /*12ad0*/  @!P0 LEA R2, P4, R197, R0, 0x1 ;  /* 0x00000000c5028211 */ /* 0x000fe400078808ff */
[-C--:B------:R-:W-:Y:S01]  /*12ae0*/  @!P2 LEA.HI.X R9, R4, R12.reuse, R19, 0x1, P6 ;  /* 0x0000000c0409a211 */ /* 0x080fe200030f0c13 */
[----:B------:R2:W-:Y:S01]  /*12af0*/  @!P3 ST.E.128 [R10.64], R36 ;  /* 0x000000240a00b985 */ /* 0x0005e2000c101d06 */
[----:B------:R-:W-:-:S02]  /*12b00*/  @!P1 LEA.HI.X R7, R196, R12, R18, 0x1, P5 ;  /* 0x0000000cc4079211 */ /* 0x000fc400028f0c12 */
[----:B------:R-:W-:Y:S01]  /*12b10*/  @!P0 LEA.HI.X R3, R197, R12, R20, 0x1, P4 ;  /* 0x0000000cc5038211 */ /* 0x000fe200020f0c14 */
[----:B-1----:R2:W-:Y:S04]  /*12b20*/  @!P2 ST.E.128 [R8.64], R32 ;  /* 0x000000200800a985 */ /* 0x0025e8000c101d06 */
[----:B------:R2:W-:Y:S04]  /*12b30*/  @!P1 ST.E.128 [R6.64], R28 ;  /* 0x0000001c06009985 */ /* 0x0005e8000c101d06 */
[----:B------:R2:W-:Y:S02]  /*12b40*/  @!P0 ST.E.128 [R2.64], R24 ;  /* 0x0000001802008985 */ /* 0x0005e4000c101d06 */
.L_x_240:
[----:B------:R-:W-:Y:S05]  /*12b50*/  BSYNC B0 ;  /* 0x0000000000007941 */ /* 0x000fea0003800000 */
.L_x_239:
[----:B------:R-:W-:Y:S05]  /*12b60*/  BRA.DIV ~URZ, `(.L_x_241) ;  /* 0x00003f827f007947 */ /* 0x000fea000b800000 */
[----:B---3--:R3:W4:Y:S04]  /*12b70*/  SHFL.IDX PT, R12, R15, 0x1, 0x181f ;  /* 0x00381f000f0c7f89 */ /* 0x00872800000e0000 */
[----:B--2---:R3:W2:Y:S02]  /*12b80*/  SHFL.IDX PT, R0, R16, 0x1, 0x181f ;  /* 0x00381f0010007f89 */ /* 0x0046a400000e0000 */
.L_x_302:
[----:B------:R-:W-:Y:S01]  /*12b90*/  IADD3 R2, R14, 0x20, RZ ;  /* 0x000000200e027810 */ /* 0x000fe20007ffe0ff */
[----:B------:R-:W-:Y:S03]  /*12ba0*/  BSSY B0, `(.L_x_242) ;  /* 0x0000013000007945 */ /* 0x000fe60003800000 */
[----:B------:R-:W-:-:S13]  /*12bb0*/  ISETP.GE.AND P0, PT, R2, R13, PT ;  /* 0x0000000d0200720c */ /* 0x000fda0003f06270 */
        /* <DEDUP_REMOVED lines=8> */
[----:B----4-:R-:W-:Y:S02]  /*12c40*/  @!P3 LEA.HI.X R11, R132, R12, R17, 0x1, P4 ;  /* 0x0000000c840bb211 */ /* 0x010fe400020f0c11 */
        /* <DEDUP_REMOVED lines=8> */
.L_x_243:
[----:B------:R-:W-:Y:S05]  /*12cd0*/  BSYNC B0 ;  /* 0x0000000000007941 */ /* 0x000fea0003800000 */
.L_x_242:
[----:B------:R-:W-:Y:S05]  /*12ce0*/  BRA.DIV ~URZ, `(.L_x_244) ;  /* 0x00003ec27f007947 */ /* 0x000fea000b800000 */
[----:B----4-:R4:W3:Y:S02]  /*12cf0*/  SHFL.IDX PT, R12, R15, 0x2, 0x181f ;  /* 0x00581f000f0c7f89 */ /* 0x0108e400000e0000 */
.L_x_303:
[----:B------:R-:W-:Y:S05]  /*12d00*/  BRA.DIV ~URZ, `(.L_x_245) ;  /* 0x00003f127f007947 */ /* 0x000fea000b800000 */
[----:B--2---:R2:W4:Y:S02]  /*12d10*/  SHFL.IDX PT, R0, R16, 0x2, 0x181f ;  /* 0x00581f0010007f89 */ /* 0x00452400000e0000 */
.L_x_304:
        /* <DEDUP_REMOVED lines=8> */
[-C--:B----4-:R-:W-:Y:S02]  /*12da0*/  @!P3 LEA R10, P4, R132, R0.reuse, 0x1 ;  /* 0x00000000840ab211 */ /* 0x090fe400078808ff */
        /* <DEDUP_REMOVED lines=11> */
.L_x_247:
[----:B------:R-:W-:Y:S05]  /*12e60*/  BSYNC B0 ;  /* 0x0000000000007941 */ /* 0x000fea0003800000 */
.L_x_246:
[----:B------:R-:W-:Y:S05]  /*12e70*/  BRA.DIV ~URZ, `(.L_x_248) ;  /* 0x00003e027f007947 */ /* 0x000fea000b800000 */
[----:B---3--:R3:W2:Y:S04]  /*12e80*/  SHFL.IDX PT, R10, R15, 0x3, 0x181f ;  /* 0x00781f000f0a7f89 */ /* 0x0086a800000e0000 */
[----:B----4-:R3:W4:Y:S02]  /*12e90*/  SHFL.IDX PT, R0, R16, 0x3, 0x181f ;  /* 0x00781f0010007f89 */ /* 0x01072400000e0000 */
.L_x_305:
[----:B------:R-:W-:-:S04]  /*12ea0*/  IADD3 R2, R14, 0x60, RZ ;  /* 0x000000600e027810 */ /* 0x000fc80007ffe0ff */
[----:B------:R-:W-:-:S13]  /*12eb0*/  ISETP.GE.AND P0, PT, R2, R13, PT ;  /* 0x0000000d0200720c */ /* 0x000fda0003f06270 */
[----:B------:R-:W-:Y:S05]  /*12ec0*/  @P0 BRA `(.L_x_249) ;  /* 0x0000278000000947 */ /* 0x000fea0003800000 */
[----:B------:R-:W-:Y:S02]  /*12ed0*/  ISETP.GE.AND P2, PT, R132, c[0x0][0x3c8], PT ;  /* 0x0000f20084007a0c */ /* 0x000fe40003f46270 */
[----:B------:R-:W-:Y:S02]  /*12ee0*/  ISETP.GE.AND P1, PT, R134, c[0x0][0x3c8], PT ;  /* 0x0000f20086007a0c */ /* 0x000fe40003f26270 */
[----:B------:R-:W-:-:S09]  /*12ef0*/  ISETP.GE.AND P0, PT, R196, c[0x0][0x3c8], PT ;  /* 0x0000f200c4007a0c */ /* 0x000fd20003f06270 */
[-C--:B----4-:R-:W-:Y:S02]  /*12f00*/  @!P2 LEA R8, P5, R132, R0.reuse, 0x1 ;  /* 0x000000008408a211 */ /* 0x090fe400078a08ff */
[-C--:B------:R-:W-:Y:S02]  /*12f10*/  @!P1 LEA R6, P4, R4, R0.reuse, 0x1 ;  /* 0x0000000004069211 */ /* 0x080fe400078808ff */
[----:B------:R-:W-:Y:S02]  /*12f20*/  @!P0 LEA R2, P3, R196, R0, 0x1 ;  /* 0x00000000c4028211 */ /* 0x000fe400078608ff */
[-C--:B--2---:R-:W-:Y:S02]  /*12f30*/  @!P2 LEA.HI.X R9, R132, R10.reuse, R17, 0x1, P5 ;  /* 0x0000000a8409a211 */ /* 0x084fe400028f0c11 */
[-C--:B------:R-:W-:Y:S02]  /*12f40*/  @!P1 LEA.HI.X R7, R4, R10.reuse, R19, 0x1, P4 ;  /* 0x0000000a04079211 */ /* 0x080fe400020f0c13 */
[----:B------:R-:W-:Y:S01]  /*12f50*/  @!P0 LEA.HI.X R3, R196, R10, R18, 0x1, P3 ;  /* 0x0000000ac4038211 */ /* 0x000fe200018f0c12 */
[----:B-1----:R1:W-:Y:S04]  /*12f60*/  @!P2 ST.E.128 [R8.64], R84 ;  /* 0x000000540800a985 */ /* 0x0023e8000c101d06 */
[----:B------:R1:W-:Y:S04]  /*12f70*/  @!P1 ST.E.128 [R6.64], R80 ;  /* 0x0000005006009985 */ /* 0x0003e8000c101d06 */
[----:B------:R1:W-:Y:S01]  /*12f80*/  @!P0 ST.E.128 [R2.64], R76 ;  /* 0x0000004c02008985 */ /* 0x0003e2000c101d06 */
[----:B------:R-:W-:-:S13]  /*12f90*/  ISETP.GE.AND P0, PT, R197, c[0x0][0x3c8], PT ;  /* 0x0000f200c5007a0c */ /* 0x000fda0003f06270 */
[----:B------:R-:W-:Y:S05]  /*12fa0*/  @P0 BRA `(.L_x_249) ;  /* 0x000026a000000947 */ /* 0x000fea0003800000 */
[----:B-1----:R-:W-:-:S04]  /*12fb0*/  LEA R2, P0, R197, R0, 0x1 ;  /* 0x00000000c5027211 */ /* 0x002fc800078008ff */
[----:B------:R-:W-:-:S05]  /*12fc0*/  LEA.HI.X R3, R197, R10, R20, 0x1, P0 ;  /* 0x0000000ac5037211 */ /* 0x000fca00000f0c14 */
[----:B------:R1:W-:Y:S01]  /*12fd0*/  ST.E.128 [R2.64], R72 ;  /* 0x0000004802007985 */ /* 0x0003e2000c101d06 */
[----:B------:R-:W-:Y:S05]  /*12fe0*/  BRA `(.L_x_249) ;  /* 0x0000266000007947 */ /* 0x000fea0003800000 */
.L_x_236:
[----:B------:R-:W-:Y:S02]  /*12ff0*/  IMAD R10, R10, c[0x0][0x408], RZ ;  /* 0x000102000a0a7a24 */ /* 0x000fe400078e02ff */
[----:B-1----:R-:W-:-:S04]  /*13000*/  IMAD.WIDE.U32 R4, R2, c[0x0][0x408], RZ ;  /* 0x0001020002047a25 */ /* 0x002fc800078e00ff */
[----:B------:R-:W-:-:S05]  /*13010*/  IMAD R2, R2, c[0x0][0x40c], R10 ;  /* 0x0001030002027a24 */ /* 0x000fca00078e020a */
[----:B------:R-:W-:Y:S02]  /*13020*/  IADD3 R3, R5, R2, RZ ;  /* 0x0000000205037210 */ /* 0x000fe40007ffe0ff */
[----:B------:R-:W-:Y:S02]  /*13030*/  MOV R2, R4 ;  /* 0x0000000400027202 */ /* 0x000fe40000000f00 */
[----:B------:R-:W-:-:S03]  /*13040*/  SHF.R.S32.HI R5, RZ, 0x1f, R0 ;  /* 0x0000001fff057819 */ /* 0x000fc60000011400 */
[----:B------:R-:W-:-:S04]  /*13050*/  IMAD.WIDE.U32 R2, R217, c[0x0][0x438], R2 ;  /* 0x00010e00d9027a25 */ /* 0x000fc800078e0002 */
[----:B------:R-:W-:Y:S02]  /*13060*/  IMAD R4, R5, c[0x0][0x440], RZ ;  /* 0x0001100005047a24 */ /* 0x000fe400078e02ff */
[----:B------:R-:W-:Y:S02]  /*13070*/  IMAD R3, R217, c[0x0][0x43c], R3 ;  /* 0x00010f00d9037a24 */ /* 0x000fe400078e0203 */
[----:B------:R-:W-:-:S04]  /*13080*/  @P3 IMAD.HI.U32 R5, R8, c[0x0][0x4ec], RZ ;  /* 0x00013b0008053a27 */ /* 0x000fc800078e00ff */
[C---:B------:R-:W-:Y:S02]  /*13090*/  IMAD R4, R0.reuse, c[0x0][0x444], R4 ;  /* 0x0001110000047a24 */ /* 0x040fe400078e0204 */
[----:B------:R-:W-:Y:S01]  /*130a0*/  IMAD.WIDE.U32 R2, R0, c[0x0][0x440], R2 ;  /* 0x0001100000027a25 */ /* 0x000fe200078e0002 */
[----:B------:R-:W-:Y:S02]  /*130b0*/  MOV R0, R8 ;  /* 0x0000000800007202 */ /* 0x000fe40000000f00 */
[----:B------:R-:W-:Y:S02]  /*130c0*/  @P3 SHF.R.U32.HI R0, RZ, c[0x0][0x4f0], R5 ;  /* 0x00013c00ff003a19 */ /* 0x000fe40000011605 */
[----:B------:R-:W-:Y:S02]  /*130d0*/  IADD3 R3, R3, R4, RZ ;  /* 0x0000000403037210 */ /* 0x000fe40007ffe0ff */
[----:B------:R-:W-:Y:S02]  /*130e0*/  SHF.R.S32.HI R5, RZ, 0x1f, R0 ;  /* 0x0000001fff057819 */ /* 0x000fe40000011400 */
[----:B------:R-:W-:Y:S01]  /*130f0*/  IADD3 R4, -R0, RZ, RZ ;  /* 0x000000ff00047210 */ /* 0x000fe20007ffe1ff */
[----:B------:R-:W-:-:S04]  /*13100*/  IMAD.WIDE.U32 R2, R232, c[0x0][0x448], R2 ;  /* 0x00011200e8027a25 */ /* 0x000fc800078e0002 */
        /* <DEDUP_REMOVED lines=15> */
.L_x_306:
[----:B------:R-:W-:Y:S05]  /*13200*/  BRA.DIV ~URZ, `(.L_x_251) ;  /* 0x00003ba27f007947 */ /* 0x000fea000b800000 */
[----:B------:R3:W4:Y:S02]  /*13210*/  SHFL.IDX PT, R0, R17, RZ, 0x1c1f ;  /* 0x001c1fff11007589 */ /* 0x00072400000e0000 */
.L_x_307:
[----:B------:R-:W-:Y:S01]  /*13220*/  BSSY B0, `(.L_x_252) ;  /* 0x00000b3000007945 */ /* 0x000fe20003800000 */
[----:B------:R-:W-:Y:S05]  /*13230*/  @P0 BRA `(.L_x_253) ;  /* 0x00000b1000000947 */ /* 0x000fea0003800000 */
[----:B------:R-:W-:Y:S02]  /*13240*/  ISETP.GE.AND P2, PT, R199, c[0x0][0x3c8], PT ;  /* 0x0000f200c7007a0c */ /* 0x000fe40003f46270 */
[----:B------:R-:W-:Y:S02]  /*13250*/  ISETP.GE.AND P1, PT, R241, c[0x0][0x3c8], PT ;  /* 0x0000f200f1007a0c */ /* 0x000fe40003f26270 */
[----:B------:R-:W-:Y:S02]  /*13260*/  ISETP.GE.AND P0, PT, R240, c[0x0][0x3c8], PT ;  /* 0x0000f200f0007a0c */ /* 0x000fe40003f06270 */
[----:B------:R-:W-:Y:S02]  /*13270*/  ISETP.GE.AND P6, PT, R239, c[0x0][0x3c8], PT ;  /* 0x0000f200ef007a0c */ /* 0x000fe40003fc6270 */
[----:B------:R-:W-:-:S02]  /*13280*/  ISETP.GE.AND P5, PT, R238, c[0x0][0x3c8], PT ;  /* 0x0000f200ee007a0c */ /* 0x000fc40003fa6270 */
[----:B------:R-:W-:Y:S02]  /*13290*/  SHF.R.S32.HI R8, RZ, 0x1f, R241 ;  /* 0x0000001fff087819 */ /* 0x000fe400000114f1 */
[----:B------:R-:W-:Y:S01]  /*132a0*/  SHF.R.S32.HI R5, RZ, 0x1f, R240 ;  /* 0x0000001fff057819 */ /* 0x000fe200000114f0 */
[----:B----4-:R-:W-:Y:S01]  /*132b0*/  @!P2 IMAD.MOV.U32 R2, RZ, RZ, R0 ;  /* 0x000000ffff02a224 */ /* 0x010fe200078e0000 */
[----:B------:R-:W-:Y:S01]  /*132c0*/  ISETP.GE.AND P4, PT, R237, c[0x0][0x3c8], PT ;  /* 0x0000f200ed007a0c */ /* 0x000fe20003f86270 */
[----:B--2---:R-:W-:Y:S01]  /*132d0*/  @!P2 IMAD.MOV.U32 R3, RZ, RZ, R4 ;  /* 0x000000ffff03a224 */ /* 0x004fe200078e0004 */
[----:B------:R-:W-:-:S03]  /*132e0*/  SHF.R.S32.HI R10, RZ, 0x1f, R239 ;  /* 0x0000001fff0a7819 */ /* 0x000fc600000114ef */
[----:B------:R-:W-:Y:S01]  /*132f0*/  @!P2 IMAD.WIDE R6, R199, 0x4, R2 ;  /* 0x00000004c706a825 */ /* 0x000fe200078e0202 */
[----:B------:R-:W-:-:S04]  /*13300*/  @!P1 LEA R2, P3, R241, R0, 0x2 ;  /* 0x00000000f1029211 */ /* 0x000fc800078610ff */
[----:B------:R2:W-:Y:S01]  /*13310*/  @!P2 ST.E.64 [R6.64], R160 ;  /* 0x000000a00600a985 */ /* 0x0005e2000c101b06 */
[----:B------:R-:W-:Y:S02]  /*13320*/  @!P1 LEA.HI.X R3, R241, R4, R8, 0x2, P3 ;  /* 0x00000004f1039211 */ /* 0x000fe400018f1408 */
[----:B------:R-:W-:-:S03]  /*13330*/  ISETP.GE.AND P3, PT, R236, c[0x0][0x3c8], PT ;  /* 0x0000f200ec007a0c */ /* 0x000fc60003f66270 */
[----:B------:R4:W-:Y:S01]  /*13340*/  @!P1 ST.E.64 [R2.64], R144 ;  /* 0x0000009002009985 */ /* 0x0009e2000c101b06 */
[----:B--2---:R-:W-:-:S04]  /*13350*/  @!P0 LEA R6, P2, R240, R0, 0x2 ;  /* 0x00000000f0068211 */ /* 0x004fc800078410ff */
[----:B------:R-:W-:Y:S02]  /*13360*/  @!P0 LEA.HI.X R7, R240, R4, R5, 0x2, P2 ;  /* 0x00000004f0078211 */ /* 0x000fe400010f1405 */
[-C--:B----4-:R-:W-:Y:S02]  /*13370*/  @!P6 LEA R2, P1, R239, R0.reuse, 0x2 ;  /* 0x00000000ef02e211 */ /* 0x090fe400078210ff */
[----:B------:R-:W-:Y:S01]  /*13380*/  SHF.R.S32.HI R5, RZ, 0x1f, R238 ;  /* 0x0000001fff057819 */ /* 0x000fe200000114ee */
[----:B------:R2:W-:Y:S01]  /*13390*/  @!P0 ST.E.64 [R6.64], R148 ;  /* 0x0000009406008985 */ /* 0x0005e2000c101b06 */
[----:B------:R-:W-:Y:S02]  /*133a0*/  @!P5 LEA R8, P0, R238, R0, 0x2 ;  /* 0x00000000ee08d211 */ /* 0x000fe400078010ff */
[----:B------:R-:W-:Y:S02]  /*133b0*/  ISETP.GE.AND P2, PT, R235, c[0x0][0x3c8], PT ;  /* 0x0000f200eb007a0c */ /* 0x000fe40003f46270 */
[----:B------:R-:W-:-:S02]  /*133c0*/  @!P6 LEA.HI.X R3, R239, R4, R10, 0x2, P1 ;  /* 0x00000004ef03e211 */ /* 0x000fc400008f140a */
[----:B------:R-:W-:Y:S02]  /*133d0*/  @!P5 LEA.HI.X R9, R238, R4, R5, 0x2, P0 ;  /* 0x00000004ee09d211 */ /* 0x000fe400000f1405 */
[----:B------:R-:W-:Y:S01]  /*133e0*/  ISETP.GE.AND P1, PT, R234, c[0x0][0x3c8], PT ;  /* 0x0000f200ea007a0c */ /* 0x000fe20003f26270 */
[----:B------:R4:W-:Y:S01]  /*133f0*/  @!P6 ST.E.64 [R2.64], R152 ;  /* 0x000000980200e985 */ /* 0x0009e2000c101b06 */
[----:B------:R-:W-:Y:S02]  /*13400*/  ISETP.GE.AND P6, PT, R231, c[0x0][0x3c8], PT ;  /* 0x0000f200e7007a0c */ /* 0x000fe40003fc6270 */
[----:B------:R-:W-:Y:S01]  /*13410*/  IADD3 R5, R199, 0x70, RZ ;  /* 0x00000070c7057810 */ /* 0x000fe20007ffe0ff */
[----:B------:R5:W-:Y:S01]  /*13420*/  @!P5 ST.E.64 [R8.64], R156 ;  /* 0x0000009c0800d985 */ /* 0x000be2000c101b06 */
[----:B--2---:R-:W-:-:S04]  /*13430*/  @!P4 LEA R6, P0, R237, R0, 0x2 ;  /* 0x00000000ed06c211 */ /* 0x004fc800078010ff */
[----:B------:R-:W-:Y:S02]  /*13440*/  @!P4 LEA.HI.X R7, R237, R4, R252, 0x2, P0 ;  /* 0x00000004ed07c211 */ /* 0x000fe400000f14fc */
[----:B------:R-:W-:-:S03]  /*13450*/  ISETP.GE.AND P0, PT, R233, c[0x0][0x3c8], PT ;  /* 0x0000f200e9007a0c */ /* 0x000fc60003f06270 */
[----:B------:R2:W-:Y:S01]  /*13460*/  @!P4 ST.E.64 [R6.64], R24 ;  /* 0x000000180600c985 */ /* 0x0005e2000c101b06 */
[CC--:B----4-:R-:W-:Y:S02]  /*13470*/  @!P3 LEA R2, P5, R236.reuse, R0.reuse, 0x2 ;  /* 0x00000000ec02b211 */ /* 0x0d0fe400078a10ff */
[C---:B------:R-:W-:Y:S02]  /*13480*/  @!P2 LEA R10, P4, R235.reuse, R0, 0x2 ;  /* 0x00000000eb0aa211 */ /* 0x040fe400078810ff */
[-C--:B------:R-:W-:Y:S02]  /*13490*/  @!P3 LEA.HI.X R3, R236, R4.reuse, R251, 0x2, P5 ;  /* 0x00000004ec03b211 */ /* 0x080fe400028f14fb */
[----:B------:R-:W-:-:S03]  /*134a0*/  @!P2 LEA.HI.X R11, R235, R4, R250, 0x2, P4 ;  /* 0x00000004eb0ba211 */ /* 0x000fc600020f14fa */
[----:B------:R4:W-:Y:S01]  /*134b0*/  @!P3 ST.E.64 [R2.64], R28 ;  /* 0x0000001c0200b985 */ /* 0x0009e2000c101b06 */
[----:B-----5:R-:W-:-:S03]  /*134c0*/  @!P0 LEA R8, P4, R233, R0, 0x2 ;  /* 0x00000000e9088211 */ /* 0x020fc600078810ff */
[----:B------:R5:W-:Y:S01]  /*134d0*/  @!P2 ST.E.64 [R10.64], R162 ;  /* 0x000000a20a00a985 */ /* 0x000be2000c101b06 */
[----:B------:R-:W-:Y:S02]  /*134e0*/  @!P0 LEA.HI.X R9, R233, R4, R248, 0x2, P4 ;  /* 0x00000004e9098211 */ /* 0x000fe400020f14f8 */
[----:B------:R-:W-:Y:S02]  /*134f0*/  ISETP.GE.AND P4, PT, R5, c[0x0][0x3c8], PT ;  /* 0x0000f20005007a0c */ /* 0x000fe40003f86270 */
[----:B--2---:R-:W-:-:S04]  /*13500*/  @!P1 LEA R6, P3, R234, R0, 0x2 ;  /* 0x00000000ea069211 */ /* 0x004fc800078610ff */
[----:B------:R-:W-:-:S05]  /*13510*/  @!P1 LEA.HI.X R7, R234, R4, R249, 0x2, P3 ;  /* 0x00000004ea079211 */ /* 0x000fca00018f14f9 */
[----:B------:R2:W-:Y:S01]  /*13520*/  @!P1 ST.E.64 [R6.64], R36 ;  /* 0x0000002406009985 */ /* 0x0005e2000c101b06 */
[C---:B----4-:R-:W-:Y:S02]  /*13530*/  IADD3 R3, R199.reuse, 0x58, RZ ;  /* 0x00000058c7037810 */ /* 0x050fe40007ffe0ff */
[----:B------:R-:W-:Y:S01]  /*13540*/  IADD3 R2, R199, 0x60, RZ ;  /* 0x00000060c7027810 */ /* 0x000fe20007ffe0ff */
[----:B------:R4:W-:Y:S01]  /*13550*/  @!P0 ST.E.64 [R8.64], R32 ;  /* 0x0000002008008985 */ /* 0x0009e2000c101b06 */
[----:B------:R-:W-:Y:S02]  /*13560*/  ISETP.GE.AND P2, PT, R3, c[0x0][0x3c8], PT ;  /* 0x0000f20003007a0c */ /* 0x000fe40003f46270 */
[----:B------:R-:W-:Y:S02]  /*13570*/  ISETP.GE.AND P5, PT, R2, c[0x0][0x3c8], PT ;  /* 0x0000f20002007a0c */ /* 0x000fe40003fa6270 */
[----:B-----5:R-:W-:Y:S02]  /*13580*/  @!P6 LEA R10, P0, R231, R0, 0x2 ;  /* 0x00000000e70ae211 */ /* 0x020fe400078010ff */
[----:B------:R-:W-:-:S02]  /*13590*/  SHF.R.S32.HI R13, RZ, 0x1f, R2 ;  /* 0x0000001fff0d7819 */ /* 0x000fc40000011402 */
[----:B--2---:R-:W-:Y:S02]  /*135a0*/  IADD3 R6, R199, 0x68, RZ ;  /* 0x00000068c7067810 */ /* 0x004fe40007ffe0ff */
[----:B------:R-:W-:Y:S02]  /*135b0*/  SHF.R.S32.HI R7, RZ, 0x1f, R231 ;  /* 0x0000001fff077819 */ /* 0x000fe400000114e7 */
[----:B------:R-:W-:Y:S02]  /*135c0*/  ISETP.GE.AND P3, PT, R6, c[0x0][0x3c8], PT ;  /* 0x0000f20006007a0c */ /* 0x000fe40003f66270 */
[----:B----4-:R-:W-:Y:S02]  /*135d0*/  SHF.R.S32.HI R9, RZ, 0x1f, R3 ;  /* 0x0000001fff097819 */ /* 0x010fe40000011403 */
[----:B------:R-:W-:Y:S02]  /*135e0*/  @!P2 LEA R8, P1, R3, R0, 0x2 ;  /* 0x000000000308a211 */ /* 0x000fe400078210ff */
[----:B------:R-:W-:-:S02]  /*135f0*/  @!P6 LEA.HI.X R11, R231, R4, R7, 0x2, P0 ;  /* 0x00000004e70be211 */ /* 0x000fc400000f1407 */
[----:B------:R-:W-:Y:S02]  /*13600*/  @!P2 LEA.HI.X R9, R3, R4, R9, 0x2, P1 ;  /* 0x000000040309a211 */ /* 0x000fe400008f1409 */
[----:B------:R-:W-:Y:S01]  /*13610*/  IADD3 R3, R199, 0x78, RZ ;  /* 0x00000078c7037810 */ /* 0x000fe20007ffe0ff */
[----:B------:R2:W-:Y:S01]  /*13620*/  @!P6 ST.E.64 [R10.64], R44 ;  /* 0x0000002c0a00e985 */ /* 0x0005e2000c101b06 */
[C---:B------:R-:W-:Y:S02]  /*13630*/  @!P5 LEA R12, P0, R2.reuse, R0, 0x2 ;  /* 0x00000000020cd211 */ /* 0x040fe400078010ff */
[----:B------:R-:W-:Y:S01]  /*13640*/  SHF.R.S32.HI R7, RZ, 0x1f, R5 ;  /* 0x0000001fff077819 */ /* 0x000fe20000011405 */
[----:B------:R4:W-:Y:S01]  /*13650*/  @!P2 ST.E.64 [R8.64], R40 ;  /* 0x000000280800a985 */ /* 0x0009e2000c101b06 */
[----:B------:R-:W-:Y:S02]  /*13660*/  ISETP.GE.AND P2, PT, R3, c[0x0][0x3c8], PT ;  /* 0x0000f20003007a0c */ /* 0x000fe40003f46270 */
[----:B------:R-:W-:-:S02]  /*13670*/  @!P5 LEA.HI.X R13, R2, R4, R13, 0x2, P0 ;  /* 0x00000004020dd211 */ /* 0x000fc400000f140d */
[----:B------:R-:W-:-:S03]  /*13680*/  IADD3 R2, R199, 0x80, RZ ;  /* 0x00000080c7027810 */ /* 0x000fc60007ffe0ff */
[----:B------:R5:W-:Y:S01]  /*13690*/  @!P5 ST.E.64 [R12.64], R52 ;  /* 0x000000340c00d985 */ /* 0x000be2000c101b06 */
[----:B------:R-:W-:Y:S02]  /*136a0*/  ISETP.GE.AND P5, PT, R2, c[0x0][0x3c8], PT ;  /* 0x0000f20002007a0c */ /* 0x000fe40003fa6270 */
[CC--:B--2---:R-:W-:Y:S02]  /*136b0*/  @!P4 LEA R10, P0, R5.reuse, R0.reuse, 0x2 ;  /* 0x00000000050ac211 */ /* 0x0c4fe400078010ff */
[----:B----4-:R-:W-:Y:S02]  /*136c0*/  SHF.R.S32.HI R9, RZ, 0x1f, R6 ;  /* 0x0000001fff097819 */ /* 0x010fe40000011406 */
[C---:B------:R-:W-:Y:S02]  /*136d0*/  @!P3 LEA R8, P1, R6.reuse, R0, 0x2 ;  /* 0x000000000608b211 */ /* 0x040fe400078210ff */
[-C--:B------:R-:W-:Y:S02]  /*136e0*/  @!P4 LEA.HI.X R11, R5, R4.reuse, R7, 0x2, P0 ;  /* 0x00000004050bc211 */ /* 0x080fe400000f1407 */
[----:B------:R-:W-:-:S02]  /*136f0*/  @!P3 LEA.HI.X R9, R6, R4, R9, 0x2, P1 ;  /* 0x000000040609b211 */ /* 0x000fc400008f1409 */
[C---:B------:R-:W-:Y:S02]  /*13700*/  IADD3 R6, R199.reuse, 0x88, RZ ;  /* 0x00000088c7067810 */ /* 0x040fe40007ffe0ff */
[----:B------:R-:W-:Y:S01]  /*13710*/  IADD3 R5, R199, 0x90, RZ ;  /* 0x00000090c7057810 */ /* 0x000fe20007ffe0ff */
[----:B------:R2:W-:Y:S01]  /*13720*/  @!P3 ST.E.64 [R8.64], R48 ;  /* 0x000000300800b985 */ /* 0x0005e2000c101b06 */
[----:B------:R-:W-:Y:S02]  /*13730*/  ISETP.GE.AND P3, PT, R6, c[0x0][0x3c8], PT ;  /* 0x0000f20006007a0c */ /* 0x000fe40003f66270 */
[----:B------:R-:W-:Y:S01]  /*13740*/  ISETP.GE.AND P6, PT, R5, c[0x0][0x3c8], PT ;  /* 0x0000f20005007a0c */ /* 0x000fe20003fc6270 */
[----:B------:R4:W-:Y:S01]  /*13750*/  @!P4 ST.E.64 [R10.64], R60 ;  /* 0x0000003c0a00c985 */ /* 0x0009e2000c101b06 */
[----:B------:R-:W-:Y:S02]  /*13760*/  SHF.R.S32.HI R7, RZ, 0x1f, R2 ;  /* 0x0000001fff077819 */ /* 0x000fe40000011402 */
[----:B-----5:R-:W-:-:S02]  /*13770*/  @!P5 LEA R12, P0, R2, R0, 0x2 ;  /* 0x00000000020cd211 */ /* 0x020fc400078010ff */
[C---:B------:R-:W-:Y:S02]  /*13780*/  ISETP.GE.AND P4, PT, R2.reuse, c[0x0][0x3c8], PT ;  /* 0x0000f20002007a0c */ /* 0x040fe40003f86270 */
[----:B------:R-:W-:Y:S02]  /*13790*/  @!P5 LEA.HI.X R13, R2, R4, R7, 0x2, P0 ;  /* 0x00000004020dd211 */ /* 0x000fe400000f1407 */
[C---:B------:R-:W-:Y:S02]  /*137a0*/  IADD3 R7, R199.reuse, 0xa0, RZ ;  /* 0x000000a0c7077810 */ /* 0x040fe40007ffe0ff */
[----:B------:R-:W-:Y:S02]  /*137b0*/  IADD3 R2, R199, 0xb0, RZ ;  /* 0x000000b0c7027810 */ /* 0x000fe40007ffe0ff */
[----:B------:R-:W-:Y:S02]  /*137c0*/  ISETP.GE.AND P5, PT, R7, c[0x0][0x3c8], PT ;  /* 0x0000f20007007a0c */ /* 0x000fe40003fa6270 */
[----:B------:R-:W-:-:S02]  /*137d0*/  @!P6 LEA R14, P0, R5, R0, 0x2 ;  /* 0x00000000050ee211 */ /* 0x000fc400078010ff */
[----:B--2---:R-:W-:Y:S02]  /*137e0*/  SHF.R.S32.HI R9, RZ, 0x1f, R3 ;  /* 0x0000001fff097819 */ /* 0x004fe40000011403 */
[----:B------:R-:W-:-:S04]  /*137f0*/  @!P2 LEA R8, P1, R3, R0, 0x2 ;  /* 0x000000000308a211 */ /* 0x000fc800078210ff */
[----:B------:R-:W-:Y:S02]  /*13800*/  @!P2 LEA.HI.X R9, R3, R4, R9, 0x2, P1 ;  /* 0x000000040309a211 */ /* 0x000fe400008f1409 */
[----:B----4-:R-:W-:Y:S02]  /*13810*/  @!P3 LEA R10, P1, R6, R0, 0x2 ;  /* 0x00000000060ab211 */ /* 0x010fe400078210ff */
[----:B------:R-:W-:Y:S01]  /*13820*/  SHF.R.S32.HI R3, RZ, 0x1f, R5 ;  /* 0x0000001fff037819 */ /* 0x000fe20000011405 */
[----:B------:R2:W-:Y:S03]  /*13830*/  @!P2 ST.E.64 [R8.64], R56 ;  /* 0x000000380800a985 */ /* 0x0005e6000c101b06 */
[----:B------:R-:W-:Y:S01]  /*13840*/  @!P6 LEA.HI.X R15, R5, R4, R3, 0x2, P0 ;  /* 0x00000004050fe211 */ /* 0x000fe200000f1403 */
[----:B------:R4:W-:Y:S01]  /*13850*/  @!P4 ST.E.64 [R12.64], R68 ;  /* 0x000000440c00c985 */ /* 0x0009e2000c101b06 */
[----:B------:R-:W-:-:S02]  /*13860*/  IADD3 R3, R199, 0xa8, RZ ;  /* 0x000000a8c7037810 */ /* 0x000fc40007ffe0ff */
[----:B------:R-:W-:Y:S02]  /*13870*/  SHF.R.S32.HI R5, RZ, 0x1f, R7 ;  /* 0x0000001fff057819 */ /* 0x000fe40000011407 */
[----:B--2---:R-:W-:Y:S02]  /*13880*/  IADD3 R8, R199, 0x98, RZ ;  /* 0x00000098c7087810 */ /* 0x004fe40007ffe0ff */
[----:B------:R-:W-:Y:S02]  /*13890*/  SHF.R.S32.HI R9, RZ, 0x1f, R6 ;  /* 0x0000001fff097819 */ /* 0x000fe40000011406 */
[----:B------:R-:W-:Y:S02]  /*138a0*/  ISETP.GE.AND P2, PT, R8, c[0x0][0x3c8], PT ;  /* 0x0000f20008007a0c */ /* 0x000fe40003f46270 */
[----:B------:R-:W-:Y:S02]  /*138b0*/  @!P3 LEA.HI.X R11, R6, R4, R9, 0x2, P1 ;  /* 0x00000004060bb211 */ /* 0x000fe400008f1409 */
[----:B------:R-:W-:-:S02]  /*138c0*/  SHF.R.S32.HI R6, RZ, 0x1f, R8 ;  /* 0x0000001fff067819 */ /* 0x000fc40000011408 */
[----:B----4-:R-:W-:Y:S01]  /*138d0*/  @!P5 LEA R12, P0, R7, R0, 0x2 ;  /* 0x00000000070cd211 */ /* 0x010fe200078010ff */
[----:B------:R2:W-:Y:S01]  /*138e0*/  @!P3 ST.E.64 [R10.64], R64 ;  /* 0x000000400a00b985 */ /* 0x0005e2000c101b06 */
[----:B------:R-:W-:Y:S02]  /*138f0*/  ISETP.GE.AND P3, PT, R3, c[0x0][0x3c8], PT ;  /* 0x0000f20003007a0c */ /* 0x000fe40003f66270 */
[----:B------:R-:W-:Y:S01]  /*13900*/  @!P5 LEA.HI.X R13, R7, R4, R5, 0x2, P0 ;  /* 0x00000004070dd211 */ /* 0x000fe200000f1405 */
[----:B------:R-:W-:Y:S01]  /*13910*/  @!P6 ST.E.64 [R14.64], R76 ;  /* 0x0000004c0e00e985 */ /* 0x000fe2000c101b06 */
[----:B------:R-:W-:Y:S02]  /*13920*/  ISETP.GE.AND P6, PT, R2, c[0x0][0x3c8], PT ;  /* 0x0000f20002007a0c */ /* 0x000fe40003fc6270 */
[----:B------:R-:W-:Y:S02]  /*13930*/  IADD3 R5, R199, 0xc0, RZ ;  /* 0x000000c0c7057810 */ /* 0x000fe40007ffe0ff */
[----:B------:R-:W-:-:S02]  /*13940*/  SHF.R.S32.HI R7, RZ, 0x1f, R3 ;  /* 0x0000001fff077819 */ /* 0x000fc40000011403 */
[----:B------:R-:W-:Y:S02]  /*13950*/  ISETP.GE.AND P4, PT, R5, c[0x0][0x3c8], PT ;  /* 0x0000f20005007a0c */ /* 0x000fe40003f86270 */
[----:B--2---:R-:W-:-:S04]  /*13960*/  @!P2 LEA R10, P1, R8, R0, 0x2 ;  /* 0x00000000080aa211 */ /* 0x004fc800078210ff */
[----:B------:R-:W-:Y:S02]  /*13970*/  @!P2 LEA.HI.X R11, R8, R4, R6, 0x2, P1 ;  /* 0x00000004080ba211 */ /* 0x000fe400008f1406 */
[----:B------:R-:W-:Y:S02]  /*13980*/  IADD3 R6, R199, 0xb8, RZ ;  /* 0x000000b8c7067810 */ /* 0x000fe40007ffe0ff */
[C---:B------:R-:W-:Y:S01]  /*13990*/  @!P3 LEA R8, P1, R3.reuse, R0, 0x2 ;  /* 0x000000000308b211 */ /* 0x040fe200078210ff */
[----:B------:R2:W-:Y:S01]  /*139a0*/  @!P2 ST.E.64 [R10.64], R72 ;  /* 0x000000480a00a985 */ /* 0x0005e2000c101b06 */
[----:B------:R-:W-:Y:S02]  /*139b0*/  ISETP.GE.AND P2, PT, R6, c[0x0][0x3c8], PT ;  /* 0x0000f20006007a0c */ /* 0x000fe40003f46270 */
[----:B------:R-:W-:Y:S01]  /*139c0*/  @!P3 LEA.HI.X R9, R3, R4, R7, 0x2, P1 ;  /* 0x000000040309b211 */ /* 0x000fe200008f1407 */
[----:B------:R-:W-:Y:S01]  /*139d0*/  @!P5 ST.E.64 [R12.64], R84 ;  /* 0x000000540c00d985 */ /* 0x000fe2000c101b06 */
[----:B------:R-:W-:-:S02]  /*139e0*/  IADD3 R3, R199, 0xc8, RZ ;  /* 0x000000c8c7037810 */ /* 0x000fc40007ffe0ff */
[----:B------:R-:W-:Y:S01]  /*139f0*/  SHF.R.S32.HI R7, RZ, 0x1f, R5 ;  /* 0x0000001fff077819 */ /* 0x000fe20000011405 */
[----:B------:R4:W-:Y:S01]  /*13a00*/  @!P3 ST.E.64 [R8.64], R80 ;  /* 0x000000500800b985 */ /* 0x0009e2000c101b06 */
[----:B------:R-:W-:Y:S02]  /*13a10*/  ISETP.GE.AND P1, PT, R3, c[0x0][0x3c8], PT ;  /* 0x0000f20003007a0c */ /* 0x000fe40003f26270 */
[----:B--2---:R-:W-:Y:S02]  /*13a20*/  SHF.R.S32.HI R11, RZ, 0x1f, R2 ;  /* 0x0000001fff0b7819 */ /* 0x004fe40000011402 */
[----:B------:R-:W-:-:S04]  /*13a30*/  @!P6 LEA R10, P0, R2, R0, 0x2 ;  /* 0x00000000020ae211 */ /* 0x000fc800078010ff */
[----:B------:R-:W-:Y:S02]  /*13a40*/  @!P6 LEA.HI.X R11, R2, R4, R11, 0x2, P0 ;  /* 0x00000004020be211 */ /* 0x000fe400000f140b */
[----:B------:R-:W-:Y:S02]  /*13a50*/  IADD3 R2, R199, 0xd0, RZ ;  /* 0x000000d0c7027810 */ /* 0x000fe40007ffe0ff */
[----:B----4-:R-:W-:Y:S01]  /*13a60*/  SHF.R.S32.HI R9, RZ, 0x1f, R6 ;  /* 0x0000001fff097819 */ /* 0x010fe20000011406 */
[----:B------:R2:W-:Y:S01]  /*13a70*/  @!P6 ST.E.64 [R10.64], R92 ;  /* 0x0000005c0a00e985 */ /* 0x0005e2000c101b06 */
[-C--:B------:R-:W-:Y:S02]  /*13a80*/  @!P2 LEA R8, P3, R6, R0.reuse, 0x2 ;  /* 0x000000000608a211 */ /* 0x080fe400078610ff */
[----:B------:R-:W-:Y:S02]  /*13a90*/  @!P4 LEA R12, P0, R5, R0, 0x2 ;  /* 0x00000000050cc211 */ /* 0x000fe400078010ff */
[----:B------:R-:W-:-:S02]  /*13aa0*/  ISETP.GE.AND P5, PT, R2, c[0x0][0x3c8], PT ;  /* 0x0000f20002007a0c */ /* 0x000fc40003fa6270 */
[-C--:B------:R-:W-:Y:S02]  /*13ab0*/  @!P2 LEA.HI.X R9, R6, R4.reuse, R9, 0x2, P3 ;  /* 0x000000040609a211 */ /* 0x080fe400018f1409 */
[----:B------:R-:W-:Y:S02]  /*13ac0*/  @!P4 LEA.HI.X R13, R5, R4, R7, 0x2, P0 ;  /* 0x00000004050dc211 */ /* 0x000fe400000f1407 */
[C---:B------:R-:W-:Y:S01]  /*13ad0*/  IADD3 R6, R199.reuse, 0xd8, RZ ;  /* 0x000000d8c7067810 */ /* 0x040fe20007ffe0ff */
[----:B------:R4:W-:Y:S01]  /*13ae0*/  @!P2 ST.E.64 [R8.64], R88 ;  /* 0x000000580800a985 */ /* 0x0009e2000c101b06 */
[----:B------:R-:W-:Y:S02]  /*13af0*/  IADD3 R7, R199, 0xe0, RZ ;  /* 0x000000e0c7077810 */ /* 0x000fe40007ffe0ff */
[----:B------:R-:W-:Y:S01]  /*13b00*/  SHF.R.S32.HI R5, RZ, 0x1f, R2 ;  /* 0x0000001fff057819 */ /* 0x000fe20000011402 */
[----:B------:R5:W-:Y:S01]  /*13b10*/  @!P4 ST.E.64 [R12.64], R100 ;  /* 0x000000640c00c985 */ /* 0x000be2000c101b06 */
[----:B------:R-:W-:-:S02]  /*13b20*/  ISETP.GE.AND P4, PT, R6, c[0x0][0x3c8], PT ;  /* 0x0000f20006007a0c */ /* 0x000fc40003f86270 */
[----:B------:R-:W-:Y:S02]  /*13b30*/  ISETP.GE.AND P6, PT, R7, c[0x0][0x3c8], PT ;  /* 0x0000f20007007a0c */ /* 0x000fe40003fc6270 */
[----:B--2---:R-:W-:-:S04]  /*13b40*/  @!P5 LEA R10, P0, R2, R0, 0x2 ;  /* 0x00000000020ad211 */ /* 0x004fc800078010ff */
[----:B------:R-:W-:Y:S02]  /*13b50*/  @!P5 LEA.HI.X R11, R2, R4, R5, 0x2, P0 ;  /* 0x00000004020bd211 */ /* 0x000fe400000f1405 */
[----:B------:R-:W-:Y:S02]  /*13b60*/  IADD3 R5, R199, 0xe8, RZ ;  /* 0x000000e8c7057810 */ /* 0x000fe40007ffe0ff */
[----:B------:R-:W-:Y:S02]  /*13b70*/  SHF.R.S32.HI R2, RZ, 0x1f, R6 ;  /* 0x0000001fff027819 */ /* 0x000fe40000011406 */
[----:B------:R-:W-:Y:S02]  /*13b80*/  ISETP.GE.AND P3, PT, R5, c[0x0][0x3c8], PT ;  /* 0x0000f20005007a0c */ /* 0x000fe40003f66270 */
[----:B----4-:R-:W-:Y:S02]  /*13b90*/  SHF.R.S32.HI R9, RZ, 0x1f, R3 ;  /* 0x0000001fff097819 */ /* 0x010fe40000011403 */
[----:B------:R-:W-:-:S02]  /*13ba0*/  @!P1 LEA R8, P2, R3, R0, 0x2 ;  /* 0x0000000003089211 */ /* 0x000fc400078410ff */
[----:B-----5:R-:W-:Y:S02]  /*13bb0*/  @!P6 LEA R12, P0, R7, R0, 0x2 ;  /* 0x00000000070ce211 */ /* 0x020fe400078010ff */
[----:B------:R-:W-:Y:S02]  /*13bc0*/  @!P1 LEA.HI.X R9, R3, R4, R9, 0x2, P2 ;  /* 0x0000000403099211 */ /* 0x000fe400010f1409 */
[----:B------:R-:W-:-:S03]  /*13bd0*/  IADD3 R3, R199, 0xf0, RZ ;  /* 0x000000f0c7037810 */ /* 0x000fc60007ffe0ff */
[----:B------:R2:W-:Y:S01]  /*13be0*/  @!P1 ST.E.64 [R8.64], R96 ;  /* 0x0000006008009985 */ /* 0x0005e2000c101b06 */
[C---:B------:R-:W-:Y:S02]  /*13bf0*/  @!P4 LEA R14, P1, R6.reuse, R0, 0x2 ;  /* 0x00000000060ec211 */ /* 0x040fe400078210ff */
[----:B------:R-:W-:Y:S01]  /*13c00*/  ISETP.GE.AND P2, PT, R3, c[0x0][0x3c8], PT ;  /* 0x0000f20003007a0c */ /* 0x000fe20003f46270 */
[----:B------:R4:W-:Y:S01]  /*13c10*/  @!P5 ST.E.64 [R10.64], R108 ;  /* 0x0000006c0a00d985 */ /* 0x0009e2000c101b06 */
[----:B------:R-:W-:Y:S02]  /*13c20*/  @!P4 LEA.HI.X R15, R6, R4, R2, 0x2, P1 ;  /* 0x00000004060fc211 */ /* 0x000fe400008f1402 */
[----:B------:R-:W-:Y:S02]  /*13c30*/  IADD3 R2, R199, 0xf8, RZ ;  /* 0x000000f8c7027810 */ /* 0x000fe40007ffe0ff */
[----:B------:R-:W-:Y:S01]  /*13c40*/  SHF.R.S32.HI R6, RZ, 0x1f, R5 ;  /* 0x0000001fff067819 */ /* 0x000fe20000011405 */
[----:B------:R1:W-:Y:S01]  /*13c50*/  @!P4 ST.E.64 [R14.64], R166 ;  /* 0x000000a60e00c985 */ /* 0x0003e2000c101b06 */
[----:B------:R-:W-:-:S02]  /*13c60*/  ISETP.GE.AND P1, PT, R2, c[0x0][0x3c8], PT ;  /* 0x0000f20002007a0c */ /* 0x000fc40003f26270 */
[----:B--2---:R-:W-:-:S04]  /*13c70*/  SHF.R.S32.HI R8, RZ, 0x1f, R7 ;  /* 0x0000001fff087819 */ /* 0x004fc80000011407 */
[----:B------:R-:W-:Y:S02]  /*13c80*/  @!P6 LEA.HI.X R13, R7, R4, R8, 0x2, P0 ;  /* 0x00000004070de211 */ /* 0x000fe400000f1408 */
[----:B----4-:R-:W-:-:S03]  /*13c90*/  @!P3 LEA R10, P0, R5, R0, 0x2 ;  /* 0x00000000050ab211 */ /* 0x010fc600078010ff */
[----:B------:R1:W-:Y:S01]  /*13ca0*/  @!P6 ST.E.64 [R12.64], R164 ;  /* 0x000000a40c00e985 */ /* 0x0003e2000c101b06 */
[----:B------:R-:W-:Y:S02]  /*13cb0*/  @!P3 LEA.HI.X R11, R5, R4, R6, 0x2, P0 ;  /* 0x00000004050bb211 */ /* 0x000fe400000f1406 */
[----:B------:R-:W-:Y:S02]  /*13cc0*/  SHF.R.S32.HI R5, RZ, 0x1f, R3 ;  /* 0x0000001fff057819 */ /* 0x000fe40000011403 */
[C---:B------:R-:W-:Y:S01]  /*13cd0*/  @!P2 LEA R8, P0, R3.reuse, R0, 0x2 ;  /* 0x000000000308a211 */ /* 0x040fe200078010ff */
[----:B------:R1:W-:Y:S03]  /*13ce0*/  @!P3 ST.E.64 [R10.64], R120 ;  /* 0x000000780a00b985 */ /* 0x0003e6000c101b06 */
[----:B------:R-:W-:Y:S02]  /*13cf0*/  @!P2 LEA.HI.X R9, R3, R4, R5, 0x2, P0 ;  /* 0x000000040309a211 */ /* 0x000fe400000f1405 */
[----:B------:R-:W-:-:S02]  /*13d00*/  SHF.R.S32.HI R3, RZ, 0x1f, R2 ;  /* 0x0000001fff037819 */ /* 0x000fc40000011402 */
[C---:B------:R-:W-:Y:S01]  /*13d10*/  @!P1 LEA R6, P0, R2.reuse, R0, 0x2 ;  /* 0x0000000002069211 */ /* 0x040fe200078010ff */
[----:B------:R1:W-:Y:S03]  /*13d20*/  @!P2 ST.E.64 [R8.64], R116 ;  /* 0x000000740800a985 */ /* 0x0003e6000c101b06 */
[----:B------:R-:W-:-:S05]  /*13d30*/  @!P1 LEA.HI.X R7, R2, R4, R3, 0x2, P0 ;  /* 0x0000000402079211 */ /* 0x000fca00000f1403 */
[----:B------:R1:W-:Y:S04]  /*13d40*/  @!P1 ST.E.64 [R6.64], R104 ;  /* 0x0000006806009985 */ /* 0x0003e8000c101b06 */
.L_x_253:
[----:B------:R-:W-:Y:S05]  /*13d50*/  BSYNC B0 ;  /* 0x0000000000007941 */ /* 0x000fea0003800000 */
.L_x_252:
[----:B------:R-:W-:Y:S05]  /*13d60*/  BRA.DIV ~URZ, `(.L_x_254) ;  /* 0x000030a27f007947 */ /* 0x000fea000b800000 */
[----:B--2---:R2:W1:Y:S04]  /*13d70*/  SHFL.IDX PT, R4, R16, 0x1, 0x1c1f ;  /* 0x003c1f0010047f89 */ /* 0x00446800000e0000 */
[----:B----4-:R2:W4:Y:S02]  /*13d80*/  SHFL.IDX PT, R0, R17, 0x1, 0x1c1f ;  /* 0x003c1f0011007f89 */ /* 0x01052400000e0000 */
.L_x_308:
[----:B------:R-:W-:-:S13]  /*13d90*/  LOP3.LUT P0, RZ, R219, 0x2, RZ, 0xc0, !PT ;  /* 0x00000002dbff7812 */ /* 0x000fda000780c0ff */
[----:B------:R-:W-:Y:S05]  /*13da0*/  @P0 BRA `(.L_x_249) ;  /* 0x000018a000000947 */ /* 0x000fea0003800000 */
[----:B------:R-:W-:Y:S02]  /*13db0*/  ISETP.GE.AND P2, PT, R199, c[0x0][0x3c8], PT ;  /* 0x0000f200c7007a0c */ /* 0x000fe40003f46270 */
[----:B------:R-:W-:Y:S02]  /*13dc0*/  ISETP.GE.AND P1, PT, R241, c[0x0][0x3c8], PT ;  /* 0x0000f200f1007a0c */ /* 0x000fe40003f26270 */
[----:B------:R-:W-:Y:S02]  /*13dd0*/  ISETP.GE.AND P0, PT, R240, c[0x0][0x3c8], PT ;  /* 0x0000f200f0007a0c */ /* 0x000fe40003f06270 */
[----:B------:R-:W-:Y:S02]  /*13de0*/  ISETP.GE.AND P3, PT, R239, c[0x0][0x3c8], PT ;  /* 0x0000f200ef007a0c */ /* 0x000fe40003f66270 */
[----:B------:R-:W-:Y:S02]  /*13df0*/  ISETP.GE.AND P5, PT, R238, c[0x0][0x3c8], PT ;  /* 0x0000f200ee007a0c */ /* 0x000fe40003fa6270 */
[----:B------:R-:W-:-:S02]  /*13e00*/  SHF.R.S32.HI R5, RZ, 0x1f, R241 ;  /* 0x0000001fff057819 */ /* 0x000fc400000114f1 */
[----:B-1----:R-:W-:Y:S01]  /*13e10*/  SHF.R.S32.HI R10, RZ, 0x1f, R240 ;  /* 0x0000001fff0a7819 */ /* 0x002fe200000114f0 */
[----:B----4-:R-:W-:Y:S02]  /*13e20*/  @!P2 IMAD.MOV.U32 R2, RZ, RZ, R0 ;  /* 0x000000ffff02a224 */ /* 0x010fe400078e0000 */
[----:B------:R-:W-:Y:S01]  /*13e30*/  @!P2 IMAD.MOV.U32 R3, RZ, RZ, R4 ;  /* 0x000000ffff03a224 */ /* 0x000fe200078e0004 */
[----:B------:R-:W-:-:S03]  /*13e40*/  @!P1 LEA R8, P4, R241, R0, 0x2 ;  /* 0x00000000f1089211 */ /* 0x000fc600078810ff */
[----:B------:R-:W-:Y:S01]  /*13e50*/  @!P2 IMAD.WIDE R2, R199, 0x4, R2 ;  /* 0x00000004c702a825 */ /* 0x000fe200078e0202 */
[----:B------:R-:W-:Y:S02]  /*13e60*/  @!P1 LEA.HI.X R9, R241, R4, R5, 0x2, P4 ;  /* 0x00000004f1099211 */ /* 0x000fe400020f1405 */
[----:B------:R-:W-:Y:S02]  /*13e70*/  SHF.R.S32.HI R5, RZ, 0x1f, R239 ;  /* 0x0000001fff057819 */ /* 0x000fe400000114ef */
[----:B------:R1:W-:Y:S01]  /*13e80*/  @!P2 ST.E.64 [R2.64], R124 ;  /* 0x0000007c0200a985 */ /* 0x0003e2000c101b06 */
[C---:B------:R-:W-:Y:S02]  /*13e90*/  @!P0 LEA R6, P2, R240.reuse, R0, 0x2 ;  /* 0x00000000f0068211 */ /* 0x040fe400078410ff */
[----:B------:R-:W-:Y:S01]  /*13ea0*/  ISETP.GE.AND P4, PT, R237, c[0x0][0x3c8], PT ;  /* 0x0000f200ed007a0c */ /* 0x000fe20003f86270 */
[----:B------:R4:W-:Y:S01]  /*13eb0*/  @!P1 ST.E.64 [R8.64], R150 ;  /* 0x0000009608009985 */ /* 0x0009e2000c101b06 */
[----:B------:R-:W-:-:S02]  /*13ec0*/  @!P0 LEA.HI.X R7, R240, R4, R10, 0x2, P2 ;  /* 0x00000004f0078211 */ /* 0x000fc400010f140a */
[----:B------:R-:W-:-:S03]  /*13ed0*/  ISETP.GE.AND P2, PT, R236, c[0x0][0x3c8], PT ;  /* 0x0000f200ec007a0c */ /* 0x000fc60003f46270 */
[----:B------:R5:W-:Y:S01]  /*13ee0*/  @!P0 ST.E.64 [R6.64], R128 ;  /* 0x0000008006008985 */ /* 0x000be2000c101b06 */
[-C--:B------:R-:W-:Y:S02]  /*13ef0*/  @!P5 LEA R10, P0, R238, R0.reuse, 0x2 ;  /* 0x00000000ee0ad211 */ /* 0x080fe400078010ff */
[----:B-1----:R-:W-:-:S04]  /*13f00*/  @!P3 LEA R2, P6, R239, R0, 0x2 ;  /* 0x00000000ef02b211 */ /* 0x002fc800078c10ff */
[----:B------:R-:W-:Y:S02]  /*13f10*/  @!P3 LEA.HI.X R3, R239, R4, R5, 0x2, P6 ;  /* 0x00000004ef03b211 */ /* 0x000fe400030f1405 */
[----:B------:R-:W-:Y:S02]  /*13f20*/  SHF.R.S32.HI R5, RZ, 0x1f, R238 ;  /* 0x0000001fff057819 */ /* 0x000fe400000114ee */
[C---:B----4-:R-:W-:Y:S01]  /*13f30*/  @!P4 LEA R8, P1, R237.reuse, R0, 0x2 ;  /* 0x00000000ed08c211 */ /* 0x050fe200078210ff */
[----:B------:R1:W-:Y:S01]  /*13f40*/  @!P3 ST.E.64 [R2.64], R146 ;  /* 0x000000920200b985 */ /* 0x0003e2000c101b06 */
[----:B------:R-:W-:Y:S02]  /*13f50*/  @!P5 LEA.HI.X R11, R238, R4, R5, 0x2, P0 ;  /* 0x00000004ee0bd211 */ /* 0x000fe400000f1405 */
[----:B-----5:R-:W-:Y:S02]  /*13f60*/  @!P2 LEA R6, P0, R236, R0, 0x2 ;  /* 0x00000000ec06a211 */ /* 0x020fe400078010ff */
[----:B------:R-:W-:Y:S01]  /*13f70*/  @!P4 LEA.HI.X R9, R237, R4, R252, 0x2, P1 ;  /* 0x00000004ed09c211 */ /* 0x000fe200008f14fc */
[----:B------:R4:W-:Y:S01]  /*13f80*/  @!P5 ST.E.64 [R10.64], R154 ;  /* 0x0000009a0a00d985 */ /* 0x0009e2000c101b06 */
[----:B------:R-:W-:-:S02]  /*13f90*/  ISETP.GE.AND P5, PT, R235, c[0x0][0x3c8], PT ;  /* 0x0000f200eb007a0c */ /* 0x000fc40003fa6270 */
[----:B------:R-:W-:Y:S01]  /*13fa0*/  ISETP.GE.AND P6, PT, R234, c[0x0][0x3c8], PT ;  /* 0x0000f200ea007a0c */ /* 0x000fe20003fc6270 */
[----:B------:R5:W-:Y:S01]  /*13fb0*/  @!P4 ST.E.64 [R8.64], R26 ;  /* 0x0000001a0800c985 */ /* 0x000be2000c101b06 */
[----:B------:R-:W-:Y:S02]  /*13fc0*/  @!P2 LEA.HI.X R7, R236, R4, R251, 0x2, P0 ;  /* 0x00000004ec07a211 */ /* 0x000fe400000f14fb */
[----:B------:R-:W-:Y:S02]  /*13fd0*/  ISETP.GE.AND P0, PT, R233, c[0x0][0x3c8], PT ;  /* 0x0000f200e9007a0c */ /* 0x000fe40003f06270 */
[----:B------:R-:W-:Y:S01]  /*13fe0*/  ISETP.GE.AND P4, PT, R231, c[0x0][0x3c8], PT ;  /* 0x0000f200e7007a0c */ /* 0x000fe20003f86270 */
[----:B------:R2:W-:Y:S01]  /*13ff0*/  @!P2 ST.E.64 [R6.64], R22 ;  /* 0x000000160600a985 */ /* 0x0005e2000c101b06 */
[----:B------:R-:W-:-:S03]  /*14000*/  IADD3 R5, R199, 0x68, RZ ;  /* 0x00000068c7057810 */ /* 0x000fc60007ffe0ff */
[----:B------:R-:W-:-:S04]  /*14010*/  @!P5 LEA R12, P1, R235, R0, 0x2 ;  /* 0x00000000eb0cd211 */ /* 0x000fc800078210ff */
[----:B------:R-:W-:Y:S02]  /*14020*/  @!P5 LEA.HI.X R13, R235, R4, R250, 0x2, P1 ;  /* 0x00000004eb0dd211 */ /* 0x000fe400008f14fa */
[----:B-1----:R-:W-:-:S03]  /*14030*/  IADD3 R2, R199, 0x58, RZ ;  /* 0x00000058c7027810 */ /* 0x002fc60007ffe0ff */
[----:B------:R-:W-:Y:S01]  /*14040*/  @!P5 ST.E.64 [R12.64], R158 ;  /* 0x0000009e0c00d985 */ /* 0x000fe2000c101b06 */
[----:B------:R-:W-:Y:S02]  /*14050*/  ISETP.GE.AND P3, PT, R2, c[0x0][0x3c8], PT ;  /* 0x0000f20002007a0c */ /* 0x000fe40003f66270 */
[----:B------:R-:W-:Y:S02]  /*14060*/  SHF.R.S32.HI R3, RZ, 0x1f, R2 ;  /* 0x0000001fff037819 */ /* 0x000fe40000011402 */
[----:B----4-:R-:W-:-:S04]  /*14070*/  @!P6 LEA R10, P2, R234, R0, 0x2 ;  /* 0x00000000ea0ae211 */ /* 0x010fc800078410ff */
[----:B------:R-:W-:Y:S02]  /*14080*/  @!P6 LEA.HI.X R11, R234, R4, R249, 0x2, P2 ;  /* 0x00000004ea0be211 */ /* 0x000fe400010f14f9 */
[-C--:B-----5:R-:W-:Y:S02]  /*14090*/  @!P0 LEA R8, P2, R233, R0.reuse, 0x2 ;  /* 0x00000000e9088211 */ /* 0x0a0fe400078410ff */
[----:B--2---:R-:W-:Y:S01]  /*140a0*/  IADD3 R6, R199, 0x60, RZ ;  /* 0x00000060c7067810 */ /* 0x004fe20007ffe0ff */
[----:B------:R1:W-:Y:S01]  /*140b0*/  @!P6 ST.E.64 [R10.64], R34 ;  /* 0x000000220a00e985 */ /* 0x0003e2000c101b06 */
[C---:B------:R-:W-:Y:S02]  /*140c0*/  @!P3 LEA R14, P1, R2.reuse, R0, 0x2 ;  /* 0x00000000020eb211 */ /* 0x040fe400078210ff */
[-C--:B------:R-:W-:Y:S02]  /*140d0*/  @!P0 LEA.HI.X R9, R233, R4.reuse, R248, 0x2, P2 ;  /* 0x00000004e9098211 */ /* 0x080fe400010f14f8 */
[----:B------:R-:W-:-:S02]  /*140e0*/  @!P3 LEA.HI.X R15, R2, R4, R3, 0x2, P1 ;  /* 0x00000004020fb211 */ /* 0x000fc400008f1403 */
[----:B------:R-:W-:Y:S01]  /*140f0*/  ISETP.GE.AND P3, PT, R6, c[0x0][0x3c8], PT ;  /* 0x0000f20006007a0c */ /* 0x000fe20003f66270 */
[----:B------:R2:W-:Y:S01]  /*14100*/  @!P0 ST.E.64 [R8.64], R30 ;  /* 0x0000001e08008985 */ /* 0x0005e2000c101b06 */
[----:B------:R-:W-:Y:S02]  /*14110*/  ISETP.GE.AND P2, PT, R5, c[0x0][0x3c8], PT ;  /* 0x0000f20005007a0c */ /* 0x000fe40003f46270 */
[C---:B------:R-:W-:Y:S02]  /*14120*/  IADD3 R3, R199.reuse, 0x70, RZ ;  /* 0x00000070c7037810 */ /* 0x040fe40007ffe0ff */
[----:B------:R-:W-:Y:S02]  /*14130*/  IADD3 R7, R199, 0x78, RZ ;  /* 0x00000078c7077810 */ /* 0x000fe40007ffe0ff */
[----:B------:R-:W-:Y:S02]  /*14140*/  ISETP.GE.AND P6, PT, R3, c[0x0][0x3c8], PT ;  /* 0x0000f20003007a0c */ /* 0x000fe40003fc6270 */
[----:B------:R-:W-:-:S03]  /*14150*/  ISETP.GE.AND P5, PT, R7, c[0x0][0x3c8], PT ;  /* 0x0000f20007007a0c */ /* 0x000fc60003fa6270 */
[C---:B------:R-:W-:Y:S02]  /*14160*/  @!P3 LEA R16, P1, R6.reuse, R0, 0x2 ;  /* 0x000000000610b211 */ /* 0x040fe400078210ff */
[----:B-1----:R-:W-:Y:S02]  /*14170*/  SHF.R.S32.HI R11, RZ, 0x1f, R6 ;  /* 0x0000001fff0b7819 */ /* 0x002fe40000011406 */
[----:B------:R-:W-:Y:S02]  /*14180*/  SHF.R.S32.HI R10, RZ, 0x1f, R5 ;  /* 0x0000001fff0a7819 */ /* 0x000fe40000011405 */
[----:B---3--:R-:W-:Y:S02]  /*14190*/  @!P3 LEA.HI.X R17, R6, R4, R11, 0x2, P1 ;  /* 0x000000040611b211 */ /* 0x008fe400008f140b */
[----:B------:R-:W-:Y:S02]  /*141a0*/  ISETP.GE.AND P1, PT, R2, c[0x0][0x3c8], PT ;  /* 0x0000f20002007a0c */ /* 0x000fe40003f26270 */
[----:B--2---:R-:W-:-:S02]  /*141b0*/  SHF.R.S32.HI R9, RZ, 0x1f, R231 ;  /* 0x0000001fff097819 */ /* 0x004fc400000114e7 */
[C---:B------:R-:W-:Y:S02]  /*141c0*/  @!P4 LEA R8, P0, R231.reuse, R0, 0x2 ;  /* 0x00000000e708c211 */ /* 0x040fe400078010ff */
[----:B------:R-:W-:Y:S02]  /*141d0*/  SHF.R.S32.HI R6, RZ, 0x1f, R7 ;  /* 0x0000001fff067819 */ /* 0x000fe40000011407 */
[----:B------:R-:W-:Y:S02]  /*141e0*/  @!P4 LEA.HI.X R9, R231, R4, R9, 0x2, P0 ;  /* 0x00000004e709c211 */ /* 0x000fe400000f1409 */
[----:B------:R-:W-:Y:S02]  /*141f0*/  @!P2 LEA R12, P0, R5, R0, 0x2 ;  /* 0x00000000050ca211 */ /* 0x000fe400078010ff */
[----:B------:R-:W-:Y:S01]  /*14200*/  IADD3 R2, R199, 0x80, RZ ;  /* 0x00000080c7027810 */ /* 0x000fe20007ffe0ff */
[----:B------:R1:W-:Y:S01]  /*14210*/  @!P4 ST.E.64 [R8.64], R42 ;  /* 0x0000002a0800c985 */ /* 0x0003e2000c101b06 */
[----:B------:R-:W-:-:S02]  /*14220*/  @!P2 LEA.HI.X R13, R5, R4, R10, 0x2, P0 ;  /* 0x00000004050da211 */ /* 0x000fc400000f140a */
[----:B------:R-:W-:Y:S01]  /*14230*/  IADD3 R5, R199, 0x88, RZ ;  /* 0x00000088c7057810 */ /* 0x000fe20007ffe0ff */
[----:B------:R-:W-:Y:S01]  /*14240*/  @!P1 ST.E.64 [R14.64], R38 ;  /* 0x000000260e009985 */ /* 0x000fe2000c101b06 */
[----:B------:R-:W-:-:S03]  /*14250*/  @!P6 LEA R10, P1, R3, R0, 0x2 ;  /* 0x00000000030ae211 */ /* 0x000fc600078210ff */
[----:B------:R-:W-:Y:S01]  /*14260*/  @!P3 ST.E.64 [R16.64], R50 ;  /* 0x000000321000b985 */ /* 0x000fe2000c101b06 */
[----:B------:R-:W-:-:S03]  /*14270*/  ISETP.GE.AND P3, PT, R2, c[0x0][0x3c8], PT ;  /* 0x0000f20002007a0c */ /* 0x000fc60003f66270 */
[----:B------:R2:W-:Y:S01]  /*14280*/  @!P2 ST.E.64 [R12.64], R46 ;  /* 0x0000002e0c00a985 */ /* 0x0005e2000c101b06 */
[----:B------:R-:W-:Y:S02]  /*14290*/  ISETP.GE.AND P2, PT, R3, c[0x0][0x3c8], PT ;  /* 0x0000f20003007a0c */ /* 0x000fe40003f46270 */
[----:B-1----:R-:W-:Y:S02]  /*142a0*/  SHF.R.S32.HI R9, RZ, 0x1f, R3 ;  /* 0x0000001fff097819 */ /* 0x002fe40000011403 */
[----:B------:R-:W-:Y:S02]  /*142b0*/  @!P5 LEA R8, P0, R7, R0, 0x2 ;  /* 0x000000000708d211 */ /* 0x000fe400078010ff */
[-C--:B------:R-:W-:Y:S02]  /*142c0*/  @!P6 LEA.HI.X R11, R3, R4.reuse, R9, 0x2, P1 ;  /* 0x00000004030be211 */ /* 0x080fe400008f1409 */
[----:B------:R-:W-:Y:S02]  /*142d0*/  ISETP.GE.AND P6, PT, R5, c[0x0][0x3c8], PT ;  /* 0x0000f20005007a0c */ /* 0x000fe40003fc6270 */
[----:B------:R-:W-:-:S03]  /*142e0*/  @!P5 LEA.HI.X R9, R7, R4, R6, 0x2, P0 ;  /* 0x000000040709d211 */ /* 0x000fc600000f1406 */
[----:B------:R1:W-:Y:S01]  /*142f0*/  @!P2 ST.E.64 [R10.64], R58 ;  /* 0x0000003a0a00a985 */ /* 0x0003e2000c101b06 */
[----:B------:R-:W-:Y:S02]  /*14300*/  IADD3 R6, R199, 0x90, RZ ;  /* 0x00000090c7067810 */ /* 0x000fe40007ffe0ff */
[----:B--2---:R-:W-:Y:S01]  /*14310*/  SHF.R.S32.HI R13, RZ, 0x1f, R5 ;  /* 0x0000001fff0d7819 */ /* 0x004fe20000011405 */
[----:B------:R2:W-:Y:S01]  /*14320*/  @!P5 ST.E.64 [R8.64], R54 ;  /* 0x000000360800d985 */ /* 0x0005e2000c101b06 */
[----:B------:R-:W-:Y:S02]  /*14330*/  ISETP.GE.AND P4, PT, R6, c[0x0][0x3c8], PT ;  /* 0x0000f20006007a0c */ /* 0x000fe40003f86270 */
[----:B------:R-:W-:Y:S02]  /*14340*/  SHF.R.S32.HI R15, RZ, 0x1f, R2 ;  /* 0x0000001fff0f7819 */ /* 0x000fe40000011402 */
[-C--:B------:R-:W-:Y:S02]  /*14350*/  @!P3 LEA R14, P1, R2, R0.reuse, 0x2 ;  /* 0x00000000020eb211 */ /* 0x080fe400078210ff */
[----:B------:R-:W-:-:S02]  /*14360*/  @!P6 LEA R12, P0, R5, R0, 0x2 ;  /* 0x00000000050ce211 */ /* 0x000fc400078010ff */
[----:B------:R-:W-:Y:S02]  /*14370*/  IADD3 R7, R199, 0x98, RZ ;  /* 0x00000098c7077810 */ /* 0x000fe40007ffe0ff */
[-C--:B------:R-:W-:Y:S02]  /*14380*/  @!P6 LEA.HI.X R13, R5, R4.reuse, R13, 0x2, P0 ;  /* 0x00000004050de211 */ /* 0x080fe400000f140d */
[----:B------:R-:W-:Y:S02]  /*14390*/  @!P3 LEA.HI.X R15, R2, R4, R15, 0x2, P1 ;  /* 0x00000004020fb211 */ /* 0x000fe400008f140f */
[----:B------:R-:W-:Y:S02]  /*143a0*/  ISETP.GE.AND P3, PT, R7, c[0x0][0x3c8], PT ;  /* 0x0000f20007007a0c */ /* 0x000fe40003f66270 */
[----:B------:R-:W-:Y:S02]  /*143b0*/  IADD3 R5, R199, 0xa0, RZ ;  /* 0x000000a0c7057810 */ /* 0x000fe40007ffe0ff */
[----:B------:R-:W-:-:S02]  /*143c0*/  SHF.R.S32.HI R16, RZ, 0x1f, R7 ;  /* 0x0000001fff107819 */ /* 0x000fc40000011407 */
[----:B------:R-:W-:Y:S02]  /*143d0*/  ISETP.GE.AND P2, PT, R5, c[0x0][0x3c8], PT ;  /* 0x0000f20005007a0c */ /* 0x000fe40003f46270 */
[----:B------:R-:W-:Y:S02]  /*143e0*/  IADD3 R3, R199, 0xa8, RZ ;  /* 0x000000a8c7037810 */ /* 0x000fe40007ffe0ff */
[-C--:B-1----:R-:W-:Y:S02]  /*143f0*/  @!P4 LEA R10, P0, R6, R0.reuse, 0x2 ;  /* 0x00000000060ac211 */ /* 0x082fe400078010ff */
[----:B------:R-:W-:Y:S02]  /*14400*/  ISETP.GE.AND P1, PT, R3, c[0x0][0x3c8], PT ;  /* 0x0000f20003007a0c */ /* 0x000fe40003f26270 */
[----:B--2---:R-:W-:Y:S02]  /*14410*/  SHF.R.S32.HI R9, RZ, 0x1f, R6 ;  /* 0x0000001fff097819 */ /* 0x004fe40000011406 */
[----:B------:R-:W-:-:S02]  /*14420*/  @!P3 LEA R8, P5, R7, R0, 0x2 ;  /* 0x000000000708b211 */ /* 0x000fc400078a10ff */
[-C--:B------:R-:W-:Y:S02]  /*14430*/  @!P4 LEA.HI.X R11, R6, R4.reuse, R9, 0x2, P0 ;  /* 0x00000004060bc211 */ /* 0x080fe400000f1409 */
[----:B------:R-:W-:Y:S02]  /*14440*/  ISETP.GE.AND P0, PT, R2, c[0x0][0x3c8], PT ;  /* 0x0000f20002007a0c */ /* 0x000fe40003f06270 */
[----:B------:R-:W-:Y:S02]  /*14450*/  @!P3 LEA.HI.X R9, R7, R4, R16, 0x2, P5 ;  /* 0x000000040709b211 */ /* 0x000fe400028f1410 */
[C---:B------:R-:W-:Y:S02]  /*14460*/  IADD3 R7, R199.reuse, 0xb0, RZ ;  /* 0x000000b0c7077810 */ /* 0x040fe40007ffe0ff */
[----:B------:R-:W-:Y:S02]  /*14470*/  IADD3 R6, R199, 0xb8, RZ ;  /* 0x000000b8c7067810 */ /* 0x000fe40007ffe0ff */
[----:B------:R-:W-:-:S02]  /*14480*/  ISETP.GE.AND P5, PT, R7, c[0x0][0x3c8], PT ;  /* 0x0000f20007007a0c */ /* 0x000fc40003fa6270 */
[----:B------:R-:W-:-:S03]  /*14490*/  SHF.R.S32.HI R2, RZ, 0x1f, R3 ;  /* 0x0000001fff027819 */ /* 0x000fc60000011403 */
[----:B------:R1:W-:Y:S01]  /*144a0*/  @!P0 ST.E.64 [R14.64], R66 ;  /* 0x000000420e008985 */ /* 0x0003e2000c101b06 */
[----:B------:R-:W-:-:S03]  /*144b0*/  @!P2 LEA R16, P0, R5, R0, 0x2 ;  /* 0x000000000510a211 */ /* 0x000fc600078010ff */
[----:B------:R2:W-:Y:S04]  /*144c0*/  @!P6 ST.E.64 [R12.64], R62 ;  /* 0x0000003e0c00e985 */ /* 0x0005e8000c101b06 */
[----:B------:R-:W-:Y:S04]  /*144d0*/  @!P4 ST.E.64 [R10.64], R74 ;  /* 0x0000004a0a00c985 */ /* 0x000fe8000c101b06 */
[----:B------:R3:W-:Y:S01]  /*144e0*/  @!P3 ST.E.64 [R8.64], R70 ;  /* 0x000000460800b985 */ /* 0x0007e2000c101b06 */
[----:B-1----:R-:W-:Y:S02]  /*144f0*/  @!P1 LEA R14, P6, R3, R0, 0x2 ;  /* 0x00000000030e9211 */ /* 0x002fe400078c10ff */
[----:B--2---:R-:W-:-:S02]  /*14500*/  SHF.R.S32.HI R12, RZ, 0x1f, R5 ;  /* 0x0000001fff0c7819 */ /* 0x004fc40000011405 */
[-C--:B------:R-:W-:Y:S02]  /*14510*/  @!P1 LEA.HI.X R15, R3, R4.reuse, R2, 0x2, P6 ;  /* 0x00000004030f9211 */ /* 0x080fe400030f1402 */
[----:B------:R-:W-:Y:S02]  /*14520*/  @!P2 LEA.HI.X R17, R5, R4, R12, 0x2, P0 ;  /* 0x000000040511a211 */ /* 0x000fe400000f140c */
[----:B------:R-:W-:Y:S02]  /*14530*/  ISETP.GE.AND P0, PT, R6, c[0x0][0x3c8], PT ;  /* 0x0000f20006007a0c */ /* 0x000fe40003f06270 */
[----:B------:R-:W-:Y:S01]  /*14540*/  SHF.R.S32.HI R5, RZ, 0x1f, R7 ;  /* 0x0000001fff057819 */ /* 0x000fe20000011407 */
[----:B------:R1:W-:Y:S01]  /*14550*/  @!P2 ST.E.64 [R16.64], R82 ;  /* 0x000000521000a985 */ /* 0x0003e2000c101b06 */
[----:B------:R-:W-:Y:S02]  /*14560*/  @!P5 LEA R12, P4, R7, R0, 0x2 ;  /* 0x00000000070cd211 */ /* 0x000fe400078810ff */
[----:B------:R-:W-:Y:S01]  /*14570*/  IADD3 R3, R199, 0xc0, RZ ;  /* 0x000000c0c7037810 */ /* 0x000fe20007ffe0ff */
[----:B------:R2:W-:Y:S01]  /*14580*/  @!P1 ST.E.64 [R14.64], R78 ;  /* 0x0000004e0e009985 */ /* 0x0005e2000c101b06 */
[----:B---3--:R-:W-:-:S02]  /*14590*/  SHF.R.S32.HI R9, RZ, 0x1f, R6 ;  /* 0x0000001fff097819 */ /* 0x008fc40000011406 */
[----:B------:R-:W-:Y:S02]  /*145a0*/  IADD3 R2, R199, 0xc8, RZ ;  /* 0x000000c8c7027810 */ /* 0x000fe40007ffe0ff */
[----:B------:R-:W-:Y:S02]  /*145b0*/  @!P5 LEA.HI.X R13, R7, R4, R5, 0x2, P4 ;  /* 0x00000004070dd211 */ /* 0x000fe400020f1405 */
[C---:B------:R-:W-:Y:S02]  /*145c0*/  @!P0 LEA R8, P3, R6.reuse, R0, 0x2 ;  /* 0x0000000006088211 */ /* 0x040fe400078610ff */
[----:B------:R-:W-:Y:S01]  /*145d0*/  ISETP.GE.AND P4, PT, R3, c[0x0][0x3c8], PT ;  /* 0x0000f20003007a0c */ /* 0x000fe20003f86270 */
[----:B------:R-:W-:Y:S01]  /*145e0*/  @!P5 ST.E.64 [R12.64], R94 ;  /* 0x0000005e0c00d985 */ /* 0x000fe2000c101b06 */
[----:B------:R-:W-:Y:S02]  /*145f0*/  @!P0 LEA.HI.X R9, R6, R4, R9, 0x2, P3 ;  /* 0x0000000406098211 */ /* 0x000fe400018f1409 */
[----:B------:R-:W-:-:S02]  /*14600*/  ISETP.GE.AND P3, PT, R2, c[0x0][0x3c8], PT ;  /* 0x0000f20002007a0c */ /* 0x000fc40003f66270 */
[C---:B------:R-:W-:Y:S01]  /*14610*/  IADD3 R5, R199.reuse, 0xd0, RZ ;  /* 0x000000d0c7057810 */ /* 0x040fe20007ffe0ff */
[----:B------:R3:W-:Y:S01]  /*14620*/  @!P0 ST.E.64 [R8.64], R86 ;  /* 0x0000005608008985 */ /* 0x0007e2000c101b06 */
[----:B------:R-:W-:Y:S02]  /*14630*/  SHF.R.S32.HI R11, RZ, 0x1f, R3 ;  /* 0x0000001fff0b7819 */ /* 0x000fe40000011403 */
[----:B------:R-:W-:Y:S02]  /*14640*/  IADD3 R7, R199, 0xd8, RZ ;  /* 0x000000d8c7077810 */ /* 0x000fe40007ffe0ff */
[----:B------:R-:W-:Y:S02]  /*14650*/  SHF.R.S32.HI R6, RZ, 0x1f, R2 ;  /* 0x0000001fff067819 */ /* 0x000fe40000011402 */
[----:B------:R-:W-:Y:S02]  /*14660*/  @!P4 LEA R10, P2, R3, R0, 0x2 ;  /* 0x00000000030ac211 */ /* 0x000fe400078410ff */
[----:B------:R-:W-:-:S02]  /*14670*/  ISETP.GE.AND P6, PT, R5, c[0x0][0x3c8], PT ;  /* 0x0000f20005007a0c */ /* 0x000fc40003fc6270 */
[C---:B-1----:R-:W-:Y:S02]  /*14680*/  @!P3 LEA R16, P1, R2.reuse, R0, 0x2 ;  /* 0x000000000210b211 */ /* 0x042fe400078210ff */
[-C--:B------:R-:W-:Y:S02]  /*14690*/  @!P4 LEA.HI.X R11, R3, R4.reuse, R11, 0x2, P2 ;  /* 0x00000004030bc211 */ /* 0x080fe400010f140b */
[----:B------:R-:W-:Y:S02]  /*146a0*/  ISETP.GE.AND P4, PT, R7, c[0x0][0x3c8], PT ;  /* 0x0000f20007007a0c */ /* 0x000fe40003f86270 */
[----:B------:R-:W-:Y:S02]  /*146b0*/  @!P3 LEA.HI.X R17, R2, R4, R6, 0x2, P1 ;  /* 0x000000040211b211 */ /* 0x000fe400008f1406 */
[----:B------:R-:W-:Y:S02]  /*146c0*/  IADD3 R6, R199, 0xe0, RZ ;  /* 0x000000e0c7067810 */ /* 0x000fe40007ffe0ff */
[----:B------:R-:W-:-:S02]  /*146d0*/  ISETP.GE.AND P5, PT, R3, c[0x0][0x3c8], PT ;  /* 0x0000f20003007a0c */ /* 0x000fc40003fa6270 */
[----:B------:R-:W-:Y:S02]  /*146e0*/  ISETP.GE.AND P3, PT, R6, c[0x0][0x3c8], PT ;  /* 0x0000f20006007a0c */ /* 0x000fe40003f66270 */
[----:B--2---:R-:W-:Y:S02]  /*146f0*/  @!P6 LEA R14, P1, R5, R0, 0x2 ;  /* 0x00000000050ee211 */ /* 0x004fe400078210ff */
[C---:B------:R-:W-:Y:S02]  /*14700*/  IADD3 R3, R199.reuse, 0xf0, RZ ;  /* 0x000000f0c7037810 */ /* 0x040fe40007ffe0ff */
[----:B---3--:R-:W-:Y:S02]  /*14710*/  IADD3 R8, R199, 0xe8, RZ ;  /* 0x000000e8c7087810 */ /* 0x008fe40007ffe0ff */
[----:B------:R-:W-:Y:S02]  /*14720*/  SHF.R.S32.HI R9, RZ, 0x1f, R5 ;  /* 0x0000001fff097819 */ /* 0x000fe40000011405 */
[----:B------:R-:W-:Y:S01]  /*14730*/  ISETP.GE.AND P2, PT, R8, c[0x0][0x3c8], PT ;  /* 0x0000f20008007a0c */ /* 0x000fe20003f46270 */
[----:B------:R1:W-:Y:S01]  /*14740*/  @!P5 ST.E.64 [R10.64], R168 ;  /* 0x000000a80a00d985 */ /* 0x0003e2000c101b06 */
[----:B------:R-:W-:-:S02]  /*14750*/  SHF.R.S32.HI R13, RZ, 0x1f, R7 ;  /* 0x0000001fff0d7819 */ /* 0x000fc40000011407 */
[----:B------:R-:W-:Y:S02]  /*14760*/  @!P4 LEA R12, P0, R7, R0, 0x2 ;  /* 0x00000000070cc211 */ /* 0x000fe400078010ff */
[-C--:B------:R-:W-:Y:S02]  /*14770*/  @!P6 LEA.HI.X R15, R5, R4.reuse, R9, 0x2, P1 ;  /* 0x00000004050fe211 */ /* 0x080fe400008f1409 */
[----:B------:R-:W-:Y:S02]  /*14780*/  ISETP.GE.AND P1, PT, R3, c[0x0][0x3c8], PT ;  /* 0x0000f20003007a0c */ /* 0x000fe40003f26270 */
[----:B------:R-:W-:Y:S02]  /*14790*/  @!P4 LEA.HI.X R13, R7, R4, R13, 0x2, P0 ;  /* 0x00000004070dc211 */ /* 0x000fe400000f140d */
[----:B------:R-:W-:Y:S02]  /*147a0*/  SHF.R.S32.HI R5, RZ, 0x1f, R6 ;  /* 0x0000001fff057819 */ /* 0x000fe40000011406 */
[----:B------:R-:W-:-:S13]  /*147b0*/  ISETP.GE.AND P5, PT, R2, c[0x0][0x3c8], PT ;  /* 0x0000f20002007a0c */ /* 0x000fda0003fa6270 */
[----:B------:R-:W-:Y:S01]  /*147c0*/  @!P5 ST.E.64 [R16.64], R172 ;  /* 0x000000ac1000d985 */ /* 0x000fe2000c101b06 */
[----:B-1----:R-:W-:-:S03]  /*147d0*/  @!P3 LEA R10, P0, R6, R0, 0x2 ;  /* 0x00000000060ab211 */ /* 0x002fc600078010ff */
[----:B------:R-:W-:Y:S01]  /*147e0*/  @!P6 ST.E.64 [R14.64], R170 ;  /* 0x000000aa0e00e985 */ /* 0x000fe2000c101b06 */
[----:B------:R-:W-:-:S03]  /*147f0*/  @!P3 LEA.HI.X R11, R6, R4, R5, 0x2, P0 ;  /* 0x00000004060bb211 */ /* 0x000fc600000f1405 */
[----:B------:R-:W-:Y:S01]  /*14800*/  @!P4 ST.E.64 [R12.64], R110 ;  /* 0x0000006e0c00c985 */ /* 0x000fe2000c101b06 */
[----:B------:R-:W-:Y:S02]  /*14810*/  SHF.R.S32.HI R5, RZ, 0x1f, R8 ;  /* 0x0000001fff057819 */ /* 0x000fe40000011408 */
[C---:B------:R-:W-:Y:S01]  /*14820*/  @!P2 LEA R6, P0, R8.reuse, R0, 0x2 ;  /* 0x000000000806a211 */ /* 0x040fe200078010ff */
[----:B------:R-:W-:Y:S03]  /*14830*/  @!P3 ST.E.64 [R10.64], R106 ;  /* 0x0000006a0a00b985 */ /* 0x000fe6000c101b06 */
[----:B------:R-:W-:Y:S02]  /*14840*/  @!P2 LEA.HI.X R7, R8, R4, R5, 0x2, P0 ;  /* 0x000000040807a211 */ /* 0x000fe400000f1405 */
[----:B------:R-:W-:Y:S02]  /*14850*/  SHF.R.S32.HI R5, RZ, 0x1f, R3 ;  /* 0x0000001fff057819 */ /* 0x000fe40000011403 */
[C---:B------:R-:W-:Y:S01]  /*14860*/  @!P1 LEA R2, P0, R3.reuse, R0, 0x2 ;  /* 0x0000000003029211 */ /* 0x040fe200078010ff */
[----:B------:R-:W-:Y:S03]  /*14870*/  @!P2 ST.E.64 [R6.64], R102 ;  /* 0x000000660600a985 */ /* 0x000fe6000c101b06 */
[----:B------:R-:W-:-:S05]  /*14880*/  @!P1 LEA.HI.X R3, R3, R4, R5, 0x2, P0 ;  /* 0x0000000403039211 */ /* 0x000fca00000f1405 */
[----:B------:R1:W-:Y:S02]  /*14890*/  @!P1 ST.E.64 [R2.64], R98 ;  /* 0x0000006202009985 */ /* 0x0003e4000c101b06 */
[----:B-1----:R-:W-:-:S04]  /*148a0*/  IADD3 R2, R199, 0xf8, RZ ;  /* 0x000000f8c7027810 */ /* 0x002fc80007ffe0ff */
[----:B------:R-:W-:-:S13]  /*148b0*/  ISETP.GE.AND P0, PT, R2, c[0x0][0x3c8], PT ;  /* 0x0000f20002007a0c */ /* 0x000fda0003f06270 */
[----:B------:R-:W-:Y:S05]  /*148c0*/  @P0 BRA `(.L_x_249) ;  /* 0x00000d8000000947 */ /* 0x000fea0003800000 */
[----:B------:R-:W-:Y:S02]  /*148d0*/  LEA R6, P0, R2, R0, 0x2 ;  /* 0x0000000002067211 */ /* 0x000fe400078010ff */
[----:B------:R-:W-:-:S04]  /*148e0*/  SHF.R.S32.HI R0, RZ, 0x1f, R2 ;  /* 0x0000001fff007819 */ /* 0x000fc80000011402 */
[----:B------:R-:W-:-:S05]  /*148f0*/  LEA.HI.X R7, R2, R4, R0, 0x2, P0 ;  /* 0x0000000402077211 */ /* 0x000fca00000f1400 */
[----:B------:R1:W-:Y:S01]  /*14900*/  ST.E.64 [R6.64], R90 ;  /* 0x0000005a06007985 */ /* 0x0003e2000c101b06 */
[----:B------:R-:W-:Y:S05]  /*14910*/  BRA `(.L_x_249) ;  /* 0x00000d3000007947 */ /* 0x000fea0003800000 */
.L_x_234:
[----:B------:R-:W-:Y:S01]  /*14920*/  ISETP.NE.U32.AND P0, PT, RZ, c[0x0][0x508], PT ;  /* 0x00014200ff007a0c */ /* 0x000fe20003f05070 */
[----:B-1----:R-:W-:Y:S01]  /*14930*/  IMAD.MOV.U32 R4, RZ, RZ, 0x4 ;  /* 0x00000004ff047424 */ /* 0x002fe200078e00ff */
[----:B------:R-:W-:Y:S01]  /*14940*/  ISETP.NE.U32.AND P2, PT, RZ, c[0x0][0x500], PT ;  /* 0x00014000ff007a0c */ /* 0x000fe20003f45070 */
[----:B------:R-:W-:Y:S01]  /*14950*/  IMAD.MOV.U32 R6, RZ, RZ, RZ ;  /* 0x000000ffff067224 */ /* 0x000fe200078e00ff */
[----:B------:R-:W-:Y:S01]  /*14960*/  ISETP.NE.AND.EX P1, PT, RZ, c[0x0][0x50c], PT, P0 ;  /* 0x00014300ff007a0c */ /* 0x000fe20003f25300 */
[----:B------:R-:W-:Y:S01]  /*14970*/  IMAD.MOV.U32 R19, RZ, RZ, c[0x0][0x388] ;  /* 0x0000e200ff137624 */ /* 0x000fe200078e00ff */
[----:B------:R-:W-:Y:S01]  /*14980*/  ISETP.NE.AND.EX P2, PT, RZ, c[0x0][0x504], PT, P2 ;  /* 0x00014100ff007a0c */ /* 0x000fe20003f45320 */
[----:B------:R-:W-:-:S10]  /*14990*/  IMAD.WIDE R4, R206, R4, c[0x0][0x500] ;  /* 0x00014000ce047625 */ /* 0x000fd400078e0204 */
[C---:B------:R-:W-:Y:S02]  /*149a0*/  @P1 LEA R2, P0, R206.reuse, c[0x0][0x508], 0x2 ;  /* 0x00014200ce021a11 */ /* 0x040fe400078010ff */
[----:B------:R1:W5:Y:S02]  /*149b0*/  @P2 LDG.E R6, [R4.64] ;  /* 0x0000000604062981 */ /* 0x000364000c1e1900 */
[----:B------:R-:W-:-:S05]  /*149c0*/  @P1 LEA.HI.X R3, R206, c[0x0][0x50c], R221, 0x2, P0 ;  /* 0x00014300ce031a11 */ /* 0x000fca00000f14dd */
[----:B------:R1:W5:Y:S01]  /*149d0*/  @P1 LDG.E R19, [R2.64] ;  /* 0x0000000602131981 */ /* 0x000362000c1e1900 */
[----:B------:R-:W-:-:S04]  /*149e0*/  ISETP.NE.AND P0, PT, R222, RZ, PT ;  /* 0x000000ffde00720c */ /* 0x000fc80003f05270 */
[----:B------:R-:W-:Y:S01]  /*149f0*/  SEL R18, R222, c[0x0][0x3d4], P0 ;  /* 0x0000f500de127a07 */ /* 0x000fe20000000000 */
[----:B------:R-:W-:Y:S05]  /*14a00*/  @P1 BRA `(.L_x_255) ;  /* 0x0000004000001947 */ /* 0x000fea0003800000 */
[----:B------:R-:W-:Y:S05]  /*14a10*/  @!P2 BRA `(.L_x_255) ;  /* 0x000000300000a947 */ /* 0x000fea0003800000 */
[----:B------:R2:W3:Y:S04]  /*14a20*/  LDG.E R0, [R4.64] ;  /* 0x0000000604007981 */ /* 0x0004e8000c1e1900 */
[----:B-12---:R-:W3:Y:S02]  /*14a30*/  LDG.E R4, [R4.64+0x4] ;  /* 0x0000040604047981 */ /* 0x006ee4000c1e1900 */
[----:B---3-5:R-:W-:Y:S02]  /*14a40*/  IADD3 R19, -R0, R4, RZ ;  /* 0x0000000400137210 */ /* 0x028fe40007ffe1ff */
.L_x_255:
[----:B-1----:R-:W1:Y:S01]  /*14a50*/  S2R R2, SR_TID.X ;  /* 0x0000000000027919 */ /* 0x002e620000002100 */
[----:B------:R-:W-:Y:S01]  /*14a60*/  BSSY B0, `(.L_x_256) ;  /* 0x0000035000007945 */ /* 0x000fe20003800000 */
[----:B------:R-:W-:Y:S02]  /*14a70*/  SEL R12, R206, RZ, !P2 ;  /* 0x000000ffce0c7207 */ /* 0x000fe40005000000 */
[----:B------:R-:W-:-:S02]  /*14a80*/  SEL R20, R221, RZ, !P2 ;  /* 0x000000ffdd147207 */ /* 0x000fc40005000000 */
[----:B-----5:R-:W-:Y:S02]  /*14a90*/  SHF.R.S32.HI R17, RZ, 0x1f, R6 ;  /* 0x0000001fff117819 */ /* 0x020fe40000011406 */
[----:B-1----:R-:W-:-:S13]  /*14aa0*/  ISETP.GT.AND P0, PT, R2, 0x7f, PT ;  /* 0x0000007f0200780c */ /* 0x002fda0003f04270 */
[----:B------:R-:W-:Y:S05]  /*14ab0*/  @P0 BRA `(.L_x_257) ;  /* 0x000002f000000947 */ /* 0x000fea0003800000 */
[----:B------:R-:W-:Y:S01]  /*14ac0*/  IMAD R0, R19, c[0x0][0x4e8], RZ ;  /* 0x00013a0013007a24 */ /* 0x000fe200078e02ff */
[----:B------:R-:W-:-:S04]  /*14ad0*/  LEA R13, R209, R2, 0x7 ;  /* 0x00000002d10d7211 */ /* 0x000fc800078e38ff */
[----:B------:R-:W-:-:S13]  /*14ae0*/  ISETP.GE.AND P0, PT, R13, R0, PT ;  /* 0x000000000d00720c */ /* 0x000fda0003f06270 */
[----:B------:R-:W-:Y:S05]  /*14af0*/  @P0 BRA `(.L_x_257) ;  /* 0x000002b000000947 */ /* 0x000fea0003800000 */
[----:B------:R-:W-:Y:S01]  /*14b00*/  IMAD.MOV.U32 R0, RZ, RZ, 0x368 ;  /* 0x00000368ff007424 */ /* 0x000fe200078e00ff */
[----:B------:R-:W-:-:S04]  /*14b10*/  ISETP.GT.AND P2, PT, R18, 0x1, PT ;  /* 0x000000011200780c */ /* 0x000fc80003f44270 */
[----:B------:R-:W-:-:S04]  /*14b20*/  SEL R0, R0, 0x328, P2 ;  /* 0x0000032800007807 */ /* 0x000fc80001000000 */
[----:B------:R1:W2:Y:S08]  /*14b30*/  LDC.64 R8, c[0x0][R0+0x170] ;  /* 0x00005c0000087b82 */ /* 0x0002b00000000a00 */
[----:B------:R1:W3:Y:S08]  /*14b40*/  LDC.64 R4, c[0x0][R0+0x168] ;  /* 0x00005a0000047b82 */ /* 0x0002f00000000a00 */
[----:B------:R1:W4:Y:S08]  /*14b50*/  LDC.64 R14, c[0x0][R0+0x178] ;  /* 0x00005e00000e7b82 */ /* 0x0003300000000a00 */
[----:B------:R1:W5:Y:S02]  /*14b60*/  LDC.64 R10, c[0x0][R0+0x160] ;  /* 0x00005800000a7b82 */ /* 0x0003640000000a00 */
[----:B-1----:R-:W-:-:S02]  /*14b70*/  IMAD.MOV.U32 R0, RZ, RZ, c[0x0][0x4e8] ;  /* 0x00013a00ff007624 */ /* 0x002fc400078e00ff */
[-C--:B--2---:R-:W-:Y:S02]  /*14b80*/  IMAD R7, R9, R12.reuse, RZ ;  /* 0x0000000c09077224 */ /* 0x084fe400078e02ff */
[----:B------:R-:W-:Y:S01]  /*14b90*/  IMAD.WIDE.U32 R2, R8, R12, RZ ;  /* 0x0000000c08027225 */ /* 0x000fe200078e00ff */
[----:B------:R-:W-:Y:S02]  /*14ba0*/  ISETP.NE.AND P0, PT, R0, 0x1, PT ;  /* 0x000000010000780c */ /* 0x000fe40003f05270 */
[----:B------:R-:W-:Y:S01]  /*14bb0*/  MOV R0, R13 ;  /* 0x0000000d00007202 */ /* 0x000fe20000000f00 */
[----:B------:R-:W-:Y:S01]  /*14bc0*/  IMAD R8, R8, R20, R7 ;  /* 0x0000001408087224 */ /* 0x000fe200078e0207 */
[----:B------:R-:W-:Y:S01]  /*14bd0*/  SEL R7, R232, RZ, P2 ;  /* 0x000000ffe8077207 */ /* 0x000fe20001000000 */
[-C--:B---3--:R-:W-:Y:S02]  /*14be0*/  IMAD R9, R5, R217.reuse, RZ ;  /* 0x000000d905097224 */ /* 0x088fe400078e02ff */
[----:B------:R-:W-:Y:S01]  /*14bf0*/  IMAD.WIDE.U32 R4, R4, R217, RZ ;  /* 0x000000d904047225 */ /* 0x000fe200078e00ff */
[----:B------:R-:W-:-:S03]  /*14c00*/  IADD3 R3, R3, R8, RZ ;  /* 0x0000000803037210 */ /* 0x000fc60007ffe0ff */
[----:B------:R-:W-:Y:S02]  /*14c10*/  IMAD.IADD R9, R5, 0x1, R9 ;  /* 0x0000000105097824 */ /* 0x000fe400078e0209 */
[----:B------:R-:W-:-:S04]  /*14c20*/  @P0 IMAD.HI.U32 R16, R13, c[0x0][0x4ec], RZ ;  /* 0x00013b000d100a27 */ /* 0x000fc800078e00ff */
[-C--:B----4-:R-:W-:Y:S01]  /*14c30*/  IMAD R8, R15, R7.reuse, RZ ;  /* 0x000000070f087224 */ /* 0x090fe200078e02ff */
[----:B------:R-:W-:Y:S02]  /*14c40*/  @P0 SHF.R.U32.HI R0, RZ, c[0x0][0x4f0], R16 ;  /* 0x00013c00ff000a19 */ /* 0x000fe40000011610 */
[----:B------:R-:W-:Y:S01]  /*14c50*/  IADD3 R16, P1, P0, R2, R4, R6 ;  /* 0x0000000402107210 */ /* 0x000fe2000783e006 */
[----:B------:R-:W-:-:S03]  /*14c60*/  IMAD.WIDE.U32 R4, R14, R7, RZ ;  /* 0x000000070e047225 */ /* 0x000fc600078e00ff */
[----:B------:R-:W-:Y:S01]  /*14c70*/  IADD3.X R9, R3, R9, R17, P1, P0 ;  /* 0x0000000903097210 */ /* 0x000fe20000fe0411 */
[----:B------:R-:W-:Y:S01]  /*14c80*/  IMAD.MOV R2, RZ, RZ, -R0 ;  /* 0x000000ffff027224 */ /* 0x000fe200078e0a00 */
[----:B------:R-:W-:Y:S01]  /*14c90*/  IADD3 R5, R5, R8, RZ ;  /* 0x0000000805057210 */ /* 0x000fe20007ffe0ff */
[----:B------:R-:W-:Y:S01]  /*14ca0*/  IMAD.MOV.U32 R8, RZ, RZ, c[0x0][0x4a8] ;  /* 0x00012a00ff087624 */ /* 0x000fe200078e00ff */
[----:B------:R-:W-:Y:S01]  /*14cb0*/  IADD3 R4, P1, P0, R0, R16, R4 ;  /* 0x0000001000047210 */ /* 0x000fe2000783e004 */
[----:B------:R-:W-:Y:S01]  /*14cc0*/  IMAD R2, R2, c[0x0][0x4e8], R13 ;  /* 0x00013a0002027a24 */ /* 0x000fe200078e020d */
[----:B------:R-:W-:-:S03]  /*14cd0*/  SHF.R.S32.HI R3, RZ, 0x1f, R0 ;  /* 0x0000001fff037819 */ /* 0x000fc60000011400 */
[----:B-----5:R-:W-:Y:S01]  /*14ce0*/  IMAD R0, R11, R2, RZ ;  /* 0x000000020b007224 */ /* 0x020fe200078e02ff */
        /* <DEDUP_REMOVED lines=12> */
.L_x_257:
[----:B------:R-:W-:Y:S05]  /*14db0*/  BSYNC B0 ;  /* 0x0000000000007941 */ /* 0x000fea0003800000 */
.L_x_256:
[----:B------:R-:W-:-:S13]  /*14dc0*/  ISETP.GT.AND P0, PT, R18, 0x1, PT ;  /* 0x000000011200780c */ /* 0x000fda0003f04270 */
[----:B------:R-:W-:Y:S05]  /*14dd0*/  @P0 BRA `(.L_x_249) ;  /* 0x0000087000000947 */ /* 0x000fea0003800000 */
[----:B------:R-:W-:Y:S01]  /*14de0*/  MOV R2, c[0x0][0x4e8] ;  /* 0x00013a0000027a02 */ /* 0x000fe20000000f00 */
[----:B-1----:R-:W-:Y:S01]  /*14df0*/  IMAD R0, R17, c[0x0][0x3a0], RZ ;  /* 0x0000e80011007a24 */ /* 0x002fe200078e02ff */
[----:B------:R-:W-:Y:S01]  /*14e00*/  LEA R4, R216, R198, 0x5 ;  /* 0x000000c6d8047211 */ /* 0x000fe200078e28ff */
[----:B------:R-:W-:Y:S01]  /*14e10*/  IMAD R5, R20, c[0x0][0x3f0], RZ ;  /* 0x0000fc0014057a24 */ /* 0x000fe200078e02ff */
[----:B------:R-:W-:Y:S01]  /*14e20*/  ISETP.NE.AND P0, PT, R2, 0x1, PT ;  /* 0x000000010200780c */ /* 0x000fe20003f05270 */
[C---:B------:R-:W-:Y:S01]  /*14e30*/  IMAD.WIDE.U32 R2, R6.reuse, c[0x0][0x3a0], RZ ;  /* 0x0000e80006027a25 */ /* 0x040fe200078e00ff */
[C---:B------:R-:W-:Y:S02]  /*14e40*/  LEA R4, R209.reuse, R4, 0x7 ;  /* 0x00000004d1047211 */ /* 0x040fe400078e38ff */
[----:B------:R-:W-:Y:S01]  /*14e50*/  LEA R15, R209, R198, 0x7 ;  /* 0x000000c6d10f7211 */ /* 0x000fe200078e38ff */
[----:B------:R-:W-:Y:S01]  /*14e60*/  IMAD R6, R6, c[0x0][0x3a4], R0 ;  /* 0x0000e90006067a24 */ /* 0x000fe200078e0200 */
[----:B------:R-:W-:Y:S01]  /*14e70*/  MOV R0, R4 ;  /* 0x0000000400007202 */ /* 0x000fe20000000f00 */
[----:B------:R-:W-:-:S03]  /*14e80*/  IMAD R7, R12, c[0x0][0x3f4], R5 ;  /* 0x0000fd000c077a24 */ /* 0x000fc600078e0205 */
[----:B------:R-:W-:-:S03]  /*14e90*/  IADD3 R3, R3, R6, RZ ;  /* 0x0000000603037210 */ /* 0x000fc60007ffe0ff */
[----:B------:R-:W-:-:S04]  /*14ea0*/  @P0 IMAD.HI.U32 R6, R4, c[0x0][0x4ec], RZ ;  /* 0x00013b0004060a27 */ /* 0x000fc800078e00ff */
[----:B------:R-:W-:Y:S01]  /*14eb0*/  IMAD.WIDE.U32 R2, R217, c[0x0][0x3e8], R2 ;  /* 0x0000fa00d9027a25 */ /* 0x000fe200078e0002 */
[----:B------:R-:W-:-:S03]  /*14ec0*/  @P0 SHF.R.U32.HI R0, RZ, c[0x0][0x4f0], R6 ;  /* 0x00013c00ff000a19 */ /* 0x000fc60000011606 */
[----:B------:R-:W-:Y:S01]  /*14ed0*/  IMAD R3, R217, c[0x0][0x3ec], R3 ;  /* 0x0000fb00d9037a24 */ /* 0x000fe200078e0203 */
[----:B------:R-:W-:Y:S02]  /*14ee0*/  SHF.R.S32.HI R6, RZ, 0x1f, R0 ;  /* 0x0000001fff067819 */ /* 0x000fe40000011400 */
[----:B------:R-:W-:Y:S01]  /*14ef0*/  IADD3 R5, -R0, RZ, RZ ;  /* 0x000000ff00057210 */ /* 0x000fe20007ffe1ff */
[----:B------:R-:W-:-:S04]  /*14f00*/  IMAD.WIDE.U32 R2, R12, c[0x0][0x3f0], R2 ;  /* 0x0000fc000c027a25 */ /* 0x000fc800078e0002 */
[----:B------:R-:W-:Y:S01]  /*14f10*/  IMAD R6, R6, c[0x0][0x3e0], RZ ;  /* 0x0000f80006067a24 */ /* 0x000fe200078e02ff */
[----:B------:R-:W-:Y:S01]  /*14f20*/  IADD3 R3, R3, R7, RZ ;  /* 0x0000000703037210 */ /* 0x000fe20007ffe0ff */
        /* <DEDUP_REMOVED lines=13> */
.L_x_309:
[----:B------:R-:W-:Y:S05]  /*15000*/  BRA.DIV ~URZ, `(.L_x_259) ;  /* 0x00001f327f007947 */ /* 0x000fea000b800000 */
[----:B------:R3:W4:Y:S02]  /*15010*/  SHFL.IDX PT, R0, R16, RZ, 0x181f ;  /* 0x00181fff10007589 */ /* 0x00072400000e0000 */
.L_x_310:
[----:B------:R-:W-:Y:S01]  /*15020*/  IMAD R14, R19, c[0x0][0x4e8], RZ ;  /* 0x00013a00130e7a24 */ /* 0x000fe200078e02ff */
[----:B------:R-:W-:Y:S01]  /*15030*/  SHF.R.S32.HI R4, RZ, 0x1f, R134 ;  /* 0x0000001fff047819 */ /* 0x000fe20000011486 */
[----:B------:R-:W-:Y:S01]  /*15040*/  BSSY B0, `(.L_x_260) ;  /* 0x0000019000007945 */ /* 0x000fe20003800000 */
[----:B------:R-:W-:Y:S02]  /*15050*/  SHF.R.S32.HI R17, RZ, 0x1f, R132 ;  /* 0x0000001fff117819 */ /* 0x000fe40000011484 */
[----:B------:R-:W-:Y:S02]  /*15060*/  ISETP.GE.AND P0, PT, R15, R14, PT ;  /* 0x0000000e0f00720c */ /* 0x000fe40003f06270 */
[----:B------:R-:W-:Y:S02]  /*15070*/  LEA.HI R4, R4, R134, RZ, 0x3 ;  /* 0x0000008604047211 */ /* 0x000fe400078f18ff */
[----:B------:R-:W-:-:S02]  /*15080*/  SHF.R.S32.HI R19, RZ, 0x1f, R196 ;  /* 0x0000001fff137819 */ /* 0x000fc400000114c4 */
[----:B------:R-:W-:Y:S02]  /*15090*/  LOP3.LUT R4, R4, 0xfffffff8, RZ, 0xc0, !PT ;  /* 0xfffffff804047812 */ /* 0x000fe400078ec0ff */
[----:B------:R-:W-:Y:S02]  /*150a0*/  SHF.R.S32.HI R18, RZ, 0x1f, R197 ;  /* 0x0000001fff127819 */ /* 0x000fe400000114c5 */
[----:B------:R-:W-:-:S03]  /*150b0*/  SHF.R.S32.HI R20, RZ, 0x1f, R4 ;  /* 0x0000001fff147819 */ /* 0x000fc60000011404 */
        /* <DEDUP_REMOVED lines=8> */
[----:B--2---:R-:W-:Y:S02]  /*15140*/  @!P3 LEA.HI.X R11, R132, R12, R17, 0x1, P4 ;  /* 0x0000000c840bb211 */ /* 0x004fe400020f0c11 */
[----:B------:R-:W-:Y:S02]  /*15150*/  @!P0 LEA R2, P4, R197, R0, 0x1 ;  /* 0x00000000c5028211 */ /* 0x000fe400078808ff */
[-C--:B------:R-:W-:Y:S01]  /*15160*/  @!P2 LEA.HI.X R9, R4, R12.reuse, R20, 0x1, P6 ;  /* 0x0000000c0409a211 */ /* 0x080fe200030f0c14 */
[----:B------:R2:W-:Y:S01]  /*15170*/  @!P3 ST.E.128 [R10.64], RZ ;  /* 0x000000ff0a00b985 */ /* 0x0005e2000c101d06 */
[----:B------:R-:W-:-:S02]  /*15180*/  @!P1 LEA.HI.X R7, R196, R12, R19, 0x1, P5 ;  /* 0x0000000cc4079211 */ /* 0x000fc400028f0c13 */
[----:B------:R-:W-:Y:S01]  /*15190*/  @!P0 LEA.HI.X R3, R197, R12, R18, 0x1, P4 ;  /* 0x0000000cc5038211 */ /* 0x000fe200020f0c12 */
[----:B------:R2:W-:Y:S04]  /*151a0*/  @!P2 ST.E.128 [R8.64], RZ ;  /* 0x000000ff0800a985 */ /* 0x0005e8000c101d06 */
[----:B------:R2:W-:Y:S04]  /*151b0*/  @!P1 ST.E.128 [R6.64], RZ ;  /* 0x000000ff06009985 */ /* 0x0005e8000c101d06 */
[----:B------:R2:W-:Y:S02]  /*151c0*/  @!P0 ST.E.128 [R2.64], RZ ;  /* 0x000000ff02008985 */ /* 0x0005e4000c101d06 */
.L_x_261:
[----:B------:R-:W-:Y:S05]  /*151d0*/  BSYNC B0 ;  /* 0x0000000000007941 */ /* 0x000fea0003800000 */
.L_x_260:
[----:B------:R-:W-:Y:S05]  /*151e0*/  BRA.DIV ~URZ, `(.L_x_262) ;  /* 0x00001db27f007947 */ /* 0x000fea000b800000 */
[----:B--2---:R2:W1:Y:S04]  /*151f0*/  SHFL.IDX PT, R12, R13, 0x1, 0x181f ;  /* 0x00381f000d0c7f89 */ /* 0x00446800000e0000 */
[----:B----4-:R2:W4:Y:S02]  /*15200*/  SHFL.IDX PT, R0, R16, 0x1, 0x181f ;  /* 0x00381f0010007f89 */ /* 0x01052400000e0000 */
.L_x_311:
        /* <DEDUP_REMOVED lines=11> */
[----:B-1----:R-:W-:Y:S02]  /*152c0*/  @!P3 LEA.HI.X R11, R132, R12, R17, 0x1, P4 ;  /* 0x0000000c840bb211 */ /* 0x002fe400020f0c11 */
        /* <DEDUP_REMOVED lines=8> */
.L_x_264:
[----:B------:R-:W-:Y:S05]  /*15350*/  BSYNC B0 ;  /* 0x0000000000007941 */ /* 0x000fea0003800000 */
.L_x_263:
[----:B------:R-:W-:Y:S05]  /*15360*/  BRA.DIV ~URZ, `(.L_x_265) ;  /* 0x00001cf27f007947 */ /* 0x000fea000b800000 */
[----:B-1----:R1:W2:Y:S02]  /*15370*/  SHFL.IDX PT, R12, R13, 0x2, 0x181f ;  /* 0x00581f000d0c7f89 */ /* 0x0022a400000e0000 */
.L_x_312:
[----:B------:R-:W-:Y:S05]  /*15380*/  BRA.DIV ~URZ, `(.L_x_266) ;  /* 0x00001d427f007947 */ /* 0x000fea000b800000 */
[----:B----4-:R4:W1:Y:S02]  /*15390*/  SHFL.IDX PT, R0, R16, 0x2, 0x181f ;  /* 0x00581f0010007f89 */ /* 0x01086400000e0000 */
.L_x_313:
        /* <DEDUP_REMOVED lines=8> */
[-C--:B-1----:R-:W-:Y:S02]  /*15420*/  @!P3 LEA R10, P4, R132, R0.reuse, 0x1 ;  /* 0x00000000840ab211 */ /* 0x082fe400078808ff */
        /* <DEDUP_REMOVED lines=11> */
.L_x_268:
[----:B------:R-:W-:Y:S05]  /*154e0*/  BSYNC B0 ;  /* 0x0000000000007941 */ /* 0x000fea0003800000 */
.L_x_267:
[----:B------:R-:W-:Y:S05]  /*154f0*/  BRA.DIV ~URZ, `(.L_x_269) ;  /* 0x00001c327f007947 */ /* 0x000fea000b800000 */
[----:B--2---:R2:W3:Y:S04]  /*15500*/  SHFL.IDX PT, R12, R13, 0x3, 0x181f ;  /* 0x00781f000d0c7f89 */ /* 0x0044e800000e0000 */
[----:B-1----:R2:W1:Y:S02]  /*15510*/  SHFL.IDX PT, R0, R16, 0x3, 0x181f ;  /* 0x00781f0010007f89 */ /* 0x00246400000e0000 */
.L_x_314:
[----:B------:R-:W-:-:S04]  /*15520*/  IADD3 R2, R15, 0x60, RZ ;  /* 0x000000600f027810 */ /* 0x000fc80007ffe0ff */
        /* <DEDUP_REMOVED lines=9> */
[----:B---3--:R-:W-:Y:S02]  /*155c0*/  @!P3 LEA.HI.X R11, R132, R12, R17, 0x1, P4 ;  /* 0x0000000c840bb211 */ /* 0x008fe400020f0c11 */
        /* <DEDUP_REMOVED lines=8> */
.L_x_249:
[----:B------:R-:W-:Y:S05]  /*15650*/  BSYNC B1 ;  /* 0x0000000000017941 */ /* 0x000fea0003800000 */
.L_x_233:
[----:B-1--4-:R-:W4:Y:S02]  /*15660*/  LDL R0, [R1] ;  /* 0x0000000001007983 */ /* 0x012f240000100800 */
[----:B----4-:R-:W-:-:S13]  /*15670*/  ISETP.NE.AND P0, PT, R0, RZ, PT ;  /* 0x000000ff0000720c */ /* 0x010fda0003f05270 */
[----:B------:R-:W-:Y:S01]  /*15680*/  @P0 WARPSYNC 0xffffffff ;  /* 0xffffffff00000948 */ /* 0x000fe20003800000 */
[----:B------:R-:W-:Y:S06]  /*15690*/  @P0 BAR.SYNC.DEFER_BLOCKING 0x5, 0x100 ;  /* 0x0144000000000b1d */ /* 0x000fec0000010000 */
[----:B------:R-:W1:Y:S04]  /*156a0*/  @P0 LDS.128 R208, [0x20080] ;  /* 0x02008000ffd00984 */ /* 0x000e680000000c00 */
[----:B------:R-:W-:Y:S06]  /*156b0*/  @P0 BAR.ARV 0x4, 0x100 ;  /* 0x0104000000000b1d */ /* 0x000fec0000002000 */
[----:B------:R-:W-:Y:S05]  /*156c0*/  @P0 BRA `(.L_x_270) ;  /* 0x00000ae000000947 */ /* 0x000fea0003800000 */
[----:B------:R-:W4:Y:S01]  /*156d0*/  S2R R0, SR_TID.X ;  /* 0x0000000000007919 */ /* 0x000f220000002100 */
[----:B------:R-:W-:Y:S01]  /*156e0*/  IMAD.MOV.U32 R7, RZ, RZ, RZ ;  /* 0x000000ffff077224 */ /* 0x000fe200078e00ff */
[----:B--2-4-:R-:W-:-:S04]  /*156f0*/  LOP3.LUT R13, R0, 0x1f, RZ, 0xc0, !PT ;  /* 0x0000001f000d7812 */ /* 0x014fc800078ec0ff */
[----:B------:R-:W-:Y:S01]  /*15700*/  ISETP.NE.AND P6, PT, R13, 0x1f, PT ;  /* 0x0000001f0d00780c */ /* 0x000fe20003fc5270 */
[----:B------:R-:W-:Y:S10]  /*15710*/  BRA.DIV ~URZ, `(.L_x_271) ;  /* 0x00001ad27f007947 */ /* 0x000ff4000b800000 */
[----:B------:R2:W4:Y:S02]  /*15720*/  SHFL.IDX PT, R9, R21, RZ, 0x1f ;  /* 0x00001fff15097589 */ /* 0x00052400000e0000 */
.L_x_315:
[----:B------:R-:W-:Y:S05]  /*15730*/  BRA.DIV ~URZ, `(.L_x_272) ;  /* 0x00001b227f007947 */ /* 0x000fea000b800000 */
[----:B------:R2:W4:Y:S02]  /*15740*/  SHFL.IDX PT, R8, R21, 0x1, 0x1f ;  /* 0x00201f0015087f89 */ /* 0x00052400000e0000 */
.L_x_316:
[----:B-1----:R-:W-:Y:S02]  /*15750*/  IMAD.IADD R0, R211, 0x1, R13 ;  /* 0x00000001d3007824 */ /* 0x002fe400078e020d */
[----:B------:R-:W-:-:S03]  /*15760*/  IMAD.MOV.U32 R6, RZ, RZ, RZ ;  /* 0x000000ffff067224 */ /* 0x000fc600078e00ff */
[----:B------:R-:W-:-:S13]  /*15770*/  ISETP.GE.OR P0, PT, R0, c[0x0][0x53c], !P6 ;  /* 0x00014f0000007a0c */ /* 0x000fda0007706670 */
[----:B------:R-:W-:Y:S01]  /*15780*/  @!P0 MOV R2, 0x4 ;  /* 0x0000000400028802 */ /* 0x000fe20000000f00 */
[----:B------:R-:W-:-:S04]  /*15790*/  @!P0 IMAD.MOV.U32 R4, RZ, RZ, 0x4 ;  /* 0x00000004ff048424 */ /* 0x000fc800078e00ff */
        /* <DEDUP_REMOVED lines=9> */
[----:B---3--:R-:W-:Y:S01]  /*15830*/  MOV R12, RZ ;  /* 0x000000ff000c7202 */ /* 0x008fe20000000f00 */
[----:B-----5:R-:W-:Y:S01]  /*15840*/  IMAD R0, R7, R6, RZ ;  /* 0x0000000607007224 */ /* 0x020fe200078e02ff */
[----:B------:R-:W-:Y:S07]  /*15850*/  BRA.DIV ~URZ, `(.L_x_273) ;  /* 0x00001a727f007947 */ /* 0x000fee000b800000 */
[----:B------:R1:W3:Y:S02]  /*15860*/  SHFL.UP PT, R4, R0, 0x1, RZ ;  /* 0x0420000000047989 */ /* 0x0002e400000e00ff */
.L_x_317:
        /* <DEDUP_REMOVED lines=16> */
.L_x_318:
[----:B---3--:R-:W-:Y:S01]  /*15970*/  IMAD R0, R0, c[0x0][0x538], RZ ;  /* 0x00014e0000007a24 */ /* 0x008fe200078e02ff */
[----:B------:R-:W-:Y:S04]  /*15980*/  BSSY B1, `(.L_x_275) ;  /* 0x000007d000017945 */ /* 0x000fe80003800000 */
[----:B----4-:R-:W-:-:S04]  /*15990*/  IADD3 R8, R0, R8, RZ ;  /* 0x0000000800087210 */ /* 0x010fc80007ffe0ff */
[----:B------:R-:W-:-:S13]  /*159a0*/  ISETP.GT.AND P0, PT, R8, R9, PT ;  /* 0x000000090800720c */ /* 0x000fda0003f04270 */
[----:B------:R-:W-:Y:S05]  /*159b0*/  @P0 BRA `(.L_x_276) ;  /* 0x0000024000000947 */ /* 0x000fea0003800000 */
.L_x_280:
[----:B------:R-:W-:-:S04]  /*159c0*/  IADD3 R0, R211, 0x1f, RZ ;  /* 0x0000001fd3007810 */ /* 0x000fc80007ffe0ff */
[----:B------:R-:W-:-:S13]  /*159d0*/  ISETP.GE.AND P0, PT, R0, c[0x0][0x53c], PT ;  /* 0x00014f0000007a0c */ /* 0x000fda0003f06270 */
[----:B------:R-:W-:Y:S05]  /*159e0*/  @P0 BRA `(.L_x_277) ;  /* 0x0000072000000947 */ /* 0x000fea0003800000 */
[----:B------:R-:W-:Y:S01]  /*159f0*/  MOV R211, R0 ;  /* 0x0000000000d37202 */ /* 0x000fe20000000f00 */
[----:B------:R-:W-:-:S03]  /*15a00*/  CS2R R6, SRZ ;  /* 0x0000000000067805 */ /* 0x000fc6000001ff00 */
[----:B------:R-:W-:-:S04]  /*15a10*/  IADD3 R0, R211, R13, RZ ;  /* 0x0000000dd3007210 */ /* 0x000fc80007ffe0ff */
[----:B------:R-:W-:-:S13]  /*15a20*/  ISETP.GE.OR P0, PT, R0, c[0x0][0x53c], !P6 ;  /* 0x00014f0000007a0c */ /* 0x000fda0007706670 */
[----:B-1----:R-:W-:Y:S02]  /*15a30*/  @!P0 MOV R4, 0x4 ;  /* 0x0000000400048802 */ /* 0x002fe40000000f00 */
[----:B------:R-:W-:-:S03]  /*15a40*/  @!P0 MOV R2, 0x4 ;  /* 0x0000000400028802 */ /* 0x000fc60000000f00 */
[----:B------:R-:W-:-:S04]  /*15a50*/  @!P0 IMAD.WIDE R4, R0, R4, c[0x0][0x580] ;  /* 0x0001600000048625 */ /* 0x000fc800078e0204 */
[----:B------:R-:W-:Y:S01]  /*15a60*/  @!P0 IMAD.WIDE R2, R0, R2, c[0x0][0x578] ;  /* 0x00015e0000028625 */ /* 0x000fe200078e0202 */
[----:B------:R-:W3:Y:S04]  /*15a70*/  @!P0 LDG.E R6, [R4.64] ;  /* 0x0000000604068981 */ /* 0x000ee8000c1e1900 */
[----:B------:R-:W3:Y:S02]  /*15a80*/  @!P0 LDG.E R7, [R2.64] ;  /* 0x0000000602078981 */ /* 0x000ee4000c1e1900 */
[----:B---3--:R-:W-:Y:S01]  /*15a90*/  IMAD R0, R7, R6, RZ ;  /* 0x0000000607007224 */ /* 0x008fe200078e02ff */
[----:B------:R-:W-:Y:S05]  /*15aa0*/  BRA.DIV ~URZ, `(.L_x_278) ;  /* 0x00001a027f007947 */ /* 0x000fea000b800000 */
[----:B------:R1:W3:Y:S02]  /*15ab0*/  SHFL.UP PT, R2, R0, 0x1, RZ ;  /* 0x0420000000027989 */ /* 0x0002e400000e00ff */
.L_x_319:
        /* <DEDUP_REMOVED lines=16> */
.L_x_320:
[----:B---3--:R-:W-:-:S05]  /*15bc0*/  IMAD R0, R0, c[0x0][0x538], RZ ;  /* 0x00014e0000007a24 */ /* 0x008fca00078e02ff */
[----:B------:R-:W-:-:S04]  /*15bd0*/  IADD3 R8, R0, R8, RZ ;  /* 0x0000000800087210 */ /* 0x000fc80007ffe0ff */
[----:B------:R-:W-:-:S13]  /*15be0*/  ISETP.GT.AND P0, PT, R8, R9, PT ;  /* 0x000000090800720c */ /* 0x000fda0003f04270 */
[----:B-12---:R-:W-:Y:S05]  /*15bf0*/  @!P0 BRA `(.L_x_280) ;  /* 0xfffffdc000008947 */ /* 0x006fea000383ffff */
.L_x_276:
[----:B------:R-:W-:-:S05]  /*15c00*/  IADD3 R10, -R0, R8, RZ ;  /* 0x00000008000a7210 */ /* 0x000fca0007ffe1ff */
[----:B------:R-:W-:-:S05]  /*15c10*/  IMAD R0, R4, c[0x0][0x538], R10 ;  /* 0x00014e0004007a24 */ /* 0x000fca00078e020a */
[----:B------:R-:W-:Y:S01]  /*15c20*/  ISETP.GT.AND P0, PT, R0, R9, PT ;  /* 0x000000090000720c */ /* 0x000fe20003f04270 */
[----:B------:R-:W-:-:S12]  /*15c30*/  BRA.DIV ~URZ, `(.L_x_281) ;  /* 0x00001a627f007947 */ /* 0x000fd8000b800000 */
[----:B------:R-:W-:-:S04]  /*15c40*/  VOTE.ANY R8, PT, !P0 ;  /* 0x0000000000087806 */ /* 0x000fc800040e0100 */
.L_x_321:
[----:B------:R3:W4:Y:S01]  /*15c50*/  POPC R11, R8 ;  /* 0x00000008000b7309 */ /* 0x0007220000000000 */
[----:B------:R-:W-:Y:S05]  /*15c60*/  BRA.DIV ~URZ, `(.L_x_282) ;  /* 0x00001a827f007947 */ /* 0x000fea000b800000 */
[----:B----4-:R4:W1:Y:S04]  /*15c70*/  SHFL.IDX PT, R6, R6, R11, 0x1f ;  /* 0x00001f0b06067589 */ /* 0x01086800000e0000 */
[----:B------:R4:W2:Y:S02]  /*15c80*/  SHFL.IDX PT, R7, R7, R11, 0x1f ;  /* 0x00001f0b07077589 */ /* 0x0008a400000e0000 */
.L_x_322:
[----:B------:R-:W-:Y:S01]  /*15c90*/  ISETP.NE.AND P0, PT, R8, RZ, PT ;  /* 0x000000ff0800720c */ /* 0x000fe20003f05270 */
[----:B------:R-:W-:-:S12]  /*15ca0*/  BSSY B0, `(.L_x_283) ;  /* 0x0000005000007945 */ /* 0x000fd80003800000 */
[----:B------:R-:W-:Y:S05]  /*15cb0*/  @!P0 BRA `(.L_x_284) ;  /* 0x0000003000008947 */ /* 0x000fea0003800000 */
[----:B------:R-:W-:Y:S01]  /*15cc0*/  IADD3 R3, R11, -0x1, RZ ;  /* 0xffffffff0b037810 */ /* 0x000fe20007ffe0ff */
[----:B------:R-:W-:Y:S05]  /*15cd0*/  BRA.DIV ~URZ, `(.L_x_285) ;  /* 0x00001ae27f007947 */ /* 0x000fea000b800000 */
[----:B------:R3:W4:Y:S02]  /*15ce0*/  SHFL.IDX PT, R12, R4, R3, 0x1f ;  /* 0x00001f03040c7589 */ /* 0x00072400000e0000 */
.L_x_284:
[----:B------:R-:W-:Y:S05]  /*15cf0*/  BSYNC B0 ;  /* 0x0000000000007941 */ /* 0x000fea0003800000 */
.L_x_283:
[----:B-1-3--:R-:W-:Y:S01]  /*15d00*/  IABS R4, R6 ;  /* 0x0000000600047213 */ /* 0x00afe20000000000 */
[----:B----4-:R-:W-:Y:S02]  /*15d10*/  IMAD R208, R12, c[0x0][0x538], R10 ;  /* 0x00014e000cd07a24 */ /* 0x010fe400078e020a */
[----:B------:R-:W-:Y:S01]  /*15d20*/  IMAD.IADD R211, R11, 0x1, R211 ;  /* 0x000000010bd37824 */ /* 0x000fe200078e02d3 */
[----:B------:R-:W1:Y:S01]  /*15d30*/  I2F.RP R2, R4 ;  /* 0x0000000400027306 */ /* 0x000e620000209400 */
[----:B------:R-:W-:-:S07]  /*15d40*/  IMAD.IADD R8, R9, 0x1, -R208 ;  /* 0x0000000109087824 */ /* 0x000fce00078e0ad0 */
[----:B-1----:R-:W1:Y:S02]  /*15d50*/  MUFU.RCP R2, R2 ;  /* 0x0000000200027308 */ /* 0x002e640000001000 */
[----:B-1----:R-:W-:-:S06]  /*15d60*/  IADD3 R2, R2, 0xffffffe, RZ ;  /* 0x0ffffffe02027810 */ /* 0x002fcc0007ffe0ff */
[----:B------:R1:W3:Y:S02]  /*15d70*/  F2I.FTZ.U32.TRUNC.NTZ R3, R2 ;  /* 0x0000000200037305 */ /* 0x0002e4000021f000 */
[----:B-12---:R-:W-:Y:S01]  /*15d80*/  IABS R2, R7 ;  /* 0x0000000700027213 */ /* 0x006fe20000000000 */
[----:B---3--:R-:W-:-:S03]  /*15d90*/  IMAD.MOV R0, RZ, RZ, -R3 ;  /* 0x000000ffff007224 */ /* 0x008fc600078e0a03 */
[----:B------:R-:W-:Y:S01]  /*15da0*/  MOV R5, R2 ;  /* 0x0000000200057202 */ /* 0x000fe20000000f00 */
[----:B------:R-:W-:Y:S01]  /*15db0*/  IMAD.MOV.U32 R10, RZ, RZ, R0 ;  /* 0x000000ffff0a7224 */ /* 0x000fe200078e0000 */
[----:B------:R-:W-:Y:S01]  /*15dc0*/  IABS R0, R6 ;  /* 0x0000000600007213 */ /* 0x000fe20000000000 */
[----:B------:R-:W-:Y:S01]  /*15dd0*/  IMAD.MOV.U32 R2, RZ, RZ, RZ ;  /* 0x000000ffff027224 */ /* 0x000fe200078e00ff */
[----:B------:R-:W1:Y:S01]  /*15de0*/  I2F.RP R12, R5 ;  /* 0x00000005000c7306 */ /* 0x000e620000209400 */
[----:B------:R-:W-:Y:S01]  /*15df0*/  IMAD R9, R10, R4, RZ ;  /* 0x000000040a097224 */ /* 0x000fe200078e02ff */
[----:B------:R-:W-:Y:S01]  /*15e00*/  IABS R10, R8 ;  /* 0x00000008000a7213 */ /* 0x000fe20000000000 */
[----:B------:R-:W-:Y:S02]  /*15e10*/  IMAD.MOV R0, RZ, RZ, -R0 ;  /* 0x000000ffff007224 */ /* 0x000fe400078e0a00 */
[----:B------:R-:W-:-:S03]  /*15e20*/  IMAD.HI.U32 R9, R3, R9, R2 ;  /* 0x0000000903097227 */ /* 0x000fc600078e0002 */
[----:B------:R-:W-:Y:S01]  /*15e30*/  MOV R3, R0 ;  /* 0x0000000000037202 */ /* 0x000fe20000000f00 */
[----:B------:R-:W-:-:S04]  /*15e40*/  IMAD.MOV.U32 R2, RZ, RZ, R10 ;  /* 0x000000ffff027224 */ /* 0x000fc800078e000a */
[----:B------:R-:W-:-:S04]  /*15e50*/  IMAD.HI.U32 R0, R9, R2, RZ ;  /* 0x0000000209007227 */ /* 0x000fc800078e00ff */
[----:B------:R-:W-:Y:S02]  /*15e60*/  IMAD R2, R0, R3, R2 ;  /* 0x0000000300027224 */ /* 0x000fe400078e0202 */
[----:B-1----:R-:W1:Y:S03]  /*15e70*/  MUFU.RCP R3, R12 ;  /* 0x0000000c00037308 */ /* 0x002e660000001000 */
        /* <DEDUP_REMOVED lines=9> */
[----:B------:R-:W-:Y:S01]  /*15f10*/  @P2 IADD3 R0, R0, 0x1, RZ ;  /* 0x0000000100002810 */ /* 0x000fe20007ffe0ff */
[----:B-1----:R-:W-:-:S05]  /*15f20*/  IMAD.MOV R2, RZ, RZ, -R3 ;  /* 0x000000ffff027224 */ /* 0x002fca00078e0a03 */
[----:B------:R-:W-:Y:S01]  /*15f30*/  @!P1 IMAD.MOV R0, RZ, RZ, -R0 ;  /* 0x000000ffff009224 */ /* 0x000fe200078e0a00 */
[----:B------:R-:W-:Y:S02]  /*15f40*/  MOV R4, R2 ;  /* 0x0000000200047202 */ /* 0x000fe40000000f00 */
[----:B------:R-:W-:Y:S02]  /*15f50*/  IABS R2, R7 ;  /* 0x0000000700027213 */ /* 0x000fe40000000000 */
[----:B------:R-:W-:Y:S01]  /*15f60*/  @!P0 LOP3.LUT R0, RZ, R6, RZ, 0x33, !PT ;  /* 0x00000006ff008212 */ /* 0x000fe200078e33ff */
[----:B------:R-:W-:Y:S02]  /*15f70*/  IMAD R4, R4, R5, RZ ;  /* 0x0000000504047224 */ /* 0x000fe400078e02ff */
[----:B------:R-:W-:Y:S01]  /*15f80*/  IMAD.MOV R9, RZ, RZ, -R2 ;  /* 0x000000ffff097224 */ /* 0x000fe200078e0a02 */
[----:B------:R-:W-:Y:S01]  /*15f90*/  IABS R10, R0 ;  /* 0x00000000000a7213 */ /* 0x000fe20000000000 */
[----:B------:R-:W-:-:S02]  /*15fa0*/  IMAD.MOV.U32 R2, RZ, RZ, RZ ;  /* 0x000000ffff027224 */ /* 0x000fc400078e00ff */
[----:B------:R-:W-:Y:S02]  /*15fb0*/  IMAD R6, R0, R6, RZ ;  /* 0x0000000600067224 */ /* 0x000fe400078e02ff */
[----:B------:R-:W-:Y:S01]  /*15fc0*/  IMAD.HI.U32 R2, R3, R4, R2 ;  /* 0x0000000403027227 */ /* 0x000fe200078e0002 */
[----:B------:R-:W-:Y:S02]  /*15fd0*/  MOV R4, R9 ;  /* 0x0000000900047202 */ /* 0x000fe40000000f00 */
[----:B------:R-:W-:Y:S01]  /*15fe0*/  IADD3 R209, R8, -R6, RZ ;  /* 0x8000000608d17210 */ /* 0x000fe20007ffe0ff */
[----:B------:R-:W-:-:S04]  /*15ff0*/  IMAD.MOV.U32 R3, RZ, RZ, R10 ;  /* 0x000000ffff037224 */ /* 0x000fc800078e000a */
        /* <DEDUP_REMOVED lines=11> */
[----:B------:R-:W-:-:S04]  /*160b0*/  @!P0 LOP3.LUT R2, RZ, R7, RZ, 0x33, !PT ;  /* 0x00000007ff028212 */ /* 0x000fc800078e33ff */
[----:B------:R-:W-:Y:S01]  /*160c0*/  IADD3 R3, -R2, RZ, RZ ;  /* 0x000000ff02037210 */ /* 0x000fe20007ffe1ff */
[----:B------:R-:W-:-:S04]  /*160d0*/  IMAD R2, R7, 0x1000000, R2 ;  /* 0x0100000007027824 */ /* 0x000fc800078e0202 */
[----:B------:R-:W-:-:S04]  /*160e0*/  IMAD R0, R7, R3, R0 ;  /* 0x0000000307007224 */ /* 0x000fc800078e0200 */
[----:B------:R-:W-:Y:S01]  /*160f0*/  IMAD R210, R0, 0x10000, R2 ;  /* 0x0001000000d27824 */ /* 0x000fe200078e0202 */
[----:B------:R-:W-:Y:S05]  /*16100*/  BRA `(.L_x_286) ;  /* 0x0000004000007947 */ /* 0x000fea0003800000 */
.L_x_277:
[----:B------:R-:W-:Y:S01]  /*16110*/  IMAD.MOV.U32 R208, RZ, RZ, R9 ;  /* 0x000000ffffd07224 */ /* 0x000fe200078e0009 */
[----:B------:R-:W-:Y:S01]  /*16120*/  MOV R210, RZ ;  /* 0x000000ff00d27202 */ /* 0x000fe20000000f00 */
[----:B------:R-:W-:Y:S01]  /*16130*/  IMAD.MOV.U32 R209, RZ, RZ, RZ ;  /* 0x000000ffffd17224 */ /* 0x000fe200078e00ff */
[----:B------:R-:W-:Y:S02]  /*16140*/  MOV R211, c[0x0][0x53c] ;  /* 0x00014f0000d37a02 */ /* 0x000fe40000000f00 */
.L_x_286:
[----:B------:R-:W-:Y:S05]  /*16150*/  BSYNC B1 ;  /* 0x0000000000017941 */ /* 0x000fea0003800000 */
.L_x_275:
[----:B------:R-:W-:Y:S01]  /*16160*/  WARPSYNC 0xffffffff ;  /* 0xffffffff00007948 */ /* 0x000fe20003800000 */
[----:B------:R-:W-:Y:S01]  /*16170*/  BAR.SYNC.DEFER_BLOCKING 0x4, 0x100 ;  /* 0x0104000000007b1d */ /* 0x000fe20000010000 */
[----:B------:R-:W-:-:S13]  /*16180*/  ISETP.NE.AND P0, PT, R13, RZ, PT ;  /* 0x000000ff0d00720c */ /* 0x000fda0003f05270 */
[----:B------:R3:W-:Y:S04]  /*16190*/  @!P0 STS.128 [0x20080], R208 ;  /* 0x020080d0ff008388 */ /* 0x0007e80000000c00 */
[----:B------:R-:W-:Y:S06]  /*161a0*/  BAR.ARV 0x5, 0x100 ;  /* 0x0144000000007b1d */ /* 0x000fec0000002000 */
.L_x_270:
[----:B-1----:R-:W-:-:S13]  /*161b0*/  ISETP.GE.AND P0, PT, R211, c[0x0][0x53c], PT ;  /* 0x00014f00d3007a0c */ /* 0x002fda0003f06270 */
[----:B--23--:R-:W-:Y:S01]  /*161c0*/  @P0 CALL.REL.NOINC `(.L_x_287) ;  /* 0x0000001000000944 */ /* 0x00cfe20003c00000 */
[----:B------:R-:W-:Y:S05]  /*161d0*/  BRA `(.L_x_288) ;  /* 0xfffeb32000007947 */ /* 0x000fea000383ffff */
.L_x_287:
[----:B------:R-:W-:Y:S05]  /*161e0*/  EXIT ;  /* 0x000000000000794d */ /* 0x000fea0003800000 */
.L_x_125:
[----:B------:R-:W-:Y:S01]  /*161f0*/  IMAD.MOV.U32 R0, RZ, RZ, R5 ;  /* 0x000000ffff007224 */ /* 0x000fe200078e0005 */
[----:B------:R-:W-:Y:S02]  /*16200*/  MOV R2, 0x1 ;  /* 0x0000000100027802 */ /* 0x000fe40000000f00 */
[----:B------:R-:W-:Y:S02]  /*16210*/  MOV R3, 0x16230 ;  /* 0x0001623000037802 */ /* 0x000fe40000000f00 */
[----:B--2---:R-:W-:Y:S05]  /*16220*/  CALL.REL.NOINC `($__internal_6_$__cuda_sm70_shflsync_up_p) ;  /* 0x0000169000007944 */ /* 0x004fea0003c00000 */
[----:B------:R-:W-:Y:S01]  /*16230*/  MOV R0, R4 ;  /* 0x0000000400007202 */ /* 0x000fe20000000f00 */
[----:B------:R-:W-:Y:S05]  /*16240*/  BRA `(.L_x_289) ;  /* 0xfffea20000007947 */ /* 0x000fea000383ffff */
.L_x_126:
[----:B------:R-:W-:Y:S01]  /*16250*/  IMAD.MOV.U32 R0, RZ, RZ, R5 ;  /* 0x000000ffff007224 */ /* 0x000fe200078e0005 */
[----:B------:R-:W-:Y:S02]  /*16260*/  MOV R2, 0x2 ;  /* 0x0000000200027802 */ /* 0x000fe40000000f00 */
[----:B------:R-:W-:Y:S02]  /*16270*/  MOV R3, 0x16290 ;  /* 0x0001629000037802 */ /* 0x000fe40000000f00 */
[----:B--2---:R-:W-:Y:S05]  /*16280*/  CALL.REL.NOINC `($__internal_6_$__cuda_sm70_shflsync_up_p) ;  /* 0x0000163000007944 */ /* 0x004fea0003c00000 */
[----:B------:R-:W-:Y:S01]  /*16290*/  SEL R0, R4, RZ, P4 ;  /* 0x000000ff04007207 */ /* 0x000fe20002000000 */
[----:B------:R-:W-:Y:S01]  /*162a0*/  IMAD.MOV.U32 R2, RZ, RZ, 0x4 ;  /* 0x00000004ff027424 */ /* 0x000fe200078e00ff */
[----:B------:R-:W-:-:S03]  /*162b0*/  MOV R3, 0x162e0 ;  /* 0x000162e000037802 */ /* 0x000fc60000000f00 */
[----:B------:R-:W-:Y:S02]  /*162c0*/  IMAD.IADD R0, R5, 0x1, R0 ;  /* 0x0000000105007824 */ /* 0x000fe400078e0200 */
[----:B------:R-:W-:Y:S05]  /*162d0*/  CALL.REL.NOINC `($__internal_6_$__cuda_sm70_shflsync_up_p) ;  /* 0x000015e000007944 */ /* 0x000fea0003c00000 */
        /* <DEDUP_REMOVED lines=13> */
[----:B------:R-:W-:Y:S01]  /*163b0*/  IMAD.IADD R4, R0, 0x1, R4 ;  /* 0x0000000100047824 */ /* 0x000fe200078e0204 */
[----:B------:R-:W-:-:S03]  /*163c0*/  MOV R0, 0x1f ;  /* 0x0000001f00007802 */ /* 0x000fc60000000f00 */
[----:B------:R-:W-:Y:S02]  /*163d0*/  IMAD.MOV.U32 R5, RZ, RZ, R4 ;  /* 0x000000ffff057224 */ /* 0x000fe400078e0004 */
[----:B------:R-:W-:Y:S05]  /*163e0*/  CALL.REL.NOINC `($__internal_5_$__cuda_sm70_shflsync_idx_p) ;  /* 0x0000148000007944 */ /* 0x000fea0003c00000 */
[----:B------:R-:W-:Y:S05]  /*163f0*/  BRA `(.L_x_290) ;  /* 0xfffea15000007947 */ /* 0x000fea000383ffff */
.L_x_128:
[----:B------:R-:W-:Y:S02]  /*16400*/  SEL R0, RZ, 0x1, P0 ;  /* 0x00000001ff007807 */ /* 0x000fe40000000000 */
[----:B------:R-:W-:Y:S02]  /*16410*/  MOV R2, 0x16430 ;  /* 0x0001643000027802 */ /* 0x000fe40000000f00 */
[----:B--2---:R-:W-:Y:S05]  /*16420*/  CALL.REL.NOINC `($__internal_7_$__cuda_sm70_votesync_ballot) ;  /* 0x0000150000007944 */ /* 0x004fea0003c00000 */
[----:B------:R-:W-:Y:S01]  /*16430*/  MOV R6, R0 ;  /* 0x0000000000067202 */ /* 0x000fe20000000f00 */
[----:B------:R-:W-:Y:S05]  /*16440*/  BRA `(.L_x_291) ;  /* 0xfffea19000007947 */ /* 0x000fea000383ffff */
.L_x_129:
[----:B------:R-:W-:Y:S01]  /*16450*/  IMAD.MOV.U32 R5, RZ, RZ, R8 ;  /* 0x000000ffff057224 */ /* 0x000fe200078e0008 */
[----:B--2---:R-:W-:Y:S01]  /*16460*/  MOV R3, R211 ;  /* 0x000000d300037202 */ /* 0x004fe20000000f00 */
[----:B------:R-:W-:Y:S01]  /*16470*/  IMAD.MOV.U32 R0, RZ, RZ, 0x1f ;  /* 0x0000001fff007424 */ /* 0x000fe200078e00ff */
[----:B------:R-:W-:Y:S02]  /*16480*/  MOV R2, 0x164a0 ;  /* 0x000164a000027802 */ /* 0x000fe40000000f00 */
[----:B-1----:R-:W-:Y:S05]  /*16490*/  CALL.REL.NOINC `($__internal_5_$__cuda_sm70_shflsync_idx_p) ;  /* 0x000013d000007944 */ /* 0x002fea0003c00000 */
[----:B------:R-:W-:Y:S01]  /*164a0*/  IMAD.MOV.U32 R11, RZ, RZ, R0 ;  /* 0x000000ffff0b7224 */ /* 0x000fe200078e0000 */
[----:B------:R-:W-:Y:S01]  /*164b0*/  MOV R5, R7 ;  /* 0x0000000700057202 */ /* 0x000fe20000000f00 */
[----:B------:R-:W-:Y:S01]  /*164c0*/  IMAD.MOV.U32 R7, RZ, RZ, RZ ;  /* 0x000000ffff077224 */ /* 0x000fe200078e00ff */
[----:B------:R-:W-:Y:S01]  /*164d0*/  MOV R3, R211 ;  /* 0x000000d300037202 */ /* 0x000fe20000000f00 */
[----:B------:R-:W-:Y:S01]  /*164e0*/  IMAD.MOV.U32 R0, RZ, RZ, 0x1f ;  /* 0x0000001fff007424 */ /* 0x000fe200078e00ff */
[----:B------:R-:W-:-:S02]  /*164f0*/  MOV R2, 0x16510 ;  /* 0x0001651000027802 */ /* 0x000fc40000000f00 */
[----:B------:R-:W-:Y:S05]  /*16500*/  CALL.REL.NOINC `($__internal_5_$__cuda_sm70_shflsync_idx_p) ;  /* 0x0000136000007944 */ /* 0x000fea0003c00000 */
[----:B------:R-:W-:Y:S01]  /*16510*/  MOV R10, R0 ;  /* 0x00000000000a7202 */ /* 0x000fe20000000f00 */
[----:B------:R-:W-:Y:S05]  /*16520*/  BRA `(.L_x_292) ;  /* 0xfffea10000007947 */ /* 0x000fea000383ffff */
.L_x_132:
[----:B------:R-:W-:Y:S01]  /*16530*/  IMAD.MOV.U32 R5, RZ, RZ, R4 ;  /* 0x000000ffff057224 */ /* 0x000fe200078e0004 */
[----:B------:R-:W-:-:S02]  /*16540*/  MOV R0, 0x1f ;  /* 0x0000001f00007802 */ /* 0x000fc40000000f00 */
[----:B------:R-:W-:Y:S02]  /*16550*/  MOV R2, 0x16570 ;  /* 0x0001657000027802 */ /* 0x000fe40000000f00 */
[----:B-1----:R-:W-:Y:S05]  /*16560*/  CALL.REL.NOINC `($__internal_5_$__cuda_sm70_shflsync_idx_p) ;  /* 0x0000130000007944 */ /* 0x002fea0003c00000 */
[----:B------:R-:W-:Y:S01]  /*16570*/  MOV R7, R0 ;  /* 0x0000000000077202 */ /* 0x000fe20000000f00 */
[----:B------:R-:W-:Y:S05]  /*16580*/  BRA `(.L_x_131) ;  /* 0xfffea10000007947 */ /* 0x000fea000383ffff */
.L_x_162:
[----:B------:R-:W-:Y:S01]  /*16590*/  IMAD.MOV.U32 R5, RZ, RZ, R19 ;  /* 0x000000ffff057224 */ /* 0x000fe200078e0013 */
[----:B------:R-:W-:Y:S01]  /*165a0*/  MOV R3, RZ ;  /* 0x000000ff00037202 */ /* 0x000fe20000000f00 */
[----:B------:R-:W-:Y:S01]  /*165b0*/  IMAD.MOV.U32 R0, RZ, RZ, 0x181f ;  /* 0x0000181fff007424 */ /* 0x000fe200078e00ff */
[----:B------:R-:W-:Y:S02]  /*165c0*/  MOV R2, 0x165e0 ;  /* 0x000165e000027802 */ /* 0x000fe40000000f00 */
[----:B-----5:R-:W-:Y:S05]  /*165d0*/  CALL.REL.NOINC `($__internal_5_$__cuda_sm70_shflsync_idx_p) ;  /* 0x0000129000007944 */ /* 0x020fea0003c00000 */
[----:B------:R-:W-:Y:S01]  /*165e0*/  MOV R4, R0 ;  /* 0x0000000000047202 */ /* 0x000fe20000000f00 */
[----:B------:R-:W-:Y:S05]  /*165f0*/  BRA `(.L_x_293) ;  /* 0xfffefd0000007947 */ /* 0x000fea000383ffff */
.L_x_163:
[----:B------:R-:W-:Y:S01]  /*16600*/  IMAD.MOV.U32 R5, RZ, RZ, R21 ;  /* 0x000000ffff057224 */ /* 0x000fe200078e0015 */
[----:B------:R-:W-:Y:S01]  /*16610*/  MOV R3, RZ ;  /* 0x000000ff00037202 */ /* 0x000fe20000000f00 */
[----:B------:R-:W-:Y:S01]  /*16620*/  IMAD.MOV.U32 R0, RZ, RZ, 0x181f ;  /* 0x0000181fff007424 */ /* 0x000fe200078e00ff */
[----:B------:R-:W-:Y:S02]  /*16630*/  MOV R2, 0x16650 ;  /* 0x0001665000027802 */ /* 0x000fe40000000f00 */
[----:B-12--5:R-:W-:Y:S05]  /*16640*/  CALL.REL.NOINC `($__internal_5_$__cuda_sm70_shflsync_idx_p) ;  /* 0x0000122000007944 */ /* 0x026fea0003c00000 */
[----:B------:R-:W-:Y:S05]  /*16650*/  BRA `(.L_x_294) ;  /* 0xfffefcc000007947 */ /* 0x000fea000383ffff */
.L_x_166:
[----:B------:R-:W-:Y:S01]  /*16660*/  IMAD.MOV.U32 R5, RZ, RZ, R19 ;  /* 0x000000ffff057224 */ /* 0x000fe200078e0013 */
[----:B--2---:R-:W-:Y:S01]  /*16670*/  MOV R3, 0x1 ;  /* 0x0000000100037802 */ /* 0x004fe20000000f00 */
[----:B----4-:R-:W-:Y:S01]  /*16680*/  IMAD.MOV.U32 R0, RZ, RZ, 0x181f ;  /* 0x0000181fff007424 */ /* 0x010fe200078e00ff */
[----:B------:R-:W-:-:S02]  /*16690*/  MOV R2, 0x166b0 ;  /* 0x000166b000027802 */ /* 0x000fc40000000f00 */
[----:B-1-3-5:R-:W-:Y:S05]  /*166a0*/  CALL.REL.NOINC `($__internal_5_$__cuda_sm70_shflsync_idx_p) ;  /* 0x000011c000007944 */ /* 0x02afea0003c00000 */
[----:B------:R-:W-:Y:S01]  /*166b0*/  IMAD.MOV.U32 R6, RZ, RZ, R0 ;  /* 0x000000ffff067224 */ /* 0x000fe200078e0000 */
[----:B------:R-:W-:Y:S01]  /*166c0*/  MOV R3, 0x1 ;  /* 0x0000000100037802 */ /* 0x000fe20000000f00 */
[----:B------:R-:W-:Y:S01]  /*166d0*/  IMAD.MOV.U32 R5, RZ, RZ, R21 ;  /* 0x000000ffff057224 */ /* 0x000fe200078e0015 */
[----:B------:R-:W-:-:S02]  /*166e0*/  MOV R0, 0x181f ;  /* 0x0000181f00007802 */ /* 0x000fc40000000f00 */
[----:B------:R-:W-:Y:S02]  /*166f0*/  MOV R2, 0x16710 ;  /* 0x0001671000027802 */ /* 0x000fe40000000f00 */
[----:B------:R-:W-:Y:S05]  /*16700*/  CALL.REL.NOINC `($__internal_5_$__cuda_sm70_shflsync_idx_p) ;  /* 0x0000116000007944 */ /* 0x000fea0003c00000 */
[----:B------:R-:W-:Y:S05]  /*16710*/  BRA `(.L_x_295) ;  /* 0xfffefdd000007947 */ /* 0x000fea000383ffff */
.L_x_169:
[----:B------:R-:W-:Y:S01]  /*16720*/  IMAD.MOV.U32 R5, RZ, RZ, R19 ;  /* 0x000000ffff057224 */ /* 0x000fe200078e0013 */
[----:B-1----:R-:W-:Y:S01]  /*16730*/  MOV R3, 0x2 ;  /* 0x0000000200037802 */ /* 0x002fe20000000f00 */
[----:B----4-:R-:W-:Y:S01]  /*16740*/  IMAD.MOV.U32 R0, RZ, RZ, 0x181f ;  /* 0x0000181fff007424 */ /* 0x010fe200078e00ff */
[----:B------:R-:W-:Y:S02]  /*16750*/  MOV R2, 0x16770 ;  /* 0x0001677000027802 */ /* 0x000fe40000000f00 */
[----:B--23-5:R-:W-:Y:S05]  /*16760*/  CALL.REL.NOINC `($__internal_5_$__cuda_sm70_shflsync_idx_p) ;  /* 0x0000110000007944 */ /* 0x02cfea0003c00000 */
[----:B------:R-:W-:Y:S01]  /*16770*/  MOV R6, R0 ;  /* 0x0000000000067202 */ /* 0x000fe20000000f00 */
[----:B------:R-:W-:Y:S05]  /*16780*/  BRA `(.L_x_296) ;  /* 0xfffefee000007947 */ /* 0x000fea000383ffff */
.L_x_170:
[----:B------:R-:W-:Y:S01]  /*16790*/  IMAD.MOV.U32 R5, RZ, RZ, R21 ;  /* 0x000000ffff057224 */ /* 0x000fe200078e0015 */
[----:B------:R-:W-:Y:S01]  /*167a0*/  MOV R3, 0x2 ;  /* 0x0000000200037802 */ /* 0x000fe20000000f00 */
[----:B----4-:R-:W-:Y:S01]  /*167b0*/  IMAD.MOV.U32 R0, RZ, RZ, 0x181f ;  /* 0x0000181fff007424 */ /* 0x010fe200078e00ff */
[----:B------:R-:W-:Y:S02]  /*167c0*/  MOV R2, 0x167e0 ;  /* 0x000167e000027802 */ /* 0x000fe40000000f00 */
[----:B-123-5:R-:W-:Y:S05]  /*167d0*/  CALL.REL.NOINC `($__internal_5_$__cuda_sm70_shflsync_idx_p) ;  /* 0x0000109000007944 */ /* 0x02efea0003c00000 */
[----:B------:R-:W-:Y:S05]  /*167e0*/  BRA `(.L_x_297) ;  /* 0xfffefea000007947 */ /* 0x000fea000383ffff */
.L_x_173:
[----:B------:R-:W-:Y:S01]  /*167f0*/  IMAD.MOV.U32 R5, RZ, RZ, R19 ;  /* 0x000000ffff057224 */ /* 0x000fe200078e0013 */
[----:B-1----:R-:W-:Y:S01]  /*16800*/  MOV R3, 0x3 ;  /* 0x0000000300037802 */ /* 0x002fe20000000f00 */
[----:B------:R-:W-:Y:S01]  /*16810*/  IMAD.MOV.U32 R0, RZ, RZ, 0x181f ;  /* 0x0000181fff007424 */ /* 0x000fe200078e00ff */
[----:B------:R-:W-:-:S02]  /*16820*/  MOV R2, 0x16840 ;  /* 0x0001684000027802 */ /* 0x000fc40000000f00 */
[----:B--2345:R-:W-:Y:S05]  /*16830*/  CALL.REL.NOINC `($__internal_5_$__cuda_sm70_shflsync_idx_p) ;  /* 0x0000103000007944 */ /* 0x03cfea0003c00000 */
[----:B------:R-:W-:Y:S01]  /*16840*/  IMAD.MOV.U32 R6, RZ, RZ, R0 ;  /* 0x000000ffff067224 */ /* 0x000fe200078e0000 */
[----:B------:R-:W-:Y:S01]  /*16850*/  MOV R3, 0x3 ;  /* 0x0000000300037802 */ /* 0x000fe20000000f00 */
[----:B------:R-:W-:Y:S01]  /*16860*/  IMAD.MOV.U32 R5, RZ, RZ, R21 ;  /* 0x000000ffff057224 */ /* 0x000fe200078e0015 */
[----:B------:R-:W-:-:S02]  /*16870*/  MOV R0, 0x181f ;  /* 0x0000181f00007802 */ /* 0x000fc40000000f00 */
[----:B------:R-:W-:Y:S02]  /*16880*/  MOV R2, 0x168a0 ;  /* 0x000168a000027802 */ /* 0x000fe40000000f00 */
[----:B------:R-:W-:Y:S05]  /*16890*/  CALL.REL.NOINC `($__internal_5_$__cuda_sm70_shflsync_idx_p) ;  /* 0x00000fd000007944 */ /* 0x000fea0003c00000 */
[----:B------:R-:W-:Y:S05]  /*168a0*/  BRA `(.L_x_298) ;  /* 0xfffeff5000007947 */ /* 0x000fea000383ffff */
.L_x_230:
[----:B------:R-:W-:Y:S01]  /*168b0*/  IMAD.MOV.U32 R2, RZ, RZ, R195 ;  /* 0x000000ffff027224 */ /* 0x000fe200078e00c3 */
[----:B------:R-:W-:Y:S01]  /*168c0*/  MOV R7, 0x1f ;  /* 0x0000001f00077802 */ /* 0x000fe20000000f00 */
[----:B------:R-:W-:Y:S01]  /*168d0*/  IMAD.MOV.U32 R5, RZ, RZ, 0x2 ;  /* 0x00000002ff057424 */ /* 0x000fe200078e00ff */
[----:B------:R-:W-:Y:S02]  /*168e0*/  MOV R6, 0xffffffff ;  /* 0xffffffff00067802 */ /* 0x000fe40000000f00 */
[----:B------:R-:W-:Y:S02]  /*168f0*/  MOV R3, 0x16910 ;  /* 0x0001691000037802 */ /* 0x000fe40000000f00 */
[----:B------:R-:W-:Y:S05]  /*16900*/  CALL.REL.NOINC `($__internal_4_$__cuda_sm70_shflsync_bfly_p) ;  /* 0x00000f1000007944 */ /* 0x000fea0003c00000 */
[----:B------:R-:W-:Y:S01]  /*16910*/  FADD.FTZ R0, R195, R5 ;  /* 0x00000005c3007221 */ /* 0x000fe20000010000 */
[----:B------:R-:W-:Y:S02]  /*16920*/  MOV R5, 0x1 ;  /* 0x0000000100057802 */ /* 0x000fe40000000f00 */
[----:B------:R-:W-:Y:S02]  /*16930*/  MOV R3, 0x16960 ;  /* 0x0001696000037802 */ /* 0x000fe40000000f00 */
[----:B------:R-:W-:-:S02]  /*16940*/  MOV R2, R0 ;  /* 0x0000000000027202 */ /* 0x000fc40000000f00 */
[----:B------:R-:W-:Y:S05]  /*16950*/  CALL.REL.NOINC `($__internal_4_$__cuda_sm70_shflsync_bfly_p) ;  /* 0x00000ec000007944 */ /* 0x000fea0003c00000 */
[----:B------:R-:W-:Y:S01]  /*16960*/  FADD.FTZ R0, R0, R5 ;  /* 0x0000000500007221 */ /* 0x000fe20000010000 */
[----:B------:R-:W-:-:S02]  /*16970*/  MOV R2, R194 ;  /* 0x000000c200027202 */ /* 0x000fc40000000f00 */
[----:B------:R-:W-:Y:S02]  /*16980*/  MOV R5, 0x2 ;  /* 0x0000000200057802 */ /* 0x000fe40000000f00 */
[----:B------:R-:W-:Y:S02]  /*16990*/  MOV R3, 0x169b0 ;  /* 0x000169b000037802 */ /* 0x000fe40000000f00 */
[----:B------:R-:W-:Y:S05]  /*169a0*/  CALL.REL.NOINC `($__internal_4_$__cuda_sm70_shflsync_bfly_p) ;  /* 0x00000e7000007944 */ /* 0x000fea0003c00000 */
[----:B------:R-:W-:Y:S01]  /*169b0*/  FADD.FTZ R4, R194, R5 ;  /* 0x00000005c2047221 */ /* 0x000fe20000010000 */
[----:B------:R-:W-:Y:S02]  /*169c0*/  MOV R5, 0x1 ;  /* 0x0000000100057802 */ /* 0x000fe40000000f00 */
[----:B------:R-:W-:Y:S02]  /*169d0*/  MOV R3, 0x16a00 ;  /* 0x00016a0000037802 */ /* 0x000fe40000000f00 */
[----:B------:R-:W-:Y:S02]  /*169e0*/  MOV R2, R4 ;  /* 0x0000000400027202 */ /* 0x000fe40000000f00 */
[----:B------:R-:W-:Y:S05]  /*169f0*/  CALL.REL.NOINC `($__internal_4_$__cuda_sm70_shflsync_bfly_p) ;  /* 0x00000e2000007944 */ /* 0x000fea0003c00000 */
[----:B------:R-:W-:Y:S01]  /*16a00*/  MOV R3, R5 ;  /* 0x0000000500037202 */ /* 0x000fe20000000f00 */
[----:B------:R-:W-:Y:S05]  /*16a10*/  BRA `(.L_x_299) ;  /* 0xffffa3c000007947 */ /* 0x000fea000383ffff */
.L_x_237:
[----:B--234-:R-:W-:Y:S01]  /*16a20*/  IMAD.MOV.U32 R5, RZ, RZ, R15 ;  /* 0x000000ffff057224 */ /* 0x01cfe200078e000f */
[----:B------:R-:W-:Y:S01]  /*16a30*/  MOV R3, RZ ;  /* 0x000000ff00037202 */ /* 0x000fe20000000f00 */
[----:B------:R-:W-:Y:S01]  /*16a40*/  IMAD.MOV.U32 R0, RZ, RZ, 0x181f ;  /* 0x0000181fff007424 */ /* 0x000fe200078e00ff */
[----:B------:R-:W-:-:S02]  /*16a50*/  MOV R2, 0x16a70 ;  /* 0x00016a7000027802 */ /* 0x000fc40000000f00 */
[----:B-1----:R-:W-:Y:S05]  /*16a60*/  CALL.REL.NOINC `($__internal_5_$__cuda_sm70_shflsync_idx_p) ;  /* 0x00000e0000007944 */ /* 0x002fea0003c00000 */
[----:B------:R-:W-:Y:S01]  /*16a70*/  MOV R12, R0 ;  /* 0x00000000000c7202 */ /* 0x000fe20000000f00 */
[----:B------:R-:W-:Y:S05]  /*16a80*/  BRA `(.L_x_300) ;  /* 0xffffbf0000007947 */ /* 0x000fea000383ffff */
.L_x_238:
[----:B------:R-:W-:Y:S01]  /*16a90*/  IMAD.MOV.U32 R5, RZ, RZ, R16 ;  /* 0x000000ffff057224 */ /* 0x000fe200078e0010 */
[----:B------:R-:W-:Y:S01]  /*16aa0*/  MOV R3, RZ ;  /* 0x000000ff00037202 */ /* 0x000fe20000000f00 */
[----:B------:R-:W-:Y:S01]  /*16ab0*/  IMAD.MOV.U32 R0, RZ, RZ, 0x181f ;  /* 0x0000181fff007424 */ /* 0x000fe200078e00ff */
[----:B------:R-:W-:-:S02]  /*16ac0*/  MOV R2, 0x16ae0 ;  /* 0x00016ae000027802 */ /* 0x000fc40000000f00 */
[----:B-123--:R-:W-:Y:S05]  /*16ad0*/  CALL.REL.NOINC `($__internal_5_$__cuda_sm70_shflsync_idx_p) ;  /* 0x00000d9000007944 */ /* 0x00efea0003c00000 */
[----:B------:R-:W-:Y:S05]  /*16ae0*/  BRA `(.L_x_301) ;  /* 0xffffbec000007947 */ /* 0x000fea000383ffff */
.L_x_241:
[----:B------:R-:W-:Y:S01]  /*16af0*/  IMAD.MOV.U32 R5, RZ, RZ, R15 ;  /* 0x000000ffff057224 */ /* 0x000fe200078e000f */
[----:B--2---:R-:W-:Y:S01]  /*16b00*/  MOV R3, 0x1 ;  /* 0x0000000100037802 */ /* 0x004fe20000000f00 */
[----:B------:R-:W-:Y:S01]  /*16b10*/  IMAD.MOV.U32 R0, RZ, RZ, 0x181f ;  /* 0x0000181fff007424 */ /* 0x000fe200078e00ff */
[----:B------:R-:W-:-:S02]  /*16b20*/  MOV R2, 0x16b40 ;  /* 0x00016b4000027802 */ /* 0x000fc40000000f00 */
[----:B-1-34-:R-:W-:Y:S05]  /*16b30*/  CALL.REL.NOINC `($__internal_5_$__cuda_sm70_shflsync_idx_p) ;  /* 0x00000d3000007944 */ /* 0x01afea0003c00000 */
[----:B------:R-:W-:Y:S01]  /*16b40*/  IMAD.MOV.U32 R12, RZ, RZ, R0 ;  /* 0x000000ffff0c7224 */ /* 0x000fe200078e0000 */
[----:B------:R-:W-:Y:S01]  /*16b50*/  MOV R3, 0x1 ;  /* 0x0000000100037802 */ /* 0x000fe20000000f00 */
[----:B------:R-:W-:Y:S01]  /*16b60*/  IMAD.MOV.U32 R5, RZ, RZ, R16 ;  /* 0x000000ffff057224 */ /* 0x000fe200078e0010 */
[----:B------:R-:W-:-:S02]  /*16b70*/  MOV R0, 0x181f ;  /* 0x0000181f00007802 */ /* 0x000fc40000000f00 */
[----:B------:R-:W-:Y:S02]  /*16b80*/  MOV R2, 0x16ba0 ;  /* 0x00016ba000027802 */ /* 0x000fe40000000f00 */
[----:B------:R-:W-:Y:S05]  /*16b90*/  CALL.REL.NOINC `($__internal_5_$__cuda_sm70_shflsync_idx_p) ;  /* 0x00000cd000007944 */ /* 0x000fea0003c00000 */
[----:B------:R-:W-:Y:S05]  /*16ba0*/  BRA `(.L_x_302) ;  /* 0xffffbfe000007947 */ /* 0x000fea000383ffff */
.L_x_244:
[----:B------:R-:W-:Y:S01]  /*16bb0*/  IMAD.MOV.U32 R5, RZ, RZ, R15 ;  /* 0x000000ffff057224 */ /* 0x000fe200078e000f */
[----:B--2---:R-:W-:Y:S01]  /*16bc0*/  MOV R3, 0x2 ;  /* 0x0000000200037802 */ /* 0x004fe20000000f00 */
[----:B------:R-:W-:Y:S01]  /*16bd0*/  IMAD.MOV.U32 R0, RZ, RZ, 0x181f ;  /* 0x0000181fff007424 */ /* 0x000fe200078e00ff */
[----:B------:R-:W-:Y:S02]  /*16be0*/  MOV R2, 0x16c00 ;  /* 0x00016c0000027802 */ /* 0x000fe40000000f00 */
[----:B-1-34-:R-:W-:Y:S05]  /*16bf0*/  CALL.REL.NOINC `($__internal_5_$__cuda_sm70_shflsync_idx_p) ;  /* 0x00000c7000007944 */ /* 0x01afea0003c00000 */
[----:B------:R-:W-:Y:S01]  /*16c00*/  MOV R12, R0 ;  /* 0x00000000000c7202 */ /* 0x000fe20000000f00 */
[----:B------:R-:W-:Y:S05]  /*16c10*/  BRA `(.L_x_303) ;  /* 0xffffc0e000007947 */ /* 0x000fea000383ffff */
.L_x_245:
[----:B------:R-:W-:Y:S01]  /*16c20*/  IMAD.MOV.U32 R5, RZ, RZ, R16 ;  /* 0x000000ffff057224 */ /* 0x000fe200078e0010 */
[----:B--2---:R-:W-:Y:S01]  /*16c30*/  MOV R3, 0x2 ;  /* 0x0000000200037802 */ /* 0x004fe20000000f00 */
[----:B------:R-:W-:Y:S01]  /*16c40*/  IMAD.MOV.U32 R0, RZ, RZ, 0x181f ;  /* 0x0000181fff007424 */ /* 0x000fe200078e00ff */
[----:B------:R-:W-:Y:S02]  /*16c50*/  MOV R2, 0x16c70 ;  /* 0x00016c7000027802 */ /* 0x000fe40000000f00 */
[----:B-1-34-:R-:W-:Y:S05]  /*16c60*/  CALL.REL.NOINC `($__internal_5_$__cuda_sm70_shflsync_idx_p) ;  /* 0x00000c0000007944 */ /* 0x01afea0003c00000 */
[----:B------:R-:W-:Y:S05]  /*16c70*/  BRA `(.L_x_304) ;  /* 0xffffc0a000007947 */ /* 0x000fea000383ffff */
.L_x_248:
[----:B------:R-:W-:Y:S01]  /*16c80*/  IMAD.MOV.U32 R5, RZ, RZ, R15 ;  /* 0x000000ffff057224 */ /* 0x000fe200078e000f */
[----:B---3--:R-:W-:Y:S01]  /*16c90*/  MOV R3, 0x3 ;  /* 0x0000000300037802 */ /* 0x008fe20000000f00 */
[----:B----4-:R-:W-:Y:S01]  /*16ca0*/  IMAD.MOV.U32 R0, RZ, RZ, 0x181f ;  /* 0x0000181fff007424 */ /* 0x010fe200078e00ff */
[----:B------:R-:W-:-:S02]  /*16cb0*/  MOV R2, 0x16cd0 ;  /* 0x00016cd000027802 */ /* 0x000fc40000000f00 */
[----:B-12---:R-:W-:Y:S05]  /*16cc0*/  CALL.REL.NOINC `($__internal_5_$__cuda_sm70_shflsync_idx_p) ;  /* 0x00000ba000007944 */ /* 0x006fea0003c00000 */
[----:B------:R-:W-:Y:S01]  /*16cd0*/  IMAD.MOV.U32 R10, RZ, RZ, R0 ;  /* 0x000000ffff0a7224 */ /* 0x000fe200078e0000 */
[----:B------:R-:W-:Y:S01]  /*16ce0*/  MOV R3, 0x3 ;  /* 0x0000000300037802 */ /* 0x000fe20000000f00 */
[----:B------:R-:W-:Y:S01]  /*16cf0*/  IMAD.MOV.U32 R5, RZ, RZ, R16 ;  /* 0x000000ffff057224 */ /* 0x000fe200078e0010 */
[----:B------:R-:W-:-:S02]  /*16d00*/  MOV R0, 0x181f ;  /* 0x0000181f00007802 */ /* 0x000fc40000000f00 */
[----:B------:R-:W-:Y:S02]  /*16d10*/  MOV R2, 0x16d30 ;  /* 0x00016d3000027802 */ /* 0x000fe40000000f00 */
[----:B------:R-:W-:Y:S05]  /*16d20*/  CALL.REL.NOINC `($__internal_5_$__cuda_sm70_shflsync_idx_p) ;  /* 0x00000b4000007944 */ /* 0x000fea0003c00000 */
[----:B------:R-:W-:Y:S05]  /*16d30*/  BRA `(.L_x_305) ;  /* 0xffffc16000007947 */ /* 0x000fea000383ffff */
.L_x_250:
[----:B------:R-:W-:Y:S01]  /*16d40*/  IMAD.MOV.U32 R5, RZ, RZ, R16 ;  /* 0x000000ffff057224 */ /* 0x000fe200078e0010 */
[----:B------:R-:W-:Y:S01]  /*16d50*/  MOV R3, RZ ;  /* 0x000000ff00037202 */ /* 0x000fe20000000f00 */
[----:B------:R-:W-:Y:S01]  /*16d60*/  IMAD.MOV.U32 R0, RZ, RZ, 0x1c1f ;  /* 0x00001c1fff007424 */ /* 0x000fe200078e00ff */
[----:B------:R-:W-:Y:S02]  /*16d70*/  MOV R2, 0x16d90 ;  /* 0x00016d9000027802 */ /* 0x000fe40000000f00 */
[----:B------:R-:W-:Y:S05]  /*16d80*/  CALL.REL.NOINC `($__internal_5_$__cuda_sm70_shflsync_idx_p) ;  /* 0x00000ae000007944 */ /* 0x000fea0003c00000 */
[----:B------:R-:W-:Y:S01]  /*16d90*/  MOV R4, R0 ;  /* 0x0000000000047202 */ /* 0x000fe20000000f00 */
[----:B------:R-:W-:Y:S05]  /*16da0*/  BRA `(.L_x_306) ;  /* 0xffffc45000007947 */ /* 0x000fea000383ffff */
.L_x_251:
[----:B------:R-:W-:Y:S01]  /*16db0*/  IMAD.MOV.U32 R5, RZ, RZ, R17 ;  /* 0x000000ffff057224 */ /* 0x000fe200078e0011 */
[----:B------:R-:W-:Y:S01]  /*16dc0*/  MOV R3, RZ ;  /* 0x000000ff00037202 */ /* 0x000fe20000000f00 */
[----:B------:R-:W-:Y:S01]  /*16dd0*/  IMAD.MOV.U32 R0, RZ, RZ, 0x1c1f ;  /* 0x00001c1fff007424 */ /* 0x000fe200078e00ff */
[----:B------:R-:W-:Y:S02]  /*16de0*/  MOV R2, 0x16e00 ;  /* 0x00016e0000027802 */ /* 0x000fe40000000f00 */
[----:B-12---:R-:W-:Y:S05]  /*16df0*/  CALL.REL.NOINC `($__internal_5_$__cuda_sm70_shflsync_idx_p) ;  /* 0x00000a7000007944 */ /* 0x006fea0003c00000 */
[----:B------:R-:W-:Y:S05]  /*16e00*/  BRA `(.L_x_307) ;  /* 0xffffc41000007947 */ /* 0x000fea000383ffff */
.L_x_254:
[----:B------:R-:W-:Y:S01]  /*16e10*/  IMAD.MOV.U32 R5, RZ, RZ, R16 ;  /* 0x000000ffff057224 */ /* 0x000fe200078e0010 */
[----:B------:R-:W-:Y:S01]  /*16e20*/  MOV R3, 0x1 ;  /* 0x0000000100037802 */ /* 0x000fe20000000f00 */
[----:B----4-:R-:W-:Y:S01]  /*16e30*/  IMAD.MOV.U32 R0, RZ, RZ, 0x1c1f ;  /* 0x00001c1fff007424 */ /* 0x010fe200078e00ff */
[----:B------:R-:W-:-:S02]  /*16e40*/  MOV R2, 0x16e60 ;  /* 0x00016e6000027802 */ /* 0x000fc40000000f00 */
[----:B-123--:R-:W-:Y:S05]  /*16e50*/  CALL.REL.NOINC `($__internal_5_$__cuda_sm70_shflsync_idx_p) ;  /* 0x00000a1000007944 */ /* 0x00efea0003c00000 */
[----:B------:R-:W-:Y:S01]  /*16e60*/  IMAD.MOV.U32 R4, RZ, RZ, R0 ;  /* 0x000000ffff047224 */ /* 0x000fe200078e0000 */
[----:B------:R-:W-:Y:S01]  /*16e70*/  MOV R3, 0x1 ;  /* 0x0000000100037802 */ /* 0x000fe20000000f00 */
[----:B------:R-:W-:Y:S01]  /*16e80*/  IMAD.MOV.U32 R5, RZ, RZ, R17 ;  /* 0x000000ffff057224 */ /* 0x000fe200078e0011 */
[----:B------:R-:W-:-:S02]  /*16e90*/  MOV R0, 0x1c1f ;  /* 0x00001c1f00007802 */ /* 0x000fc40000000f00 */
[----:B------:R-:W-:Y:S02]  /*16ea0*/  MOV R2, 0x16ec0 ;  /* 0x00016ec000027802 */ /* 0x000fe40000000f00 */
[----:B------:R-:W-:Y:S05]  /*16eb0*/  CALL.REL.NOINC `($__internal_5_$__cuda_sm70_shflsync_idx_p) ;  /* 0x000009b000007944 */ /* 0x000fea0003c00000 */
[----:B------:R-:W-:Y:S05]  /*16ec0*/  BRA `(.L_x_308) ;  /* 0xffffcec000007947 */ /* 0x000fea000383ffff */
.L_x_258:
[----:B------:R-:W-:Y:S01]  /*16ed0*/  IMAD.MOV.U32 R5, RZ, RZ, R13 ;  /* 0x000000ffff057224 */ /* 0x000fe200078e000d */
[----:B------:R-:W-:Y:S01]  /*16ee0*/  MOV R3, RZ ;  /* 0x000000ff00037202 */ /* 0x000fe20000000f00 */
[----:B------:R-:W-:Y:S01]  /*16ef0*/  IMAD.MOV.U32 R0, RZ, RZ, 0x181f ;  /* 0x0000181fff007424 */ /* 0x000fe200078e00ff */
[----:B------:R-:W-:Y:S02]  /*16f00*/  MOV R2, 0x16f20 ;  /* 0x00016f2000027802 */ /* 0x000fe40000000f00 */
[----:B------:R-:W-:Y:S05]  /*16f10*/  CALL.REL.NOINC `($__internal_5_$__cuda_sm70_shflsync_idx_p) ;  /* 0x0000095000007944 */ /* 0x000fea0003c00000 */
[----:B------:R-:W-:Y:S01]  /*16f20*/  MOV R12, R0 ;  /* 0x00000000000c7202 */ /* 0x000fe20000000f00 */
[----:B------:R-:W-:Y:S05]  /*16f30*/  BRA `(.L_x_309) ;  /* 0xffffe0c000007947 */ /* 0x000fea000383ffff */
.L_x_259:
[----:B------:R-:W-:Y:S01]  /*16f40*/  IMAD.MOV.U32 R5, RZ, RZ, R16 ;  /* 0x000000ffff057224 */ /* 0x000fe200078e0010 */
[----:B------:R-:W-:Y:S01]  /*16f50*/  MOV R3, RZ ;  /* 0x000000ff00037202 */ /* 0x000fe20000000f00 */
[----:B------:R-:W-:Y:S01]  /*16f60*/  IMAD.MOV.U32 R0, RZ, RZ, 0x181f ;  /* 0x0000181fff007424 */ /* 0x000fe200078e00ff */
[----:B------:R-:W-:Y:S02]  /*16f70*/  MOV R2, 0x16f90 ;  /* 0x00016f9000027802 */ /* 0x000fe40000000f00 */
[----:B-12---:R-:W-:Y:S05]  /*16f80*/  CALL.REL.NOINC `($__internal_5_$__cuda_sm70_shflsync_idx_p) ;  /* 0x000008e000007944 */ /* 0x006fea0003c00000 */
[----:B------:R-:W-:Y:S05]  /*16f90*/  BRA `(.L_x_310) ;  /* 0xffffe08000007947 */ /* 0x000fea000383ffff */
.L_x_262:
[----:B------:R-:W-:Y:S01]  /*16fa0*/  IMAD.MOV.U32 R5, RZ, RZ, R13 ;  /* 0x000000ffff057224 */ /* 0x000fe200078e000d */
[----:B--2---:R-:W-:Y:S01]  /*16fb0*/  MOV R3, 0x1 ;  /* 0x0000000100037802 */ /* 0x004fe20000000f00 */
[----:B----4-:R-:W-:Y:S01]  /*16fc0*/  IMAD.MOV.U32 R0, RZ, RZ, 0x181f ;  /* 0x0000181fff007424 */ /* 0x010fe200078e00ff */
[----:B------:R-:W-:-:S02]  /*16fd0*/  MOV R2, 0x16ff0 ;  /* 0x00016ff000027802 */ /* 0x000fc40000000f00 */
[----:B-1-3--:R-:W-:Y:S05]  /*16fe0*/  CALL.REL.NOINC `($__internal_5_$__cuda_sm70_shflsync_idx_p) ;  /* 0x0000088000007944 */ /* 0x00afea0003c00000 */
[----:B------:R-:W-:Y:S01]  /*16ff0*/  IMAD.MOV.U32 R12, RZ, RZ, R0 ;  /* 0x000000ffff0c7224 */ /* 0x000fe200078e0000 */
[----:B------:R-:W-:Y:S01]  /*17000*/  MOV R3, 0x1 ;  /* 0x0000000100037802 */ /* 0x000fe20000000f00 */
[----:B------:R-:W-:Y:S01]  /*17010*/  IMAD.MOV.U32 R5, RZ, RZ, R16 ;  /* 0x000000ffff057224 */ /* 0x000fe200078e0010 */
[----:B------:R-:W-:-:S02]  /*17020*/  MOV R0, 0x181f ;  /* 0x0000181f00007802 */ /* 0x000fc40000000f00 */
[----:B------:R-:W-:Y:S02]  /*17030*/  MOV R2, 0x17050 ;  /* 0x0001705000027802 */ /* 0x000fe40000000f00 */
[----:B------:R-:W-:Y:S05]  /*17040*/  CALL.REL.NOINC `($__internal_5_$__cuda_sm70_shflsync_idx_p) ;  /* 0x0000082000007944 */ /* 0x000fea0003c00000 */
[----:B------:R-:W-:Y:S05]  /*17050*/  BRA `(.L_x_311) ;  /* 0xffffe1b000007947 */ /* 0x000fea000383ffff */
.L_x_265:
[----:B------:R-:W-:Y:S01]  /*17060*/  IMAD.MOV.U32 R5, RZ, RZ, R13 ;  /* 0x000000ffff057224 */ /* 0x000fe200078e000d */
[----:B-1----:R-:W-:Y:S01]  /*17070*/  MOV R3, 0x2 ;  /* 0x0000000200037802 */ /* 0x002fe20000000f00 */
[----:B----4-:R-:W-:Y:S01]  /*17080*/  IMAD.MOV.U32 R0, RZ, RZ, 0x181f ;  /* 0x0000181fff007424 */ /* 0x010fe200078e00ff */
[----:B------:R-:W-:Y:S02]  /*17090*/  MOV R2, 0x170b0 ;  /* 0x000170b000027802 */ /* 0x000fe40000000f00 */
[----:B--23--:R-:W-:Y:S05]  /*170a0*/  CALL.REL.NOINC `($__internal_5_$__cuda_sm70_shflsync_idx_p) ;  /* 0x000007c000007944 */ /* 0x00cfea0003c00000 */
[----:B------:R-:W-:Y:S01]  /*170b0*/  MOV R12, R0 ;  /* 0x00000000000c7202 */ /* 0x000fe20000000f00 */
[----:B------:R-:W-:Y:S05]  /*170c0*/  BRA `(.L_x_312) ;  /* 0xffffe2b000007947 */ /* 0x000fea000383ffff */
.L_x_266:
[----:B------:R-:W-:Y:S01]  /*170d0*/  IMAD.MOV.U32 R5, RZ, RZ, R16 ;  /* 0x000000ffff057224 */ /* 0x000fe200078e0010 */
[----:B------:R-:W-:Y:S01]  /*170e0*/  MOV R3, 0x2 ;  /* 0x0000000200037802 */ /* 0x000fe20000000f00 */
[----:B----4-:R-:W-:Y:S01]  /*170f0*/  IMAD.MOV.U32 R0, RZ, RZ, 0x181f ;  /* 0x0000181fff007424 */ /* 0x010fe200078e00ff */
[----:B------:R-:W-:Y:S02]  /*17100*/  MOV R2, 0x17120 ;  /* 0x0001712000027802 */ /* 0x000fe40000000f00 */
[----:B-123--:R-:W-:Y:S05]  /*17110*/  CALL.REL.NOINC `($__internal_5_$__cuda_sm70_shflsync_idx_p) ;  /* 0x0000075000007944 */ /* 0x00efea0003c00000 */
[----:B------:R-:W-:Y:S05]  /*17120*/  BRA `(.L_x_313) ;  /* 0xffffe27000007947 */ /* 0x000fea000383ffff */
.L_x_269:
[----:B------:R-:W-:Y:S01]  /*17130*/  IMAD.MOV.U32 R5, RZ, RZ, R13 ;  /* 0x000000ffff057224 */ /* 0x000fe200078e000d */
[----:B-1----:R-:W-:Y:S01]  /*17140*/  MOV R3, 0x3 ;  /* 0x0000000300037802 */ /* 0x002fe20000000f00 */
[----:B------:R-:W-:Y:S01]  /*17150*/  IMAD.MOV.U32 R0, RZ, RZ, 0x181f ;  /* 0x0000181fff007424 */ /* 0x000fe200078e00ff */
[----:B------:R-:W-:-:S02]  /*17160*/  MOV R2, 0x17180 ;  /* 0x0001718000027802 */ /* 0x000fc40000000f00 */
[----:B--234-:R-:W-:Y:S05]  /*17170*/  CALL.REL.NOINC `($__internal_5_$__cuda_sm70_shflsync_idx_p) ;  /* 0x000006f000007944 */ /* 0x01cfea0003c00000 */
[----:B------:R-:W-:Y:S01]  /*17180*/  IMAD.MOV.U32 R12, RZ, RZ, R0 ;  /* 0x000000ffff0c7224 */ /* 0x000fe200078e0000 */
[----:B------:R-:W-:Y:S01]  /*17190*/  MOV R3, 0x3 ;  /* 0x0000000300037802 */ /* 0x000fe20000000f00 */
[----:B------:R-:W-:Y:S01]  /*171a0*/  IMAD.MOV.U32 R5, RZ, RZ, R16 ;  /* 0x000000ffff057224 */ /* 0x000fe200078e0010 */
[----:B------:R-:W-:-:S02]  /*171b0*/  MOV R0, 0x181f ;  /* 0x0000181f00007802 */ /* 0x000fc40000000f00 */
[----:B------:R-:W-:Y:S02]  /*171c0*/  MOV R2, 0x171e0 ;  /* 0x000171e000027802 */ /* 0x000fe40000000f00 */
[----:B------:R-:W-:Y:S05]  /*171d0*/  CALL.REL.NOINC `($__internal_5_$__cuda_sm70_shflsync_idx_p) ;  /* 0x0000069000007944 */ /* 0x000fea0003c00000 */
[----:B------:R-:W-:Y:S05]  /*171e0*/  BRA `(.L_x_314) ;  /* 0xffffe33000007947 */ /* 0x000fea000383ffff */
.L_x_271:
[----:B------:R-:W-:Y:S01]  /*171f0*/  IMAD.MOV.U32 R5, RZ, RZ, R21 ;  /* 0x000000ffff057224 */ /* 0x000fe200078e0015 */
[----:B------:R-:W-:Y:S01]  /*17200*/  MOV R3, RZ ;  /* 0x000000ff00037202 */ /* 0x000fe20000000f00 */
[----:B------:R-:W-:Y:S01]  /*17210*/  IMAD.MOV.U32 R0, RZ, RZ, 0x1f ;  /* 0x0000001fff007424 */ /* 0x000fe200078e00ff */
[----:B------:R-:W-:Y:S02]  /*17220*/  MOV R2, 0x17240 ;  /* 0x0001724000027802 */ /* 0x000fe40000000f00 */
[----:B-1-3--:R-:W-:Y:S05]  /*17230*/  CALL.REL.NOINC `($__internal_5_$__cuda_sm70_shflsync_idx_p) ;  /* 0x0000063000007944 */ /* 0x00afea0003c00000 */
[----:B------:R-:W-:Y:S01]  /*17240*/  MOV R9, R0 ;  /* 0x0000000000097202 */ /* 0x000fe20000000f00 */
[----:B------:R-:W-:Y:S05]  /*17250*/  BRA `(.L_x_315) ;  /* 0xffffe4d000007947 */ /* 0x000fea000383ffff */
.L_x_272:
[----:B------:R-:W-:Y:S01]  /*17260*/  IMAD.MOV.U32 R5, RZ, RZ, R21 ;  /* 0x000000ffff057224 */ /* 0x000fe200078e0015 */
[----:B------:R-:W-:Y:S01]  /*17270*/  MOV R3, 0x1 ;  /* 0x0000000100037802 */ /* 0x000fe20000000f00 */
[----:B------:R-:W-:Y:S01]  /*17280*/  IMAD.MOV.U32 R0, RZ, RZ, 0x1f ;  /* 0x0000001fff007424 */ /* 0x000fe200078e00ff */
[----:B------:R-:W-:Y:S02]  /*17290*/  MOV R2, 0x172b0 ;  /* 0x000172b000027802 */ /* 0x000fe40000000f00 */
[----:B-1234-:R-:W-:Y:S05]  /*172a0*/  CALL.REL.NOINC `($__internal_5_$__cuda_sm70_shflsync_idx_p) ;  /* 0x000005c000007944 */ /* 0x01efea0003c00000 */
[----:B------:R-:W-:Y:S01]  /*172b0*/  MOV R8, R0 ;  /* 0x0000000000087202 */ /* 0x000fe20000000f00 */
[----:B------:R-:W-:Y:S05]  /*172c0*/  BRA `(.L_x_316) ;  /* 0xffffe48000007947 */ /* 0x000fea000383ffff */
.L_x_273:
[----:B------:R-:W-:Y:S02]  /*172d0*/  MOV R2, 0x1 ;  /* 0x0000000100027802 */ /* 0x000fe40000000f00 */
[----:B------:R-:W-:-:S02]  /*172e0*/  MOV R3, 0x17300 ;  /* 0x0001730000037802 */ /* 0x000fc40000000f00 */
[----:B--2-4-:R-:W-:Y:S05]  /*172f0*/  CALL.REL.NOINC `($__internal_6_$__cuda_sm70_shflsync_up_p) ;  /* 0x000005c000007944 */ /* 0x014fea0003c00000 */
[----:B------:R-:W-:Y:S05]  /*17300*/  BRA `(.L_x_317) ;  /* 0xffffe56000007947 */ /* 0x000fea000383ffff */
.L_x_274:
[----:B------:R-:W-:Y:S02]  /*17310*/  MOV R2, 0x2 ;  /* 0x0000000200027802 */ /* 0x000fe40000000f00 */
[----:B------:R-:W-:-:S02]  /*17320*/  MOV R3, 0x17340 ;  /* 0x0001734000037802 */ /* 0x000fc40000000f00 */
[----:B--2-4-:R-:W-:Y:S05]  /*17330*/  CALL.REL.NOINC `($__internal_6_$__cuda_sm70_shflsync_up_p) ;  /* 0x0000058000007944 */ /* 0x014fea0003c00000 */
        /* <DEDUP_REMOVED lines=23> */
.L_x_278:
[----:B------:R-:W-:Y:S02]  /*174b0*/  MOV R2, 0x1 ;  /* 0x0000000100027802 */ /* 0x000fe40000000f00 */
[----:B------:R-:W-:Y:S02]  /*174c0*/  MOV R3, 0x174e0 ;  /* 0x000174e000037802 */ /* 0x000fe40000000f00 */
[----:B--2---:R-:W-:Y:S05]  /*174d0*/  CALL.REL.NOINC `($__internal_6_$__cuda_sm70_shflsync_up_p) ;  /* 0x000003e000007944 */ /* 0x004fea0003c00000 */
[----:B------:R-:W-:Y:S01]  /*174e0*/  MOV R2, R4 ;  /* 0x0000000400027202 */ /* 0x000fe20000000f00 */
[----:B------:R-:W-:Y:S05]  /*174f0*/  BRA `(.L_x_319) ;  /* 0xffffe5c000007947 */ /* 0x000fea000383ffff */
.L_x_279:
        /* <DEDUP_REMOVED lines=26> */
.L_x_281:
[----:B------:R-:W-:Y:S02]  /*176a0*/  SEL R0, RZ, 0x1, P0 ;  /* 0x00000001ff007807 */ /* 0x000fe40000000000 */
[----:B------:R-:W-:Y:S02]  /*176b0*/  MOV R2, 0x176d0 ;  /* 0x000176d000027802 */ /* 0x000fe40000000f00 */
[----:B-12---:R-:W-:Y:S05]  /*176c0*/  CALL.REL.NOINC `($__internal_7_$__cuda_sm70_votesync_ballot) ;  /* 0x0000026000007944 */ /* 0x006fea0003c00000 */
[----:B------:R-:W-:Y:S01]  /*176d0*/  MOV R8, R0 ;  /* 0x0000000000087202 */ /* 0x000fe20000000f00 */
[----:B------:R-:W-:Y:S05]  /*176e0*/  BRA `(.L_x_321) ;  /* 0xffffe56000007947 */ /* 0x000fea000383ffff */
.L_x_282:
[----:B------:R-:W-:Y:S01]  /*176f0*/  IMAD.MOV.U32 R5, RZ, RZ, R6 ;  /* 0x000000ffff057224 */ /* 0x000fe200078e0006 */
[----:B----4-:R-:W-:Y:S01]  /*17700*/  MOV R3, R11 ;  /* 0x0000000b00037202 */ /* 0x010fe20000000f00 */
[----:B------:R-:W-:Y:S01]  /*17710*/  IMAD.MOV.U32 R0, RZ, RZ, 0x1f ;  /* 0x0000001fff007424 */ /* 0x000fe200078e00ff */
[----:B------:R-:W-:Y:S02]  /*17720*/  MOV R2, 0x17740 ;  /* 0x0001774000027802 */ /* 0x000fe40000000f00 */
[----:B-123--:R-:W-:Y:S05]  /*17730*/  CALL.REL.NOINC `($__internal_5_$__cuda_sm70_shflsync_idx_p) ;  /* 0x0000013000007944 */ /* 0x00efea0003c00000 */
[----:B------:R-:W-:Y:S01]  /*17740*/  IMAD.MOV.U32 R6, RZ, RZ, R0 ;  /* 0x000000ffff067224 */ /* 0x000fe200078e0000 */
[----:B------:R-:W-:Y:S01]  /*17750*/  MOV R3, R11 ;  /* 0x0000000b00037202 */ /* 0x000fe20000000f00 */
[----:B------:R-:W-:Y:S01]  /*17760*/  IMAD.MOV.U32 R5, RZ, RZ, R7 ;  /* 0x000000ffff057224 */ /* 0x000fe200078e0007 */
[----:B------:R-:W-:Y:S02]  /*17770*/  MOV R0, 0x1f ;  /* 0x0000001f00007802 */ /* 0x000fe40000000f00 */
[----:B------:R-:W-:-:S02]  /*17780*/  MOV R2, 0x177a0 ;  /* 0x000177a000027802 */ /* 0x000fc40000000f00 */
[----:B------:R-:W-:Y:S05]  /*17790*/  CALL.REL.NOINC `($__internal_5_$__cuda_sm70_shflsync_idx_p) ;  /* 0x000000d000007944 */ /* 0x000fea0003c00000 */
[----:B------:R-:W-:Y:S01]  /*177a0*/  MOV R7, R0 ;  /* 0x0000000000077202 */ /* 0x000fe20000000f00 */
[----:B------:R-:W-:Y:S05]  /*177b0*/  BRA `(.L_x_322) ;  /* 0xffffe4d000007947 */ /* 0x000fea000383ffff */
.L_x_285:
[----:B------:R-:W-:Y:S01]  /*177c0*/  IMAD.MOV.U32 R5, RZ, RZ, R4 ;  /* 0x000000ffff057224 */ /* 0x000fe200078e0004 */
[----:B------:R-:W-:-:S02]  /*177d0*/  MOV R0, 0x1f ;  /* 0x0000001f00007802 */ /* 0x000fc40000000f00 */
[----:B------:R-:W-:Y:S02]  /*177e0*/  MOV R2, 0x17800 ;  /* 0x0001780000027802 */ /* 0x000fe40000000f00 */
[----:B-1234-:R-:W-:Y:S05]  /*177f0*/  CALL.REL.NOINC `($__internal_5_$__cuda_sm70_shflsync_idx_p) ;  /* 0x0000007000007944 */ /* 0x01efea0003c00000 */
[----:B------:R-:W-:Y:S01]  /*17800*/  MOV R12, R0 ;  /* 0x00000000000c7202 */ /* 0x000fe20000000f00 */
[----:B------:R-:W-:Y:S05]  /*17810*/  BRA `(.L_x_284) ;  /* 0xffffe4d000007947 */ /* 0x000fea000383ffff */
        .weak           $__internal_4_$__cuda_sm70_shflsync_bfly_p
        .type           $__internal_4_$__cuda_sm70_shflsync_bfly_p,@function
        .size           $__internal_4_$__cuda_sm70_shflsync_bfly_p,($__internal_5_$__cuda_sm70_shflsync_idx_p - $__internal_4_$__cuda_sm70_shflsync_bfly_p)
$__internal_4_$__cuda_sm70_shflsync_bfly_p:
[----:B------:R-:W-:Y:S04]  /*17820*/  WARPSYNC R6 ;  /* 0x0000000600007348 */ /* 0x000fe80003800000 */
[----:B------:R1:W2:Y:S02]  /*17830*/  SHFL.BFLY PT, R5, R2, R5, R7 ;  /* 0x0c00000502057389 */ /* 0x0002a400000e0007 */
[----:B-1----:R-:W-:Y:S02]  /*17840*/  MOV R2, R3 ;  /* 0x0000000300027202 */ /* 0x002fe40000000f00 */
[----:B------:R-:W-:-:S04]  /*17850*/  MOV R3, 0x0 ;  /* 0x0000000000037802 */ /* 0x000fc80000000f00 */
[----:B--2---:R-:W-:Y:S05]  /*17860*/  RET.REL.NODEC R2 `(_ZN7cutlass13device_kernelIN5flash19enable_sm80_to_sm89INS1_16FlashAttnFwdSm80INS1_25CollectiveMainloopFwdSm80ILi8ELi1ELb0EN4cute5tupleIJNS5_1CILi128EEENS7_ILi32EEENS7_ILi256EEEEEELi256ENS_6half_tEfNS_4arch4Sm80ELb0ELb0ELb1ELb1ELb0ELb1ELb1ELb1EEENS1_21CollectiveEpilogueFwdINS6_IJS8_SA_S9_EEENS6_IJNS7_ILi1EEESI_SI_EEESC_SE_Li256ELb1ELb1ELb1ELb0EEENS1_36VarlenDynamicPersistentTileSchedulerILi128ELi32ELi256ELi256ELb1ELb1ELb0ELb0ELb1ELb1EEEEEEEEEvNT_6ParamsE) ;  /* 0xfffe879002007950 */ /* 0x004fea0003c3ffff */
        .weak           $__internal_5_$__cuda_sm70_shflsync_idx_p
        .type           $__internal_5_$__cuda_sm70_shflsync_idx_p,@function
        .size           $__internal_5_$__cuda_sm70_shflsync_idx_p,($__internal_6_$__cuda_sm70_shflsync_up_p - $__internal_5_$__cuda_sm70_shflsync_idx_p)
$__internal_5_$__cuda_sm70_shflsync_idx_p:
[----:B------:R-:W-:-:S04]  /*17870*/  MOV R118, 0xffffffff ;  /* 0xffffffff00767802 */ /* 0x000fc80000000f00 */
[----:B------:R-:W-:Y:S04]  /*17880*/  WARPSYNC R118 ;  /* 0x0000007600007348 */ /* 0x000fe80003800000 */
[----:B------:R1:W2:Y:S02]  /*17890*/  SHFL.IDX PT, R0, R5, R3, R0 ;  /* 0x0000000305007389 */ /* 0x0002a400000e0000 */
[----:B-1----:R-:W-:-:S04]  /*178a0*/  MOV R3, 0x0 ;  /* 0x0000000000037802 */ /* 0x002fc80000000f00 */
[----:B--2---:R-:W-:Y:S05]  /*178b0*/  RET.REL.NODEC R2 `(_ZN7cutlass13device_kernelIN5flash19enable_sm80_to_sm89INS1_16FlashAttnFwdSm80INS1_25CollectiveMainloopFwdSm80ILi8ELi1ELb0EN4cute5tupleIJNS5_1CILi128EEENS7_ILi32EEENS7_ILi256EEEEEELi256ENS_6half_tEfNS_4arch4Sm80ELb0ELb0ELb1ELb1ELb0ELb1ELb1ELb1EEENS1_21CollectiveEpilogueFwdINS6_IJS8_SA_S9_EEENS6_IJNS7_ILi1EEESI_SI_EEESC_SE_Li256ELb1ELb1ELb1ELb0EEENS1_36VarlenDynamicPersistentTileSchedulerILi128ELi32ELi256ELi256ELb1ELb1ELb0ELb0ELb1ELb1EEEEEEEEEvNT_6ParamsE) ;  /* 0xfffe874002007950 */ /* 0x004fea0003c3ffff */
        .weak           $__internal_6_$__cuda_sm70_shflsync_up_p
        .type           $__internal_6_$__cuda_sm70_shflsync_up_p,@function
        .size           $__internal_6_$__cuda_sm70_shflsync_up_p,($__internal_7_$__cuda_sm70_votesync_ballot - $__internal_6_$__cuda_sm70_shflsync_up_p)
$__internal_6_$__cuda_sm70_shflsync_up_p:
[----:B------:R-:W-:Y:S02]  /*178c0*/  IMAD.MOV.U32 R4, RZ, RZ, RZ ;  /* 0x000000ffff047224 */ /* 0x000fe400078e00ff */
[----:B------:R-:W-:-:S04]  /*178d0*/  IMAD.MOV.U32 R10, RZ, RZ, -0x1 ;  /* 0xffffffffff0a7424 */ /* 0x000fc800078e00ff */
[----:B------:R-:W-:Y:S04]  /*178e0*/  WARPSYNC R10 ;  /* 0x0000000a00007348 */ /* 0x000fe80003800000 */
[----:B------:R1:W2:Y:S02]  /*178f0*/  SHFL.UP PT, R4, R0, R2, R4 ;  /* 0x0400000200047389 */ /* 0x0002a400000e0004 */
[----:B-1----:R-:W-:Y:S02]  /*17900*/  MOV R2, R3 ;  /* 0x0000000300027202 */ /* 0x002fe40000000f00 */
[----:B------:R-:W-:-:S04]  /*17910*/  MOV R3, 0x0 ;  /* 0x0000000000037802 */ /* 0x000fc80000000f00 */
[----:B--2---:R-:W-:Y:S05]  /*17920*/  RET.REL.NODEC R2 `(_ZN7cutlass13device_kernelIN5flash19enable_sm80_to_sm89INS1_16FlashAttnFwdSm80INS1_25CollectiveMainloopFwdSm80ILi8ELi1ELb0EN4cute5tupleIJNS5_1CILi128EEENS7_ILi32EEENS7_ILi256EEEEEELi256ENS_6half_tEfNS_4arch4Sm80ELb0ELb0ELb1ELb1ELb0ELb1ELb1ELb1EEENS1_21CollectiveEpilogueFwdINS6_IJS8_SA_S9_EEENS6_IJNS7_ILi1EEESI_SI_EEESC_SE_Li256ELb1ELb1ELb1ELb0EEENS1_36VarlenDynamicPersistentTileSchedulerILi128ELi32ELi256ELi256ELb1ELb1ELb0ELb0ELb1ELb1EEEEEEEEEvNT_6ParamsE) ;  /* 0xfffe86d002007950 */ /* 0x004fea0003c3ffff */
        .weak           $__internal_7_$__cuda_sm70_votesync_ballot
        .type           $__internal_7_$__cuda_sm70_votesync_ballot,@function
        .size           $__internal_7_$__cuda_sm70_votesync_ballot,(.L_x_5147 - $__internal_7_$__cuda_sm70_votesync_ballot)
$__internal_7_$__cuda_sm70_votesync_ballot:
[----:B------:R-:W-:Y:S01]  /*17930*/  ISETP.NE.U32.AND P0, PT, R0, 0x1, PT ;  /* 0x000000010000780c */ /* 0x000fe20003f05070 */
[----:B------:R-:W-:-:S04]  /*17940*/  IMAD.MOV.U32 R3, RZ, RZ, -0x1 ;  /* 0xffffffffff037424 */ /* 0x000fc800078e00ff */
[----:B------:R-:W-:Y:S08]  /*17950*/  WARPSYNC R3 ;  /* 0x0000000300007348 */ /* 0x000ff00003800000 */
[----:B------:R-:W-:-:S04]  /*17960*/  VOTE.ANY R0, PT, !P0 ;  /* 0x0000000000007806 */ /* 0x000fc800040e0100 */
[----:B------:R-:W-:Y:S01]  /*17970*/  LOP3.LUT R0, R0, R3, RZ, 0xc0, !PT ;  /* 0x0000000300007212 */ /* 0x000fe200078ec0ff */
[----:B------:R-:W-:-:S04]  /*17980*/  IMAD.MOV.U32 R3, RZ, RZ, 0x0 ;  /* 0x00000000ff037424 */ /* 0x000fc800078e00ff */
[----:B------:R-:W-:Y:S05]  /*17990*/  RET.REL.NODEC R2 `(_ZN7cutlass13device_kernelIN5flash19enable_sm80_to_sm89INS1_16FlashAttnFwdSm80INS1_25CollectiveMainloopFwdSm80ILi8ELi1ELb0EN4cute5tupleIJNS5_1CILi128EEENS7_ILi32EEENS7_ILi256EEEEEELi256ENS_6half_tEfNS_4arch4Sm80ELb0ELb0ELb1ELb1ELb0ELb1ELb1ELb1EEENS1_21CollectiveEpilogueFwdINS6_IJS8_SA_S9_EEENS6_IJNS7_ILi1EEESI_SI_EEESC_SE_Li256ELb1ELb1ELb1ELb0EEENS1_36VarlenDynamicPersistentTileSchedulerILi128ELi32ELi256ELi256ELb1ELb1ELb0ELb0ELb1ELb1EEEEEEEEEvNT_6ParamsE) ;  /* 0xfffe866002007950 */ /* 0x000fea0003c3ffff */
.L_x_323:
        /* <DEDUP_REMOVED lines=14> */
.L_x_5147:


//--------------------- .text._ZN7cutlass13device_kernelIN5flash19enable_sm80_to_sm89INS1_16FlashAttnFwdSm80INS1_25CollectiveMainloopFwdSm80ILi8ELi1ELb1EN4cute5tupleIJNS5_1CILi128EEENS7_ILi48EEENS7_ILi256EEEEEELi256ENS_6half_tEfNS_4arch4Sm80ELb0ELb1ELb1ELb0ELb0ELb0ELb1ELb1EEENS1_21CollectiveEpilogueFwdINS6_IJS8_SA_S9_EEENS6_IJNS7_ILi1EEESI_SI_EEESC_SE_Li256ELb0ELb1ELb1ELb0EEENS1_19SingleTileSchedulerILb0ELb1ELb1ELi128EEEEEEEEEvNT_6ParamsE --------------------------
	.section	.text._ZN7cutlass13device_kernelIN5flash19enable_sm80_to_sm89INS1_16FlashAttnFwdSm80INS1_25CollectiveMainloopFwdSm80ILi8ELi1ELb1EN4cute5tupleIJNS5_1CILi128EEENS7_ILi48EEENS7_ILi256EEEEEELi256ENS_6half_tEfNS_4arch4Sm80ELb0ELb1ELb1ELb0ELb0ELb0ELb1ELb1EEENS1_21CollectiveEpilogueFwdINS6_IJS8_SA_S9_EEENS6_IJNS7_ILi1EEESI_SI_EEESC_SE_Li256ELb0ELb1ELb1ELb0EEENS1_19SingleTileSchedulerILb0ELb1ELb1ELi128EEEEEEEEEvNT_6ParamsE,"ax",@progbits
	.sectioninfo	@"SHI_REGISTERS=255"
	.align	128
.text._ZN7cutlass13device_kernelIN5flash19enable_sm80_to_sm89INS1_16FlashAttnFwdSm80INS1_25CollectiveMainloopFwdSm80ILi8ELi1ELb1EN4cute5tupleIJNS5_1CILi128EEENS7_ILi48EEENS7_ILi256EEEEEELi256ENS_6half_tEfNS_4arch4Sm80ELb0ELb1ELb1ELb0ELb0ELb0ELb1ELb1EEENS1_21CollectiveEpilogueFwdINS6_IJS8_SA_S9_EEENS6_IJNS7_ILi1EEESI_SI_EEESC_SE_Li256ELb0ELb1ELb1ELb0EEENS1_19SingleTileSchedulerILb0ELb1ELb1ELi128EEEEEEEEEvNT_6ParamsE:
        .type           _ZN7cutlass13device_kernelIN5flash19enable_sm80_to_sm89INS1_16FlashAttnFwdSm80INS1_25CollectiveMainloopFwdSm80ILi8ELi1ELb1EN4cute5tupleIJNS5_1CILi128EEENS7_ILi48EEENS7_ILi256EEEEEELi256ENS_6half_tEfNS_4arch4Sm80ELb0ELb1ELb1ELb0ELb0ELb0ELb1ELb1EEENS1_21CollectiveEpilogueFwdINS6_IJS8_SA_S9_EEENS6_IJNS7_ILi1EEESI_SI_EEESC_SE_Li256ELb0ELb1ELb1ELb0EEENS1_19SingleTileSchedulerILb0ELb1ELb1ELi128EEEEEEEEEvNT_6ParamsE,@function
        .size           _ZN7cutlass13device_kernelIN5flash19enable_sm80_to_sm89INS1_16FlashAttnFwdSm80INS1_25CollectiveMainloopFwdSm80ILi8ELi1ELb1EN4cute5tupleIJNS5_1CILi128EEENS7_ILi48EEENS7_ILi256EEEEEELi256ENS_6half_tEfNS_4arch4Sm80ELb0ELb1ELb1ELb0ELb0ELb0ELb1ELb1EEENS1_21CollectiveEpilogueFwdINS6_IJS8_SA_S9_EEENS6_IJNS7_ILi1EEESI_SI_EEESC_SE_Li256ELb0ELb1ELb1ELb0EEENS1_19SingleTileSchedulerILb0ELb1ELb1ELi128EEEEEEEEEvNT_6ParamsE,(.L_x_5152 - _ZN7cutlass13device_kernelIN5flash19enable_sm80_to_sm89INS1_16FlashAttnFwdSm80INS1_25CollectiveMainloopFwdSm80ILi8ELi1ELb1EN4cute5tupleIJNS5_1CILi128EEENS7_ILi48EEENS7_ILi256EEEEEELi256ENS_6half_tEfNS_4arch4Sm80ELb0ELb1ELb1ELb0ELb0ELb0ELb1ELb1EEENS1_21CollectiveEpilogueFwdINS6_IJS8_SA_S9_EEENS6_IJNS7_ILi1EEESI_SI_EEESC_SE_Li256ELb0ELb1ELb1ELb0EEENS1_19SingleTileSchedulerILb0ELb1ELb1ELi128EEEEEEEEEvNT_6ParamsE)
        .other          _ZN7cutlass13device_kernelIN5flash19enable_sm80_to_sm89INS1_16FlashAttnFwdSm80INS1_25CollectiveMainloopFwdSm80ILi8ELi1ELb1EN4cute5tupleIJNS5_1CILi128EEENS7_ILi48EEENS7_ILi256EEEEEELi256ENS_6half_tEfNS_4arch4Sm80ELb0ELb1ELb1ELb0ELb0ELb0ELb1ELb1EEENS1_21CollectiveEpilogueFwdINS6_IJS8_SA_S9_EEENS6_IJNS7_ILi1EEESI_SI_EEESC_SE_Li256ELb0ELb1ELb1ELb0EEENS1_19SingleTileSchedulerILb0ELb1ELb1ELi128EEEEEEEEEvNT_6ParamsE,@"STO_CUDA_ENTRY STV_DEFAULT"
_ZN7cutlass13device_kernelIN5flash19enable_sm80_to_sm89INS1_16FlashAttnFwdSm80INS1_25CollectiveMainloopFwdSm80ILi8ELi1ELb1EN4cute5tupleIJNS5_1CILi128EEENS7_ILi48EEENS7_ILi256EEEEEELi256ENS_6half_tEfNS_4arch4Sm80ELb0ELb1ELb1ELb0ELb0ELb0ELb1ELb1EEENS1_21CollectiveEpilogueFwdINS6_IJS8_SA_S9_EEENS6_IJNS7_ILi1EEESI_SI_EEESC_SE_Li256ELb0ELb1ELb1ELb0EEENS1_19SingleTileSchedulerILb0ELb1ELb1ELi128EEEEEEEEEvNT_6ParamsE:
        /* <DEDUP_REMOVED lines=18> */
.L_x_324:
[----:B---3--:R-:W-:Y:S02]  /*0120*/  ULDC.64 UR4, c[0x0][0x550] ;  /* 0x0001540000047ab9 */ /* 0x008fe40000000a00 */
[----:B------:R-:W-:Y:S02]  /*0130*/  UISETP.NE.AND UP0, UPT, UR4, 0x1, UPT ;  /* 0x000000010400788c */ /* 0x000fe4000bf05270 */
[----:B------:R-:W-:-:S02]  /*0140*/  UIMAD.WIDE.U32 UR8, UR6, UR5, URZ ;  /* 0x00000005060872a5 */ /* 0x000fc4000f8e003f */
[----:B------:R-:W-:Y:S02]  /*0150*/  ULDC UR4, c[0x0][0x558] ;  /* 0x0001560000047ab9 */ /* 0x000fe40000000800 */
[----:B------:R-:W-:-:S05]  /*0160*/  UMOV UR12, UR6 ;  /* 0x00000006000c7c82 */ /* 0x000fca0008000000 */
[----:B------:R-:W-:-:S03]  /*0170*/  @UP0 USHF.R.U32.HI UR12, URZ, UR4, UR9 ;  /* 0x000000043f0c0299 */ /* 0x000fc60008011609 */
.L_x_325:
[----:B------:R-:W-:Y:S01]  /*0180*/  ISETP.GE.AND P0, PT, R11, RZ, PT ;  /* 0x000000ff0b00720c */ /* 0x000fe20003f06270 */
[----:B------:R-:W-:Y:S02]  /*0190*/  UIADD3 UR5, -UR12, URZ, URZ ;  /* 0x0000003f0c057290 */ /* 0x000fe4000fffe13f */
[----:B------:R-:W-:Y:S02]  /*01a0*/  ULDC UR4, c[0x0][0x550] ;  /* 0x0001540000047ab9 */ /* 0x000fe40000000800 */
[----:B------:R-:W-:-:S08]  /*01b0*/  UIMAD UR6, UR5, UR4, UR6 ;  /* 0x00000004050672a4 */ /* 0x000fd0000f8e0206 */
[----:B------:R-:W-:Y:S05]  /*01c0*/  @!P0 EXIT ;  /* 0x000000000000894d */ /* 0x000fea0003800000 */
[----:B------:R-:W1:Y:S01]  /*01d0*/  S2UR UR11, SR_CTAID.X ;  /* 0x00000000000b79c3 */ /* 0x000e620000002500 */
[----:B------:R-:W-:Y:S02]  /*01e0*/  ULDC UR7, c[0x0][0x2c4] ;  /* 0x0000b10000077ab9 */ /* 0x000fe40000000800 */
[----:B------:R-:W-:Y:S02]  /*01f0*/  UISETP.NE.AND UP1, UPT, UR7, 0x1, UPT ;  /* 0x000000010700788c */ /* 0x000fe4000bf25270 */
[----:B------:R-:W-:Y:S02]  /*0200*/  UMOV UR10, 0x1 ;  /* 0x00000001000a7882 */ /* 0x000fe40000000000 */
[----:B------:R-:W-:Y:S02]  /*0210*/  ULDC.64 UR4, c[0x0][0x328] ;  /* 0x0000ca0000047ab9 */ /* 0x000fe40000000a00 */
[----:B------:R-:W-:Y:S02]  /*0220*/  UISETP.LE.AND UP0, UPT, UR10, UR5, UPT ;  /* 0x000000050a00728c */ /* 0x000fe4000bf03270 */
[----:B------:R-:W-:-:S02]  /*0230*/  ULDC.64 UR8, c[0x0][0x2c8] ;  /* 0x0000b20000087ab9 */ /* 0x000fc40000000a00 */
[----:B------:R-:W-:Y:S02]  /*0240*/  ULDC UR13, c[0x0][0x168] ;  /* 0x00005a00000d7ab9 */ /* 0x000fe40000000800 */
[----:B------:R-:W-:Y:S01]  /*0250*/  PLOP3.LUT P0, PT, PT, PT, UP0, 0x40, 0x0 ;  /* 0x000000000000781c */ /* 0x000fe20003f0e808 */
[----:B------:R-:W-:Y:S02]  /*0260*/  ULDC UR5, c[0x0][0x1d0] ;  /* 0x0000740000057ab9 */ /* 0x000fe40000000800 */
[----:B------:R-:W-:Y:S02]  /*0270*/  UP2UR UR14, UPR, URZ, 0x2 ;  /* 0x000000023f0e7883 */ /* 0x000fe40008000000 */
[----:B-1----:R-:W-:-:S04]  /*0280*/  USHF.L.U32 UR11, UR11, 0x7, URZ ;  /* 0x000000070b0b7899 */ /* 0x002fc8000800063f */
[----:B------:R-:W-:Y:S02]  /*0290*/  @UP1 UIADD3 UR16, UR11, 0x7f, URZ ;  /* 0x0000007f0b101890 */ /* 0x000fe4000fffe03f */
[----:B------:R-:W-:Y:S02]  /*02a0*/  UIADD3 UR15, UR11, 0x7f, URZ ;  /* 0x0000007f0b0f7890 */ /* 0x000fe4000fffe03f */
[----:B------:R-:W-:Y:S02]  /*02b0*/  UIMAD.WIDE.U32 UR16, UR16, UR8, URZ ;  /* 0x00000008101072a5 */ /* 0x000fe4000f8e003f */
[----:B------:R-:W-:Y:S02]  /*02c0*/  UIADD3 UR8, UR10, -UR13, URZ ;  /* 0x8000000d0a087290 */ /* 0x000fe4000fffe03f */
[----:B------:R-:W-:Y:S02]  /*02d0*/  @UP1 USHF.R.U32.HI UR15, URZ, UR9, UR17 ;  /* 0x000000093f0f1299 */ /* 0x000fe40008011611 */
[----:B------:R-:W-:-:S02]  /*02e0*/  UP2UR UR13, UPR, URZ, 0x1 ;  /* 0x000000013f0d7883 */ /* 0x000fc40008000000 */
[----:B------:R-:W-:-:S04]  /*02f0*/  UIADD3 UR5, UR15, UR5, UR8 ;  /* 0x000000050f057290 */ /* 0x000fc8000fffe008 */
[----:B------:R-:W-:Y:S01]  /*0300*/  UIADD3 UR8, UR5, UR4, URZ ;  /* 0x0000000405087290 */ /* 0x000fe2000fffe03f */
[----:B------:R-:W-:Y:S05]  /*0310*/  @P0 BRA `(.L_x_326) ;  /* 0x0000014000000947 */ /* 0x000fea0003800000 */
[----:B------:R-:W-:Y:S01]  /*0320*/  ISETP.LT.AND P0, PT, RZ, UR5, PT ;  /* 0x00000005ff007c0c */ /* 0x000fe2000bf01270 */
[----:B------:R-:W-:-:S12]  /*0330*/  UIADD3 UR9, UR5, -0x1, URZ ;  /* 0xffffffff05097890 */ /* 0x000fd8000fffe03f */
[----:B------:R-:W-:Y:S05]  /*0340*/  @P0 BRA `(.L_x_327) ;  /* 0x0000008000000947 */ /* 0x000fea0003800000 */
[----:B------:R-:W-:Y:S02]  /*0350*/  ULDC UR4, c[0x0][0x32c] ;  /* 0x0000cb0000047ab9 */ /* 0x000fe40000000800 */
[----:B------:R-:W-:Y:S02]  /*0360*/  UISETP.NE.AND UP0, UPT, UR10, UR4, UPT ;  /* 0x000000040a00728c */ /* 0x000fe4000bf05270 */
[----:B------:R-:W-:-:S03]  /*0370*/  UIADD3 UR9, -UR5, URZ, URZ ;  /* 0x0000003f05097290 */ /* 0x000fc6000fffe13f */
[----:B------:R-:W-:Y:S02]  /*0380*/  ULDC.64 UR4, c[0x0][0x330] ;  /* 0x0000cc0000047ab9 */ /* 0x000fe40000000a00 */
[----:B------:R-:W-:-:S04]  /*0390*/  UIMAD.WIDE.U32 UR16, UR9, UR4, URZ ;  /* 0x00000004091072a5 */ /* 0x000fc8000f8e003f */
[----:B------:R-:W-:-:S04]  /*03a0*/  @UP0 USHF.R.U32.HI UR9, URZ, UR5, UR17 ;  /* 0x000000053f090299 */ /* 0x000fc80008011611 */
[----:B------:R-:W-:Y:S01]  /*03b0*/  ULOP3.LUT UR9, URZ, UR9, URZ, 0x33, !UPT ;  /* 0x000000093f097292 */ /* 0x000fe2000f8e333f */
[----:B------:R-:W-:Y:S05]  /*03c0*/  BRA `(.L_x_328) ;  /* 0x0000005000007947 */ /* 0x000fea0003800000 */
.L_x_327:
[----:B------:R-:W-:Y:S02]  /*03d0*/  ULDC UR4, c[0x0][0x32c] ;  /* 0x0000cb0000047ab9 */ /* 0x000fe40000000800 */
[----:B------:R-:W-:-:S03]  /*03e0*/  UISETP.NE.AND UP0, UPT, UR10, UR4, UPT ;  /* 0x000000040a00728c */ /* 0x000fc6000bf05270 */
[----:B------:R-:W-:Y:S02]  /*03f0*/  ULDC.64 UR4, c[0x0][0x330] ;  /* 0x0000cc0000047ab9 */ /* 0x000fe40000000a00 */
[----:B------:R-:W-:-:S06]  /*0400*/  UIMAD.WIDE.U32 UR16, UR9, UR4, URZ ;  /* 0x00000004091072a5 */ /* 0x000fcc000f8e003f */
[----:B------:R-:W-:Y:S02]  /*0410*/  @UP0 USHF.R.U32.HI UR9, URZ, UR5, UR17 ;  /* 0x000000053f090299 */ /* 0x000fe40008011611 */
.L_x_328:
[----:B------:R-:W-:Y:S02]  /*0420*/  ULDC UR4, c[0x0][0x32c] ;  /* 0x0000cb0000047ab9 */ /* 0x000fe40000000800 */
[----:B------:R-:W-:-:S04]  /*0430*/  UIMAD UR4, UR9, UR4, UR4 ;  /* 0x00000004090472a4 */ /* 0x000fc8000f8e0204 */
[----:B------:R-:W-:-:S04]  /*0440*/  UISETP.LT.AND UP0, UPT, UR8, UR4, UPT ;  /* 0x000000040800728c */ /* 0x000fc8000bf01270 */
[----:B------:R-:W-:Y:S02]  /*0450*/  USEL UR8, UR8, UR4, UP0 ;  /* 0x0000000408087287 */ /* 0x000fe40008000000 */
.L_x_326:
[----:B------:R-:W-:Y:S02]  /*0460*/  UMOV UR18, 0x2f ;  /* 0x0000002f00127882 */ /* 0x000fe40000000000 */
[----:B------:R-:W-:Y:S02]  /*0470*/  ULDC UR10, c[0x0][0x1d0] ;  /* 0x00007400000a7ab9 */ /* 0x000fe40000000800 */
[----:B------:R-:W-:Y:S02]  /*0480*/  UISETP.NE.AND UP0, UPT, UR7, 0x1, UPT ;  /* 0x000000010700788c */ /* 0x000fe4000bf05270 */
[----:B------:R-:W-:Y:S02]  /*0490*/  UIADD3 UR18, UR18, UR10, URZ ;  /* 0x0000000a12127290 */ /* 0x000fe4000fffe03f */
[----:B------:R-:W-:Y:S02]  /*04a0*/  ULDC.64 UR4, c[0x0][0x2c8] ;  /* 0x0000b20000047ab9 */ /* 0x000fe40000000a00 */
[----:B------:R-:W-:-:S02]  /*04b0*/  UIMAD.WIDE.U32 UR16, UR11, UR4, URZ ;  /* 0x000000040b1072a5 */ /* 0x000fc4000f8e003f */
[----:B------:R-:W-:Y:S02]  /*04c0*/  UIMAD.WIDE UR18, UR18, 0x2aaaaaab, URZ ;  /* 0x2aaaaaab121278a5 */ /* 0x000fe4000f8e023f */
[----:B------:R-:W-:Y:S02]  /*04d0*/  UIADD3 UR8, UR8, 0x2f, URZ ;  /* 0x0000002f08087890 */ /* 0x000fe4000fffe03f */
[----:B------:R-:W-:Y:S02]  /*04e0*/  UISETP.NE.AND UP1, UPT, UR13, URZ, UPT ;  /* 0x0000003f0d00728c */ /* 0x000fe4000bf25270 */
[----:B------:R-:W-:Y:S02]  /*04f0*/  UIMAD.WIDE UR8, UR8, 0x2aaaaaab, URZ ;  /* 0x2aaaaaab080878a5 */ /* 0x000fe4000f8e023f */
[----:B------:R-:W-:Y:S02]  /*0500*/  @UP0 UMOV UR15, UR17 ;  /* 0x00000011000f0c82 */ /* 0x000fe40008000000 */
[----:B------:R-:W-:Y:S01]  /*0510*/  UMOV UR4, UR11 ;  /* 0x0000000b00047c82 */ /* 0x000fe20008000000 */
[----:B------:R-:W-:Y:S01]  /*0520*/  PLOP3.LUT P0, PT, PT, PT, UP1, 0x40, 0x0 ;  /* 0x000000000000781c */ /* 0x000fe20003f0e818 */
[----:B------:R-:W-:-:S02]  /*0530*/  UMOV UR17, UR19 ;  /* 0x0000001300117c82 */ /* 0x000fc40008000000 */
[----:B------:R-:W-:Y:S02]  /*0540*/  @UP0 USHF.R.U32.HI UR4, URZ, UR5, UR15 ;  /* 0x000000053f040299 */ /* 0x000fe4000801160f */
[----:B------:R-:W-:Y:S02]  /*0550*/  USHF.R.U32.HI UR8, URZ, 0x1f, UR9 ;  /* 0x0000001f3f087899 */ /* 0x000fe40008011609 */
[----:B------:R-:W-:Y:S02]  /*0560*/  USHF.R.U32.HI UR15, URZ, 0x1f, UR17 ;  /* 0x0000001f3f0f7899 */ /* 0x000fe40008011611 */
[----:B------:R-:W-:Y:S02]  /*0570*/  ULDC UR16, c[0x0][0x168] ;  /* 0x00005a0000107ab9 */ /* 0x000fe40000000800 */
[----:B------:R-:W-:Y:S02]  /*0580*/  UIADD3 UR10, UR10, -UR16, URZ ;  /* 0x800000100a0a7290 */ /* 0x000fe4000fffe03f */
[----:B------:R-:W-:-:S02]  /*0590*/  ULEA.HI.SX32 UR8, UR9, UR8, 0x1d ;  /* 0x0000000809087291 */ /* 0x000fc4000f8fea3f */
[----:B------:R-:W-:Y:S02]  /*05a0*/  ULEA.HI.SX32 UR15, UR17, UR15, 0x1d ;  /* 0x0000000f110f7291 */ /* 0x000fe4000f8fea3f */
[----:B------:R-:W-:Y:S02]  /*05b0*/  UIADD3 UR4, UR10, UR4, URZ ;  /* 0x000000040a047290 */ /* 0x000fe4000fffe03f */
[----:B------:R-:W-:Y:S02]  /*05c0*/  UISETP.LT.AND UP0, UPT, UR15, UR8, UPT ;  /* 0x000000080f00728c */ /* 0x000fe4000bf01270 */
[----:B------:R-:W-:Y:S02]  /*05d0*/  ULDC UR5, c[0x0][0x324] ;  /* 0x0000c90000057ab9 */ /* 0x000fe40000000800 */
[----:B------:R-:W-:Y:S02]  /*05e0*/  UIADD3 UR9, UR4, -UR5, URZ ;  /* 0x8000000504097290 */ /* 0x000fe4000fffe03f */
[----:B------:R-:W-:Y:S01]  /*05f0*/  USEL UR8, UR15, UR8, UP0 ;  /* 0x000000080f087287 */ /* 0x000fe20008000000 */
[----:B------:R-:W-:Y:S05]  /*0600*/  @P0 BRA `(.L_x_329) ;  /* 0x0000015000000947 */ /* 0x000fea0003800000 */
[----:B------:R-:W-:Y:S02]  /*0610*/  UMOV UR15, UR4 ;  /* 0x00000004000f7c82 */ /* 0x000fe40008000000 */
[----:B------:R-:W-:-:S06]  /*0620*/  UISETP.GT.AND UP0, UPT, UR15, -0x1, UPT ;  /* 0xffffffff0f00788c */ /* 0x000fcc000bf04270 */
[----:B------:R-:W-:-:S13]  /*0630*/  PLOP3.LUT P0, PT, PT, PT, UP0, 0x80, 0x0 ;  /* 0x000000000000781c */ /* 0x000fda0003f0f008 */
[----:B------:R-:W-:Y:S05]  /*0640*/  @P0 BRA `(.L_x_330) ;  /* 0x0000008000000947 */ /* 0x000fea0003800000 */
[----:B------:R-:W-:Y:S02]  /*0650*/  ULDC UR4, c[0x0][0x32c] ;  /* 0x0000cb0000047ab9 */ /* 0x000fe40000000800 */
[----:B------:R-:W-:Y:S02]  /*0660*/  UISETP.NE.AND UP0, UPT, UR4, 0x1, UPT ;  /* 0x000000010400788c */ /* 0x000fe4000bf05270 */
[----:B------:R-:W-:Y:S02]  /*0670*/  ULOP3.LUT UR15, URZ, UR15, URZ, 0x33, !UPT ;  /* 0x0000000f3f0f7292 */ /* 0x000fe4000f8e333f */
[----:B------:R-:W-:Y:S02]  /*0680*/  ULDC.64 UR4, c[0x0][0x330] ;  /* 0x0000cc0000047ab9 */ /* 0x000fe40000000a00 */
[----:B------:R-:W-:-:S05]  /*0690*/  UIMAD.WIDE.U32 UR16, UR15, UR4, URZ ;  /* 0x000000040f1072a5 */ /* 0x000fca000f8e003f */
[----:B------:R-:W-:-:S04]  /*06a0*/  @UP0 USHF.R.U32.HI UR15, URZ, UR5, UR17 ;  /* 0x000000053f0f0299 */ /* 0x000fc80008011611 */
[----:B------:R-:W-:Y:S01]  /*06b0*/  ULOP3.LUT UR15, URZ, UR15, URZ, 0x33, !UPT ;  /* 0x0000000f3f0f7292 */ /* 0x000fe2000f8e333f */
[----:B------:R-:W-:Y:S05]  /*06c0*/  BRA `(.L_x_331) ;  /* 0x0000005000007947 */ /* 0x000fea0003800000 */
.L_x_330:
[----:B------:R-:W-:Y:S02]  /*06d0*/  ULDC UR4, c[0x0][0x32c] ;  /* 0x0000cb0000047ab9 */ /* 0x000fe40000000800 */
[----:B------:R-:W-:-:S03]  /*06e0*/  UISETP.NE.AND UP0, UPT, UR4, 0x1, UPT ;  /* 0x000000010400788c */ /* 0x000fc6000bf05270 */
[----:B------:R-:W-:Y:S02]  /*06f0*/  ULDC.64 UR4, c[0x0][0x330] ;  /* 0x0000cc0000047ab9 */ /* 0x000fe40000000a00 */
[----:B------:R-:W-:-:S06]  /*0700*/  UIMAD.WIDE.U32 UR16, UR15, UR4, URZ ;  /* 0x000000040f1072a5 */ /* 0x000fcc000f8e003f */
[----:B------:R-:W-:Y:S02]  /*0710*/  @UP0 USHF.R.U32.HI UR15, URZ, UR5, UR17 ;  /* 0x000000053f0f0299 */ /* 0x000fe40008011611 */
.L_x_331:
[----:B------:R-:W-:Y:S02]  /*0720*/  ULDC UR4, c[0x0][0x32c] ;  /* 0x0000cb0000047ab9 */ /* 0x000fe40000000800 */
[----:B------:R-:W-:-:S04]  /*0730*/  UIMAD UR4, UR15, UR4, URZ ;  /* 0x000000040f0472a4 */ /* 0x000fc8000f8e023f */
[----:B------:R-:W-:-:S04]  /*0740*/  UISETP.LT.AND UP0, UPT, UR9, UR4, UPT ;  /* 0x000000040900728c */ /* 0x000fc8000bf01270 */
[----:B------:R-:W-:-:S04]  /*0750*/  USEL UR9, UR9, UR4, !UP0 ;  /* 0x0000000409097287 */ /* 0x000fc8000c000000 */
.L_x_329:
[----:B------:R-:W-:-:S04]  /*0760*/  UIMAD.WIDE UR4, UR9, 0x2aaaaaab, URZ ;  /* 0x2aaaaaab090478a5 */ /* 0x000fc8000f8e023f */
[----:B------:R-:W-:-:S04]  /*0770*/  USHF.R.U32.HI UR4, URZ, 0x1f, UR5 ;  /* 0x0000001f3f047899 */ /* 0x000fc80008011605 */
[----:B------:R-:W-:-:S03]  /*0780*/  ULEA.HI.SX32 UR4, UR5, UR4, 0x1d ;  /* 0x0000000405047291 */ /* 0x000fc6000f8fea3f */
[----:B------:R-:W-:Y:S02]  /*0790*/  ULDC UR5, c[0x0][0x338] ;  /* 0x0000ce0000057ab9 */ /* 0x000fe40000000800 */
[----:B------:R-:W-:-:S04]  /*07a0*/  UISETP.LT.AND UP0, UPT, URZ, UR4, UPT ;  /* 0x000000043f00728c */ /* 0x000fc8000bf01270 */
[----:B------:R-:W-:Y:S02]  /*07b0*/  USEL UR9, URZ, UR4, !UP0 ;  /* 0x000000043f097287 */ /* 0x000fe4000c000000 */
[----:B------:R-:W-:Y:S02]  /*07c0*/  USHF.R.U32.HI UR4, URZ, 0x10, UR6 ;  /* 0x000000103f047899 */ /* 0x000fe40008011606 */
[----:B------:R-:W-:Y:S02]  /*07d0*/  UISETP.GT.AND UP0, UPT, UR8, UR9, UPT ;  /* 0x000000090800728c */ /* 0x000fe4000bf04270 */
[----:B------:R-:W-:-:S04]  /*07e0*/  UISETP.NE.AND UP1, UPT, UR4, URZ, UPT ;  /* 0x0000003f0400728c */ /* 0x000fc8000bf25270 */
[----:B------:R-:W-:Y:S01]  /*07f0*/  PLOP3.LUT P0, PT, PT, PT, UP0, 0x80, 0x0 ;  /* 0x000000000000781c */ /* 0x000fe20003f0f008 */
[----:B------:R-:W-:-:S03]  /*0800*/  USEL UR5, UR4, UR5, UP1 ;  /* 0x0000000504057287 */ /* 0x000fc60008800000 */
[----:B------:R-:W-:-:S09]  /*0810*/  UMOV UR4, URZ ;  /* 0x0000003f00047c82 */ /* 0x000fd20008000000 */
[----:B------:R-:W-:Y:S05]  /*0820*/  @!P0 BRA `(.L_x_332) ;  /* 0x0000021000008947 */ /* 0x000fea0003800000 */
[----:B------:R-:W-:Y:S01]  /*0830*/  IMAD.U32 R3, RZ, RZ, UR5 ;  /* 0x00000005ff037e24 */ /* 0x000fe2000f8e00ff */
[----:B------:R-:W-:Y:S02]  /*0840*/  UIADD3 UR18, UR5, -0x1, UR8 ;  /* 0xffffffff05127890 */ /* 0x000fe4000fffe008 */
[----:B------:R-:W-:Y:S02]  /*0850*/  UMOV UR20, URZ ;  /* 0x0000003f00147c82 */ /* 0x000fe40008000000 */
[----:B------:R-:W-:Y:S01]  /*0860*/  IABS R0, R3 ;  /* 0x0000000300007213 */ /* 0x000fe20000000000 */
[----:B------:R-:W-:-:S03]  /*0870*/  UIADD3 UR18, -UR9, UR18, URZ ;  /* 0x0000001209127290 */ /* 0x000fc6000fffe13f */
        /* <DEDUP_REMOVED lines=24> */
[----:B------:R-:W-:-:S05]  /*0a00*/  UISETP.NE.AND UP1, UPT, UR5, URZ, UPT ;  /* 0x0000003f0500728c */ /* 0x000fca000bf25270 */
[----:B------:R-:W-:Y:S02]  /*0a10*/  UMOV UR4, UR21 ;  /* 0x0000001500047c82 */ /* 0x000fe40008000000 */
[----:B------:R-:W-:-:S04]  /*0a20*/  @!UP0 UIADD3 UR4, -UR4, URZ, URZ ;  /* 0x0000003f04048290 */ /* 0x000fc8000fffe13f */
[----:B------:R-:W-:Y:S02]  /*0a30*/  @!UP1 ULOP3.LUT UR4, URZ, UR5, URZ, 0x33, !UPT ;  /* 0x000000053f049292 */ /* 0x000fe4000f8e333f */
.L_x_332:
[----:B------:R-:W-:Y:S01]  /*0a40*/  ULOP3.LUT UR6, UR6, 0xffff, URZ, 0xc0, !UPT ;  /* 0x0000ffff06067892 */ /* 0x000fe2000f8ec03f */
[----:B------:R-:W-:Y:S01]  /*0a50*/  PLOP3.LUT P2, PT, PT, PT, PT, 0x80, 0x0 ;  /* 0x000000000000781c */ /* 0x000fe20003f4f070 */
[----:B------:R-:W-:Y:S01]  /*0a60*/  ULDC.64 UR16, c[0x0][0x118] ;  /* 0x0000460000107ab9 */ /* 0x000fe20000000a00 */
[----:B------:R-:W-:Y:S01]  /*0a70*/  CS2R R16, SRZ ;  /* 0x0000000000107805 */ /* 0x000fe2000001ff00 */
[----:B------:R-:W-:Y:S01]  /*0a80*/  UIMAD UR9, UR6, UR4, UR9 ;  /* 0x00000004060972a4 */ /* 0x000fe2000f8e0209 */
        /* <DEDUP_REMOVED lines=71> */
[----:B------:R-:W2:Y:S01]  /*0f00*/  LDL.LU R133, [R1+0x28] ;  /* 0x0000280001857983 */ /* 0x000ea20000300800 */
[----:B------:R-:W-:Y:S01]  /*0f10*/  SHF.R.S32.HI R75, RZ, 0x1f, R132 ;  /* 0x0000001fff4b7819 */ /* 0x000fe20000011484 */
[----:B------:R-:W-:Y:S01]  /*0f20*/  UISETP.NE.AND UP0, UPT, UR14, URZ, UPT ;  /* 0x0000003f0e00728c */ /* 0x000fe2000bf05270 */
[----:B------:R-:W-:Y:S01]  /*0f30*/  ISETP.NE.AND.EX P3, PT, RZ, c[0x0][0x344], PT, P0 ;  /* 0x0000d100ff007a0c */ /* 0x000fe20003f65300 */
[----:B------:R-:W-:-:S02]  /*0f40*/  USHF.R.S32.HI UR6, URZ, 0x1f, UR12 ;  /* 0x0000001f3f067899 */ /* 0x000fc4000801140c */
[----:B------:R-:W-:-:S10]  /*0f50*/  ULDC.64 UR4, c[0x0][0x1b8] ;  /* 0x00006e0000047ab9 */ /* 0x000fd40000000a00 */
[----:B------:R-:W-:-:S04]  /*0f60*/  @P3 IMAD.MOV.U32 R2, RZ, RZ, 0x4 ;  /* 0x00000004ff023424 */ /* 0x000fc800078e00ff */
[----:B------:R-:W-:-:S05]  /*0f70*/  @P3 IMAD.WIDE R2, R11, R2, c[0x0][0x340] ;  /* 0x0000d0000b023625 */ /* 0x000fca00078e0202 */
[----:B------:R1:W3:Y:S01]  /*0f80*/  @P3 LDG.E R8, [R2.64] ;  /* 0x0000001002083981 */ /* 0x0002e2000c1e1900 */
[----:B------:R-:W-:Y:S01]  /*0f90*/  PLOP3.LUT P1, PT, PT, PT, UP0, 0x80, 0x0 ;  /* 0x000000000000781c */ /* 0x000fe20003f2f008 */
[----:B------:R-:W-:Y:S01]  /*0fa0*/  UIMAD.WIDE.U32 UR18, UR12, UR4, URZ ;  /* 0x000000040c1272a5 */ /* 0x000fe2000f8e003f */
[----:B------:R-:W-:Y:S01]  /*0fb0*/  PLOP3.LUT P0, PT, PT, PT, UP0, 0x80, 0x0 ;  /* 0x000000000000781c */ /* 0x000fe20003f0f008 */
[----:B------:R-:W-:Y:S01]  /*0fc0*/  UIMAD UR4, UR6, UR4, URZ ;  /* 0x00000004060472a4 */ /* 0x000fe2000f8e023f */
[----:B------:R-:W-:Y:S01]  /*0fd0*/  SHF.R.S32.HI R10, RZ, 0x1f, R11 ;  /* 0x0000001fff0a7819 */ /* 0x000fe2000001140b */
[----:B------:R-:W-:Y:S01]  /*0fe0*/  UMOV UR21, 0x30 ;  /* 0x0000003000157882 */ /* 0x000fe20000000000 */
[-C--:B------:R-:W-:Y:S01]  /*0ff0*/  LEA.HI R74, R75, R132.reuse, RZ, 0x5 ;  /* 0x000000844b4a7211 */ /* 0x080fe200078f28ff */
[----:B------:R-:W-:Y:S02]  /*1000*/  UIMAD UR4, UR12, UR5, UR4 ;  /* 0x000000050c0472a4 */ /* 0x000fe4000f8e0204 */
[----:B------:R-:W-:Y:S01]  /*1010*/  IMAD R6, R10, c[0x0][0x1c0], RZ ;  /* 0x000070000a067a24 */ /* 0x000fe200078e02ff */
[----:B------:R-:W-:Y:S01]  /*1020*/  UIADD3 UR20, UR8, -0x1, URZ ;  /* 0xffffffff08147890 */ /* 0x000fe2000fffe03f */
[----:B------:R-:W-:Y:S01]  /*1030*/  SHF.R.S32.HI R73, RZ, 0x5, R74 ;  /* 0x00000005ff497819 */ /* 0x000fe2000001144a */
[----:B------:R-:W-:Y:S01]  /*1040*/  UIADD3 UR4, UR19, UR4, URZ ;  /* 0x0000000413047290 */ /* 0x000fe2000fffe03f */
[----:B------:R-:W-:Y:S01]  /*1050*/  IMAD R6, R11, c[0x0][0x1c4], R6 ;  /* 0x000071000b067a24 */ /* 0x000fe200078e0206 */
[----:B-1----:R-:W-:Y:S01]  /*1060*/  LEA.HI R2, R75, R132, RZ, 0x3 ;  /* 0x000000844b027211 */ /* 0x002fe200078f18ff */
[----:B------:R-:W-:Y:S01]  /*1070*/  IMAD.U32 R3, RZ, RZ, UR19 ;  /* 0x00000013ff037e24 */ /* 0x000fe2000f8e00ff */
[----:B------:R-:W-:-:S02]  /*1080*/  UIMAD UR19, UR8, -0x30, UR21 ;  /* 0xffffffd0081378a4 */ /* 0x000fc4000f8e0215 */
[----:B------:R-:W-:Y:S01]  /*1090*/  IMAD.U32 R3, RZ, RZ, UR4 ;  /* 0x00000004ff037e24 */ /* 0x000fe2000f8e00ff */
[----:B------:R-:W-:Y:S01]  /*10a0*/  LOP3.LUT R0, R2, 0xfffffff8, RZ, 0xc0, !PT ;  /* 0xfffffff802007812 */ /* 0x000fe200078ec0ff */
[----:B------:R-:W-:Y:S01]  /*10b0*/  ULDC UR4, c[0x0][0x168] ;  /* 0x00005a0000047ab9 */ /* 0x000fe20000000800 */
[----:B------:R-:W-:Y:S01]  /*10c0*/  SHF.R.S32.HI R77, RZ, 0x3, R2 ;  /* 0x00000003ff4d7819 */ /* 0x000fe20000011402 */
[----:B------:R-:W-:Y:S01]  /*10d0*/  IMAD.U32 R2, RZ, RZ, UR18 ;  /* 0x00000012ff027e24 */ /* 0x000fe2000f8e00ff */
[----:B------:R-:W-:Y:S01]  /*10e0*/  UIMAD UR4, UR7, UR4, URZ ;  /* 0x00000004070472a4 */ /* 0x000fe2000f8e023f */
[----:B------:R-:W-:Y:S01]  /*10f0*/  IMAD.IADD R21, R132, 0x1, -R0 ;  /* 0x0000000184157824 */ /* 0x000fe200078e0a00 */
[----:B------:R-:W-:Y:S01]  /*1100*/  IADD3 R18, R77, UR11, RZ ;  /* 0x0000000b4d127c10 */ /* 0x000fe2000fffe0ff */
[----:B------:R-:W-:Y:S01]  /*1110*/  IMAD.WIDE.U32 R2, R11, c[0x0][0x1c0], R2 ;  /* 0x000070000b027a25 */ /* 0x000fe200078e0002 */
[----:B------:R-:W-:Y:S01]  /*1120*/  ULDC UR18, c[0x0][0x1d0] ;  /* 0x0000740000127ab9 */ /* 0x000fe20000000800 */
[----:B------:R-:W-:Y:S01]  /*1130*/  STL [R1+0x80], R77 ;  /* 0x0000804d01007387 */ /* 0x000fe20000100800 */
[----:B------:R-:W-:Y:S01]  /*1140*/  UIADD3 UR18, UR19, UR18, URZ ;  /* 0x0000001213127290 */ /* 0x000fe2000fffe03f */
[----:B------:R-:W-:-:S02]  /*1150*/  IMAD R0, R21, 0x20, R77 ;  /* 0x0000002015007824 */ /* 0x000fc400078e024d */
[----:B------:R-:W-:Y:S01]  /*1160*/  IMAD.IADD R3, R3, 0x1, R6 ;  /* 0x0000000103037824 */ /* 0x000fe200078e0206 */
[----:B------:R-:W-:Y:S01]  /*1170*/  LEA.HI R6, R75, R132, RZ, 0x6 ;  /* 0x000000844b067211 */ /* 0x000fe200078f30ff */
[----:B------:R-:W-:Y:S01]  /*1180*/  UISETP.LT.AND UP0, UPT, UR18, 0x30, UPT ;  /* 0x000000301200788c */ /* 0x000fe2000bf01270 */
[----:B------:R-:W-:Y:S01]  /*1190*/  IADD3 R4, R0, UR11, RZ ;  /* 0x0000000b00047c10 */ /* 0x000fe2000fffe0ff */
[----:B------:R-:W-:Y:S02]  /*11a0*/  IMAD.U32 R72, RZ, RZ, UR19 ;  /* 0x00000013ff487e24 */ /* 0x000fe4000f8e00ff */
[----:B------:R-:W-:Y:S02]  /*11b0*/  USEL UR23, UR18, 0x30, UP0 ;  /* 0x0000003012177887 */ /* 0x000fe40008000000 */
[----:B------:R-:W-:Y:S01]  /*11c0*/  @P1 IMAD.HI.U32 R5, R4, c[0x0][0x2c8], RZ ;  /* 0x0000b20004051a27 */ /* 0x000fe200078e00ff */
[----:B------:R-:W-:-:S03]  /*11d0*/  UISETP.GT.AND UP0, UPT, UR20, UR9, UPT ;  /* 0x000000091400728c */ /* 0x000fc6000bf04270 */
[----:B------:R-:W-:Y:S01]  /*11e0*/  IMAD.MOV.U32 R0, RZ, RZ, R4 ;  /* 0x000000ffff007224 */ /* 0x000fe200078e0004 */
[----:B------:R-:W-:-:S04]  /*11f0*/  @P0 SHF.R.U32.HI R0, RZ, c[0x0][0x2cc], R5 ;  /* 0x0000b300ff000a19 */ /* 0x000fc80000011605 */
[--C-:B------:R-:W-:Y:S01]  /*1200*/  SHF.R.S32.HI R7, RZ, 0x1f, R0.reuse ;  /* 0x0000001fff077819 */ /* 0x100fe20000011400 */
[----:B------:R-:W-:Y:S02]  /*1210*/  IMAD.MOV R5, RZ, RZ, -R0 ;  /* 0x000000ffff057224 */ /* 0x000fe400078e0a00 */
[----:B------:R-:W-:-:S04]  /*1220*/  IMAD.WIDE.U32 R2, R0, c[0x0][0x1b0], R2 ;  /* 0x00006c0000027a25 */ /* 0x000fc800078e0002 */
[----:B------:R-:W-:Y:S02]  /*1230*/  IMAD R5, R5, c[0x0][0x2c4], R4 ;  /* 0x0000b10005057a24 */ /* 0x000fe400078e0204 */
[----:B------:R-:W-:-:S03]  /*1240*/  IMAD R7, R7, c[0x0][0x1b0], RZ ;  /* 0x00006c0007077a24 */ /* 0x000fc600078e02ff */
[----:B------:R-:W-:Y:S01]  /*1250*/  SHF.R.S32.HI R4, RZ, 0x1f, R5 ;  /* 0x0000001fff047819 */ /* 0x000fe20000011405 */
[----:B------:R-:W-:Y:S01]  /*1260*/  IMAD R0, R0, c[0x0][0x1b4], R7 ;  /* 0x00006d0000007a24 */ /* 0x000fe200078e0207 */
[----:B------:R-:W-:-:S03]  /*1270*/  IADD3 R7, R18, 0x20, RZ ;  /* 0x0000002012077810 */ /* 0x000fc60007ffe0ff */
[----:B------:R-:W-:Y:S01]  /*1280*/  IMAD.IADD R3, R3, 0x1, R0 ;  /* 0x0000000103037824 */ /* 0x000fe200078e0200 */
[----:B------:R-:W-:Y:S01]  /*1290*/  BAR.SYNC.DEFER_BLOCKING 0x0 ;  /* 0x0000000000007b1d */ /* 0x000fe20000010000 */
[----:B------:R-:W-:Y:S01]  /*12a0*/  IMAD R0, R4, c[0x0][0x1a8], RZ ;  /* 0x00006a0004007a24 */ /* 0x000fe200078e02ff */
[----:B------:R-:W-:Y:S01]  /*12b0*/  ISETP.GE.AND P2, PT, R7, UR4, PT ;  /* 0x0000000407007c0c */ /* 0x000fe2000bf46270 */
[----:B------:R-:W-:-:S04]  /*12c0*/  IMAD.WIDE.U32 R2, R5, c[0x0][0x1a8], R2 ;  /* 0x00006a0005027a25 */ /* 0x000fc800078e0002 */
[----:B------:R-:W-:Y:S01]  /*12d0*/  IMAD R0, R5, c[0x0][0x1ac], R0 ;  /* 0x00006b0005007a24 */ /* 0x000fe200078e0200 */
[----:B------:R-:W-:-:S03]  /*12e0*/  LEA R19, P0, R2, c[0x0][0x160], 0x1 ;  /* 0x0000580002137a11 */ /* 0x000fc600078008ff */
[----:B------:R-:W-:Y:S02]  /*12f0*/  IMAD.IADD R0, R3, 0x1, R0 ;  /* 0x0000000103007824 */ /* 0x000fe400078e0200 */
[----:B------:R-:W-:Y:S01]  /*1300*/  IMAD.SHL.U32 R3, R77, 0x40, RZ ;  /* 0x000000404d037824 */ /* 0x000fe200078e00ff */
[----:B------:R-:W-:Y:S02]  /*1310*/  SHFL.IDX PT, R4, R19, RZ, 0x181f ;  /* 0x00181fff13047589 */ /* 0x000fe400000e0000 */
[----:B------:R-:W-:Y:S01]  /*1320*/  LEA.HI.X R20, R2, c[0x0][0x164], R0, 0x1, P0 ;  /* 0x0000590002147a11 */ /* 0x000fe200000f0c00 */
[----:B------:R-:W-:Y:S01]  /*1330*/  IMAD.SHL.U32 R2, R21, 0x8, RZ ;  /* 0x0000000815027824 */ /* 0x000fe200078e00ff */
[----:B------:R-:W-:Y:S02]  /*1340*/  LOP3.LUT R0, R3, 0x1c0, RZ, 0xc0, !PT ;  /* 0x000001c003007812 */ /* 0x000fe400078ec0ff */
[----:B------:R-:W-:Y:S01]  /*1350*/  ISETP.GE.AND P0, PT, R18, UR4, PT ;  /* 0x0000000412007c0c */ /* 0x000fe2000bf06270 */
[----:B------:R-:W1:Y:S01]  /*1360*/  SHFL.IDX PT, R5, R20, RZ, 0x181f ;  /* 0x00181fff14057589 */ /* 0x000e6200000e0000 */
[----:B------:R-:W-:-:S02]  /*1370*/  SHF.R.U32.HI R3, RZ, 0x3, R0 ;  /* 0x00000003ff037819 */ /* 0x000fc40000011600 */
[----:B------:R-:W-:Y:S02]  /*1380*/  LOP3.LUT R0, R0, 0x38, R2, 0xf8, !PT ;  /* 0x0000003800007812 */ /* 0x000fe400078ef802 */
[----:B------:R-:W-:Y:S02]  /*1390*/  IADD3 R12, R2, 0x40, RZ ;  /* 0x00000040020c7810 */ /* 0x000fe40007ffe0ff */
[----:B------:R-:W-:Y:S01]  /*13a0*/  LOP3.LUT R0, R0, R3, RZ, 0x3c, !PT ;  /* 0x0000000300007212 */ /* 0x000fe200078e3cff */
[----:B------:R-:W-:Y:S01]  /*13b0*/  IMAD.SHL.U32 R3, R6, 0x8, RZ ;  /* 0x0000000806037824 */ /* 0x000fe200078e00ff */
[----:B------:R-:W-:Y:S02]  /*13c0*/  IADD3 R6, R18, 0x40, RZ ;  /* 0x0000004012067810 */ /* 0x000fe40007ffe0ff */
[----:B------:R-:W-:Y:S02]  /*13d0*/  IADD3 R22, R2, 0xc0, RZ ;  /* 0x000000c002167810 */ /* 0x000fe40007ffe0ff */
[----:B------:R-:W-:-:S02]  /*13e0*/  LOP3.LUT R14, R0, 0xfffffe00, R3, 0xf8, !PT ;  /* 0xfffffe00000e7812 */ /* 0x000fc400078ef803 */
[----:B------:R-:W-:Y:S02]  /*13f0*/  IADD3 R0, R2, 0x80, RZ ;  /* 0x0000008002007810 */ /* 0x000fe40007ffe0ff */
[----:B------:R-:W-:Y:S01]  /*1400*/  @!P0 SHF.R.S32.HI R13, RZ, 0x1f, R12 ;  /* 0x0000001fff0d8819 */ /* 0x000fe2000001140c */
[----:B------:R-:W-:Y:S01]  /*1410*/  IMAD.SHL.U32 R76, R14, 0x2, RZ ;  /* 0x000000020e4c7824 */ /* 0x000fe200078e00ff */
[----:B------:R-:W-:Y:S02]  /*1420*/  ISETP.GE.AND P1, PT, R6, UR4, PT ;  /* 0x0000000406007c0c */ /* 0x000fe4000bf26270 */
[----:B------:R-:W-:Y:S02]  /*1430*/  @!P0 SHF.R.S32.HI R7, RZ, 0x1f, R0 ;  /* 0x0000001fff078819 */ /* 0x000fe40000011400 */
[----:B------:R-:W-:Y:S01]  /*1440*/  @!P0 SHF.R.S32.HI R6, RZ, 0x1f, R22 ;  /* 0x0000001fff068819 */ /* 0x000fe20000011416 */
[----:B------:R-:W-:Y:S01]  /*1450*/  STL [R1+0x4], R76 ;  /* 0x0000044c01007387 */ /* 0x000fe20000100800 */
[----:B------:R-:W-:-:S02]  /*1460*/  SHF.R.S32.HI R3, RZ, 0x1f, R2 ;  /* 0x0000001fff037819 */ /* 0x000fc40000011402 */
[----:B------:R-:W-:Y:S02]  /*1470*/  @!P0 LEA.HI R16, R13, R12, RZ, 0x3 ;  /* 0x0000000c0d108211 */ /* 0x000fe400078f18ff */
[----:B------:R-:W-:Y:S02]  /*1480*/  @!P0 LEA.HI R13, R7, R0, RZ, 0x3 ;  /* 0x00000000070d8211 */ /* 0x000fe400078f18ff */
[----:B------:R-:W-:Y:S02]  /*1490*/  @!P0 LEA.HI R7, R6, R22, RZ, 0x3 ;  /* 0x0000001606078211 */ /* 0x000fe400078f18ff */
[----:B------:R-:W-:Y:S01]  /*14a0*/  ISETP.GE.AND P5, PT, R12, c[0x0][0x198], PT ;  /* 0x000066000c007a0c */ /* 0x000fe20003fa6270 */
[----:B------:R-:W4:Y:S01]  /*14b0*/  SHFL.IDX PT, R6, R19, 0x1, 0x181f ;  /* 0x00381f0013067f89 */ /* 0x000f2200000e0000 */
[----:B------:R-:W-:Y:S02]  /*14c0*/  ISETP.GE.AND P6, PT, R0, c[0x0][0x198], PT ;  /* 0x0000660000007a0c */ /* 0x000fe40003fc6270 */
[----:B------:R-:W-:-:S02]  /*14d0*/  @!P0 LOP3.LUT R16, R16, 0xfffffff8, RZ, 0xc0, !PT ;  /* 0xfffffff810108812 */ /* 0x000fc400078ec0ff */
[----:B------:R-:W-:Y:S02]  /*14e0*/  @!P0 LOP3.LUT R14, R13, 0xfffffff8, RZ, 0xc0, !PT ;  /* 0xfffffff80d0e8812 */ /* 0x000fe400078ec0ff */
[----:B------:R-:W-:Y:S01]  /*14f0*/  @!P0 LOP3.LUT R13, R7, 0xfffffff8, RZ, 0xc0, !PT ;  /* 0xfffffff8070d8812 */ /* 0x000fe200078ec0ff */
[--C-:B-1----:R-:W-:Y:S01]  /*1500*/  @!P0 IMAD.WIDE R16, R16, 0x2, R4.reuse ;  /* 0x0000000210108825 */ /* 0x102fe200078e0204 */
[----:B------:R-:W1:Y:S01]  /*1510*/  SHFL.IDX PT, R7, R20, 0x1, 0x181f ;  /* 0x00381f0014077f89 */ /* 0x000e6200000e0000 */
[----:B------:R-:W-:Y:S02]  /*1520*/  IADD3 R18, R18, 0x60, RZ ;  /* 0x0000006012127810 */ /* 0x000fe40007ffe0ff */
[----:B------:R-:W-:Y:S01]  /*1530*/  @!P0 IMAD.WIDE R14, R14, 0x2, R4 ;  /* 0x000000020e0e8825 */ /* 0x000fe200078e0204 */
[----:B--2---:R-:W-:Y:S02]  /*1540*/  LOP3.LUT R133, R133, 0xfffffffe, RZ, 0xc0, !PT ;  /* 0xfffffffe85857812 */ /* 0x004fe400078ec0ff */
[----:B---3--:R-:W-:Y:S01]  /*1550*/  @P3 SHF.R.S32.HI R9, RZ, 0x1f, R8 ;  /* 0x0000001fff093819 */ /* 0x008fe20000011408 */
[----:B------:R-:W-:Y:S01]  /*1560*/  @!P3 IMAD.MOV.U32 R9, RZ, RZ, R10 ;  /* 0x000000ffff09b224 */ /* 0x000fe200078e000a */
[C---:B------:R-:W-:Y:S01]  /*1570*/  @!P0 LEA R10, P4, R2.reuse, R4, 0x1 ;  /* 0x00000004020a8211 */ /* 0x040fe200078808ff */
[----:B------:R-:W-:Y:S01]  /*1580*/  @!P3 IMAD.MOV.U32 R8, RZ, RZ, R11 ;  /* 0x000000ffff08b224 */ /* 0x000fe200078e000b */
[----:B------:R-:W-:-:S02]  /*1590*/  ISETP.GE.AND P3, PT, R2, c[0x0][0x198], PT ;  /* 0x0000660002007a0c */ /* 0x000fc40003f66270 */
[----:B------:R-:W-:Y:S01]  /*15a0*/  @!P0 LEA.HI.X R11, R2, R5, R3, 0x1, P4 ;  /* 0x00000005020b8211 */ /* 0x000fe200020f0c03 */
[----:B------:R-:W-:Y:S01]  /*15b0*/  @!P0 IMAD.WIDE R4, R13, 0x2, R4 ;  /* 0x000000020d048825 */ /* 0x000fe200078e0204 */
[----:B------:R-:W-:-:S09]  /*15c0*/  ISETP.GE.AND P4, PT, R22, c[0x0][0x198], PT ;  /* 0x0000660016007a0c */ /* 0x000fd20003f86270 */
[----:B------:R2:W-:Y:S04]  /*15d0*/  @!P0 LDGSTS.E.BYPASS.LTC128B.128 [R76+0x100], [R10.64], !P3 ;  /* 0x001000000a4c8fae */ /* 0x0005e8000d901d50 */
[----:B------:R3:W-:Y:S04]  /*15e0*/  @!P0 LDGSTS.E.BYPASS.LTC128B.128 [R76+0x4100], [R16.64], !P5 ;  /* 0x04100000104c8fae */ /* 0x0007e8000e901d50 */
[----:B------:R5:W-:Y:S04]  /*15f0*/  @!P0 LDGSTS.E.BYPASS.LTC128B.128 [R76+0x8100], [R14.64], !P6 ;  /* 0x081000000e4c8fae */ /* 0x000be8000f101d50 */
[----:B------:R1:W-:Y:S01]  /*1600*/  @!P0 LDGSTS.E.BYPASS.LTC128B.128 [R76+0xc100], [R4.64], !P4 ;  /* 0x0c100000044c8fae */ /* 0x0003e2000e101d50 */
[----:B--2---:R-:W-:-:S04]  /*1610*/  @!P2 SHF.R.S32.HI R10, RZ, 0x1f, R12 ;  /* 0x0000001fff0aa819 */ /* 0x004fc8000001140c */
[----:B------:R-:W-:-:S04]  /*1620*/  @!P2 LEA.HI R10, R10, R12, RZ, 0x3 ;  /* 0x0000000c0a0aa211 */ /* 0x000fc800078f18ff */
[----:B---3--:R-:W-:Y:S02]  /*1630*/  @!P2 LOP3.LUT R16, R10, 0xfffffff8, RZ, 0xc0, !PT ;  /* 0xfffffff80a10a812 */ /* 0x008fe400078ec0ff */
[----:B----4-:R-:W-:Y:S02]  /*1640*/  @!P2 LEA R10, P0, R2, R6, 0x1 ;  /* 0x00000006020aa211 */ /* 0x010fe400078008ff */
[----:B-1----:R-:W-:Y:S01]  /*1650*/  @!P2 SHF.R.S32.HI R5, RZ, 0x1f, R0 ;  /* 0x0000001fff05a819 */ /* 0x002fe20000011400 */
[----:B------:R-:W-:Y:S01]  /*1660*/  @!P2 IMAD.WIDE R16, R16, 0x2, R6 ;  /* 0x000000021010a825 */ /* 0x000fe200078e0206 */
[----:B------:R-:W-:Y:S02]  /*1670*/  @!P2 SHF.R.S32.HI R4, RZ, 0x1f, R22 ;  /* 0x0000001fff04a819 */ /* 0x000fe40000011416 */
[----:B-----5:R-:W-:Y:S02]  /*1680*/  @!P2 LEA.HI R14, R5, R0, RZ, 0x3 ;  /* 0x00000000050ea211 */ /* 0x020fe400078f18ff */
[----:B------:R-:W-:-:S02]  /*1690*/  @!P2 LEA.HI R5, R4, R22, RZ, 0x3 ;  /* 0x000000160405a211 */ /* 0x000fc400078f18ff */
[----:B------:R-:W-:Y:S01]  /*16a0*/  SHFL.IDX PT, R4, R19, 0x2, 0x181f ;  /* 0x00581f0013047f89 */ /* 0x000fe200000e0000 */
[----:B------:R-:W-:Y:S02]  /*16b0*/  @!P2 LOP3.LUT R14, R14, 0xfffffff8, RZ, 0xc0, !PT ;  /* 0xfffffff80e0ea812 */ /* 0x000fe400078ec0ff */
[----:B------:R-:W-:Y:S02]  /*16c0*/  @!P2 LOP3.LUT R13, R5, 0xfffffff8, RZ, 0xc0, !PT ;  /* 0xfffffff8050da812 */ /* 0x000fe400078ec0ff */
[----:B------:R-:W1:Y:S01]  /*16d0*/  SHFL.IDX PT, R5, R20, 0x2, 0x181f ;  /* 0x00581f0014057f89 */ /* 0x000e6200000e0000 */
[----:B------:R-:W-:Y:S01]  /*16e0*/  @!P2 LEA.HI.X R11, R2, R7, R3, 0x1, P0 ;  /* 0x00000007020ba211 */ /* 0x000fe200000f0c03 */
[--C-:B------:R-:W-:Y:S01]  /*16f0*/  @!P2 IMAD.WIDE R14, R14, 0x2, R6.reuse ;  /* 0x000000020e0ea825 */ /* 0x100fe200078e0206 */
[----:B------:R-:W-:Y:S01]  /*1700*/  ISETP.GE.AND P0, PT, R18, UR4, PT ;  /* 0x0000000412007c0c */ /* 0x000fe2000bf06270 */
[----:B------:R-:W-:Y:S02]  /*1710*/  ULDC.64 UR4, c[0x0][0x1e8] ;  /* 0x00007a0000047ab9 */ /* 0x000fe40000000a00 */
[----:B------:R-:W-:Y:S01]  /*1720*/  @!P2 IMAD.WIDE R6, R13, 0x2, R6 ;  /* 0x000000020d06a825 */ /* 0x000fe200078e0206 */
[----:B------:R2:W-:Y:S01]  /*1730*/  @!P2 LDGSTS.E.BYPASS.LTC128B.128 [R76+0x1100], [R10.64], !P3 ;  /* 0x011000000a4cafae */ /* 0x0005e2000d901d50 */
[----:B------:R-:W-:Y:S01]  /*1740*/  @!P1 SHF.R.S32.HI R13, RZ, 0x1f, R0 ;  /* 0x0000001fff0d9819 */ /* 0x000fe20000011400 */
[----:B------:R-:W-:-:S02]  /*1750*/  UIMAD UR4, UR6, UR4, URZ ;  /* 0x00000004060472a4 */ /* 0x000fc4000f8e023f */
[----:B------:R3:W-:Y:S01]  /*1760*/  @!P2 LDGSTS.E.BYPASS.LTC128B.128 [R76+0x5100], [R16.64], !P5 ;  /* 0x05100000104cafae */ /* 0x0007e2000e901d50 */
[----:B------:R-:W-:Y:S01]  /*1770*/  @!P1 LEA.HI R13, R13, R0, RZ, 0x3 ;  /* 0x000000000d0d9211 */ /* 0x000fe200078f18ff */
[----:B------:R-:W-:Y:S02]  /*1780*/  UIMAD UR15, UR12, UR5, UR4 ;  /* 0x000000050c0f72a4 */ /* 0x000fe4000f8e0204 */
[----:B------:R4:W-:Y:S01]  /*1790*/  @!P2 LDGSTS.E.BYPASS.LTC128B.128 [R76+0x9100], [R14.64], !P6 ;  /* 0x091000000e4cafae */ /* 0x0009e2000f101d50 */
[----:B------:R-:W-:Y:S01]  /*17a0*/  ISETP.GE.AND P6, PT, R2, c[0x0][0x1d4], PT ;  /* 0x0000750002007a0c */ /* 0x000fe20003fc6270 */
[----:B------:R-:W-:Y:S02]  /*17b0*/  ULDC.64 UR4, c[0x0][0x210] ;  /* 0x0000840000047ab9 */ /* 0x000fe40000000a00 */
[----:B------:R5:W-:Y:S01]  /*17c0*/  @!P2 LDGSTS.E.BYPASS.LTC128B.128 [R76+0xd100], [R6.64], !P4 ;  /* 0x0d100000064cafae */ /* 0x000be2000e101d50 */
[----:B------:R-:W-:-:S03]  /*17d0*/  UIMAD UR4, UR6, UR4, URZ ;  /* 0x00000004060472a4 */ /* 0x000fc6000f8e023f */
[----:B------:R-:W-:Y:S02]  /*17e0*/  ULDC.64 UR6, c[0x0][0x1e0] ;  /* 0x0000780000067ab9 */ /* 0x000fe40000000a00 */
[----:B------:R-:W-:Y:S02]  /*17f0*/  UIMAD.WIDE.U32 UR26, UR21, UR6, URZ ;  /* 0x00000006151a72a5 */ /* 0x000fe4000f8e003f */
[----:B------:R-:W-:Y:S02]  /*1800*/  UIMAD UR21, UR21, UR7, URZ ;  /* 0x00000007151572a4 */ /* 0x000fe4000f8e023f */
[----:B------:R-:W-:Y:S02]  /*1810*/  UIMAD UR22, UR12, UR5, UR4 ;  /* 0x000000050c1672a4 */ /* 0x000fe4000f8e0204 */
[----:B------:R-:W-:Y:S02]  /*1820*/  UIADD3 UR21, UR27, UR21, URZ ;  /* 0x000000151b157290 */ /* 0x000fe4000fffe03f */
[----:B------:R-:W-:Y:S01]  /*1830*/  ULDC.64 UR4, c[0x0][0x208] ;  /* 0x0000820000047ab9 */ /* 0x000fe20000000a00 */
[----:B--2---:R-:W2:Y:S01]  /*1840*/  SHFL.IDX PT, R10, R19, 0x3, 0x181f ;  /* 0x00781f00130a7f89 */ /* 0x004ea200000e0000 */
[----:B------:R-:W-:-:S03]  /*1850*/  UIMAD.WIDE.U32 UR24, UR20, UR4, URZ ;  /* 0x00000004141872a5 */ /* 0x000fc6000f8e003f */
[----:B------:R-:W2:Y:S01]  /*1860*/  SHFL.IDX PT, R11, R20, 0x3, 0x181f ;  /* 0x00781f00140b7f89 */ /* 0x000ea200000e0000 */
[----:B----4-:R-:W-:Y:S02]  /*1870*/  @!P1 LOP3.LUT R14, R13, 0xfffffff8, RZ, 0xc0, !PT ;  /* 0xfffffff80d0e9812 */ /* 0x010fe400078ec0ff */
[----:B-----5:R-:W-:-:S03]  /*1880*/  @!P1 SHF.R.S32.HI R6, RZ, 0x1f, R12 ;  /* 0x0000001fff069819 */ /* 0x020fc6000001140c */
[----:B-1----:R-:W-:Y:S01]  /*1890*/  @!P1 IMAD.WIDE R14, R14, 0x2, R4 ;  /* 0x000000020e0e9825 */ /* 0x002fe200078e0204 */
[----:B------:R-:W-:Y:S02]  /*18a0*/  @!P1 SHF.R.S32.HI R7, RZ, 0x1f, R22 ;  /* 0x0000001fff079819 */ /* 0x000fe40000011416 */
[----:B------:R-:W-:Y:S02]  /*18b0*/  @!P1 LEA.HI R6, R6, R12, RZ, 0x3 ;  /* 0x0000000c06069211 */ /* 0x000fe400078f18ff */
[----:B------:R-:W-:Y:S02]  /*18c0*/  @!P1 LEA.HI R7, R7, R22, RZ, 0x3 ;  /* 0x0000001607079211 */ /* 0x000fe400078f18ff */
[----:B---3--:R-:W-:Y:S02]  /*18d0*/  @!P1 LOP3.LUT R16, R6, 0xfffffff8, RZ, 0xc0, !PT ;  /* 0xfffffff806109812 */ /* 0x008fe400078ec0ff */
[----:B------:R-:W-:Y:S02]  /*18e0*/  @!P1 LEA R6, P2, R2, R4, 0x1 ;  /* 0x0000000402069211 */ /* 0x000fe400078408ff */
[----:B------:R-:W-:Y:S01]  /*18f0*/  @!P1 LOP3.LUT R13, R7, 0xfffffff8, RZ, 0xc0, !PT ;  /* 0xfffffff8070d9812 */ /* 0x000fe200078ec0ff */
[----:B------:R-:W-:Y:S01]  /*1900*/  @!P1 IMAD.WIDE R16, R16, 0x2, R4 ;  /* 0x0000000210109825 */ /* 0x000fe200078e0204 */
[----:B------:R-:W-:-:S02]  /*1910*/  @!P1 LEA.HI.X R7, R2, R5, R3, 0x1, P2 ;  /* 0x0000000502079211 */ /* 0x000fc400010f0c03 */
[----:B------:R-:W-:Y:S01]  /*1920*/  ISETP.GE.AND P2, PT, R0, c[0x0][0x198], PT ;  /* 0x0000660000007a0c */ /* 0x000fe20003f46270 */
[----:B------:R-:W-:Y:S01]  /*1930*/  @!P1 IMAD.WIDE R4, R13, 0x2, R4 ;  /* 0x000000020d049825 */ /* 0x000fe200078e0204 */
[----:B------:R-:W-:Y:S01]  /*1940*/  SHF.R.S32.HI R13, RZ, 0x1f, R77 ;  /* 0x0000001fff0d7819 */ /* 0x000fe2000001144d */
[----:B------:R1:W-:Y:S04]  /*1950*/  @!P1 LDGSTS.E.BYPASS.LTC128B.128 [R76+0x2100], [R6.64], !P3 ;  /* 0x02100000064c9fae */ /* 0x0003e8000d901d50 */
[----:B------:R3:W-:Y:S01]  /*1960*/  @!P1 LDGSTS.E.BYPASS.LTC128B.128 [R76+0x6100], [R16.64], !P5 ;  /* 0x06100000104c9fae */ /* 0x0007e2000e901d50 */
[----:B------:R-:W-:-:S05]  /*1970*/  ISETP.GE.AND P5, PT, R12, c[0x0][0x1d4], PT ;  /* 0x000075000c007a0c */ /* 0x000fca0003fa6270 */
[----:B------:R4:W-:Y:S04]  /*1980*/  @!P1 LDGSTS.E.BYPASS.LTC128B.128 [R76+0xa100], [R14.64], !P2 ;  /* 0x0a1000000e4c9fae */ /* 0x0009e8000d101d50 */
[----:B------:R2:W-:Y:S04]  /*1990*/  @!P1 LDGSTS.E.BYPASS.LTC128B.128 [R76+0xe100], [R4.64], !P4 ;  /* 0x0e100000044c9fae */ /* 0x0005e8000e101d50 */
[----:B------:R-:W-:Y:S02]  /*19a0*/  @P5 LOP3.LUT R133, R133, 0x1, RZ, 0xfc, !PT ;  /* 0x0000000185855812 */ /* 0x000fe400078efcff */
[----:B------:R-:W-:-:S03]  /*19b0*/  ISETP.GE.AND P5, PT, R0, c[0x0][0x1d4], PT ;  /* 0x0000750000007a0c */ /* 0x000fc60003fa6270 */
[----:B------:R-:W-:Y:S01]  /*19c0*/  STL [R1+0x28], R133 ;  /* 0x0000288501007387 */ /* 0x000fe20000100800 */
[----:B-1----:R-:W-:Y:S01]  /*19d0*/  @!P0 SHF.R.S32.HI R6, RZ, 0x1f, R12 ;  /* 0x0000001fff068819 */ /* 0x002fe2000001140c */
[----:B------:R-:W-:-:S04]  /*19e0*/  IMAD R7, R13, c[0x0][0x1e0], RZ ;  /* 0x000078000d077a24 */ /* 0x000fc800078e02ff */
[----:B------:R-:W-:Y:S01]  /*19f0*/  IMAD R7, R77, c[0x0][0x1e4], R7 ;  /* 0x000079004d077a24 */ /* 0x000fe200078e0207 */
[----:B----4-:R-:W-:Y:S01]  /*1a00*/  @!P0 LEA.HI R14, R6, R12, RZ, 0x3 ;  /* 0x0000000c060e8211 */ /* 0x010fe200078f18ff */
[----:B------:R-:W-:Y:S01]  /*1a10*/  IMAD R6, R13, c[0x0][0x208], RZ ;  /* 0x000082000d067a24 */ /* 0x000fe200078e02ff */
[----:B--2---:R-:W-:-:S03]  /*1a20*/  @!P0 LEA R4, P1, R2, R10, 0x1 ;  /* 0x0000000a02048211 */ /* 0x004fc600078208ff */
[----:B------:R-:W-:Y:S01]  /*1a30*/  IMAD R13, R77, c[0x0][0x20c], R6 ;  /* 0x000083004d0d7a24 */ /* 0x000fe200078e0206 */
[----:B------:R-:W-:Y:S02]  /*1a40*/  @!P0 SHF.R.S32.HI R6, RZ, 0x1f, R0 ;  /* 0x0000001fff068819 */ /* 0x000fe40000011400 */
[----:B------:R-:W-:Y:S02]  /*1a50*/  @!P0 LEA.HI.X R5, R2, R11, R3, 0x1, P1 ;  /* 0x0000000b02058211 */ /* 0x000fe400008f0c03 */
[----:B------:R-:W-:Y:S01]  /*1a60*/  @!P0 LEA.HI R6, R6, R0, RZ, 0x3 ;  /* 0x0000000006068211 */ /* 0x000fe200078f18ff */
[----:B------:R-:W-:Y:S01]  /*1a70*/  IMAD.U32 R0, RZ, RZ, UR12 ;  /* 0x0000000cff007e24 */ /* 0x000fe2000f8e00ff */
[----:B------:R-:W-:Y:S01]  /*1a80*/  ISETP.GE.AND P1, PT, R12, c[0x0][0x198], PT ;  /* 0x000066000c007a0c */ /* 0x000fe20003f26270 */
[----:B------:R1:W-:Y:S01]  /*1a90*/  @!P0 LDGSTS.E.BYPASS.LTC128B.128 [R76+0x3100], [R4.64], !P3 ;  /* 0x03100000044c8fae */ /* 0x0003e2000d901d50 */
[----:B------:R-:W-:Y:S02]  /*1aa0*/  @!P0 LOP3.LUT R14, R14, 0xfffffff8, RZ, 0xc0, !PT ;  /* 0xfffffff80e0e8812 */ /* 0x000fe400078ec0ff */
[----:B------:R-:W-:-:S02]  /*1ab0*/  @!P0 LOP3.LUT R6, R6, 0xfffffff8, RZ, 0xc0, !PT ;  /* 0xfffffff806068812 */ /* 0x000fc400078ec0ff */
[----:B------:R-:W-:Y:S01]  /*1ac0*/  LOP3.LUT P3, RZ, R133, 0x1, RZ, 0xc0, !PT ;  /* 0x0000000185ff7812 */ /* 0x000fe2000786c0ff */
[----:B------:R-:W-:-:S06]  /*1ad0*/  @!P0 IMAD.WIDE R14, R14, 0x2, R10 ;  /* 0x000000020e0e8825 */ /* 0x000fcc00078e020a */
[----:B------:R2:W-:Y:S01]  /*1ae0*/  @!P0 LDGSTS.E.BYPASS.LTC128B.128 [R76+0x7100], [R14.64], !P1 ;  /* 0x071000000e4c8fae */ /* 0x0005e2000c901d50 */
[----:B-1----:R-:W-:-:S04]  /*1af0*/  IMAD.WIDE.U32 R4, R77, c[0x0][0x1e0], R2 ;  /* 0x000078004d047a25 */ /* 0x002fc800078e0002 */
[----:B------:R-:W-:-:S04]  /*1b00*/  IMAD.WIDE.U32 R2, R77, c[0x0][0x208], R2 ;  /* 0x000082004d027a25 */ /* 0x000fc800078e0002 */
[----:B------:R-:W-:Y:S02]  /*1b10*/  IMAD.IADD R5, R5, 0x1, R7 ;  /* 0x0000000105057824 */ /* 0x000fe400078e0207 */
[----:B------:R-:W-:Y:S02]  /*1b20*/  IMAD.IADD R3, R3, 0x1, R13 ;  /* 0x0000000103037824 */ /* 0x000fe400078e020d */
[----:B------:R-:W-:-:S04]  /*1b30*/  @!P0 IMAD.WIDE R6, R6, 0x2, R10 ;  /* 0x0000000206068825 */ /* 0x000fc800078e020a */
[C---:B------:R-:W-:Y:S01]  /*1b40*/  IMAD.WIDE.U32 R4, R0.reuse, c[0x0][0x1e8], R4 ;  /* 0x00007a0000047a25 */ /* 0x040fe200078e0004 */
[----:B------:R1:W-:Y:S03]  /*1b50*/  @!P0 LDGSTS.E.BYPASS.LTC128B.128 [R76+0xb100], [R6.64], !P2 ;  /* 0x0b100000064c8fae */ /* 0x0003e6000d101d50 */
[----:B------:R-:W-:Y:S01]  /*1b60*/  IMAD.WIDE.U32 R2, R0, c[0x0][0x210], R2 ;  /* 0x0000840000027a25 */ /* 0x000fe200078e0002 */
[----:B------:R-:W-:Y:S02]  /*1b70*/  IADD3 R0, -R77, UR23, RZ ;  /* 0x000000174d007c10 */ /* 0x000fe4000fffe1ff */
[----:B------:R-:W-:Y:S01]  /*1b80*/  IADD3 R5, R5, UR15, RZ ;  /* 0x0000000f05057c10 */ /* 0x000fe2000fffe0ff */
[----:B------:R-:W-:Y:S01]  /*1b90*/  USHF.R.S32.HI UR15, URZ, 0x1f, UR20 ;  /* 0x0000001f3f0f7899 */ /* 0x000fe20008011414 */
[C---:B------:R-:W-:Y:S02]  /*1ba0*/  ISETP.GE.AND P2, PT, R0.reuse, 0x1, PT ;  /* 0x000000010000780c */ /* 0x040fe40003f46270 */
[----:B------:R-:W-:Y:S01]  /*1bb0*/  ISETP.GE.AND P1, PT, R0, 0x21, PT ;  /* 0x000000210000780c */ /* 0x000fe20003f26270 */
[----:B------:R-:W-:Y:S01]  /*1bc0*/  IMAD.WIDE.U32 R80, R8, c[0x0][0x1f0], R4 ;  /* 0x00007c0008507a25 */ /* 0x000fe200078e0004 */
[----:B------:R-:W-:Y:S01]  /*1bd0*/  IADD3 R3, R3, UR22, RZ ;  /* 0x0000001603037c10 */ /* 0x000fe2000fffe0ff */
[----:B------:R-:W-:-:S02]  /*1be0*/  UIMAD UR22, UR21, UR20, URZ ;  /* 0x00000014151672a4 */ /* 0x000fc4000f8e023f */
[----:B------:R-:W-:Y:S01]  /*1bf0*/  IMAD.U32 R4, RZ, RZ, UR26 ;  /* 0x0000001aff047e24 */ /* 0x000fe2000f8e00ff */
[----:B------:R-:W-:Y:S01]  /*1c00*/  UIMAD UR4, UR15, UR4, URZ ;  /* 0x000000040f0472a4 */ /* 0x000fe2000f8e023f */
[----:B------:R-:W-:Y:S01]  /*1c10*/  IMAD.MOV.U32 R78, RZ, RZ, R80 ;  /* 0x000000ffff4e7224 */ /* 0x000fe200078e0050 */
[----:B------:R-:W-:Y:S01]  /*1c20*/  UIMAD UR22, UR15, UR26, UR22 ;  /* 0x0000001a0f1672a4 */ /* 0x000fe2000f8e0216 */
[----:B------:R-:W-:Y:S01]  /*1c30*/  IMAD.WIDE.U32 R26, R8, c[0x0][0x218], R2 ;  /* 0x00008600081a7a25 */ /* 0x000fe200078e0002 */
[----:B------:R-:W-:Y:S01]  /*1c40*/  USHF.L.U32 UR15, UR6, 0x5, URZ ;  /* 0x00000005060f7899 */ /* 0x000fe2000800063f */
[----:B------:R-:W-:Y:S01]  /*1c50*/  STL.64 [R1+0x38], R80 ;  /* 0x0000385001007387 */ /* 0x000fe20000100a00 */
[----:B------:R-:W-:Y:S01]  /*1c60*/  UIMAD UR4, UR20, UR5, UR4 ;  /* 0x00000005140472a4 */ /* 0x000fe2000f8e0204 */
[----:B------:R-:W-:Y:S02]  /*1c70*/  IMAD.U32 R5, RZ, RZ, UR27 ;  /* 0x0000001bff057e24 */ /* 0x000fe4000f8e00ff */
[----:B------:R-:W-:Y:S01]  /*1c80*/  UMOV UR5, 0x5 ;  /* 0x0000000500057882 */ /* 0x000fe20000000000 */
[----:B------:R-:W-:Y:S01]  /*1c90*/  IMAD.MOV.U32 R24, RZ, RZ, R26 ;  /* 0x000000ffff187224 */ /* 0x000fe200078e001a */
[----:B-1----:R-:W-:Y:S01]  /*1ca0*/  @!P0 SHF.R.S32.HI R6, RZ, 0x1f, R22 ;  /* 0x0000001fff068819 */ /* 0x002fe20000011416 */
[----:B------:R-:W-:Y:S01]  /*1cb0*/  USHF.L.U64.HI UR6, UR6, UR5, UR7 ;  /* 0x0000000506067299 */ /* 0x000fe20008010207 */
[----:B------:R-:W-:Y:S01]  /*1cc0*/  IMAD.U32 R7, RZ, RZ, UR25 ;  /* 0x00000019ff077e24 */ /* 0x000fe2000f8e00ff */
[----:B------:R-:W-:Y:S01]  /*1cd0*/  UIADD3 UR4, UR25, UR4, URZ ;  /* 0x0000000419047290 */ /* 0x000fe2000fffe03f */
[----:B------:R-:W-:Y:S01]  /*1ce0*/  @!P0 LEA.HI R0, R6, R22, RZ, 0x3 ;  /* 0x0000001606008211 */ /* 0x000fe200078f18ff */
[----:B------:R-:W-:-:S02]  /*1cf0*/  IMAD R6, R9, c[0x0][0x1f0], RZ ;  /* 0x00007c0009067a24 */ /* 0x000fc400078e02ff */
[----:B------:R-:W-:Y:S01]  /*1d00*/  UIMAD UR4, UR4, 0x30, URZ ;  /* 0x00000030040478a4 */ /* 0x000fe2000f8e023f */
[----:B------:R-:W-:Y:S01]  /*1d10*/  @!P0 LOP3.LUT R0, R0, 0xfffffff8, RZ, 0xc0, !PT ;  /* 0xfffffff800008812 */ /* 0x000fe200078ec0ff */
[----:B------:R-:W-:-:S04]  /*1d20*/  IMAD R6, R8, c[0x0][0x1f4], R6 ;  /* 0x00007d0008067a24 */ /* 0x000fc800078e0206 */
[----:B------:R-:W-:-:S04]  /*1d30*/  @!P0 IMAD.WIDE R10, R0, 0x2, R10 ;  /* 0x00000002000a8825 */ /* 0x000fc800078e020a */
[----:B------:R-:W-:Y:S01]  /*1d40*/  IMAD R0, R9, c[0x0][0x218], RZ ;  /* 0x0000860009007a24 */ /* 0x000fe200078e02ff */
[----:B------:R1:W-:Y:S01]  /*1d50*/  @!P0 LDGSTS.E.BYPASS.LTC128B.128 [R76+0xf100], [R10.64], !P4 ;  /* 0x0f1000000a4c8fae */ /* 0x0003e2000e101d50 */
[----:B------:R-:W-:Y:S01]  /*1d60*/  IMAD.IADD R79, R81, 0x1, R6 ;  /* 0x00000001514f7824 */ /* 0x000fe200078e0206 */
[----:B------:R-:W-:Y:S01]  /*1d70*/  ISETP.GE.AND P4, PT, R22, c[0x0][0x1d4], PT ;  /* 0x0000750016007a0c */ /* 0x000fe20003f86270 */
[----:B------:R-:W-:Y:S01]  /*1d80*/  IMAD R0, R8, c[0x0][0x21c], R0 ;  /* 0x0000870008007a24 */ /* 0x000fe200078e0200 */
[----:B------:R-:W0:Y:S01]  /*1d90*/  LDGDEPBAR ;  /* 0x00000000000079af */ /* 0x000e220000000000 */
[----:B------:R-:W-:-:S03]  /*1da0*/  IMAD.WIDE.U32 R2, R4, UR20, R78 ;  /* 0x0000001404027c25 */ /* 0x000fc6000f8e004e */
[----:B------:R-:W-:Y:S01]  /*1db0*/  STL.64 [R1+0x30], R78 ;  /* 0x0000304e01007387 */ /* 0x000fe20000100a00 */
[----:B------:R-:W-:Y:S01]  /*1dc0*/  IMAD.IADD R25, R27, 0x1, R0 ;  /* 0x000000011b197824 */ /* 0x000fe200078e0200 */
[----:B------:R-:W-:Y:S01]  /*1dd0*/  IADD3 R0, R3, UR22, RZ ;  /* 0x0000001603007c10 */ /* 0x000fe2000fffe0ff */
[----:B------:R-:W-:Y:S01]  /*1de0*/  IMAD.U32 R6, RZ, RZ, UR24 ;  /* 0x00000018ff067e24 */ /* 0x000fe2000f8e00ff */
[----:B------:R-:W-:Y:S01]  /*1df0*/  @P2 LEA R4, P0, R2, c[0x0][0x1c8], 0x1 ;  /* 0x0000720002042a11 */ /* 0x000fe200078008ff */
[----:B------:R-:W-:Y:S02]  /*1e00*/  STL.64 [R1+0x48], R26 ;  /* 0x0000481a01007387 */ /* 0x000fe40000100a00 */
[----:B------:R-:W-:Y:S01]  /*1e10*/  IMAD.WIDE.U32 R6, R6, 0x30, R24 ;  /* 0x0000003006067825 */ /* 0x000fe200078e0018 */
[C---:B------:R-:W-:Y:S01]  /*1e20*/  @P2 LEA.HI.X R5, R2.reuse, c[0x0][0x1cc], R0, 0x1, P0 ;  /* 0x0000730002052a11 */ /* 0x040fe200000f0c00 */
[----:B------:R-:W-:Y:S01]  /*1e30*/  STL.64 [R1+0x40], R24 ;  /* 0x0000401801007387 */ /* 0x000fe20000100a00 */
[----:B------:R-:W-:-:S03]  /*1e40*/  @P1 IADD3 R2, P0, R2, UR15, RZ ;  /* 0x0000000f02021c10 */ /* 0x000fc6000ff1e0ff */
[----:B------:R4:W-:Y:S01]  /*1e50*/  @P2 LDGSTS.E.BYPASS.LTC128B.128 [R76+0x10100], [R4.64], !P6 ;  /* 0x10100000044c2fae */ /* 0x0009e2000f101d50 */
[----:B------:R-:W-:Y:S02]  /*1e60*/  @P1 IADD3.X R0, R0, UR6, RZ, P0, !PT ;  /* 0x0000000600001c10 */ /* 0x000fe400087fe4ff */
[----:B------:R-:W-:Y:S01]  /*1e70*/  @P1 LEA R8, P0, R2, c[0x0][0x1c8], 0x1 ;  /* 0x0000720002081a11 */ /* 0x000fe200078008ff */
[----:B------:R4:W-:Y:S01]  /*1e80*/  @P2 LDGSTS.E.BYPASS.LTC128B.128 [R76+0x11900], [R4.64+0x80], !P3 ;  /* 0x11900080044c2fae */ /* 0x0009e2000d901d50 */
[----:B------:R-:W-:Y:S02]  /*1e90*/  ISETP.GT.AND P3, PT, R132, 0x7f, PT ;  /* 0x0000007f8400780c */ /* 0x000fe40003f64270 */
[----:B------:R-:W-:Y:S01]  /*1ea0*/  @P1 LEA.HI.X R9, R2, c[0x0][0x1cc], R0, 0x1, P0 ;  /* 0x0000730002091a11 */ /* 0x000fe200000f0c00 */
[----:B------:R4:W-:Y:S01]  /*1eb0*/  @P2 LDGSTS.E.BYPASS.LTC128B.128 [R76+0x13100], [R4.64+0x100], !P5 ;  /* 0x13100100044c2fae */ /* 0x0009e2000e901d50 */
[----:B------:R-:W-:Y:S02]  /*1ec0*/  IADD3 R0, R7, UR4, RZ ;  /* 0x0000000407007c10 */ /* 0x000fe4000fffe0ff */
[----:B------:R-:W-:Y:S01]  /*1ed0*/  LEA R12, P0, R6, c[0x0][0x1f8], 0x1 ;  /* 0x00007e00060c7a11 */ /* 0x000fe200078008ff */
[----:B------:R4:W-:Y:S01]  /*1ee0*/  @P2 LDGSTS.E.BYPASS.LTC128B.128 [R76+0x14900], [R4.64+0x180], !P4 ;  /* 0x14900180044c2fae */ /* 0x0009e2000e101d50 */
[----:B------:R-:W-:-:S02]  /*1ef0*/  LOP3.LUT P2, RZ, R133, 0x1, RZ, 0xc0, !PT ;  /* 0x0000000185ff7812 */ /* 0x000fc4000784c0ff */
[----:B------:R-:W-:Y:S01]  /*1f00*/  LEA.HI.X R13, R6, c[0x0][0x1fc], R0, 0x1, P0 ;  /* 0x00007f00060d7a11 */ /* 0x000fe200000f0c00 */
[----:B------:R-:W-:Y:S01]  /*1f10*/  IMAD.SHL.U32 R6, R77, 0x8, RZ ;  /* 0x000000084d067824 */ /* 0x000fe200078e00ff */
[----:B------:R5:W-:Y:S01]  /*1f20*/  @P1 LDGSTS.E.BYPASS.LTC128B.128 [R76+0x11100], [R8.64], !P6 ;  /* 0x11100000084c1fae */ /* 0x000be2000f101d50 */
[----:B------:R-:W-:Y:S01]  /*1f30*/  @!P3 IMAD.MOV.U32 R7, RZ, RZ, c[0x0][0x208] ;  /* 0x00008200ff07b624 */ /* 0x000fe200078e00ff */
[----:B---3--:R-:W-:Y:S01]  /*1f40*/  P2R R16, PR, RZ, 0x8 ;  /* 0x00000008ff107803 */ /* 0x008fe20000000000 */
[----:B-1----:R-:W-:-:S03]  /*1f50*/  @!P3 IMAD.MOV.U32 R11, RZ, RZ, c[0x0][0x20c] ;  /* 0x00008300ff0bb624 */ /* 0x002fc600078e00ff */
[----:B--2---:R-:W-:-:S03]  /*1f60*/  @!P3 LEA R14, P0, R7, R12, 0x6 ;  /* 0x0000000c070eb211 */ /* 0x004fc600078030ff */
[----:B------:R5:W-:Y:S01]  /*1f70*/  @P1 LDGSTS.E.BYPASS.LTC128B.128 [R76+0x12900], [R8.64+0x80], !P2 ;  /* 0x12900080084c1fae */ /* 0x000be2000d101d50 */
[----:B------:R-:W-:Y:S02]  /*1f80*/  @!P3 LEA.HI.X R15, R7, R13, R11, 0x6, P0 ;  /* 0x0000000d070fb211 */ /* 0x000fe400000f340b */
[----:B------:R-:W-:Y:S01]  /*1f90*/  LOP3.LUT P0, RZ, R21, 0x2, RZ, 0xc0, !PT ;  /* 0x0000000215ff7812 */ /* 0x000fe2000780c0ff */
[----:B------:R5:W-:Y:S01]  /*1fa0*/  @P1 LDGSTS.E.BYPASS.LTC128B.128 [R76+0x14100], [R8.64+0x100], !P5 ;  /* 0x14100100084c1fae */ /* 0x000be2000e901d50 */
[----:B------:R-:W-:-:S03]  /*1fb0*/  SEL R7, RZ, 0x1, P6 ;  /* 0x00000001ff077807 */ /* 0x000fc60003000000 */
[----:B------:R5:W-:Y:S04]  /*1fc0*/  @P1 LDGSTS.E.BYPASS.LTC128B.128 [R76+0x15900], [R8.64+0x180], !P4 ;  /* 0x15900180084c1fae */ /* 0x000be8000e101d50 */
[----:B------:R-:W0:Y:S01]  /*1fd0*/  LDGDEPBAR ;  /* 0x00000000000079af */ /* 0x000e220000000000 */
[----:B----4-:R-:W-:-:S04]  /*1fe0*/  LEA.HI R4, R75, R132, RZ, 0x4 ;  /* 0x000000844b047211 */ /* 0x010fc800078f20ff */
[----:B------:R-:W-:Y:S02]  /*1ff0*/  LOP3.LUT R2, R4, 0xfffffff0, RZ, 0xc0, !PT ;  /* 0xfffffff004027812 */ /* 0x000fe400078ec0ff */
[----:B------:R-:W-:-:S03]  /*2000*/  SHF.R.S32.HI R3, RZ, 0x4, R4 ;  /* 0x00000004ff037819 */ /* 0x000fc60000011404 */
[----:B------:R-:W-:Y:S01]  /*2010*/  IMAD.IADD R0, R132, 0x1, -R2 ;  /* 0x0000000184007824 */ /* 0x000fe200078e0a02 */
[----:B------:R-:W-:Y:S01]  /*2020*/  LEA.HI R4, R4, R3, RZ, 0x1 ;  /* 0x0000000304047211 */ /* 0x000fe200078f08ff */
[----:B------:R-:W-:-:S03]  /*2030*/  IMAD.SHL.U32 R2, R21, 0x40, RZ ;  /* 0x0000004015027824 */ /* 0x000fc600078e00ff */
[----:B------:R-:W-:Y:S02]  /*2040*/  SHF.R.S32.HI R5, RZ, 0x1f, R0 ;  /* 0x0000001fff057819 */ /* 0x000fe40000011400 */
[----:B------:R-:W-:Y:S02]  /*2050*/  LOP3.LUT R2, R2, 0x1c0, RZ, 0xc0, !PT ;  /* 0x000001c002027812 */ /* 0x000fe400078ec0ff */
[----:B------:R-:W-:Y:S02]  /*2060*/  LEA.HI R10, R5, R0, RZ, 0x3 ;  /* 0x00000000050a7211 */ /* 0x000fe400078f18ff */
[----:B------:R-:W-:Y:S02]  /*2070*/  LOP3.LUT R4, R4, 0xfffffffe, RZ, 0xc0, !PT ;  /* 0xfffffffe04047812 */ /* 0x000fe400078ec0ff */
[----:B------:R-:W-:Y:S01]  /*2080*/  LOP3.LUT R5, R10, 0xfffffff8, RZ, 0xc0, !PT ;  /* 0xfffffff80a057812 */ /* 0x000fe200078ec0ff */
[----:B------:R-:W-:-:S04]  /*2090*/  DEPBAR.LE SB0, 0x1 ;  /* 0x000080400000791a */ /* 0x000fc80000000000 */
[----:B------:R-:W-:Y:S01]  /*20a0*/  LOP3.LUT R6, R2, 0x8, R6, 0xf8, !PT ;  /* 0x0000000802067812 */ /* 0x000fe200078ef806 */
[----:B------:R-:W-:Y:S01]  /*20b0*/  IMAD.IADD R3, R3, 0x1, -R4 ;  /* 0x0000000103037824 */ /* 0x000fe200078e0a04 */
[----:B------:R-:W-:Y:S01]  /*20c0*/  SHF.R.U32.HI R2, RZ, 0x3, R2 ;  /* 0x00000003ff027819 */ /* 0x000fe20000011602 */
[----:B------:R-:W-:Y:S01]  /*20d0*/  IMAD.IADD R4, R0, 0x1, -R5 ;  /* 0x0000000100047824 */ /* 0x000fe200078e0a05 */
[----:B------:R-:W-:Y:S02]  /*20e0*/  SEL R5, RZ, 0x4, P5 ;  /* 0x00000004ff057807 */ /* 0x000fe40002800000 */
[----:B------:R-:W-:Y:S01]  /*20f0*/  LOP3.LUT R0, R6, R2, RZ, 0x3c, !PT ;  /* 0x0000000206007212 */ /* 0x000fe200078e3cff */
[C---:B------:R-:W-:Y:S01]  /*2100*/  IMAD.SHL.U32 R2, R4.reuse, 0x40, RZ ;  /* 0x0000004004027824 */ /* 0x040fe200078e00ff */
[----:B------:R-:W-:Y:S01]  /*2110*/  SEL R6, RZ, 0x2, P2 ;  /* 0x00000002ff067807 */ /* 0x000fe20001000000 */
[----:B------:R-:W-:Y:S01]  /*2120*/  BAR.SYNC.DEFER_BLOCKING 0x0 ;  /* 0x0000000000007b1d */ /* 0x000fe20000010000 */
[----:B------:R-:W-:Y:S01]  /*2130*/  LOP3.LUT P1, RZ, R4, 0x4, RZ, 0xc0, !PT ;  /* 0x0000000404ff7812 */ /* 0x000fe2000782c0ff */
[C---:B------:R-:W-:Y:S01]  /*2140*/  IMAD R0, R3.reuse, 0x200, R0 ;  /* 0x0000020003007824 */ /* 0x040fe200078e0200 */
[----:B------:R-:W-:Y:S01]  /*2150*/  LOP3.LUT R2, R2, 0x1c0, RZ, 0xc0, !PT ;  /* 0x000001c002027812 */ /* 0x000fe200078ec0ff */
[----:B------:R-:W-:Y:S01]  /*2160*/  IMAD.SHL.U32 R3, R3, 0x8, RZ ;  /* 0x0000000803037824 */ /* 0x000fe200078e00ff */
[----:B------:R-:W-:Y:S01]  /*2170*/  IADD3 R5, R5, R6, R7 ;  /* 0x0000000605057210 */ /* 0x000fe20007ffe007 */
[----:B------:R-:W-:Y:S01]  /*2180*/  IMAD.SHL.U32 R135, R0, 0x2, RZ ;  /* 0x0000000200877824 */ /* 0x000fe200078e00ff */
[----:B------:R-:W-:-:S02]  /*2190*/  P2R R7, PR, RZ, 0x40 ;  /* 0x00000040ff077803 */ /* 0x000fc40000000000 */
[----:B------:R-:W-:Y:S02]  /*21a0*/  LOP3.LUT R3, R2, 0x8, R3, 0xf8, !PT ;  /* 0x0000000802037812 */ /* 0x000fe400078ef803 */
[----:B------:R-:W-:Y:S02]  /*21b0*/  SHF.R.U32.HI R2, RZ, 0x3, R2 ;  /* 0x00000003ff027819 */ /* 0x000fe40000011602 */
[----:B------:R-:W-:Y:S02]  /*21c0*/  IADD3 R0, R135, 0x10100, RZ ;  /* 0x0001010087007810 */ /* 0x000fe40007ffe0ff */
[----:B------:R-:W-:Y:S01]  /*21d0*/  LOP3.LUT R2, R3, R2, RZ, 0x3c, !PT ;  /* 0x0000000203027212 */ /* 0x000fe200078e3cff */
[----:B------:R-:W-:Y:S01]  /*21e0*/  IMAD.SHL.U32 R3, R10, 0x40, RZ ;  /* 0x000000400a037824 */ /* 0x000fe200078e00ff */
[----:B------:R-:W-:Y:S02]  /*21f0*/  IADD3 R242, R135, 0x10120, RZ ;  /* 0x0001012087f27810 */ /* 0x000fe40007ffe0ff */
[----:B------:R-:W-:-:S02]  /*2200*/  @P0 IADD3 R242, R0, -0x20, RZ ;  /* 0xffffffe000f20810 */ /* 0x000fc40007ffe0ff */
[----:B------:R-:W-:Y:S01]  /*2210*/  LOP3.LUT R3, R2, 0xfffffe00, R3, 0xf8, !PT ;  /* 0xfffffe0002037812 */ /* 0x000fe200078ef803 */
[----:B------:R-:W-:Y:S01]  /*2220*/  IMAD.MOV.U32 R2, RZ, RZ, 0x40 ;  /* 0x00000040ff027424 */ /* 0x000fe200078e00ff */
[----:B------:R-:W-:Y:S02]  /*2230*/  SEL R0, RZ, 0x8, P4 ;  /* 0x00000008ff007807 */ /* 0x000fe40002000000 */
[----:B------:R-:W-:Y:S01]  /*2240*/  LOP3.LUT P0, RZ, R4, 0x2, RZ, 0xc0, !PT ;  /* 0x0000000204ff7812 */ /* 0x000fe2000780c0ff */
[----:B------:R-:W-:Y:S01]  /*2250*/  IMAD.MOV.U32 R4, RZ, RZ, 0x10 ;  /* 0x00000010ff047424 */ /* 0x000fe200078e00ff */
[C---:B------:R-:W-:Y:S01]  /*2260*/  IADD3 R252, R242.reuse, 0x1000, RZ ;  /* 0x00001000f2fc7810 */ /* 0x040fe20007ffe0ff */
[----:B------:R-:W-:Y:S01]  /*2270*/  IMAD R220, R73, 0x400, R3 ;  /* 0x0000040049dc7824 */ /* 0x000fe200078e0203 */
[----:B------:R-:W-:Y:S01]  /*2280*/  IADD3 R251, R242, 0x1800, RZ ;  /* 0x00001800f2fb7810 */ /* 0x000fe20007ffe0ff */
[----:B------:R-:W-:Y:S01]  /*2290*/  IMAD.IADD R6, R0, 0x1, R5 ;  /* 0x0000000100067824 */ /* 0x000fe200078e0205 */
[----:B------:R-:W-:Y:S01]  /*22a0*/  SEL R4, R4, 0xfffffff0, !P0 ;  /* 0xfffffff004047807 */ /* 0x000fe20004000000 */
[----:B------:R-:W-:Y:S01]  /*22b0*/  IMAD.MOV.U32 R0, RZ, RZ, 0x20 ;  /* 0x00000020ff007424 */ /* 0x000fe200078e00ff */
[C---:B------:R-:W-:Y:S01]  /*22c0*/  LEA R228, R220.reuse, 0x100, 0x1 ;  /* 0x00000100dce47811 */ /* 0x040fe200078e08ff */
[----:B------:R-:W-:Y:S01]  /*22d0*/  IMAD.SHL.U32 R220, R220, 0x2, RZ ;  /* 0x00000002dcdc7824 */ /* 0x000fe200078e00ff */
[----:B------:R-:W-:-:S02]  /*22e0*/  IADD3 R5, R72, c[0x0][0x1d0], -R77 ;  /* 0x0000740048057a10 */ /* 0x000fc40007ffe84d */
[----:B------:R-:W-:Y:S01]  /*22f0*/  SEL R0, R0, 0xffffffe0, !P1 ;  /* 0xffffffe000007807 */ /* 0x000fe20004800000 */
[--C-:B------:R-:W-:Y:S01]  /*2300*/  IMAD R224, R4, 0x2, R228.reuse ;  /* 0x0000000204e07824 */ /* 0x100fe200078e02e4 */
[----:B------:R-:W-:Y:S01]  /*2310*/  LDSM.16.M88.4 R160, [R220+0x100] ;  /* 0x00010000dca0783b */ /* 0x000fe20000000200 */
[----:B------:R-:W-:Y:S02]  /*2320*/  LOP3.LUT P6, RZ, R6, 0x1, RZ, 0xc0, !PT ;  /* 0x0000000106ff7812 */ /* 0x000fe400078cc0ff */
[C---:B------:R-:W-:Y:S01]  /*2330*/  IMAD R228, R0.reuse, 0x2, R228 ;  /* 0x0000000200e47824 */ /* 0x040fe200078e02e4 */
[----:B------:R-:W-:Y:S01]  /*2340*/  LDSM.16.M88.4 R188, [R220+0x4100] ;  /* 0x00410000dcbc783b */ /* 0x000fe20000000200 */
[----:B------:R-:W-:Y:S01]  /*2350*/  IMAD R232, R0, 0x2, R224 ;  /* 0x0000000200e87824 */ /* 0x000fe200078e02e0 */
[----:B------:R-:W-:Y:S02]  /*2360*/  ISETP.LT.OR P0, PT, R5, 0x1, !P6 ;  /* 0x000000010500780c */ /* 0x000fe40007701670 */
[----:B------:R-:W-:Y:S01]  /*2370*/  LDSM.16.M88.4 R204, [R220+0x8100] ;  /* 0x00810000dccc783b */ /* 0x000fe20000000200 */
[----:B------:R-:W-:-:S02]  /*2380*/  LOP3.LUT P2, RZ, R6, 0x2, RZ, 0xc0, !PT ;  /* 0x0000000206ff7812 */ /* 0x000fc4000784c0ff */
[----:B------:R-:W-:Y:S01]  /*2390*/  LOP3.LUT P1, RZ, R6, 0x4, RZ, 0xc0, !PT ;  /* 0x0000000406ff7812 */ /* 0x000fe2000782c0ff */
[----:B------:R-:W-:Y:S01]  /*23a0*/  LDSM.16.M88.4 R164, [R224] ;  /* 0x00000000e0a4783b */ /* 0x000fe20000000200 */
[C---:B------:R-:W-:Y:S02]  /*23b0*/  IADD3 R250, R242.reuse, 0x2000, RZ ;  /* 0x00002000f2fa7810 */ /* 0x040fe40007ffe0ff */
[C---:B------:R-:W-:Y:S01]  /*23c0*/  IADD3 R249, R242.reuse, 0x2800, RZ ;  /* 0x00002800f2f97810 */ /* 0x040fe20007ffe0ff */
[----:B------:R-:W-:Y:S01]  /*23d0*/  LDSM.16.M88.4 R192, [R224+0x4000] ;  /* 0x00400000e0c0783b */ /* 0x000fe20000000200 */
[C---:B------:R-:W-:Y:S02]  /*23e0*/  IADD3 R248, R242.reuse, 0x3000, RZ ;  /* 0x00003000f2f87810 */ /* 0x040fe40007ffe0ff */
[C---:B------:R-:W-:Y:S01]  /*23f0*/  IADD3 R247, R242.reuse, 0x3800, RZ ;  /* 0x00003800f2f77810 */ /* 0x040fe20007ffe0ff */
[----:B------:R-:W-:Y:S01]  /*2400*/  LDSM.16.M88.4 R208, [R224+0x8000] ;  /* 0x00800000e0d0783b */ /* 0x000fe20000000200 */
[----:B------:R-:W-:-:S02]  /*2410*/  IADD3 R246, R242, 0x4000, RZ ;  /* 0x00004000f2f67810 */ /* 0x000fc40007ffe0ff */
[C---:B------:R-:W-:Y:S01]  /*2420*/  IADD3 R245, R242.reuse, 0x4800, RZ ;  /* 0x00004800f2f57810 */ /* 0x040fe20007ffe0ff */
[----:B------:R-:W-:Y:S01]  /*2430*/  LDSM.16.M88.4 R180, [R228] ;  /* 0x00000000e4b4783b */ /* 0x000fe20000000200 */
[C---:B------:R-:W-:Y:S02]  /*2440*/  IADD3 R244, R242.reuse, 0x5000, RZ ;  /* 0x00005000f2f47810 */ /* 0x040fe40007ffe0ff */
[----:B------:R-:W-:Y:S01]  /*2450*/  IADD3 R243, R242, 0x5800, RZ ;  /* 0x00005800f2f37810 */ /* 0x000fe20007ffe0ff */
        /* <DEDUP_REMOVED lines=12> */
[----:B-----5:R-:W1:Y:S04]  /*2520*/  LDSM.16.M88.4 R8, [R135+0x10100] ;  /* 0x010100008708783b */ /* 0x020e680000000200 */
[----:B------:R-:W2:Y:S04]  /*2530*/  LDSM.16.M88.4 R24, [R135+0x10900] ;  /* 0x010900008718783b */ /* 0x000ea80000000200 */
[----:B------:R-:W3:Y:S04]  /*2540*/  LDSM.16.M88.4 R28, [R135+0x11100] ;  /* 0x01110000871c783b */ /* 0x000ee80000000200 */
[----:B------:R-:W4:Y:S04]  /*2550*/  LDSM.16.M88.4 R44, [R242] ;  /* 0x00000000f22c783b */ /* 0x000f280000000200 */
[----:B------:R-:W5:Y:S04]  /*2560*/  LDSM.16.M88.4 R48, [R242+0x800] ;  /* 0x00080000f230783b */ /* 0x000f680000000200 */
[----:B------:R-:W3:Y:S04]  /*2570*/  LDSM.16.M88.4 R56, [R242+0x1000] ;  /* 0x00100000f238783b */ /* 0x000ee80000000200 */
[----:B------:R-:W-:Y:S01]  /*2580*/  @!PT LDS RZ, [RZ] ;  /* 0x00000000fffff984 */ /* 0x000fe20000000800 */
[----:B------:R-:W-:Y:S01]  /*2590*/  @!PT LDS RZ, [RZ] ;  /* 0x00000000fffff984 */ /* 0x000fe20000000800 */
[----:B------:R-:W-:Y:S01]  /*25a0*/  @!PT LDS RZ, [RZ] ;  /* 0x00000000fffff984 */ /* 0x000fe20000000800 */
[----:B------:R3:W-:Y:S01]  /*25b0*/  LDGSTS.E.BYPASS.LTC128B.128 [R76+0x100], [R12.64], !P0 ;  /* 0x001000000c4c7fae */ /* 0x0007e2000c101d50 */
[----:B------:R-:W-:-:S04]  /*25c0*/  LOP3.LUT P0, RZ, R21, 0x4, RZ, 0xc0, !PT ;  /* 0x0000000415ff7812 */ /* 0x000fc8000780c0ff */
[----:B------:R-:W-:Y:S02]  /*25d0*/  SEL R2, R2, 0xffffffc0, !P0 ;  /* 0xffffffc002027807 */ /* 0x000fe40004000000 */
[----:B------:R-:W-:-:S03]  /*25e0*/  ISETP.LT.OR P0, PT, R5, 0x1, !P2 ;  /* 0x000000010500780c */ /* 0x000fc60005701670 */
[--C-:B------:R-:W-:Y:S02]  /*25f0*/  IMAD.IADD R241, R135, 0x1, R2.reuse ;  /* 0x0000000187f17824 */ /* 0x100fe400078e0202 */
[----:B------:R-:W-:Y:S01]  /*2600*/  IMAD.IADD R238, R242, 0x1, R2 ;  /* 0x00000001f2ee7824 */ /* 0x000fe200078e0202 */
[C---:B-1----:R-:W-:Y:S07]  /*2610*/  HMMA.16816.F32 R20, R160.reuse, R10, RZ ;  /* 0x0000000aa014723c */ /* 0x042fee00000018ff */
[----:B------:R1:W-:Y:S01]  /*2620*/  LDGSTS.E.BYPASS.LTC128B.128 [R76+0x1900], [R12.64+0x80], !P0 ;  /* 0x019000800c4c7fae */ /* 0x0003e2000c101d50 */
[----:B------:R-:W-:Y:S01]  /*2630*/  ISETP.LT.OR P0, PT, R5, 0x1, !P1 ;  /* 0x000000010500780c */ /* 0x000fe20004f01670 */
[C---:B--2---:R-:W-:Y:S08]  /*2640*/  HMMA.16816.F32 R32, R160.reuse, R24, RZ ;  /* 0x00000018a020723c */ /* 0x044ff000000018ff */
[----:B------:R-:W-:Y:S04]  /*2650*/  HMMA.16816.F32 R36, R160, R26, RZ ;  /* 0x0000001aa024723c */ /* 0x000fe800000018ff */
[----:B------:R1:W-:Y:S01]  /*2660*/  LDGSTS.E.BYPASS.LTC128B.128 [R76+0x3100], [R12.64+0x100], !P0 ;  /* 0x031001000c4c7fae */ /* 0x0003e2000c101d50 */
[----:B------:R-:W-:-:S04]  /*2670*/  LOP3.LUT P0, RZ, R6, 0x8, RZ, 0xc0, !PT ;  /* 0x0000000806ff7812 */ /* 0x000fc8000780c0ff */
[----:B------:R-:W-:Y:S01]  /*2680*/  ISETP.LT.OR P3, PT, R5, 0x1, !P0 ;  /* 0x000000010500780c */ /* 0x000fe20004761670 */
[----:B---3--:R-:W-:Y:S08]  /*2690*/  HMMA.16816.F32 R40, R160, R28, RZ ;  /* 0x0000001ca028723c */ /* 0x008ff000000018ff */
[----:B----4-:R-:W-:Y:S04]  /*26a0*/  HMMA.16816.F32 R20, R164, R46, R20 ;  /* 0x0000002ea414723c */ /* 0x010fe80000001814 */
[----:B------:R1:W-:Y:S01]  /*26b0*/  LDGSTS.E.BYPASS.LTC128B.128 [R76+0x4900], [R12.64+0x180], !P3 ;  /* 0x049001800c4c7fae */ /* 0x0003e2000d901d50 */
[----:B------:R-:W-:-:S03]  /*26c0*/  ISETP.NE.AND P3, PT, R16, RZ, PT ;  /* 0x000000ff1000720c */ /* 0x000fc60003f65270 */
[C---:B------:R-:W-:Y:S08]  /*26d0*/  HMMA.16816.F32 R16, R160.reuse, R8, RZ ;  /* 0x00000008a010723c */ /* 0x040ff000000018ff */
[----:B------:R-:W-:Y:S02]  /*26e0*/  HMMA.16816.F32 R8, R160, R30, RZ ;  /* 0x0000001ea008723c */ /* 0x000fe400000018ff */
[----:B------:R-:W-:-:S02]  /*26f0*/  @!P3 ISETP.LT.OR P6, PT, R5, 0x21, !P6 ;  /* 0x000000210500b80c */ /* 0x000fc400077c1670 */
[C---:B------:R-:W-:Y:S02]  /*2700*/  @!P3 ISETP.LT.OR P2, PT, R5.reuse, 0x21, !P2 ;  /* 0x000000210500b80c */ /* 0x040fe40005741670 */
[C---:B------:R-:W-:Y:S02]  /*2710*/  @!P3 ISETP.LT.OR P1, PT, R5.reuse, 0x21, !P1 ;  /* 0x000000210500b80c */ /* 0x040fe40004f21670 */
[----:B------:R-:W-:Y:S01]  /*2720*/  @!P3 ISETP.LT.OR P0, PT, R5, 0x21, !P0 ;  /* 0x000000210500b80c */ /* 0x000fe20004701670 */
[----:B-----5:R-:W-:Y:S01]  /*2730*/  HMMA.16816.F32 R24, R164, R48, R32 ;  /* 0x00000030a418723c */ /* 0x020fe20000001820 */
[----:B------:R-:W-:-:S05]  /*2740*/  IADD3 R5, R242, 0x800, RZ ;  /* 0x00000800f2057810 */ /* 0x000fca0007ffe0ff */
[----:B------:R1:W-:Y:S01]  /*2750*/  @!P3 LDGSTS.E.BYPASS.LTC128B.128 [R76+0x1100], [R14.64], !P6 ;  /* 0x011000000e4cbfae */ /* 0x0003e2000f101d50 */
[----:B------:R-:W-:Y:S01]  /*2760*/  ISETP.NE.AND P6, PT, R7, RZ, PT ;  /* 0x000000ff0700720c */ /* 0x000fe20003fc5270 */
[C---:B------:R-:W-:Y:S02]  /*2770*/  HMMA.16816.F32 R16, R164.reuse, R44, R16 ;  /* 0x0000002ca410723c */ /* 0x040fe40000001810 */
[----:B------:R1:W-:Y:S04]  /*2780*/  @!P3 LDGSTS.E.BYPASS.LTC128B.128 [R76+0x2900], [R14.64+0x80], !P2 ;  /* 0x029000800e4cbfae */ /* 0x0003e8000d101d50 */
[----:B------:R1:W-:Y:S02]  /*2790*/  @!P3 LDGSTS.E.BYPASS.LTC128B.128 [R76+0x4100], [R14.64+0x100], !P1 ;  /* 0x041001000e4cbfae */ /* 0x0003e4000c901d50 */
[----:B------:R-:W-:Y:S02]  /*27a0*/  HMMA.16816.F32 R28, R164, R50, R36 ;  /* 0x00000032a41c723c */ /* 0x000fe40000001824 */
[----:B------:R1:W-:Y:S01]  /*27b0*/  @!P3 LDGSTS.E.BYPASS.LTC128B.128 [R76+0x5900], [R14.64+0x180], !P0 ;  /* 0x059001800e4cbfae */ /* 0x0003e2000c101d50 */
[----:B------:R-:W-:-:S03]  /*27c0*/  PLOP3.LUT P0, PT, PT, PT, UP0, 0x40, 0x0 ;  /* 0x000000000000781c */ /* 0x000fc60003f0e808 */
[----:B------:R-:W2:Y:S02]  /*27d0*/  LDSM.16.M88.4 R52, [R241+0x10100] ;  /* 0x01010000f134783b */ /* 0x000ea40000000200 */
[C---:B------:R-:W-:Y:S02]  /*27e0*/  HMMA.16816.F32 R32, R164.reuse, R56, R40 ;  /* 0x00000038a420723c */ /* 0x040fe40000001828 */
[----:B------:R-:W3:Y:S04]  /*27f0*/  LDSM.16.M88.4 R60, [R241+0x10900] ;  /* 0x01090000f13c783b */ /* 0x000ee80000000200 */
[----:B------:R-:W4:Y:S02]  /*2800*/  LDSM.16.M88.4 R64, [R241+0x11100] ;  /* 0x01110000f140783b */ /* 0x000f240000000200 */
[----:B------:R-:W-:Y:S02]  /*2810*/  HMMA.16816.F32 R8, R164, R58, R8 ;  /* 0x0000003aa408723c */ /* 0x000fe40000001808 */
[----:B------:R-:W-:Y:S04]  /*2820*/  LDSM.16.M88.4 R40, [R238+0x800] ;  /* 0x00080000ee28783b */ /* 0x000fe80000000200 */
[----:B------:R-:W-:Y:S04]  /*2830*/  LDSM.16.M88.4 R56, [R238+0x1000] ;  /* 0x00100000ee38783b */ /* 0x000fe80000000200 */
[----:B------:R-:W-:Y:S04]  /*2840*/  LDSM.16.M88.4 R36, [R135+0x11900] ;  /* 0x011900008724783b */ /* 0x000fe80000000200 */
[----:B-1----:R-:W1:Y:S04]  /*2850*/  LDSM.16.M88.4 R12, [R238] ;  /* 0x00000000ee0c783b */ /* 0x002e680000000200 */
[----:B------:R-:W5:Y:S04]  /*2860*/  LDSM.16.M88.4 R48, [R135+0x12100] ;  /* 0x012100008730783b */ /* 0x000f680000000200 */
[----:B------:R-:W-:Y:S04]  /*2870*/  LDSM.16.M88.4 R44, [R242+0x2000] ;  /* 0x00200000f22c783b */ /* 0x000fe80000000200 */
[----:B------:R-:W-:Y:S01]  /*2880*/  LDSM.16.M88.4 R68, [R241+0x14900] ;  /* 0x01490000f144783b */ /* 0x000fe20000000200 */
[C---:B--2---:R-:W-:Y:S03]  /*2890*/  HMMA.16816.F32 R16, R180.reuse, R52, R16 ;  /* 0x00000034b410723c */ /* 0x044fe60000001810 */
[----:B------:R-:W0:Y:S04]  /*28a0*/  LDGDEPBAR ;  /* 0x00000000000079af */ /* 0x000e280000000000 */
[----:B------:R-:W-:Y:S01]  /*28b0*/  STL [R1], R5 ;  /* 0x0000000501007387 */ /* 0x000fe20000100800 */
[C---:B------:R-:W-:Y:S03]  /*28c0*/  HMMA.16816.F32 R20, R180.reuse, R54, R20 ;  /* 0x00000036b414723c */ /* 0x040fe60000001814 */
[----:B------:R-:W-:Y:S05]  /*28d0*/  LDSM.16.M88.4 R52, [R242+0x2800] ;  /* 0x00280000f234783b */ /* 0x000fea0000000200 */
[C---:B---3--:R-:W-:Y:S08]  /*28e0*/  HMMA.16816.F32 R24, R180.reuse, R60, R24 ;  /* 0x0000003cb418723c */ /* 0x048ff00000001818 */
[C---:B------:R-:W-:Y:S01]  /*28f0*/  HMMA.16816.F32 R28, R180.reuse, R62, R28 ;  /* 0x0000003eb41c723c */ /* 0x040fe2000000181c */
[----:B------:R-:W2:Y:S07]  /*2900*/  LDSM.16.M88.4 R60, [R135+0x12900] ;  /* 0x01290000873c783b */ /* 0x000eae0000000200 */
[C---:B----4-:R-:W-:Y:S08]  /*2910*/  HMMA.16816.F32 R32, R180.reuse, R64, R32 ;  /* 0x00000040b420723c */ /* 0x050ff00000001820 */
[----:B------:R-:W-:Y:S01]  /*2920*/  HMMA.16816.F32 R8, R180, R66, R8 ;  /* 0x00000042b408723c */ /* 0x000fe20000001808 */
[----:B------:R-:W-:Y:S07]  /*2930*/  LDSM.16.M88.4 R64, [R135+0x14100] ;  /* 0x014100008740783b */ /* 0x000fee0000000200 */
[C---:B-1----:R-:W-:Y:S08]  /*2940*/  HMMA.16816.F32 R16, R184.reuse, R12, R16 ;  /* 0x0000000cb810723c */ /* 0x042ff00000001810 */
[C---:B------:R-:W-:Y:S01]  /*2950*/  HMMA.16816.F32 R20, R184.reuse, R14, R20 ;  /* 0x0000000eb814723c */ /* 0x040fe20000001814 */
[----:B------:R-:W1:Y:S07]  /*2960*/  LDSM.16.M88.4 R12, [R242+0x1800] ;  /* 0x00180000f20c783b */ /* 0x000e6e0000000200 */
[C---:B------:R-:W-:Y:S08]  /*2970*/  HMMA.16816.F32 R24, R184.reuse, R40, R24 ;  /* 0x00000028b818723c */ /* 0x040ff00000001818 */
[C---:B------:R-:W-:Y:S01]  /*2980*/  HMMA.16816.F32 R28, R184.reuse, R42, R28 ;  /* 0x0000002ab81c723c */ /* 0x040fe2000000181c */
[----:B------:R-:W3:Y:S07]  /*2990*/  LDSM.16.M88.4 R40, [R241+0x11900] ;  /* 0x01190000f128783b */ /* 0x000eee0000000200 */
[C---:B------:R-:W-:Y:S08]  /*29a0*/  HMMA.16816.F32 R32, R184.reuse, R56, R32 ;  /* 0x00000038b820723c */ /* 0x040ff00000001820 */
[----:B------:R-:W-:Y:S01]  /*29b0*/  HMMA.16816.F32 R8, R184, R58, R8 ;  /* 0x0000003ab808723c */ /* 0x000fe20000001808 */
[----:B------:R-:W-:Y:S07]  /*29c0*/  LDSM.16.M88.4 R56, [R238+0x2800] ;  /* 0x00280000ee38783b */ /* 0x000fee0000000200 */
[C---:B------:R-:W-:Y:S08]  /*29d0*/  HMMA.16816.F32 R16, R188.reuse, R36, R16 ;  /* 0x00000024bc10723c */ /* 0x040ff00000001810 */
[C---:B------:R-:W-:Y:S01]  /*29e0*/  HMMA.16816.F32 R20, R188.reuse, R38, R20 ;  /* 0x00000026bc14723c */ /* 0x040fe20000001814 */
[----:B------:R-:W-:Y:S07]  /*29f0*/  LDSM.16.M88.4 R36, [R238+0x1800] ;  /* 0x00180000ee24783b */ /* 0x000fee0000000200 */
[C---:B-----5:R-:W-:Y:S08]  /*2a00*/  HMMA.16816.F32 R24, R188.reuse, R48, R24 ;  /* 0x00000030bc18723c */ /* 0x060ff00000001818 */
[C---:B------:R-:W-:Y:S01]  /*2a10*/  HMMA.16816.F32 R28, R188.reuse, R50, R28 ;  /* 0x00000032bc1c723c */ /* 0x040fe2000000181c */
[----:B------:R-:W4:Y:S07]  /*2a20*/  LDSM.16.M88.4 R48, [R241+0x12100] ;  /* 0x01210000f130783b */ /* 0x000f2e0000000200 */
[C---:B--2---:R-:W-:Y:S08]  /*2a30*/  HMMA.16816.F32 R32, R188.reuse, R60, R32 ;  /* 0x0000003cbc20723c */ /* 0x044ff00000001820 */
[----:B------:R-:W-:Y:S01]  /*2a40*/  HMMA.16816.F32 R8, R188, R62, R8 ;  /* 0x0000003ebc08723c */ /* 0x000fe20000001808 */
[----:B------:R-:W2:Y:S07]  /*2a50*/  LDSM.16.M88.4 R60, [R241+0x12900] ;  /* 0x01290000f13c783b */ /* 0x000eae0000000200 */
[C---:B-1----:R-:W-:Y:S08]  /*2a60*/  HMMA.16816.F32 R16, R192.reuse, R12, R16 ;  /* 0x0000000cc010723c */ /* 0x042ff00000001810 */
[C---:B------:R-:W-:Y:S08]  /*2a70*/  HMMA.16816.F32 R20, R192.reuse, R14, R20 ;  /* 0x0000000ec014723c */ /* 0x040ff00000001814 */
[C---:B------:R-:W-:Y:S08]  /*2a80*/  HMMA.16816.F32 R24, R192.reuse, R44, R24 ;  /* 0x0000002cc018723c */ /* 0x040ff00000001818 */
[C---:B------:R-:W-:Y:S01]  /*2a90*/  HMMA.16816.F32 R28, R192.reuse, R46, R28 ;  /* 0x0000002ec01c723c */ /* 0x040fe2000000181c */
[----:B------:R-:W1:Y:S07]  /*2aa0*/  LDSM.16.M88.4 R44, [R238+0x2000] ;  /* 0x00200000ee2c783b */ /* 0x000e6e0000000200 */
[C---:B------:R-:W-:Y:S08]  /*2ab0*/  HMMA.16816.F32 R32, R192.reuse, R52, R32 ;  /* 0x00000034c020723c */ /* 0x040ff00000001820 */
[----:B------:R-:W-:Y:S01]  /*2ac0*/  HMMA.16816.F32 R12, R192, R54, R8 ;  /* 0x00000036c00c723c */ /* 0x000fe20000001808 */
[----:B------:R-:W-:Y:S07]  /*2ad0*/  LDSM.16.M88.4 R52, [R135+0x13900] ;  /* 0x013900008734783b */ /* 0x000fee0000000200 */
[C---:B---3--:R-:W-:Y:S08]  /*2ae0*/  HMMA.16816.F32 R8, R196.reuse, R40, R16 ;  /* 0x00000028c408723c */ /* 0x048ff00000001810 */
[C---:B------:R-:W-:Y:S01]  /*2af0*/  HMMA.16816.F32 R20, R196.reuse, R42, R20 ;  /* 0x0000002ac414723c */ /* 0x040fe20000001814 */
[----:B------:R-:W3:Y:S07]  /*2b00*/  LDSM.16.M88.4 R40, [R135+0x13100] ;  /* 0x013100008728783b */ /* 0x000eee0000000200 */
[C---:B----4-:R-:W-:Y:S08]  /*2b10*/  HMMA.16816.F32 R24, R196.reuse, R48, R24 ;  /* 0x00000030c418723c */ /* 0x050ff00000001818 */
[C---:B------:R-:W-:Y:S01]  /*2b20*/  HMMA.16816.F32 R28, R196.reuse, R50, R28 ;  /* 0x00000032c41c723c */ /* 0x040fe2000000181c */
[----:B------:R-:W-:Y:S07]  /*2b30*/  LDSM.16.M88.4 R48, [R242+0x3800] ;  /* 0x00380000f230783b */ /* 0x000fee0000000200 */
[C---:B--2---:R-:W-:Y:S08]  /*2b40*/  HMMA.16816.F32 R32, R196.reuse, R60, R32 ;  /* 0x0000003cc420723c */ /* 0x044ff00000001820 */
[----:B------:R-:W-:Y:S01]  /*2b50*/  HMMA.16816.F32 R16, R196, R62, R12 ;  /* 0x0000003ec410723c */ /* 0x000fe2000000180c */
[----:B------:R-:W-:Y:S07]  /*2b60*/  LDSM.16.M88.4 R60, [R242+0x4000] ;  /* 0x00400000f23c783b */ /* 0x000fee0000000200 */
[C---:B------:R-:W-:Y:S08]  /*2b70*/  HMMA.16816.F32 R12, R200.reuse, R36, R8 ;  /* 0x00000024c80c723c */ /* 0x040ff00000001808 */
[C---:B------:R-:W-:Y:S01]  /*2b80*/  HMMA.16816.F32 R8, R200.reuse, R38, R20 ;  /* 0x00000026c808723c */ /* 0x040fe20000001814 */
[----:B------:R-:W2:Y:S07]  /*2b90*/  LDSM.16.M88.4 R36, [R242+0x3000] ;  /* 0x00300000f224783b */ /* 0x000eae0000000200 */
[C---:B-1----:R-:W-:Y:S08]  /*2ba0*/  HMMA.16816.F32 R24, R200.reuse, R44, R24 ;  /* 0x0000002cc818723c */ /* 0x042ff00000001818 */
[C---:B------:R-:W-:Y:S01]  /*2bb0*/  HMMA.16816.F32 R28, R200.reuse, R46, R28 ;  /* 0x0000002ec81c723c */ /* 0x040fe2000000181c */
[----:B------:R-:W1:Y:S07]  /*2bc0*/  LDSM.16.M88.4 R44, [R241+0x13100] ;  /* 0x01310000f12c783b */ /* 0x000e6e0000000200 */
[C---:B------:R-:W-:Y:S08]  /*2bd0*/  HMMA.16816.F32 R32, R200.reuse, R56, R32 ;  /* 0x00000038c820723c */ /* 0x040ff00000001820 */
[----:B------:R-:W-:Y:S01]  /*2be0*/  HMMA.16816.F32 R20, R200, R58, R16 ;  /* 0x0000003ac814723c */ /* 0x000fe20000001810 */
[----:B------:R-:W4:Y:S07]  /*2bf0*/  LDSM.16.M88.4 R56, [R241+0x13900] ;  /* 0x01390000f138783b */ /* 0x000f2e0000000200 */
[C---:B---3--:R-:W-:Y:S08]  /*2c00*/  HMMA.16816.F32 R16, R204.reuse, R40, R12 ;  /* 0x00000028cc10723c */ /* 0x048ff0000000180c */
[C---:B------:R-:W-:Y:S01]  /*2c10*/  HMMA.16816.F32 R12, R204.reuse, R42, R8 ;  /* 0x0000002acc0c723c */ /* 0x040fe20000001808 */
[----:B------:R-:W-:Y:S07]  /*2c20*/  LDSM.16.M88.4 R40, [R238+0x3000] ;  /* 0x00300000ee28783b */ /* 0x000fee0000000200 */
[C---:B------:R-:W-:Y:S08]  /*2c30*/  HMMA.16816.F32 R8, R204.reuse, R52, R24 ;  /* 0x00000034cc08723c */ /* 0x040ff00000001818 */
[C---:B------:R-:W-:Y:S01]  /*2c40*/  HMMA.16816.F32 R28, R204.reuse, R54, R28 ;  /* 0x00000036cc1c723c */ /* 0x040fe2000000181c */
[----:B------:R-:W-:Y:S07]  /*2c50*/  LDSM.16.M88.4 R52, [R238+0x3800] ;  /* 0x00380000ee34783b */ /* 0x000fee0000000200 */
[C---:B------:R-:W-:Y:S08]  /*2c60*/  HMMA.16816.F32 R32, R204.reuse, R64, R32 ;  /* 0x00000040cc20723c */ /* 0x040ff00000001820 */
[----:B------:R-:W-:Y:S01]  /*2c70*/  HMMA.16816.F32 R24, R204, R66, R20 ;  /* 0x00000042cc18723c */ /* 0x000fe20000001814 */
[----:B------:R-:W-:Y:S07]  /*2c80*/  LDSM.16.M88.4 R64, [R135+0x14900] ;  /* 0x014900008740783b */ /* 0x000fee0000000200 */
[C---:B--2---:R-:W-:Y:S08]  /*2c90*/  HMMA.16816.F32 R20, R208.reuse, R36, R16 ;  /* 0x00000024d014723c */ /* 0x044ff00000001810 */
[C---:B------:R-:W-:Y:S01]  /*2ca0*/  HMMA.16816.F32 R16, R208.reuse, R38, R12 ;  /* 0x00000026d010723c */ /* 0x040fe2000000180c */
[----:B------:R-:W2:Y:S07]  /*2cb0*/  LDSM.16.M88.4 R36, [R241+0x14100] ;  /* 0x01410000f124783b */ /* 0x000eae0000000200 */
[C---:B------:R-:W-:Y:S08]  /*2cc0*/  HMMA.16816.F32 R12, R208.reuse, R48, R8 ;  /* 0x00000030d00c723c */ /* 0x040ff00000001808 */
[C---:B------:R-:W-:Y:S01]  /*2cd0*/  HMMA.16816.F32 R8, R208.reuse, R50, R28 ;  /* 0x00000032d008723c */ /* 0x040fe2000000181c */
[----:B------:R-:W-:Y:S07]  /*2ce0*/  LDSM.16.M88.4 R48, [R242+0x4800] ;  /* 0x00480000f230783b */ /* 0x000fee0000000200 */
[----:B------:R-:W-:Y:S08]  /*2cf0*/  HMMA.16816.F32 R32, R208, R60, R32 ;  /* 0x0000003cd020723c */ /* 0x000ff00000001820 */
[----:B-1----:R-:W-:Y:S08]  /*2d00*/  HMMA.16816.F32 R28, R212, R44, R20 ;  /* 0x0000002cd41c723c */ /* 0x002ff00000001814 */
[----:B------:R-:W-:Y:S01]  /*2d10*/  HMMA.16816.F32 R24, R208, R62, R24 ;  /* 0x0000003ed018723c */ /* 0x000fe20000001818 */
[----:B------:R-:W1:Y:S07]  /*2d20*/  LDSM.16.M88.4 R60, [R238+0x4000] ;  /* 0x00400000ee3c783b */ /* 0x000e6e0000000200 */
[C---:B------:R-:W-:Y:S01]  /*2d30*/  HMMA.16816.F32 R20, R212.reuse, R46, R16 ;  /* 0x0000002ed414723c */ /* 0x040fe20000001810 */
[----:B------:R-:W3:Y:S07]  /*2d40*/  LDSM.16.M88.4 R44, [R135+0x15100] ;  /* 0x01510000872c783b */ /* 0x000eee0000000200 */
[C---:B----4-:R-:W-:Y:S08]  /*2d50*/  HMMA.16816.F32 R16, R212.reuse, R56, R12 ;  /* 0x00000038d410723c */ /* 0x050ff0000000180c */
[C---:B------:R-:W-:Y:S01]  /*2d60*/  HMMA.16816.F32 R12, R212.reuse, R58, R8 ;  /* 0x0000003ad40c723c */ /* 0x040fe20000001808 */
[----:B------:R-:W-:Y:S07]  /*2d70*/  LDSM.16.M88.4 R56, [R242+0x5000] ;  /* 0x00500000f238783b */ /* 0x000fee0000000200 */
[----:B--2---:R-:W-:Y:S08]  /*2d80*/  HMMA.16816.F32 R8, R212, R36, R32 ;  /* 0x00000024d408723c */ /* 0x004ff00000001820 */
[----:B------:R-:W-:Y:S08]  /*2d90*/  HMMA.16816.F32 R28, R216, R40, R28 ;  /* 0x00000028d81c723c */ /* 0x000ff0000000181c */
[----:B------:R-:W-:Y:S08]  /*2da0*/  HMMA.16816.F32 R36, R212, R38, R24 ;  /* 0x00000026d424723c */ /* 0x000ff00000001818 */
[C---:B------:R-:W-:Y:S01]  /*2db0*/  HMMA.16816.F32 R32, R216.reuse, R42, R20 ;  /* 0x0000002ad820723c */ /* 0x040fe20000001814 */
[----:B------:R-:W2:Y:S07]  /*2dc0*/  LDSM.16.M88.4 R40, [R135+0x15900] ;  /* 0x015900008728783b */ /* 0x000eae0000000200 */
[C---:B------:R-:W-:Y:S08]  /*2dd0*/  HMMA.16816.F32 R24, R216.reuse, R52, R16 ;  /* 0x00000034d818723c */ /* 0x040ff00000001810 */
[----:B-1----:R-:W-:Y:S08]  /*2de0*/  HMMA.16816.F32 R16, R216, R60, R8 ;  /* 0x0000003cd810723c */ /* 0x002ff00000001808 */
[----:B------:R-:W-:Y:S08]  /*2df0*/  HMMA.16816.F32 R8, R220, R64, R28 ;  /* 0x00000040dc08723c */ /* 0x000ff0000000181c */
[C---:B------:R-:W-:Y:S01]  /*2e00*/  HMMA.16816.F32 R20, R216.reuse, R54, R12 ;  /* 0x00000036d814723c */ /* 0x040fe2000000180c */
[----:B------:R-:W-:Y:S07]  /*2e10*/  LDSM.16.M88.4 R52, [R241+0x15900] ;  /* 0x01590000f134783b */ /* 0x000fee0000000200 */
[----:B------:R-:W-:Y:S01]  /*2e20*/  HMMA.16816.F32 R12, R216, R62, R36 ;  /* 0x0000003ed80c723c */ /* 0x000fe20000001824 */
[----:B------:R-:W1:Y:S04]  /*2e30*/  LDSM.16.M88.4 R36, [R242+0x5800] ;  /* 0x00580000f224783b */ /* 0x000e680000000200 */
[----:B------:R-:W-:Y:S03]  /*2e40*/  LDSM.16.M88.4 R60, [R241+0x15100] ;  /* 0x01510000f13c783b */ /* 0x000fe60000000200 */
[----:B------:R-:W-:Y:S01]  /*2e50*/  HMMA.16816.F32 R32, R220, R66, R32 ;  /* 0x00000042dc20723c */ /* 0x000fe20000001820 */
[----:B------:R-:W4:Y:S07]  /*2e60*/  LDSM.16.M88.4 R64, [R238+0x4800] ;  /* 0x00480000ee40783b */ /* 0x000f2e0000000200 */
[----:B------:R-:W-:Y:S08]  /*2e70*/  HMMA.16816.F32 R8, R224, R48, R8 ;  /* 0x00000030e008723c */ /* 0x000ff00000001808 */
[C---:B---3--:R-:W-:Y:S08]  /*2e80*/  HMMA.16816.F32 R28, R220.reuse, R44, R24 ;  /* 0x0000002cdc1c723c */ /* 0x048ff00000001818 */
[C---:B------:R-:W-:Y:S08]  /*2e90*/  HMMA.16816.F32 R44, R220.reuse, R46, R20 ;  /* 0x0000002edc2c723c */ /* 0x040ff00000001814 */
[C---:B--2---:R-:W-:Y:S08]  /*2ea0*/  HMMA.16816.F32 R24, R220.reuse, R40, R16 ;  /* 0x00000028dc18723c */ /* 0x044ff00000001810 */
[----:B------:R-:W-:Y:S08]  /*2eb0*/  HMMA.16816.F32 R20, R220, R42, R12 ;  /* 0x0000002adc14723c */ /* 0x000ff0000000180c */
[----:B------:R-:W-:Y:S01]  /*2ec0*/  HMMA.16816.F32 R16, R224, R50, R32 ;  /* 0x00000032e010723c */ /* 0x000fe20000001820 */
[----:B------:R-:W2:Y:S07]  /*2ed0*/  LDSM.16.M88.4 R48, [R238+0x5000] ;  /* 0x00500000ee30783b */ /* 0x000eae0000000200 */
[----:B------:R-:W-:Y:S08]  /*2ee0*/  HMMA.16816.F32 R8, R228, R68, R8 ;  /* 0x00000044e408723c */ /* 0x000ff00000001808 */
[----:B------:R-:W-:Y:S01]  /*2ef0*/  HMMA.16816.F32 R12, R224, R56, R28 ;  /* 0x00000038e00c723c */ /* 0x000fe2000000181c */
[----:B------:R-:W3:Y:S01]  /*2f00*/  LDSM.16.M88.4 R28, [R238+0x5800] ;  /* 0x00580000ee1c783b */ /* 0x000ee20000000200 */
[----:B------:R-:W-:-:S06]  /*2f10*/  DEPBAR.LE SB0, 0x0 ;  /* 0x000080000000791a */ /* 0x000fcc0000000000 */
[C---:B-1----:R-:W-:Y:S08]  /*2f20*/  HMMA.16816.F32 R40, R224.reuse, R36, R24 ;  /* 0x00000024e028723c */ /* 0x042ff00000001818 */
[----:B------:R-:W-:Y:S08]  /*2f30*/  HMMA.16816.F32 R36, R224, R38, R20 ;  /* 0x00000026e024723c */ /* 0x000ff00000001814 */
[----:B------:R-:W-:Y:S08]  /*2f40*/  HMMA.16816.F32 R32, R228, R70, R16 ;  /* 0x00000046e420723c */ /* 0x000ff00000001810 */
[----:B------:R-:W-:Y:S08]  /*2f50*/  HMMA.16816.F32 R44, R224, R58, R44 ;  /* 0x0000003ae02c723c */ /* 0x000ff0000000182c */
[----:B----4-:R-:W-:Y:S08]  /*2f60*/  HMMA.16816.F32 R8, R232, R64, R8 ;  /* 0x00000040e808723c */ /* 0x010ff00000001808 */
[C---:B------:R-:W-:Y:S08]  /*2f70*/  HMMA.16816.F32 R24, R228.reuse, R60, R12 ;  /* 0x0000003ce418723c */ /* 0x040ff0000000180c */
[----:B------:R-:W-:Y:S08]  /*2f80*/  HMMA.16816.F32 R12, R228, R54, R36 ;  /* 0x00000036e40c723c */ /* 0x000ff00000001824 */
[----:B------:R-:W-:Y:S01]  /*2f90*/  HMMA.16816.F32 R36, R232, R66, R32 ;  /* 0x00000042e824723c */ /* 0x000fe20000001820 */
[----:B------:R-:W-:-:S02]  /*2fa0*/  FMUL.FTZ R2, R10, c[0x0][0x320] ;  /* 0x0000c8000a027a20 */ /* 0x000fc40000410000 */
[----:B------:R-:W-:Y:S02]  /*2fb0*/  FMUL.FTZ R8, R8, c[0x0][0x320] ;  /* 0x0000c80008087a20 */ /* 0x000fe40000410000 */
[----:B------:R-:W-:Y:S02]  /*2fc0*/  FMUL.FTZ R9, R9, c[0x0][0x320] ;  /* 0x0000c80009097a20 */ /* 0x000fe40000410000 */
[----:B------:R-:W-:Y:S01]  /*2fd0*/  FMUL.FTZ R11, R11, c[0x0][0x320] ;  /* 0x0000c8000b0b7a20 */ /* 0x000fe20000410000 */
[C---:B------:R-:W-:Y:S01]  /*2fe0*/  HMMA.16816.F32 R20, R228.reuse, R62, R44 ;  /* 0x0000003ee414723c */ /* 0x040fe2000000182c */
[----:B------:R1:W4:Y:S07]  /*2ff0*/  MUFU.TANH R45, R2 ;  /* 0x00000002002d7308 */ /* 0x00032e0000002400 */
[----:B------:R-:W-:Y:S01]  /*3000*/  HMMA.16816.F32 R16, R228, R52, R40 ;  /* 0x00000034e410723c */ /* 0x000fe20000001828 */
[----:B------:R-:W3:Y:S07]  /*3010*/  MUFU.TANH R44, R11 ;  /* 0x0000000b002c7308 */ /* 0x000eee0000002400 */
[C---:B--2---:R-:W-:Y:S01]  /*3020*/  HMMA.16816.F32 R40, R232.reuse, R48, R24 ;  /* 0x00000030e828723c */ /* 0x044fe20000001818 */
[----:B-1----:R-:W-:Y:S01]  /*3030*/  FMUL.FTZ R2, R36, c[0x0][0x320] ;  /* 0x0000c80024027a20 */ /* 0x002fe20000410000 */
[----:B------:R-:W1:Y:S06]  /*3040*/  MUFU.TANH R24, R8 ;  /* 0x0000000800187308 */ /* 0x000e6c0000002400 */
[C---:B------:R-:W-:Y:S02]  /*3050*/  HMMA.16816.F32 R48, R232.reuse, R50, R20 ;  /* 0x00000032e830723c */ /* 0x040fe40000001814 */
[----:B------:R2:W1:Y:S06]  /*3060*/  MUFU.TANH R20, R2 ;  /* 0x0000000200147308 */ /* 0x00046c0000002400 */
[C---:B---3--:R-:W-:Y:S02]  /*3070*/  HMMA.16816.F32 R32, R232.reuse, R28, R16 ;  /* 0x0000001ce820723c */ /* 0x048fe40000001810 */
[----:B------:R3:W1:Y:S06]  /*3080*/  MUFU.TANH R21, R9 ;  /* 0x0000000900157308 */ /* 0x00066c0000002400 */
[----:B------:R-:W-:Y:S01]  /*3090*/  HMMA.16816.F32 R28, R232, R30, R12 ;  /* 0x0000001ee81c723c */ /* 0x000fe2000000180c */
[----:B--2---:R-:W-:-:S04]  /*30a0*/  FMUL.FTZ R2, R37, c[0x0][0x320] ;  /* 0x0000c80025027a20 */ /* 0x004fc80000410000 */
[----:B------:R3:W2:Y:S01]  /*30b0*/  MUFU.TANH R19, R2 ;  /* 0x0000000200137308 */ /* 0x0006a20000002400 */
[----:B------:R-:W-:Y:S06]  /*30c0*/  BAR.SYNC.DEFER_BLOCKING 0x0 ;  /* 0x0000000000007b1d */ /* 0x000fec0000010000 */
[----:B------:R-:W-:Y:S05]  /*30d0*/  @P0 BRA `(.L_x_334) ;  /* 0x000001f000000947 */ /* 0x000fea0003800000 */
[----:B-1-34-:R-:W-:Y:S01]  /*30e0*/  IADD3 R2, -R77, 0x30, RZ ;  /* 0x000000304d027810 */ /* 0x01afe20007ffe1ff */
[----:B------:R-:W-:Y:S01]  /*30f0*/  UIADD3 UR5, UR8, -0x2, URZ ;  /* 0xfffffffe08057890 */ /* 0x000fe2000fffe03f */
[----:B------:R-:W-:Y:S02]  /*3100*/  IMAD.U32 R5, RZ, RZ, UR15 ;  /* 0x0000000fff057e24 */ /* 0x000fe4000f8e00ff */
[----:B------:R-:W-:Y:S01]  /*3110*/  ISETP.GE.AND P0, PT, R2, 0x21, PT ;  /* 0x000000210200780c */ /* 0x000fe20003f06270 */
[----:B------:R-:W-:Y:S01]  /*3120*/  USHF.R.S32.HI UR4, URZ, 0x1f, UR5 ;  /* 0x0000001f3f047899 */ /* 0x000fe20008011405 */
[----:B------:R-:W-:Y:S01]  /*3130*/  IMAD.U32 R7, RZ, RZ, UR6 ;  /* 0x00000006ff077e24 */ /* 0x000fe2000f8e00ff */
[----:B------:R-:W-:-:S02]  /*3140*/  UIMAD UR21, UR21, UR5, URZ ;  /* 0x00000005151572a4 */ /* 0x000fc4000f8e023f */
[----:B------:R-:W-:Y:S02]  /*3150*/  UIMAD.WIDE.U32 UR22, UR26, UR5, URZ ;  /* 0x000000051a1672a5 */ /* 0x000fe4000f8e003f */
[----:B------:R-:W-:-:S04]  /*3160*/  UIMAD UR4, UR4, UR26, UR21 ;  /* 0x0000001a040472a4 */ /* 0x000fc8000f8e0215 */
[----:B------:R-:W-:Y:S02]  /*3170*/  UIADD3 UR4, UR23, UR4, URZ ;  /* 0x0000000417047290 */ /* 0x000fe4000fffe03f */
[----:B------:R-:W-:-:S04]  /*3180*/  @P0 IADD3 R5, P2, P1, R80, UR22, R5 ;  /* 0x0000001650050c10 */ /* 0x000fc8000f95e005 */
[----:B------:R-:W-:Y:S02]  /*3190*/  @P0 IADD3.X R7, R79, UR4, R7, P2, P1 ;  /* 0x000000044f070c10 */ /* 0x000fe400097e2407 */
[----:B------:R-:W-:-:S13]  /*31a0*/  ISETP.GE.AND P1, PT, R2, 0x1, PT ;  /* 0x000000010200780c */ /* 0x000fda0003f26270 */
[----:B------:R-:W-:-:S04]  /*31b0*/  @P1 IADD3 R2, P2, R80, UR22, RZ ;  /* 0x0000001650021c10 */ /* 0x000fc8000ff5e0ff */
[----:B------:R-:W-:Y:S02]  /*31c0*/  @P1 IADD3.X R6, R79, UR4, RZ, P2, !PT ;  /* 0x000000044f061c10 */ /* 0x000fe400097fe4ff */
[----:B------:R-:W-:-:S04]  /*31d0*/  @P1 LEA R8, P2, R2, c[0x0][0x1c8], 0x1 ;  /* 0x0000720002081a11 */ /* 0x000fc800078408ff */
[----:B------:R-:W-:Y:S02]  /*31e0*/  @P1 LEA.HI.X R9, R2, c[0x0][0x1cc], R6, 0x1, P2 ;  /* 0x0000730002091a11 */ /* 0x000fe400010f0c06 */
[----:B------:R-:W-:-:S03]  /*31f0*/  @P0 LEA R6, P2, R5, c[0x0][0x1c8], 0x1 ;  /* 0x0000720005060a11 */ /* 0x000fc600078408ff */
[----:B------:R-:W-:Y:S01]  /*3200*/  @!PT LDS RZ, [RZ] ;  /* 0x00000000fffff984 */ /* 0x000fe20000000800 */
[----:B------:R-:W-:Y:S01]  /*3210*/  @!PT LDS RZ, [RZ] ;  /* 0x00000000fffff984 */ /* 0x000fe20000000800 */
[----:B------:R-:W-:Y:S01]  /*3220*/  @!PT LDS RZ, [RZ] ;  /* 0x00000000fffff984 */ /* 0x000fe20000000800 */
[----:B------:R1:W-:Y:S01]  /*3230*/  @P1 LDGSTS.E.BYPASS.LTC128B.128 [R76+0x10100], [R8.64], !P6 ;  /* 0x10100000084c1fae */ /* 0x0003e2000f101d50 */
[----:B------:R-:W-:Y:S02]  /*3240*/  @P0 LEA.HI.X R7, R5, c[0x0][0x1cc], R7, 0x1, P2 ;  /* 0x0000730005070a11 */ /* 0x000fe400010f0c07 */
[----:B------:R-:W-:-:S13]  /*3250*/  LOP3.LUT P2, RZ, R133, 0x1, RZ, 0xc0, !PT ;  /* 0x0000000185ff7812 */ /* 0x000fda000784c0ff */
[----:B------:R1:W-:Y:S04]  /*3260*/  @P1 LDGSTS.E.BYPASS.LTC128B.128 [R76+0x11900], [R8.64+0x80], !P2 ;  /* 0x11900080084c1fae */ /* 0x0003e8000d101d50 */
[----:B------:R1:W-:Y:S04]  /*3270*/  @P1 LDGSTS.E.BYPASS.LTC128B.128 [R76+0x13100], [R8.64+0x100], !P5 ;  /* 0x13100100084c1fae */ /* 0x0003e8000e901d50 */
[----:B------:R1:W-:Y:S04]  /*3280*/  @P1 LDGSTS.E.BYPASS.LTC128B.128 [R76+0x14900], [R8.64+0x180], !P4 ;  /* 0x14900180084c1fae */ /* 0x0003e8000e101d50 */
[----:B------:R1:W-:Y:S04]  /*3290*/  @P0 LDGSTS.E.BYPASS.LTC128B.128 [R76+0x11100], [R6.64], !P6 ;  /* 0x11100000064c0fae */ /* 0x0003e8000f101d50 */
[----:B------:R1:W-:Y:S04]  /*32a0*/  @P0 LDGSTS.E.BYPASS.LTC128B.128 [R76+0x12900], [R6.64+0x80], !P2 ;  /* 0x12900080064c0fae */ /* 0x0003e8000d101d50 */
[----:B------:R1:W-:Y:S04]  /*32b0*/  @P0 LDGSTS.E.BYPASS.LTC128B.128 [R76+0x14100], [R6.64+0x100], !P5 ;  /* 0x14100100064c0fae */ /* 0x0003e8000e901d50 */
[----:B------:R1:W-:Y:S02]  /*32c0*/  @P0 LDGSTS.E.BYPASS.LTC128B.128 [R76+0x15900], [R6.64+0x180], !P4 ;  /* 0x15900180064c0fae */ /* 0x0003e4000e101d50 */
.L_x_334:
[----:B-1--4-:R-:W-:Y:S01]  /*32d0*/  SHF.R.S32.HI R7, RZ, 0x1f, R73 ;  /* 0x0000001fff077819 */ /* 0x012fe20000011449 */
[----:B------:R-:W-:Y:S01]  /*32e0*/  FMUL.FTZ R5, R41, c[0x0][0x320] ;  /* 0x0000c80029057a20 */ /* 0x000fe20000410000 */
[----:B---3--:R-:W-:Y:S01]  /*32f0*/  LOP3.LUT R2, R74, 0xffffffe0, RZ, 0xc0, !PT ;  /* 0xffffffe04a027812 */ /* 0x008fe200078ec0ff */
[----:B------:R-:W-:Y:S01]  /*3300*/  UISETP.NE.AND UP1, UPT, UR14, URZ, UPT ;  /* 0x0000003f0e00728c */ /* 0x000fe2000bf25270 */
[----:B------:R-:W-:Y:S01]  /*3310*/  LEA.HI R6, R75, R132, RZ, 0x2 ;  /* 0x000000844b067211 */ /* 0x000fe200078f10ff */
[----:B------:R1:W3:Y:S01]  /*3320*/  MUFU.TANH R17, R5 ;  /* 0x0000000500117308 */ /* 0x0002e20000002400 */
[----:B------:R-:W-:Y:S01]  /*3330*/  LEA.HI R7, R7, R73, RZ, 0x3 ;  /* 0x0000004907077211 */ /* 0x000fe200078f18ff */
[----:B------:R-:W-:Y:S01]  /*3340*/  IMAD.IADD R2, R132, 0x1, -R2 ;  /* 0x0000000184027824 */ /* 0x000fe200078e0a02 */
[----:B------:R-:W-:Y:S01]  /*3350*/  LOP3.LUT R6, R6, 0xfffffffc, RZ, 0xc0, !PT ;  /* 0xfffffffc06067812 */ /* 0x000fe200078ec0ff */
[----:B------:R-:W-:Y:S01]  /*3360*/  UISETP.NE.AND UP0, UPT, UR13, URZ, UPT ;  /* 0x0000003f0d00728c */ /* 0x000fe2000bf05270 */
[----:B------:R-:W-:Y:S01]  /*3370*/  LOP3.LUT R8, R7, 0xffffff8, RZ, 0xc0, !PT ;  /* 0x0ffffff807087812 */ /* 0x000fe200078ec0ff */
[----:B------:R-:W-:Y:S01]  /*3380*/  FMUL.FTZ R7, R48, c[0x0][0x320] ;  /* 0x0000c80030077a20 */ /* 0x000fe20000410000 */
[----:B------:R-:W-:Y:S01]  /*3390*/  SHF.R.S32.HI R10, RZ, 0x1f, R2 ;  /* 0x0000001fff0a7819 */ /* 0x000fe20000011402 */
[----:B------:R-:W-:Y:S01]  /*33a0*/  ULDC UR7, c[0x0][0x324] ;  /* 0x0000c90000077ab9 */ /* 0x000fe20000000800 */
[----:B------:R-:W-:Y:S01]  /*33b0*/  PLOP3.LUT P1, PT, PT, PT, UP1, 0x80, 0x0 ;  /* 0x000000000000781c */ /* 0x000fe20003f2f018 */
[----:B------:R-:W-:Y:S01]  /*33c0*/  IMAD.IADD R9, R73, 0x1, -R8 ;  /* 0x0000000149097824 */ /* 0x000fe200078e0a08 */
[----:B------:R4:W2:Y:S01]  /*33d0*/  MUFU.TANH R15, R7 ;  /* 0x00000007000f7308 */ /* 0x0008a20000002400 */
[----:B------:R-:W-:Y:S01]  /*33e0*/  PLOP3.LUT P0, PT, PT, PT, UP1, 0x80, 0x0 ;  /* 0x000000000000781c */ /* 0x000fe20003f0f018 */
[----:B------:R-:W-:Y:S01]  /*33f0*/  ULOP3.LUT UR7, URZ, UR7, URZ, 0x33, !UPT ;  /* 0x000000073f077292 */ /* 0x000fe2000f8e333f */
[----:B------:R-:W0:Y:S01]  /*3400*/  LDGDEPBAR ;  /* 0x00000000000079af */ /* 0x000e220000000000 */
[----:B-1----:R-:W-:Y:S01]  /*3410*/  IMAD.IADD R5, R132, 0x1, -R6 ;  /* 0x0000000184057824 */ /* 0x002fe200078e0a06 */
[----:B------:R-:W-:Y:S01]  /*3420*/  LEA.HI R6, R10, R2, RZ, 0x2 ;  /* 0x000000020a067211 */ /* 0x000fe200078f10ff */
[----:B------:R-:W-:-:S03]  /*3430*/  FMUL.FTZ R10, R49, c[0x0][0x320] ;  /* 0x0000c800310a7a20 */ /* 0x000fc60000410000 */
[----:B------:R-:W-:Y:S01]  /*3440*/  LEA.HI R8, R5, R5, RZ, 0x1 ;  /* 0x0000000505087211 */ /* 0x000fe200078f08ff */
[----:B------:R-:W1:Y:S03]  /*3450*/  MUFU.TANH R13, R10 ;  /* 0x0000000a000d7308 */ /* 0x000e660000002400 */
[----:B------:R-:W-:Y:S02]  /*3460*/  LOP3.LUT R8, R8, 0x1ffffffe, RZ, 0xc0, !PT ;  /* 0x1ffffffe08087812 */ /* 0x000fe400078ec0ff */
[----:B----4-:R-:W-:-:S03]  /*3470*/  LEA.HI.SX32 R7, R6, UR11, 0x1e ;  /* 0x0000000b06077c11 */ /* 0x010fc6000f8ff2ff */
[----:B------:R-:W-:Y:S02]  /*3480*/  IMAD.IADD R5, R5, 0x1, -R8 ;  /* 0x0000000105057824 */ /* 0x000fe400078e0a08 */
[----:B------:R-:W-:-:S04]  /*3490*/  IMAD R7, R9, 0x10, R7 ;  /* 0x0000001009077824 */ /* 0x000fc800078e0207 */
[----:B------:R-:W-:Y:S02]  /*34a0*/  IMAD R11, R5, 0x8, R7 ;  /* 0x00000008050b7824 */ /* 0x000fe400078e0207 */
[----:B------:R-:W-:Y:S02]  /*34b0*/  FMUL.FTZ R5, R32, c[0x0][0x320] ;  /* 0x0000c80020057a20 */ /* 0x000fe40000410000 */
[----:B------:R-:W-:Y:S01]  /*34c0*/  @P1 IMAD.HI.U32 R8, R11, c[0x0][0x2c8], RZ ;  /* 0x0000b2000b081a27 */ /* 0x000fe200078e00ff */
[----:B------:R4:W-:Y:S01]  /*34d0*/  STL [R1+0x84], R11 ;  /* 0x0000840b01007387 */ /* 0x0009e20000100800 */
[----:B------:R5:W1:Y:S02]  /*34e0*/  MUFU.TANH R27, R5 ;  /* 0x00000005001b7308 */ /* 0x000a640000002400 */
[----:B------:R-:W-:Y:S01]  /*34f0*/  IMAD.MOV.U32 R7, RZ, RZ, R11 ;  /* 0x000000ffff077224 */ /* 0x000fe200078e000b */
[----:B------:R-:W-:Y:S01]  /*3500*/  @P0 SHF.R.U32.HI R7, RZ, c[0x0][0x2cc], R8 ;  /* 0x0000b300ff070a19 */ /* 0x000fe20000011608 */
[----:B------:R-:W-:Y:S01]  /*3510*/  FMUL.FTZ R8, R29, c[0x0][0x320] ;  /* 0x0000c8001d087a20 */ /* 0x000fe20000410000 */
[----:B------:R-:W-:-:S03]  /*3520*/  PLOP3.LUT P0, PT, PT, PT, UP0, 0x40, 0x0 ;  /* 0x000000000000781c */ /* 0x000fc60003f0e808 */
[----:B------:R-:W1:Y:S01]  /*3530*/  MUFU.TANH R25, R8 ;  /* 0x0000000800197308 */ /* 0x000e620000002400 */
[----:B-----5:R-:W-:-:S07]  /*3540*/  FMUL.FTZ R5, R28, c[0x0][0x320] ;  /* 0x0000c8001c057a20 */ /* 0x020fce0000410000 */
[----:B------:R5:W1:Y:S02]  /*3550*/  MUFU.TANH R26, R5 ;  /* 0x00000005001a7308 */ /* 0x000a640000002400 */
[----:B-----5:R-:W-:Y:S02]  /*3560*/  LOP3.LUT R5, R6, 0x7ffffffc, RZ, 0xc0, !PT ;  /* 0x7ffffffc06057812 */ /* 0x020fe400078ec0ff */
[----:B------:R-:W5:Y:S03]  /*3570*/  SHFL.IDX PT, R6, R7, RZ, 0x1c1f ;  /* 0x001c1fff07067589 */ /* 0x000f6600000e0000 */
[----:B------:R-:W-:Y:S02]  /*3580*/  IMAD.IADD R8, R2, 0x1, -R5 ;  /* 0x0000000102087824 */ /* 0x000fe400078e0a05 */
[----:B------:R-:W-:Y:S02]  /*3590*/  IMAD.U32 R2, RZ, RZ, UR18 ;  /* 0x00000012ff027e24 */ /* 0x000fe4000f8e00ff */
[----:B----4-:R-:W-:-:S02]  /*35a0*/  IMAD.SHL.U32 R11, R8, 0x2, RZ ;  /* 0x00000002080b7824 */ /* 0x010fc400078e00ff */
[----:B------:R-:W-:-:S03]  /*35b0*/  FMUL.FTZ R5, R40, c[0x0][0x320] ;  /* 0x0000c80028057a20 */ /* 0x000fc60000410000 */
[C---:B------:R-:W-:Y:S01]  /*35c0*/  IADD3 R2, -R11.reuse, 0x1, R2 ;  /* 0x000000010b027810 */ /* 0x040fe20007ffe102 */
[----:B------:R4:W1:Y:S01]  /*35d0*/  MUFU.TANH R18, R5 ;  /* 0x0000000500127308 */ /* 0x0008620000002400 */
[----:B------:R-:W-:Y:S01]  /*35e0*/  IADD3 R9, -R11, c[0x0][0x1d0], R72 ;  /* 0x000074000b097a10 */ /* 0x000fe20007ffe148 */
[----:B------:R1:W-:Y:S01]  /*35f0*/  STL [R1+0x7c], R11 ;  /* 0x00007c0b01007387 */ /* 0x0003e20000100800 */
[----:B------:R-:W-:-:S04]  /*3600*/  IADD3 R2, R2, -c[0x0][0x168], RZ ;  /* 0x80005a0002027a10 */ /* 0x000fc80007ffe0ff */
[C---:B------:R-:W-:Y:S02]  /*3610*/  IADD3 R8, R2.reuse, c[0x0][0x328], RZ ;  /* 0x0000ca0002087a10 */ /* 0x040fe40007ffe0ff */
[----:B------:R-:W-:-:S05]  /*3620*/  IADD3 R10, R2, UR7, RZ ;  /* 0x00000007020a7c10 */ /* 0x000fca000fffe0ff */
[----:B-----5:R-:W-:Y:S02]  /*3630*/  IMAD.IADD R2, R10, 0x1, R6 ;  /* 0x000000010a027824 */ /* 0x020fe400078e0206 */
[----:B----4-:R-:W-:-:S04]  /*3640*/  FMUL.FTZ R5, R33, c[0x0][0x320] ;  /* 0x0000c80021057a20 */ /* 0x010fc80000410000 */
[----:B------:R4:W2:Y:S01]  /*3650*/  MUFU.TANH R23, R5 ;  /* 0x0000000500177308 */ /* 0x0008a20000002400 */
[----:B-1----:R-:W-:Y:S01]  /*3660*/  IADD3 R11, -R11, UR19, RZ ;  /* 0x000000130b0b7c10 */ /* 0x002fe2000fffe1ff */
[----:B----4-:R-:W-:-:S05]  /*3670*/  IMAD.IADD R5, R8, 0x1, R6 ;  /* 0x0000000108057824 */ /* 0x010fca00078e0206 */
[----:B------:R-:W-:Y:S01]  /*3680*/  IMNMX R5, R5, R9, PT ;  /* 0x0000000905057217 */ /* 0x000fe20003800200 */
[----:B------:R-:W-:Y:S05]  /*3690*/  @P0 BRA `(.L_x_335) ;  /* 0x0000015000000947 */ /* 0x000fea0003800000 */
[----:B--23--:R-:W-:Y:S01]  /*36a0*/  IADD3 R6, R6, c[0x0][0x1d0], RZ ;  /* 0x0000740006067a10 */ /* 0x00cfe20007ffe0ff */
[----:B------:R-:W-:Y:S03]  /*36b0*/  BSSY B0, `(.L_x_336) ;  /* 0x000000f000007945 */ /* 0x000fe60003800000 */
[----:B------:R-:W-:-:S04]  /*36c0*/  IADD3 R6, R6, -c[0x0][0x168], RZ ;  /* 0x80005a0006067a10 */ /* 0x000fc80007ffe0ff */
[----:B------:R-:W-:-:S13]  /*36d0*/  ISETP.GT.AND P0, PT, R6, -0x1, PT ;  /* 0xffffffff0600780c */ /* 0x000fda0003f04270 */
[----:B------:R-:W-:Y:S05]  /*36e0*/  @P0 BRA `(.L_x_337) ;  /* 0x0000007000000947 */ /* 0x000fea0003800000 */
[----:B------:R-:W-:Y:S01]  /*36f0*/  IMAD.MOV.U32 R12, RZ, RZ, c[0x0][0x32c] ;  /* 0x0000cb00ff0c7624 */ /* 0x000fe200078e00ff */
[----:B------:R-:W-:-:S04]  /*3700*/  LOP3.LUT R6, RZ, R6, RZ, 0x33, !PT ;  /* 0x00000006ff067212 */ /* 0x000fc800078e33ff */
[----:B------:R-:W-:-:S13]  /*3710*/  ISETP.NE.AND P0, PT, R12, 0x1, PT ;  /* 0x000000010c00780c */ /* 0x000fda0003f05270 */
[----:B------:R-:W-:-:S05]  /*3720*/  @P0 IMAD.HI.U32 R12, R6, c[0x0][0x330], RZ ;  /* 0x0000cc00060c0a27 */ /* 0x000fca00078e00ff */
[----:B------:R-:W-:-:S04]  /*3730*/  @P0 SHF.R.U32.HI R6, RZ, c[0x0][0x334], R12 ;  /* 0x0000cd00ff060a19 */ /* 0x000fc8000001160c */
[----:B------:R-:W-:Y:S01]  /*3740*/  LOP3.LUT R6, RZ, R6, RZ, 0x33, !PT ;  /* 0x00000006ff067212 */ /* 0x000fe200078e33ff */
[----:B------:R-:W-:Y:S05]  /*3750*/  BRA `(.L_x_338) ;  /* 0x0000004000007947 */ /* 0x000fea0003800000 */
.L_x_337:
[----:B------:R-:W-:-:S04]  /*3760*/  MOV R12, c[0x0][0x32c] ;  /* 0x0000cb00000c7a02 */ /* 0x000fc80000000f00 */
[----:B------:R-:W-:-:S13]  /*3770*/  ISETP.NE.AND P0, PT, R12, 0x1, PT ;  /* 0x000000010c00780c */ /* 0x000fda0003f05270 */
[----:B------:R-:W-:-:S05]  /*3780*/  @P0 IMAD.HI.U32 R12, R6, c[0x0][0x330], RZ ;  /* 0x0000cc00060c0a27 */ /* 0x000fca00078e00ff */
[----:B------:R-:W-:Y:S02]  /*3790*/  @P0 SHF.R.U32.HI R6, RZ, c[0x0][0x334], R12 ;  /* 0x0000cd00ff060a19 */ /* 0x000fe4000001160c */
.L_x_338:
[----:B------:R-:W-:Y:S05]  /*37a0*/  BSYNC B0 ;  /* 0x0000000000007941 */ /* 0x000fea0003800000 */
.L_x_336:
[----:B------:R-:W-:-:S05]  /*37b0*/  IMAD R6, R6, c[0x0][0x32c], R11 ;  /* 0x0000cb0006067a24 */ /* 0x000fca00078e020b */
[----:B------:R-:W-:Y:S02]  /*37c0*/  IADD3 R12, R6, c[0x0][0x32c], RZ ;  /* 0x0000cb00060c7a10 */ /* 0x000fe40007ffe0ff */
[----:B------:R-:W-:Y:S02]  /*37d0*/  IMNMX R2, R2, R6, !PT ;  /* 0x0000000602027217 */ /* 0x000fe40007800200 */
[----:B------:R-:W-:Y:S02]  /*37e0*/  IMNMX R5, R5, R12, PT ;  /* 0x0000000c05057217 */ /* 0x000fe40003800200 */
.L_x_335:
[----:B--23--:R-:W-:Y:S01]  /*37f0*/  UISETP.GE.AND UP1, UPT, UR19, 0x1, UPT ;  /* 0x000000011300788c */ /* 0x00cfe2000bf26270 */
[----:B------:R-:W-:Y:S01]  /*3800*/  FMUL.FTZ R6, R34, c[0x0][0x320] ;  /* 0x0000c80022067a20 */ /* 0x000fe20000410000 */
[----:B------:R-:W-:Y:S01]  /*3810*/  UISETP.GE.AND UP0, UPT, UR19, 0x2, UPT ;  /* 0x000000021300788c */ /* 0x000fe2000bf06270 */
[----:B------:R-:W-:Y:S01]  /*3820*/  FMUL.FTZ R12, R39, c[0x0][0x320] ;  /* 0x0000c800270c7a20 */ /* 0x000fe20000410000 */
[----:B------:R-:W-:Y:S01]  /*3830*/  UP2UR UR21, UPR, URZ, 0x2 ;  /* 0x000000023f157883 */ /* 0x000fe20008000000 */
[----:B------:R1:W2:Y:S01]  /*3840*/  MUFU.TANH R34, R6 ;  /* 0x0000000600227308 */ /* 0x0002a20000002400 */
[----:B------:R-:W-:Y:S01]  /*3850*/  PLOP3.LUT P1, PT, PT, PT, UP1, 0x40, 0x0 ;  /* 0x000000000000781c */ /* 0x000fe20003f2e818 */
[----:B------:R-:W-:Y:S01]  /*3860*/  UP2UR UR20, UPR, URZ, 0x1 ;  /* 0x000000013f147883 */ /* 0x000fe20008000000 */
[----:B------:R-:W-:Y:S01]  /*3870*/  PLOP3.LUT P0, PT, PT, PT, UP0, 0x40, 0x0 ;  /* 0x000000000000781c */ /* 0x000fe20003f0e808 */
[----:B------:R-:W-:Y:S01]  /*3880*/  UISETP.GE.AND UP1, UPT, UR19, 0x9, UPT ;  /* 0x000000091300788c */ /* 0x000fe2000bf26270 */
[C---:B------:R-:W-:Y:S01]  /*3890*/  ISETP.GT.AND P1, PT, R2.reuse, RZ, P1 ;  /* 0x000000ff0200720c */ /* 0x040fe20000f24270 */
[----:B------:R-:W-:Y:S01]  /*38a0*/  UISETP.GE.AND UP0, UPT, UR19, 0xa, UPT ;  /* 0x0000000a1300788c */ /* 0x000fe2000bf06270 */
[----:B------:R-:W-:Y:S01]  /*38b0*/  ISETP.GT.AND P0, PT, R2, 0x1, P0 ;  /* 0x000000010200780c */ /* 0x000fe20000704270 */
[----:B------:R-:W-:Y:S01]  /*38c0*/  UISETP.GE.AND UP6, UPT, UR19, 0x12, UPT ;  /* 0x000000121300788c */ /* 0x000fe2000bfc6270 */
[C---:B------:R-:W-:Y:S01]  /*38d0*/  ISETP.LT.OR P1, PT, R5.reuse, 0x1, P1 ;  /* 0x000000010500780c */ /* 0x040fe20000f21670 */
[----:B------:R-:W-:Y:S01]  /*38e0*/  UP2UR UR5, UPR, URZ, 0x1 ;  /* 0x000000013f057883 */ /* 0x000fe20008000000 */
[----:B------:R-:W-:Y:S01]  /*38f0*/  ISETP.LT.OR P0, PT, R5, 0x2, P0 ;  /* 0x000000020500780c */ /* 0x000fe20000701670 */
[----:B------:R-:W-:Y:S01]  /*3900*/  UISETP.GE.AND UP5, UPT, UR19, 0x19, UPT ;  /* 0x000000191300788c */ /* 0x000fe2000bfa6270 */
[----:B------:R-:W-:Y:S01]  /*3910*/  FSEL R14, R24, -INF , !P1 ;  /* 0xff800000180e7808 */ /* 0x000fe20004800000 */
[----:B------:R-:W-:Y:S01]  /*3920*/  UISETP.GE.AND UP4, UPT, UR19, 0x1a, UPT ;  /* 0x0000001a1300788c */ /* 0x000fe2000bf86270 */
[----:B------:R-:W-:Y:S01]  /*3930*/  PLOP3.LUT P1, PT, PT, PT, UP1, 0x40, 0x0 ;  /* 0x000000000000781c */ /* 0x000fe20003f2e818 */
[----:B-1----:R-:W-:Y:S01]  /*3940*/  FMUL.FTZ R6, R35, c[0x0][0x320] ;  /* 0x0000c80023067a20 */ /* 0x002fe20000410000 */
[----:B------:R-:W-:Y:S01]  /*3950*/  FSEL R16, R21, -INF , !P0 ;  /* 0xff80000015107808 */ /* 0x000fe20004000000 */
[----:B------:R-:W-:Y:S01]  /*3960*/  UISETP.GE.AND UP3, UPT, UR19, 0x21, UPT ;  /* 0x000000211300788c */ /* 0x000fe2000bf66270 */
[----:B------:R-:W-:Y:S01]  /*3970*/  PLOP3.LUT P0, PT, PT, PT, UP0, 0x40, 0x0 ;  /* 0x000000000000781c */ /* 0x000fe20003f0e808 */
[----:B------:R-:W-:Y:S01]  /*3980*/  UISETP.GE.AND UP0, UPT, UR19, 0x11, UPT ;  /* 0x000000111300788c */ /* 0x000fe2000bf06270 */
[C---:B------:R-:W-:Y:S01]  /*3990*/  ISETP.GT.AND P1, PT, R2.reuse, 0x8, P1 ;  /* 0x000000080200780c */ /* 0x040fe20000f24270 */
[----:B------:R1:W3:Y:S01]  /*39a0*/  MUFU.TANH R33, R6 ;  /* 0x0000000600217308 */ /* 0x0002e20000002400 */
[----:B------:R-:W-:Y:S01]  /*39b0*/  ISETP.GT.AND P0, PT, R2, 0x9, P0 ;  /* 0x000000090200780c */ /* 0x000fe20000704270 */
[----:B------:R-:W-:Y:S01]  /*39c0*/  UISETP.GE.AND UP2, UPT, UR19, 0x22, UPT ;  /* 0x000000221300788c */ /* 0x000fe2000bf46270 */
[C---:B------:R-:W-:Y:S01]  /*39d0*/  ISETP.LT.OR P1, PT, R5.reuse, 0x9, P1 ;  /* 0x000000090500780c */ /* 0x040fe20000f21670 */
[----:B------:R-:W-:Y:S01]  /*39e0*/  UP2UR UR18, UPR, URZ, 0x2 ;  /* 0x000000023f127883 */ /* 0x000fe20008000000 */
[----:B------:R-:W-:Y:S01]  /*39f0*/  ISETP.LT.OR P0, PT, R5, 0xa, P0 ;  /* 0x0000000a0500780c */ /* 0x000fe20000701670 */
[----:B------:R-:W-:Y:S01]  /*3a00*/  UP2UR UR4, UPR, URZ, 0x1 ;  /* 0x000000013f047883 */ /* 0x000fe20008000000 */
[----:B------:R-:W-:Y:S01]  /*3a10*/  FSEL R20, R20, -INF , !P1 ;  /* 0xff80000014147808 */ /* 0x000fe20004800000 */
[----:B------:R-:W-:Y:S01]  /*3a20*/  UISETP.GE.AND UP1, UPT, UR19, 0x29, UPT ;  /* 0x000000291300788c */ /* 0x000fe2000bf26270 */
[----:B------:R-:W-:Y:S01]  /*3a30*/  PLOP3.LUT P1, PT, PT, PT, UP0, 0x40, 0x0 ;  /* 0x000000000000781c */ /* 0x000fe20003f2e808 */
[----:B------:R-:W-:Y:S01]  /*3a40*/  UISETP.GE.AND UP0, UPT, UR19, 0x2a, UPT ;  /* 0x0000002a1300788c */ /* 0x000fe2000bf06270 */
[----:B------:R-:W-:Y:S01]  /*3a50*/  FSEL R19, R19, -INF , !P0 ;  /* 0xff80000013137808 */ /* 0x000fe20004000000 */
[----:B------:R-:W-:Y:S01]  /*3a60*/  UP2UR UR22, UPR, URZ, 0x40 ;  /* 0x000000403f167883 */ /* 0x000fe20008000000 */
[----:B------:R-:W-:Y:S01]  /*3a70*/  PLOP3.LUT P0, PT, PT, PT, UP6, 0x40, 0x0 ;  /* 0x000000000000781c */ /* 0x000fe20003f0e868 */
[----:B------:R-:W-:Y:S01]  /*3a80*/  UISETP.NE.AND UP6, UPT, UR13, URZ, UPT ;  /* 0x0000003f0d00728c */ /* 0x000fe2000bfc5270 */
[C---:B------:R-:W-:Y:S01]  /*3a90*/  ISETP.GT.AND P1, PT, R2.reuse, 0x10, P1 ;  /* 0x000000100200780c */ /* 0x040fe20000f24270 */
[----:B-1----:R-:W-:Y:S01]  /*3aa0*/  FMUL.FTZ R6, R43, c[0x0][0x320] ;  /* 0x0000c8002b067a20 */ /* 0x002fe20000410000 */
[----:B------:R-:W-:-:S02]  /*3ab0*/  ISETP.GT.AND P0, PT, R2, 0x11, P0 ;  /* 0x000000110200780c */ /* 0x000fc40000704270 */
[C---:B------:R-:W-:Y:S01]  /*3ac0*/  ISETP.LT.OR P1, PT, R5.reuse, 0x11, P1 ;  /* 0x000000110500780c */ /* 0x040fe20000f21670 */
[----:B------:R1:W4:Y:S01]  /*3ad0*/  MUFU.TANH R28, R6 ;  /* 0x00000006001c7308 */ /* 0x0003220000002400 */
[----:B------:R-:W-:Y:S02]  /*3ae0*/  ISETP.LT.OR P0, PT, R5, 0x12, P0 ;  /* 0x000000120500780c */ /* 0x000fe40000701670 */
[----:B------:R-:W-:Y:S02]  /*3af0*/  FSEL R18, R18, -INF , !P1 ;  /* 0xff80000012127808 */ /* 0x000fe40004800000 */
[----:B------:R-:W-:Y:S02]  /*3b00*/  PLOP3.LUT P1, PT, PT, PT, UP5, 0x40, 0x0 ;  /* 0x000000000000781c */ /* 0x000fe40003f2e858 */
[----:B------:R-:W-:Y:S02]  /*3b10*/  FSEL R17, R17, -INF , !P0 ;  /* 0xff80000011117808 */ /* 0x000fe40004000000 */
[----:B------:R-:W-:-:S02]  /*3b20*/  PLOP3.LUT P0, PT, PT, PT, UP4, 0x40, 0x0 ;  /* 0x000000000000781c */ /* 0x000fc40003f0e848 */
[C---:B------:R-:W-:Y:S02]  /*3b30*/  ISETP.GT.AND P1, PT, R2.reuse, 0x18, P1 ;  /* 0x000000180200780c */ /* 0x040fe40000f24270 */
[----:B------:R-:W-:Y:S02]  /*3b40*/  ISETP.GT.AND P0, PT, R2, 0x19, P0 ;  /* 0x000000190200780c */ /* 0x000fe40000704270 */
[C---:B------:R-:W-:Y:S01]  /*3b50*/  ISETP.LT.OR P1, PT, R5.reuse, 0x19, P1 ;  /* 0x000000190500780c */ /* 0x040fe20000f21670 */
[----:B-1----:R-:W-:Y:S01]  /*3b60*/  FMUL.FTZ R6, R50, c[0x0][0x320] ;  /* 0x0000c80032067a20 */ /* 0x002fe20000410000 */
[----:B------:R-:W-:Y:S02]  /*3b70*/  ISETP.LT.OR P0, PT, R5, 0x1a, P0 ;  /* 0x0000001a0500780c */ /* 0x000fe40000701670 */
[----:B------:R-:W-:Y:S01]  /*3b80*/  FSEL R22, R15, -INF , !P1 ;  /* 0xff8000000f167808 */ /* 0x000fe20004800000 */
[----:B------:R1:W1:Y:S01]  /*3b90*/  MUFU.TANH R29, R6 ;  /* 0x00000006001d7308 */ /* 0x0002620000002400 */
[----:B------:R-:W-:-:S02]  /*3ba0*/  PLOP3.LUT P1, PT, PT, PT, UP3, 0x40, 0x0 ;  /* 0x000000000000781c */ /* 0x000fc40003f2e838 */
[----:B------:R-:W-:Y:S01]  /*3bb0*/  FSEL R21, R13, -INF , !P0 ;  /* 0xff8000000d157808 */ /* 0x000fe20004000000 */
[----:B------:R-:W-:Y:S01]  /*3bc0*/  FMUL.FTZ R13, R42, c[0x0][0x320] ;  /* 0x0000c8002a0d7a20 */ /* 0x000fe20000410000 */
[----:B------:R-:W-:Y:S02]  /*3bd0*/  PLOP3.LUT P0, PT, PT, PT, UP2, 0x40, 0x0 ;  /* 0x000000000000781c */ /* 0x000fe40003f0e828 */
[C---:B------:R-:W-:Y:S01]  /*3be0*/  ISETP.GT.AND P1, PT, R2.reuse, 0x20, P1 ;  /* 0x000000200200780c */ /* 0x040fe20000f24270 */
[----:B------:R-:W2:Y:S01]  /*3bf0*/  MUFU.TANH R15, R13 ;  /* 0x0000000d000f7308 */ /* 0x000ea20000002400 */
[----:B------:R-:W-:Y:S02]  /*3c00*/  ISETP.GT.AND P0, PT, R2, 0x21, P0 ;  /* 0x000000210200780c */ /* 0x000fe40000704270 */
[C---:B------:R-:W-:Y:S02]  /*3c10*/  ISETP.LT.OR P1, PT, R5.reuse, 0x21, P1 ;  /* 0x000000210500780c */ /* 0x040fe40000f21670 */
[----:B------:R-:W-:-:S02]  /*3c20*/  ISETP.LT.OR P0, PT, R5, 0x22, P0 ;  /* 0x000000220500780c */ /* 0x000fc40000701670 */
[----:B------:R-:W-:Y:S01]  /*3c30*/  FSEL R96, R27, -INF , !P1 ;  /* 0xff8000001b607808 */ /* 0x000fe20004800000 */
[----:B-1----:R-:W-:Y:S01]  /*3c40*/  FMUL.FTZ R6, R30, c[0x0][0x320] ;  /* 0x0000c8001e067a20 */ /* 0x002fe20000410000 */
[----:B------:R-:W-:Y:S01]  /*3c50*/  PLOP3.LUT P1, PT, PT, PT, UP1, 0x40, 0x0 ;  /* 0x000000000000781c */ /* 0x000fe20003f2e818 */
[----:B------:R-:W1:Y:S01]  /*3c60*/  MUFU.TANH R13, R12 ;  /* 0x0000000c000d7308 */ /* 0x000e620000002400 */
[----:B------:R-:W-:Y:S02]  /*3c70*/  FSEL R95, R23, -INF , !P0 ;  /* 0xff800000175f7808 */ /* 0x000fe40004000000 */
[----:B------:R-:W-:Y:S02]  /*3c80*/  PLOP3.LUT P0, PT, PT, PT, UP0, 0x40, 0x0 ;  /* 0x000000000000781c */ /* 0x000fe40003f0e808 */
[C---:B------:R-:W-:Y:S02]  /*3c90*/  ISETP.GT.AND P1, PT, R2.reuse, 0x28, P1 ;  /* 0x000000280200780c */ /* 0x040fe40000f24270 */
[----:B------:R-:W-:Y:S01]  /*3ca0*/  ISETP.GT.AND P0, PT, R2, 0x29, P0 ;  /* 0x000000290200780c */ /* 0x000fe20000704270 */
[----:B------:R5:W1:Y:S01]  /*3cb0*/  MUFU.TANH R32, R6 ;  /* 0x0000000600207308 */ /* 0x000a620000002400 */
[C---:B------:R-:W-:Y:S01]  /*3cc0*/  ISETP.LT.OR P2, PT, R5.reuse, 0x29, P1 ;  /* 0x000000290500780c */ /* 0x040fe20000f41670 */
[----:B------:R-:W-:Y:S01]  /*3cd0*/  FMUL.FTZ R2, R38, c[0x0][0x320] ;  /* 0x0000c80026027a20 */ /* 0x000fe20000410000 */
[----:B------:R-:W-:-:S02]  /*3ce0*/  ISETP.LT.OR P1, PT, R5, 0x2a, P0 ;  /* 0x0000002a0500780c */ /* 0x000fc40000721670 */
[----:B------:R-:W-:Y:S01]  /*3cf0*/  PLOP3.LUT P0, PT, PT, PT, UP6, 0x40, 0x0 ;  /* 0x000000000000781c */ /* 0x000fe20003f0e868 */
[----:B------:R-:W-:Y:S01]  /*3d00*/  UISETP.NE.AND UP6, UPT, UR22, URZ, UPT ;  /* 0x0000003f1600728c */ /* 0x000fe2000bfc5270 */
[----:B------:R-:W-:Y:S01]  /*3d10*/  FSEL R94, R26, -INF , !P2 ;  /* 0xff8000001a5e7808 */ /* 0x000fe20005000000 */
[----:B------:R-:W1:Y:S01]  /*3d20*/  MUFU.TANH R12, R2 ;  /* 0x00000002000c7308 */ /* 0x000e620000002400 */
[----:B------:R-:W-:Y:S01]  /*3d30*/  FSEL R93, R25, -INF , !P1 ;  /* 0xff800000195d7808 */ /* 0x000fe20004800000 */
[----:B-----5:R-:W-:-:S06]  /*3d40*/  FMUL.FTZ R6, R31, c[0x0][0x320] ;  /* 0x0000c8001f067a20 */ /* 0x020fcc0000410000 */
[----:B------:R5:W1:Y:S02]  /*3d50*/  MUFU.TANH R30, R6 ;  /* 0x00000006001e7308 */ /* 0x000a640000002400 */
[----:B-----5:R-:W-:-:S06]  /*3d60*/  FMUL.FTZ R6, R51, c[0x0][0x320] ;  /* 0x0000c80033067a20 */ /* 0x020fcc0000410000 */
[----:B------:R5:W1:Y:S02]  /*3d70*/  MUFU.TANH R24, R6 ;  /* 0x0000000600187308 */ /* 0x000a640000002400 */
[----:B-----5:R-:W5:Y:S02]  /*3d80*/  SHFL.IDX PT, R6, R7, 0x1, 0x1c1f ;  /* 0x003c1f0007067f89 */ /* 0x020f6400000e0000 */
[--C-:B-----5:R-:W-:Y:S02]  /*3d90*/  IMAD.IADD R5, R8, 0x1, R6.reuse ;  /* 0x0000000108057824 */ /* 0x120fe400078e0206 */
[----:B------:R-:W-:-:S03]  /*3da0*/  IMAD.IADD R2, R10, 0x1, R6 ;  /* 0x000000010a027824 */ /* 0x000fc600078e0206 */
[----:B------:R-:W-:Y:S01]  /*3db0*/  IMNMX R5, R5, R9, PT ;  /* 0x0000000905057217 */ /* 0x000fe20003800200 */
[----:B------:R-:W-:Y:S05]  /*3dc0*/  @P0 BRA `(.L_x_339) ;  /* 0x0000015000000947 */ /* 0x000fea0003800000 */
[----:B-1234-:R-:W-:Y:S01]  /*3dd0*/  IADD3 R6, R6, c[0x0][0x1d0], RZ ;  /* 0x0000740006067a10 */ /* 0x01efe20007ffe0ff */
        /* <DEDUP_REMOVED lines=11> */
.L_x_341:
[----:B------:R-:W-:-:S04]  /*3e90*/  MOV R7, c[0x0][0x32c] ;  /* 0x0000cb0000077a02 */ /* 0x000fc80000000f00 */
[----:B------:R-:W-:-:S13]  /*3ea0*/  ISETP.NE.AND P0, PT, R7, 0x1, PT ;  /* 0x000000010700780c */ /* 0x000fda0003f05270 */
[----:B------:R-:W-:-:S05]  /*3eb0*/  @P0 IMAD.HI.U32 R7, R6, c[0x0][0x330], RZ ;  /* 0x0000cc0006070a27 */ /* 0x000fca00078e00ff */
[----:B------:R-:W-:Y:S02]  /*3ec0*/  @P0 SHF.R.U32.HI R6, RZ, c[0x0][0x334], R7 ;  /* 0x0000cd00ff060a19 */ /* 0x000fe40000011607 */
.L_x_342:
[----:B------:R-:W-:Y:S05]  /*3ed0*/  BSYNC B0 ;  /* 0x0000000000007941 */ /* 0x000fea0003800000 */
.L_x_340:
[----:B------:R-:W-:-:S05]  /*3ee0*/  IMAD R6, R6, c[0x0][0x32c], R11 ;  /* 0x0000cb0006067a24 */ /* 0x000fca00078e020b */
[----:B------:R-:W-:Y:S02]  /*3ef0*/  IADD3 R7, R6, c[0x0][0x32c], RZ ;  /* 0x0000cb0006077a10 */ /* 0x000fe40007ffe0ff */
[----:B------:R-:W-:Y:S02]  /*3f00*/  IMNMX R2, R2, R6, !PT ;  /* 0x0000000602027217 */ /* 0x000fe40007800200 */
[----:B------:R-:W-:Y:S02]  /*3f10*/  IMNMX R5, R5, R7, PT ;  /* 0x0000000705057217 */ /* 0x000fe40003800200 */
.L_x_339:
[----:B-1234-:R-:W-:Y:S01]  /*3f20*/  UP2UR UR19, UPR, URZ, 0x10 ;  /* 0x000000103f137883 */ /* 0x01efe20008000000 */
[----:B------:R-:W-:Y:S01]  /*3f30*/  FMNMX.FTZ R133, R14, R16, !PT ;  /* 0x000000100e857209 */ /* 0x000fe20007810000 */
[----:B------:R-:W-:Y:S01]  /*3f40*/  UISETP.NE.AND UP4, UPT, UR21, URZ, UPT ;  /* 0x0000003f1500728c */ /* 0x000fe2000bf85270 */
[----:B------:R-:W-:Y:S01]  /*3f50*/  IMAD.SHL.U32 R236, R3, 0x2, RZ ;  /* 0x0000000203ec7824 */ /* 0x000fe200078e00ff */
[----:B------:R-:W-:Y:S01]  /*3f60*/  UP2UR UR21, UPR, URZ, 0x8 ;  /* 0x000000083f157883 */ /* 0x000fe20008000000 */
[----:B------:R-:W-:Y:S01]  /*3f70*/  FMNMX.FTZ R133, R20, R133, !PT ;  /* 0x0000008514857209 */ /* 0x000fe20007810000 */
[----:B------:R-:W-:Y:S01]  /*3f80*/  UISETP.NE.AND UP3, UPT, UR20, URZ, UPT ;  /* 0x0000003f1400728c */ /* 0x000fe2000bf65270 */
[--C-:B------:R-:W-:Y:S01]  /*3f90*/  IMAD R237, R4, 0x2, R236.reuse ;  /* 0x0000000204ed7824 */ /* 0x100fe200078e02ec */
[----:B------:R-:W-:Y:S01]  /*3fa0*/  PLOP3.LUT P0, PT, PT, PT, UP4, 0x40, 0x0 ;  /* 0x000000000000781c */ /* 0x000fe20003f0e848 */
[----:B------:R-:W-:Y:S01]  /*3fb0*/  UP2UR UR20, UPR, URZ, 0x4 ;  /* 0x000000043f147883 */ /* 0x000fe20008000000 */
[----:B------:R-:W-:Y:S01]  /*3fc0*/  FMNMX.FTZ R133, R19, R133, !PT ;  /* 0x0000008513857209 */ /* 0x000fe20007810000 */
[----:B------:R-:W-:Y:S01]  /*3fd0*/  UISETP.NE.AND UP2, UPT, UR18, URZ, UPT ;  /* 0x0000003f1200728c */ /* 0x000fe2000bf45270 */
[C---:B------:R-:W-:Y:S01]  /*3fe0*/  ISETP.GT.AND P0, PT, R2.reuse, RZ, P0 ;  /* 0x000000ff0200720c */ /* 0x040fe20000704270 */
[----:B------:R-:W-:Y:S01]  /*3ff0*/  UP2UR UR18, UPR, URZ, 0x2 ;  /* 0x000000023f127883 */ /* 0x000fe20008000000 */
[----:B------:R-:W-:Y:S01]  /*4000*/  PLOP3.LUT P2, PT, PT, PT, UP3, 0x40, 0x0 ;  /* 0x000000000000781c */ /* 0x000fe20003f4e838 */
[----:B------:R-:W-:Y:S01]  /*4010*/  UISETP.NE.AND UP1, UPT, UR5, URZ, UPT ;  /* 0x0000003f0500728c */ /* 0x000fe2000bf25270 */
[----:B------:R-:W-:Y:S01]  /*4020*/  ISETP.LT.OR P0, PT, R5, 0x1, P0 ;  /* 0x000000010500780c */ /* 0x000fe20000701670 */
[----:B------:R-:W-:Y:S01]  /*4030*/  UP2UR UR5, UPR, URZ, 0x1 ;  /* 0x000000013f057883 */ /* 0x000fe20008000000 */
[----:B------:R-:W-:Y:S01]  /*4040*/  PLOP3.LUT P1, PT, PT, PT, UP2, 0x40, 0x0 ;  /* 0x000000000000781c */ /* 0x000fe20003f2e828 */
[----:B------:R-:W-:Y:S01]  /*4050*/  UISETP.NE.AND UP0, UPT, UR4, URZ, UPT ;  /* 0x0000003f0400728c */ /* 0x000fe2000bf05270 */
[----:B------:R-:W-:Y:S01]  /*4060*/  FSEL R6, R45, -INF , !P0 ;  /* 0xff8000002d067808 */ /* 0x000fe20004000000 */
[----:B------:R-:W-:Y:S01]  /*4070*/  UISETP.NE.AND UP4, UPT, UR19, URZ, UPT ;  /* 0x0000003f1300728c */ /* 0x000fe2000bf85270 */
[----:B------:R-:W-:Y:S01]  /*4080*/  ISETP.GT.AND P0, PT, R2, 0x1, P2 ;  /* 0x000000010200780c */ /* 0x000fe20001704270 */
[----:B------:R-:W-:Y:S01]  /*4090*/  UISETP.NE.AND UP3, UPT, UR21, URZ, UPT ;  /* 0x0000003f1500728c */ /* 0x000fe2000bf65270 */
[----:B------:R-:W-:Y:S01]  /*40a0*/  PLOP3.LUT P2, PT, PT, PT, UP1, 0x40, 0x0 ;  /* 0x000000000000781c */ /* 0x000fe20003f4e818 */
[----:B------:R-:W-:Y:S01]  /*40b0*/  UISETP.NE.AND UP2, UPT, UR20, URZ, UPT ;  /* 0x0000003f1400728c */ /* 0x000fe2000bf45270 */
[----:B------:R-:W-:Y:S01]  /*40c0*/  ISETP.LT.OR P0, PT, R5, 0x2, P0 ;  /* 0x000000020500780c */ /* 0x000fe20000701670 */
[----:B------:R-:W-:Y:S01]  /*40d0*/  UISETP.NE.AND UP1, UPT, UR18, URZ, UPT ;  /* 0x0000003f1200728c */ /* 0x000fe2000bf25270 */
[----:B------:R-:W-:Y:S01]  /*40e0*/  FMNMX.FTZ R133, R18, R133, !PT ;  /* 0x0000008512857209 */ /* 0x000fe20007810000 */
[----:B------:R-:W-:Y:S01]  /*40f0*/  IMAD R240, R0, 0x2, R236 ;  /* 0x0000000200f07824 */ /* 0x000fe200078e02ec */
[----:B------:R-:W-:Y:S01]  /*4100*/  FSEL R11, R44, -INF , !P0 ;  /* 0xff8000002c0b7808 */ /* 0x000fe20004000000 */
[----:B------:R-:W-:Y:S01]  /*4110*/  LDSM.16.MT88.4 R48, [R237+0x900] ;  /* 0x00090000ed30783b */ /* 0x000fe20000004200 */
[----:B------:R-:W-:-:S02]  /*4120*/  ISETP.GT.AND P0, PT, R2, 0x8, P1 ;  /* 0x000000080200780c */ /* 0x000fc40000f04270 */
[----:B------:R-:W-:Y:S01]  /*4130*/  PLOP3.LUT P1, PT, PT, PT, UP0, 0x40, 0x0 ;  /* 0x000000000000781c */ /* 0x000fe20003f2e808 */
[----:B------:R-:W-:Y:S01]  /*4140*/  UISETP.NE.AND UP0, UPT, UR5, URZ, UPT ;  /* 0x0000003f0500728c */ /* 0x000fe2000bf05270 */
[C---:B------:R-:W-:Y:S01]  /*4150*/  ISETP.LT.OR P0, PT, R5.reuse, 0x9, P0 ;  /* 0x000000090500780c */ /* 0x040fe20000701670 */
[----:B------:R-:W-:Y:S01]  /*4160*/  LDSM.16.MT88.4 R44, [R240+0x100] ;  /* 0x00010000f02c783b */ /* 0x000fe20000004200 */
[----:B------:R-:W-:Y:S01]  /*4170*/  FMNMX.FTZ R132, R6, R11, !PT ;  /* 0x0000000b06847209 */ /* 0x000fe20007810000 */
[----:B------:R-:W-:Y:S01]  /*4180*/  ULDC.64 UR4, c[0x0][0x2c8] ;  /* 0x0000b20000047ab9 */ /* 0x000fe20000000a00 */
[----:B------:R-:W-:Y:S01]  /*4190*/  FSEL R10, R12, -INF , !P0 ;  /* 0xff8000000c0a7808 */ /* 0x000fe20004000000 */
[----:B------:R-:W-:Y:S01]  /*41a0*/  LDSM.16.MT88.4 R40, [R240+0x900] ;  /* 0x00090000f028783b */ /* 0x000fe20000004200 */
[----:B------:R-:W-:Y:S02]  /*41b0*/  ISETP.GT.AND P0, PT, R2, 0x9, P2 ;  /* 0x000000090200780c */ /* 0x000fe40001704270 */
[----:B------:R-:W-:Y:S01]  /*41c0*/  PLOP3.LUT P2, PT, PT, PT, UP6, 0x40, 0x0 ;  /* 0x000000000000781c */ /* 0x000fe20003f4e868 */
[----:B------:R-:W-:Y:S01]  /*41d0*/  LDSM.16.MT88.4 R68, [R240+0x1900] ;  /* 0x00190000f044783b */ /* 0x000fe20000004200 */
[----:B------:R-:W-:Y:S01]  /*41e0*/  ISETP.LT.OR P0, PT, R5, 0xa, P0 ;  /* 0x0000000a0500780c */ /* 0x000fe20000701670 */
[----:B------:R-:W-:Y:S01]  /*41f0*/  UISETP.NE.AND UP6, UPT, UR13, URZ, UPT ;  /* 0x0000003f0d00728c */ /* 0x000fe2000bfc5270 */
[----:B------:R-:W-:Y:S01]  /*4200*/  FMNMX.FTZ R132, R10, R132, !PT ;  /* 0x000000840a847209 */ /* 0x000fe20007810000 */
[----:B------:R-:W-:Y:S01]  /*4210*/  LDSM.16.MT88.4 R60, [R236+0x2100] ;  /* 0x00210000ec3c783b */ /* 0x000fe20000004200 */
[----:B------:R-:W-:-:S02]  /*4220*/  FSEL R9, R13, -INF , !P0 ;  /* 0xff8000000d097808 */ /* 0x000fc40004000000 */
[C---:B------:R-:W-:Y:S01]  /*4230*/  ISETP.GT.AND P0, PT, R2.reuse, 0x10, P1 ;  /* 0x000000100200780c */ /* 0x040fe20000f04270 */
[----:B------:R-:W-:Y:S01]  /*4240*/  LDSM.16.MT88.4 R64, [R237+0x1900] ;  /* 0x00190000ed40783b */ /* 0x000fe20000004200 */
[----:B------:R-:W-:Y:S01]  /*4250*/  PLOP3.LUT P1, PT, PT, PT, UP5, 0x40, 0x0 ;  /* 0x000000000000781c */ /* 0x000fe20003f2e858 */
[----:B------:R-:W-:Y:S01]  /*4260*/  UISETP.NE.AND UP5, UPT, UR14, URZ, UPT ;  /* 0x0000003f0e00728c */ /* 0x000fe2000bfa5270 */
[----:B------:R-:W-:Y:S01]  /*4270*/  ISETP.LT.OR P0, PT, R5, 0x11, P0 ;  /* 0x000000110500780c */ /* 0x000fe20000701670 */
[----:B------:R-:W-:Y:S01]  /*4280*/  LDSM.16.MT88.4 R56, [R237+0x2100] ;  /* 0x00210000ed38783b */ /* 0x000fe20000004200 */
[C---:B------:R-:W-:Y:S02]  /*4290*/  ISETP.GT.AND P1, PT, R2.reuse, 0x18, P1 ;  /* 0x000000180200780c */ /* 0x040fe40000f24270 */
[----:B------:R-:W-:Y:S01]  /*42a0*/  FSEL R8, R15, -INF , !P0 ;  /* 0xff8000000f087808 */ /* 0x000fe20004000000 */
[----:B------:R-:W-:Y:S01]  /*42b0*/  STL [R1+0x98], R163 ;  /* 0x000098a301007387 */ /* 0x000fe20000100800 */
[----:B------:R-:W-:-:S02]  /*42c0*/  ISETP.GT.AND P0, PT, R2, 0x11, P2 ;  /* 0x000000110200780c */ /* 0x000fc40001704270 */
[C---:B------:R-:W-:Y:S01]  /*42d0*/  ISETP.LT.OR P1, PT, R5.reuse, 0x19, P1 ;  /* 0x000000190500780c */ /* 0x040fe20000f21670 */
[----:B------:R-:W-:Y:S01]  /*42e0*/  STL [R1+0x94], R162 ;  /* 0x000094a201007387 */ /* 0x000fe20000100800 */
[----:B------:R-:W-:Y:S02]  /*42f0*/  ISETP.LT.OR P0, PT, R5, 0x12, P0 ;  /* 0x000000120500780c */ /* 0x000fe40000701670 */
[----:B------:R-:W-:Y:S01]  /*4300*/  FMNMX.FTZ R133, R17, R133, !PT ;  /* 0x0000008511857209 */ /* 0x000fe20007810000 */
[----:B------:R-:W-:Y:S01]  /*4310*/  STL [R1+0x90], R161 ;  /* 0x000090a101007387 */ /* 0x000fe20000100800 */
[----:B------:R-:W-:Y:S02]  /*4320*/  FSEL R7, R28, -INF , !P0 ;  /* 0xff8000001c077808 */ /* 0x000fe40004000000 */
[----:B------:R-:W-:Y:S01]  /*4330*/  PLOP3.LUT P0, PT, PT, PT, UP4, 0x40, 0x0 ;  /* 0x000000000000781c */ /* 0x000fe20003f0e848 */
[----:B------:R-:W-:Y:S01]  /*4340*/  STL [R1+0x8c], R160 ;  /* 0x00008ca001007387 */ /* 0x000fe20000100800 */
[----:B------:R-:W-:-:S02]  /*4350*/  FSEL R13, R29, -INF , !P1 ;  /* 0xff8000001d0d7808 */ /* 0x000fc40004800000 */
[----:B------:R-:W-:Y:S01]  /*4360*/  ISETP.GT.AND P0, PT, R2, 0x19, P0 ;  /* 0x000000190200780c */ /* 0x000fe20000704270 */
[----:B------:R-:W-:Y:S01]  /*4370*/  STL [R1+0x88], R135 ;  /* 0x0000888701007387 */ /* 0x000fe20000100800 */
[----:B------:R-:W-:Y:S02]  /*4380*/  PLOP3.LUT P1, PT, PT, PT, UP3, 0x40, 0x0 ;  /* 0x000000000000781c */ /* 0x000fe40003f2e838 */
[----:B------:R-:W-:Y:S02]  /*4390*/  ISETP.LT.OR P0, PT, R5, 0x1a, P0 ;  /* 0x0000001a0500780c */ /* 0x000fe40000701670 */
[----:B------:R-:W-:Y:S02]  /*43a0*/  FMNMX.FTZ R132, R9, R132, !PT ;  /* 0x0000008409847209 */ /* 0x000fe40007810000 */
[----:B------:R-:W-:Y:S02]  /*43b0*/  FMNMX.FTZ R133, R22, R133, !PT ;  /* 0x0000008516857209 */ /* 0x000fe40007810000 */
[----:B------:R-:W-:-:S02]  /*43c0*/  FSEL R15, R24, -INF , !P0 ;  /* 0xff800000180f7808 */ /* 0x000fc40004000000 */
[----:B------:R-:W-:Y:S01]  /*43d0*/  PLOP3.LUT P0, PT, PT, PT, UP2, 0x40, 0x0 ;  /* 0x000000000000781c */ /* 0x000fe20003f0e828 */
[----:B------:R-:W-:Y:S01]  /*43e0*/  LDSM.16.MT88.4 R24, [R236+0x900] ;  /* 0x00090000ec18783b */ /* 0x000fe20000004200 */
[----:B------:R-:W-:Y:S02]  /*43f0*/  ISETP.GT.AND P1, PT, R2, 0x20, P1 ;  /* 0x000000200200780c */ /* 0x000fe40000f24270 */
[----:B------:R-:W-:Y:S02]  /*4400*/  FMNMX.FTZ R132, R8, R132, !PT ;  /* 0x0000008408847209 */ /* 0x000fe40007810000 */
[----:B------:R-:W-:Y:S02]  /*4410*/  FMNMX.FTZ R133, R21, R133, !PT ;  /* 0x0000008515857209 */ /* 0x000fe40007810000 */
[----:B------:R-:W-:Y:S02]  /*4420*/  ISETP.GT.AND P0, PT, R2, 0x21, P0 ;  /* 0x000000210200780c */ /* 0x000fe40000704270 */
[----:B------:R-:W-:-:S02]  /*4430*/  ISETP.LT.OR P1, PT, R5, 0x21, P1 ;  /* 0x000000210500780c */ /* 0x000fc40000f21670 */
[----:B------:R-:W-:Y:S02]  /*4440*/  FMNMX.FTZ R132, R7, R132, !PT ;  /* 0x0000008407847209 */ /* 0x000fe40007810000 */
[----:B------:R-:W-:Y:S02]  /*4450*/  FMNMX.FTZ R133, R96, R133, !PT ;  /* 0x0000008560857209 */ /* 0x000fe40007810000 */
[----:B------:R-:W-:Y:S02]  /*4460*/  ISETP.LT.OR P0, PT, R5, 0x22, P0 ;  /* 0x000000220500780c */ /* 0x000fe40000701670 */
[----:B------:R-:W-:Y:S02]  /*4470*/  FSEL R92, R34, -INF , !P1 ;  /* 0xff800000225c7808 */ /* 0x000fe40004800000 */
[----:B------:R-:W-:Y:S02]  /*4480*/  PLOP3.LUT P1, PT, PT, PT, UP1, 0x40, 0x0 ;  /* 0x000000000000781c */ /* 0x000fe40003f2e818 */
[----:B------:R-:W-:-:S02]  /*4490*/  FMNMX.FTZ R132, R13, R132, !PT ;  /* 0x000000840d847209 */ /* 0x000fc40007810000 */
[----:B------:R-:W-:Y:S02]  /*44a0*/  FMNMX.FTZ R133, R95, R133, !PT ;  /* 0x000000855f857209 */ /* 0x000fe40007810000 */
[----:B------:R-:W-:Y:S02]  /*44b0*/  FSEL R91, R33, -INF , !P0 ;  /* 0xff800000215b7808 */ /* 0x000fe40004000000 */
[----:B------:R-:W-:Y:S02]  /*44c0*/  PLOP3.LUT P0, PT, PT, PT, UP0, 0x40, 0x0 ;  /* 0x000000000000781c */ /* 0x000fe40003f0e808 */
[----:B------:R-:W-:Y:S02]  /*44d0*/  ISETP.GT.AND P1, PT, R2, 0x28, P1 ;  /* 0x000000280200780c */ /* 0x000fe40000f24270 */
[----:B------:R-:W-:Y:S02]  /*44e0*/  FMNMX.FTZ R132, R15, R132, !PT ;  /* 0x000000840f847209 */ /* 0x000fe40007810000 */
[----:B------:R-:W-:-:S02]  /*44f0*/  FMNMX.FTZ R133, R94, R133, !PT ;  /* 0x000000855e857209 */ /* 0x000fc40007810000 */
[----:B------:R-:W-:Y:S02]  /*4500*/  ISETP.GT.AND P0, PT, R2, 0x29, P0 ;  /* 0x000000290200780c */ /* 0x000fe40000704270 */
[----:B------:R-:W-:Y:S02]  /*4510*/  ISETP.LT.OR P1, PT, R5, 0x29, P1 ;  /* 0x000000290500780c */ /* 0x000fe40000f21670 */
[----:B------:R-:W-:Y:S02]  /*4520*/  FMNMX.FTZ R132, R92, R132, !PT ;  /* 0x000000845c847209 */ /* 0x000fe40007810000 */
[----:B------:R-:W-:Y:S02]  /*4530*/  FMNMX.FTZ R133, R93, R133, !PT ;  /* 0x000000855d857209 */ /* 0x000fe40007810000 */
[----:B------:R-:W-:Y:S02]  /*4540*/  ISETP.LT.OR P0, PT, R5, 0x2a, P0 ;  /* 0x0000002a0500780c */ /* 0x000fe40000701670 */
[----:B------:R-:W-:Y:S01]  /*4550*/  FSEL R90, R32, -INF , !P1 ;  /* 0xff800000205a7808 */ /* 0x000fe20004800000 */
[----:B------:R-:W1:Y:S01]  /*4560*/  SHFL.BFLY PT, R12, R133, 0x2, 0x1f ;  /* 0x0c401f00850c7f89 */ /* 0x000e6200000e0000 */
[----:B------:R-:W-:-:S02]  /*4570*/  FMNMX.FTZ R132, R91, R132, !PT ;  /* 0x000000845b847209 */ /* 0x000fc40007810000 */
[----:B------:R-:W-:Y:S02]  /*4580*/  FSEL R89, R30, -INF , !P0 ;  /* 0xff8000001e597808 */ /* 0x000fe40004000000 */
[----:B------:R-:W-:Y:S01]  /*4590*/  FMNMX.FTZ R132, R90, R132, !PT ;  /* 0x000000845a847209 */ /* 0x000fe20007810000 */
[----:B------:R-:W-:Y:S01]  /*45a0*/  LDSM.16.MT88.4 R28, [R237+0x100] ;  /* 0x00010000ed1c783b */ /* 0x000fe20000004200 */
[----:B------:R-:W-:Y:S02]  /*45b0*/  LEA R239, R0, R237, 0x1 ;  /* 0x000000ed00ef7211 */ /* 0x000fe400078e08ff */
[----:B------:R-:W-:-:S03]  /*45c0*/  FMNMX.FTZ R132, R89, R132, !PT ;  /* 0x0000008459847209 */ /* 0x000fc60007810000 */
[----:B------:R-:W-:Y:S04]  /*45d0*/  LDSM.16.MT88.4 R32, [R239+0x100] ;  /* 0x00010000ef20783b */ /* 0x000fe80000004200 */
[----:B------:R-:W2:Y:S04]  /*45e0*/  SHFL.BFLY PT, R2, R132, 0x2, 0x1f ;  /* 0x0c401f0084027f89 */ /* 0x000ea800000e0000 */
[----:B------:R-:W-:Y:S01]  /*45f0*/  LDSM.16.MT88.4 R72, [R239+0x900] ;  /* 0x00090000ef48783b */ /* 0x000fe20000004200 */
[----:B-1----:R-:W-:-:S03]  /*4600*/  FMNMX.FTZ R133, R133, R12, !PT ;  /* 0x0000000c85857209 */ /* 0x002fc60007810000 */
[----:B------:R-:W-:Y:S04]  /*4610*/  LDSM.16.MT88.4 R76, [R239+0x1900] ;  /* 0x00190000ef4c783b */ /* 0x000fe80000004200 */
[----:B------:R-:W1:Y:S04]  /*4620*/  SHFL.BFLY PT, R12, R133, 0x1, 0x1f ;  /* 0x0c201f00850c7f89 */ /* 0x000e6800000e0000 */
[----:B------:R-:W-:Y:S01]  /*4630*/  LDSM.16.MT88.4 R80, [R239+0x2100] ;  /* 0x00210000ef50783b */ /* 0x000fe20000004200 */
[----:B--2---:R-:W-:-:S05]  /*4640*/  FMNMX.FTZ R132, R132, R2, !PT ;  /* 0x0000000284847209 */ /* 0x004fca0007810000 */
[----:B------:R-:W2:Y:S01]  /*4650*/  SHFL.BFLY PT, R2, R132, 0x1, 0x1f ;  /* 0x0c201f0084027f89 */ /* 0x000ea200000e0000 */
[----:B-1----:R-:W-:-:S04]  /*4660*/  FMNMX.FTZ R133, R133, R12, !PT ;  /* 0x0000000c85857209 */ /* 0x002fc80007810000 */
[C---:B------:R-:W-:Y:S01]  /*4670*/  FSETP.NEU.FTZ.AND P0, PT, R133.reuse, -INF , PT ;  /* 0xff8000008500780b */ /* 0x040fe20003f1d000 */
[----:B------:R-:W-:-:S05]  /*4680*/  FMUL.FTZ R12, R133, c[0x0][0x2d0] ;  /* 0x0000b400850c7a20 */ /* 0x000fca0000410000 */
[----:B------:R-:W-:-:S05]  /*4690*/  FSEL R12, R12, RZ, P0 ;  /* 0x000000ff0c0c7208 */ /* 0x000fca0000000000 */
[--C-:B------:R-:W-:Y:S01]  /*46a0*/  FFMA.FTZ R14, R14, c[0x0][0x2d0], -R12.reuse ;  /* 0x0000b4000e0e7a23 */ /* 0x100fe2000001080c */
[----:B--2---:R-:W-:Y:S01]  /*46b0*/  FMNMX.FTZ R132, R132, R2, !PT ;  /* 0x0000000284847209 */ /* 0x004fe20007810000 */
[--C-:B------:R-:W-:Y:S02]  /*46c0*/  FFMA.FTZ R16, R16, c[0x0][0x2d0], -R12.reuse ;  /* 0x0000b40010107a23 */ /* 0x100fe4000001080c */
[--C-:B------:R-:W-:Y:S01]  /*46d0*/  FFMA.FTZ R19, R19, c[0x0][0x2d0], -R12.reuse ;  /* 0x0000b40013137a23 */ /* 0x100fe2000001080c */
[C---:B------:R-:W-:Y:S01]  /*46e0*/  FSETP.NEU.FTZ.AND P0, PT, R132.reuse, -INF , PT ;  /* 0xff8000008400780b */ /* 0x040fe20003f1d000 */
[----:B------:R-:W-:Y:S01]  /*46f0*/  FMUL.FTZ R2, R132, c[0x0][0x2d0] ;  /* 0x0000b40084027a20 */ /* 0x000fe20000410000 */
[----:B------:R-:W-:Y:S01]  /*4700*/  MUFU.EX2 R97, R14 ;  /* 0x0000000e00617308 */ /* 0x000fe20000000800 */
[--C-:B------:R-:W-:Y:S02]  /*4710*/  FFMA.FTZ R18, R18, c[0x0][0x2d0], -R12.reuse ;  /* 0x0000b40012127a23 */ /* 0x100fe4000001080c */
[--C-:B------:R-:W-:Y:S01]  /*4720*/  FFMA.FTZ R17, R17, c[0x0][0x2d0], -R12.reuse ;  /* 0x0000b40011117a23 */ /* 0x100fe2000001080c */
[----:B------:R-:W-:Y:S01]  /*4730*/  FSEL R2, R2, RZ, P0 ;  /* 0x000000ff02027208 */ /* 0x000fe20000000000 */
[----:B------:R-:W-:-:S02]  /*4740*/  FFMA.FTZ R20, R20, c[0x0][0x2d0], -R12 ;  /* 0x0000b40014147a23 */ /* 0x000fc4000001080c */
[----:B------:R-:W-:Y:S01]  /*4750*/  FFMA.FTZ R22, R22, c[0x0][0x2d0], -R12 ;  /* 0x0000b40016167a23 */ /* 0x000fe2000001080c */
[----:B------:R-:W-:Y:S01]  /*4760*/  MUFU.EX2 R14, R16 ;  /* 0x00000010000e7308 */ /* 0x000fe20000000800 */
[--C-:B------:R-:W-:Y:S02]  /*4770*/  FFMA.FTZ R3, R11, c[0x0][0x2d0], -R2.reuse ;  /* 0x0000b4000b037a23 */ /* 0x100fe40000010802 */
[----:B------:R-:W-:Y:S02]  /*4780*/  FFMA.FTZ R6, R6, c[0x0][0x2d0], -R2 ;  /* 0x0000b40006067a23 */ /* 0x000fe40000010802 */
[----:B------:R-:W-:-:S03]  /*4790*/  FFMA.FTZ R21, R21, c[0x0][0x2d0], -R12 ;  /* 0x0000b40015157a23 */ /* 0x000fc6000001080c */
[----:B------:R-:W-:Y:S08]  /*47a0*/  MUFU.EX2 R99, R19 ;  /* 0x0000001300637308 */ /* 0x000ff00000000800 */
[----:B------:R-:W-:Y:S08]  /*47b0*/  MUFU.EX2 R128, R18 ;  /* 0x0000001200807308 */ /* 0x000ff00000000800 */
[----:B------:R1:W2:Y:S08]  /*47c0*/  MUFU.EX2 R130, R17 ;  /* 0x0000001100827308 */ /* 0x0002b00000000800 */
[----:B------:R3:W-:Y:S01]  /*47d0*/  MUFU.EX2 R84, R3 ;  /* 0x0000000300547308 */ /* 0x0007e20000000800 */
[----:B-1----:R-:W1:Y:S07]  /*47e0*/  LDSM.16.MT88.4 R16, [R236+0x100] ;  /* 0x00010000ec10783b */ /* 0x002e6e0000004200 */
[----:B------:R-:W4:Y:S01]  /*47f0*/  MUFU.EX2 R98, R20 ;  /* 0x0000001400627308 */ /* 0x000f220000000800 */
[----:B--2---:R-:W-:Y:S01]  /*4800*/  F2FP.PACK_AB R4, R130, R128 ;  /* 0x000000808204723e */ /* 0x004fe200000000ff */
[----:B---3--:R-:W-:-:S06]  /*4810*/  FFMA.FTZ R3, R10, c[0x0][0x2d0], -R2 ;  /* 0x0000b4000a037a23 */ /* 0x008fcc0000010802 */
[----:B------:R-:W2:Y:S08]  /*4820*/  MUFU.EX2 R86, R6 ;  /* 0x0000000600567308 */ /* 0x000eb00000000800 */
[----:B------:R3:W-:Y:S01]  /*4830*/  MUFU.EX2 R85, R3 ;  /* 0x0000000300557308 */ /* 0x0007e20000000800 */
[----:B----4-:R-:W-:-:S07]  /*4840*/  F2FP.PACK_AB R10, R99, R98 ;  /* 0x00000062630a723e */ /* 0x010fce00000000ff */
[----:B------:R-:W-:Y:S01]  /*4850*/  MUFU.EX2 R129, R22 ;  /* 0x0000001600817308 */ /* 0x000fe20000000800 */
[----:B---3--:R-:W-:Y:S01]  /*4860*/  FFMA.FTZ R3, R9, c[0x0][0x2d0], -R2 ;  /* 0x0000b40009037a23 */ /* 0x008fe20000010802 */
[----:B--2---:R-:W-:-:S06]  /*4870*/  F2FP.PACK_AB R9, R84, R86 ;  /* 0x000000565409723e */ /* 0x004fcc00000000ff */
[----:B------:R-:W2:Y:S08]  /*4880*/  MUFU.EX2 R120, R21 ;  /* 0x0000001500787308 */ /* 0x000eb00000000800 */
[----:B------:R3:W4:Y:S01]  /*4890*/  MUFU.EX2 R88, R3 ;  /* 0x0000000300587308 */ /* 0x0007220000000800 */
[----:B--2---:R-:W-:Y:S01]  /*48a0*/  F2FP.PACK_AB R6, R120, R129 ;  /* 0x000000817806723e */ /* 0x004fe200000000ff */
[----:B---3--:R-:W-:Y:S01]  /*48b0*/  FFMA.FTZ R3, R8, c[0x0][0x2d0], -R2 ;  /* 0x0000b40008037a23 */ /* 0x008fe20000010802 */
[----:B------:R-:W-:-:S02]  /*48c0*/  F2FP.PACK_AB R8, R14, R97 ;  /* 0x000000610e08723e */ /* 0x000fc400000000ff */
[----:B----4-:R-:W-:-:S03]  /*48d0*/  F2FP.PACK_AB R11, R88, R85 ;  /* 0x00000055580b723e */ /* 0x010fc600000000ff */
[----:B------:R2:W-:Y:S04]  /*48e0*/  MUFU.EX2 R87, R3 ;  /* 0x0000000300577308 */ /* 0x0005e80000000800 */
[C---:B-1----:R-:W-:Y:S08]  /*48f0*/  HMMA.16816.F32 R20, R8.reuse, R16, RZ ;  /* 0x000000100814723c */ /* 0x042ff000000018ff */
[----:B------:R-:W-:Y:S01]  /*4900*/  HMMA.16816.F32 R16, R8, R18, RZ ;  /* 0x000000120810723c */ /* 0x000fe200000018ff */
[----:B--2---:R-:W-:-:S04]  /*4910*/  FFMA.FTZ R3, R7, c[0x0][0x2d0], -R2 ;  /* 0x0000b40007037a23 */ /* 0x004fc80000010802 */
[----:B------:R1:W2:Y:S03]  /*4920*/  MUFU.EX2 R103, R3 ;  /* 0x0000000300677308 */ /* 0x0002a60000000800 */
[----:B------:R-:W-:Y:S01]  /*4930*/  HMMA.16816.F32 R36, R8, R28, RZ ;  /* 0x0000001c0824723c */ /* 0x000fe200000018ff */
[----:B-1----:R-:W-:Y:S01]  /*4940*/  FFMA.FTZ R3, R13, c[0x0][0x2d0], -R2 ;  /* 0x0000b4000d037a23 */ /* 0x002fe20000010802 */
[----:B--2---:R-:W-:-:S03]  /*4950*/  F2FP.PACK_AB R5, R103, R87 ;  /* 0x000000576705723e */ /* 0x004fc600000000ff */
[----:B------:R1:W-:Y:S02]  /*4960*/  MUFU.EX2 R105, R3 ;  /* 0x0000000300697308 */ /* 0x0003e40000000800 */
[----:B-1----:R-:W-:-:S06]  /*4970*/  FFMA.FTZ R3, R15, c[0x0][0x2d0], -R2 ;  /* 0x0000b4000f037a23 */ /* 0x002fcc0000010802 */
[----:B------:R-:W1:Y:S02]  /*4980*/  MUFU.EX2 R134, R3 ;  /* 0x0000000300867308 */ /* 0x000e640000000800 */
[----:B-1----:R-:W-:-:S07]  /*4990*/  F2FP.PACK_AB R7, R134, R105 ;  /* 0x000000698607723e */ /* 0x002fce00000000ff */
[C---:B------:R-:W-:Y:S08]  /*49a0*/  HMMA.16816.F32 R156, R4.reuse, R24, R20 ;  /* 0x00000018049c723c */ /* 0x040ff00000001814 */
[----:B------:R-:W-:Y:S08]  /*49b0*/  HMMA.16816.F32 R52, R4, R26, R16 ;  /* 0x0000001a0434723c */ /* 0x000ff00000001810 */
[C---:B------:R-:W-:Y:S01]  /*49c0*/  HMMA.16816.F32 R24, R8.reuse, R30, RZ ;  /* 0x0000001e0818723c */ /* 0x040fe200000018ff */
[----:B------:R-:W1:Y:S07]  /*49d0*/  LDSM.16.MT88.4 R28, [R236+0x1900] ;  /* 0x00190000ec1c783b */ /* 0x000e6e0000004200 */
[C---:B------:R-:W-:Y:S08]  /*49e0*/  HMMA.16816.F32 R20, R8.reuse, R44, RZ ;  /* 0x0000002c0814723c */ /* 0x040ff000000018ff */
[----:B------:R-:W-:Y:S01]  /*49f0*/  HMMA.16816.F32 R16, R8, R46, RZ ;  /* 0x0000002e0810723c */ /* 0x000fe200000018ff */
[----:B------:R-:W-:Y:S01]  /*4a00*/  IMAD.MOV.U32 R104, RZ, RZ, R52 ;  /* 0x000000ffff687224 */ /* 0x000fe200078e0034 */
[----:B------:R-:W-:Y:S01]  /*4a10*/  MOV R169, R53 ;  /* 0x0000003500a97202 */ /* 0x000fe20000000f00 */
[----:B------:R-:W-:-:S02]  /*4a20*/  IMAD.MOV.U32 R100, RZ, RZ, R55 ;  /* 0x000000ffff647224 */ /* 0x000fc400078e0037 */
[----:B------:R-:W-:Y:S02]  /*4a30*/  IMAD.MOV.U32 R168, RZ, RZ, R54 ;  /* 0x000000ffffa87224 */ /* 0x000fe400078e0036 */
[----:B------:R-:W2:Y:S01]  /*4a40*/  LDSM.16.MT88.4 R52, [R240+0x2100] ;  /* 0x00210000f034783b */ /* 0x000ea20000004200 */
[C---:B------:R-:W-:Y:S08]  /*4a50*/  HMMA.16816.F32 R148, R4.reuse, R48, R36 ;  /* 0x000000300494723c */ /* 0x040ff00000001824 */
[C---:B------:R-:W-:Y:S08]  /*4a60*/  HMMA.16816.F32 R140, R4.reuse, R40, R20 ;  /* 0x00000028048c723c */ /* 0x040ff00000001814 */
[C---:B------:R-:W-:Y:S08]  /*4a70*/  HMMA.16816.F32 R108, R4.reuse, R42, R16 ;  /* 0x0000002a046c723c */ /* 0x040ff00000001810 */
[----:B------:R-:W-:Y:S08]  /*4a80*/  HMMA.16816.F32 R136, R4, R50, R24 ;  /* 0x000000320488723c */ /* 0x000ff00000001818 */
[C---:B-1----:R-:W-:Y:S08]  /*4a90*/  HMMA.16816.F32 R40, R8.reuse, R28, RZ ;  /* 0x0000001c0828723c */ /* 0x042ff000000018ff */
[----:B------:R-:W-:Y:S01]  /*4aa0*/  HMMA.16816.F32 R48, R8, R32, RZ ;  /* 0x000000200830723c */ /* 0x000fe200000018ff */
[----:B------:R-:W-:Y:S01]  /*4ab0*/  IMAD.MOV.U32 R154, RZ, RZ, R108 ;  /* 0x000000ffff9a7224 */ /* 0x000fe200078e006c */
[----:B------:R-:W-:Y:S01]  /*4ac0*/  MOV R153, R109 ;  /* 0x0000006d00997202 */ /* 0x000fe20000000f00 */
[----:B------:R-:W-:-:S02]  /*4ad0*/  IMAD.MOV.U32 R152, RZ, RZ, R110 ;  /* 0x000000ffff987224 */ /* 0x000fc400078e006e */
[----:B------:R-:W-:-:S03]  /*4ae0*/  IMAD.MOV.U32 R147, RZ, RZ, R111 ;  /* 0x000000ffff937224 */ /* 0x000fc600078e006f */
[C---:B------:R-:W-:Y:S08]  /*4af0*/  HMMA.16816.F32 R24, R8.reuse, R68, RZ ;  /* 0x000000440818723c */ /* 0x040ff000000018ff */
[----:B------:R-:W-:Y:S08]  /*4b00*/  HMMA.16816.F32 R44, R8, R34, RZ ;  /* 0x00000022082c723c */ /* 0x000ff000000018ff */
[----:B------:R-:W-:Y:S08]  /*4b10*/  HMMA.16816.F32 R40, R4, R60, R40 ;  /* 0x0000003c0428723c */ /* 0x000ff00000001828 */
[----:B------:R-:W-:Y:S08]  /*4b20*/  HMMA.16816.F32 R36, R8, R30, RZ ;  /* 0x0000001e0824723c */ /* 0x000ff000000018ff */
[----:B------:R-:W-:Y:S08]  /*4b30*/  HMMA.16816.F32 R48, R4, R72, R48 ;  /* 0x000000480430723c */ /* 0x000ff00000001830 */
[----:B------:R-:W-:Y:S01]  /*4b40*/  HMMA.16816.F32 R16, R8, R76, RZ ;  /* 0x0000004c0810723c */ /* 0x000fe200000018ff */
[----:B------:R-:W-:Y:S01]  /*4b50*/  IMAD.MOV.U32 R146, RZ, RZ, R40 ;  /* 0x000000ffff927224 */ /* 0x000fe200078e0028 */
[----:B------:R-:W-:Y:S01]  /*4b60*/  MOV R145, R41 ;  /* 0x0000002900917202 */ /* 0x000fe20000000f00 */
[----:B------:R-:W-:-:S02]  /*4b70*/  IMAD.MOV.U32 R144, RZ, RZ, R42 ;  /* 0x000000ffff907224 */ /* 0x000fc400078e002a */
[----:B------:R-:W-:-:S03]  /*4b80*/  IMAD.MOV.U32 R131, RZ, RZ, R43 ;  /* 0x000000ffff837224 */ /* 0x000fc600078e002b */
[C---:B------:R-:W-:Y:S08]  /*4b90*/  HMMA.16816.F32 R32, R8.reuse, R64, RZ ;  /* 0x000000400820723c */ /* 0x040ff000000018ff */
[----:B------:R-:W-:Y:S01]  /*4ba0*/  HMMA.16816.F32 R28, R8, R66, RZ ;  /* 0x00000042081c723c */ /* 0x000fe200000018ff */
[----:B------:R-:W1:Y:S01]  /*4bb0*/  LDSM.16.MT88.4 R64, [R236+0x3100] ;  /* 0x00310000ec40783b */ /* 0x000e620000004200 */
[----:B------:R-:W-:Y:S01]  /*4bc0*/  MOV R161, R48 ;  /* 0x0000003000a17202 */ /* 0x000fe20000000f00 */
[----:B------:R-:W-:Y:S01]  /*4bd0*/  IMAD.MOV.U32 R160, RZ, RZ, R49 ;  /* 0x000000ffffa07224 */ /* 0x000fe200078e0031 */
[----:B------:R-:W-:Y:S01]  /*4be0*/  MOV R155, R51 ;  /* 0x00000033009b7202 */ /* 0x000fe20000000f00 */
[----:B------:R-:W-:-:S02]  /*4bf0*/  IMAD.MOV.U32 R135, RZ, RZ, R50 ;  /* 0x000000ffff877224 */ /* 0x000fc400078e0032 */
[----:B------:R-:W3:Y:S01]  /*4c00*/  LDSM.16.MT88.4 R48, [R237+0x3100] ;  /* 0x00310000ed30783b */ /* 0x000ee20000004200 */
[C---:B--2---:R-:W-:Y:S08]  /*4c10*/  HMMA.16816.F32 R24, R4.reuse, R52, R24 ;  /* 0x000000340418723c */ /* 0x044ff00000001818 */
[C---:B------:R-:W-:Y:S08]  /*4c20*/  HMMA.16816.F32 R44, R4.reuse, R74, R44 ;  /* 0x0000004a042c723c */ /* 0x040ff0000000182c */
[----:B------:R-:W-:Y:S01]  /*4c30*/  HMMA.16816.F32 R40, R4, R62, R36 ;  /* 0x0000003e0428723c */ /* 0x000fe20000001824 */
[----:B------:R-:W-:Y:S07]  /*4c40*/  LDSM.16.MT88.4 R60, [R236+0x4900] ;  /* 0x00490000ec3c783b */ /* 0x000fee0000004200 */
[----:B------:R-:W-:Y:S01]  /*4c50*/  HMMA.16816.F32 R20, R8, R70, RZ ;  /* 0x000000460814723c */ /* 0x000fe200000018ff */
[----:B------:R-:W-:Y:S01]  /*4c60*/  IMAD.MOV.U32 R119, RZ, RZ, R25 ;  /* 0x000000ffff777224 */ /* 0x000fe200078e0019 */
[----:B------:R-:W-:Y:S01]  /*4c70*/  MOV R118, R26 ;  /* 0x0000001a00767202 */ /* 0x000fe20000000f00 */
[----:B------:R-:W-:-:S02]  /*4c80*/  IMAD.MOV.U32 R117, RZ, RZ, R27 ;  /* 0x000000ffff757224 */ /* 0x000fc400078e001b */
[----:B------:R-:W-:Y:S02]  /*4c90*/  IMAD.MOV.U32 R116, RZ, RZ, R24 ;  /* 0x000000ffff747224 */ /* 0x000fe400078e0018 */
[----:B------:R-:W2:Y:S01]  /*4ca0*/  LDSM.16.MT88.4 R24, [R236+0x3900] ;  /* 0x00390000ec18783b */ /* 0x000ea20000004200 */
[C---:B------:R-:W-:Y:S01]  /*4cb0*/  HMMA.16816.F32 R16, R4.reuse, R80, R16 ;  /* 0x000000500410723c */ /* 0x040fe20000001810 */
[----:B------:R-:W-:Y:S01]  /*4cc0*/  IMAD.MOV.U32 R102, RZ, RZ, R45 ;  /* 0x000000ffff667224 */ /* 0x000fe200078e002d */
[----:B------:R-:W-:Y:S01]  /*4cd0*/  MOV R163, R46 ;  /* 0x0000002e00a37202 */ /* 0x000fe20000000f00 */
[----:B------:R-:W-:Y:S02]  /*4ce0*/  IMAD.MOV.U32 R101, RZ, RZ, R44 ;  /* 0x000000ffff657224 */ /* 0x000fe400078e002c */
[----:B------:R-:W-:Y:S02]  /*4cf0*/  IMAD.MOV.U32 R162, RZ, RZ, R47 ;  /* 0x000000ffffa27224 */ /* 0x000fe400078e002f */
[----:B------:R-:W4:Y:S01]  /*4d00*/  LDSM.16.MT88.4 R44, [R240+0x3100] ;  /* 0x00310000f02c783b */ /* 0x000f220000004200 */
[----:B------:R-:W-:Y:S01]  /*4d10*/  HMMA.16816.F32 R32, R4, R56, R32 ;  /* 0x000000380420723c */ /* 0x000fe20000001820 */
[----:B------:R-:W-:Y:S01]  /*4d20*/  MOV R36, R41 ;  /* 0x0000002900247202 */ /* 0x000fe20000000f00 */
[----:B------:R-:W-:Y:S01]  /*4d30*/  IMAD.MOV.U32 R127, RZ, RZ, R42 ;  /* 0x000000ffff7f7224 */ /* 0x000fe200078e002a */
[----:B------:R-:W-:Y:S01]  /*4d40*/  MOV R125, R40 ;  /* 0x00000028007d7202 */ /* 0x000fe20000000f00 */
[----:B------:R-:W-:-:S02]  /*4d50*/  IMAD.MOV.U32 R126, RZ, RZ, R43 ;  /* 0x000000ffff7e7224 */ /* 0x000fc400078e002b */
[----:B------:R-:W2:Y:S02]  /*4d60*/  LDSM.16.MT88.4 R40, [R237+0x3900] ;  /* 0x00390000ed28783b */ /* 0x000ea40000004200 */
[C---:B------:R-:W-:Y:S02]  /*4d70*/  HMMA.16816.F32 R20, R4.reuse, R54, R20 ;  /* 0x000000360414723c */ /* 0x040fe40000001814 */
[----:B------:R-:W2:Y:S06]  /*4d80*/  LDSM.16.MT88.4 R52, [R239+0x3100] ;  /* 0x00310000ef34783b */ /* 0x000eac0000004200 */
[----:B------:R-:W-:Y:S01]  /*4d90*/  IMAD.MOV.U32 R15, RZ, RZ, R17 ;  /* 0x000000ffff0f7224 */ /* 0x000fe200078e0011 */
[----:B------:R-:W-:Y:S01]  /*4da0*/  MOV R3, R19 ;  /* 0x0000001300037202 */ /* 0x000fe20000000f00 */
[----:B------:R-:W-:Y:S01]  /*4db0*/  IMAD.MOV.U32 R13, RZ, RZ, R18 ;  /* 0x000000ffff0d7224 */ /* 0x000fe200078e0012 */
[----:B------:R-:W-:Y:S01]  /*4dc0*/  HMMA.16816.F32 R72, R4, R58, R28 ;  /* 0x0000003a0448723c */ /* 0x000fe2000000181c */
[----:B------:R-:W-:Y:S01]  /*4dd0*/  IMAD.MOV.U32 R0, RZ, RZ, R16 ;  /* 0x000000ffff007224 */ /* 0x000fe200078e0010 */
[----:B------:R-:W4:Y:S03]  /*4de0*/  LDSM.16.MT88.4 R56, [R240+0x3900] ;  /* 0x00390000f038783b */ /* 0x000f260000004200 */
[----:B------:R-:W-:Y:S01]  /*4df0*/  IMAD.MOV.U32 R124, RZ, RZ, R33 ;  /* 0x000000ffff7c7224 */ /* 0x000fe200078e0021 */
[----:B------:R-:W-:Y:S01]  /*4e00*/  MOV R122, R35 ;  /* 0x00000023007a7202 */ /* 0x000fe20000000f00 */
[----:B------:R-:W-:Y:S01]  /*4e10*/  IMAD.MOV.U32 R123, RZ, RZ, R34 ;  /* 0x000000ffff7b7224 */ /* 0x000fe200078e0022 */
[----:B-1----:R-:W-:Y:S01]  /*4e20*/  HMMA.16816.F32 R16, R8, R64, RZ ;  /* 0x000000400810723c */ /* 0x002fe200000018ff */
[----:B------:R-:W-:-:S04]  /*4e30*/  IMAD.MOV.U32 R121, RZ, RZ, R32 ;  /* 0x000000ffff797224 */ /* 0x000fc800078e0020 */
[----:B------:R-:W-:Y:S01]  /*4e40*/  MOV R111, R23 ;  /* 0x00000017006f7202 */ /* 0x000fe20000000f00 */
[----:B------:R-:W-:Y:S01]  /*4e50*/  IMAD.MOV.U32 R110, RZ, RZ, R21 ;  /* 0x000000ffff6e7224 */ /* 0x000fe200078e0015 */
[----:B------:R-:W-:Y:S01]  /*4e60*/  MOV R108, R20 ;  /* 0x00000014006c7202 */ /* 0x000fe20000000f00 */
[----:B---3--:R-:W-:Y:S01]  /*4e70*/  HMMA.16816.F32 R32, R8, R48, RZ ;  /* 0x000000300820723c */ /* 0x008fe200000018ff */
[----:B------:R-:W-:Y:S02]  /*4e80*/  IMAD.MOV.U32 R65, RZ, RZ, R36 ;  /* 0x000000ffff417224 */ /* 0x000fe400078e0024 */
[----:B------:R-:W-:-:S05]  /*4e90*/  IMAD.MOV.U32 R109, RZ, RZ, R22 ;  /* 0x000000ffff6d7224 */ /* 0x000fca00078e0016 */
[C---:B------:R-:W-:Y:S01]  /*4ea0*/  HMMA.16816.F32 R28, R8.reuse, R50, RZ ;  /* 0x00000032081c723c */ /* 0x040fe200000018ff */
[----:B------:R-:W1:Y:S07]  /*4eb0*/  LDSM.16.MT88.4 R48, [R239+0x3900] ;  /* 0x00390000ef30783b */ /* 0x000e6e0000004200 */
[----:B------:R-:W-:Y:S08]  /*4ec0*/  HMMA.16816.F32 R36, R8, R66, RZ ;  /* 0x000000420824723c */ /* 0x000ff000000018ff */
[----:B--2---:R-:W-:Y:S08]  /*4ed0*/  HMMA.16816.F32 R68, R4, R24, R16 ;  /* 0x000000180444723c */ /* 0x004ff00000001810 */
[C---:B----4-:R-:W-:Y:S07]  /*4ee0*/  HMMA.16816.F32 R16, R8.reuse, R44, RZ ;  /* 0x0000002c0810723c */ /* 0x050fee00000018ff */
[----:B------:R-:W-:Y:S01]  /*4ef0*/  MOV R45, R105 ;  /* 0x00000069002d7202 */ /* 0x000fe20000000f00 */
[----:B------:R-:W-:Y:S08]  /*4f00*/  HMMA.16816.F32 R20, R8, R78, RZ ;  /* 0x0000004e0814723c */ /* 0x000ff000000018ff */
[C---:B------:R-:W-:Y:S08]  /*4f10*/  HMMA.16816.F32 R76, R4.reuse, R40, R32 ;  /* 0x00000028044c723c */ /* 0x040ff00000001820 */
[----:B------:R-:W-:Y:S01]  /*4f20*/  HMMA.16816.F32 R172, R4, R42, R28 ;  /* 0x0000002a04ac723c */ /* 0x000fe2000000181c */
[----:B------:R-:W-:Y:S07]  /*4f30*/  LDSM.16.MT88.4 R40, [R237+0x4900] ;  /* 0x00490000ed28783b */ /* 0x000fee0000004200 */
[C---:B------:R-:W-:Y:S07]  /*4f40*/  HMMA.16816.F32 R32, R8.reuse, R46, RZ ;  /* 0x0000002e0820723c */ /* 0x040fee00000018ff */
[----:B------:R-:W-:Y:S01]  /*4f50*/  MOV R46, R123 ;  /* 0x0000007b002e7202 */ /* 0x000fe20000000f00 */
[----:B------:R-:W-:Y:S01]  /*4f60*/  HMMA.16816.F32 R28, R8, R52, RZ ;  /* 0x00000034081c723c */ /* 0x000fe200000018ff */
[----:B------:R-:W-:-:S06]  /*4f70*/  IMAD.MOV.U32 R47, RZ, RZ, R122 ;  /* 0x000000ffff2f7224 */ /* 0x000fcc00078e007a */
[----:B------:R-:W-:Y:S01]  /*4f80*/  IMAD.MOV.U32 R53, RZ, RZ, R119 ;  /* 0x000000ffff357224 */ /* 0x000fe200078e0077 */
[----:B------:R-:W-:Y:S01]  /*4f90*/  HMMA.16816.F32 R176, R4, R26, R36 ;  /* 0x0000001a04b0723c */ /* 0x000fe20000001824 */
[----:B------:R-:W2:Y:S01]  /*4fa0*/  LDSM.16.MT88.4 R36, [R236+0x5100] ;  /* 0x00510000ec24783b */ /* 0x000ea20000004200 */
[----:B------:R-:W-:-:S06]  /*4fb0*/  IMAD.MOV.U32 R52, RZ, RZ, R116 ;  /* 0x000000ffff347224 */ /* 0x000fcc00078e0074 */
[----:B------:R-:W-:Y:S07]  /*4fc0*/  HMMA.16816.F32 R24, R8, R54, RZ ;  /* 0x000000360818723c */ /* 0x000fee00000018ff */
[----:B------:R-:W-:Y:S01]  /*4fd0*/  IMAD.MOV.U32 R54, RZ, RZ, R118 ;  /* 0x000000ffff367224 */ /* 0x000fe200078e0076 */
[----:B------:R-:W-:Y:S01]  /*4fe0*/  HMMA.16816.F32 R16, R4, R56, R16 ;  /* 0x000000380410723c */ /* 0x000fe20000001810 */
[----:B------:R-:W-:-:S06]  /*4ff0*/  MOV R55, R117 ;  /* 0x0000007500377202 */ /* 0x000fcc0000000f00 */
[----:B------:R-:W-:Y:S01]  /*5000*/  IMAD.MOV.U32 R56, RZ, RZ, R104 ;  /* 0x000000ffff387224 */ /* 0x000fe200078e0068 */
[----:B------:R-:W-:Y:S01]  /*5010*/  HMMA.16816.F32 R80, R4, R82, R20 ;  /* 0x000000520450723c */ /* 0x000fe20000001814 */
[----:B------:R-:W-:-:S07]  /*5020*/  MOV R57, R103 ;  /* 0x0000006700397202 */ /* 0x000fce0000000f00 */
[----:B------:R-:W-:Y:S07]  /*5030*/  HMMA.16816.F32 R20, R8, R60, RZ ;  /* 0x0000003c0814723c */ /* 0x000fee00000018ff */
[----:B------:R-:W-:Y:S01]  /*5040*/  MOV R60, R0 ;  /* 0x00000000003c7202 */ /* 0x000fe20000000f00 */
[----:B------:R-:W-:Y:S01]  /*5050*/  HMMA.16816.F32 R112, R4, R58, R32 ;  /* 0x0000003a0470723c */ /* 0x000fe20000001820 */
[----:B------:R-:W-:Y:S01]  /*5060*/  IMAD.MOV.U32 R44, RZ, RZ, R16 ;  /* 0x000000ffff2c7224 */ /* 0x000fe200078e0010 */
[----:B------:R-:W-:Y:S01]  /*5070*/  MOV R66, R18 ;  /* 0x0000001200427202 */ /* 0x000fe20000000f00 */
[----:B------:R-:W-:Y:S01]  /*5080*/  IMAD.MOV.U32 R67, RZ, RZ, R17 ;  /* 0x000000ffff437224 */ /* 0x000fe200078e0011 */
[----:B------:R-:W-:Y:S01]  /*5090*/  MOV R61, R15 ;  /* 0x0000000f003d7202 */ /* 0x000fe20000000f00 */
[----:B------:R-:W-:-:S02]  /*50a0*/  IMAD.MOV.U32 R64, RZ, RZ, R19 ;  /* 0x000000ffff407224 */ /* 0x000fc400078e0013 */
[----:B------:R-:W-:Y:S01]  /*50b0*/  IMAD.MOV.U32 R32, RZ, RZ, R102 ;  /* 0x000000ffff207224 */ /* 0x000fe200078e0066 */
[----:B-1----:R-:W-:Y:S01]  /*50c0*/  HMMA.16816.F32 R104, R4, R48, R28 ;  /* 0x000000300468723c */ /* 0x002fe2000000181c */
[----:B------:R-:W-:Y:S01]  /*50d0*/  LDSM.16.MT88.4 R28, [R240+0x4900] ;  /* 0x00490000f01c783b */ /* 0x000fe20000004200 */
[----:B------:R-:W-:Y:S01]  /*50e0*/  IMAD.MOV.U32 R33, RZ, RZ, R57 ;  /* 0x000000ffff217224 */ /* 0x000fe200078e0039 */
[----:B------:R-:W-:Y:S01]  /*50f0*/  MOV R35, R44 ;  /* 0x0000002c00237202 */ /* 0x000fe20000000f00 */
[----:B------:R-:W-:Y:S01]  /*5100*/  IMAD.MOV.U32 R57, RZ, RZ, R65 ;  /* 0x000000ffff397224 */ /* 0x000fe200078e0041 */
[----:B------:R-:W-:Y:S01]  /*5110*/  MOV R65, R120 ;  /* 0x0000007800417202 */ /* 0x000fe20000000f00 */
[----:B------:R-:W-:Y:S01]  /*5120*/  IMAD.MOV.U32 R44, RZ, RZ, R121 ;  /* 0x000000ffff2c7224 */ /* 0x000fe200078e0079 */
[----:B------:R-:W-:Y:S01]  /*5130*/  MOV R48, R100 ;  /* 0x0000006400307202 */ /* 0x000fe20000000f00 */
[----:B------:R-:W-:Y:S01]  /*5140*/  IMAD.MOV.U32 R49, RZ, RZ, R101 ;  /* 0x000000ffff317224 */ /* 0x000fe200078e0065 */
[----:B------:R-:W-:Y:S01]  /*5150*/  HMMA.16816.F32 R16, R8, R62, RZ ;  /* 0x0000003e0810723c */ /* 0x000fe200000018ff */
[----:B------:R-:W-:Y:S01]  /*5160*/  IMAD.MOV.U32 R34, RZ, RZ, R45 ;  /* 0x000000ffff227224 */ /* 0x000fe200078e002d */
[----:B------:R-:W-:Y:S01]  /*5170*/  MOV R59, R126 ;  /* 0x0000007e003b7202 */ /* 0x000fe20000000f00 */
[----:B------:R-:W-:-:S02]  /*5180*/  IMAD.MOV.U32 R58, RZ, RZ, R127 ;  /* 0x000000ffff3a7224 */ /* 0x000fc400078e007f */
[----:B------:R-:W-:Y:S02]  /*5190*/  IMAD.MOV.U32 R45, RZ, RZ, R124 ;  /* 0x000000ffff2d7224 */ /* 0x000fe400078e007c */
[----:B------:R-:W-:Y:S01]  /*51a0*/  FADD.FTZ R0, R97, R14 ;  /* 0x0000000e61007221 */ /* 0x000fe20000010000 */
[----:B------:R-:W-:Y:S01]  /*51b0*/  HMMA.16816.F32 R100, R4, R50, R24 ;  /* 0x000000320464723c */ /* 0x000fe20000001818 */
[----:B------:R-:W1:Y:S01]  /*51c0*/  LDSM.16.MT88.4 R24, [R237+0x5100] ;  /* 0x00510000ed18783b */ /* 0x000e620000004200 */
[----:B------:R-:W-:Y:S02]  /*51d0*/  IMAD.MOV.U32 R62, RZ, RZ, R13 ;  /* 0x000000ffff3e7224 */ /* 0x000fe400078e000d */
[----:B------:R-:W-:Y:S02]  /*51e0*/  FADD.FTZ R13, R98, R0 ;  /* 0x00000000620d7221 */ /* 0x000fe40000010000 */
[----:B------:R-:W-:Y:S02]  /*51f0*/  IMAD.MOV.U32 R63, RZ, RZ, R3 ;  /* 0x000000ffff3f7224 */ /* 0x000fe400078e0003 */
[----:B------:R-:W-:-:S02]  /*5200*/  IMAD.MOV.U32 R50, RZ, RZ, R169 ;  /* 0x000000ffff327224 */ /* 0x000fc400078e00a9 */
[----:B------:R-:W-:Y:S02]  /*5210*/  IMAD.MOV.U32 R51, RZ, RZ, R168 ;  /* 0x000000ffff337224 */ /* 0x000fe400078e00a8 */
[----:B--2---:R-:W-:Y:S01]  /*5220*/  HMMA.16816.F32 R168, R4, R36, R20 ;  /* 0x0000002404a8723c */ /* 0x004fe20000001814 */
[--C-:B------:R-:W-:Y:S02]  /*5230*/  FFMA.FTZ R3, R94, c[0x0][0x2d0], -R12.reuse ;  /* 0x0000b4005e037a23 */ /* 0x100fe4000001080c */
[----:B------:R-:W-:Y:S02]  /*5240*/  FFMA.FTZ R0, R93, c[0x0][0x2d0], -R12 ;  /* 0x0000b4005d007a23 */ /* 0x000fe4000001080c */
[----:B------:R-:W-:Y:S01]  /*5250*/  IMAD.MOV.U32 R97, RZ, RZ, R50 ;  /* 0x000000ffff617224 */ /* 0x000fe200078e0032 */
[----:B------:R-:W-:Y:S01]  /*5260*/  MOV R50, R163 ;  /* 0x000000a300327202 */ /* 0x000fe20000000f00 */
[----:B------:R-:W-:Y:S01]  /*5270*/  IMAD.MOV.U32 R36, RZ, RZ, R111 ;  /* 0x000000ffff247224 */ /* 0x000fe200078e006f */
[----:B------:R-:W-:Y:S01]  /*5280*/  HMMA.16816.F32 R20, R8, R40, RZ ;  /* 0x000000280814723c */ /* 0x000fe200000018ff */
[----:B------:R-:W-:Y:S01]  /*5290*/  MOV R37, R56 ;  /* 0x0000003800257202 */ /* 0x000fe20000000f00 */
[----:B------:R-:W-:Y:S01]  /*52a0*/  IMAD.MOV.U32 R56, RZ, RZ, R125 ;  /* 0x000000ffff387224 */ /* 0x000fe200078e007d */
[----:B------:R2:W3:Y:S01]  /*52b0*/  MUFU.EX2 R40, R0 ;  /* 0x0000000000287308 */ /* 0x0004e20000000800 */
[----:B------:R-:W-:Y:S01]  /*52c0*/  IMAD.MOV.U32 R98, RZ, RZ, R51 ;  /* 0x000000ffff627224 */ /* 0x000fe200078e0033 */
[----:B------:R4:W5:Y:S02]  /*52d0*/  LDL.LU R163, [R1+0x98] ;  /* 0x0000980001a37983 */ /* 0x0009640000300800 */
[----:B------:R-:W-:Y:S01]  /*52e0*/  IMAD.MOV.U32 R41, RZ, RZ, R108 ;  /* 0x000000ffff297224 */ /* 0x000fe200078e006c */
[----:B------:R-:W-:Y:S07]  /*52f0*/  HMMA.16816.F32 R120, R4, R38, R16 ;  /* 0x000000260478723c */ /* 0x000fee0000001810 */
[----:B------:R-:W-:Y:S01]  /*5300*/  MOV R38, R110 ;  /* 0x0000006e00267202 */ /* 0x000fe20000000f00 */
[----:B------:R-:W-:Y:S01]  /*5310*/  HMMA.16816.F32 R16, R8, R42, RZ ;  /* 0x0000002a0810723c */ /* 0x000fe200000018ff */
[----:B------:R-:W-:-:S02]  /*5320*/  IMAD.MOV.U32 R39, RZ, RZ, R109 ;  /* 0x000000ffff277224 */ /* 0x000fc400078e006d */
[----:B------:R-:W-:Y:S01]  /*5330*/  MOV R93, R38 ;  /* 0x00000026005d7202 */ /* 0x000fe20000000f00 */
[----:B--2---:R-:W-:-:S04]  /*5340*/  FFMA.FTZ R0, R92, c[0x0][0x2d0], -R2 ;  /* 0x0000b4005c007a23 */ /* 0x004fc80000010802 */
[C---:B-1----:R-:W-:Y:S01]  /*5350*/  HMMA.16816.F32 R108, R4.reuse, R24, R20 ;  /* 0x00000018046c723c */ /* 0x042fe20000001814 */
[----:B------:R-:W1:Y:S11]  /*5360*/  LDSM.16.MT88.4 R20, [R240+0x5100] ;  /* 0x00510000f014783b */ /* 0x000e760000004200 */
[----:B------:R-:W-:Y:S04]  /*5370*/  @!UPT UIADD3 URZ, URZ, URZ, URZ ;  /* 0x0000003f3f3ff290 */ /* 0x000fe8000fffe03f */
[----:B------:R-:W-:Y:S01]  /*5380*/  HMMA.16816.F32 R116, R4, R26, R16 ;  /* 0x0000001a0474723c */ /* 0x000fe20000001810 */
[----:B------:R-:W-:Y:S01]  /*5390*/  MOV R38, R144 ;  /* 0x0000009000267202 */ /* 0x000fe20000000f00 */
[----:B------:R-:W-:Y:S02]  /*53a0*/  IMAD.MOV.U32 R43, RZ, RZ, R155 ;  /* 0x000000ffff2b7224 */ /* 0x000fe400078e009b */
[----:B------:R-:W-:Y:S02]  /*53b0*/  IMAD.MOV.U32 R94, RZ, RZ, R39 ;  /* 0x000000ffff5e7224 */ /* 0x000fe400078e0027 */
[----:B------:R-:W-:Y:S02]  /*53c0*/  IMAD.MOV.U32 R92, RZ, RZ, R41 ;  /* 0x000000ffff5c7224 */ /* 0x000fe400078e0029 */
[----:B------:R-:W-:Y:S11]  /*53d0*/  HMMA.16816.F32 R16, R8, R28, RZ ;  /* 0x0000001c0810723c */ /* 0x000ff600000018ff */
[----:B------:R-:W-:Y:S11]  /*53e0*/  @!UPT UIADD3 URZ, URZ, URZ, URZ ;  /* 0x0000003f3f3ff290 */ /* 0x000ff6000fffe03f */
[----:B------:R-:W-:Y:S02]  /*53f0*/  @!UPT UIADD3 URZ, URZ, URZ, URZ ;  /* 0x0000003f3f3ff290 */ /* 0x000fe4000fffe03f */
[----:B-1----:R-:W-:Y:S07]  /*5400*/  HMMA.16816.F32 R124, R4, R20, R16 ;  /* 0x00000014047c723c */ /* 0x002fee0000001810 */
[--C-:B------:R-:W-:Y:S01]  /*5410*/  FFMA.FTZ R21, R96, c[0x0][0x2d0], -R12.reuse ;  /* 0x0000b40060157a23 */ /* 0x100fe2000001080c */
[----:B------:R-:W-:Y:S01]  /*5420*/  HMMA.16816.F32 R16, R8, R30, RZ ;  /* 0x0000001e0810723c */ /* 0x000fe200000018ff */
[----:B------:R-:W-:Y:S01]  /*5430*/  FFMA.FTZ R20, R95, c[0x0][0x2d0], -R12 ;  /* 0x0000b4005f147a23 */ /* 0x000fe2000001080c */
[----:B------:R-:W-:Y:S01]  /*5440*/  MOV R96, R37 ;  /* 0x0000002500607202 */ /* 0x000fe20000000f00 */
[----:B------:R-:W-:Y:S01]  /*5450*/  IMAD.MOV.U32 R95, RZ, RZ, R36 ;  /* 0x000000ffff5f7224 */ /* 0x000fe200078e0024 */
[----:B------:R-:W-:Y:S01]  /*5460*/  MOV R28, R154 ;  /* 0x0000009a001c7202 */ /* 0x000fe20000000f00 */
[----:B------:R-:W-:Y:S01]  /*5470*/  IMAD.MOV.U32 R29, RZ, RZ, R153 ;  /* 0x000000ffff1d7224 */ /* 0x000fe200078e0099 */
[----:B------:R-:W-:Y:S11]  /*5480*/  MUFU.EX2 R21, R21 ;  /* 0x0000001500157308 */ /* 0x000ff60000000800 */
[----:B------:R-:W-:Y:S07]  /*5490*/  @!UPT UIADD3 URZ, URZ, URZ, URZ ;  /* 0x0000003f3f3ff290 */ /* 0x000fee000fffe03f */
[----:B------:R-:W-:Y:S01]  /*54a0*/  HMMA.16816.F32 R24, R4, R22, R16 ;  /* 0x000000160418723c */ /* 0x000fe20000001810 */
[----:B------:R-:W-:Y:S01]  /*54b0*/  MOV R31, R147 ;  /* 0x00000093001f7202 */ /* 0x000fe20000000f00 */
[----:B------:R-:W-:Y:S01]  /*54c0*/  IMAD.MOV.U32 R36, RZ, RZ, R146 ;  /* 0x000000ffff247224 */ /* 0x000fe200078e0092 */
[----:B------:R1:W-:Y:S04]  /*54d0*/  MUFU.EX2 R23, R3 ;  /* 0x0000000300177308 */ /* 0x0003e80000000800 */
[----:B------:R-:W-:Y:S01]  /*54e0*/  FADD.FTZ R22, R99, R13 ;  /* 0x0000000d63167221 */ /* 0x000fe20000010000 */
[----:B------:R-:W-:Y:S01]  /*54f0*/  MOV R99, R48 ;  /* 0x0000003000637202 */ /* 0x000fe20000000f00 */
[----:B------:R-:W2:Y:S01]  /*5500*/  LDSM.16.MT88.4 R12, [R239+0x4900] ;  /* 0x00490000ef0c783b */ /* 0x000ea20000004200 */
[----:B------:R-:W-:Y:S01]  /*5510*/  IMAD.MOV.U32 R37, RZ, RZ, R145 ;  /* 0x000000ffff257224 */ /* 0x000fe200078e0091 */
[----:B------:R-:W2:Y:S01]  /*5520*/  MUFU.EX2 R20, R20 ;  /* 0x0000001400147308 */ /* 0x000ea20000000800 */
[----:B------:R-:W-:Y:S01]  /*5530*/  IMAD.MOV.U32 R30, RZ, RZ, R152 ;  /* 0x000000ffff1e7224 */ /* 0x000fe200078e0098 */
[----:B------:R-:W-:Y:S01]  /*5540*/  LDSM.16.MT88.4 R144, [R237+0x1100] ;  /* 0x00110000ed90783b */ /* 0x000fe20000004200 */
[----:B------:R-:W-:-:S02]  /*5550*/  IMAD.MOV.U32 R39, RZ, RZ, R131 ;  /* 0x000000ffff277224 */ /* 0x000fc400078e0083 */
[----:B------:R-:W-:Y:S01]  /*5560*/  IMAD.MOV.U32 R48, RZ, RZ, R49 ;  /* 0x000000ffff307224 */ /* 0x000fe200078e0031 */
[----:B------:R-:W-:Y:S01]  /*5570*/  LDSM.16.MT88.4 R152, [R236+0x1100] ;  /* 0x00110000ec98783b */ /* 0x000fe20000004200 */
[----:B------:R-:W-:Y:S02]  /*5580*/  IMAD.MOV.U32 R49, RZ, RZ, R32 ;  /* 0x000000ffff317224 */ /* 0x000fe400078e0020 */
[----:B-1----:R-:W-:Y:S01]  /*5590*/  FFMA.FTZ R3, R90, c[0x0][0x2d0], -R2 ;  /* 0x0000b4005a037a23 */ /* 0x002fe20000010802 */
[C---:B--2---:R-:W-:Y:S08]  /*55a0*/  HMMA.16816.F32 R16, R8.reuse, R12, RZ ;  /* 0x0000000c0810723c */ /* 0x044ff000000018ff */
[----:B------:R-:W-:Y:S01]  /*55b0*/  HMMA.16816.F32 R8, R8, R14, RZ ;  /* 0x0000000e0808723c */ /* 0x000fe200000018ff */
[----:B------:R-:W1:Y:S11]  /*55c0*/  LDSM.16.MT88.4 R12, [R239+0x5100] ;  /* 0x00510000ef0c783b */ /* 0x000e760000004200 */
[----:B------:R-:W-:Y:S04]  /*55d0*/  @!UPT UIADD3 URZ, URZ, URZ, URZ ;  /* 0x0000003f3f3ff290 */ /* 0x000fe8000fffe03f */
[C---:B-1----:R-:W-:Y:S08]  /*55e0*/  HMMA.16816.F32 R16, R4.reuse, R12, R16 ;  /* 0x0000000c0410723c */ /* 0x042ff00000001810 */
[----:B------:R-:W-:Y:S01]  /*55f0*/  HMMA.16816.F32 R12, R4, R14, R8 ;  /* 0x0000000e040c723c */ /* 0x000fe20000001808 */
[----:B------:R1:W-:Y:S06]  /*5600*/  MUFU.EX2 R7, R0 ;  /* 0x0000000000077308 */ /* 0x0003ec0000000800 */
[----:B------:R-:W-:-:S02]  /*5610*/  FADD.FTZ R4, R128, R22 ;  /* 0x0000001680047221 */ /* 0x000fc40000010000 */
[----:B------:R-:W-:Y:S01]  /*5620*/  MUFU.EX2 R5, R3 ;  /* 0x0000000300057308 */ /* 0x000fe20000000800 */
[----:B---3--:R-:W-:Y:S02]  /*5630*/  IMAD.MOV.U32 R22, RZ, RZ, R40 ;  /* 0x000000ffff167224 */ /* 0x008fe400078e0028 */
[--C-:B-1----:R-:W-:Y:S02]  /*5640*/  FFMA.FTZ R0, R91, c[0x0][0x2d0], -R2.reuse ;  /* 0x0000b4005b007a23 */ /* 0x102fe40000010802 */
[----:B------:R-:W-:-:S03]  /*5650*/  FFMA.FTZ R2, R89, c[0x0][0x2d0], -R2 ;  /* 0x0000b40059027a23 */ /* 0x000fc60000010802 */
[----:B------:R1:W-:Y:S08]  /*5660*/  MUFU.EX2 R6, R0 ;  /* 0x0000000000067308 */ /* 0x0003f00000000800 */
[----:B------:R2:W3:Y:S01]  /*5670*/  MUFU.EX2 R3, R2 ;  /* 0x0000000200037308 */ /* 0x0004e20000000800 */
[----:B------:R-:W-:Y:S01]  /*5680*/  F2FP.PACK_AB R128, R20, R21 ;  /* 0x000000151480723e */ /* 0x000fe200000000ff */
[----:B------:R-:W-:Y:S01]  /*5690*/  IMAD.MOV.U32 R8, RZ, RZ, R35 ;  /* 0x000000ffff087224 */ /* 0x000fe200078e0023 */
[----:B------:R-:W-:Y:S01]  /*56a0*/  MOV R41, R160 ;  /* 0x000000a000297202 */ /* 0x000fe20000000f00 */
[----:B------:R-:W-:-:S02]  /*56b0*/  IMAD.MOV.U32 R40, RZ, RZ, R161 ;  /* 0x000000ffff287224 */ /* 0x000fc400078e00a1 */
[----:B------:R-:W-:Y:S02]  /*56c0*/  IMAD.MOV.U32 R42, RZ, RZ, R135 ;  /* 0x000000ffff2a7224 */ /* 0x000fe400078e0087 */
[----:B------:R-:W-:Y:S02]  /*56d0*/  IMAD.MOV.U32 R51, RZ, RZ, R162 ;  /* 0x000000ffff337224 */ /* 0x000fe400078e00a2 */
[----:B-1----:R-:W-:Y:S01]  /*56e0*/  FADD.FTZ R0, R86, R84 ;  /* 0x0000005456007221 */ /* 0x002fe20000010000 */
[----:B------:R-:W-:Y:S01]  /*56f0*/  MOV R10, R66 ;  /* 0x00000042000a7202 */ /* 0x000fe20000000f00 */
[----:B------:R-:W-:Y:S01]  /*5700*/  IMAD.MOV.U32 R9, RZ, RZ, R67 ;  /* 0x000000ffff097224 */ /* 0x000fe200078e0043 */
[----:B------:R4:W5:Y:S01]  /*5710*/  LDL.LU R162, [R1+0x94] ;  /* 0x0000940001a27983 */ /* 0x0009620000300800 */
[----:B--2---:R-:W-:Y:S01]  /*5720*/  FADD.FTZ R2, R130, R4 ;  /* 0x0000000482027221 */ /* 0x004fe20000010000 */
[----:B------:R-:W-:Y:S02]  /*5730*/  F2FP.PACK_AB R130, R22, R23 ;  /* 0x000000171682723e */ /* 0x000fe400000000ff */
[----:B---3--:R-:W-:Y:S01]  /*5740*/  F2FP.PACK_AB R131, R3, R5 ;  /* 0x000000050383723e */ /* 0x008fe200000000ff */
[----:B------:R-:W-:Y:S01]  /*5750*/  FADD.FTZ R4, R129, R2 ;  /* 0x0000000281047221 */ /* 0x000fe20000010000 */
[----:B------:R-:W-:Y:S01]  /*5760*/  F2FP.PACK_AB R129, R6, R7 ;  /* 0x000000070681723e */ /* 0x000fe200000000ff */
[----:B------:R-:W-:Y:S01]  /*5770*/  FADD.FTZ R0, R85, R0 ;  /* 0x0000000055007221 */ /* 0x000fe20000010000 */
[----:B------:R4:W5:Y:S05]  /*5780*/  LDL.LU R161, [R1+0x90] ;  /* 0x0000900001a17983 */ /* 0x00096a0000300800 */
[C---:B------:R-:W-:Y:S08]  /*5790*/  HMMA.16816.F32 R148, R128.reuse, R144, R148 ;  /* 0x000000908094723c */ /* 0x040ff00000001894 */
[C---:B------:R-:W-:Y:S01]  /*57a0*/  HMMA.16816.F32 R156, R128.reuse, R152, R156 ;  /* 0x00000098809c723c */ /* 0x040fe2000000189c */
[----:B------:R-:W-:Y:S01]  /*57b0*/  FADD.FTZ R0, R88, R0 ;  /* 0x0000000058007221 */ /* 0x000fe20000010000 */
[----:B------:R4:W5:Y:S06]  /*57c0*/  LDL.LU R160, [R1+0x8c] ;  /* 0x00008c0001a07983 */ /* 0x00096c0000300800 */
[C---:B------:R-:W-:Y:S01]  /*57d0*/  HMMA.16816.F32 R144, R128.reuse, R146, R136 ;  /* 0x000000928090723c */ /* 0x040fe20000001888 */
[----:B------:R-:W1:Y:S07]  /*57e0*/  LDSM.16.MT88.4 R136, [R240+0x1100] ;  /* 0x00110000f088783b */ /* 0x000e6e0000004200 */
[----:B------:R-:W-:Y:S01]  /*57f0*/  HMMA.16816.F32 R152, R128, R154, R96 ;  /* 0x0000009a8098723c */ /* 0x000fe20000001860 */
[----:B------:R-:W-:Y:S01]  /*5800*/  FADD.FTZ R2, R87, R0 ;  /* 0x0000000057027221 */ /* 0x000fe20000010000 */
[----:B------:R-:W-:Y:S01]  /*5810*/  LDSM.16.MT88.4 R88, [R240+0x4100] ;  /* 0x00410000f058783b */ /* 0x000fe20000004200 */
[----:B------:R-:W-:-:S03]  /*5820*/  IMAD.MOV.U32 R11, RZ, RZ, R64 ;  /* 0x000000ffff0b7224 */ /* 0x000fc600078e0040 */
[----:B------:R4:W5:Y:S01]  /*5830*/  LDL.LU R135, [R1+0x88] ;  /* 0x0000880001877983 */ /* 0x0009620000300800 */
[----:B------:R-:W-:Y:S01]  /*5840*/  IMAD.MOV.U32 R98, RZ, RZ, R33 ;  /* 0x000000ffff627224 */ /* 0x000fe200078e0021 */
[----:B------:R-:W-:Y:S02]  /*5850*/  MOV R97, R34 ;  /* 0x0000002200617202 */ /* 0x000fe40000000f00 */
[----:B------:R-:W2:Y:S01]  /*5860*/  LDSM.16.MT88.4 R32, [R239+0x1100] ;  /* 0x00110000ef20783b */ /* 0x000ea20000004200 */
[C---:B-1----:R-:W-:Y:S08]  /*5870*/  HMMA.16816.F32 R140, R128.reuse, R136, R140 ;  /* 0x00000088808c723c */ /* 0x042ff0000000188c */
[C---:B------:R-:W-:Y:S08]  /*5880*/  HMMA.16816.F32 R136, R128.reuse, R138, R28 ;  /* 0x0000008a8088723c */ /* 0x040ff0000000181c */
[C---:B--2---:R-:W-:Y:S01]  /*5890*/  HMMA.16816.F32 R28, R128.reuse, R32, R40 ;  /* 0x00000020801c723c */ /* 0x044fe20000001828 */
[----:B------:R-:W-:Y:S07]  /*58a0*/  LDSM.16.MT88.4 R40, [R236+0x2900] ;  /* 0x00290000ec28783b */ /* 0x000fee0000004200 */
[C---:B------:R-:W-:Y:S01]  /*58b0*/  HMMA.16816.F32 R32, R128.reuse, R34, R48 ;  /* 0x000000228020723c */ /* 0x040fe20000001830 */
[----:B------:R-:W1:Y:S07]  /*58c0*/  LDSM.16.MT88.4 R48, [R237+0x2900] ;  /* 0x00290000ed30783b */ /* 0x000e6e0000004200 */
[C---:B-1----:R-:W-:Y:S08]  /*58d0*/  HMMA.16816.F32 R44, R128.reuse, R48, R44 ;  /* 0x00000030802c723c */ /* 0x042ff0000000182c */
[C---:B------:R-:W-:Y:S01]  /*58e0*/  HMMA.16816.F32 R48, R128.reuse, R50, R72 ;  /* 0x000000328030723c */ /* 0x040fe20000001848 */
[----:B------:R-:W1:Y:S07]  /*58f0*/  LDSM.16.MT88.4 R72, [R236+0x4100] ;  /* 0x00410000ec48783b */ /* 0x000e6e0000004200 */
[C---:B------:R-:W-:Y:S08]  /*5900*/  HMMA.16816.F32 R36, R128.reuse, R40, R36 ;  /* 0x000000288024723c */ /* 0x040ff00000001824 */
[C---:B------:R-:W-:Y:S01]  /*5910*/  HMMA.16816.F32 R40, R128.reuse, R42, R56 ;  /* 0x0000002a8028723c */ /* 0x040fe20000001838 */
[----:B------:R-:W2:Y:S07]  /*5920*/  LDSM.16.MT88.4 R56, [R240+0x2900] ;  /* 0x00290000f038783b */ /* 0x000eae0000004200 */
[C---:B-1----:R-:W-:Y:S08]  /*5930*/  HMMA.16816.F32 R68, R128.reuse, R72, R68 ;  /* 0x000000488044723c */ /* 0x042ff00000001844 */
[----:B------:R-:W-:Y:S07]  /*5940*/  HMMA.16816.F32 R72, R128, R74, R176 ;  /* 0x0000004a8048723c */ /* 0x000fee00000018b0 */
[----:B------:R-:W-:Y:S01]  /*5950*/  MOV R178, R98 ;  /* 0x0000006200b27202 */ /* 0x000fe20000000f00 */
[----:B------:R-:W-:-:S02]  /*5960*/  IMAD.MOV.U32 R179, RZ, RZ, R97 ;  /* 0x000000ffffb37224 */ /* 0x000fc400078e0061 */
[----:B------:R-:W1:Y:S01]  /*5970*/  LDSM.16.MT88.4 R96, [R239+0x4100] ;  /* 0x00410000ef60783b */ /* 0x000e620000004200 */
[C---:B--2---:R-:W-:Y:S01]  /*5980*/  HMMA.16816.F32 R52, R128.reuse, R56, R52 ;  /* 0x000000388034723c */ /* 0x044fe20000001834 */
[----:B------:R-:W-:Y:S02]  /*5990*/  IMAD.MOV.U32 R0, RZ, RZ, R65 ;  /* 0x000000ffff007224 */ /* 0x000fe400078e0041 */
[----:B------:R-:W2:Y:S05]  /*59a0*/  LDSM.16.MT88.4 R64, [R239+0x2900] ;  /* 0x00290000ef40783b */ /* 0x000eaa0000004200 */
[C---:B------:R-:W-:Y:S08]  /*59b0*/  HMMA.16816.F32 R56, R128.reuse, R58, R92 ;  /* 0x0000003a8038723c */ /* 0x040ff0000000185c */
[----:B-1----:R-:W-:Y:S01]  /*59c0*/  HMMA.16816.F32 R92, R128, R96, R104 ;  /* 0x00000060805c723c */ /* 0x002fe20000001868 */
[----:B------:R-:W1:Y:S01]  /*59d0*/  LDSM.16.MT88.4 R104, [R236+0x5900] ;  /* 0x00590000ec68783b */ /* 0x000e620000004200 */
[----:B------:R-:W-:-:S02]  /*59e0*/  FADD.FTZ R0, R0, R4 ;  /* 0x0000000400007221 */ /* 0x000fc40000010000 */
[----:B------:R-:W-:Y:S02]  /*59f0*/  FADD.FTZ R2, R178, R2 ;  /* 0x00000002b2027221 */ /* 0x000fe40000010000 */
[----:B------:R-:W-:Y:S02]  /*5a00*/  FADD.FTZ R4, R21, R0 ;  /* 0x0000000015047221 */ /* 0x000fe40000010000 */
[C---:B------:R-:W-:Y:S01]  /*5a10*/  HMMA.16816.F32 R84, R128.reuse, R88, R8 ;  /* 0x000000588054723c */ /* 0x040fe20000001808 */
[----:B------:R-:W-:Y:S01]  /*5a20*/  FADD.FTZ R0, R179, R2 ;  /* 0x00000002b3007221 */ /* 0x000fe20000010000 */
[----:B------:R-:W-:Y:S06]  /*5a30*/  LDSM.16.MT88.4 R8, [R239+0x5900] ;  /* 0x00590000ef08783b */ /* 0x000fec0000004200 */
[----:B------:R-:W-:Y:S01]  /*5a40*/  HMMA.16816.F32 R88, R128, R90, R112 ;  /* 0x0000005a8058723c */ /* 0x000fe20000001870 */
[----:B------:R-:W3:Y:S01]  /*5a50*/  LDSM.16.MT88.4 R112, [R237+0x5900] ;  /* 0x00590000ed70783b */ /* 0x000ee20000004200 */
[----:B------:R-:W-:-:S06]  /*5a60*/  FADD.FTZ R0, R134, R0 ;  /* 0x0000000086007221 */ /* 0x000fcc0000010000 */
[C---:B------:R-:W-:Y:S08]  /*5a70*/  HMMA.16816.F32 R96, R128.reuse, R98, R100 ;  /* 0x000000628060723c */ /* 0x040ff00000001864 */
[C---:B--2---:R-:W-:Y:S08]  /*5a80*/  HMMA.16816.F32 R60, R128.reuse, R64, R60 ;  /* 0x00000040803c723c */ /* 0x044ff0000000183c */
[C---:B------:R-:W-:Y:S01]  /*5a90*/  HMMA.16816.F32 R64, R128.reuse, R66, R80 ;  /* 0x000000428040723c */ /* 0x040fe20000001850 */
[----:B------:R-:W2:Y:S07]  /*5aa0*/  LDSM.16.MT88.4 R80, [R237+0x4100] ;  /* 0x00410000ed50783b */ /* 0x000eae0000004200 */
[C---:B-1----:R-:W-:Y:S08]  /*5ab0*/  HMMA.16816.F32 R100, R128.reuse, R104, R168 ;  /* 0x000000688064723c */ /* 0x042ff000000018a8 */
[----:B------:R-:W-:Y:S01]  /*5ac0*/  HMMA.16816.F32 R104, R128, R106, R120 ;  /* 0x0000006a8068723c */ /* 0x000fe20000001878 */
[----:B------:R-:W1:Y:S01]  /*5ad0*/  LDSM.16.MT88.4 R120, [R240+0x5900] ;  /* 0x00590000f078783b */ /* 0x000e620000004200 */
[----:B------:R-:W-:-:S02]  /*5ae0*/  FADD.FTZ R7, R7, R0 ;  /* 0x0000000007077221 */ /* 0x000fc40000010000 */
[----:B------:R-:W-:Y:S02]  /*5af0*/  FADD.FTZ R2, R20, R4 ;  /* 0x0000000414027221 */ /* 0x000fe40000010000 */
[----:B------:R-:W-:Y:S02]  /*5b00*/  FADD.FTZ R6, R6, R7 ;  /* 0x0000000706067221 */ /* 0x000fe40000010000 */
[----:B------:R-:W-:Y:S02]  /*5b10*/  FADD.FTZ R0, R23, R2 ;  /* 0x0000000217007221 */ /* 0x000fe40000010000 */
[----:B------:R-:W-:Y:S02]  /*5b20*/  FADD.FTZ R5, R5, R6 ;  /* 0x0000000605057221 */ /* 0x000fe40000010000 */
[----:B------:R-:W-:Y:S02]  /*5b30*/  FADD.FTZ R2, R22, R0 ;  /* 0x0000000016027221 */ /* 0x000fe40000010000 */
[----:B------:R-:W-:-:S05]  /*5b40*/  FADD.FTZ R0, R3, R5 ;  /* 0x0000000503007221 */ /* 0x000fca0000010000 */
[----:B------:R4:W-:Y:S04]  /*5b50*/  STL [R1+0x24], R0 ;  /* 0x0000240001007387 */ /* 0x0009e80000100800 */
[----:B------:R4:W-:Y:S01]  /*5b60*/  STL [R1+0x20], R2 ;  /* 0x0000200201007387 */ /* 0x0009e20000100800 */
[----:B------:R-:W-:Y:S01]  /*5b70*/  UIMAD.WIDE.U32 UR18, UR11, UR4, URZ ;  /* 0x000000040b1272a5 */ /* 0x000fe2000f8e003f */
[----:B------:R-:W-:-:S03]  /*5b80*/  PLOP3.LUT P0, PT, PT, PT, UP6, 0x40, 0x0 ;  /* 0x000000000000781c */ /* 0x000fc60003f0e868 */
[----:B------:R-:W-:Y:S01]  /*5b90*/  @UP5 USHF.R.U32.HI UR11, URZ, UR5, UR19 ;  /* 0x000000053f0b5299 */ /* 0x000fe20008011613 */
[----:B---3--:R-:W-:Y:S03]  /*5ba0*/  HMMA.16816.F32 R108, R128, R112, R108 ;  /* 0x00000070806c723c */ /* 0x008fe6000000186c */
[----:B------:R-:W-:-:S03]  /*5bb0*/  UIADD3 UR4, UR10, UR11, URZ ;  /* 0x0000000b0a047290 */ /* 0x000fc6000fffe03f */
[----:B------:R-:W-:Y:S02]  /*5bc0*/  ULDC UR11, c[0x0][0x328] ;  /* 0x0000ca00000b7ab9 */ /* 0x000fe40000000800 */
[----:B------:R-:W-:Y:S01]  /*5bd0*/  HMMA.16816.F32 R112, R128, R114, R116 ;  /* 0x000000728070723c */ /* 0x000fe20000001874 */
[----:B------:R-:W-:Y:S02]  /*5be0*/  UIADD3 UR8, UR8, -0x2, URZ ;  /* 0xfffffffe08087890 */ /* 0x000fe4000fffe03f */
[----:B------:R-:W-:-:S05]  /*5bf0*/  UIADD3 UR11, UR4, UR11, URZ ;  /* 0x0000000b040b7290 */ /* 0x000fca000fffe03f */
[C---:B--2---:R-:W-:Y:S08]  /*5c00*/  HMMA.16816.F32 R76, R128.reuse, R80, R76 ;  /* 0x00000050804c723c */ /* 0x044ff0000000184c */
[C---:B-1----:R-:W-:Y:S08]  /*5c10*/  HMMA.16816.F32 R116, R128.reuse, R120, R124 ;  /* 0x000000788074723c */ /* 0x042ff0000000187c */
[C---:B------:R-:W-:Y:S08]  /*5c20*/  HMMA.16816.F32 R80, R128.reuse, R82, R172 ;  /* 0x000000528050723c */ /* 0x040ff000000018ac */
[C---:B------:R-:W-:Y:S08]  /*5c30*/  HMMA.16816.F32 R120, R128.reuse, R122, R24 ;  /* 0x0000007a8078723c */ /* 0x040ff00000001818 */
[C---:B------:R-:W-:Y:S08]  /*5c40*/  HMMA.16816.F32 R124, R128.reuse, R8, R16 ;  /* 0x00000008807c723c */ /* 0x040ff00000001810 */
[----:B------:R-:W-:Y:S01]  /*5c50*/  HMMA.16816.F32 R128, R128, R10, R12 ;  /* 0x0000000a8080723c */ /* 0x000fe2000000180c */
[----:B------:R-:W-:Y:S07]  /*5c60*/  @P0 BRA `(.L_x_343) ;  /* 0x0000015000000947 */ /* 0x000fee0003800000 */
[----:B----4-:R-:W-:Y:S01]  /*5c70*/  ISETP.LT.AND P0, PT, RZ, UR4, PT ;  /* 0x00000004ff007c0c */ /* 0x010fe2000bf01270 */
[----:B------:R-:W-:-:S02]  /*5c80*/  UIADD3 UR18, UR4, -0x1, URZ ;  /* 0xffffffff04127890 */ /* 0x000fc4000fffe03f */
[----:B------:R-:W-:-:S10]  /*5c90*/  ULDC UR10, c[0x0][0x32c] ;  /* 0x0000cb00000a7ab9 */ /* 0x000fd40000000800 */
[----:B------:R-:W-:Y:S05]  /*5ca0*/  @P0 BRA `(.L_x_344) ;  /* 0x0000008000000947 */ /* 0x000fea0003800000 */
[----:B------:R-:W-:Y:S02]  /*5cb0*/  UISETP.NE.AND UP0, UPT, UR10, 0x1, UPT ;  /* 0x000000010a00788c */ /* 0x000fe4000bf05270 */
[----:B------:R-:W-:-:S03]  /*5cc0*/  UIADD3 UR18, -UR4, URZ, URZ ;  /* 0x0000003f04127290 */ /* 0x000fc6000fffe13f */
[----:B------:R-:W-:Y:S02]  /*5cd0*/  ULDC.64 UR4, c[0x0][0x330] ;  /* 0x0000cc0000047ab9 */ /* 0x000fe40000000a00 */
[----:B------:R-:W-:-:S07]  /*5ce0*/  UIMAD.WIDE.U32 UR20, UR18, UR4, URZ ;  /* 0x00000004121472a5 */ /* 0x000fce000f8e003f */
[----:B------:R-:W-:Y:S02]  /*5cf0*/  @UP0 UMOV UR19, UR21 ;  /* 0x0000001500130c82 */ /* 0x000fe40008000000 */
[----:B------:R-:W-:-:S04]  /*5d00*/  @UP0 USHF.R.U32.HI UR18, URZ, UR5, UR19 ;  /* 0x000000053f120299 */ /* 0x000fc80008011613 */
[----:B------:R-:W-:Y:S01]  /*5d10*/  ULOP3.LUT UR18, URZ, UR18, URZ, 0x33, !UPT ;  /* 0x000000123f127292 */ /* 0x000fe2000f8e333f */
[----:B------:R-:W-:Y:S05]  /*5d20*/  BRA `(.L_x_345) ;  /* 0x0000005000007947 */ /* 0x000fea0003800000 */
.L_x_344:
[----:B------:R-:W-:Y:S02]  /*5d30*/  UISETP.NE.AND UP0, UPT, UR10, 0x1, UPT ;  /* 0x000000010a00788c */ /* 0x000fe4000bf05270 */
[----:B------:R-:W-:Y:S02]  /*5d40*/  ULDC.64 UR4, c[0x0][0x330] ;  /* 0x0000cc0000047ab9 */ /* 0x000fe40000000a00 */
[----:B------:R-:W-:-:S07]  /*5d50*/  UIMAD.WIDE.U32 UR20, UR18, UR4, URZ ;  /* 0x00000004121472a5 */ /* 0x000fce000f8e003f */
[----:B------:R-:W-:Y:S02]  /*5d60*/  @UP0 UMOV UR19, UR21 ;  /* 0x0000001500130c82 */ /* 0x000fe40008000000 */
[----:B------:R-:W-:Y:S02]  /*5d70*/  @UP0 USHF.R.U32.HI UR18, URZ, UR5, UR19 ;  /* 0x000000053f120299 */ /* 0x000fe40008011613 */
.L_x_345:
[----:B------:R-:W-:Y:S02]  /*5d80*/  ULDC UR4, c[0x0][0x32c] ;  /* 0x0000cb0000047ab9 */ /* 0x000fe40000000800 */
[----:B------:R-:W-:-:S04]  /*5d90*/  UIMAD UR4, UR18, UR10, UR4 ;  /* 0x0000000a120472a4 */ /* 0x000fc8000f8e0204 */
[----:B------:R-:W-:-:S04]  /*5da0*/  UISETP.LT.AND UP0, UPT, UR11, UR4, UPT ;  /* 0x000000040b00728c */ /* 0x000fc8000bf01270 */
[----:B------:R-:W-:-:S04]  /*5db0*/  USEL UR11, UR11, UR4, UP0 ;  /* 0x000000040b0b7287 */ /* 0x000fc80008000000 */
.L_x_343:
[----:B----4-:R-:W-:-:S04]  /*5dc0*/  UIMAD.WIDE UR4, UR11, 0x2aaaaaab, URZ ;  /* 0x2aaaaaab0b0478a5 */ /* 0x010fc8000f8e023f */
[----:B------:R-:W-:-:S04]  /*5dd0*/  USHF.R.U32.HI UR4, URZ, 0x1f, UR5 ;  /* 0x0000001f3f047899 */ /* 0x000fc80008011605 */
[----:B------:R-:W-:-:S04]  /*5de0*/  ULEA.HI.SX32 UR4, UR5, UR4, 0x1d ;  /* 0x0000000405047291 */ /* 0x000fc8000f8fea3f */
[----:B------:R-:W-:-:S04]  /*5df0*/  UISETP.LT.AND UP0, UPT, UR9, UR4, UPT ;  /* 0x000000040900728c */ /* 0x000fc8000bf01270 */
[----:B------:R-:W-:-:S04]  /*5e00*/  USEL UR10, UR9, UR4, !UP0 ;  /* 0x00000004090a7287 */ /* 0x000fc8000c000000 */
[----:B------:R-:W-:-:S06]  /*5e10*/  UISETP.GE.AND UP0, UPT, UR8, UR10, UPT ;  /* 0x0000000a0800728c */ /* 0x000fcc000bf06270 */
[----:B------:R-:W-:-:S13]  /*5e20*/  PLOP3.LUT P0, PT, PT, PT, UP0, 0x40, 0x0 ;  /* 0x000000000000781c */ /* 0x000fda0003f0e808 */
[----:B------:R-:W-:Y:S05]  /*5e30*/  @P0 BRA `(.L_x_346) ;  /* 0x00003f9000000947 */ /* 0x000fea0003800000 */
[----:B------:R-:W2:Y:S04]  /*5e40*/  LDL.64 R8, [R1+0x48] ;  /* 0x0000480001087983 */ /* 0x000ea80000100a00 */
[----:B------:R-:W3:Y:S04]  /*5e50*/  LDL.64 R6, [R1+0x40] ;  /* 0x0000400001067983 */ /* 0x000ee80000100a00 */
[----:B------:R-:W4:Y:S04]  /*5e60*/  LDL.64 R2, [R1+0x38] ;  /* 0x0000380001027983 */ /* 0x000f280000100a00 */
[----:B------:R-:W4:Y:S01]  /*5e70*/  LDL.64 R4, [R1+0x30] ;  /* 0x0000300001047983 */ /* 0x000f220000100a00 */
[----:B------:R-:W-:-:S02]  /*5e80*/  MOV R134, R132 ;  /* 0x0000008400867202 */ /* 0x000fc40000000f00 */
[C---:B--2---:R-:W-:Y:S02]  /*5e90*/  IADD3 R0, P0, R8.reuse, 0x40, RZ ;  /* 0x0000004008007810 */ /* 0x044fe40007f1e0ff */
[----:B------:R-:W-:-:S03]  /*5ea0*/  IADD3 R11, P1, R8, 0x80, RZ ;  /* 0x00000080080b7810 */ /* 0x000fc60007f3e0ff */
[--C-:B---3--:R-:W-:Y:S01]  /*5eb0*/  IMAD.X R10, RZ, RZ, R7.reuse, P0 ;  /* 0x000000ffff0a7224 */ /* 0x108fe200000e0607 */
[----:B------:R1:W-:Y:S01]  /*5ec0*/  STL [R1+0x68], R0 ;  /* 0x0000680001007387 */ /* 0x0003e20000100800 */
[----:B------:R-:W-:-:S03]  /*5ed0*/  IMAD.X R9, RZ, RZ, R7, P1 ;  /* 0x000000ffff097224 */ /* 0x000fc600008e0607 */
[----:B------:R-:W-:Y:S04]  /*5ee0*/  STL [R1+0x60], R11 ;  /* 0x0000600b01007387 */ /* 0x000fe80000100800 */
[----:B------:R-:W-:Y:S01]  /*5ef0*/  STL [R1+0x64], R10 ;  /* 0x0000640a01007387 */ /* 0x000fe20000100800 */
[----:B-1----:R-:W-:Y:S02]  /*5f00*/  IADD3 R0, P0, R8, 0xc0, RZ ;  /* 0x000000c008007810 */ /* 0x002fe40007f1e0ff */
[----:B----4-:R-:W-:-:S03]  /*5f10*/  IADD3 R8, P2, R2, 0x40, RZ ;  /* 0x0000004002087810 */ /* 0x010fc60007f5e0ff */
[----:B------:R1:W-:Y:S02]  /*5f20*/  STL [R1+0x58], R0 ;  /* 0x0000580001007387 */ /* 0x0003e40000100800 */
[----:B------:R-:W-:Y:S02]  /*5f30*/  IMAD.X R6, RZ, RZ, R5, P2 ;  /* 0x000000ffff067224 */ /* 0x000fe400010e0605 */
[----:B------:R-:W-:Y:S04]  /*5f40*/  STL [R1+0x5c], R9 ;  /* 0x00005c0901007387 */ /* 0x000fe80000100800 */
[----:B------:R-:W-:Y:S01]  /*5f50*/  STL [R1+0x50], R8 ;  /* 0x0000500801007387 */ /* 0x000fe20000100800 */
[----:B-1----:R-:W-:Y:S01]  /*5f60*/  IMAD.X R0, RZ, RZ, R7, P0 ;  /* 0x000000ffff007224 */ /* 0x002fe200000e0607 */
[----:B------:R-:W-:-:S04]  /*5f70*/  IADD3 R7, P1, R2, 0x80, RZ ;  /* 0x0000008002077810 */ /* 0x000fc80007f3e0ff */
[----:B------:R1:W-:Y:S01]  /*5f80*/  STL [R1+0x54], R0 ;  /* 0x0000540001007387 */ /* 0x0003e20000100800 */
[----:B------:R-:W-:-:S03]  /*5f90*/  IMAD.X R3, RZ, RZ, R5, P1 ;  /* 0x000000ffff037224 */ /* 0x000fc600008e0605 */
[----:B------:R-:W-:Y:S04]  /*5fa0*/  STL [R1+0x1c], R7 ;  /* 0x00001c0701007387 */ /* 0x000fe80000100800 */
[----:B------:R-:W-:Y:S01]  /*5fb0*/  STL [R1+0x2c], R6 ;  /* 0x00002c0601007387 */ /* 0x000fe20000100800 */
[----:B-1----:R-:W-:-:S05]  /*5fc0*/  IADD3 R0, P0, R2, 0xc0, RZ ;  /* 0x000000c002007810 */ /* 0x002fca0007f1e0ff */
[----:B------:R1:W-:Y:S04]  /*5fd0*/  STL [R1+0x14], R0 ;  /* 0x0000140001007387 */ /* 0x0003e80000100800 */
[----:B------:R2:W-:Y:S01]  /*5fe0*/  STL [R1+0x18], R3 ;  /* 0x0000180301007387 */ /* 0x0005e20000100800 */
[----:B-1----:R-:W-:-:S05]  /*5ff0*/  IADD3.X R0, RZ, R5, RZ, P0, !PT ;  /* 0x00000005ff007210 */ /* 0x002fca00007fe4ff */
[----:B------:R2:W-:Y:S01]  /*6000*/  STL [R1+0x10], R0 ;  /* 0x0000100001007387 */ /* 0x0005e20000100800 */
[----:B------:R-:W-:-:S03]  /*6010*/  IMAD.MOV.U32 R2, RZ, RZ, R133 ;  /* 0x000000ffff027224 */ /* 0x000fc600078e0085 */
.L_x_357:
[----:B-12---:R-:W2:Y:S01]  /*6020*/  LDL R0, [R1] ;  /* 0x0000000001007983 */ /* 0x006ea20000100800 */
[----:B------:R-:W-:Y:S04]  /*6030*/  DEPBAR.LE SB0, 0x0 ;  /* 0x000080000000791a */ /* 0x000fe80000000000 */
[----:B------:R-:W-:Y:S01]  /*6040*/  BAR.SYNC.DEFER_BLOCKING 0x0 ;  /* 0x0000000000007b1d */ /* 0x000fe20000010000 */
[----:B------:R-:W-:Y:S06]  /*6050*/  UISETP.GT.AND UP0, UPT, UR9, UR8, UPT ;  /* 0x000000080900728c */ /* 0x000fec000bf04270 */
[----:B------:R-:W-:Y:S01]  /*6060*/  PLOP3.LUT P0, PT, PT, PT, UP0, 0x80, 0x0 ;  /* 0x000000000000781c */ /* 0x000fe20003f0f008 */
[----:B-----5:R1:W3:Y:S04]  /*6070*/  LDSM.16.M88.4 R8, [R135+0x10100] ;  /* 0x010100008708783b */ /* 0x0202e80000000200 */
[----:B------:R1:W4:Y:S04]  /*6080*/  LDSM.16.M88.4 R16, [R135+0x10900] ;  /* 0x010900008710783b */ /* 0x0003280000000200 */
[----:B------:R1:W1:Y:S04]  /*6090*/  LDSM.16.M88.4 R24, [R135+0x11100] ;  /* 0x011100008718783b */ /* 0x0002680000000200 */
[----:B------:R1:W1:Y:S04]  /*60a0*/  LDSM.16.M88.4 R168, [R242] ;  /* 0x00000000f2a8783b */ /* 0x0002680000000200 */
[----:B------:R1:W1:Y:S04]  /*60b0*/  LDSM.16.M88.4 R176, [R252] ;  /* 0x00000000fcb0783b */ /* 0x0002680000000200 */
[----:B--2---:R2:W1:Y:S01]  /*60c0*/  LDSM.16.M88.4 R172, [R0] ;  /* 0x0000000000ac783b */ /* 0x0044620000000200 */
[----:B------:R-:W-:-:S05]  /*60d0*/  @P0 BRA `(.L_x_347) ;  /* 0x0000043000000947 */ /* 0x000fca0003800000 */
[----:B--234-:R-:W2:Y:S01]  /*60e0*/  LDL R0, [R1+0x28] ;  /* 0x0000280001007983 */ /* 0x01cea20000100800 */
[----:B------:R-:W-:Y:S02]  /*60f0*/  ULDC.64 UR4, c[0x0][0x208] ;  /* 0x0000820000047ab9 */ /* 0x000fe40000000a00 */
[----:B------:R-:W-:Y:S01]  /*6100*/  UIMAD.WIDE.U32 UR18, UR8, UR4, URZ ;  /* 0x00000004081272a5 */ /* 0x000fe2000f8e003f */
[----:B------:R-:W3:Y:S01]  /*6110*/  LDL.64 R6, [R1+0x48] ;  /* 0x0000480001067983 */ /* 0x000ee20000100a00 */
[----:B------:R-:W-:Y:S03]  /*6120*/  USHF.R.S32.HI UR11, URZ, 0x1f, UR8 ;  /* 0x0000001f3f0b7899 */ /* 0x000fe60008011408 */
[----:B------:R-:W4:Y:S01]  /*6130*/  LDL.64 R132, [R1+0x40] ;  /* 0x0000400001847983 */ /* 0x000f220000100a00 */
[----:B------:R-:W-:Y:S03]  /*6140*/  UIMAD UR11, UR11, UR4, URZ ;  /* 0x000000040b0b72a4 */ /* 0x000fe6000f8e023f */
[----:B------:R-:W5:Y:S01]  /*6150*/  LDL R12, [R1+0x4] ;  /* 0x00000400010c7983 */ /* 0x000f620000100800 */
[----:B------:R-:W-:Y:S03]  /*6160*/  UIMAD UR11, UR8, UR5, UR11 ;  /* 0x00000005080b72a4 */ /* 0x000fe6000f8e020b */
[----:B------:R-:W5:Y:S01]  /*6170*/  LDL R22, [R1+0x68] ;  /* 0x0000680001167983 */ /* 0x000f620000100800 */
[----:B------:R-:W-:Y:S02]  /*6180*/  UIADD3 UR4, UR19, UR11, URZ ;  /* 0x0000000b13047290 */ /* 0x000fe4000fffe03f */
[----:B------:R-:W-:Y:S01]  /*6190*/  UIMAD.WIDE.U32 UR18, UR18, 0x30, URZ ;  /* 0x00000030121278a5 */ /* 0x000fe2000f8e003f */
[----:B------:R-:W5:Y:S01]  /*61a0*/  LDL R21, [R1+0x64] ;  /* 0x0000640001157983 */ /* 0x000f620000100800 */
[----:B------:R-:W-:Y:S03]  /*61b0*/  UIMAD UR4, UR4, 0x30, URZ ;  /* 0x00000030040478a4 */ /* 0x000fe6000f8e023f */
[----:B------:R-:W5:Y:S01]  /*61c0*/  LDL R20, [R1+0x60] ;  /* 0x0000600001147983 */ /* 0x000f620000100800 */
[----:B------:R-:W-:Y:S03]  /*61d0*/  UIADD3 UR4, UR19, UR4, URZ ;  /* 0x0000000413047290 */ /* 0x000fe6000fffe03f */
[----:B------:R-:W5:Y:S04]  /*61e0*/  LDL R15, [R1+0x5c] ;  /* 0x00005c00010f7983 */ /* 0x000f680000100800 */
[----:B------:R-:W5:Y:S04]  /*61f0*/  LDL R14, [R1+0x58] ;  /* 0x00005800010e7983 */ /* 0x000f680000100800 */
[----:B------:R-:W5:Y:S01]  /*6200*/  LDL R13, [R1+0x54] ;  /* 0x00005400010d7983 */ /* 0x000f620000100800 */
[----:B--2---:R-:W-:Y:S02]  /*6210*/  LOP3.LUT P2, RZ, R0, 0x1, RZ, 0xc0, !PT ;  /* 0x0000000100ff7812 */ /* 0x004fe4000784c0ff */
[----:B---3--:R-:W-:Y:S04]  /*6220*/  IADD3 R0, P1, R6, UR18, RZ ;  /* 0x0000001206007c10 */ /* 0x008fe8000ff3e0ff */
[C---:B------:R-:W-:Y:S02]  /*6230*/  LEA R4, P0, R0.reuse, c[0x0][0x1f8], 0x1 ;  /* 0x00007e0000047a11 */ /* 0x040fe400078008ff */
[----:B----4-:R-:W-:Y:S04]  /*6240*/  IADD3.X R3, R133, UR4, RZ, P1, !PT ;  /* 0x0000000485037c10 */ /* 0x010fe80008ffe4ff */
[----:B------:R-:W-:Y:S02]  /*6250*/  LEA.HI.X R5, R0, c[0x0][0x1fc], R3, 0x1, P0 ;  /* 0x00007f0000057a11 */ /* 0x000fe400000f0c03 */
[----:B-----5:R-:W-:Y:S03]  /*6260*/  IADD3 R0, P1, R22, UR18, RZ ;  /* 0x0000001216007c10 */ /* 0x020fe6000ff3e0ff */
[----:B------:R-:W-:Y:S01]  /*6270*/  @!PT LDS RZ, [RZ] ;  /* 0x00000000fffff984 */ /* 0x000fe20000000800 */
[----:B------:R-:W-:Y:S01]  /*6280*/  @!PT LDS RZ, [RZ] ;  /* 0x00000000fffff984 */ /* 0x000fe20000000800 */
[----:B------:R-:W-:Y:S01]  /*6290*/  @!PT LDS RZ, [RZ] ;  /* 0x00000000fffff984 */ /* 0x000fe20000000800 */
[----:B------:R2:W-:Y:S01]  /*62a0*/  LDGSTS.E.BYPASS.LTC128B.128 [R12+0x100], [R4.64], !P6 ;  /* 0x00100000040c7fae */ /* 0x0005e2000f101d50 */
[----:B------:R-:W-:Y:S02]  /*62b0*/  IADD3.X R3, R21, UR4, RZ, P1, !PT ;  /* 0x0000000415037c10 */ /* 0x000fe40008ffe4ff */
[C---:B--2---:R-:W-:Y:S04]  /*62c0*/  LEA R4, P0, R0.reuse, c[0x0][0x1f8], 0x1 ;  /* 0x00007e0000047a11 */ /* 0x044fe800078008ff */
[----:B------:R-:W-:Y:S02]  /*62d0*/  LEA.HI.X R5, R0, c[0x0][0x1fc], R3, 0x1, P0 ;  /* 0x00007f0000057a11 */ /* 0x000fe400000f0c03 */
[----:B------:R-:W-:Y:S03]  /*62e0*/  IADD3 R0, P1, R20, UR18, RZ ;  /* 0x0000001214007c10 */ /* 0x000fe6000ff3e0ff */
        /* <DEDUP_REMOVED lines=8> */
[----:B------:R-:W-:Y:S01]  /*6370*/  LEA.HI.X R5, R0, c[0x0][0x1fc], R3, 0x1, P0 ;  /* 0x00007f0000057a11 */ /* 0x000fe200000f0c03 */
[----:B------:R-:W-:Y:S04]  /*6380*/  @!P3 IMAD.MOV.U32 R0, RZ, RZ, c[0x0][0x208] ;  /* 0x00008200ff00b624 */ /* 0x000fe800078e00ff */
[----:B------:R2:W-:Y:S01]  /*6390*/  LDGSTS.E.BYPASS.LTC128B.128 [R12+0x4900], [R4.64], !P4 ;  /* 0x04900000040c7fae */ /* 0x0005e2000e101d50 */
[C---:B------:R-:W-:Y:S01]  /*63a0*/  @!P3 LEA R3, P0, R0.reuse, UR18, 0x5 ;  /* 0x000000120003bc11 */ /* 0x040fe2000f8028ff */
[----:B--2---:R-:W-:Y:S05]  /*63b0*/  @!P3 IMAD.MOV.U32 R4, RZ, RZ, c[0x0][0x20c] ;  /* 0x00008300ff04b624 */ /* 0x004fea00078e00ff */
[----:B------:R-:W-:Y:S02]  /*63c0*/  @!P3 LEA.HI.X R0, R0, UR4, R4, 0x5, P0 ;  /* 0x000000040000bc11 */ /* 0x000fe400080f2c04 */
[C---:B------:R-:W-:Y:S04]  /*63d0*/  @!P3 IADD3 R4, P1, R3.reuse, R6, RZ ;  /* 0x000000060304b210 */ /* 0x040fe80007f3e0ff */
[----:B------:R-:W-:Y:S01]  /*63e0*/  @!P3 LEA R6, P0, R4, c[0x0][0x1f8], 0x1 ;  /* 0x00007e000406ba11 */ /* 0x000fe200078008ff */
[----:B------:R-:W-:Y:S05]  /*63f0*/  @!P3 IMAD.X R5, R0, 0x1, R133, P1 ;  /* 0x000000010005b824 */ /* 0x000fea00008e0685 */
[----:B------:R-:W-:Y:S02]  /*6400*/  @!P3 LEA.HI.X R7, R4, c[0x0][0x1fc], R5, 0x1, P0 ;  /* 0x00007f000407ba11 */ /* 0x000fe400000f0c05 */
[----:B------:R-:W-:Y:S03]  /*6410*/  @!P3 IADD3 R5, P1, R3, R22, RZ ;  /* 0x000000160305b210 */ /* 0x000fe60007f3e0ff */
[----:B------:R2:W-:Y:S01]  /*6420*/  @!P3 LDGSTS.E.BYPASS.LTC128B.128 [R12+0x1100], [R6.64], !P6 ;  /* 0x01100000060cbfae */ /* 0x0005e2000f101d50 */
[C---:B------:R-:W-:Y:S01]  /*6430*/  @!P3 LEA R4, P0, R5.reuse, c[0x0][0x1f8], 0x1 ;  /* 0x00007e000504ba11 */ /* 0x040fe200078008ff */
[C---:B--2---:R-:W-:Y:S05]  /*6440*/  @!P3 IMAD.X R6, R0.reuse, 0x1, R21, P1 ;  /* 0x000000010006b824 */ /* 0x044fea00008e0615 */
[----:B------:R-:W-:Y:S05]  /*6450*/  @!P3 LEA.HI.X R5, R5, c[0x0][0x1fc], R6, 0x1, P0 ;  /* 0x00007f000505ba11 */ /* 0x000fea00000f0c06 */
[----:B------:R2:W-:Y:S02]  /*6460*/  @!P3 LDGSTS.E.BYPASS.LTC128B.128 [R12+0x2900], [R4.64], !P2 ;  /* 0x02900000040cbfae */ /* 0x0005e4000d101d50 */
[----:B--2---:R-:W-:Y:S04]  /*6470*/  @!P3 IADD3 R5, P1, R3, R20, RZ ;  /* 0x000000140305b210 */ /* 0x004fe80007f3e0ff */
[----:B------:R-:W-:Y:S01]  /*6480*/  @!P3 LEA R4, P0, R5, c[0x0][0x1f8], 0x1 ;  /* 0x00007e000504ba11 */ /* 0x000fe200078008ff */
[C---:B------:R-:W-:Y:S01]  /*6490*/  @!P3 IMAD.X R6, R0.reuse, 0x1, R15, P1 ;  /* 0x000000010006b824 */ /* 0x040fe200008e060f */
[----:B------:R-:W-:Y:S04]  /*64a0*/  @!P3 IADD3 R3, P1, R3, R14, RZ ;  /* 0x0000000e0303b210 */ /* 0x000fe80007f3e0ff */
[----:B------:R-:W-:Y:S01]  /*64b0*/  @!P3 LEA.HI.X R5, R5, c[0x0][0x1fc], R6, 0x1, P0 ;  /* 0x00007f000505ba11 */ /* 0x000fe200000f0c06 */
[----:B------:R-:W-:Y:S04]  /*64c0*/  @!P3 IMAD.X R0, R0, 0x1, R13, P1 ;  /* 0x000000010000b824 */ /* 0x000fe800008e060d */
[----:B------:R2:W-:Y:S02]  /*64d0*/  @!P3 LDGSTS.E.BYPASS.LTC128B.128 [R12+0x4100], [R4.64], !P5 ;  /* 0x04100000040cbfae */ /* 0x0005e4000e901d50 */
[C---:B--2---:R-:W-:Y:S04]  /*64e0*/  @!P3 LEA R4, P0, R3.reuse, c[0x0][0x1f8], 0x1 ;  /* 0x00007e000304ba11 */ /* 0x044fe800078008ff */
[----:B------:R-:W-:Y:S05]  /*64f0*/  @!P3 LEA.HI.X R5, R3, c[0x0][0x1fc], R0, 0x1, P0 ;  /* 0x00007f000305ba11 */ /* 0x000fea00000f0c00 */
[----:B------:R2:W-:Y:S04]  /*6500*/  @!P3 LDGSTS.E.BYPASS.LTC128B.128 [R12+0x5900], [R4.64], !P4 ;  /* 0x05900000040cbfae */ /* 0x0005e8000e101d50 */
.L_x_347:
[C---:B--234-:R-:W-:Y:S01]  /*6510*/  HMMA.16816.F32 R4, R160.reuse, R8, RZ ;  /* 0x00000008a004723c */ /* 0x05cfe200000018ff */
[----:B------:R-:W0:Y:S01]  /*6520*/  LDGDEPBAR ;  /* 0x00000000000079af */ /* 0x000e220000000000 */
[----:B------:R-:W-:Y:S06]  /*6530*/  UISETP.GT.AND UP0, UPT, UR8, UR9, UPT ;  /* 0x000000090800728c */ /* 0x000fec000bf04270 */
[C---:B------:R-:W-:Y:S01]  /*6540*/  HMMA.16816.F32 R8, R160.reuse, R10, RZ ;  /* 0x0000000aa008723c */ /* 0x040fe200000018ff */
[----:B------:R-:W-:Y:S07]  /*6550*/  PLOP3.LUT P0, PT, PT, PT, UP0, 0x40, 0x0 ;  /* 0x000000000000781c */ /* 0x000fee0003f0e808 */
[C---:B------:R-:W-:Y:S08]  /*6560*/  HMMA.16816.F32 R12, R160.reuse, R16, RZ ;  /* 0x00000010a00c723c */ /* 0x040ff000000018ff */
[C---:B------:R-:W-:Y:S08]  /*6570*/  HMMA.16816.F32 R16, R160.reuse, R18, RZ ;  /* 0x00000012a010723c */ /* 0x040ff000000018ff */
[C---:B-1----:R-:W-:Y:S08]  /*6580*/  HMMA.16816.F32 R20, R160.reuse, R24, RZ ;  /* 0x00000018a014723c */ /* 0x042ff000000018ff */
[----:B------:R-:W-:Y:S08]  /*6590*/  HMMA.16816.F32 R24, R160, R26, RZ ;  /* 0x0000001aa018723c */ /* 0x000ff000000018ff */
[C---:B------:R-:W-:Y:S08]  /*65a0*/  HMMA.16816.F32 R4, R164.reuse, R168, R4 ;  /* 0x000000a8a404723c */ /* 0x040ff00000001804 */
[C---:B------:R-:W-:Y:S01]  /*65b0*/  HMMA.16816.F32 R8, R164.reuse, R170, R8 ;  /* 0x000000aaa408723c */ /* 0x040fe20000001808 */
[----:B------:R-:W1:Y:S07]  /*65c0*/  LDSM.16.M88.4 R168, [R241+0x10100] ;  /* 0x01010000f1a8783b */ /* 0x000e6e0000000200 */
[C---:B------:R-:W-:Y:S08]  /*65d0*/  HMMA.16816.F32 R12, R164.reuse, R172, R12 ;  /* 0x000000aca40c723c */ /* 0x040ff0000000180c */
[C---:B------:R-:W-:Y:S01]  /*65e0*/  HMMA.16816.F32 R16, R164.reuse, R174, R16 ;  /* 0x000000aea410723c */ /* 0x040fe20000001810 */
[----:B------:R-:W2:Y:S07]  /*65f0*/  LDSM.16.M88.4 R172, [R241+0x10900] ;  /* 0x01090000f1ac783b */ /* 0x000eae0000000200 */
[C---:B------:R-:W-:Y:S08]  /*6600*/  HMMA.16816.F32 R20, R164.reuse, R176, R20 ;  /* 0x000000b0a414723c */ /* 0x040ff00000001814 */
[----:B------:R-:W-:Y:S08]  /*6610*/  HMMA.16816.F32 R24, R164, R178, R24 ;  /* 0x000000b2a418723c */ /* 0x000ff00000001818 */
[C---:B-1----:R-:W-:Y:S08]  /*6620*/  HMMA.16816.F32 R4, R180.reuse, R168, R4 ;  /* 0x000000a8b404723c */ /* 0x042ff00000001804 */
[C---:B------:R-:W-:Y:S01]  /*6630*/  HMMA.16816.F32 R8, R180.reuse, R170, R8 ;  /* 0x000000aab408723c */ /* 0x040fe20000001808 */
[----:B------:R-:W1:Y:S07]  /*6640*/  LDSM.16.M88.4 R168, [R241+0x11100] ;  /* 0x01110000f1a8783b */ /* 0x000e6e0000000200 */
[C---:B--2---:R-:W-:Y:S08]  /*6650*/  HMMA.16816.F32 R12, R180.reuse, R172, R12 ;  /* 0x000000acb40c723c */ /* 0x044ff0000000180c */
[C---:B------:R-:W-:Y:S01]  /*6660*/  HMMA.16816.F32 R16, R180.reuse, R174, R16 ;  /* 0x000000aeb410723c */ /* 0x040fe20000001810 */
[----:B------:R-:W2:Y:S07]  /*6670*/  LDSM.16.M88.4 R172, [R238] ;  /* 0x00000000eeac783b */ /* 0x000eae0000000200 */
[C---:B-1----:R-:W-:Y:S08]  /*6680*/  HMMA.16816.F32 R20, R180.reuse, R168, R20 ;  /* 0x000000a8b414723c */ /* 0x042ff00000001814 */
[----:B------:R-:W-:Y:S01]  /*6690*/  HMMA.16816.F32 R24, R180, R170, R24 ;  /* 0x000000aab418723c */ /* 0x000fe20000001818 */
[----:B------:R-:W1:Y:S07]  /*66a0*/  LDSM.16.M88.4 R168, [R238+0x800] ;  /* 0x00080000eea8783b */ /* 0x000e6e0000000200 */
[C---:B--2---:R-:W-:Y:S08]  /*66b0*/  HMMA.16816.F32 R4, R184.reuse, R172, R4 ;  /* 0x000000acb804723c */ /* 0x044ff00000001804 */
[C---:B------:R-:W-:Y:S01]  /*66c0*/  HMMA.16816.F32 R8, R184.reuse, R174, R8 ;  /* 0x000000aeb808723c */ /* 0x040fe20000001808 */
[----:B------:R-:W2:Y:S07]  /*66d0*/  LDSM.16.M88.4 R172, [R238+0x1000] ;  /* 0x00100000eeac783b */ /* 0x000eae0000000200 */
[C---:B-1----:R-:W-:Y:S08]  /*66e0*/  HMMA.16816.F32 R12, R184.reuse, R168, R12 ;  /* 0x000000a8b80c723c */ /* 0x042ff0000000180c */
[C---:B------:R-:W-:Y:S01]  /*66f0*/  HMMA.16816.F32 R16, R184.reuse, R170, R16 ;  /* 0x000000aab810723c */ /* 0x040fe20000001810 */
[----:B------:R-:W1:Y:S07]  /*6700*/  LDSM.16.M88.4 R168, [R135+0x11900] ;  /* 0x0119000087a8783b */ /* 0x000e6e0000000200 */
[C---:B--2---:R-:W-:Y:S08]  /*6710*/  HMMA.16816.F32 R20, R184.reuse, R172, R20 ;  /* 0x000000acb814723c */ /* 0x044ff00000001814 */
[----:B------:R-:W-:Y:S01]  /*6720*/  HMMA.16816.F32 R24, R184, R174, R24 ;  /* 0x000000aeb818723c */ /* 0x000fe20000001818 */
[----:B------:R-:W2:Y:S07]  /*6730*/  LDSM.16.M88.4 R172, [R135+0x12100] ;  /* 0x0121000087ac783b */ /* 0x000eae0000000200 */
        /* <DEDUP_REMOVED lines=8> */
[----:B------:R-:W1:Y:S07]  /*67c0*/  LDSM.16.M88.4 R168, [R250] ;  /* 0x00000000faa8783b */ /* 0x000e6e0000000200 */
[C---:B--2---:R-:W-:Y:S08]  /*67d0*/  HMMA.16816.F32 R4, R192.reuse, R172, R4 ;  /* 0x000000acc004723c */ /* 0x044ff00000001804 */
[C---:B------:R-:W-:Y:S01]  /*67e0*/  HMMA.16816.F32 R8, R192.reuse, R174, R8 ;  /* 0x000000aec008723c */ /* 0x040fe20000001808 */
[----:B------:R-:W2:Y:S07]  /*67f0*/  LDSM.16.M88.4 R172, [R249] ;  /* 0x00000000f9ac783b */ /* 0x000eae0000000200 */
        /* <DEDUP_REMOVED lines=11> */
[----:B------:R-:W2:Y:S07]  /*68b0*/  LDSM.16.M88.4 R172, [R238+0x1800] ;  /* 0x00180000eeac783b */ /* 0x000eae0000000200 */
        /* <DEDUP_REMOVED lines=76> */
[C---:B------:R-:W-:Y:S11]  /*6d80*/  HMMA.16816.F32 R8, R232.reuse, R174, R8 ;  /* 0x000000aee808723c */ /* 0x040ff60000001808 */
[----:B------:R-:W-:Y:S05]  /*6d90*/  @!UPT UIADD3 URZ, URZ, URZ, URZ ;  /* 0x0000003f3f3ff290 */ /* 0x000fea000fffe03f */
[----:B------:R-:W-:Y:S02]  /*6da0*/  FMUL.FTZ R4, R4, c[0x0][0x320] ;  /* 0x0000c80004047a20 */ /* 0x000fe40000410000 */
[----:B------:R-:W-:Y:S02]  /*6db0*/  FMUL.FTZ R5, R5, c[0x0][0x320] ;  /* 0x0000c80005057a20 */ /* 0x000fe40000410000 */
[----:B------:R-:W-:Y:S01]  /*6dc0*/  MUFU.TANH R174, R4 ;  /* 0x0000000400ae7308 */ /* 0x000fe20000002400 */
[----:B------:R-:W-:Y:S02]  /*6dd0*/  FMUL.FTZ R6, R6, c[0x0][0x320] ;  /* 0x0000c80006067a20 */ /* 0x000fe40000410000 */
[----:B------:R-:W-:Y:S01]  /*6de0*/  FMUL.FTZ R7, R7, c[0x0][0x320] ;  /* 0x0000c80007077a20 */ /* 0x000fe20000410000 */
[C---:B-1----:R-:W-:Y:S03]  /*6df0*/  HMMA.16816.F32 R12, R232.reuse, R168, R12 ;  /* 0x000000a8e80c723c */ /* 0x042fe6000000180c */
[----:B------:R-:W-:Y:S03]  /*6e00*/  FMUL.FTZ R9, R9, c[0x0][0x320] ;  /* 0x0000c80009097a20 */ /* 0x000fe60000410000 */
[----:B------:R-:W-:Y:S01]  /*6e10*/  MUFU.TANH R173, R5 ;  /* 0x0000000500ad7308 */ /* 0x000fe20000002400 */
[----:B------:R-:W-:Y:S01]  /*6e20*/  FMUL.FTZ R10, R10, c[0x0][0x320] ;  /* 0x0000c8000a0a7a20 */ /* 0x000fe20000410000 */
[C---:B------:R-:W-:Y:S04]  /*6e30*/  HMMA.16816.F32 R16, R232.reuse, R170, R16 ;  /* 0x000000aae810723c */ /* 0x040fe80000001810 */
[----:B------:R-:W-:Y:S02]  /*6e40*/  FMUL.FTZ R11, R11, c[0x0][0x320] ;  /* 0x0000c8000b0b7a20 */ /* 0x000fe40000410000 */
[----:B------:R-:W-:Y:S02]  /*6e50*/  FMUL.FTZ R8, R8, c[0x0][0x320] ;  /* 0x0000c80008087a20 */ /* 0x000fe40000410000 */
[----:B------:R-:W1:Y:S08]  /*6e60*/  MUFU.TANH R0, R6 ;  /* 0x0000000600007308 */ /* 0x000e700000002400 */
[----:B------:R-:W-:Y:S02]  /*6e70*/  FMUL.FTZ R12, R12, c[0x0][0x320] ;  /* 0x0000c8000c0c7a20 */ /* 0x000fe40000410000 */
[----:B------:R2:W3:Y:S01]  /*6e80*/  MUFU.TANH R179, R7 ;  /* 0x0000000700b37308 */ /* 0x0004e20000002400 */
[----:B------:R-:W-:Y:S02]  /*6e90*/  FMUL.FTZ R13, R13, c[0x0][0x320] ;  /* 0x0000c8000d0d7a20 */ /* 0x000fe40000410000 */
[----:B------:R-:W-:Y:S02]  /*6ea0*/  FMUL.FTZ R14, R14, c[0x0][0x320] ;  /* 0x0000c8000e0e7a20 */ /* 0x000fe40000410000 */
[----:B------:R-:W-:Y:S02]  /*6eb0*/  FMUL.FTZ R15, R15, c[0x0][0x320] ;  /* 0x0000c8000f0f7a20 */ /* 0x000fe40000410000 */
[----:B------:R-:W-:Y:S02]  /*6ec0*/  FMUL.FTZ R19, R19, c[0x0][0x320] ;  /* 0x0000c80013137a20 */ /* 0x000fe40000410000 */
[----:B------:R-:W-:Y:S01]  /*6ed0*/  FMUL.FTZ R18, R18, c[0x0][0x320] ;  /* 0x0000c80012127a20 */ /* 0x000fe20000410000 */
[----:B------:R-:W4:Y:S01]  /*6ee0*/  MUFU.TANH R168, R9 ;  /* 0x0000000900a87308 */ /* 0x000f220000002400 */
[----:B-1----:R-:W-:Y:S09]  /*6ef0*/  STL [R1+0x8], R0 ;  /* 0x0000080001007387 */ /* 0x002ff20000100800 */
[----:B------:R-:W1:Y:S01]  /*6f00*/  MUFU.TANH R178, R10 ;  /* 0x0000000a00b27308 */ /* 0x000e620000002400 */
[----:B--2---:R-:W2:Y:S01]  /*6f10*/  LDSM.16.M88.4 R4, [R238+0x5800] ;  /* 0x00580000ee04783b */ /* 0x004ea20000000200 */
[----:B------:R-:W-:Y:S08]  /*6f20*/  DEPBAR.LE SB0, 0x0 ;  /* 0x000080000000791a */ /* 0x000ff00000000000 */
[----:B------:R-:W1:Y:S01]  /*6f30*/  MUFU.TANH R177, R11 ;  /* 0x0000000b00b17308 */ /* 0x000e620000002400 */
[----:B------:R-:W-:Y:S09]  /*6f40*/  BAR.SYNC.DEFER_BLOCKING 0x0 ;  /* 0x0000000000007b1d */ /* 0x000ff20000010000 */
[----:B------:R5:W1:Y:S10]  /*6f50*/  MUFU.TANH R133, R12 ;  /* 0x0000000c00857308 */ /* 0x000a740000002400 */
[----:B------:R1:W1:Y:S10]  /*6f60*/  MUFU.TANH R132, R13 ;  /* 0x0000000d00847308 */ /* 0x0002740000002400 */
[----:B------:R3:W3:Y:S01]  /*6f70*/  MUFU.TANH R169, R19 ;  /* 0x0000001300a97308 */ /* 0x0006e20000002400 */
[C---:B--2---:R-:W-:Y:S05]  /*6f80*/  HMMA.16816.F32 R20, R232.reuse, R4, R20 ;  /* 0x00000004e814723c */ /* 0x044fea0000001814 */
[----:B-----5:R-:W-:Y:S04]  /*6f90*/  FMUL.FTZ R12, R17, c[0x0][0x320] ;  /* 0x0000c800110c7a20 */ /* 0x020fe80000410000 */
[----:B------:R2:W2:Y:S01]  /*6fa0*/  MUFU.TANH R172, R8 ;  /* 0x0000000800ac7308 */ /* 0x0004a20000002400 */
[----:B------:R-:W-:Y:S03]  /*6fb0*/  HMMA.16816.F32 R24, R232, R6, R24 ;  /* 0x00000006e818723c */ /* 0x000fe60000001818 */
[----:B-1----:R-:W-:Y:S06]  /*6fc0*/  FMUL.FTZ R13, R16, c[0x0][0x320] ;  /* 0x0000c800100d7a20 */ /* 0x002fec0000410000 */
[----:B------:R1:W1:Y:S05]  /*6fd0*/  MUFU.TANH R176, R14 ;  /* 0x0000000e00b07308 */ /* 0x00026a0000002400 */
[----:B------:R-:W-:Y:S05]  /*6fe0*/  FMUL.FTZ R11, R20, c[0x0][0x320] ;  /* 0x0000c800140b7a20 */ /* 0x000fea0000410000 */
[----:B------:R1:W1:Y:S01]  /*6ff0*/  MUFU.TANH R175, R15 ;  /* 0x0000000f00af7308 */ /* 0x0002620000002400 */
[----:B------:R-:W-:Y:S02]  /*7000*/  FMUL.FTZ R10, R21, c[0x0][0x320] ;  /* 0x0000c800150a7a20 */ /* 0x000fe40000410000 */
[----:B------:R-:W-:Y:S02]  /*7010*/  FMUL.FTZ R21, R22, c[0x0][0x320] ;  /* 0x0000c80016157a20 */ /* 0x000fe40000410000 */
[----:B------:R-:W-:Y:S02]  /*7020*/  FMUL.FTZ R20, R23, c[0x0][0x320] ;  /* 0x0000c80017147a20 */ /* 0x000fe40000410000 */
[----:B------:R-:W-:Y:S02]  /*7030*/  FMUL.FTZ R9, R24, c[0x0][0x320] ;  /* 0x0000c80018097a20 */ /* 0x000fe40000410000 */
[----:B---3--:R-:W-:Y:S01]  /*7040*/  FMUL.FTZ R19, R25, c[0x0][0x320] ;  /* 0x0000c80019137a20 */ /* 0x008fe20000410000 */
[----:B------:R-:W3:Y:S01]  /*7050*/  MUFU.TANH R13, R13 ;  /* 0x0000000d000d7308 */ /* 0x000ee20000002400 */
[----:B------:R-:W-:Y:S02]  /*7060*/  FMUL.FTZ R23, R26, c[0x0][0x320] ;  /* 0x0000c8001a177a20 */ /* 0x000fe40000410000 */
[----:B------:R-:W-:Y:S07]  /*7070*/  FMUL.FTZ R22, R27, c[0x0][0x320] ;  /* 0x0000c8001b167a20 */ /* 0x000fee0000410000 */
[----:B------:R-:W1:Y:S10]  /*7080*/  MUFU.TANH R12, R12 ;  /* 0x0000000c000c7308 */ /* 0x000e740000002400 */
[----:B------:R1:W1:Y:S10]  /*7090*/  MUFU.TANH R170, R18 ;  /* 0x0000001200aa7308 */ /* 0x0002740000002400 */
[----:B------:R-:W1:Y:S10]  /*70a0*/  MUFU.TANH R11, R11 ;  /* 0x0000000b000b7308 */ /* 0x000e740000002400 */
[----:B------:R-:W1:Y:S10]  /*70b0*/  MUFU.TANH R10, R10 ;  /* 0x0000000a000a7308 */ /* 0x000e740000002400 */
[----:B------:R-:W1:Y:S10]  /*70c0*/  MUFU.TANH R21, R21 ;  /* 0x0000001500157308 */ /* 0x000e740000002400 */
[----:B------:R-:W1:Y:S10]  /*70d0*/  MUFU.TANH R20, R20 ;  /* 0x0000001400147308 */ /* 0x000e740000002400 */
[----:B------:R-:W1:Y:S10]  /*70e0*/  MUFU.TANH R9, R9 ;  /* 0x0000000900097308 */ /* 0x000e740000002400 */
[----:B------:R-:W1:Y:S10]  /*70f0*/  MUFU.TANH R19, R19 ;  /* 0x0000001300137308 */ /* 0x000e740000002400 */
[----:B------:R-:W1:Y:S10]  /*7100*/  MUFU.TANH R23, R23 ;  /* 0x0000001700177308 */ /* 0x000e740000002400 */
[----:B------:R-:W1:Y:S01]  /*7110*/  MUFU.TANH R22, R22 ;  /* 0x0000001600167308 */ /* 0x000e620000002400 */
[----:B------:R-:W-:-:S05]  /*7120*/  @P0 BRA `(.L_x_348) ;  /* 0x000004e000000947 */ /* 0x000fca0003800000 */
[----:B--234-:R-:W2:Y:S01]  /*7130*/  LDL.64 R24, [R1+0x38] ;  /* 0x0000380001187983 */ /* 0x01cea20000100a00 */
[----:B------:R-:W-:Y:S02]  /*7140*/  UIADD3 UR18, UR8, -0x1, URZ ;  /* 0xffffffff08127890 */ /* 0x000fe4000fffe03f */
[----:B------:R-:W-:Y:S01]  /*7150*/  ULDC.64 UR4, c[0x0][0x1e0] ;  /* 0x0000780000047ab9 */ /* 0x000fe20000000a00 */
[----:B------:R-:W3:Y:S01]  /*7160*/  LDL.64 R6, [R1+0x30] ;  /* 0x0000300001067983 */ /* 0x000ee20000100a00 */
[----:B------:R-:W-:Y:S02]  /*7170*/  USHF.R.S32.HI UR11, URZ, 0x1f, UR18 ;  /* 0x0000001f3f0b7899 */ /* 0x000fe40008011412 */
[----:B------:R-:W-:Y:S01]  /*7180*/  UIMAD.WIDE.U32 UR20, UR18, UR4, URZ ;  /* 0x00000004121472a5 */ /* 0x000fe2000f8e003f */
[----:B------:R-:W4:Y:S01]  /*7190*/  LDL R8, [R1+0x4] ;  /* 0x0000040001087983 */ /* 0x000f220000100800 */
[----:B------:R-:W-:Y:S03]  /*71a0*/  UIMAD UR11, UR11, UR4, URZ ;  /* 0x000000040b0b72a4 */ /* 0x000fe6000f8e023f */
[----:B-1----:R-:W5:Y:S01]  /*71b0*/  LDL R18, [R1+0x50] ;  /* 0x0000500001127983 */ /* 0x002f620000100800 */
[----:B------:R-:W-:Y:S03]  /*71c0*/  UIMAD UR11, UR18, UR5, UR11 ;  /* 0x00000005120b72a4 */ /* 0x000fe6000f8e020b */
[----:B------:R-:W4:Y:S01]  /*71d0*/  LDL R17, [R1+0x2c] ;  /* 0x00002c0001117983 */ /* 0x000f220000100800 */
[----:B------:R-:W-:Y:S02]  /*71e0*/  UIADD3 UR11, UR21, UR11, URZ ;  /* 0x0000000b150b7290 */ /* 0x000fe4000fffe03f */
[----:B------:R-:W-:Y:S01]  /*71f0*/  UIMAD.WIDE.U32 UR20, UR20, 0x30, URZ ;  /* 0x00000030141478a5 */ /* 0x000fe2000f8e003f */
[----:B------:R-:W4:Y:S01]  /*7200*/  LDL R26, [R1+0x28] ;  /* 0x00002800011a7983 */ /* 0x000f220000100800 */
[----:B------:R-:W-:Y:S03]  /*7210*/  UIMAD UR4, UR11, 0x30, URZ ;  /* 0x000000300b0478a4 */ /* 0x000fe6000f8e023f */
[----:B------:R-:W4:Y:S01]  /*7220*/  LDL R16, [R1+0x1c] ;  /* 0x00001c0001107983 */ /* 0x000f220000100800 */
[----:B------:R-:W-:Y:S03]  /*7230*/  UIADD3 UR4, UR21, UR4, URZ ;  /* 0x0000000415047290 */ /* 0x000fe6000fffe03f */
[----:B------:R-:W4:Y:S04]  /*7240*/  LDL R15, [R1+0x18] ;  /* 0x00001800010f7983 */ /* 0x000f280000100800 */
[----:B------:R-:W4:Y:S04]  /*7250*/  LDL R14, [R1+0x14] ;  /* 0x00001400010e7983 */ /* 0x000f280000100800 */
[----:B------:R-:W4:Y:S04]  /*7260*/  LDL R171, [R1+0x10] ;  /* 0x0000100001ab7983 */ /* 0x000f280000100800 */
[----:B------:R-:W1:Y:S04]  /*7270*/  S2R R0, SR_TID.X ;  /* 0x0000000000007919 */ /* 0x000e680000002100 */
[----:B------:R-:W1:Y:S02]  /*7280*/  S2R R3, SR_TID.X ;  /* 0x0000000000037919 */ /* 0x000e640000002100 */
[----:B-1----:R-:W-:Y:S04]  /*7290*/  SHF.R.S32.HI R0, RZ, 0x1f, R0 ;  /* 0x0000001fff007819 */ /* 0x002fe80000011400 */
[----:B------:R-:W-:Y:S04]  /*72a0*/  LEA.HI R0, R0, R3, RZ, 0x3 ;  /* 0x0000000300007211 */ /* 0x000fe800078f18ff */
[----:B------:R-:W-:Y:S04]  /*72b0*/  SHF.R.S32.HI R0, RZ, 0x3, R0 ;  /* 0x00000003ff007819 */ /* 0x000fe80000011400 */
[----:B------:R-:W-:Y:S04]  /*72c0*/  IADD3 R0, -R0, 0x30, RZ ;  /* 0x0000003000007810 */ /* 0x000fe80007ffe1ff */
[C---:B------:R-:W-:Y:S02]  /*72d0*/  ISETP.GE.AND P1, PT, R0.reuse, 0x1, PT ;  /* 0x000000010000780c */ /* 0x040fe40003f26270 */
[----:B------:R-:W-:Y:S11]  /*72e0*/  ISETP.GE.AND P0, PT, R0, 0x21, PT ;  /* 0x000000210000780c */ /* 0x000ff60003f06270 */
[----:B------:R-:W-:Y:S02]  /*72f0*/  @!UPT UIADD3 URZ, URZ, URZ, URZ ;  /* 0x0000003f3f3ff290 */ /* 0x000fe4000fffe03f */
[----:B------:R-:W-:Y:S01]  /*7300*/  VOTEU.ANY UP0, P0 ;  /* 0x00000000003f7886 */ /* 0x000fe20000000100 */
[----:B--2---:R-:W-:Y:S04]  /*7310*/  @P1 IADD3 R0, P2, R24, UR20, RZ ;  /* 0x0000001418001c10 */ /* 0x004fe8000ff5e0ff */
[----:B---3--:R-:W-:Y:S02]  /*7320*/  @P1 IADD3.X R3, R7, UR4, RZ, P2, !PT ;  /* 0x0000000407031c10 */ /* 0x008fe400097fe4ff */
[C---:B------:R-:W-:Y:S04]  /*7330*/  @P1 LEA R4, P2, R0.reuse, c[0x0][0x1c8], 0x1 ;  /* 0x0000720000041a11 */ /* 0x040fe800078408ff */
[----:B------:R-:W-:Y:S02]  /*7340*/  @P1 LEA.HI.X R5, R0, c[0x0][0x1cc], R3, 0x1, P2 ;  /* 0x0000730000051a11 */ /* 0x000fe400010f0c03 */
[----:B-----5:R-:W-:Y:S03]  /*7350*/  @P1 IADD3 R0, P2, R18, UR20, RZ ;  /* 0x0000001412001c10 */ /* 0x020fe6000ff5e0ff */
[----:B------:R-:W-:Y:S01]  /*7360*/  @!PT LDS RZ, [RZ] ;  /* 0x00000000fffff984 */ /* 0x000fe20000000800 */
[----:B------:R-:W-:Y:S01]  /*7370*/  @!PT LDS RZ, [RZ] ;  /* 0x00000000fffff984 */ /* 0x000fe20000000800 */
[----:B------:R-:W-:Y:S01]  /*7380*/  @!PT LDS RZ, [RZ] ;  /* 0x00000000fffff984 */ /* 0x000fe20000000800 */
[----:B----4-:R1:W-:Y:S01]  /*7390*/  @P1 LDGSTS.E.BYPASS.LTC128B.128 [R8+0x10100], [R4.64], !P6 ;  /* 0x1010000004081fae */ /* 0x0103e2000f101d50 */
[----:B------:R-:W-:Y:S02]  /*73a0*/  @P1 IADD3.X R3, R17, UR4, RZ, P2, !PT ;  /* 0x0000000411031c10 */ /* 0x000fe400097fe4ff */
[C---:B-1----:R-:W-:Y:S04]  /*73b0*/  @P1 LEA R4, P2, R0.reuse, c[0x0][0x1c8], 0x1 ;  /* 0x0000720000041a11 */ /* 0x042fe800078408ff */
[----:B------:R-:W-:Y:S02]  /*73c0*/  @P1 LEA.HI.X R5, R0, c[0x0][0x1cc], R3, 0x1, P2 ;  /* 0x0000730000051a11 */ /* 0x000fe400010f0c03 */
[----:B------:R-:W-:Y:S11]  /*73d0*/  LOP3.LUT P2, RZ, R26, 0x1, RZ, 0xc0, !PT ;  /* 0x000000011aff7812 */ /* 0x000ff6000784c0ff */
[----:B------:R-:W-:Y:S02]  /*73e0*/  @!UPT UIADD3 URZ, URZ, URZ, URZ ;  /* 0x0000003f3f3ff290 */ /* 0x000fe4000fffe03f */
[----:B------:R1:W-:Y:S01]  /*73f0*/  @P1 LDGSTS.E.BYPASS.LTC128B.128 [R8+0x11900], [R4.64], !P2 ;  /* 0x1190000004081fae */ /* 0x0003e2000d101d50 */
[----:B------:R-:W-:Y:S04]  /*7400*/  @P1 IADD3 R0, P2, R16, UR20, RZ ;  /* 0x0000001410001c10 */ /* 0x000fe8000ff5e0ff */
        /* <DEDUP_REMOVED lines=10> */
[----:B------:R-:W-:Y:S03]  /*74b0*/  LOP3.LUT P2, RZ, R26, 0x1, RZ, 0xc0, !PT ;  /* 0x000000011aff7812 */ /* 0x000fe6000784c0ff */
[----:B------:R1:W-:Y:S01]  /*74c0*/  @P1 LDGSTS.E.BYPASS.LTC128B.128 [R8+0x14900], [R4.64], !P4 ;  /* 0x1490000004081fae */ /* 0x0003e2000e101d50 */
[----:B------:R-:W-:Y:S04]  /*74d0*/  @P0 IADD3 R0, P1, R24, UR20, RZ ;  /* 0x0000001418000c10 */ /* 0x000fe8000ff3e0ff */
        /* <DEDUP_REMOVED lines=17> */
[----:B------:R-:W-:Y:S05]  /*75f0*/  @P0 LEA.HI.X R5, R0, c[0x0][0x1cc], R3, 0x1, P1 ;  /* 0x0000730000050a11 */ /* 0x000fea00008f0c03 */
[----:B------:R1:W-:Y:S04]  /*7600*/  @P0 LDGSTS.E.BYPASS.LTC128B.128 [R8+0x15900], [R4.64], !P4 ;  /* 0x1590000004080fae */ /* 0x0003e8000e101d50 */
.L_x_348:
[----:B--234-:R-:W2:Y:S01]  /*7610*/  LDL R3, [R1+0x84] ;  /* 0x0000840001037983 */ /* 0x01cea20000100800 */
[----:B------:R-:W-:Y:S02]  /*7620*/  UISETP.NE.AND UP1, UPT, UR14, URZ, UPT ;  /* 0x0000003f0e00728c */ /* 0x000fe4000bf25270 */
[----:B------:R-:W-:Y:S01]  /*7630*/  UIMAD UR4, UR8, -0x30, URZ ;  /* 0xffffffd0080478a4 */ /* 0x000fe2000f8e023f */
[----:B------:R-:W3:Y:S01]  /*7640*/  LDL R24, [R1+0x7c] ;  /* 0x00007c0001187983 */ /* 0x000ee20000100800 */
[----:B------:R-:W-:Y:S02]  /*7650*/  UISETP.NE.AND UP0, UPT, UR13, URZ, UPT ;  /* 0x0000003f0d00728c */ /* 0x000fe4000bf05270 */
[----:B------:R-:W-:Y:S01]  /*7660*/  PLOP3.LUT P1, PT, PT, PT, UP1, 0x80, 0x0 ;  /* 0x000000000000781c */ /* 0x000fe20003f2f018 */
[----:B------:R-:W0:Y:S01]  /*7670*/  LDGDEPBAR ;  /* 0x00000000000079af */ /* 0x000e220000000000 */
[----:B------:R-:W-:Y:S11]  /*7680*/  PLOP3.LUT P0, PT, PT, PT, UP1, 0x80, 0x0 ;  /* 0x000000000000781c */ /* 0x000ff60003f0f018 */
[----:B--2---:R-:W-:Y:S04]  /*7690*/  @P1 IMAD.HI.U32 R0, R3, c[0x0][0x2c8], RZ ;  /* 0x0000b20003001a27 */ /* 0x004fe800078e00ff */
[----:B-1----:R-:W-:Y:S01]  /*76a0*/  IMAD.MOV.U32 R5, RZ, RZ, R3 ;  /* 0x000000ffff057224 */ /* 0x002fe200078e0003 */
[----:B------:R-:W-:Y:S01]  /*76b0*/  @P0 SHF.R.U32.HI R5, RZ, c[0x0][0x2cc], R0 ;  /* 0x0000b300ff050a19 */ /* 0x000fe20000011600 */
[----:B------:R-:W-:Y:S01]  /*76c0*/  IMAD.U32 R0, RZ, RZ, UR4 ;  /* 0x00000004ff007e24 */ /* 0x000fe2000f8e00ff */
[----:B------:R-:W-:Y:S03]  /*76d0*/  PLOP3.LUT P0, PT, PT, PT, UP0, 0x40, 0x0 ;  /* 0x000000000000781c */ /* 0x000fe60003f0e808 */
[----:B------:R-:W1:Y:S01]  /*76e0*/  SHFL.IDX PT, R4, R5, RZ, 0x1c1f ;  /* 0x001c1fff05047589 */ /* 0x000e6200000e0000 */
[----:B---3--:R-:W-:Y:S04]  /*76f0*/  IADD3 R0, -R24, 0x1, R0 ;  /* 0x0000000118007810 */ /* 0x008fe80007ffe100 */
[----:B------:R-:W-:Y:S04]  /*7700*/  IADD3 R0, R0, c[0x0][0x1d0], RZ ;  /* 0x0000740000007a10 */ /* 0x000fe80007ffe0ff */
[----:B------:R-:W-:Y:S04]  /*7710*/  IADD3 R0, R0, -c[0x0][0x168], RZ ;  /* 0x80005a0000007a10 */ /* 0x000fe80007ffe0ff */
[C---:B------:R-:W-:Y:S02]  /*7720*/  IADD3 R7, R0.reuse, c[0x0][0x328], RZ ;  /* 0x0000ca0000077a10 */ /* 0x040fe40007ffe0ff */
[----:B------:R-:W-:Y:S03]  /*7730*/  IADD3 R6, R0, UR7, RZ ;  /* 0x0000000700067c10 */ /* 0x000fe6000fffe0ff */
[----:B-1----:R-:W-:Y:S02]  /*7740*/  IMAD.IADD R3, R7, 0x1, R4 ;  /* 0x0000000107037824 */ /* 0x002fe400078e0204 */
[----:B------:R-:W-:Y:S01]  /*7750*/  IMAD.IADD R0, R4, 0x1, R6 ;  /* 0x0000000104007824 */ /* 0x000fe200078e0206 */
[----:B------:R-:W-:-:S05]  /*7760*/  @P0 BRA `(.L_x_349) ;  /* 0x0000019000000947 */ /* 0x000fca0003800000 */
[----:B------:R-:W-:Y:S01]  /*7770*/  IADD3 R4, R4, c[0x0][0x1d0], RZ ;  /* 0x0000740004047a10 */ /* 0x000fe20007ffe0ff */
[----:B------:R-:W-:Y:S03]  /*7780*/  BSSY B0, `(.L_x_350) ;  /* 0x0000012000007945 */ /* 0x000fe60003800000 */
[----:B------:R-:W-:Y:S04]  /*7790*/  IADD3 R4, R4, -c[0x0][0x168], RZ ;  /* 0x80005a0004047a10 */ /* 0x000fe80007ffe0ff */
[----:B------:R-:W-:Y:S11]  /*77a0*/  ISETP.GT.AND P0, PT, R4, -0x1, PT ;  /* 0xffffffff0400780c */ /* 0x000ff60003f04270 */
[----:B------:R-:W-:Y:S02]  /*77b0*/  @!UPT UIADD3 URZ, URZ, URZ, URZ ;  /* 0x0000003f3f3ff290 */ /* 0x000fe4000fffe03f */
[----:B------:R-:W-:-:S05]  /*77c0*/  @P0 BRA `(.L_x_351) ;  /* 0x0000008000000947 */ /* 0x000fca0003800000 */
[----:B------:R-:W-:Y:S01]  /*77d0*/  LOP3.LUT R4, RZ, R4, RZ, 0x33, !PT ;  /* 0x00000004ff047212 */ /* 0x000fe200078e33ff */
[----:B------:R-:W-:Y:S05]  /*77e0*/  IMAD.MOV.U32 R8, RZ, RZ, c[0x0][0x32c] ;  /* 0x0000cb00ff087624 */ /* 0x000fea00078e00ff */
[----:B------:R-:W-:Y:S11]  /*77f0*/  ISETP.NE.AND P0, PT, R8, 0x1, PT ;  /* 0x000000010800780c */ /* 0x000ff60003f05270 */
[----:B------:R-:W-:Y:S02]  /*7800*/  @!UPT UIADD3 URZ, URZ, URZ, URZ ;  /* 0x0000003f3f3ff290 */ /* 0x000fe4000fffe03f */
[----:B------:R-:W-:Y:S05]  /*7810*/  @P0 IMAD.HI.U32 R8, R4, c[0x0][0x330], RZ ;  /* 0x0000cc0004080a27 */ /* 0x000fea00078e00ff */
[----:B------:R-:W-:Y:S04]  /*7820*/  @P0 SHF.R.U32.HI R4, RZ, c[0x0][0x334], R8 ;  /* 0x0000cd00ff040a19 */ /* 0x000fe80000011608 */
[----:B------:R-:W-:Y:S01]  /*7830*/  LOP3.LUT R4, RZ, R4, RZ, 0x33, !PT ;  /* 0x00000004ff047212 */ /* 0x000fe200078e33ff */
[----:B------:R-:W-:-:S05]  /*7840*/  BRA `(.L_x_352) ;  /* 0x0000005000007947 */ /* 0x000fca0003800000 */
.L_x_351:
[----:B------:R-:W-:Y:S04]  /*7850*/  MOV R8, c[0x0][0x32c] ;  /* 0x0000cb0000087a02 */ /* 0x000fe80000000f00 */
[----:B------:R-:W-:Y:S11]  /*7860*/  ISETP.NE.AND P0, PT, R8, 0x1, PT ;  /* 0x000000010800780c */ /* 0x000ff60003f05270 */
[----:B------:R-:W-:Y:S02]  /*7870*/  @!UPT UIADD3 URZ, URZ, URZ, URZ ;  /* 0x0000003f3f3ff290 */ /* 0x000fe4000fffe03f */
[----:B------:R-:W-:Y:S05]  /*7880*/  @P0 IMAD.HI.U32 R8, R4, c[0x0][0x330], RZ ;  /* 0x0000cc0004080a27 */ /* 0x000fea00078e00ff */
[----:B------:R-:W-:Y:S02]  /*7890*/  @P0 SHF.R.U32.HI R4, RZ, c[0x0][0x334], R8 ;  /* 0x0000cd00ff040a19 */ /* 0x000fe40000011608 */
.L_x_352:
[----:B------:R-:W-:Y:S05]  /*78a0*/  BSYNC B0 ;  /* 0x0000000000007941 */ /* 0x000fea0003800000 */
.L_x_350:
[----:B------:R-:W-:Y:S05]  /*78b0*/  IADD3 R8, -R24, UR4, RZ ;  /* 0x0000000418087c10 */ /* 0x000fea000fffe1ff */
[----:B------:R-:W-:Y:S05]  /*78c0*/  IMAD R4, R4, c[0x0][0x32c], R8 ;  /* 0x0000cb0004047a24 */ /* 0x000fea00078e0208 */
[----:B------:R-:W-:Y:S02]  /*78d0*/  IMNMX R0, R0, R4, !PT ;  /* 0x0000000400007217 */ /* 0x000fe40007800200 */
[----:B------:R-:W-:Y:S04]  /*78e0*/  IADD3 R4, R4, c[0x0][0x32c], RZ ;  /* 0x0000cb0004047a10 */ /* 0x000fe80007ffe0ff */
[----:B------:R-:W-:Y:S02]  /*78f0*/  IMNMX R3, R3, R4, PT ;  /* 0x0000000403037217 */ /* 0x000fe40003800200 */
.L_x_349:
[----:B------:R-:W-:Y:S01]  /*7900*/  UISETP.GE.AND UP1, UPT, UR4, 0x1, UPT ;  /* 0x000000010400788c */ /* 0x000fe2000bf26270 */
[----:B------:R-:W1:Y:S01]  /*7910*/  SHFL.IDX PT, R5, R5, 0x1, 0x1c1f ;  /* 0x003c1f0005057f89 */ /* 0x000e6200000e0000 */
[----:B------:R-:W-:Y:S02]  /*7920*/  UISETP.GE.AND UP0, UPT, UR4, 0x2, UPT ;  /* 0x000000020400788c */ /* 0x000fe4000bf06270 */
[----:B------:R-:W-:Y:S02]  /*7930*/  UP2UR UR20, UPR, URZ, 0x2 ;  /* 0x000000023f147883 */ /* 0x000fe40008000000 */
        /* <DEDUP_REMOVED lines=15> */
[----:B------:R-:W-:Y:S01]  /*7a30*/  UISETP.GE.AND UP3, UPT, UR4, 0x21, UPT ;  /* 0x000000210400788c */ /* 0x000fe2000bf66270 */
[----:B------:R-:W-:Y:S01]  /*7a40*/  FSEL R18, R173, -INF , !P0 ;  /* 0xff800000ad127808 */ /* 0x000fe20004000000 */
[----:B------:R-:W-:Y:S01]  /*7a50*/  UISETP.GE.AND UP2, UPT, UR4, 0x22, UPT ;  /* 0x000000220400788c */ /* 0x000fe2000bf46270 */
[----:B------:R-:W-:Y:S01]  /*7a60*/  PLOP3.LUT P0, PT, PT, PT, UP0, 0x40, 0x0 ;  /* 0x000000000000781c */ /* 0x000fe20003f0e808 */
[----:B------:R-:W-:Y:S01]  /*7a70*/  UISETP.GE.AND UP0, UPT, UR4, 0x11, UPT ;  /* 0x000000110400788c */ /* 0x000fe2000bf06270 */
[C---:B------:R-:W-:Y:S01]  /*7a80*/  ISETP.GT.AND P1, PT, R0.reuse, 0x8, P1 ;  /* 0x000000080000780c */ /* 0x040fe20000f24270 */
[----:B------:R-:W-:Y:S01]  /*7a90*/  UP2UR UR18, UPR, URZ, 0x2 ;  /* 0x000000023f127883 */ /* 0x000fe20008000000 */
[----:B------:R-:W-:Y:S01]  /*7aa0*/  ISETP.GT.AND P0, PT, R0, 0x9, P0 ;  /* 0x000000090000780c */ /* 0x000fe20000704270 */
[----:B------:R-:W-:Y:S01]  /*7ab0*/  UP2UR UR5, UPR, URZ, 0x1 ;  /* 0x000000013f057883 */ /* 0x000fe20008000000 */
[C---:B------:R-:W-:Y:S01]  /*7ac0*/  ISETP.LT.OR P1, PT, R3.reuse, 0x9, P1 ;  /* 0x000000090300780c */ /* 0x040fe20000f21670 */
[----:B------:R-:W-:Y:S01]  /*7ad0*/  UISETP.GE.AND UP1, UPT, UR4, 0x29, UPT ;  /* 0x000000290400788c */ /* 0x000fe2000bf26270 */
[----:B------:R-:W-:Y:S01]  /*7ae0*/  ISETP.LT.OR P0, PT, R3, 0xa, P0 ;  /* 0x0000000a0300780c */ /* 0x000fe20000701670 */
[----:B------:R-:W-:Y:S01]  /*7af0*/  UP2UR UR21, UPR, URZ, 0x40 ;  /* 0x000000403f157883 */ /* 0x000fe20008000000 */
[----:B------:R-:W-:Y:S01]  /*7b00*/  FSEL R17, R172, -INF , !P1 ;  /* 0xff800000ac117808 */ /* 0x000fe20004800000 */
[--C-:B-1----:R-:W-:Y:S01]  /*7b10*/  IMAD.IADD R4, R7, 0x1, R5.reuse ;  /* 0x0000000107047824 */ /* 0x102fe200078e0205 */
[----:B------:R-:W-:Y:S01]  /*7b20*/  PLOP3.LUT P1, PT, PT, PT, UP0, 0x40, 0x0 ;  /* 0x000000000000781c */ /* 0x000fe20003f2e808 */
[----:B------:R-:W-:Y:S01]  /*7b30*/  UISETP.GE.AND UP0, UPT, UR4, 0x2a, UPT ;  /* 0x0000002a0400788c */ /* 0x000fe2000bf06270 */
[----:B------:R-:W-:Y:S02]  /*7b40*/  FSEL R16, R168, -INF , !P0 ;  /* 0xff800000a8107808 */ /* 0x000fe40004000000 */
[----:B------:R-:W-:Y:S01]  /*7b50*/  PLOP3.LUT P0, PT, PT, PT, UP6, 0x40, 0x0 ;  /* 0x000000000000781c */ /* 0x000fe20003f0e868 */
[----:B------:R-:W-:Y:S01]  /*7b60*/  UISETP.NE.AND UP6, UPT, UR13, URZ, UPT ;  /* 0x0000003f0d00728c */ /* 0x000fe2000bfc5270 */
[C---:B------:R-:W-:Y:S02]  /*7b70*/  ISETP.GT.AND P1, PT, R0.reuse, 0x10, P1 ;  /* 0x000000100000780c */ /* 0x040fe40000f24270 */
[----:B------:R-:W-:Y:S02]  /*7b80*/  ISETP.GT.AND P0, PT, R0, 0x11, P0 ;  /* 0x000000110000780c */ /* 0x000fe40000704270 */
[C---:B------:R-:W-:Y:S02]  /*7b90*/  ISETP.LT.OR P1, PT, R3.reuse, 0x11, P1 ;  /* 0x000000110300780c */ /* 0x040fe40000f21670 */
[----:B------:R-:W-:Y:S02]  /*7ba0*/  ISETP.LT.OR P0, PT, R3, 0x12, P0 ;  /* 0x000000120300780c */ /* 0x000fe40000701670 */
[----:B------:R-:W-:Y:S02]  /*7bb0*/  FSEL R15, R133, -INF , !P1 ;  /* 0xff800000850f7808 */ /* 0x000fe40004800000 */
[----:B------:R-:W-:Y:S02]  /*7bc0*/  PLOP3.LUT P1, PT, PT, PT, UP5, 0x40, 0x0 ;  /* 0x000000000000781c */ /* 0x000fe40003f2e858 */
[----:B------:R-:W-:Y:S02]  /*7bd0*/  FSEL R14, R132, -INF , !P0 ;  /* 0xff800000840e7808 */ /* 0x000fe40004000000 */
[----:B------:R-:W-:Y:S02]  /*7be0*/  PLOP3.LUT P0, PT, PT, PT, UP4, 0x40, 0x0 ;  /* 0x000000000000781c */ /* 0x000fe40003f0e848 */
        /* <DEDUP_REMOVED lines=19> */
[----:B------:R-:W-:Y:S01]  /*7d20*/  ISETP.LT.OR P1, PT, R3, 0x2a, P0 ;  /* 0x0000002a0300780c */ /* 0x000fe20000721670 */
[----:B------:R-:W-:Y:S01]  /*7d30*/  IMAD.IADD R3, R6, 0x1, R5 ;  /* 0x0000000106037824 */ /* 0x000fe200078e0205 */
[----:B------:R-:W-:Y:S01]  /*7d40*/  PLOP3.LUT P0, PT, PT, PT, UP6, 0x40, 0x0 ;  /* 0x000000000000781c */ /* 0x000fe20003f0e868 */
[----:B------:R-:W-:Y:S01]  /*7d50*/  UISETP.NE.AND UP6, UPT, UR21, URZ, UPT ;  /* 0x0000003f1500728c */ /* 0x000fe2000bfc5270 */
[----:B------:R-:W-:Y:S02]  /*7d60*/  FSEL R9, R9, -INF , !P2 ;  /* 0xff80000009097808 */ /* 0x000fe40005000000 */
[----:B------:R-:W-:Y:S09]  /*7d70*/  FSEL R6, R19, -INF , !P1 ;  /* 0xff80000013067808 */ /* 0x000ff20004800000 */
        /* <DEDUP_REMOVED lines=15> */
.L_x_355:
[----:B------:R-:W-:Y:S04]  /*7e70*/  MOV R5, c[0x0][0x32c] ;  /* 0x0000cb0000057a02 */ /* 0x000fe80000000f00 */
[----:B------:R-:W-:Y:S11]  /*7e80*/  ISETP.NE.AND P0, PT, R5, 0x1, PT ;  /* 0x000000010500780c */ /* 0x000ff60003f05270 */
[----:B------:R-:W-:Y:S02]  /*7e90*/  @!UPT UIADD3 URZ, URZ, URZ, URZ ;  /* 0x0000003f3f3ff290 */ /* 0x000fe4000fffe03f */
[----:B------:R-:W-:Y:S05]  /*7ea0*/  @P0 IMAD.HI.U32 R5, R0, c[0x0][0x330], RZ ;  /* 0x0000cc0000050a27 */ /* 0x000fea00078e00ff */
[----:B------:R-:W-:Y:S02]  /*7eb0*/  @P0 SHF.R.U32.HI R0, RZ, c[0x0][0x334], R5 ;  /* 0x0000cd00ff000a19 */ /* 0x000fe40000011605 */
.L_x_356:
[----:B------:R-:W-:Y:S05]  /*7ec0*/  BSYNC B0 ;  /* 0x0000000000007941 */ /* 0x000fea0003800000 */
.L_x_354:
[----:B------:R-:W-:Y:S05]  /*7ed0*/  IADD3 R5, -R24, UR4, RZ ;  /* 0x0000000418057c10 */ /* 0x000fea000fffe1ff */
[----:B------:R-:W-:Y:S05]  /*7ee0*/  IMAD R0, R0, c[0x0][0x32c], R5 ;  /* 0x0000cb0000007a24 */ /* 0x000fea00078e0205 */
[----:B------:R-:W-:Y:S02]  /*7ef0*/  IMNMX R3, R3, R0, !PT ;  /* 0x0000000003037217 */ /* 0x000fe40007800200 */
[----:B------:R-:W-:Y:S04]  /*7f00*/  IADD3 R0, R0, c[0x0][0x32c], RZ ;  /* 0x0000cb0000007a10 */ /* 0x000fe80007ffe0ff */
[----:B------:R-:W-:Y:S02]  /*7f10*/  IMNMX R4, R4, R0, PT ;  /* 0x0000000004047217 */ /* 0x000fe40003800200 */
.L_x_353:
[----:B------:R-:W2:Y:S01]  /*7f20*/  LDL.LU R5, [R1+0x8] ;  /* 0x0000080001057983 */ /* 0x000ea20000300800 */
[----:B------:R-:W-:Y:S01]  /*7f30*/  FMNMX.FTZ R133, R8, R2, !PT ;  /* 0x0000000208857209 */ /* 0x000fe20007810000 */
[----:B------:R-:W-:Y:S02]  /*7f40*/  UP2UR UR4, UPR, URZ, 0x10 ;  /* 0x000000103f047883 */ /* 0x000fe40008000000 */
[----:B------:R-:W-:Y:S01]  /*7f50*/  UISETP.NE.AND UP4, UPT, UR20, URZ, UPT ;  /* 0x0000003f1400728c */ /* 0x000fe2000bf85270 */
[----:B------:R-:W-:Y:S01]  /*7f60*/  FMNMX.FTZ R133, R18, R133, !PT ;  /* 0x0000008512857209 */ /* 0x000fe20007810000 */
[----:B------:R-:W-:Y:S02]  /*7f70*/  UP2UR UR20, UPR, URZ, 0x8 ;  /* 0x000000083f147883 */ /* 0x000fe40008000000 */
[----:B------:R-:W-:Y:S01]  /*7f80*/  UISETP.NE.AND UP3, UPT, UR19, URZ, UPT ;  /* 0x0000003f1300728c */ /* 0x000fe2000bf65270 */
[----:B------:R-:W-:Y:S01]  /*7f90*/  FMNMX.FTZ R133, R17, R133, !PT ;  /* 0x0000008511857209 */ /* 0x000fe20007810000 */
[----:B------:R-:W-:Y:S02]  /*7fa0*/  UP2UR UR19, UPR, URZ, 0x4 ;  /* 0x000000043f137883 */ /* 0x000fe40008000000 */
[----:B------:R-:W-:Y:S01]  /*7fb0*/  UISETP.NE.AND UP2, UPT, UR18, URZ, UPT ;  /* 0x0000003f1200728c */ /* 0x000fe2000bf45270 */
[----:B------:R-:W-:Y:S01]  /*7fc0*/  FMNMX.FTZ R133, R16, R133, !PT ;  /* 0x0000008510857209 */ /* 0x000fe20007810000 */
[----:B------:R-:W-:Y:S01]  /*7fd0*/  UP2UR UR18, UPR, URZ, 0x2 ;  /* 0x000000023f127883 */ /* 0x000fe20008000000 */
[----:B------:R-:W-:Y:S01]  /*7fe0*/  PLOP3.LUT P2, PT, PT, PT, UP3, 0x40, 0x0 ;  /* 0x000000000000781c */ /* 0x000fe20003f4e838 */
[----:B------:R-:W-:Y:S01]  /*7ff0*/  UISETP.NE.AND UP1, UPT, UR11, URZ, UPT ;  /* 0x0000003f0b00728c */ /* 0x000fe2000bf25270 */
[----:B------:R-:W-:Y:S01]  /*8000*/  FMNMX.FTZ R133, R15, R133, !PT ;  /* 0x000000850f857209 */ /* 0x000fe20007810000 */
[----:B------:R-:W-:Y:S01]  /*8010*/  UP2UR UR11, UPR, URZ, 0x1 ;  /* 0x000000013f0b7883 */ /* 0x000fe20008000000 */
[----:B------:R-:W-:Y:S01]  /*8020*/  PLOP3.LUT P1, PT, PT, PT, UP2, 0x40, 0x0 ;  /* 0x000000000000781c */ /* 0x000fe20003f2e828 */
[----:B------:R-:W-:Y:S01]  /*8030*/  UISETP.NE.AND UP0, UPT, UR5, URZ, UPT ;  /* 0x0000003f0500728c */ /* 0x000fe2000bf05270 */
[----:B------:R-:W-:Y:S01]  /*8040*/  FMNMX.FTZ R133, R14, R133, !PT ;  /* 0x000000850e857209 */ /* 0x000fe20007810000 */
[----:B------:R-:W-:Y:S02]  /*8050*/  UISETP.NE.AND UP3, UPT, UR20, URZ, UPT ;  /* 0x0000003f1400728c */ /* 0x000fe4000bf65270 */
[----:B------:R-:W-:Y:S01]  /*8060*/  UISETP.NE.AND UP2, UPT, UR19, URZ, UPT ;  /* 0x0000003f1300728c */ /* 0x000fe2000bf45270 */
        /* <DEDUP_REMOVED lines=9> */
[----:B-1----:R-:W-:Y:S04]  /*8100*/  FMNMX.FTZ R133, R133, R0, !PT ;  /* 0x0000000085857209 */ /* 0x002fe80007810000 */
[C---:B------:R-:W-:Y:S04]  /*8110*/  FSETP.NEU.FTZ.AND P0, PT, R133.reuse, -INF , PT ;  /* 0xff8000008500780b */ /* 0x040fe80003f1d000 */
[C---:B------:R-:W-:Y:S05]  /*8120*/  FSEL R0, R133.reuse, RZ, P0 ;  /* 0x000000ff85007208 */ /* 0x040fea0000000000 */
[----:B------:R-:W-:Y:S02]  /*8130*/  FADD.FTZ R0, -R0, R2 ;  /* 0x0000000200007221 */ /* 0x000fe40000010100 */
[----:B------:R-:W-:Y:S02]  /*8140*/  FMUL.FTZ R2, R133, c[0x0][0x2d0] ;  /* 0x0000b40085027a20 */ /* 0x000fe40000410000 */
[----:B------:R-:W-:Y:S03]  /*8150*/  FMUL.FTZ R0, R0, c[0x0][0x2d0] ;  /* 0x0000b40000007a20 */ /* 0x000fe60000410000 */
[----:B------:R-:W-:Y:S02]  /*8160*/  FSEL R2, R2, RZ, P0 ;  /* 0x000000ff02027208 */ /* 0x000fe40000000000 */
[----:B------:R-:W-:Y:S01]  /*8170*/  PLOP3.LUT P0, PT, PT, PT, UP4, 0x40, 0x0 ;  /* 0x000000000000781c */ /* 0x000fe20003f0e848 */
[----:B------:R-:W-:Y:S02]  /*8180*/  UISETP.NE.AND UP4, UPT, UR4, URZ, UPT ;  /* 0x0000003f0400728c */ /* 0x000fe4000bf85270 */
[--C-:B------:R-:W-:Y:S01]  /*8190*/  FFMA.FTZ R26, R6, c[0x0][0x2d0], -R2.reuse ;  /* 0x0000b400061a7a23 */ /* 0x100fe20000010802 */
[----:B------:R-:W-:Y:S01]  /*81a0*/  ISETP.GT.AND P0, PT, R3, RZ, P0 ;  /* 0x000000ff0300720c */ /* 0x000fe20000704270 */
[--C-:B------:R-:W-:Y:S02]  /*81b0*/  FFMA.FTZ R24, R10, c[0x0][0x2d0], -R2.reuse ;  /* 0x0000b4000a187a23 */ /* 0x100fe40000010802 */
[--C-:B------:R-:W-:Y:S01]  /*81c0*/  FFMA.FTZ R27, R13, c[0x0][0x2d0], -R2.reuse ;  /* 0x0000b4000d1b7a23 */ /* 0x100fe20000010802 */
[----:B------:R-:W-:Y:S01]  /*81d0*/  ISETP.LT.OR P0, PT, R4, 0x1, P0 ;  /* 0x000000010400780c */ /* 0x000fe20000701670 */
[--C-:B------:R-:W-:Y:S02]  /*81e0*/  FFMA.FTZ R19, R11, c[0x0][0x2d0], -R2.reuse ;  /* 0x0000b4000b137a23 */ /* 0x100fe40000010802 */
        /* <DEDUP_REMOVED lines=8> */
[----:B------:R-:W-:Y:S05]  /*8270*/  FFMA.FTZ R174, R12, c[0x0][0x2d0], -R2 ;  /* 0x0000b4000cae7a23 */ /* 0x000fea0000010802 */
[----:B------:R-:W1:Y:S10]  /*8280*/  MUFU.EX2 R2, R0 ;  /* 0x0000000000027308 */ /* 0x000e740000000800 */
[----:B------:R-:W3:Y:S10]  /*8290*/  MUFU.EX2 R18, R18 ;  /* 0x0000001200127308 */ /* 0x000ef40000000800 */
[----:B------:R-:W-:Y:S01]  /*82a0*/  MUFU.EX2 R17, R17 ;  /* 0x0000001100117308 */ /* 0x000fe20000000800 */
[C---:B-1----:R-:W-:Y:S01]  /*82b0*/  FMUL.FTZ R9, R2.reuse, R153 ;  /* 0x0000009902097220 */ /* 0x042fe20000410000 */
[----:B------:R-:W-:Y:S01]  /*82c0*/  MOV R153, R25 ;  /* 0x0000001900997202 */ /* 0x000fe20000000f00 */
[C---:B------:R-:W-:Y:S02]  /*82d0*/  FMUL.FTZ R25, R2.reuse, R137 ;  /* 0x0000008902197220 */ /* 0x040fe40000410000 */
[C---:B------:R-:W-:Y:S01]  /*82e0*/  FMUL.FTZ R12, R2.reuse, R148 ;  /* 0x00000094020c7220 */ /* 0x040fe20000410000 */
[----:B------:R-:W-:Y:S04]  /*82f0*/  MOV R148, R15 ;  /* 0x0000000f00947202 */ /* 0x000fe80000000f00 */
[----:B------:R-:W1:Y:S01]  /*8300*/  MUFU.EX2 R16, R16 ;  /* 0x0000001000107308 */ /* 0x000e620000000800 */
[C---:B------:R-:W-:Y:S02]  /*8310*/  FMUL.FTZ R13, R2.reuse, R149 ;  /* 0x00000095020d7220 */ /* 0x040fe40000410000 */
[----:B------:R-:W-:Y:S01]  /*8320*/  FMUL.FTZ R28, R2, R28 ;  /* 0x0000001c021c7220 */ /* 0x000fe20000410000 */
[----:B---3--:R-:W-:Y:S01]  /*8330*/  F2FP.PACK_AB R168, R18, R8 ;  /* 0x0000000812a8723e */ /* 0x008fe200000000ff */
        /* <DEDUP_REMOVED lines=51> */
[----:B------:R-:W-:Y:S01]  /*8670*/  FMUL.FTZ R129, R2, R129 ;  /* 0x0000008102817220 */ /* 0x000fe20000410000 */
[----:B--2---:R-:W-:Y:S02]  /*8680*/  FSEL R6, R5, -INF , !P0 ;  /* 0xff80000005067808 */ /* 0x004fe40004000000 */
[----:B------:R-:W2:Y:S01]  /*8690*/  LDL.LU R5, [R1+0x20] ;  /* 0x0000200001057983 */ /* 0x000ea20000300800 */
[----:B------:R-:W-:Y:S02]  /*86a0*/  ISETP.GT.AND P0, PT, R3, 0x1, P2 ;  /* 0x000000010300780c */ /* 0x000fe40001704270 */
[----:B------:R-:W-:Y:S01]  /*86b0*/  PLOP3.LUT P2, PT, PT, PT, UP1, 0x40, 0x0 ;  /* 0x000000000000781c */ /* 0x000fe20003f4e818 */
[----:B------:R-:W-:Y:S01]  /*86c0*/  UISETP.NE.AND UP1, UPT, UR18, URZ, UPT ;  /* 0x0000003f1200728c */ /* 0x000fe2000bf25270 */
[C---:B------:R-:W-:Y:S04]  /*86d0*/  ISETP.LT.OR P0, PT, R4.reuse, 0x2, P0 ;  /* 0x000000020400780c */ /* 0x040fe80000701670 */
[----:B------:R-:W-:Y:S02]  /*86e0*/  FSEL R7, R179, -INF , !P0 ;  /* 0xff800000b3077808 */ /* 0x000fe40004000000 */
[C---:B------:R-:W-:Y:S02]  /*86f0*/  ISETP.GT.AND P0, PT, R3.reuse, 0x8, P1 ;  /* 0x000000080300780c */ /* 0x040fe40000f04270 */
[----:B------:R-:W-:Y:S01]  /*8700*/  PLOP3.LUT P1, PT, PT, PT, UP0, 0x40, 0x0 ;  /* 0x000000000000781c */ /* 0x000fe20003f2e808 */
[----:B------:R-:W-:Y:S01]  /*8710*/  UISETP.NE.AND UP0, UPT, UR11, URZ, UPT ;  /* 0x0000003f0b00728c */ /* 0x000fe2000bf05270 */
[----:B------:R-:W-:Y:S04]  /*8720*/  ISETP.LT.OR P0, PT, R4, 0x9, P0 ;  /* 0x000000090400780c */ /* 0x000fe80000701670 */
[----:B------:R-:W-:Y:S02]  /*8730*/  FSEL R10, R178, -INF , !P0 ;  /* 0xff800000b20a7808 */ /* 0x000fe40004000000 */
[----:B------:R-:W-:Y:S02]  /*8740*/  ISETP.GT.AND P0, PT, R3, 0x9, P2 ;  /* 0x000000090300780c */ /* 0x000fe40001704270 */
[----:B------:R-:W-:Y:S02]  /*8750*/  PLOP3.LUT P2, PT, PT, PT, UP6, 0x40, 0x0 ;  /* 0x000000000000781c */ /* 0x000fe40003f4e868 */
[C---:B------:R-:W-:Y:S04]  /*8760*/  ISETP.LT.OR P0, PT, R4.reuse, 0xa, P0 ;  /* 0x0000000a0400780c */ /* 0x040fe80000701670 */
[----:B------:R-:W-:Y:S02]  /*8770*/  FSEL R171, R177, -INF , !P0 ;  /* 0xff800000b1ab7808 */ /* 0x000fe40004000000 */
[C---:B------:R-:W-:Y:S02]  /*8780*/  ISETP.GT.AND P0, PT, R3.reuse, 0x10, P1 ;  /* 0x000000100300780c */ /* 0x040fe40000f04270 */
[----:B------:R-:W-:Y:S02]  /*8790*/  PLOP3.LUT P1, PT, PT, PT, UP5, 0x40, 0x0 ;  /* 0x000000000000781c */ /* 0x000fe40003f2e858 */
[----:B------:R-:W-:Y:S02]  /*87a0*/  ISETP.LT.OR P0, PT, R4, 0x11, P0 ;  /* 0x000000110400780c */ /* 0x000fe40000701670 */
[C---:B------:R-:W-:Y:S02]  /*87b0*/  ISETP.GT.AND P1, PT, R3.reuse, 0x18, P1 ;  /* 0x000000180300780c */ /* 0x040fe40000f24270 */
[----:B------:R-:W-:Y:S02]  /*87c0*/  FSEL R176, R176, -INF , !P0 ;  /* 0xff800000b0b07808 */ /* 0x000fe40004000000 */
[----:B------:R-:W-:Y:S02]  /*87d0*/  ISETP.LT.OR P1, PT, R4, 0x19, P1 ;  /* 0x000000190400780c */ /* 0x000fe40000f21670 */
[C---:B------:R-:W-:Y:S02]  /*87e0*/  ISETP.GT.AND P0, PT, R3.reuse, 0x11, P2 ;  /* 0x000000110300780c */ /* 0x040fe40001704270 */
[----:B------:R-:W-:Y:S02]  /*87f0*/  FSEL R172, R170, -INF , !P1 ;  /* 0xff800000aaac7808 */ /* 0x000fe40004800000 */
[----:B------:R-:W-:Y:S02]  /*8800*/  PLOP3.LUT P1, PT, PT, PT, UP3, 0x40, 0x0 ;  /* 0x000000000000781c */ /* 0x000fe40003f2e838 */
[C---:B------:R-:W-:Y:S02]  /*8810*/  ISETP.LT.OR P0, PT, R4.reuse, 0x12, P0 ;  /* 0x000000120400780c */ /* 0x040fe40000701670 */
[----:B------:R-:W-:Y:S02]  /*8820*/  ISETP.GT.AND P1, PT, R3, 0x20, P1 ;  /* 0x000000200300780c */ /* 0x000fe40000f24270 */
[----:B------:R-:W-:Y:S02]  /*8830*/  FSEL R175, R175, -INF , !P0 ;  /* 0xff800000afaf7808 */ /* 0x000fe40004000000 */
[----:B------:R-:W-:Y:S02]  /*8840*/  ISETP.LT.OR P1, PT, R4, 0x21, P1 ;  /* 0x000000210400780c */ /* 0x000fe40000f21670 */
[----:B------:R-:W-:Y:S02]  /*8850*/  PLOP3.LUT P0, PT, PT, PT, UP4, 0x40, 0x0 ;  /* 0x000000000000781c */ /* 0x000fe40003f0e848 */
[----:B------:R-:W-:Y:S01]  /*8860*/  FSEL R178, R21, -INF , !P1 ;  /* 0xff80000015b27808 */ /* 0x000fe20004800000 */
[----:B------:R-:W-:Y:S01]  /*8870*/  FMUL.FTZ R21, R2, R141 ;  /* 0x0000008d02157220 */ /* 0x000fe20000410000 */
[C---:B------:R-:W-:Y:S01]  /*8880*/  ISETP.GT.AND P0, PT, R3.reuse, 0x19, P0 ;  /* 0x000000190300780c */ /* 0x040fe20000704270 */
[----:B------:R-:W3:Y:S01]  /*8890*/  LDL.LU R141, [R1+0x24] ;  /* 0x00002400018d7983 */ /* 0x000ee20000300800 */
[----:B------:R-:W-:Y:S02]  /*88a0*/  PLOP3.LUT P1, PT, PT, PT, UP1, 0x40, 0x0 ;  /* 0x000000000000781c */ /* 0x000fe40003f2e818 */
[C---:B------:R-:W-:Y:S02]  /*88b0*/  ISETP.LT.OR P0, PT, R4.reuse, 0x1a, P0 ;  /* 0x0000001a0400780c */ /* 0x040fe40000701670 */
[----:B------:R-:W-:Y:S02]  /*88c0*/  ISETP.GT.AND P1, PT, R3, 0x28, P1 ;  /* 0x000000280300780c */ /* 0x000fe40000f24270 */
[----:B------:R-:W-:Y:S02]  /*88d0*/  FSEL R173, R169, -INF , !P0 ;  /* 0xff800000a9ad7808 */ /* 0x000fe40004000000 */
[----:B------:R-:W-:Y:S02]  /*88e0*/  PLOP3.LUT P0, PT, PT, PT, UP2, 0x40, 0x0 ;  /* 0x000000000000781c */ /* 0x000fe40003f0e828 */
[C---:B------:R-:W-:Y:S02]  /*88f0*/  ISETP.LT.OR P1, PT, R4.reuse, 0x29, P1 ;  /* 0x000000290400780c */ /* 0x040fe40000f21670 */
[----:B------:R-:W-:Y:S02]  /*8900*/  ISETP.GT.AND P0, PT, R3, 0x21, P0 ;  /* 0x000000210300780c */ /* 0x000fe40000704270 */
[----:B------:R-:W-:Y:S02]  /*8910*/  FSEL R177, R23, -INF , !P1 ;  /* 0xff80000017b17808 */ /* 0x000fe40004800000 */
[----:B------:R-:W-:Y:S02]  /*8920*/  ISETP.LT.OR P0, PT, R4, 0x22, P0 ;  /* 0x000000220400780c */ /* 0x000fe40000701670 */
[----:B-1----:R-:W-:Y:S02]  /*8930*/  F2FP.PACK_AB R170, R16, R17 ;  /* 0x0000001110aa723e */ /* 0x002fe400000000ff */
[----:B------:R-:W-:Y:S01]  /*8940*/  FSEL R179, R20, -INF , !P0 ;  /* 0xff80000014b37808 */ /* 0x000fe20004000000 */
[----:B------:R-:W-:Y:S01]  /*8950*/  FMUL.FTZ R20, R2, R140 ;  /* 0x0000008c02147220 */ /* 0x000fe20000410000 */
[----:B------:R-:W-:Y:S01]  /*8960*/  PLOP3.LUT P0, PT, PT, PT, UP0, 0x40, 0x0 ;  /* 0x000000000000781c */ /* 0x000fe20003f0e808 */
[----:B------:R-:W-:Y:S01]  /*8970*/  UISETP.GT.AND UP0, UPT, UR8, UR10, UPT ;  /* 0x0000000a0800728c */ /* 0x000fe2000bf04270 */
[----:B------:R-:W-:Y:S01]  /*8980*/  MOV R140, R19 ;  /* 0x00000013008c7202 */ /* 0x000fe20000000f00 */
[----:B------:R-:W-:Y:S01]  /*8990*/  UIADD3 UR8, UR8, -0x1, URZ ;  /* 0xffffffff08087890 */ /* 0x000fe2000fffe03f */
[----:B------:R-:W-:Y:S04]  /*89a0*/  ISETP.GT.AND P0, PT, R3, 0x29, P0 ;  /* 0x000000290300780c */ /* 0x000fe80000704270 */
[----:B------:R-:W-:Y:S04]  /*89b0*/  ISETP.LT.OR P0, PT, R4, 0x2a, P0 ;  /* 0x0000002a0400780c */ /* 0x000fe80000701670 */
[----:B------:R-:W-:Y:S01]  /*89c0*/  FSEL R132, R22, -INF , !P0 ;  /* 0xff80000016847808 */ /* 0x000fe20004000000 */
[C---:B--2---:R-:W-:Y:S02]  /*89d0*/  FFMA.FTZ R0, R2.reuse, R5, R8 ;  /* 0x0000000502007223 */ /* 0x044fe40000010008 */
[----:B------:R-:W-:Y:S01]  /*89e0*/  FMUL.FTZ R8, R2, R152 ;  /* 0x0000009802087220 */ /* 0x000fe20000410000 */
[----:B------:R-:W-:Y:S01]  /*89f0*/  MOV R152, R24 ;  /* 0x0000001800987202 */ /* 0x000fe20000000f00 */
[----:B------:R-:W-:Y:S01]  /*8a00*/  FADD.FTZ R4, R18, R0 ;  /* 0x0000000012047221 */ /* 0x000fe20000010000 */
[----:B------:R-:W-:Y:S01]  /*8a10*/  FMNMX.FTZ R0, R6, R134, !PT ;  /* 0x0000008606007209 */ /* 0x000fe20007810000 */
[C---:B------:R-:W-:Y:S02]  /*8a20*/  FMUL.FTZ R24, R2.reuse, R136 ;  /* 0x0000008802187220 */ /* 0x040fe40000410000 */
[----:B------:R-:W-:Y:S01]  /*8a30*/  FMUL.FTZ R5, R2, R157 ;  /* 0x0000009d02057220 */ /* 0x000fe20000410000 */
[----:B------:R-:W-:Y:S01]  /*8a40*/  FMNMX.FTZ R0, R7, R0, !PT ;  /* 0x0000000007007209 */ /* 0x000fe20007810000 */
[----:B------:R-:W-:Y:S01]  /*8a50*/  MUFU.EX2 R152, R152 ;  /* 0x0000009800987308 */ /* 0x000fe20000000800 */
        /* <DEDUP_REMOVED lines=14> */
[----:B-1----:R-:W-:Y:S01]  /*8b40*/  FMNMX.FTZ R3, R0, R3, !PT ;  /* 0x0000000300037209 */ /* 0x002fe20007810000 */
[----:B------:R-:W-:Y:S02]  /*8b50*/  FADD.FTZ R0, R17, R4 ;  /* 0x0000000411007221 */ /* 0x000fe40000010000 */
[----:B------:R-:W-:Y:S01]  /*8b60*/  FMUL.FTZ R4, R2, R156 ;  /* 0x0000009c02047220 */ /* 0x000fe20000410000 */
[C---:B------:R-:W-:Y:S01]  /*8b70*/  FSETP.NEU.FTZ.AND P0, PT, R3.reuse, -INF , PT ;  /* 0xff8000000300780b */ /* 0x040fe20003f1d000 */
[----:B------:R-:W-:Y:S01]  /*8b80*/  FADD.FTZ R11, R16, R0 ;  /* 0x00000000100b7221 */ /* 0x000fe20000010000 */
[----:B------:R-:W-:Y:S01]  /*8b90*/  MOV R156, R27 ;  /* 0x0000001b009c7202 */ /* 0x000fe20000000f00 */
[C---:B------:R-:W-:Y:S01]  /*8ba0*/  FMUL.FTZ R16, R2.reuse, R144 ;  /* 0x0000009002107220 */ /* 0x040fe20000410000 */
[C---:B------:R-:W-:Y:S01]  /*8bb0*/  FSEL R0, R3.reuse, RZ, P0 ;  /* 0x000000ff03007208 */ /* 0x040fe20000000000 */
[----:B------:R-:W-:Y:S01]  /*8bc0*/  FMUL.FTZ R17, R2, R145 ;  /* 0x0000009102117220 */ /* 0x000fe20000410000 */
[----:B------:R-:W-:Y:S02]  /*8bd0*/  MOV R145, R26 ;  /* 0x0000001a00917202 */ /* 0x000fe40000000f00 */
[----:B------:R-:W-:Y:S01]  /*8be0*/  MOV R149, R11 ;  /* 0x0000000b00957202 */ /* 0x000fe20000000f00 */
[----:B------:R-:W-:Y:S01]  /*8bf0*/  FADD.FTZ R0, -R0, R134 ;  /* 0x0000008600007221 */ /* 0x000fe20000010100 */
[----:B------:R-:W-:Y:S01]  /*8c00*/  MUFU.EX2 R156, R156 ;  /* 0x0000009c009c7308 */ /* 0x000fe20000000800 */
[----:B------:R-:W-:Y:S02]  /*8c10*/  FMUL.FTZ R134, R3, c[0x0][0x2d0] ;  /* 0x0000b40003867a20 */ /* 0x000fe40000410000 */
[----:B------:R-:W-:Y:S03]  /*8c20*/  FMUL.FTZ R0, R0, c[0x0][0x2d0] ;  /* 0x0000b40000007a20 */ /* 0x000fe60000410000 */
[----:B------:R-:W-:Y:S02]  /*8c30*/  FSEL R134, R134, RZ, P0 ;  /* 0x000000ff86867208 */ /* 0x000fe40000000000 */
[----:B------:R-:W-:Y:S02]  /*8c40*/  PLOP3.LUT P0, PT, PT, PT, UP0, 0x80, 0x0 ;  /* 0x000000000000781c */ /* 0x000fe40003f0f008 */
[----:B------:R-:W1:Y:S01]  /*8c50*/  MUFU.EX2 R0, R0 ;  /* 0x0000000000007308 */ /* 0x000e620000000800 */
[--C-:B------:R-:W-:Y:S02]  /*8c60*/  FFMA.FTZ R169, R6, c[0x0][0x2d0], -R134.reuse ;  /* 0x0000b40006a97a23 */ /* 0x100fe40000010886 */
[--C-:B------:R-:W-:Y:S02]  /*8c70*/  FFMA.FTZ R7, R7, c[0x0][0x2d0], -R134.reuse ;  /* 0x0000b40007077a23 */ /* 0x100fe40000010886 */
[--C-:B------:R-:W-:Y:S05]  /*8c80*/  FFMA.FTZ R2, R10, c[0x0][0x2d0], -R134.reuse ;  /* 0x0000b4000a027a23 */ /* 0x100fea0000010886 */
[----:B------:R-:W3:Y:S10]  /*8c90*/  MUFU.EX2 R169, R169 ;  /* 0x000000a900a97308 */ /* 0x000ef40000000800 */
[----:B------:R-:W2:Y:S01]  /*8ca0*/  MUFU.EX2 R144, R7 ;  /* 0x0000000700907308 */ /* 0x000ea20000000800 */
[C---:B-1----:R-:W-:Y:S02]  /*8cb0*/  FMUL.FTZ R26, R0.reuse, R138 ;  /* 0x0000008a001a7220 */ /* 0x042fe40000410000 */
[C---:B------:R-:W-:Y:S02]  /*8cc0*/  FMUL.FTZ R27, R0.reuse, R139 ;  /* 0x0000008b001b7220 */ /* 0x040fe40000410000 */
[----:B------:R-:W1:Y:S01]  /*8cd0*/  LDSM.16.MT88.4 R136, [R236+0x100] ;  /* 0x00010000ec88783b */ /* 0x000e620000004200 */
[C---:B------:R-:W-:Y:S02]  /*8ce0*/  FMUL.FTZ R11, R0.reuse, R155 ;  /* 0x0000009b000b7220 */ /* 0x040fe40000410000 */
[C---:B------:R-:W-:Y:S02]  /*8cf0*/  FMUL.FTZ R22, R0.reuse, R142 ;  /* 0x0000008e00167220 */ /* 0x040fe40000410000 */
[C---:B------:R-:W-:Y:S02]  /*8d00*/  FMUL.FTZ R23, R0.reuse, R143 ;  /* 0x0000008f00177220 */ /* 0x040fe40000410000 */
[C---:B------:R-:W-:Y:S01]  /*8d10*/  FMUL.FTZ R6, R0.reuse, R158 ;  /* 0x0000009e00067220 */ /* 0x040fe20000410000 */
[----:B------:R-:W-:Y:S01]  /*8d20*/  MOV R158, R145 ;  /* 0x00000091009e7202 */ /* 0x000fe20000000f00 */
[C---:B------:R-:W-:Y:S01]  /*8d30*/  FMUL.FTZ R10, R0.reuse, R154 ;  /* 0x0000009a000a7220 */ /* 0x040fe20000410000 */
[----:B------:R-:W-:Y:S01]  /*8d40*/  MOV R154, R149 ;  /* 0x00000095009a7202 */ /* 0x000fe20000000f00 */
[C---:B------:R-:W-:Y:S01]  /*8d50*/  FMUL.FTZ R14, R0.reuse, R150 ;  /* 0x00000096000e7220 */ /* 0x040fe20000410000 */
[----:B------:R-:W-:Y:S01]  /*8d60*/  MUFU.EX2 R145, R157 ;  /* 0x0000009d00917308 */ /* 0x000fe20000000800 */
[C---:B------:R-:W-:Y:S02]  /*8d70*/  FMUL.FTZ R15, R0.reuse, R151 ;  /* 0x00000097000f7220 */ /* 0x040fe40000410000 */
[----:B---3--:R-:W-:Y:S01]  /*8d80*/  FFMA.FTZ R151, R0, R141, R169 ;  /* 0x0000008d00977223 */ /* 0x008fe200000100a9 */
[----:B--2---:R-:W-:Y:S01]  /*8d90*/  F2FP.PACK_AB R169, R144, R169 ;  /* 0x000000a990a9723e */ /* 0x004fe200000000ff */
[C---:B------:R-:W-:Y:S01]  /*8da0*/  FMUL.FTZ R7, R0.reuse, R159 ;  /* 0x0000009f00077220 */ /* 0x040fe20000410000 */
[----:B------:R-:W-:Y:S01]  /*8db0*/  MOV R159, R140 ;  /* 0x0000008c009f7202 */ /* 0x000fe20000000f00 */
[C---:B------:R-:W-:Y:S01]  /*8dc0*/  FMUL.FTZ R18, R0.reuse, R146 ;  /* 0x0000009200127220 */ /* 0x040fe20000410000 */
[----:B------:R-:W-:Y:S01]  /*8dd0*/  LDSM.16.MT88.4 R140, [R236+0x900] ;  /* 0x00090000ec8c783b */ /* 0x000fe20000004200 */
        /* <DEDUP_REMOVED lines=56> */
[--C-:B------:R-:W-:Y:S02]  /*9160*/  FFMA.FTZ R0, R171, c[0x0][0x2d0], -R134.reuse ;  /* 0x0000b400ab007a23 */ /* 0x100fe40000010886 */
[----:B------:R-:W-:Y:S02]  /*9170*/  FADD.FTZ R144, R144, R151 ;  /* 0x0000009790907221 */ /* 0x000fe40000010000 */
[----:B------:R-:W2:Y:S02]  /*9180*/  MUFU.EX2 R146, R0 ;  /* 0x0000000000927308 */ /* 0x000ea40000000800 */
[----:B--2---:R-:W-:Y:S01]  /*9190*/  F2FP.PACK_AB R171, R146, R147 ;  /* 0x0000009392ab723e */ /* 0x004fe200000000ff */
[--C-:B------:R-:W-:Y:S07]  /*91a0*/  FFMA.FTZ R0, R176, c[0x0][0x2d0], -R134.reuse ;  /* 0x0000b400b0007a23 */ /* 0x100fee0000010886 */
[----:B------:R-:W-:Y:S01]  /*91b0*/  MUFU.EX2 R176, R159 ;  /* 0x0000009f00b07308 */ /* 0x000fe20000000800 */
[C---:B-1----:R-:W-:Y:S09]  /*91c0*/  HMMA.16816.F32 R4, R168.reuse, R136, R4 ;  /* 0x00000088a804723c */ /* 0x042ff20000001804 */
[----:B------:R1:W-:Y:S01]  /*91d0*/  MUFU.EX2 R149, R0 ;  /* 0x0000000000957308 */ /* 0x0003e20000000800 */
[C---:B------:R-:W-:Y:S01]  /*91e0*/  HMMA.16816.F32 R8, R168.reuse, R138, R8 ;  /* 0x0000008aa808723c */ /* 0x040fe20000001808 */
[----:B------:R-:W2:Y:S02]  /*91f0*/  LDSM.16.MT88.4 R136, [R237+0x100] ;  /* 0x00010000ed88783b */ /* 0x000ea40000004200 */
[--C-:B-1----:R-:W-:Y:S06]  /*9200*/  FFMA.FTZ R0, R175, c[0x0][0x2d0], -R134.reuse ;  /* 0x0000b400af007a23 */ /* 0x102fec0000010886 */
[----:B------:R1:W3:Y:S01]  /*9210*/  MUFU.EX2 R150, R0 ;  /* 0x0000000000967308 */ /* 0x0002e20000000800 */
[C---:B--2---:R-:W-:Y:S08]  /*9220*/  HMMA.16816.F32 R12, R168.reuse, R136, R12 ;  /* 0x00000088a80c723c */ /* 0x044ff0000000180c */
[C---:B------:R-:W-:Y:S01]  /*9230*/  HMMA.16816.F32 R16, R168.reuse, R138, R16 ;  /* 0x0000008aa810723c */ /* 0x040fe20000001810 */
[----:B------:R-:W2:Y:S03]  /*9240*/  LDSM.16.MT88.4 R136, [R240+0x100] ;  /* 0x00010000f088783b */ /* 0x000ea60000004200 */
[--C-:B-1----:R-:W-:Y:S04]  /*9250*/  FFMA.FTZ R0, R172, c[0x0][0x2d0], -R134.reuse ;  /* 0x0000b400ac007a23 */ /* 0x102fe80000010886 */
[----:B------:R1:W-:Y:S04]  /*9260*/  MUFU.EX2 R148, R0 ;  /* 0x0000000000947308 */ /* 0x0003e80000000800 */
[----:B-1----:R-:W-:Y:S06]  /*9270*/  FFMA.FTZ R0, R173, c[0x0][0x2d0], -R134 ;  /* 0x0000b400ad007a23 */ /* 0x002fec0000010886 */
[----:B------:R1:W4:Y:S01]  /*9280*/  MUFU.EX2 R174, R0 ;  /* 0x0000000000ae7308 */ /* 0x0003220000000800 */
[C---:B--2---:R-:W-:Y:S08]  /*9290*/  HMMA.16816.F32 R20, R168.reuse, R136, R20 ;  /* 0x00000088a814723c */ /* 0x044ff00000001814 */
[C---:B------:R-:W-:Y:S01]  /*92a0*/  HMMA.16816.F32 R24, R168.reuse, R138, R24 ;  /* 0x0000008aa818723c */ /* 0x040fe20000001818 */
[----:B------:R-:W2:Y:S03]  /*92b0*/  LDSM.16.MT88.4 R136, [R239+0x100] ;  /* 0x00010000ef88783b */ /* 0x000ea60000004200 */
[----:B-1----:R-:W-:Y:S02]  /*92c0*/  FADD.FTZ R0, R2, R154 ;  /* 0x0000009a02007221 */ /* 0x002fe40000010000 */
[----:B------:R-:W1:Y:S02]  /*92d0*/  MUFU.EX2 R154, R158 ;  /* 0x0000009e009a7308 */ /* 0x000e640000000800 */
[----:B------:R-:W-:Y:S04]  /*92e0*/  FADD.FTZ R151, R145, R0 ;  /* 0x0000000091977221 */ /* 0x000fe80000010000 */
[----:B------:R-:W-:Y:S01]  /*92f0*/  FADD.FTZ R0, R147, R144 ;  /* 0x0000009093007221 */ /* 0x000fe20000010000 */
        /* <DEDUP_REMOVED lines=36> */
[C---:B--2---:R-:W-:Y:S07]  /*9540*/  HMMA.16816.F32 R124, R168.reuse, R136, R124 ;  /* 0x00000088a87c723c */ /* 0x044fee000000187c */
[----:B------:R-:W-:Y:S01]  /*9550*/  F2FP.PACK_AB R136, R145, R2 ;  /* 0x000000029188723e */ /* 0x000fe200000000ff */
[----:B------:R-:W-:Y:S04]  /*9560*/  HMMA.16816.F32 R128, R168, R138, R128 ;  /* 0x0000008aa880723c */ /* 0x000fe80000001880 */
[----:B---3--:R-:W-:Y:S01]  /*9570*/  F2FP.PACK_AB R137, R150, R149 ;  /* 0x000000959689723e */ /* 0x008fe200000000ff */
[----:B------:R-:W-:Y:S02]  /*9580*/  FADD.FTZ R2, R146, R0 ;  /* 0x0000000092027221 */ /* 0x000fe40000010000 */
[----:B------:R-:W-:Y:S01]  /*9590*/  F2FP.PACK_AB R138, R157, R156 ;  /* 0x0000009c9d8a723e */ /* 0x000fe200000000ff */
[----:B------:R-:W-:Y:S01]  /*95a0*/  LDSM.16.MT88.4 R144, [R239+0x5100] ;  /* 0x00510000ef90783b */ /* 0x000fe20000004200 */
[----:B----4-:R-:W-:Y:S03]  /*95b0*/  F2FP.PACK_AB R139, R174, R148 ;  /* 0x00000094ae8b723e */ /* 0x010fe600000000ff */
[----:B------:R-:W-:Y:S01]  /*95c0*/  FFMA.FTZ R0, R178, c[0x0][0x2d0], -R134 ;  /* 0x0000b400b2007a23 */ /* 0x000fe20000010886 */
[----:B-1----:R-:W-:Y:S01]  /*95d0*/  MOV R178, R154 ;  /* 0x0000009a00b27202 */ /* 0x002fe20000000f00 */
[----:B------:R-:W-:Y:S02]  /*95e0*/  FADD.FTZ R2, R149, R2 ;  /* 0x0000000295027221 */ /* 0x000fe40000010000 */
[C---:B------:R-:W-:Y:S01]  /*95f0*/  HMMA.16816.F32 R4, R136.reuse, R140, R4 ;  /* 0x0000008c8804723c */ /* 0x040fe20000001804 */
[----:B------:R1:W-:Y:S04]  /*9600*/  MUFU.EX2 R172, R0 ;  /* 0x0000000000ac7308 */ /* 0x0003e80000000800 */
[----:B------:R-:W-:Y:S03]  /*9610*/  FADD.FTZ R2, R150, R2 ;  /* 0x0000000296027221 */ /* 0x000fe60000010000 */
[C---:B------:R-:W-:Y:S01]  /*9620*/  HMMA.16816.F32 R8, R136.reuse, R142, R8 ;  /* 0x0000008e8808723c */ /* 0x040fe20000001808 */
[----:B------:R-:W2:Y:S03]  /*9630*/  LDSM.16.MT88.4 R140, [R237+0x900] ;  /* 0x00090000ed8c783b */ /* 0x000ea60000004200 */
[--C-:B-1----:R-:W-:Y:S01]  /*9640*/  FFMA.FTZ R0, R179, c[0x0][0x2d0], -R134.reuse ;  /* 0x0000b400b3007a23 */ /* 0x102fe20000010886 */
[----:B------:R-:W-:Y:S03]  /*9650*/  MOV R179, R153 ;  /* 0x0000009900b37202 */ /* 0x000fe60000000f00 */
[----:B------:R1:W3:Y:S01]  /*9660*/  MUFU.EX2 R173, R0 ;  /* 0x0000000000ad7308 */ /* 0x0002e20000000800 */
[----:B------:R-:W-:Y:S01]  /*9670*/  F2FP.PACK_AB R170, R178, R179 ;  /* 0x000000b3b2aa723e */ /* 0x000fe200000000ff */
[C---:B--2---:R-:W-:Y:S03]  /*9680*/  HMMA.16816.F32 R12, R136.reuse, R140, R12 ;  /* 0x0000008c880c723c */ /* 0x044fe6000000180c */
[--C-:B-1----:R-:W-:Y:S01]  /*9690*/  FFMA.FTZ R0, R177, c[0x0][0x2d0], -R134.reuse ;  /* 0x0000b400b1007a23 */ /* 0x102fe20000010886 */
[----:B------:R-:W-:Y:S01]  /*96a0*/  MOV R177, R152 ;  /* 0x0000009800b17202 */ /* 0x000fe20000000f00 */
[----:B------:R-:W-:Y:S01]  /*96b0*/  FFMA.FTZ R134, R132, c[0x0][0x2d0], -R134 ;  /* 0x0000b40084867a23 */ /* 0x000fe20000010886 */
[----:B------:R-:W-:Y:S02]  /*96c0*/  LDSM.16.MT88.4 R152, [R236+0x1100] ;  /* 0x00110000ec98783b */ /* 0x000fe40000004200 */
[C---:B------:R-:W-:Y:S01]  /*96d0*/  HMMA.16816.F32 R16, R136.reuse, R142, R16 ;  /* 0x0000008e8810723c */ /* 0x040fe20000001810 */
[----:B------:R1:W-:Y:S03]  /*96e0*/  MUFU.EX2 R132, R0 ;  /* 0x0000000000847308 */ /* 0x0003e60000000800 */
[----:B------:R-:W-:Y:S02]  /*96f0*/  F2FP.PACK_AB R168, R177, R176 ;  /* 0x000000b0b1a8723e */ /* 0x000fe400000000ff */
[----:B---3--:R-:W-:Y:S01]  /*9700*/  F2FP.PACK_AB R169, R173, R172 ;  /* 0x000000acada9723e */ /* 0x008fe200000000ff */
[----:B------:R-:W2:Y:S04]  /*9710*/  LDSM.16.MT88.4 R140, [R240+0x900] ;  /* 0x00090000f08c783b */ /* 0x000ea80000004200 */
[----:B------:R-:W3:Y:S01]  /*9720*/  MUFU.EX2 R134, R134 ;  /* 0x0000008600867308 */ /* 0x000ee20000000800 */
[----:B-1----:R-:W-:Y:S04]  /*9730*/  FADD.FTZ R0, R156, R151 ;  /* 0x000000979c007221 */ /* 0x002fe80000010000 */
[----:B------:R-:W-:Y:S02]  /*9740*/  FADD.FTZ R175, R157, R0 ;  /* 0x000000009daf7221 */ /* 0x000fe40000010000 */
[----:B------:R-:W-:Y:S02]  /*9750*/  FADD.FTZ R0, R148, R2 ;  /* 0x0000000294007221 */ /* 0x000fe40000010000 */
[----:B------:R-:W-:Y:S01]  /*9760*/  FADD.FTZ R2, R176, R175 ;  /* 0x000000afb0027221 */ /* 0x000fe20000010000 */
[----:B---3--:R-:W-:Y:S01]  /*9770*/  F2FP.PACK_AB R171, R134, R132 ;  /* 0x0000008486ab723e */ /* 0x008fe200000000ff */
[----:B------:R-:W-:Y:S02]  /*9780*/  FADD.FTZ R0, R174, R0 ;  /* 0x00000000ae007221 */ /* 0x000fe40000010000 */
[----:B------:R-:W-:Y:S02]  /*9790*/  FADD.FTZ R2, R177, R2 ;  /* 0x00000002b1027221 */ /* 0x000fe40000010000 */
[----:B------:R-:W-:Y:S02]  /*97a0*/  FADD.FTZ R0, R172, R0 ;  /* 0x00000000ac007221 */ /* 0x000fe40000010000 */
[----:B------:R-:W-:Y:S02]  /*97b0*/  FADD.FTZ R2, R179, R2 ;  /* 0x00000002b3027221 */ /* 0x000fe40000010000 */
[----:B------:R-:W-:Y:S01]  /*97c0*/  FADD.FTZ R0, R173, R0 ;  /* 0x00000000ad007221 */ /* 0x000fe20000010000 */
[C---:B--2---:R-:W-:Y:S03]  /*97d0*/  HMMA.16816.F32 R20, R136.reuse, R140, R20 ;  /* 0x0000008c8814723c */ /* 0x044fe60000001814 */
[----:B------:R-:W-:Y:S01]  /*97e0*/  FADD.FTZ R0, R132, R0 ;  /* 0x0000000084007221 */ /* 0x000fe20000010000 */
[-C--:B------:R-:W-:Y:S03]  /*97f0*/  MOV R132, R3.reuse ;  /* 0x0000000300847202 */ /* 0x080fe60000000f00 */
[----:B------:R-:W-:Y:S01]  /*9800*/  FADD.FTZ R0, R134, R0 ;  /* 0x0000000086007221 */ /* 0x000fe20000010000 */
[C---:B------:R-:W-:Y:S01]  /*9810*/  HMMA.16816.F32 R24, R136.reuse, R142, R24 ;  /* 0x0000008e8818723c */ /* 0x040fe20000001818 */
[----:B------:R-:W1:Y:S03]  /*9820*/  LDSM.16.MT88.4 R140, [R239+0x900] ;  /* 0x00090000ef8c783b */ /* 0x000e660000004200 */
[----:B------:R-:W-:Y:S04]  /*9830*/  MOV R134, R3 ;  /* 0x0000000300867202 */ /* 0x000fe80000000f00 */
        /* <DEDUP_REMOVED lines=34> */
[C---:B------:R-:W-:Y:S08]  /*9a60*/  HMMA.16816.F32 R120, R136.reuse, R142, R120 ;  /* 0x0000008e8878723c */ /* 0x040ff00000001878 */
[C---:B------:R-:W-:Y:S08]  /*9a70*/  HMMA.16816.F32 R124, R136.reuse, R144, R124 ;  /* 0x00000090887c723c */ /* 0x040ff0000000187c */
[----:B------:R-:W-:Y:S01]  /*9a80*/  HMMA.16816.F32 R128, R136, R146, R128 ;  /* 0x000000928880723c */ /* 0x000fe20000001880 */
[----:B------:R-:W1:Y:S07]  /*9a90*/  LDSM.16.MT88.4 R144, [R237+0x1100] ;  /* 0x00110000ed90783b */ /* 0x000e6e0000004200 */
[C---:B------:R-:W-:Y:S01]  /*9aa0*/  HMMA.16816.F32 R156, R168.reuse, R152, R4 ;  /* 0x00000098a89c723c */ /* 0x040fe20000001804 */
[----:B------:R-:W2:Y:S07]  /*9ab0*/  LDSM.16.MT88.4 R136, [R240+0x1100] ;  /* 0x00110000f088783b */ /* 0x000eae0000004200 */
[C---:B------:R-:W-:Y:S01]  /*9ac0*/  HMMA.16816.F32 R152, R168.reuse, R154, R8 ;  /* 0x0000009aa898723c */ /* 0x040fe20000001808 */
[----:B------:R-:W3:Y:S08]  /*9ad0*/  LDSM.16.MT88.4 R4, [R239+0x1100] ;  /* 0x00110000ef04783b */ /* 0x000ef00000004200 */
[----:B------:R-:W4:Y:S01]  /*9ae0*/  LDSM.16.MT88.4 R8, [R236+0x2900] ;  /* 0x00290000ec08783b */ /* 0x000f220000004200 */
[C---:B-1----:R-:W-:Y:S07]  /*9af0*/  HMMA.16816.F32 R148, R168.reuse, R144, R12 ;  /* 0x00000090a894723c */ /* 0x042fee000000180c */
[----:B------:R-:W1:Y:S01]  /*9b00*/  LDSM.16.MT88.4 R12, [R237+0x2900] ;  /* 0x00290000ed0c783b */ /* 0x000e620000004200 */
[C---:B------:R-:W-:Y:S08]  /*9b10*/  HMMA.16816.F32 R144, R168.reuse, R146, R16 ;  /* 0x00000092a890723c */ /* 0x040ff00000001810 */
[C---:B--2---:R-:W-:Y:S08]  /*9b20*/  HMMA.16816.F32 R140, R168.reuse, R136, R20 ;  /* 0x00000088a88c723c */ /* 0x044ff00000001814 */
[C---:B------:R-:W-:Y:S08]  /*9b30*/  HMMA.16816.F32 R136, R168.reuse, R138, R24 ;  /* 0x0000008aa888723c */ /* 0x040ff00000001818 */
[C---:B---3--:R-:W-:Y:S08]  /*9b40*/  HMMA.16816.F32 R28, R168.reuse, R4, R28 ;  /* 0x00000004a81c723c */ /* 0x048ff0000000181c */
[C---:B------:R-:W-:Y:S01]  /*9b50*/  HMMA.16816.F32 R32, R168.reuse, R6, R32 ;  /* 0x00000006a820723c */ /* 0x040fe20000001820 */
[----:B------:R-:W2:Y:S07]  /*9b60*/  LDSM.16.MT88.4 R4, [R240+0x2900] ;  /* 0x00290000f004783b */ /* 0x000eae0000004200 */
[C---:B----4-:R-:W-:Y:S08]  /*9b70*/  HMMA.16816.F32 R36, R168.reuse, R8, R36 ;  /* 0x00000008a824723c */ /* 0x050ff00000001824 */
        /* <DEDUP_REMOVED lines=30> */
[C---:B--2---:R-:W-:Y:S07]  /*9d60*/  HMMA.16816.F32 R124, R168.reuse, R4, R124 ;  /* 0x00000004a87c723c */ /* 0x044fee000000187c */
[----:B------:R-:W-:Y:S01]  /*9d70*/  FADD.FTZ R4, R178, R2 ;  /* 0x00000002b2047221 */ /* 0x000fe20000010000 */
[----:B------:R-:W-:Y:S04]  /*9d80*/  HMMA.16816.F32 R128, R168, R6, R128 ;  /* 0x00000006a880723c */ /* 0x000fe80000001880 */
[----:B------:R1:W-:Y:S01]  /*9d90*/  STL [R1+0x20], R4 ;  /* 0x0000200401007387 */ /* 0x0003e20000100800 */
[----:B------:R-:W-:Y:S03]  /*9da0*/  MOV R2, R133 ;  /* 0x0000008500027202 */ /* 0x000fe60000000f00 */
[----:B------:R1:W-:Y:S01]  /*9db0*/  STL [R1+0x24], R0 ;  /* 0x0000240001007387 */ /* 0x0003e20000100800 */
[----:B------:R-:W-:-:S05]  /*9dc0*/  @P0 BRA `(.L_x_357) ;  /* 0xffffc25000000947 */ /* 0x000fca000383ffff */
.L_x_346:
[----:B------:R-:W2:Y:S01]  /*9dd0*/  S2UR UR10, SR_CTAID.X ;  /* 0x00000000000a79c3 */ /* 0x000ea20000002500 */
[----:B------:R-:W-:-:S02]  /*9de0*/  UISETP.NE.AND UP1, UPT, UR14, URZ, UPT ;  /* 0x0000003f0e00728c */ /* 0x000fc4000bf25270 */
[----:B------:R-:W-:Y:S02]  /*9df0*/  UISETP.NE.AND UP0, UPT, UR13, URZ, UPT ;  /* 0x0000003f0d00728c */ /* 0x000fe4000bf05270 */
[----:B------:R-:W-:-:S04]  /*9e00*/  ULDC.64 UR4, c[0x0][0x2c8] ;  /* 0x0000b20000047ab9 */ /* 0x000fc80000000a00 */
[----:B------:R-:W-:Y:S01]  /*9e10*/  PLOP3.LUT P0, PT, PT, PT, UP0, 0x40, 0x0 ;  /* 0x000000000000781c */ /* 0x000fe20003f0e808 */
[----:B--2---:R-:W-:-:S04]  /*9e20*/  ULEA UR10, UR10, 0x7f, 0x7 ;  /* 0x0000007f0a0a7891 */ /* 0x004fc8000f8e383f */
[----:B------:R-:W-:-:S03]  /*9e30*/  UIMAD.WIDE.U32 UR18, UR10, UR4, URZ ;  /* 0x000000040a1272a5 */ /* 0x000fc6000f8e003f */
[----:B------:R-:W-:Y:S02]  /*9e40*/  ULDC UR4, c[0x0][0x168] ;  /* 0x00005a0000047ab9 */ /* 0x000fe40000000800 */
[----:B------:R-:W-:Y:S02]  /*9e50*/  @UP1 USHF.R.U32.HI UR10, URZ, UR5, UR19 ;  /* 0x000000053f0a1299 */ /* 0x000fe40008011613 */
[----:B------:R-:W-:Y:S02]  /*9e60*/  UIADD3 UR4, -UR4, 0x1, URZ ;  /* 0x0000000104047890 */ /* 0x000fe4000fffe13f */
[----:B------:R-:W-:Y:S02]  /*9e70*/  ULDC UR5, c[0x0][0x1d0] ;  /* 0x0000740000057ab9 */ /* 0x000fe40000000800 */
[----:B------:R-:W-:-:S03]  /*9e80*/  UIADD3 UR11, UR10, UR5, UR4 ;  /* 0x000000050a0b7290 */ /* 0x000fc6000fffe004 */
[----:B------:R-:W-:Y:S02]  /*9e90*/  ULDC UR10, c[0x0][0x324] ;  /* 0x0000c900000a7ab9 */ /* 0x000fe40000000800 */
[----:B------:R-:W-:Y:S01]  /*9ea0*/  UIADD3 UR10, UR11, -UR10, URZ ;  /* 0x8000000a0b0a7290 */ /* 0x000fe2000fffe03f */
[----:B------:R-:W-:Y:S05]  /*9eb0*/  @P0 BRA `(.L_x_358) ;  /* 0x0000014000000947 */ /* 0x000fea0003800000 */
        /* <DEDUP_REMOVED lines=11> */
.L_x_359:
[----:B------:R-:W-:Y:S02]  /*9f70*/  ULDC UR4, c[0x0][0x32c] ;  /* 0x0000cb0000047ab9 */ /* 0x000fe40000000800 */
[----:B------:R-:W-:-:S03]  /*9f80*/  UISETP.NE.AND UP0, UPT, UR4, 0x1, UPT ;  /* 0x000000010400788c */ /* 0x000fc6000bf05270 */
[----:B------:R-:W-:Y:S02]  /*9f90*/  ULDC.64 UR4, c[0x0][0x330] ;  /* 0x0000cc0000047ab9 */ /* 0x000fe40000000a00 */
[----:B------:R-:W-:-:S06]  /*9fa0*/  UIMAD.WIDE.U32 UR18, UR11, UR4, URZ ;  /* 0x000000040b1272a5 */ /* 0x000fcc000f8e003f */
[----:B------:R-:W-:Y:S02]  /*9fb0*/  @UP0 USHF.R.U32.HI UR11, URZ, UR5, UR19 ;  /* 0x000000053f0b0299 */ /* 0x000fe40008011613 */
.L_x_360:
[----:B------:R-:W-:Y:S02]  /*9fc0*/  ULDC UR4, c[0x0][0x32c] ;  /* 0x0000cb0000047ab9 */ /* 0x000fe40000000800 */
[----:B------:R-:W-:-:S04]  /*9fd0*/  UIMAD UR4, UR11, UR4, URZ ;  /* 0x000000040b0472a4 */ /* 0x000fc8000f8e023f */
[----:B------:R-:W-:-:S04]  /*9fe0*/  UISETP.LT.AND UP0, UPT, UR10, UR4, UPT ;  /* 0x000000040a00728c */ /* 0x000fc8000bf01270 */
[----:B------:R-:W-:-:S04]  /*9ff0*/  USEL UR10, UR10, UR4, !UP0 ;  /* 0x000000040a0a7287 */ /* 0x000fc8000c000000 */
.L_x_358:
[----:B------:R-:W-:-:S04]  /*a000*/  UIADD3 UR10, UR10, 0x2f, URZ ;  /* 0x0000002f0a0a7890 */ /* 0x000fc8000fffe03f */
[----:B------:R-:W-:-:S04]  /*a010*/  UIMAD.WIDE UR4, UR10, 0x2aaaaaab, URZ ;  /* 0x2aaaaaab0a0478a5 */ /* 0x000fc8000f8e023f */
        /* <DEDUP_REMOVED lines=9> */
[----:B-1----:R-:W4:Y:S04]  /*a0b0*/  LDL.64 R4, [R1+0x38] ;  /* 0x0000380001047983 */ /* 0x002f280000100a00 */
[----:B------:R-:W4:Y:S01]  /*a0c0*/  LDL.64 R2, [R1+0x30] ;  /* 0x0000300001027983 */ /* 0x000f220000100a00 */
[----:B--2---:R-:W-:-:S02]  /*a0d0*/  IADD3 R11, P0, R8, 0x40, RZ ;  /* 0x00000040080b7810 */ /* 0x004fc40007f1e0ff */
[----:B------:R-:W-:-:S03]  /*a0e0*/  IADD3 R10, P1, R8, 0x80, RZ ;  /* 0x00000080080a7810 */ /* 0x000fc60007f3e0ff */
[--C-:B---3--:R-:W-:Y:S01]  /*a0f0*/  IMAD.X R0, RZ, RZ, R7.reuse, P0 ;  /* 0x000000ffff007224 */ /* 0x108fe200000e0607 */
[----:B------:R-:W-:Y:S01]  /*a100*/  STL [R1+0x78], R11 ;  /* 0x0000780b01007387 */ /* 0x000fe20000100800 */
[----:B------:R-:W-:Y:S01]  /*a110*/  IADD3 R9, P0, R8, 0xc0, RZ ;  /* 0x000000c008097810 */ /* 0x000fe20007f1e0ff */
[--C-:B------:R-:W-:Y:S01]  /*a120*/  IMAD.X R8, RZ, RZ, R7.reuse, P1 ;  /* 0x000000ffff087224 */ /* 0x100fe200008e0607 */
[C---:B----4-:R-:W-:Y:S01]  /*a130*/  IADD3 R6, P1, R4.reuse, 0x80, RZ ;  /* 0x0000008004067810 */ /* 0x050fe20007f3e0ff */
[----:B------:R-:W-:Y:S02]  /*a140*/  STL [R1+0x70], R10 ;  /* 0x0000700a01007387 */ /* 0x000fe40000100800 */
[----:B------:R-:W-:Y:S01]  /*a150*/  IMAD.X R7, RZ, RZ, R7, P0 ;  /* 0x000000ffff077224 */ /* 0x000fe200000e0607 */
[C---:B------:R-:W-:Y:S01]  /*a160*/  IADD3 R5, P0, R4.reuse, 0xc0, RZ ;  /* 0x000000c004057810 */ /* 0x040fe20007f1e0ff */
[----:B------:R1:W-:Y:S04]  /*a170*/  STL [R1+0x74], R0 ;  /* 0x0000740001007387 */ /* 0x0003e80000100800 */
[----:B------:R-:W-:Y:S04]  /*a180*/  STL [R1+0x68], R9 ;  /* 0x0000680901007387 */ /* 0x000fe80000100800 */
[----:B------:R-:W-:Y:S01]  /*a190*/  STL [R1+0x6c], R8 ;  /* 0x00006c0801007387 */ /* 0x000fe20000100800 */
[----:B-1----:R-:W-:Y:S01]  /*a1a0*/  IADD3 R0, P2, R4, 0x40, RZ ;  /* 0x0000004004007810 */ /* 0x002fe20007f5e0ff */
[----:B------:R-:W-:-:S04]  /*a1b0*/  IMAD.X R4, RZ, RZ, R3, P1 ;  /* 0x000000ffff047224 */ /* 0x000fc800008e0603 */
[----:B------:R1:W-:Y:S04]  /*a1c0*/  STL [R1+0x60], R0 ;  /* 0x0000600001007387 */ /* 0x0003e80000100800 */
[----:B------:R-:W-:Y:S04]  /*a1d0*/  STL [R1+0x64], R7 ;  /* 0x0000640701007387 */ /* 0x000fe80000100800 */
[----:B------:R-:W-:Y:S01]  /*a1e0*/  STL [R1+0x58], R6 ;  /* 0x0000580601007387 */ /* 0x000fe20000100800 */
[----:B-1----:R-:W-:-:S05]  /*a1f0*/  IMAD.X R0, RZ, RZ, R3, P2 ;  /* 0x000000ffff007224 */ /* 0x002fca00010e0603 */
[----:B------:R1:W-:Y:S04]  /*a200*/  STL [R1+0x5c], R0 ;  /* 0x00005c0001007387 */ /* 0x0003e80000100800 */
[----:B------:R2:W-:Y:S01]  /*a210*/  STL [R1+0x50], R5 ;  /* 0x0000500501007387 */ /* 0x0005e20000100800 */
[----:B-1----:R-:W-:-:S05]  /*a220*/  IMAD.X R0, RZ, RZ, R3, P0 ;  /* 0x000000ffff007224 */ /* 0x002fca00000e0603 */
[----:B------:R2:W-:Y:S04]  /*a230*/  STL [R1+0x2c], R0 ;  /* 0x00002c0001007387 */ /* 0x0005e80000100800 */
[----:B------:R2:W-:Y:S02]  /*a240*/  STL [R1+0x54], R4 ;  /* 0x0000540401007387 */ /* 0x0005e40000100800 */
.L_x_364:
[----:B--2---:R-:W2:Y:S01]  /*a250*/  LDL R0, [R1] ;  /* 0x0000000001007983 */ /* 0x004ea20000100800 */
[----:B------:R-:W-:Y:S04]  /*a260*/  DEPBAR.LE SB0, 0x0 ;  /* 0x000080000000791a */ /* 0x000fe80000000000 */
[----:B------:R-:W-:Y:S01]  /*a270*/  BAR.SYNC.DEFER_BLOCKING 0x0 ;  /* 0x0000000000007b1d */ /* 0x000fe20000010000 */
[----:B------:R-:W-:Y:S01]  /*a280*/  UISETP.GT.AND UP0, UPT, UR9, UR8, UPT ;  /* 0x000000080900728c */ /* 0x000fe2000bf04270 */
[----:B------:R-:W-:Y:S05]  /*a290*/  MOV R2, R133 ;  /* 0x0000008500027202 */ /* 0x000fea0000000f00 */
        /* <DEDUP_REMOVED lines=13> */
[----:B------:R4:W-:Y:S01]  /*a370*/  STL.64 [R1+0x88], R8 ;  /* 0x0000880801007387 */ /* 0x0009e20000100a00 */
[----:B------:R-:W-:Y:S03]  /*a380*/  UIMAD UR11, UR11, UR4, URZ ;  /* 0x000000040b0b72a4 */ /* 0x000fe6000f8e023f */
[----:B------:R-:W3:Y:S01]  /*a390*/  LDL R12, [R1+0x4] ;  /* 0x00000400010c7983 */ /* 0x000ee20000100800 */
[----:B------:R-:W-:Y:S03]  /*a3a0*/  UIMAD UR11, UR8, UR5, UR11 ;  /* 0x00000005080b72a4 */ /* 0x000fe6000f8e020b */
[----:B------:R-:W3:Y:S01]  /*a3b0*/  LDL R22, [R1+0x78] ;  /* 0x0000780001167983 */ /* 0x000ee20000100800 */
[----:B------:R-:W-:Y:S02]  /*a3c0*/  UIADD3 UR4, UR19, UR11, URZ ;  /* 0x0000000b13047290 */ /* 0x000fe4000fffe03f */
[----:B------:R-:W-:Y:S01]  /*a3d0*/  UIMAD.WIDE.U32 UR18, UR18, 0x30, URZ ;  /* 0x00000030121278a5 */ /* 0x000fe2000f8e003f */
[----:B------:R-:W3:Y:S01]  /*a3e0*/  LDL R21, [R1+0x74] ;  /* 0x0000740001157983 */ /* 0x000ee20000100800 */
[----:B------:R-:W-:Y:S03]  /*a3f0*/  UIMAD UR4, UR4, 0x30, URZ ;  /* 0x00000030040478a4 */ /* 0x000fe6000f8e023f */
[----:B------:R-:W3:Y:S01]  /*a400*/  LDL R20, [R1+0x70] ;  /* 0x0000700001147983 */ /* 0x000ee20000100800 */
[----:B------:R-:W-:Y:S03]  /*a410*/  UIADD3 UR4, UR19, UR4, URZ ;  /* 0x0000000413047290 */ /* 0x000fe6000fffe03f */
[----:B------:R-:W3:Y:S04]  /*a420*/  LDL R15, [R1+0x6c] ;  /* 0x00006c00010f7983 */ /* 0x000ee80000100800 */
[----:B------:R-:W3:Y:S04]  /*a430*/  LDL R14, [R1+0x68] ;  /* 0x00006800010e7983 */ /* 0x000ee80000100800 */
[----:B----4-:R-:W4:Y:S04]  /*a440*/  LDL.64 R8, [R1+0x40] ;  /* 0x0000400001087983 */ /* 0x010f280000100a00 */
[----:B------:R-:W4:Y:S01]  /*a450*/  LDL R13, [R1+0x64] ;  /* 0x00006400010d7983 */ /* 0x000f220000100800 */
[----:B--2---:R-:W-:Y:S02]  /*a460*/  LOP3.LUT P2, RZ, R0, 0x1, RZ, 0xc0, !PT ;  /* 0x0000000100ff7812 */ /* 0x004fe4000784c0ff */
[----:B---3--:R-:W-:Y:S04]  /*a470*/  IADD3 R0, P1, R6, UR18, RZ ;  /* 0x0000001206007c10 */ /* 0x008fe8000ff3e0ff */
[C---:B------:R-:W-:Y:S02]  /*a480*/  LEA R4, P0, R0.reuse, c[0x0][0x1f8], 0x1 ;  /* 0x00007e0000047a11 */ /* 0x040fe400078008ff */
[----:B----4-:R-:W-:Y:S04]  /*a490*/  IADD3.X R3, R9, UR4, RZ, P1, !PT ;  /* 0x0000000409037c10 */ /* 0x010fe80008ffe4ff */
[----:B------:R-:W-:Y:S02]  /*a4a0*/  LEA.HI.X R5, R0, c[0x0][0x1fc], R3, 0x1, P0 ;  /* 0x00007f0000057a11 */ /* 0x000fe400000f0c03 */
[----:B------:R-:W-:Y:S03]  /*a4b0*/  IADD3 R0, P1, R22, UR18, RZ ;  /* 0x0000001216007c10 */ /* 0x000fe6000ff3e0ff */
        /* <DEDUP_REMOVED lines=24> */
[----:B------:R-:W-:Y:S02]  /*a640*/  @!P3 IMAD.X R5, R0, 0x1, R9, P1 ;  /* 0x000000010005b824 */ /* 0x000fe400008e0609 */
[----:B------:R2:W5:Y:S03]  /*a650*/  LDL.LU.64 R8, [R1+0x88] ;  /* 0x0000880001087983 */ /* 0x0005660000300a00 */
[----:B------:R-:W-:Y:S02]  /*a660*/  @!P3 LEA.HI.X R7, R4, c[0x0][0x1fc], R5, 0x1, P0 ;  /* 0x00007f000407ba11 */ /* 0x000fe400000f0c05 */
[----:B------:R-:W-:Y:S03]  /*a670*/  @!P3 IADD3 R5, P1, R3, R22, RZ ;  /* 0x000000160305b210 */ /* 0x000fe60007f3e0ff */
[----:B------:R3:W-:Y:S01]  /*a680*/  @!P3 LDGSTS.E.BYPASS.LTC128B.128 [R12+0x1100], [R6.64], !P6 ;  /* 0x01100000060cbfae */ /* 0x0007e2000f101d50 */
[C---:B------:R-:W-:Y:S01]  /*a690*/  @!P3 LEA R4, P0, R5.reuse, c[0x0][0x1f8], 0x1 ;  /* 0x00007e000504ba11 */ /* 0x040fe200078008ff */
[C---:B---3--:R-:W-:Y:S05]  /*a6a0*/  @!P3 IMAD.X R6, R0.reuse, 0x1, R21, P1 ;  /* 0x000000010006b824 */ /* 0x048fea00008e0615 */
[----:B------:R-:W-:Y:S05]  /*a6b0*/  @!P3 LEA.HI.X R5, R5, c[0x0][0x1fc], R6, 0x1, P0 ;  /* 0x00007f000505ba11 */ /* 0x000fea00000f0c06 */
[----:B------:R3:W-:Y:S02]  /*a6c0*/  @!P3 LDGSTS.E.BYPASS.LTC128B.128 [R12+0x2900], [R4.64], !P2 ;  /* 0x02900000040cbfae */ /* 0x0007e4000d101d50 */
[----:B---3--:R-:W-:Y:S04]  /*a6d0*/  @!P3 IADD3 R5, P1, R3, R20, RZ ;  /* 0x000000140305b210 */ /* 0x008fe80007f3e0ff */
[----:B------:R-:W-:Y:S01]  /*a6e0*/  @!P3 LEA R4, P0, R5, c[0x0][0x1f8], 0x1 ;  /* 0x00007e000504ba11 */ /* 0x000fe200078008ff */
[C---:B------:R-:W-:Y:S01]  /*a6f0*/  @!P3 IMAD.X R6, R0.reuse, 0x1, R15, P1 ;  /* 0x000000010006b824 */ /* 0x040fe200008e060f */
[----:B------:R-:W-:Y:S04]  /*a700*/  @!P3 IADD3 R3, P1, R3, R14, RZ ;  /* 0x0000000e0303b210 */ /* 0x000fe80007f3e0ff */
[----:B------:R-:W-:Y:S01]  /*a710*/  @!P3 LEA.HI.X R5, R5, c[0x0][0x1fc], R6, 0x1, P0 ;  /* 0x00007f000505ba11 */ /* 0x000fe200000f0c06 */
[----:B------:R-:W-:Y:S04]  /*a720*/  @!P3 IMAD.X R0, R0, 0x1, R13, P1 ;  /* 0x000000010000b824 */ /* 0x000fe800008e060d */
[----:B------:R3:W-:Y:S02]  /*a730*/  @!P3 LDGSTS.E.BYPASS.LTC128B.128 [R12+0x4100], [R4.64], !P5 ;  /* 0x04100000040cbfae */ /* 0x0007e4000e901d50 */
[C---:B---3--:R-:W-:Y:S04]  /*a740*/  @!P3 LEA R4, P0, R3.reuse, c[0x0][0x1f8], 0x1 ;  /* 0x00007e000304ba11 */ /* 0x048fe800078008ff */
[----:B------:R-:W-:Y:S05]  /*a750*/  @!P3 LEA.HI.X R5, R3, c[0x0][0x1fc], R0, 0x1, P0 ;  /* 0x00007f000305ba11 */ /* 0x000fea00000f0c00 */
[----:B------:R2:W-:Y:S04]  /*a760*/  @!P3 LDGSTS.E.BYPASS.LTC128B.128 [R12+0x5900], [R4.64], !P4 ;  /* 0x05900000040cbfae */ /* 0x0005e8000e101d50 */
.L_x_362:
[C---:B--2345:R-:W-:Y:S01]  /*a770*/  HMMA.16816.F32 R4, R160.reuse, R8, RZ ;  /* 0x00000008a004723c */ /* 0x07cfe200000018ff */
        /* <DEDUP_REMOVED lines=138> */
[----:B------:R-:W2:Y:S01]  /*b020*/  MUFU.TANH R175, R4 ;  /* 0x0000000400af7308 */ /* 0x000ea20000002400 */
[----:B------:R-:W-:Y:S02]  /*b030*/  FMUL.FTZ R6, R6, c[0x0][0x320] ;  /* 0x0000c80006067a20 */ /* 0x000fe40000410000 */
[----:B------:R-:W-:Y:S01]  /*b040*/  FMUL.FTZ R7, R7, c[0x0][0x320] ;  /* 0x0000c80007077a20 */ /* 0x000fe20000410000 */
[C---:B-1----:R-:W-:Y:S03]  /*b050*/  HMMA.16816.F32 R12, R232.reuse, R168, R12 ;  /* 0x000000a8e80c723c */ /* 0x042fe6000000180c */
[----:B------:R-:W-:Y:S03]  /*b060*/  FMUL.FTZ R8, R8, c[0x0][0x320] ;  /* 0x0000c80008087a20 */ /* 0x000fe60000410000 */
[----:B------:R-:W1:Y:S01]  /*b070*/  MUFU.TANH R174, R5 ;  /* 0x0000000500ae7308 */ /* 0x000e620000002400 */
[----:B------:R-:W-:Y:S01]  /*b080*/  FMUL.FTZ R9, R9, c[0x0][0x320] ;  /* 0x0000c80009097a20 */ /* 0x000fe20000410000 */
[C---:B------:R-:W-:Y:S04]  /*b090*/  HMMA.16816.F32 R16, R232.reuse, R170, R16 ;  /* 0x000000aae810723c */ /* 0x040fe80000001810 */
[----:B------:R-:W-:Y:S02]  /*b0a0*/  FMUL.FTZ R10, R10, c[0x0][0x320] ;  /* 0x0000c8000a0a7a20 */ /* 0x000fe40000410000 */
[----:B------:R-:W-:Y:S02]  /*b0b0*/  FMUL.FTZ R11, R11, c[0x0][0x320] ;  /* 0x0000c8000b0b7a20 */ /* 0x000fe40000410000 */
[----:B------:R-:W3:Y:S08]  /*b0c0*/  MUFU.TANH R178, R6 ;  /* 0x0000000600b27308 */ /* 0x000ef00000002400 */
[----:B------:R-:W-:Y:S02]  /*b0d0*/  FMUL.FTZ R12, R12, c[0x0][0x320] ;  /* 0x0000c8000c0c7a20 */ /* 0x000fe40000410000 */
[----:B------:R4:W1:Y:S01]  /*b0e0*/  MUFU.TANH R179, R7 ;  /* 0x0000000700b37308 */ /* 0x0008620000002400 */
[----:B------:R-:W-:Y:S02]  /*b0f0*/  FMUL.FTZ R13, R13, c[0x0][0x320] ;  /* 0x0000c8000d0d7a20 */ /* 0x000fe40000410000 */
[----:B------:R-:W-:Y:S02]  /*b100*/  FMUL.FTZ R14, R14, c[0x0][0x320] ;  /* 0x0000c8000e0e7a20 */ /* 0x000fe40000410000 */
[----:B------:R-:W-:Y:S05]  /*b110*/  FMUL.FTZ R15, R15, c[0x0][0x320] ;  /* 0x0000c8000f0f7a20 */ /* 0x000fea0000410000 */
[----:B------:R-:W1:Y:S10]  /*b120*/  MUFU.TANH R173, R8 ;  /* 0x0000000800ad7308 */ /* 0x000e740000002400 */
[----:B------:R-:W1:Y:S01]  /*b130*/  MUFU.TANH R169, R9 ;  /* 0x0000000900a97308 */ /* 0x000e620000002400 */
[----:B----4-:R-:W4:Y:S01]  /*b140*/  LDSM.16.M88.4 R4, [R238+0x5800] ;  /* 0x00580000ee04783b */ /* 0x010f220000000200 */
[----:B------:R-:W-:Y:S08]  /*b150*/  DEPBAR.LE SB0, 0x0 ;  /* 0x000080000000791a */ /* 0x000ff00000000000 */
[----:B------:R-:W1:Y:S01]  /*b160*/  MUFU.TANH R177, R10 ;  /* 0x0000000a00b17308 */ /* 0x000e620000002400 */
[----:B------:R-:W-:Y:S09]  /*b170*/  BAR.SYNC.DEFER_BLOCKING 0x0 ;  /* 0x0000000000007b1d */ /* 0x000ff20000010000 */
[----:B------:R1:W1:Y:S10]  /*b180*/  MUFU.TANH R176, R11 ;  /* 0x0000000b00b07308 */ /* 0x0002740000002400 */
[----:B------:R-:W2:Y:S10]  /*b190*/  MUFU.TANH R168, R12 ;  /* 0x0000000c00a87308 */ /* 0x000eb40000002400 */
[----:B------:R2:W2:Y:S01]  /*b1a0*/  MUFU.TANH R134, R13 ;  /* 0x0000000d00867308 */ /* 0x0004a20000002400 */
[C---:B----4-:R-:W-:Y:S05]  /*b1b0*/  HMMA.16816.F32 R20, R232.reuse, R4, R20 ;  /* 0x00000004e814723c */ /* 0x050fea0000001814 */
[----:B-1----:R-:W-:Y:S04]  /*b1c0*/  FMUL.FTZ R11, R17, c[0x0][0x320] ;  /* 0x0000c800110b7a20 */ /* 0x002fe80000410000 */
[----:B------:R1:W4:Y:S01]  /*b1d0*/  MUFU.TANH R172, R14 ;  /* 0x0000000e00ac7308 */ /* 0x0003220000002400 */
[----:B------:R-:W-:Y:S09]  /*b1e0*/  HMMA.16816.F32 R24, R232, R6, R24 ;  /* 0x00000006e818723c */ /* 0x000ff20000001818 */
[----:B------:R3:W3:Y:S03]  /*b1f0*/  MUFU.TANH R171, R15 ;  /* 0x0000000f00ab7308 */ /* 0x0006e60000002400 */
[----:B--2---:R-:W-:Y:S02]  /*b200*/  FMUL.FTZ R13, R16, c[0x0][0x320] ;  /* 0x0000c800100d7a20 */ /* 0x004fe40000410000 */
[----:B------:R-:W-:Y:S02]  /*b210*/  FMUL.FTZ R16, R18, c[0x0][0x320] ;  /* 0x0000c80012107a20 */ /* 0x000fe40000410000 */
[----:B------:R-:W-:Y:S03]  /*b220*/  FMUL.FTZ R10, R20, c[0x0][0x320] ;  /* 0x0000c800140a7a20 */ /* 0x000fe60000410000 */
[----:B------:R-:W2:Y:S01]  /*b230*/  MUFU.TANH R13, R13 ;  /* 0x0000000d000d7308 */ /* 0x000ea20000002400 */
[----:B------:R-:W-:Y:S02]  /*b240*/  FMUL.FTZ R9, R21, c[0x0][0x320] ;  /* 0x0000c80015097a20 */ /* 0x000fe40000410000 */
[----:B------:R-:W-:Y:S02]  /*b250*/  FMUL.FTZ R12, R23, c[0x0][0x320] ;  /* 0x0000c800170c7a20 */ /* 0x000fe40000410000 */
[----:B-1----:R-:W-:Y:S02]  /*b260*/  FMUL.FTZ R14, R22, c[0x0][0x320] ;  /* 0x0000c800160e7a20 */ /* 0x002fe40000410000 */
[----:B------:R-:W-:Y:S02]  /*b270*/  FMUL.FTZ R8, R24, c[0x0][0x320] ;  /* 0x0000c80018087a20 */ /* 0x000fe40000410000 */
[----:B------:R-:W-:Y:S01]  /*b280*/  FMUL.FTZ R5, R25, c[0x0][0x320] ;  /* 0x0000c80019057a20 */ /* 0x000fe20000410000 */
[----:B------:R-:W1:Y:S01]  /*b290*/  MUFU.TANH R11, R11 ;  /* 0x0000000b000b7308 */ /* 0x000e620000002400 */
[----:B------:R-:W-:Y:S02]  /*b2a0*/  FMUL.FTZ R4, R26, c[0x0][0x320] ;  /* 0x0000c8001a047a20 */ /* 0x000fe40000410000 */
[----:B------:R-:W-:Y:S02]  /*b2b0*/  FMUL.FTZ R0, R27, c[0x0][0x320] ;  /* 0x0000c8001b007a20 */ /* 0x000fe40000410000 */
[----:B---3--:R-:W-:Y:S05]  /*b2c0*/  FMUL.FTZ R15, R19, c[0x0][0x320] ;  /* 0x0000c800130f7a20 */ /* 0x008fea0000410000 */
[----:B------:R-:W3:Y:S10]  /*b2d0*/  MUFU.TANH R16, R16 ;  /* 0x0000001000107308 */ /* 0x000ef40000002400 */
[----:B------:R-:W1:Y:S10]  /*b2e0*/  MUFU.TANH R15, R15 ;  /* 0x0000000f000f7308 */ /* 0x000e740000002400 */
[----:B------:R-:W1:Y:S10]  /*b2f0*/  MUFU.TANH R10, R10 ;  /* 0x0000000a000a7308 */ /* 0x000e740000002400 */
[----:B------:R-:W1:Y:S10]  /*b300*/  MUFU.TANH R9, R9 ;  /* 0x0000000900097308 */ /* 0x000e740000002400 */
[----:B------:R-:W1:Y:S10]  /*b310*/  MUFU.TANH R14, R14 ;  /* 0x0000000e000e7308 */ /* 0x000e740000002400 */
[----:B------:R-:W1:Y:S10]  /*b320*/  MUFU.TANH R12, R12 ;  /* 0x0000000c000c7308 */ /* 0x000e740000002400 */
[----:B------:R-:W1:Y:S10]  /*b330*/  MUFU.TANH R8, R8 ;  /* 0x0000000800087308 */ /* 0x000e740000002400 */
[----:B------:R-:W1:Y:S10]  /*b340*/  MUFU.TANH R5, R5 ;  /* 0x0000000500057308 */ /* 0x000e740000002400 */
[----:B------:R-:W1:Y:S10]  /*b350*/  MUFU.TANH R4, R4 ;  /* 0x0000000400047308 */ /* 0x000e740000002400 */
[----:B------:R1:W1:Y:S01]  /*b360*/  MUFU.TANH R3, R0 ;  /* 0x0000000000037308 */ /* 0x0002620000002400 */
[----:B------:R-:W-:-:S05]  /*b370*/  @!P0 BRA `(.L_x_363) ;  /* 0x0000049000008947 */ /* 0x000fca0003800000 */
[----:B--234-:R-:W2:Y:S01]  /*b380*/  LDL R17, [R1+0x80] ;  /* 0x0000800001117983 */ /* 0x01cea20000100800 */
[----:B------:R-:W-:Y:S02]  /*b390*/  ULDC.64 UR4, c[0x0][0x1e0] ;  /* 0x0000780000047ab9 */ /* 0x000fe40000000a00 */
[----:B------:R-:W-:Y:S01]  /*b3a0*/  UIADD3 UR18, UR8, -0x1, URZ ;  /* 0xffffffff08127890 */ /* 0x000fe2000fffe03f */
[----:B------:R-:W3:Y:S03]  /*b3b0*/  LDL.64 R26, [R1+0x38] ;  /* 0x00003800011a7983 */ /* 0x000ee60000100a00 */
[----:B------:R-:W-:Y:S01]  /*b3c0*/  UIMAD.WIDE.U32 UR20, UR18, UR4, URZ ;  /* 0x00000004121472a5 */ /* 0x000fe2000f8e003f */
[----:B------:R-:W4:Y:S01]  /*b3d0*/  LDL.64 R24, [R1+0x30] ;  /* 0x0000300001187983 */ /* 0x000f220000100a00 */
[----:B------:R-:W-:Y:S03]  /*b3e0*/  USHF.R.S32.HI UR11, URZ, 0x1f, UR18 ;  /* 0x0000001f3f0b7899 */ /* 0x000fe60008011412 */
[----:B------:R-:W5:Y:S01]  /*b3f0*/  LDL R170, [R1+0x4] ;  /* 0x0000040001aa7983 */ /* 0x000f620000100800 */
[----:B------:R-:W-:Y:S03]  /*b400*/  UIMAD UR11, UR11, UR4, URZ ;  /* 0x000000040b0b72a4 */ /* 0x000fe6000f8e023f */
[----:B------:R-:W3:Y:S01]  /*b410*/  LDL R22, [R1+0x60] ;  /* 0x0000600001167983 */ /* 0x000ee20000100800 */
[----:B------:R-:W-:Y:S03]  /*b420*/  UIMAD UR11, UR18, UR5, UR11 ;  /* 0x00000005120b72a4 */ /* 0x000fe6000f8e020b */
[----:B------:R-:W4:Y:S01]  /*b430*/  LDL R21, [R1+0x5c] ;  /* 0x00005c0001157983 */ /* 0x000f220000100800 */
[----:B------:R-:W-:Y:S02]  /*b440*/  UIADD3 UR11, UR21, UR11, URZ ;  /* 0x0000000b150b7290 */ /* 0x000fe4000fffe03f */
[----:B------:R-:W-:Y:S01]  /*b450*/  UIMAD.WIDE.U32 UR20, UR20, 0x30, URZ ;  /* 0x00000030141478a5 */ /* 0x000fe2000f8e003f */
[----:B------:R-:W5:Y:S01]  /*b460*/  LDL R23, [R1+0x28] ;  /* 0x0000280001177983 */ /* 0x000f620000100800 */
[----:B------:R-:W-:Y:S03]  /*b470*/  UIMAD UR4, UR11, 0x30, URZ ;  /* 0x000000300b0478a4 */ /* 0x000fe6000f8e023f */
[----:B------:R-:W5:Y:S01]  /*b480*/  LDL R20, [R1+0x58] ;  /* 0x0000580001147983 */ /* 0x000f620000100800 */
[----:B------:R-:W-:Y:S03]  /*b490*/  UIADD3 UR4, UR21, UR4, URZ ;  /* 0x0000000415047290 */ /* 0x000fe6000fffe03f */
[----:B------:R-:W5:Y:S04]  /*b4a0*/  LDL R19, [R1+0x54] ;  /* 0x0000540001137983 */ /* 0x000f680000100800 */
[----:B------:R-:W5:Y:S01]  /*b4b0*/  LDL R18, [R1+0x50] ;  /* 0x0000500001127983 */ /* 0x000f620000100800 */
[----:B-12---:R-:W-:Y:S03]  /*b4c0*/  IADD3 R0, -R17, 0x30, RZ ;  /* 0x0000003011007810 */ /* 0x006fe60007ffe1ff */
[----:B------:R-:W2:Y:S01]  /*b4d0*/  LDL R17, [R1+0x2c] ;  /* 0x00002c0001117983 */ /* 0x000ea20000100800 */
[C---:B------:R-:W-:Y:S02]  /*b4e0*/  ISETP.GE.AND P1, PT, R0.reuse, 0x1, PT ;  /* 0x000000010000780c */ /* 0x040fe40003f26270 */
[----:B------:R-:W-:Y:S11]  /*b4f0*/  ISETP.GE.AND P0, PT, R0, 0x21, PT ;  /* 0x000000210000780c */ /* 0x000ff60003f06270 */
[----:B---3--:R-:W-:Y:S02]  /*b500*/  @P1 IADD3 R0, P2, R26, UR20, RZ ;  /* 0x000000141a001c10 */ /* 0x008fe4000ff5e0ff */
[----:B------:R-:W-:Y:S02]  /*b510*/  VOTEU.ANY UP0, P0 ;  /* 0x00000000003f7886 */ /* 0x000fe40000000100 */
[----:B----4-:R-:W-:Y:S02]  /*b520*/  @P1 IADD3.X R7, R25, UR4, RZ, P2, !PT ;  /* 0x0000000419071c10 */ /* 0x010fe400097fe4ff */
[C---:B------:R-:W-:Y:S04]  /*b530*/  @P1 LEA R6, P2, R0.reuse, c[0x0][0x1c8], 0x1 ;  /* 0x0000720000061a11 */ /* 0x040fe800078408ff */
[----:B------:R-:W-:Y:S02]  /*b540*/  @P1 LEA.HI.X R7, R0, c[0x0][0x1cc], R7, 0x1, P2 ;  /* 0x0000730000071a11 */ /* 0x000fe400010f0c07 */
[----:B------:R-:W-:Y:S03]  /*b550*/  @P1 IADD3 R0, P2, R22, UR20, RZ ;  /* 0x0000001416001c10 */ /* 0x000fe6000ff5e0ff */
[----:B------:R-:W-:Y:S01]  /*b560*/  @!PT LDS RZ, [RZ] ;  /* 0x00000000fffff984 */ /* 0x000fe20000000800 */
[----:B------:R-:W-:Y:S01]  /*b570*/  @!PT LDS RZ, [RZ] ;  /* 0x00000000fffff984 */ /* 0x000fe20000000800 */
[----:B------:R-:W-:Y:S01]  /*b580*/  @!PT LDS RZ, [RZ] ;  /* 0x00000000fffff984 */ /* 0x000fe20000000800 */
[----:B-----5:R1:W-:Y:S02]  /*b590*/  @P1 LDGSTS.E.BYPASS.LTC128B.128 [R170+0x10100], [R6.64], !P6 ;  /* 0x1010000006aa1fae */ /* 0x0203e4000f101d50 */
[----:B-1----:R-:W-:Y:S02]  /*b5a0*/  @P1 IADD3.X R7, R21, UR4, RZ, P2, !PT ;  /* 0x0000000415071c10 */ /* 0x002fe400097fe4ff */
[C---:B------:R-:W-:Y:S04]  /*b5b0*/  @P1 LEA R6, P2, R0.reuse, c[0x0][0x1c8], 0x1 ;  /* 0x0000720000061a11 */ /* 0x040fe800078408ff */
[----:B------:R-:W-:Y:S02]  /*b5c0*/  @P1 LEA.HI.X R7, R0, c[0x0][0x1cc], R7, 0x1, P2 ;  /* 0x0000730000071a11 */ /* 0x000fe400010f0c07 */
[----:B------:R-:W-:Y:S11]  /*b5d0*/  LOP3.LUT P2, RZ, R23, 0x1, RZ, 0xc0, !PT ;  /* 0x0000000117ff7812 */ /* 0x000ff6000784c0ff */
[----:B------:R-:W-:Y:S02]  /*b5e0*/  @!UPT UIADD3 URZ, URZ, URZ, URZ ;  /* 0x0000003f3f3ff290 */ /* 0x000fe4000fffe03f */
[----:B------:R1:W-:Y:S01]  /*b5f0*/  @P1 LDGSTS.E.BYPASS.LTC128B.128 [R170+0x11900], [R6.64], !P2 ;  /* 0x1190000006aa1fae */ /* 0x0003e2000d101d50 */
[----:B------:R-:W-:Y:S04]  /*b600*/  @P1 IADD3 R0, P2, R20, UR20, RZ ;  /* 0x0000001414001c10 */ /* 0x000fe8000ff5e0ff */
[----:B-1----:R-:W-:Y:S02]  /*b610*/  @P1 IADD3.X R7, R19, UR4, RZ, P2, !PT ;  /* 0x0000000413071c10 */ /* 0x002fe400097fe4ff */
[C---:B------:R-:W-:Y:S04]  /*b620*/  @P1 LEA R6, P2, R0.reuse, c[0x0][0x1c8], 0x1 ;  /* 0x0000720000061a11 */ /* 0x040fe800078408ff */
[----:B------:R-:W-:Y:S02]  /*b630*/  @P1 LEA.HI.X R7, R0, c[0x0][0x1cc], R7, 0x1, P2 ;  /* 0x0000730000071a11 */ /* 0x000fe400010f0c07 */
[----:B------:R-:W-:Y:S01]  /*b640*/  @P1 IADD3 R0, P2, R18, UR20, RZ ;  /* 0x0000001412001c10 */ /* 0x000fe2000ff5e0ff */
[----:B------:R-:W-:Y:S02]  /*b650*/  @UP0 UIADD3 UR20, UP1, UR15, UR20, URZ ;  /* 0x000000140f140290 */ /* 0x000fe4000ff3e03f */
[----:B------:R2:W-:Y:S02]  /*b660*/  @P1 LDGSTS.E.BYPASS.LTC128B.128 [R170+0x13100], [R6.64], !P5 ;  /* 0x1310000006aa1fae */ /* 0x0005e4000e901d50 */
[----:B--2---:R-:W-:Y:S01]  /*b670*/  @P1 IADD3.X R7, R17, UR4, RZ, P2, !PT ;  /* 0x0000000411071c10 */ /* 0x004fe200097fe4ff */
[----:B------:R-:W-:Y:S01]  /*b680*/  @UP0 UIADD3.X UR4, UR6, UR4, URZ, UP1, !UPT ;  /* 0x0000000406040290 */ /* 0x000fe20008ffe43f */
[C---:B------:R-:W-:Y:S04]  /*b690*/  @P1 LEA R6, P2, R0.reuse, c[0x0][0x1c8], 0x1 ;  /* 0x0000720000061a11 */ /* 0x040fe800078408ff */
[----:B------:R-:W-:Y:S02]  /*b6a0*/  @P1 LEA.HI.X R7, R0, c[0x0][0x1cc], R7, 0x1, P2 ;  /* 0x0000730000071a11 */ /* 0x000fe400010f0c07 */
[----:B------:R-:W-:Y:S03]  /*b6b0*/  LOP3.LUT P2, RZ, R23, 0x1, RZ, 0xc0, !PT ;  /* 0x0000000117ff7812 */ /* 0x000fe6000784c0ff */
[----:B------:R1:W-:Y:S01]  /*b6c0*/  @P1 LDGSTS.E.BYPASS.LTC128B.128 [R170+0x14900], [R6.64], !P4 ;  /* 0x1490000006aa1fae */ /* 0x0003e2000e101d50 */
[----:B------:R-:W-:Y:S04]  /*b6d0*/  @P0 IADD3 R0, P1, R26, UR20, RZ ;  /* 0x000000141a000c10 */ /* 0x000fe8000ff3e0ff */
[----:B-1----:R-:W-:Y:S02]  /*b6e0*/  @P0 IADD3.X R7, R25, UR4, RZ, P1, !PT ;  /* 0x0000000419070c10 */ /* 0x002fe40008ffe4ff */
[C---:B------:R-:W-:Y:S04]  /*b6f0*/  @P0 LEA R6, P1, R0.reuse, c[0x0][0x1c8], 0x1 ;  /* 0x0000720000060a11 */ /* 0x040fe800078208ff */
[----:B------:R-:W-:Y:S02]  /*b700*/  @P0 LEA.HI.X R7, R0, c[0x0][0x1cc], R7, 0x1, P1 ;  /* 0x0000730000070a11 */ /* 0x000fe400008f0c07 */
[----:B------:R-:W-:Y:S03]  /*b710*/  @P0 IADD3 R0, P1, R22, UR20, RZ ;  /* 0x0000001416000c10 */ /* 0x000fe6000ff3e0ff */
[----:B------:R1:W-:Y:S02]  /*b720*/  @P0 LDGSTS.E.BYPASS.LTC128B.128 [R170+0x11100], [R6.64], !P6 ;  /* 0x1110000006aa0fae */ /* 0x0003e4000f101d50 */
        /* <DEDUP_REMOVED lines=12> */
[----:B------:R-:W-:Y:S05]  /*b7f0*/  @P0 LEA.HI.X R7, R0, c[0x0][0x1cc], R7, 0x1, P1 ;  /* 0x0000730000070a11 */ /* 0x000fea00008f0c07 */
[----:B------:R1:W-:Y:S04]  /*b800*/  @P0 LDGSTS.E.BYPASS.LTC128B.128 [R170+0x15900], [R6.64], !P4 ;  /* 0x1590000006aa0fae */ /* 0x0003e8000e101d50 */
.L_x_363:
[----:B--234-:R-:W2:Y:S01]  /*b810*/  LDL.LU R17, [R1+0x20] ;  /* 0x0000200001117983 */ /* 0x01cea20000300800 */
[----:B------:R-:W-:Y:S01]  /*b820*/  FMNMX.FTZ R133, R175, R133, !PT ;  /* 0x00000085af857209 */ /* 0x000fe20007810000 */
[----:B------:R-:W-:Y:S02]  /*b830*/  UISETP.GT.AND UP0, UPT, UR8, UR10, UPT ;  /* 0x0000000a0800728c */ /* 0x000fe4000bf04270 */
[----:B------:R-:W0:Y:S01]  /*b840*/  LDGDEPBAR ;  /* 0x00000000000079af */ /* 0x000e220000000000 */
[----:B------:R-:W-:Y:S01]  /*b850*/  FMNMX.FTZ R133, R174, R133, !PT ;  /* 0x00000085ae857209 */ /* 0x000fe20007810000 */
[----:B------:R-:W-:Y:S02]  /*b860*/  UIADD3 UR8, UR8, -0x1, URZ ;  /* 0xffffffff08087890 */ /* 0x000fe4000fffe03f */
[----:B------:R-:W-:Y:S02]  /*b870*/  PLOP3.LUT P0, PT, PT, PT, UP0, 0x80, 0x0 ;  /* 0x000000000000781c */ /* 0x000fe40003f0f008 */
[----:B------:R-:W-:Y:S04]  /*b880*/  FMNMX.FTZ R133, R173, R133, !PT ;  /* 0x00000085ad857209 */ /* 0x000fe80007810000 */
[----:B------:R-:W-:Y:S04]  /*b890*/  FMNMX.FTZ R133, R169, R133, !PT ;  /* 0x00000085a9857209 */ /* 0x000fe80007810000 */
[----:B------:R-:W-:Y:S04]  /*b8a0*/  FMNMX.FTZ R133, R168, R133, !PT ;  /* 0x00000085a8857209 */ /* 0x000fe80007810000 */
[----:B------:R-:W-:Y:S04]  /*b8b0*/  FMNMX.FTZ R133, R134, R133, !PT ;  /* 0x0000008586857209 */ /* 0x000fe80007810000 */
[----:B------:R-:W-:Y:S04]  /*b8c0*/  FMNMX.FTZ R133, R13, R133, !PT ;  /* 0x000000850d857209 */ /* 0x000fe80007810000 */
[----:B-1----:R-:W-:Y:S04]  /*b8d0*/  FMNMX.FTZ R133, R11, R133, !PT ;  /* 0x000000850b857209 */ /* 0x002fe80007810000 */
        /* <DEDUP_REMOVED lines=12> */
[----:B------:R-:W3:Y:S01]  /*b9a0*/  LDL.LU R8, [R1+0x24] ;  /* 0x0000240001087983 */ /* 0x000ee20000300800 */
[--C-:B------:R-:W-:Y:S01]  /*b9b0*/  FFMA.FTZ R175, R175, c[0x0][0x2d0], -R2.reuse ;  /* 0x0000b400afaf7a23 */ /* 0x100fe20000010802 */
[----:B------:R-:W1:Y:S01]  /*b9c0*/  MUFU.EX2 R6, R0 ;  /* 0x0000000000067308 */ /* 0x000e620000000800 */
[--C-:B------:R-:W-:Y:S02]  /*b9d0*/  FFMA.FTZ R174, R174, c[0x0][0x2d0], -R2.reuse ;  /* 0x0000b400aeae7a23 */ /* 0x100fe40000010802 */
[--C-:B------:R-:W-:Y:S02]  /*b9e0*/  FFMA.FTZ R18, R168, c[0x0][0x2d0], -R2.reuse ;  /* 0x0000b400a8127a23 */ /* 0x100fe40000010802 */
[--C-:B------:R-:W-:Y:S02]  /*b9f0*/  FFMA.FTZ R173, R173, c[0x0][0x2d0], -R2.reuse ;  /* 0x0000b400adad7a23 */ /* 0x100fe40000010802 */
[--C-:B------:R-:W-:Y:S02]  /*ba00*/  FFMA.FTZ R169, R169, c[0x0][0x2d0], -R2.reuse ;  /* 0x0000b400a9a97a23 */ /* 0x100fe40000010802 */
[--C-:B------:R-:W-:Y:S01]  /*ba10*/  FFMA.FTZ R19, R134, c[0x0][0x2d0], -R2.reuse ;  /* 0x0000b40086137a23 */ /* 0x100fe20000010802 */
[----:B------:R-:W2:Y:S01]  /*ba20*/  MUFU.EX2 R175, R175 ;  /* 0x000000af00af7308 */ /* 0x000ea20000000800 */
[--C-:B------:R-:W-:Y:S02]  /*ba30*/  FFMA.FTZ R134, R11, c[0x0][0x2d0], -R2.reuse ;  /* 0x0000b4000b867a23 */ /* 0x100fe40000010802 */
[--C-:B------:R-:W-:Y:S02]  /*ba40*/  FFMA.FTZ R22, R13, c[0x0][0x2d0], -R2.reuse ;  /* 0x0000b4000d167a23 */ /* 0x100fe40000010802 */
[--C-:B------:R-:W-:Y:S02]  /*ba50*/  FFMA.FTZ R24, R10, c[0x0][0x2d0], -R2.reuse ;  /* 0x0000b4000a187a23 */ /* 0x100fe40000010802 */
[--C-:B------:R-:W-:Y:S02]  /*ba60*/  FFMA.FTZ R21, R5, c[0x0][0x2d0], -R2.reuse ;  /* 0x0000b40005157a23 */ /* 0x100fe40000010802 */
[----:B------:R-:W-:Y:S01]  /*ba70*/  FFMA.FTZ R7, R9, c[0x0][0x2d0], -R2 ;  /* 0x0000b40009077a23 */ /* 0x000fe20000010802 */
[----:B------:R-:W4:Y:S01]  /*ba80*/  MUFU.EX2 R168, R174 ;  /* 0x000000ae00a87308 */ /* 0x000f220000000800 */
[C---:B-1----:R-:W-:Y:S02]  /*ba90*/  FMUL.FTZ R25, R6.reuse, R137 ;  /* 0x0000008906197220 */ /* 0x042fe40000410000 */
[C---:B------:R-:W-:Y:S02]  /*baa0*/  FMUL.FTZ R9, R6.reuse, R153 ;  /* 0x0000009906097220 */ /* 0x040fe40000410000 */
[C---:B------:R-:W-:Y:S01]  /*bab0*/  FMUL.FTZ R13, R6.reuse, R149 ;  /* 0x00000095060d7220 */ /* 0x040fe20000410000 */
[----:B------:R-:W-:Y:S04]  /*bac0*/  MOV R149, R19 ;  /* 0x0000001300957202 */ /* 0x000fe80000000f00 */
[----:B------:R-:W1:Y:S01]  /*bad0*/  MUFU.EX2 R170, R173 ;  /* 0x000000ad00aa7308 */ /* 0x000e620000000800 */
[C---:B------:R-:W-:Y:S02]  /*bae0*/  FMUL.FTZ R28, R6.reuse, R28 ;  /* 0x0000001c061c7220 */ /* 0x040fe40000410000 */
[C---:B------:R-:W-:Y:S02]  /*baf0*/  FMUL.FTZ R29, R6.reuse, R29 ;  /* 0x0000001d061d7220 */ /* 0x040fe40000410000 */
[C---:B------:R-:W-:Y:S02]  /*bb00*/  FMUL.FTZ R32, R6.reuse, R32 ;  /* 0x0000002006207220 */ /* 0x040fe40000410000 */
[C---:B------:R-:W-:Y:S02]  /*bb10*/  FMUL.FTZ R33, R6.reuse, R33 ;  /* 0x0000002106217220 */ /* 0x040fe40000410000 */
[C---:B------:R-:W-:Y:S01]  /*bb20*/  FMUL.FTZ R36, R6.reuse, R36 ;  /* 0x0000002406247220 */ /* 0x040fe20000410000 */
[----:B------:R-:W5:Y:S01]  /*bb30*/  MUFU.EX2 R169, R169 ;  /* 0x000000a900a97308 */ /* 0x000f620000000800 */
        /* <DEDUP_REMOVED lines=48> */
[C---:B--2---:R-:W-:Y:S02]  /*be40*/  FFMA.FTZ R0, R6.reuse, R17, R175 ;  /* 0x0000001106007223 */ /* 0x044fe400000100af */
[----:B------:R-:W-:Y:S01]  /*be50*/  FMUL.FTZ R17, R6, R145 ;  /* 0x0000009106117220 */ /* 0x000fe20000410000 */
[----:B------:R-:W-:Y:S01]  /*be60*/  MOV R145, R24 ;  /* 0x0000001800917202 */ /* 0x000fe20000000f00 */
[C---:B----4-:R-:W-:Y:S01]  /*be70*/  FADD.FTZ R0, R168.reuse, R0 ;  /* 0x00000000a8007221 */ /* 0x050fe20000010000 */
[----:B------:R-:W-:Y:S01]  /*be80*/  F2FP.PACK_AB R168, R168, R175 ;  /* 0x000000afa8a8723e */ /* 0x000fe200000000ff */
[----:B------:R-:W-:Y:S02]  /*be90*/  FMUL.FTZ R24, R6, R136 ;  /* 0x0000008806187220 */ /* 0x000fe40000410000 */
[----:B-1----:R-:W-:Y:S01]  /*bea0*/  FADD.FTZ R0, R170, R0 ;  /* 0x00000000aa007221 */ /* 0x002fe20000010000 */
[C---:B-----5:R-:W-:Y:S03]  /*beb0*/  F2FP.PACK_AB R170, R169.reuse, R170 ;  /* 0x000000aaa9aa723e */ /* 0x060fe600000000ff */
[----:B------:R-:W-:Y:S01]  /*bec0*/  FADD.FTZ R11, R169, R0 ;  /* 0x00000000a90b7221 */ /* 0x000fe20000010000 */
        /* <DEDUP_REMOVED lines=16> */
[C---:B------:R-:W-:Y:S01]  /*bfd0*/  FADD.FTZ R0, -R2.reuse, R132 ;  /* 0x0000008402007221 */ /* 0x040fe20000010100 */
[----:B------:R-:W-:Y:S01]  /*bfe0*/  MOV R132, R21 ;  /* 0x0000001500847202 */ /* 0x000fe20000000f00 */
[----:B------:R-:W-:Y:S02]  /*bff0*/  FMUL.FTZ R5, R2, c[0x0][0x2d0] ;  /* 0x0000b40002057a20 */ /* 0x000fe40000410000 */
[----:B------:R-:W-:Y:S01]  /*c000*/  FMUL.FTZ R0, R0, c[0x0][0x2d0] ;  /* 0x0000b40000007a20 */ /* 0x000fe20000410000 */
[----:B------:R-:W-:Y:S01]  /*c010*/  MOV R153, R132 ;  /* 0x0000008400997202 */ /* 0x000fe20000000f00 */
[--C-:B------:R-:W-:Y:S01]  /*c020*/  FFMA.FTZ R178, R178, c[0x0][0x2d0], -R5.reuse ;  /* 0x0000b400b2b27a23 */ /* 0x100fe20000010805 */
[----:B------:R-:W-:Y:S01]  /*c030*/  MOV R132, R18 ;  /* 0x0000001200847202 */ /* 0x000fe20000000f00 */
[--C-:B------:R-:W-:Y:S02]  /*c040*/  FFMA.FTZ R27, R14, c[0x0][0x2d0], -R5.reuse ;  /* 0x0000b4000e1b7a23 */ /* 0x100fe40000010805 */
[----:B------:R-:W1:Y:S01]  /*c050*/  MUFU.EX2 R0, R0 ;  /* 0x0000000000007308 */ /* 0x000e620000000800 */
[--C-:B------:R-:W-:Y:S02]  /*c060*/  FFMA.FTZ R26, R12, c[0x0][0x2d0], -R5.reuse ;  /* 0x0000b4000c1a7a23 */ /* 0x100fe40000010805 */
[--C-:B------:R-:W-:Y:S02]  /*c070*/  FFMA.FTZ R174, R16, c[0x0][0x2d0], -R5.reuse ;  /* 0x0000b40010ae7a23 */ /* 0x100fe40000010805 */
[--C-:B------:R-:W-:Y:S02]  /*c080*/  FFMA.FTZ R23, R4, c[0x0][0x2d0], -R5.reuse ;  /* 0x0000b40004177a23 */ /* 0x100fe40000010805 */
[--C-:B------:R-:W-:Y:S02]  /*c090*/  FFMA.FTZ R179, R179, c[0x0][0x2d0], -R5.reuse ;  /* 0x0000b400b3b37a23 */ /* 0x100fe40000010805 */
[--C-:B------:R-:W-:Y:S01]  /*c0a0*/  FFMA.FTZ R177, R177, c[0x0][0x2d0], -R5.reuse ;  /* 0x0000b400b1b17a23 */ /* 0x100fe20000010805 */
[----:B------:R-:W3:Y:S01]  /*c0b0*/  MUFU.EX2 R178, R178 ;  /* 0x000000b200b27308 */ /* 0x000ee20000000800 */
[--C-:B------:R-:W-:Y:S02]  /*c0c0*/  FFMA.FTZ R176, R176, c[0x0][0x2d0], -R5.reuse ;  /* 0x0000b400b0b07a23 */ /* 0x100fe40000010805 */
[--C-:B------:R-:W-:Y:S02]  /*c0d0*/  FFMA.FTZ R173, R172, c[0x0][0x2d0], -R5.reuse ;  /* 0x0000b400acad7a23 */ /* 0x100fe40000010805 */
[--C-:B------:R-:W-:Y:S01]  /*c0e0*/  FFMA.FTZ R172, R171, c[0x0][0x2d0], -R5.reuse ;  /* 0x0000b400abac7a23 */ /* 0x100fe20000010805 */
[----:B------:R-:W-:Y:S01]  /*c0f0*/  MOV R171, R20 ;  /* 0x0000001400ab7202 */ /* 0x000fe20000000f00 */
[--C-:B------:R-:W-:Y:S01]  /*c100*/  FFMA.FTZ R175, R15, c[0x0][0x2d0], -R5.reuse ;  /* 0x0000b4000faf7a23 */ /* 0x100fe20000010805 */
[----:B------:R-:W-:Y:S01]  /*c110*/  MOV R15, R7 ;  /* 0x00000007000f7202 */ /* 0x000fe20000000f00 */
[----:B------:R-:W-:Y:S01]  /*c120*/  FFMA.FTZ R10, R3, c[0x0][0x2d0], -R5 ;  /* 0x0000b400030a7a23 */ /* 0x000fe20000010805 */
[----:B------:R-:W2:Y:S01]  /*c130*/  MUFU.EX2 R169, R179 ;  /* 0x000000b300a97308 */ /* 0x000ea20000000800 */
[C---:B------:R-:W-:Y:S01]  /*c140*/  FMUL.FTZ R5, R6.reuse, R157 ;  /* 0x0000009d06057220 */ /* 0x040fe20000410000 */
[----:B------:R-:W-:Y:S01]  /*c150*/  MOV R157, R26 ;  /* 0x0000001a009d7202 */ /* 0x000fe20000000f00 */
[----:B------:R-:W-:Y:S02]  /*c160*/  FMUL.FTZ R20, R6, R140 ;  /* 0x0000008c06147220 */ /* 0x000fe40000410000 */
[----:B-1----:R-:W-:Y:S02]  /*c170*/  FMUL.FTZ R26, R0, R138 ;  /* 0x0000008a001a7220 */ /* 0x002fe40000410000 */
[C---:B------:R-:W-:Y:S02]  /*c180*/  FMUL.FTZ R21, R6.reuse, R141 ;  /* 0x0000008d06157220 */ /* 0x040fe40000410000 */
[C---:B------:R-:W-:Y:S01]  /*c190*/  FMUL.FTZ R4, R6.reuse, R156 ;  /* 0x0000009c06047220 */ /* 0x040fe20000410000 */
[----:B------:R-:W-:Y:S01]  /*c1a0*/  MOV R156, R23 ;  /* 0x00000017009c7202 */ /* 0x000fe20000000f00 */
[C---:B------:R-:W-:Y:S01]  /*c1b0*/  FMUL.FTZ R12, R6.reuse, R148 ;  /* 0x00000094060c7220 */ /* 0x040fe20000410000 */
[----:B------:R-:W-:Y:S01]  /*c1c0*/  MUFU.EX2 R132, R132 ;  /* 0x0000008400847308 */ /* 0x000fe20000000800 */
[----:B------:R-:W-:Y:S02]  /*c1d0*/  FMUL.FTZ R16, R6, R144 ;  /* 0x0000009006107220 */ /* 0x000fe40000410000 */
[----:B---3--:R-:W-:Y:S02]  /*c1e0*/  FFMA.FTZ R3, R0, R8, R178 ;  /* 0x0000000800037223 */ /* 0x008fe400000100b2 */
[----:B------:R-:W-:Y:S01]  /*c1f0*/  FMUL.FTZ R8, R6, R152 ;  /* 0x0000009806087220 */ /* 0x000fe20000410000 */
[----:B------:R-:W-:Y:S01]  /*c200*/  MOV R152, R27 ;  /* 0x0000001b00987202 */ /* 0x000fe20000000f00 */
[C---:B------:R-:W-:Y:S02]  /*c210*/  FMUL.FTZ R27, R0.reuse, R139 ;  /* 0x0000008b001b7220 */ /* 0x040fe40000410000 */
[----:B------:R-:W1:Y:S01]  /*c220*/  LDSM.16.MT88.4 R136, [R236+0x100] ;  /* 0x00010000ec88783b */ /* 0x000e620000004200 */
[C---:B------:R-:W-:Y:S01]  /*c230*/  FMUL.FTZ R6, R0.reuse, R158 ;  /* 0x0000009e00067220 */ /* 0x040fe20000410000 */
[----:B------:R-:W-:Y:S01]  /*c240*/  MOV R158, R171 ;  /* 0x000000ab009e7202 */ /* 0x000fe20000000f00 */
[C---:B------:R-:W-:Y:S01]  /*c250*/  FMUL.FTZ R14, R0.reuse, R150 ;  /* 0x00000096000e7220 */ /* 0x040fe20000410000 */
[----:B------:R-:W3:Y:S01]  /*c260*/  MUFU.EX2 R171, R177 ;  /* 0x000000b100ab7308 */ /* 0x000ee20000000800 */
[C---:B--2---:R-:W-:Y:S01]  /*c270*/  FADD.FTZ R3, R169.reuse, R3 ;  /* 0x00000003a9037221 */ /* 0x044fe20000010000 */
[----:B------:R-:W-:Y:S01]  /*c280*/  F2FP.PACK_AB R169, R169, R178 ;  /* 0x000000b2a9a9723e */ /* 0x000fe200000000ff */
[C---:B------:R-:W-:Y:S01]  /*c290*/  FMUL.FTZ R7, R0.reuse, R159 ;  /* 0x0000009f00077220 */ /* 0x040fe20000410000 */
[----:B------:R-:W-:Y:S01]  /*c2a0*/  MOV R179, R10 ;  /* 0x0000000a00b37202 */ /* 0x000fe20000000f00 */
[C---:B------:R-:W-:Y:S01]  /*c2b0*/  FMUL.FTZ R10, R0.reuse, R154 ;  /* 0x0000009a000a7220 */ /* 0x040fe20000410000 */
[----:B------:R-:W-:Y:S01]  /*c2c0*/  MOV R154, R11 ;  /* 0x0000000b009a7202 */ /* 0x000fe20000000f00 */
[C---:B------:R-:W-:Y:S01]  /*c2d0*/  FMUL.FTZ R11, R0.reuse, R155 ;  /* 0x0000009b000b7220 */ /* 0x040fe20000410000 */
[----:B------:R-:W-:Y:S01]  /*c2e0*/  MOV R159, R15 ;  /* 0x0000000f009f7202 */ /* 0x000fe20000000f00 */
[C---:B------:R-:W-:Y:S01]  /*c2f0*/  FMUL.FTZ R15, R0.reuse, R151 ;  /* 0x00000097000f7220 */ /* 0x040fe20000410000 */
[----:B------:R-:W2:Y:S01]  /*c300*/  MUFU.EX2 R150, R176 ;  /* 0x000000b000967308 */ /* 0x000ea20000000800 */
[C---:B------:R-:W-:Y:S01]  /*c310*/  FMUL.FTZ R18, R0.reuse, R146 ;  /* 0x0000009200127220 */ /* 0x040fe20000410000 */
[----:B------:R-:W-:Y:S01]  /*c320*/  MOV R178, R22 ;  /* 0x0000001600b27202 */ /* 0x000fe20000000f00 */
[C---:B------:R-:W-:Y:S02]  /*c330*/  FMUL.FTZ R19, R0.reuse, R147 ;  /* 0x0000009300137220 */ /* 0x040fe40000410000 */
[C---:B------:R-:W-:Y:S02]  /*c340*/  FMUL.FTZ R22, R0.reuse, R142 ;  /* 0x0000008e00167220 */ /* 0x040fe40000410000 */
[C---:B------:R-:W-:Y:S02]  /*c350*/  FMUL.FTZ R23, R0.reuse, R143 ;  /* 0x0000008f00177220 */ /* 0x040fe40000410000 */
[C---:B------:R-:W-:Y:S01]  /*c360*/  FMUL.FTZ R30, R0.reuse, R30 ;  /* 0x0000001e001e7220 */ /* 0x040fe20000410000 */
[----:B------:R-:W-:Y:S01]  /*c370*/  LDSM.16.MT88.4 R140, [R236+0x900] ;  /* 0x00090000ec8c783b */ /* 0x000fe20000004200 */
[C---:B------:R-:W-:Y:S01]  /*c380*/  FMUL.FTZ R31, R0.reuse, R31 ;  /* 0x0000001f001f7220 */ /* 0x040fe20000410000 */
[----:B------:R-:W-:Y:S01]  /*c390*/  MUFU.EX2 R144, R178 ;  /* 0x000000b200907308 */ /* 0x000fe20000000800 */
[C---:B------:R-:W-:Y:S02]  /*c3a0*/  FMUL.FTZ R34, R0.reuse, R34 ;  /* 0x0000002200227220 */ /* 0x040fe40000410000 */
[----:B---3--:R-:W-:Y:S02]  /*c3b0*/  FADD.FTZ R148, R171, R3 ;  /* 0x00000003ab947221 */ /* 0x008fe40000010000 */
[C---:B------:R-:W-:Y:S02]  /*c3c0*/  FMUL.FTZ R35, R0.reuse, R35 ;  /* 0x0000002300237220 */ /* 0x040fe40000410000 */
[C---:B------:R-:W-:Y:S02]  /*c3d0*/  FMUL.FTZ R38, R0.reuse, R38 ;  /* 0x0000002600267220 */ /* 0x040fe40000410000 */
[C---:B------:R-:W-:Y:S01]  /*c3e0*/  FMUL.FTZ R39, R0.reuse, R39 ;  /* 0x0000002700277220 */ /* 0x040fe20000410000 */
[----:B------:R-:W3:Y:S01]  /*c3f0*/  MUFU.EX2 R3, R149 ;  /* 0x0000009500037308 */ /* 0x000ee20000000800 */
[----:B------:R-:W-:Y:S01]  /*c400*/  FMUL.FTZ R42, R0, R42 ;  /* 0x0000002a002a7220 */ /* 0x000fe20000410000 */
[----:B--2---:R-:W-:Y:S01]  /*c410*/  F2FP.PACK_AB R171, R150, R171 ;  /* 0x000000ab96ab723e */ /* 0x004fe200000000ff */
[C---:B------:R-:W-:Y:S02]  /*c420*/  FMUL.FTZ R43, R0.reuse, R43 ;  /* 0x0000002b002b7220 */ /* 0x040fe40000410000 */
[C---:B------:R-:W-:Y:S02]  /*c430*/  FMUL.FTZ R46, R0.reuse, R46 ;  /* 0x0000002e002e7220 */ /* 0x040fe40000410000 */
[C---:B------:R-:W-:Y:S02]  /*c440*/  FMUL.FTZ R47, R0.reuse, R47 ;  /* 0x0000002f002f7220 */ /* 0x040fe40000410000 */
[C---:B-1----:R-:W-:Y:S01]  /*c450*/  HMMA.16816.F32 R4, R168.reuse, R136, R4 ;  /* 0x00000088a804723c */ /* 0x042fe20000001804 */
[----:B------:R-:W-:Y:S04]  /*c460*/  MUFU.EX2 R149, R173 ;  /* 0x000000ad00957308 */ /* 0x000fe80000000800 */
[C---:B------:R-:W-:Y:S02]  /*c470*/  FMUL.FTZ R50, R0.reuse, R50 ;  /* 0x0000003200327220 */ /* 0x040fe40000410000 */
[C---:B------:R-:W-:Y:S01]  /*c480*/  FMUL.FTZ R51, R0.reuse, R51 ;  /* 0x0000003300337220 */ /* 0x040fe20000410000 */
[C---:B------:R-:W-:Y:S01]  /*c490*/  HMMA.16816.F32 R8, R168.reuse, R138, R8 ;  /* 0x0000008aa808723c */ /* 0x040fe20000001808 */
[----:B------:R-:W1:Y:S02]  /*c4a0*/  LDSM.16.MT88.4 R136, [R237+0x100] ;  /* 0x00010000ed88783b */ /* 0x000e640000004200 */
[----:B------:R-:W2:Y:S01]  /*c4b0*/  MUFU.EX2 R178, R172 ;  /* 0x000000ac00b27308 */ /* 0x000ea20000000800 */
[C---:B------:R-:W-:Y:S02]  /*c4c0*/  FMUL.FTZ R54, R0.reuse, R54 ;  /* 0x0000003600367220 */ /* 0x040fe40000410000 */
[C---:B------:R-:W-:Y:S02]  /*c4d0*/  FMUL.FTZ R55, R0.reuse, R55 ;  /* 0x0000003700377220 */ /* 0x040fe40000410000 */
[C---:B------:R-:W-:Y:S04]  /*c4e0*/  FMUL.FTZ R58, R0.reuse, R58 ;  /* 0x0000003a003a7220 */ /* 0x040fe80000410000 */
        /* <DEDUP_REMOVED lines=13> */
[----:B------:R-:W4:Y:S01]  /*c5c0*/  MUFU.EX2 R176, R175 ;  /* 0x000000af00b07308 */ /* 0x000f220000000800 */
[C---:B------:R-:W-:Y:S02]  /*c5d0*/  FMUL.FTZ R82, R0.reuse, R82 ;  /* 0x0000005200527220 */ /* 0x040fe40000410000 */
[C---:B------:R-:W-:Y:S02]  /*c5e0*/  FMUL.FTZ R83, R0.reuse, R83 ;  /* 0x0000005300537220 */ /* 0x040fe40000410000 */
[C---:B------:R-:W-:Y:S02]  /*c5f0*/  FMUL.FTZ R86, R0.reuse, R86 ;  /* 0x0000005600567220 */ /* 0x040fe40000410000 */
[C---:B------:R-:W-:Y:S01]  /*c600*/  FMUL.FTZ R87, R0.reuse, R87 ;  /* 0x0000005700577220 */ /* 0x040fe20000410000 */
[C---:B-1----:R-:W-:Y:S02]  /*c610*/  HMMA.16816.F32 R12, R168.reuse, R136, R12 ;  /* 0x00000088a80c723c */ /* 0x042fe4000000180c */
[----:B------:R-:W1:Y:S01]  /*c620*/  MUFU.EX2 R175, R157 ;  /* 0x0000009d00af7308 */ /* 0x000e620000000800 */
[C---:B------:R-:W-:Y:S02]  /*c630*/  FMUL.FTZ R90, R0.reuse, R90 ;  /* 0x0000005a005a7220 */ /* 0x040fe40000410000 */
[C---:B------:R-:W-:Y:S02]  /*c640*/  FMUL.FTZ R91, R0.reuse, R91 ;  /* 0x0000005b005b7220 */ /* 0x040fe40000410000 */
[C---:B------:R-:W-:Y:S01]  /*c650*/  FMUL.FTZ R94, R0.reuse, R94 ;  /* 0x0000005e005e7220 */ /* 0x040fe20000410000 */
[C---:B------:R-:W-:Y:S01]  /*c660*/  HMMA.16816.F32 R16, R168.reuse, R138, R16 ;  /* 0x0000008aa810723c */ /* 0x040fe20000001810 */
[----:B------:R-:W5:Y:S03]  /*c670*/  LDSM.16.MT88.4 R136, [R240+0x100] ;  /* 0x00010000f088783b */ /* 0x000f660000004200 */
[C---:B------:R-:W-:Y:S01]  /*c680*/  FMUL.FTZ R95, R0.reuse, R95 ;  /* 0x0000005f005f7220 */ /* 0x040fe20000410000 */
[----:B------:R-:W-:Y:S01]  /*c690*/  MUFU.EX2 R172, R156 ;  /* 0x0000009c00ac7308 */ /* 0x000fe20000000800 */
[C---:B------:R-:W-:Y:S02]  /*c6a0*/  FMUL.FTZ R98, R0.reuse, R98 ;  /* 0x0000006200627220 */ /* 0x040fe40000410000 */
[C---:B------:R-:W-:Y:S04]  /*c6b0*/  FMUL.FTZ R99, R0.reuse, R99 ;  /* 0x0000006300637220 */ /* 0x040fe80000410000 */
[C---:B------:R-:W-:Y:S02]  /*c6c0*/  FMUL.FTZ R102, R0.reuse, R102 ;  /* 0x0000006600667220 */ /* 0x040fe40000410000 */
[C---:B------:R-:W-:Y:S01]  /*c6d0*/  FMUL.FTZ R103, R0.reuse, R103 ;  /* 0x0000006700677220 */ /* 0x040fe20000410000 */
[----:B------:R-:W1:Y:S01]  /*c6e0*/  MUFU.EX2 R173, R179 ;  /* 0x000000b300ad7308 */ /* 0x000e620000000800 */
        /* <DEDUP_REMOVED lines=12> */
[C---:B------:R-:W-:Y:S01]  /*c7b0*/  FMUL.FTZ R130, R0.reuse, R130 ;  /* 0x0000008200827220 */ /* 0x040fe20000410000 */
[C---:B-----5:R-:W-:Y:S03]  /*c7c0*/  HMMA.16816.F32 R20, R168.reuse, R136, R20 ;  /* 0x00000088a814723c */ /* 0x060fe60000001814 */
[----:B------:R-:W-:Y:S02]  /*c7d0*/  FMUL.FTZ R131, R0, R131 ;  /* 0x0000008300837220 */ /* 0x000fe40000410000 */
[----:B------:R-:W-:Y:S01]  /*c7e0*/  FADD.FTZ R0, R132, R154 ;  /* 0x0000009a84007221 */ /* 0x000fe20000010000 */
[----:B------:R-:W-:Y:S02]  /*c7f0*/  MOV R154, R145 ;  /* 0x00000091009a7202 */ /* 0x000fe40000000f00 */
[C---:B------:R-:W-:Y:S01]  /*c800*/  HMMA.16816.F32 R24, R168.reuse, R138, R24 ;  /* 0x0000008aa818723c */ /* 0x040fe20000001818 */
[----:B------:R-:W5:Y:S03]  /*c810*/  LDSM.16.MT88.4 R136, [R239+0x100] ;  /* 0x00010000ef88783b */ /* 0x000f660000004200 */
[C---:B---3--:R-:W-:Y:S04]  /*c820*/  FADD.FTZ R0, R3.reuse, R0 ;  /* 0x0000000003007221 */ /* 0x048fe80000010000 */
[----:B------:R-:W-:Y:S04]  /*c830*/  FADD.FTZ R0, R144, R0 ;  /* 0x0000000090007221 */ /* 0x000fe80000010000 */
[----:B------:R-:W-:Y:S01]  /*c840*/  FADD.FTZ R0, R134, R0 ;  /* 0x0000000086007221 */ /* 0x000fe20000010000 */
[C---:B-----5:R-:W-:Y:S08]  /*c850*/  HMMA.16816.F32 R28, R168.reuse, R136, R28 ;  /* 0x00000088a81c723c */ /* 0x060ff0000000181c */
[C---:B------:R-:W-:Y:S01]  /*c860*/  HMMA.16816.F32 R32, R168.reuse, R138, R32 ;  /* 0x0000008aa820723c */ /* 0x040fe20000001820 */
[----:B------:R-:W3:Y:S07]  /*c870*/  LDSM.16.MT88.4 R136, [R236+0x1900] ;  /* 0x00190000ec88783b */ /* 0x000eee0000004200 */
[C---:B---3--:R-:W-:Y:S08]  /*c880*/  HMMA.16816.F32 R36, R168.reuse, R136, R36 ;  /* 0x00000088a824723c */ /* 0x048ff00000001824 */
        /* <DEDUP_REMOVED lines=32> */
[C---:B---3--:R-:W-:Y:S07]  /*ca90*/  HMMA.16816.F32 R124, R168.reuse, R136, R124 ;  /* 0x00000088a87c723c */ /* 0x048fee000000187c */
[----:B------:R-:W-:Y:S01]  /*caa0*/  F2FP.PACK_AB R136, R3, R132 ;  /* 0x000000840388723e */ /* 0x000fe200000000ff */
[----:B------:R-:W-:Y:S01]  /*cab0*/  HMMA.16816.F32 R128, R168, R138, R128 ;  /* 0x0000008aa880723c */ /* 0x000fe20000001880 */
[----:B------:R-:W3:Y:S03]  /*cac0*/  MUFU.EX2 R132, R154 ;  /* 0x0000009a00847308 */ /* 0x000ee60000000800 */
[----:B--2---:R-:W-:Y:S01]  /*cad0*/  F2FP.PACK_AB R137, R178, R149 ;  /* 0x00000095b289723e */ /* 0x004fe200000000ff */
[----:B------:R-:W-:Y:S02]  /*cae0*/  FADD.FTZ R3, R150, R148 ;  /* 0x0000009496037221 */ /* 0x000fe40000010000 */
[----:B------:R-:W-:Y:S02]  /*caf0*/  F2FP.PACK_AB R138, R134, R144 ;  /* 0x00000090868a723e */ /* 0x000fe400000000ff */
[----:B------:R-:W2:Y:S02]  /*cb00*/  LDSM.16.MT88.4 R144, [R237+0x900] ;  /* 0x00090000ed90783b */ /* 0x000ea40000004200 */
[----:B------:R5:W-:Y:S01]  /*cb10*/  MUFU.EX2 R170, R153 ;  /* 0x0000009900aa7308 */ /* 0x000be20000000800 */
[----:B----4-:R-:W-:Y:S02]  /*cb20*/  F2FP.PACK_AB R139, R176, R177 ;  /* 0x000000b1b08b723e */ /* 0x010fe400000000ff */
[----:B-1----:R-:W-:Y:S02]  /*cb30*/  F2FP.PACK_AB R169, R175, R174 ;  /* 0x000000aeafa9723e */ /* 0x002fe400000000ff */
[----:B------:R-:W-:Y:S03]  /*cb40*/  F2FP.PACK_AB R171, R173, R172 ;  /* 0x000000acadab723e */ /* 0x000fe600000000ff */
[C---:B------:R-:W-:Y:S02]  /*cb50*/  HMMA.16816.F32 R4, R136.reuse, R140, R4 ;  /* 0x0000008c8804723c */ /* 0x040fe40000001804 */
[----:B------:R-:W1:Y:S03]  /*cb60*/  MUFU.EX2 R168, R159 ;  /* 0x0000009f00a87308 */ /* 0x000e660000000800 */
[----:B---3--:R-:W-:Y:S03]  /*cb70*/  FADD.FTZ R0, R132, R0 ;  /* 0x0000000084007221 */ /* 0x008fe60000010000 */
[C---:B------:R-:W-:Y:S01]  /*cb80*/  HMMA.16816.F32 R8, R136.reuse, R142, R8 ;  /* 0x0000008e8808723c */ /* 0x040fe20000001808 */
[----:B------:R-:W3:Y:S03]  /*cb90*/  LDSM.16.MT88.4 R140, [R240+0x900] ;  /* 0x00090000f08c783b */ /* 0x000ee60000004200 */
[----:B------:R-:W4:Y:S05]  /*cba0*/  MUFU.EX2 R134, R158 ;  /* 0x0000009e00867308 */ /* 0x000f2a0000000800 */
[----:B-----5:R-:W-:Y:S03]  /*cbb0*/  LDSM.16.MT88.4 R152, [R236+0x1100] ;  /* 0x00110000ec98783b */ /* 0x020fe60000004200 */
[C---:B-1----:R-:W-:Y:S01]  /*cbc0*/  FADD.FTZ R0, R168.reuse, R0 ;  /* 0x00000000a8007221 */ /* 0x042fe20000010000 */
[----:B------:R-:W-:Y:S01]  /*cbd0*/  F2FP.PACK_AB R168, R168, R132 ;  /* 0x00000084a8a8723e */ /* 0x000fe200000000ff */
[C---:B--2---:R-:W-:Y:S03]  /*cbe0*/  HMMA.16816.F32 R12, R136.reuse, R144, R12 ;  /* 0x00000090880c723c */ /* 0x044fe6000000180c */
[----:B----4-:R-:W-:Y:S05]  /*cbf0*/  FADD.FTZ R0, R134, R0 ;  /* 0x0000000086007221 */ /* 0x010fea0000010000 */
[C---:B------:R-:W-:Y:S01]  /*cc00*/  HMMA.16816.F32 R16, R136.reuse, R146, R16 ;  /* 0x000000928810723c */ /* 0x040fe20000001810 */
[----:B------:R-:W1:Y:S03]  /*cc10*/  LDSM.16.MT88.4 R144, [R239+0x900] ;  /* 0x00090000ef90783b */ /* 0x000e660000004200 */
[C---:B------:R-:W-:Y:S01]  /*cc20*/  FADD.FTZ R132, R170.reuse, R0 ;  /* 0x00000000aa847221 */ /* 0x040fe20000010000 */
[----:B------:R-:W-:Y:S01]  /*cc30*/  F2FP.PACK_AB R170, R170, R134 ;  /* 0x00000086aaaa723e */ /* 0x000fe200000000ff */
[----:B------:R-:W-:Y:S03]  /*cc40*/  FADD.FTZ R0, R149, R3 ;  /* 0x0000000395007221 */ /* 0x000fe60000010000 */
[----:B------:R2:W-:Y:S01]  /*cc50*/  STL [R1+0x20], R132 ;  /* 0x0000208401007387 */ /* 0x0005e20000100800 */
[C---:B---3--:R-:W-:Y:S03]  /*cc60*/  HMMA.16816.F32 R20, R136.reuse, R140, R20 ;  /* 0x0000008c8814723c */ /* 0x048fe60000001814 */
[----:B------:R-:W-:Y:S04]  /*cc70*/  FADD.FTZ R0, R178, R0 ;  /* 0x00000000b2007221 */ /* 0x000fe80000010000 */
[----:B------:R-:W-:Y:S01]  /*cc80*/  FADD.FTZ R0, R177, R0 ;  /* 0x00000000b1007221 */ /* 0x000fe20000010000 */
[C---:B------:R-:W-:Y:S01]  /*cc90*/  HMMA.16816.F32 R24, R136.reuse, R142, R24 ;  /* 0x0000008e8818723c */ /* 0x040fe20000001818 */
[----:B------:R-:W3:Y:S03]  /*cca0*/  LDSM.16.MT88.4 R140, [R236+0x2100] ;  /* 0x00210000ec8c783b */ /* 0x000ee60000004200 */
[----:B------:R-:W-:Y:S04]  /*ccb0*/  FADD.FTZ R0, R176, R0 ;  /* 0x00000000b0007221 */ /* 0x000fe80000010000 */
[----:B------:R-:W-:Y:S04]  /*ccc0*/  FADD.FTZ R0, R174, R0 ;  /* 0x00000000ae007221 */ /* 0x000fe80000010000 */
[----:B------:R-:W-:Y:S01]  /*ccd0*/  FADD.FTZ R0, R175, R0 ;  /* 0x00000000af007221 */ /* 0x000fe20000010000 */
[----:B--2---:R-:W-:Y:S03]  /*cce0*/  MOV R132, R2 ;  /* 0x0000000200847202 */ /* 0x004fe60000000f00 */
[----:B------:R-:W-:Y:S04]  /*ccf0*/  FADD.FTZ R0, R172, R0 ;  /* 0x00000000ac007221 */ /* 0x000fe80000010000 */
[----:B------:R-:W-:Y:S01]  /*cd00*/  FADD.FTZ R0, R173, R0 ;  /* 0x00000000ad007221 */ /* 0x000fe20000010000 */
[C---:B-1----:R-:W-:Y:S04]  /*cd10*/  HMMA.16816.F32 R28, R136.reuse, R144, R28 ;  /* 0x00000090881c723c */ /* 0x042fe8000000181c */
[----:B------:R-:W-:Y:S04]  /*cd20*/  STL [R1+0x24], R0 ;  /* 0x0000240001007387 */ /* 0x000fe80000100800 */
[C---:B------:R-:W-:Y:S01]  /*cd30*/  HMMA.16816.F32 R32, R136.reuse, R146, R32 ;  /* 0x000000928820723c */ /* 0x040fe20000001820 */
[----:B------:R-:W1:Y:S07]  /*cd40*/  LDSM.16.MT88.4 R144, [R237+0x2100] ;  /* 0x00210000ed90783b */ /* 0x000e6e0000004200 */
[C---:B---3--:R-:W-:Y:S08]  /*cd50*/  HMMA.16816.F32 R36, R136.reuse, R140, R36 ;  /* 0x0000008c8824723c */ /* 0x048ff00000001824 */
        /* <DEDUP_REMOVED lines=30> */
[C---:B------:R-:W-:Y:S08]  /*cf40*/  HMMA.16816.F32 R120, R136.reuse, R142, R120 ;  /* 0x0000008e8878723c */ /* 0x040ff00000001878 */
[C---:B-1----:R-:W-:Y:S08]  /*cf50*/  HMMA.16816.F32 R124, R136.reuse, R144, R124 ;  /* 0x00000090887c723c */ /* 0x042ff0000000187c */
        /* <DEDUP_REMOVED lines=49> */
.L_x_361:
[----:B------:R-:W-:-:S06]  /*d270*/  UISETP.GE.AND UP0, UPT, UR8, UR9, UPT ;  /* 0x000000090800728c */ /* 0x000fcc000bf06270 */
[----:B------:R-:W-:-:S13]  /*d280*/  PLOP3.LUT P0, PT, PT, PT, UP0, 0x40, 0x0 ;  /* 0x000000000000781c */ /* 0x000fda0003f0e808 */
[----:B------:R-:W-:Y:S05]  /*d290*/  @P0 BRA `(.L_x_365) ;  /* 0x00003f6000000947 */ /* 0x000fea0003800000 */
[----:B------:R-:W2:Y:S01]  /*d2a0*/  LDL.64 R8, [R1+0x48] ;  /* 0x0000480001087983 */ /* 0x000ea20000100a00 */
[----:B------:R-:W-:-:S03]  /*d2b0*/  ULDC.64 UR4, c[0x0][0x208] ;  /* 0x0000820000047ab9 */ /* 0x000fc60000000a00 */
[----:B------:R-:W3:Y:S04]  /*d2c0*/  LDL.64 R2, [R1+0x40] ;  /* 0x0000400001027983 */ /* 0x000ee80000100a00 */
[----:B------:R-:W4:Y:S04]  /*d2d0*/  LDL.64 R6, [R1+0x38] ;  /* 0x0000380001067983 */ /* 0x000f280000100a00 */
[----:B-1----:R-:W4:Y:S01]  /*d2e0*/  LDL.64 R4, [R1+0x30] ;  /* 0x0000300001047983 */ /* 0x002f220000100a00 */
[----:B------:R-:W-:Y:S01]  /*d2f0*/  UIMAD.WIDE.U32 UR18, UR4, 0x30, URZ ;  /* 0x00000030041278a5 */ /* 0x000fe2000f8e003f */
[----:B------:R-:W-:Y:S01]  /*d300*/  IMAD.MOV.U32 R134, RZ, RZ, R132 ;  /* 0x000000ffff867224 */ /* 0x000fe200078e0084 */
[----:B------:R-:W-:-:S04]  /*d310*/  UIMAD UR5, UR5, 0x30, URZ ;  /* 0x00000030050578a4 */ /* 0x000fc8000f8e023f */
[----:B------:R-:W-:Y:S01]  /*d320*/  UIADD3 UR10, UR19, UR5, URZ ;  /* 0x00000005130a7290 */ /* 0x000fe2000fffe03f */
[C---:B--2---:R-:W-:Y:S02]  /*d330*/  IADD3 R10, P0, R8.reuse, 0x40, RZ ;  /* 0x00000040080a7810 */ /* 0x044fe40007f1e0ff */
[C---:B------:R-:W-:Y:S01]  /*d340*/  IADD3 R0, P1, R8.reuse, 0x80, RZ ;  /* 0x0000008008007810 */ /* 0x040fe20007f3e0ff */
[----:B---3--:R-:W1:Y:S04]  /*d350*/  S2R R2, SR_TID.X ;  /* 0x0000000000027919 */ /* 0x008e680000002100 */
[--C-:B------:R-:W-:Y:S01]  /*d360*/  IMAD.X R9, RZ, RZ, R3.reuse, P1 ;  /* 0x000000ffff097224 */ /* 0x100fe200008e0603 */
[----:B------:R2:W-:Y:S04]  /*d370*/  STL [R1+0x6c], R10 ;  /* 0x00006c0a01007387 */ /* 0x0005e80000100800 */
[----:B------:R3:W-:Y:S01]  /*d380*/  STL [R1+0x64], R0 ;  /* 0x0000640001007387 */ /* 0x0007e20000100800 */
[----:B--2---:R-:W-:Y:S01]  /*d390*/  IMAD.X R10, RZ, RZ, R3, P0 ;  /* 0x000000ffff0a7224 */ /* 0x004fe200000e0603 */
[----:B---3--:R-:W-:-:S04]  /*d3a0*/  IADD3 R0, P0, R8, 0xc0, RZ ;  /* 0x000000c008007810 */ /* 0x008fc80007f1e0ff */
[----:B------:R-:W-:Y:S01]  /*d3b0*/  STL [R1+0x68], R10 ;  /* 0x0000680a01007387 */ /* 0x000fe20000100800 */
[----:B----4-:R-:W-:-:S03]  /*d3c0*/  IADD3 R8, P2, R6, 0x40, RZ ;  /* 0x0000004006087810 */ /* 0x010fc60007f5e0ff */
[----:B------:R2:W-:Y:S04]  /*d3d0*/  STL [R1+0x5c], R0 ;  /* 0x00005c0001007387 */ /* 0x0005e80000100800 */
[----:B------:R-:W-:Y:S04]  /*d3e0*/  STL [R1+0x60], R9 ;  /* 0x0000600901007387 */ /* 0x000fe80000100800 */
[----:B------:R-:W-:Y:S01]  /*d3f0*/  STL [R1+0x54], R8 ;  /* 0x0000540801007387 */ /* 0x000fe20000100800 */
[----:B--2---:R-:W-:Y:S01]  /*d400*/  IMAD.X R0, RZ, RZ, R3, P0 ;  /* 0x000000ffff007224 */ /* 0x004fe200000e0603 */
[----:B------:R-:W-:-:S04]  /*d410*/  IADD3 R3, P1, R6, 0x80, RZ ;  /* 0x0000008006037810 */ /* 0x000fc80007f3e0ff */
[----:B------:R2:W-:Y:S04]  /*d420*/  STL [R1+0x58], R0 ;  /* 0x0000580001007387 */ /* 0x0005e80000100800 */
[----:B------:R3:W-:Y:S04]  /*d430*/  STL [R1+0x2c], R3 ;  /* 0x00002c0301007387 */ /* 0x0007e80000100800 */
[----:B--2---:R-:W2:Y:S01]  /*d440*/  S2R R0, SR_TID.X ;  /* 0x0000000000007919 */ /* 0x004ea20000002100 */
[----:B---3--:R-:W-:-:S05]  /*d450*/  IMAD.X R3, RZ, RZ, R5, P2 ;  /* 0x000000ffff037224 */ /* 0x008fca00010e0605 */
[----:B------:R3:W-:Y:S01]  /*d460*/  STL [R1+0x50], R3 ;  /* 0x0000500301007387 */ /* 0x0007e20000100800 */
[----:B--2---:R-:W-:-:S04]  /*d470*/  SHF.R.S32.HI R0, RZ, 0x1f, R0 ;  /* 0x0000001fff007819 */ /* 0x004fc80000011400 */
[----:B-1----:R-:W-:Y:S02]  /*d480*/  LEA.HI R0, R0, R2, RZ, 0x3 ;  /* 0x0000000200007211 */ /* 0x002fe400078f18ff */
[----:B------:R-:W-:Y:S02]  /*d490*/  IADD3 R2, P0, R6, 0xc0, RZ ;  /* 0x000000c006027810 */ /* 0x000fe40007f1e0ff */
[----:B------:R-:W-:Y:S01]  /*d4a0*/  SHF.R.S32.HI R0, RZ, 0x3, R0 ;  /* 0x00000003ff007819 */ /* 0x000fe20000011400 */
[----:B---3--:R-:W-:Y:S02]  /*d4b0*/  IMAD.X R3, RZ, RZ, R5, P1 ;  /* 0x000000ffff037224 */ /* 0x008fe400008e0605 */
[----:B------:R1:W-:Y:S01]  /*d4c0*/  STL [R1+0x18], R2 ;  /* 0x0000180201007387 */ /* 0x0003e20000100800 */
[----:B------:R-:W-:-:S05]  /*d4d0*/  IADD3 R0, -R0, 0x30, RZ ;  /* 0x0000003000007810 */ /* 0x000fca0007ffe1ff */
[----:B------:R2:W-:Y:S01]  /*d4e0*/  STL [R1+0xc], R0 ;  /* 0x00000c0001007387 */ /* 0x0005e20000100800 */
[----:B-1----:R-:W-:Y:S02]  /*d4f0*/  IMAD.MOV.U32 R2, RZ, RZ, R133 ;  /* 0x000000ffff027224 */ /* 0x002fe400078e0085 */
[----:B--2---:R-:W-:-:S05]  /*d500*/  IMAD.X R0, RZ, RZ, R5, P0 ;  /* 0x000000ffff007224 */ /* 0x004fca00000e0605 */
[----:B------:R1:W-:Y:S04]  /*d510*/  STL [R1+0x14], R0 ;  /* 0x0000140001007387 */ /* 0x0003e80000100800 */
[----:B------:R1:W-:Y:S02]  /*d520*/  STL [R1+0x1c], R3 ;  /* 0x00001c0301007387 */ /* 0x0003e40000100800 */
.L_x_375:
[----:B------:R-:W2:Y:S01]  /*d530*/  LDL.64 R132, [R1+0x48] ;  /* 0x0000480001847983 */ /* 0x000ea20000100a00 */
[----:B------:R-:W-:Y:S01]  /*d540*/  USHF.R.S32.HI UR5, URZ, 0x1f, UR8 ;  /* 0x0000001f3f057899 */ /* 0x000fe20008011408 */
[----:B------:R-:W-:Y:S01]  /*d550*/  IMAD.MOV.U32 R24, RZ, RZ, c[0x0][0x208] ;  /* 0x00008200ff187624 */ /* 0x000fe200078e00ff */
[----:B------:R-:W-:Y:S01]  /*d560*/  UIMAD UR4, UR10, UR8, URZ ;  /* 0x000000080a0472a4 */ /* 0x000fe2000f8e023f */
[----:B------:R-:W-:Y:S01]  /*d570*/  IMAD.MOV.U32 R27, RZ, RZ, c[0x0][0x20c] ;  /* 0x00008300ff1b7624 */ /* 0x000fe200078e00ff */
[----:B------:R-:W-:Y:S01]  /*d580*/  UIMAD.WIDE.U32 UR20, UR18, UR8, URZ ;  /* 0x00000008121472a5 */ /* 0x000fe2000f8e003f */
[----:B------:R-:W3:Y:S01]  /*d590*/  LDL.64 R18, [R1+0x40] ;  /* 0x0000400001127983 */ /* 0x000ee20000100a00 */
[----:B------:R-:W-:Y:S01]  /*d5a0*/  UIMAD UR4, UR5, UR18, UR4 ;  /* 0x00000012050472a4 */ /* 0x000fe2000f8e0204 */
[----:B------:R-:W-:Y:S04]  /*d5b0*/  DEPBAR.LE SB0, 0x0 ;  /* 0x000080000000791a */ /* 0x000fe80000000000 */
[----:B------:R-:W4:Y:S01]  /*d5c0*/  LDL R22, [R1+0x6c] ;  /* 0x00006c0001167983 */ /* 0x000f220000100800 */
[----:B------:R-:W-:Y:S02]  /*d5d0*/  UIADD3 UR4, UR21, UR4, URZ ;  /* 0x0000000415047290 */ /* 0x000fe4000fffe03f */
[----:B------:R-:W-:Y:S03]  /*d5e0*/  UISETP.GT.AND UP0, UPT, UR8, UR9, UPT ;  /* 0x000000090800728c */ /* 0x000fe6000bf04270 */
[----:B------:R-:W4:Y:S06]  /*d5f0*/  LDL R17, [R1+0x68] ;  /* 0x0000680001117983 */ /* 0x000f2c0000100800 */
[----:B------:R-:W4:Y:S06]  /*d600*/  LDL R26, [R1+0x64] ;  /* 0x00006400011a7983 */ /* 0x000f2c0000100800 */
[----:B------:R-:W4:Y:S06]  /*d610*/  LDL R25, [R1+0x5c] ;  /* 0x00005c0001197983 */ /* 0x000f2c0000100800 */
[----:B------:R-:W4:Y:S06]  /*d620*/  LDL R174, [R1+0x60] ;  /* 0x0000600001ae7983 */ /* 0x000f2c0000100800 */
[----:B------:R-:W4:Y:S06]  /*d630*/  LDL R173, [R1+0x58] ;  /* 0x0000580001ad7983 */ /* 0x000f2c0000100800 */
[----:B------:R-:W4:Y:S06]  /*d640*/  LDL R23, [R1+0x28] ;  /* 0x0000280001177983 */ /* 0x000f2c0000100800 */
[----:B-1----:R1:W-:Y:S06]  /*d650*/  STL.64 [R1+0x90], R30 ;  /* 0x0000901e01007387 */ /* 0x0023ec0000100a00 */
[----:B------:R1:W-:Y:S06]  /*d660*/  STL.64 [R1+0x88], R28 ;  /* 0x0000881c01007387 */ /* 0x0003ec0000100a00 */
[----:B------:R-:W4:Y:S06]  /*d670*/  LDL R172, [R1] ;  /* 0x0000000001ac7983 */ /* 0x000f2c0000100800 */
[----:B------:R-:W-:Y:S06]  /*d680*/  BAR.SYNC.DEFER_BLOCKING 0x0 ;  /* 0x0000000000007b1d */ /* 0x000fec0000010000 */
[----:B-----5:R-:W1:Y:S06]  /*d690*/  LDSM.16.M88.4 R8, [R135+0x10100] ;  /* 0x010100008708783b */ /* 0x020e6c0000000200 */
[----:B------:R-:W-:Y:S06]  /*d6a0*/  LDSM.16.M88.4 R168, [R242] ;  /* 0x00000000f2a8783b */ /* 0x000fec0000000200 */
[----:B------:R-:W-:Y:S01]  /*d6b0*/  LDSM.16.M88.4 R176, [R252] ;  /* 0x00000000fcb0783b */ /* 0x000fe20000000200 */
[----:B-12---:R-:W-:Y:S04]  /*d6c0*/  IADD3 R0, P1, R132, UR20, RZ ;  /* 0x0000001484007c10 */ /* 0x006fe8000ff3e0ff */
[----:B---3--:R-:W-:Y:S02]  /*d6d0*/  IADD3.X R4, R19, UR4, RZ, P1, !PT ;  /* 0x0000000413047c10 */ /* 0x008fe40008ffe4ff */
[----:B------:R-:W-:Y:S02]  /*d6e0*/  LEA R14, P1, R0, c[0x0][0x1f8], 0x1 ;  /* 0x00007e00000e7a11 */ /* 0x000fe400078208ff */
[----:B----4-:R-:W-:Y:S02]  /*d6f0*/  IADD3 R3, P0, R22, UR20, RZ ;  /* 0x0000001416037c10 */ /* 0x010fe4000ff1e0ff */
[----:B------:R-:W-:Y:S02]  /*d700*/  LEA.HI.X R15, R0, c[0x0][0x1fc], R4, 0x1, P1 ;  /* 0x00007f00000f7a11 */ /* 0x000fe400008f0c04 */
[----:B------:R-:W-:Y:S02]  /*d710*/  IADD3.X R5, R17, UR4, RZ, P0, !PT ;  /* 0x0000000411057c10 */ /* 0x000fe400087fe4ff */
[C---:B------:R-:W-:Y:S02]  /*d720*/  LEA R12, P0, R3.reuse, c[0x0][0x1f8], 0x1 ;  /* 0x00007e00030c7a11 */ /* 0x040fe400078008ff */
[----:B------:R-:W-:Y:S02]  /*d730*/  IADD3 R0, P1, R26, UR20, RZ ;  /* 0x000000141a007c10 */ /* 0x000fe4000ff3e0ff */
[----:B------:R-:W-:Y:S02]  /*d740*/  LEA.HI.X R13, R3, c[0x0][0x1fc], R5, 0x1, P0 ;  /* 0x00007f00030d7a11 */ /* 0x000fe400000f0c05 */
[----:B------:R-:W-:Y:S02]  /*d750*/  LEA R6, P0, R0, c[0x0][0x1f8], 0x1 ;  /* 0x00007e0000067a11 */ /* 0x000fe400078008ff */
[----:B------:R-:W-:Y:S02]  /*d760*/  IADD3.X R3, R174, UR4, RZ, P1, !PT ;  /* 0x00000004ae037c10 */ /* 0x000fe40008ffe4ff */
[----:B------:R-:W-:Y:S02]  /*d770*/  IADD3 R4, P1, R25, UR20, RZ ;  /* 0x0000001419047c10 */ /* 0x000fe4000ff3e0ff */
[----:B------:R-:W-:Y:S02]  /*d780*/  LEA.HI.X R7, R0, c[0x0][0x1fc], R3, 0x1, P0 ;  /* 0x00007f0000077a11 */ /* 0x000fe400000f0c03 */
[----:B------:R-:W-:Y:S02]  /*d790*/  IADD3.X R16, R173, UR4, RZ, P1, !PT ;  /* 0x00000004ad107c10 */ /* 0x000fe40008ffe4ff */
[----:B------:R-:W-:Y:S02]  /*d7a0*/  LEA R20, P2, R4, c[0x0][0x1f8], 0x1 ;  /* 0x00007e0004147a11 */ /* 0x000fe400078408ff */
[----:B------:R-:W-:Y:S02]  /*d7b0*/  @!P3 LEA R0, P0, R24, UR20, 0x5 ;  /* 0x000000141800bc11 */ /* 0x000fe4000f8028ff */
[----:B------:R-:W-:Y:S02]  /*d7c0*/  LEA.HI.X R21, R4, c[0x0][0x1fc], R16, 0x1, P2 ;  /* 0x00007f0004157a11 */ /* 0x000fe400010f0c10 */
[----:B------:R-:W-:Y:S02]  /*d7d0*/  @!P3 LEA.HI.X R3, R24, UR4, R27, 0x5, P0 ;  /* 0x000000041803bc11 */ /* 0x000fe400080f2c1b */
[C---:B------:R-:W-:Y:S02]  /*d7e0*/  @!P3 IADD3 R5, P1, R0.reuse, R132, RZ ;  /* 0x000000840005b210 */ /* 0x040fe40007f3e0ff */
[----:B------:R-:W-:Y:S02]  /*d7f0*/  @!P3 IADD3 R4, P0, R0, R22, RZ ;  /* 0x000000160004b210 */ /* 0x000fe40007f1e0ff */
[----:B------:R-:W-:Y:S01]  /*d800*/  LOP3.LUT P2, RZ, R23, 0x1, RZ, 0xc0, !PT ;  /* 0x0000000117ff7812 */ /* 0x000fe2000784c0ff */
[----:B------:R-:W-:Y:S01]  /*d810*/  @!P3 IMAD.X R23, R3, 0x1, R19, P1 ;  /* 0x000000010317b824 */ /* 0x000fe200008e0613 */
[----:B------:R-:W-:Y:S01]  /*d820*/  @!P3 LEA R22, P1, R5, c[0x0][0x1f8], 0x1 ;  /* 0x00007e000516ba11 */ /* 0x000fe200078208ff */
[----:B------:R-:W-:Y:S01]  /*d830*/  @!P3 IMAD.X R24, R3, 0x1, R17, P0 ;  /* 0x000000010318b824 */ /* 0x000fe200000e0611 */
[C---:B------:R-:W-:Y:S01]  /*d840*/  @!P3 LEA R132, P0, R4.reuse, c[0x0][0x1f8], 0x1 ;  /* 0x00007e000484ba11 */ /* 0x040fe200078008ff */
[----:B------:R-:W1:Y:S01]  /*d850*/  LDSM.16.M88.4 R16, [R135+0x10900] ;  /* 0x010900008710783b */ /* 0x000e620000000200 */
[----:B------:R-:W-:Y:S02]  /*d860*/  @!P3 LEA.HI.X R23, R5, c[0x0][0x1fc], R23, 0x1, P1 ;  /* 0x00007f000517ba11 */ /* 0x000fe400008f0c17 */
[----:B------:R-:W-:Y:S02]  /*d870*/  @!P3 LEA.HI.X R133, R4, c[0x0][0x1fc], R24, 0x1, P0 ;  /* 0x00007f000485ba11 */ /* 0x000fe400000f0c18 */
[C---:B------:R-:W-:Y:S02]  /*d880*/  @!P3 IADD3 R4, P1, R0.reuse, R26, RZ ;  /* 0x0000001a0004b210 */ /* 0x040fe40007f3e0ff */
[----:B------:R-:W-:Y:S02]  /*d890*/  @!P3 IADD3 R0, P0, R0, R25, RZ ;  /* 0x000000190000b210 */ /* 0x000fe40007f1e0ff */
[----:B------:R-:W2:Y:S01]  /*d8a0*/  LDSM.16.M88.4 R24, [R135+0x11100] ;  /* 0x011100008718783b */ /* 0x000ea20000000200 */
[C---:B------:R-:W-:Y:S01]  /*d8b0*/  @!P3 IMAD.X R5, R3.reuse, 0x1, R174, P1 ;  /* 0x000000010305b824 */ /* 0x040fe200008e06ae */
[----:B------:R-:W-:Y:S01]  /*d8c0*/  @!P3 LEA R30, P1, R4, c[0x0][0x1f8], 0x1 ;  /* 0x00007e00041eba11 */ /* 0x000fe200078208ff */
[----:B------:R-:W-:Y:S01]  /*d8d0*/  @!P3 IMAD.X R3, R3, 0x1, R173, P0 ;  /* 0x000000010303b824 */ /* 0x000fe200000e06ad */
[----:B------:R-:W-:Y:S02]  /*d8e0*/  @!P3 LEA R28, P0, R0, c[0x0][0x1f8], 0x1 ;  /* 0x00007e00001cba11 */ /* 0x000fe400078008ff */
[----:B------:R-:W3:Y:S01]  /*d8f0*/  LDSM.16.M88.4 R172, [R172] ;  /* 0x00000000acac783b */ /* 0x000ee20000000200 */
[----:B------:R-:W-:Y:S02]  /*d900*/  @!P3 LEA.HI.X R31, R4, c[0x0][0x1fc], R5, 0x1, P1 ;  /* 0x00007f00041fba11 */ /* 0x000fe400008f0c05 */
[----:B------:R-:W-:Y:S02]  /*d910*/  @!P3 LEA.HI.X R29, R0, c[0x0][0x1fc], R3, 0x1, P0 ;  /* 0x00007f00001dba11 */ /* 0x000fe400000f0c03 */
[----:B------:R-:W-:Y:S01]  /*d920*/  PLOP3.LUT P0, PT, PT, PT, UP0, 0x40, 0x0 ;  /* 0x000000000000781c */ /* 0x000fe20003f0e808 */
[----:B------:R-:W4:Y:S06]  /*d930*/  LDL R3, [R1+0x4] ;  /* 0x0000040001037983 */ /* 0x000f2c0000100800 */
[----:B------:R-:W-:Y:S01]  /*d940*/  @!PT LDS RZ, [RZ] ;  /* 0x00000000fffff984 */ /* 0x000fe20000000800 */
[----:B------:R-:W-:Y:S01]  /*d950*/  @!PT LDS RZ, [RZ] ;  /* 0x00000000fffff984 */ /* 0x000fe20000000800 */
[----:B------:R-:W-:Y:S01]  /*d960*/  @!PT LDS RZ, [RZ] ;  /* 0x00000000fffff984 */ /* 0x000fe20000000800 */
[----:B----4-:R1:W-:Y:S06]  /*d970*/  LDGSTS.E.BYPASS.LTC128B.128 [R3+0x100], [R14.64], !P6 ;  /* 0x001000000e037fae */ /* 0x0103ec000f101d50 */
[----:B------:R1:W-:Y:S06]  /*d980*/  LDGSTS.E.BYPASS.LTC128B.128 [R3+0x1900], [R12.64], !P2 ;  /* 0x019000000c037fae */ /* 0x0003ec000d101d50 */
[----:B------:R4:W-:Y:S06]  /*d990*/  LDGSTS.E.BYPASS.LTC128B.128 [R3+0x3100], [R6.64], !P5 ;  /* 0x0310000006037fae */ /* 0x0009ec000e901d50 */
[----:B------:R2:W-:Y:S06]  /*d9a0*/  LDGSTS.E.BYPASS.LTC128B.128 [R3+0x4900], [R20.64], !P4 ;  /* 0x0490000014037fae */ /* 0x0005ec000e101d50 */
[----:B------:R2:W-:Y:S06]  /*d9b0*/  @!P3 LDGSTS.E.BYPASS.LTC128B.128 [R3+0x1100], [R22.64], !P6 ;  /* 0x011000001603bfae */ /* 0x0005ec000f101d50 */
[----:B------:R2:W-:Y:S06]  /*d9c0*/  @!P3 LDGSTS.E.BYPASS.LTC128B.128 [R3+0x2900], [R132.64], !P2 ;  /* 0x029000008403bfae */ /* 0x0005ec000d101d50 */
[----:B------:R2:W-:Y:S01]  /*d9d0*/  @!P3 LDGSTS.E.BYPASS.LTC128B.128 [R3+0x4100], [R30.64], !P5 ;  /* 0x041000001e03bfae */ /* 0x0005e2000e901d50 */
[C---:B----4-:R-:W-:Y:S05]  /*d9e0*/  HMMA.16816.F32 R4, R160.reuse, R8, RZ ;  /* 0x00000008a004723c */ /* 0x050fea00000018ff */
[----:B------:R4:W-:Y:S03]  /*d9f0*/  @!P3 LDGSTS.E.BYPASS.LTC128B.128 [R3+0x5900], [R28.64], !P4 ;  /* 0x059000001c03bfae */ /* 0x0009e6000e101d50 */
[C---:B------:R-:W-:Y:S03]  /*da00*/  HMMA.16816.F32 R8, R160.reuse, R10, RZ ;  /* 0x0000000aa008723c */ /* 0x040fe600000018ff */
[----:B------:R-:W0:Y:S05]  /*da10*/  LDGDEPBAR ;  /* 0x00000000000079af */ /* 0x000e2a0000000000 */
[C---:B-1----:R-:W-:Y:S08]  /*da20*/  HMMA.16816.F32 R12, R160.reuse, R16, RZ ;  /* 0x00000010a00c723c */ /* 0x042ff000000018ff */
[C---:B------:R-:W-:Y:S01]  /*da30*/  HMMA.16816.F32 R16, R160.reuse, R18, RZ ;  /* 0x00000012a010723c */ /* 0x040fe200000018ff */
[----:B--2---:R1:W5:Y:S06]  /*da40*/  LDL.LU.64 R30, [R1+0x90] ;  /* 0x00009000011e7983 */ /* 0x00436c0000300a00 */
[----:B----4-:R1:W5:Y:S01]  /*da50*/  LDL.LU.64 R28, [R1+0x88] ;  /* 0x00008800011c7983 */ /* 0x0103620000300a00 */
[C---:B------:R-:W-:Y:S08]  /*da60*/  HMMA.16816.F32 R20, R160.reuse, R24, RZ ;  /* 0x00000018a014723c */ /* 0x040ff000000018ff */
[----:B------:R-:W-:Y:S08]  /*da70*/  HMMA.16816.F32 R24, R160, R26, RZ ;  /* 0x0000001aa018723c */ /* 0x000ff000000018ff */
[C---:B------:R-:W-:Y:S08]  /*da80*/  HMMA.16816.F32 R4, R164.reuse, R168, R4 ;  /* 0x000000a8a404723c */ /* 0x040ff00000001804 */
[C---:B------:R-:W-:Y:S01]  /*da90*/  HMMA.16816.F32 R8, R164.reuse, R170, R8 ;  /* 0x000000aaa408723c */ /* 0x040fe20000001808 */
[----:B------:R-:W2:Y:S07]  /*daa0*/  LDSM.16.M88.4 R168, [R241+0x10100] ;  /* 0x01010000f1a8783b */ /* 0x000eae0000000200 */
[C---:B---3--:R-:W-:Y:S08]  /*dab0*/  HMMA.16816.F32 R12, R164.reuse, R172, R12 ;  /* 0x000000aca40c723c */ /* 0x048ff0000000180c */
[C---:B------:R-:W-:Y:S01]  /*dac0*/  HMMA.16816.F32 R16, R164.reuse, R174, R16 ;  /* 0x000000aea410723c */ /* 0x040fe20000001810 */
[----:B------:R-:W3:Y:S07]  /*dad0*/  LDSM.16.M88.4 R172, [R241+0x10900] ;  /* 0x01090000f1ac783b */ /* 0x000eee0000000200 */
[C---:B------:R-:W-:Y:S08]  /*dae0*/  HMMA.16816.F32 R20, R164.reuse, R176, R20 ;  /* 0x000000b0a414723c */ /* 0x040ff00000001814 */
[----:B------:R-:W-:Y:S01]  /*daf0*/  HMMA.16816.F32 R24, R164, R178, R24 ;  /* 0x000000b2a418723c */ /* 0x000fe20000001818 */
[----:B------:R-:W4:Y:S07]  /*db00*/  LDSM.16.M88.4 R176, [R241+0x11100] ;  /* 0x01110000f1b0783b */ /* 0x000f2e0000000200 */
[C---:B--2---:R-:W-:Y:S08]  /*db10*/  HMMA.16816.F32 R4, R180.reuse, R168, R4 ;  /* 0x000000a8b404723c */ /* 0x044ff00000001804 */
[C---:B------:R-:W-:Y:S01]  /*db20*/  HMMA.16816.F32 R8, R180.reuse, R170, R8 ;  /* 0x000000aab408723c */ /* 0x040fe20000001808 */
[----:B------:R-:W2:Y:S07]  /*db30*/  LDSM.16.M88.4 R168, [R238] ;  /* 0x00000000eea8783b */ /* 0x000eae0000000200 */
[C---:B---3--:R-:W-:Y:S08]  /*db40*/  HMMA.16816.F32 R12, R180.reuse, R172, R12 ;  /* 0x000000acb40c723c */ /* 0x048ff0000000180c */
[C---:B------:R-:W-:Y:S01]  /*db50*/  HMMA.16816.F32 R16, R180.reuse, R174, R16 ;  /* 0x000000aeb410723c */ /* 0x040fe20000001810 */
[----:B------:R-:W3:Y:S07]  /*db60*/  LDSM.16.M88.4 R172, [R238+0x800] ;  /* 0x00080000eeac783b */ /* 0x000eee0000000200 */
[C---:B----4-:R-:W-:Y:S08]  /*db70*/  HMMA.16816.F32 R20, R180.reuse, R176, R20 ;  /* 0x000000b0b414723c */ /* 0x050ff00000001814 */
[----:B------:R-:W-:Y:S01]  /*db80*/  HMMA.16816.F32 R24, R180, R178, R24 ;  /* 0x000000b2b418723c */ /* 0x000fe20000001818 */
[----:B------:R-:W4:Y:S07]  /*db90*/  LDSM.16.M88.4 R176, [R238+0x1000] ;  /* 0x00100000eeb0783b */ /* 0x000f2e0000000200 */
[C---:B--2---:R-:W-:Y:S08]  /*dba0*/  HMMA.16816.F32 R4, R184.reuse, R168, R4 ;  /* 0x000000a8b804723c */ /* 0x044ff00000001804 */
[C---:B------:R-:W-:Y:S01]  /*dbb0*/  HMMA.16816.F32 R8, R184.reuse, R170, R8 ;  /* 0x000000aab808723c */ /* 0x040fe20000001808 */
[----:B------:R-:W2:Y:S07]  /*dbc0*/  LDSM.16.M88.4 R168, [R135+0x11900] ;  /* 0x0119000087a8783b */ /* 0x000eae0000000200 */
        /* <DEDUP_REMOVED lines=8> */
[----:B------:R-:W2:Y:S07]  /*dc50*/  LDSM.16.M88.4 R168, [R251] ;  /* 0x00000000fba8783b */ /* 0x000eae0000000200 */
[C---:B---3--:R-:W-:Y:S08]  /*dc60*/  HMMA.16816.F32 R12, R188.reuse, R172, R12 ;  /* 0x000000acbc0c723c */ /* 0x048ff0000000180c */
[C---:B------:R-:W-:Y:S01]  /*dc70*/  HMMA.16816.F32 R16, R188.reuse, R174, R16 ;  /* 0x000000aebc10723c */ /* 0x040fe20000001810 */
[----:B------:R-:W3:Y:S07]  /*dc80*/  LDSM.16.M88.4 R172, [R250] ;  /* 0x00000000faac783b */ /* 0x000eee0000000200 */
[C---:B----4-:R-:W-:Y:S08]  /*dc90*/  HMMA.16816.F32 R20, R188.reuse, R176, R20 ;  /* 0x000000b0bc14723c */ /* 0x050ff00000001814 */
[----:B------:R-:W-:Y:S01]  /*dca0*/  HMMA.16816.F32 R24, R188, R178, R24 ;  /* 0x000000b2bc18723c */ /* 0x000fe20000001818 */
[----:B------:R-:W4:Y:S07]  /*dcb0*/  LDSM.16.M88.4 R176, [R249] ;  /* 0x00000000f9b0783b */ /* 0x000f2e0000000200 */
        /* <DEDUP_REMOVED lines=88> */
[----:B------:R-:W-:Y:S08]  /*e240*/  HMMA.16816.F32 R24, R228, R178, R24 ;  /* 0x000000b2e418723c */ /* 0x000ff00000001818 */
[C---:B--2---:R-:W-:Y:S08]  /*e250*/  HMMA.16816.F32 R4, R232.reuse, R168, R4 ;  /* 0x000000a8e804723c */ /* 0x044ff00000001804 */
[C---:B------:R-:W-:Y:S08]  /*e260*/  HMMA.16816.F32 R8, R232.reuse, R170, R8 ;  /* 0x000000aae808723c */ /* 0x040ff00000001808 */
[C---:B---3--:R-:W-:Y:S08]  /*e270*/  HMMA.16816.F32 R12, R232.reuse, R172, R12 ;  /* 0x000000ace80c723c */ /* 0x048ff0000000180c */
[----:B------:R-:W-:Y:S01]  /*e280*/  FMUL.FTZ R4, R4, c[0x0][0x320] ;  /* 0x0000c80004047a20 */ /* 0x000fe20000410000 */
[C---:B------:R-:W-:Y:S03]  /*e290*/  HMMA.16816.F32 R16, R232.reuse, R174, R16 ;  /* 0x000000aee810723c */ /* 0x040fe60000001810 */
[----:B------:R-:W2:Y:S01]  /*e2a0*/  MUFU.TANH R171, R4 ;  /* 0x0000000400ab7308 */ /* 0x000ea20000002400 */
[----:B------:R-:W-:Y:S02]  /*e2b0*/  FMUL.FTZ R5, R5, c[0x0][0x320] ;  /* 0x0000c80005057a20 */ /* 0x000fe40000410000 */
[----:B------:R-:W-:Y:S02]  /*e2c0*/  FMUL.FTZ R6, R6, c[0x0][0x320] ;  /* 0x0000c80006067a20 */ /* 0x000fe40000410000 */
[----:B------:R-:W-:Y:S04]  /*e2d0*/  FMUL.FTZ R7, R7, c[0x0][0x320] ;  /* 0x0000c80007077a20 */ /* 0x000fe80000410000 */
[----:B------:R-:W-:Y:S01]  /*e2e0*/  FMUL.FTZ R9, R9, c[0x0][0x320] ;  /* 0x0000c80009097a20 */ /* 0x000fe20000410000 */
[----:B------:R-:W3:Y:S01]  /*e2f0*/  MUFU.TANH R170, R5 ;  /* 0x0000000500aa7308 */ /* 0x000ee20000002400 */
[----:B------:R-:W-:Y:S02]  /*e300*/  FMUL.FTZ R11, R11, c[0x0][0x320] ;  /* 0x0000c8000b0b7a20 */ /* 0x000fe40000410000 */
[----:B------:R-:W-:Y:S02]  /*e310*/  FMUL.FTZ R12, R12, c[0x0][0x320] ;  /* 0x0000c8000c0c7a20 */ /* 0x000fe40000410000 */
[----:B------:R-:W-:Y:S02]  /*e320*/  FMUL.FTZ R13, R13, c[0x0][0x320] ;  /* 0x0000c8000d0d7a20 */ /* 0x000fe40000410000 */
[----:B------:R-:W-:Y:S02]  /*e330*/  FMUL.FTZ R14, R14, c[0x0][0x320] ;  /* 0x0000c8000e0e7a20 */ /* 0x000fe40000410000 */
[----:B------:R-:W-:Y:S01]  /*e340*/  FMUL.FTZ R8, R8, c[0x0][0x320] ;  /* 0x0000c80008087a20 */ /* 0x000fe20000410000 */
[----:B------:R-:W4:Y:S01]  /*e350*/  MUFU.TANH R179, R6 ;  /* 0x0000000600b37308 */ /* 0x000f220000002400 */
[----:B------:R-:W-:Y:S02]  /*e360*/  FMUL.FTZ R10, R10, c[0x0][0x320] ;  /* 0x0000c8000a0a7a20 */ /* 0x000fe40000410000 */
[----:B------:R-:W-:Y:S02]  /*e370*/  FMUL.FTZ R15, R15, c[0x0][0x320] ;  /* 0x0000c8000f0f7a20 */ /* 0x000fe40000410000 */
[----:B------:R-:W-:Y:S02]  /*e380*/  FMUL.FTZ R18, R18, c[0x0][0x320] ;  /* 0x0000c80012127a20 */ /* 0x000fe40000410000 */
[----:B------:R-:W-:Y:S03]  /*e390*/  FMUL.FTZ R19, R19, c[0x0][0x320] ;  /* 0x0000c80013137a20 */ /* 0x000fe60000410000 */
[----:B------:R1:W1:Y:S10]  /*e3a0*/  MUFU.TANH R178, R7 ;  /* 0x0000000700b27308 */ /* 0x0002740000002400 */
[----:B------:R-:W2:Y:S10]  /*e3b0*/  MUFU.TANH R168, R9 ;  /* 0x0000000900a87308 */ /* 0x000eb40000002400 */
[----:B------:R-:W2:Y:S01]  /*e3c0*/  MUFU.TANH R176, R11 ;  /* 0x0000000b00b07308 */ /* 0x000ea20000002400 */
[----:B-1----:R-:W1:Y:S01]  /*e3d0*/  LDSM.16.M88.4 R4, [R238+0x5800] ;  /* 0x00580000ee04783b */ /* 0x002e620000000200 */
[----:B------:R-:W-:Y:S08]  /*e3e0*/  DEPBAR.LE SB0, 0x0 ;  /* 0x000080000000791a */ /* 0x000ff00000000000 */
[----:B------:R-:W1:Y:S01]  /*e3f0*/  MUFU.TANH R133, R12 ;  /* 0x0000000c00857308 */ /* 0x000e620000002400 */
[----:B------:R-:W-:Y:S09]  /*e400*/  BAR.SYNC.DEFER_BLOCKING 0x0 ;  /* 0x0000000000007b1d */ /* 0x000ff20000010000 */
[----:B------:R1:W1:Y:S10]  /*e410*/  MUFU.TANH R132, R13 ;  /* 0x0000000d00847308 */ /* 0x0002740000002400 */
[----:B------:R2:W2:Y:S10]  /*e420*/  MUFU.TANH R175, R14 ;  /* 0x0000000e00af7308 */ /* 0x0004b40000002400 */
[----:B------:R3:W3:Y:S01]  /*e430*/  MUFU.TANH R169, R8 ;  /* 0x0000000800a97308 */ /* 0x0006e20000002400 */
[C---:B-1----:R-:W-:Y:S05]  /*e440*/  HMMA.16816.F32 R20, R232.reuse, R4, R20 ;  /* 0x00000004e814723c */ /* 0x042fea0000001814 */
[----:B------:R-:W-:Y:S04]  /*e450*/  FMUL.FTZ R13, R17, c[0x0][0x320] ;  /* 0x0000c800110d7a20 */ /* 0x000fe80000410000 */
[----:B------:R1:W1:Y:S01]  /*e460*/  MUFU.TANH R177, R10 ;  /* 0x0000000a00b17308 */ /* 0x0002620000002400 */
[----:B------:R-:W-:Y:S03]  /*e470*/  HMMA.16816.F32 R24, R232, R6, R24 ;  /* 0x00000006e818723c */ /* 0x000fe60000001818 */
[----:B--2---:R-:W-:Y:S06]  /*e480*/  FMUL.FTZ R14, R16, c[0x0][0x320] ;  /* 0x0000c800100e7a20 */ /* 0x004fec0000410000 */
[----:B------:R2:W1:Y:S05]  /*e490*/  MUFU.TANH R174, R15 ;  /* 0x0000000f00ae7308 */ /* 0x00046a0000002400 */
[----:B------:R-:W-:Y:S05]  /*e4a0*/  FMUL.FTZ R12, R20, c[0x0][0x320] ;  /* 0x0000c800140c7a20 */ /* 0x000fea0000410000 */
[----:B------:R-:W1:Y:S01]  /*e4b0*/  MUFU.TANH R14, R14 ;  /* 0x0000000e000e7308 */ /* 0x000e620000002400 */
[----:B------:R-:W-:Y:S02]  /*e4c0*/  FMUL.FTZ R11, R21, c[0x0][0x320] ;  /* 0x0000c800150b7a20 */ /* 0x000fe40000410000 */
[----:B------:R-:W-:Y:S02]  /*e4d0*/  FMUL.FTZ R22, R22, c[0x0][0x320] ;  /* 0x0000c80016167a20 */ /* 0x000fe40000410000 */
[----:B------:R-:W-:Y:S02]  /*e4e0*/  FMUL.FTZ R21, R23, c[0x0][0x320] ;  /* 0x0000c80017157a20 */ /* 0x000fe40000410000 */
[----:B------:R-:W-:Y:S02]  /*e4f0*/  FMUL.FTZ R9, R24, c[0x0][0x320] ;  /* 0x0000c80018097a20 */ /* 0x000fe40000410000 */
[----:B------:R-:W-:Y:S01]  /*e500*/  FMUL.FTZ R20, R25, c[0x0][0x320] ;  /* 0x0000c80019147a20 */ /* 0x000fe20000410000 */
[----:B------:R-:W1:Y:S01]  /*e510*/  MUFU.TANH R13, R13 ;  /* 0x0000000d000d7308 */ /* 0x000e620000002400 */
[----:B------:R-:W-:Y:S02]  /*e520*/  FMUL.FTZ R24, R26, c[0x0][0x320] ;  /* 0x0000c8001a187a20 */ /* 0x000fe40000410000 */
[----:B------:R-:W-:Y:S07]  /*e530*/  FMUL.FTZ R23, R27, c[0x0][0x320] ;  /* 0x0000c8001b177a20 */ /* 0x000fee0000410000 */
[----:B------:R2:W1:Y:S10]  /*e540*/  MUFU.TANH R173, R18 ;  /* 0x0000001200ad7308 */ /* 0x0004740000002400 */
        /* <DEDUP_REMOVED lines=10> */
[----:B--234-:R-:W2:Y:S01]  /*e5f0*/  LDL R25, [R1+0xc] ;  /* 0x00000c0001197983 */ /* 0x01cea20000100800 */
[----:B------:R-:W-:Y:S02]  /*e600*/  ULDC.64 UR4, c[0x0][0x1e0] ;  /* 0x0000780000047ab9 */ /* 0x000fe40000000a00 */
[----:B------:R-:W-:Y:S01]  /*e610*/  UIADD3 UR20, UR8, -0x1, URZ ;  /* 0xffffffff08147890 */ /* 0x000fe2000fffe03f */
[----:B------:R-:W3:Y:S03]  /*e620*/  LDL.64 R26, [R1+0x38] ;  /* 0x00003800011a7983 */ /* 0x000ee60000100a00 */
[----:B------:R-:W-:Y:S01]  /*e630*/  USHF.R.S32.HI UR11, URZ, 0x1f, UR20 ;  /* 0x0000001f3f0b7899 */ /* 0x000fe20008011414 */
[----:B------:R-:W4:Y:S01]  /*e640*/  LDL.64 R6, [R1+0x30] ;  /* 0x0000300001067983 */ /* 0x000f220000100a00 */
[----:B------:R-:W-:Y:S02]  /*e650*/  UIMAD.WIDE.U32 UR22, UR20, UR4, URZ ;  /* 0x00000004141672a5 */ /* 0x000fe4000f8e003f */
[----:B------:R-:W-:Y:S01]  /*e660*/  UIMAD UR11, UR11, UR4, URZ ;  /* 0x000000040b0b72a4 */ /* 0x000fe2000f8e023f */
[----:B------:R-:W3:Y:S03]  /*e670*/  LDL R8, [R1+0x4] ;  /* 0x0000040001087983 */ /* 0x000ee60000100800 */
[----:B------:R-:W-:Y:S01]  /*e680*/  UIMAD UR11, UR20, UR5, UR11 ;  /* 0x00000005140b72a4 */ /* 0x000fe2000f8e020b */
[----:B------:R-:W4:Y:S03]  /*e690*/  LDL R19, [R1+0x54] ;  /* 0x0000540001137983 */ /* 0x000f260000100800 */
[----:B------:R-:W-:Y:S01]  /*e6a0*/  UIADD3 UR11, UR23, UR11, URZ ;  /* 0x0000000b170b7290 */ /* 0x000fe2000fffe03f */
[----:B------:R-:W4:Y:S01]  /*e6b0*/  LDL R18, [R1+0x50] ;  /* 0x0000500001127983 */ /* 0x000f220000100800 */
[----:B------:R-:W-:Y:S02]  /*e6c0*/  UIMAD.WIDE.U32 UR22, UR22, 0x30, URZ ;  /* 0x00000030161678a5 */ /* 0x000fe4000f8e003f */
[----:B------:R-:W-:Y:S01]  /*e6d0*/  UIMAD UR4, UR11, 0x30, URZ ;  /* 0x000000300b0478a4 */ /* 0x000fe2000f8e023f */
[----:B------:R-:W4:Y:S03]  /*e6e0*/  LDL R17, [R1+0x2c] ;  /* 0x00002c0001117983 */ /* 0x000f260000100800 */
[----:B------:R-:W-:Y:S01]  /*e6f0*/  UIADD3 UR4, UR23, UR4, URZ ;  /* 0x0000000417047290 */ /* 0x000fe2000fffe03f */
[----:B------:R-:W4:Y:S04]  /*e700*/  LDL R16, [R1+0x1c] ;  /* 0x00001c0001107983 */ /* 0x000f280000100800 */
[----:B------:R-:W4:Y:S04]  /*e710*/  LDL R15, [R1+0x18] ;  /* 0x00001800010f7983 */ /* 0x000f280000100800 */
[----:B-1----:R-:W4:Y:S01]  /*e720*/  LDL R10, [R1+0x14] ;  /* 0x00001400010a7983 */ /* 0x002f220000100800 */
[----:B--2---:R-:W-:Y:S11]  /*e730*/  ISETP.GE.AND P0, PT, R25, 0x1, PT ;  /* 0x000000011900780c */ /* 0x004ff60003f06270 */
[----:B------:R-:W-:Y:S02]  /*e740*/  @!UPT UIADD3 URZ, URZ, URZ, URZ ;  /* 0x0000003f3f3ff290 */ /* 0x000fe4000fffe03f */
[----:B---3--:R-:W-:Y:S04]  /*e750*/  @P0 IADD3 R0, P1, R26, UR22, RZ ;  /* 0x000000161a000c10 */ /* 0x008fe8000ff3e0ff */
[----:B----4-:R-:W-:Y:S02]  /*e760*/  @P0 IADD3.X R3, R7, UR4, RZ, P1, !PT ;  /* 0x0000000407030c10 */ /* 0x010fe40008ffe4ff */
[C---:B------:R-:W-:Y:S04]  /*e770*/  @P0 LEA R4, P1, R0.reuse, c[0x0][0x1c8], 0x1 ;  /* 0x0000720000040a11 */ /* 0x040fe800078208ff */
[----:B------:R-:W-:Y:S02]  /*e780*/  @P0 LEA.HI.X R5, R0, c[0x0][0x1cc], R3, 0x1, P1 ;  /* 0x0000730000050a11 */ /* 0x000fe400008f0c03 */
[----:B------:R-:W-:Y:S03]  /*e790*/  @P0 IADD3 R0, P1, R19, UR22, RZ ;  /* 0x0000001613000c10 */ /* 0x000fe6000ff3e0ff */
[----:B------:R-:W-:Y:S01]  /*e7a0*/  @!PT LDS RZ, [RZ] ;  /* 0x00000000fffff984 */ /* 0x000fe20000000800 */
[----:B------:R-:W-:Y:S01]  /*e7b0*/  @!PT LDS RZ, [RZ] ;  /* 0x00000000fffff984 */ /* 0x000fe20000000800 */
[----:B------:R-:W-:Y:S01]  /*e7c0*/  @!PT LDS RZ, [RZ] ;  /* 0x00000000fffff984 */ /* 0x000fe20000000800 */
        /* <DEDUP_REMOVED lines=14> */
[----:B------:R1:W-:Y:S01]  /*e8b0*/  @P0 LDGSTS.E.BYPASS.LTC128B.128 [R8+0x14900], [R4.64], !P4 ;  /* 0x1490000004080fae */ /* 0x0003e2000e101d50 */
[----:B------:R-:W-:Y:S11]  /*e8c0*/  ISETP.GE.AND P0, PT, R25, 0x21, PT ;  /* 0x000000211900780c */ /* 0x000ff60003f06270 */
[----:B------:R-:W-:Y:S02]  /*e8d0*/  @!UPT UIADD3 URZ, URZ, URZ, URZ ;  /* 0x0000003f3f3ff290 */ /* 0x000fe4000fffe03f */
[----:B------:R-:W-:Y:S05]  /*e8e0*/  VOTEU.ANY UP0, P0 ;  /* 0x00000000003f7886 */ /* 0x000fea0000000100 */
[----:B------:R-:W-:Y:S04]  /*e8f0*/  @UP0 UIADD3 UR22, UP1, UR15, UR22, URZ ;  /* 0x000000160f160290 */ /* 0x000fe8000ff3e03f */
[----:B------:R-:W-:Y:S02]  /*e900*/  @UP0 UIADD3.X UR4, UR6, UR4, URZ, UP1, !UPT ;  /* 0x0000000406040290 */ /* 0x000fe40008ffe43f */
        /* <DEDUP_REMOVED lines=20> */
.L_x_366:
[----:B-1234-:R-:W2:Y:S01]  /*ea50*/  LDL R4, [R1+0x84] ;  /* 0x0000840001047983 */ /* 0x01eea20000100800 */
[----:B------:R-:W-:Y:S02]  /*ea60*/  UISETP.NE.AND UP1, UPT, UR14, URZ, UPT ;  /* 0x0000003f0e00728c */ /* 0x000fe4000bf25270 */
[----:B------:R-:W-:Y:S01]  /*ea70*/  UIMAD UR4, UR8, -0x30, URZ ;  /* 0xffffffd0080478a4 */ /* 0x000fe2000f8e023f */
[----:B------:R-:W3:Y:S01]  /*ea80*/  LDL R3, [R1+0x7c] ;  /* 0x00007c0001037983 */ /* 0x000ee20000100800 */
[----:B------:R-:W-:Y:S02]  /*ea90*/  UISETP.NE.AND UP0, UPT, UR13, URZ, UPT ;  /* 0x0000003f0d00728c */ /* 0x000fe4000bf05270 */
[----:B------:R-:W-:Y:S01]  /*eaa0*/  PLOP3.LUT P1, PT, PT, PT, UP1, 0x80, 0x0 ;  /* 0x000000000000781c */ /* 0x000fe20003f2f018 */
[----:B------:R-:W0:Y:S01]  /*eab0*/  LDGDEPBAR ;  /* 0x00000000000079af */ /* 0x000e220000000000 */
[----:B------:R-:W-:Y:S02]  /*eac0*/  PLOP3.LUT P0, PT, PT, PT, UP1, 0x80, 0x0 ;  /* 0x000000000000781c */ /* 0x000fe40003f0f018 */
[C---:B---3--:R-:W-:Y:S09]  /*ead0*/  IADD3 R10, -R3.reuse, UR4, RZ ;  /* 0x00000004030a7c10 */ /* 0x048ff2000fffe1ff */
[----:B--2---:R-:W-:Y:S04]  /*eae0*/  @P1 IMAD.HI.U32 R0, R4, c[0x0][0x2c8], RZ ;  /* 0x0000b20004001a27 */ /* 0x004fe800078e00ff */
[----:B------:R-:W-:Y:S01]  /*eaf0*/  IMAD.MOV.U32 R5, RZ, RZ, R4 ;  /* 0x000000ffff057224 */ /* 0x000fe200078e0004 */
[----:B------:R-:W-:Y:S01]  /*eb00*/  @P0 SHF.R.U32.HI R5, RZ, c[0x0][0x2cc], R0 ;  /* 0x0000b300ff050a19 */ /* 0x000fe20000011600 */
[----:B------:R-:W-:Y:S01]  /*eb10*/  IMAD.U32 R0, RZ, RZ, UR4 ;  /* 0x00000004ff007e24 */ /* 0x000fe2000f8e00ff */
[----:B------:R-:W-:Y:S03]  /*eb20*/  PLOP3.LUT P0, PT, PT, PT, UP0, 0x40, 0x0 ;  /* 0x000000000000781c */ /* 0x000fe60003f0e808 */
[----:B------:R-:W1:Y:S01]  /*eb30*/  SHFL.IDX PT, R4, R5, RZ, 0x1c1f ;  /* 0x001c1fff05047589 */ /* 0x000e6200000e0000 */
[----:B------:R-:W-:Y:S04]  /*eb40*/  IADD3 R0, -R3, 0x1, R0 ;  /* 0x0000000103007810 */ /* 0x000fe80007ffe100 */
[----:B------:R-:W-:Y:S04]  /*eb50*/  IADD3 R0, R0, c[0x0][0x1d0], RZ ;  /* 0x0000740000007a10 */ /* 0x000fe80007ffe0ff */
[----:B------:R-:W-:Y:S04]  /*eb60*/  IADD3 R0, R0, -c[0x0][0x168], RZ ;  /* 0x80005a0000007a10 */ /* 0x000fe80007ffe0ff */
[C---:B------:R-:W-:Y:S02]  /*eb70*/  IADD3 R7, R0.reuse, c[0x0][0x328], RZ ;  /* 0x0000ca0000077a10 */ /* 0x040fe40007ffe0ff */
[----:B------:R-:W-:Y:S03]  /*eb80*/  IADD3 R6, R0, UR7, RZ ;  /* 0x0000000700067c10 */ /* 0x000fe6000fffe0ff */
[--C-:B-1----:R-:W-:Y:S02]  /*eb90*/  IMAD.IADD R3, R7, 0x1, R4.reuse ;  /* 0x0000000107037824 */ /* 0x102fe400078e0204 */
        /* <DEDUP_REMOVED lines=16> */
.L_x_369:
[----:B------:R-:W-:Y:S04]  /*eca0*/  MOV R8, c[0x0][0x32c] ;  /* 0x0000cb0000087a02 */ /* 0x000fe80000000f00 */
[----:B------:R-:W-:Y:S11]  /*ecb0*/  ISETP.NE.AND P0, PT, R8, 0x1, PT ;  /* 0x000000010800780c */ /* 0x000ff60003f05270 */
[----:B------:R-:W-:Y:S02]  /*ecc0*/  @!UPT UIADD3 URZ, URZ, URZ, URZ ;  /* 0x0000003f3f3ff290 */ /* 0x000fe4000fffe03f */
[----:B------:R-:W-:Y:S05]  /*ecd0*/  @P0 IMAD.HI.U32 R8, R4, c[0x0][0x330], RZ ;  /* 0x0000cc0004080a27 */ /* 0x000fea00078e00ff */
[----:B------:R-:W-:Y:S02]  /*ece0*/  @P0 SHF.R.U32.HI R4, RZ, c[0x0][0x334], R8 ;  /* 0x0000cd00ff040a19 */ /* 0x000fe40000011608 */
.L_x_370:
[----:B------:R-:W-:Y:S05]  /*ecf0*/  BSYNC B0 ;  /* 0x0000000000007941 */ /* 0x000fea0003800000 */
.L_x_368:
[----:B------:R-:W-:Y:S05]  /*ed00*/  IMAD R4, R4, c[0x0][0x32c], R10 ;  /* 0x0000cb0004047a24 */ /* 0x000fea00078e020a */
[----:B------:R-:W-:Y:S02]  /*ed10*/  IMNMX R0, R0, R4, !PT ;  /* 0x0000000400007217 */ /* 0x000fe40007800200 */
[----:B------:R-:W-:Y:S04]  /*ed20*/  IADD3 R4, R4, c[0x0][0x32c], RZ ;  /* 0x0000cb0004047a10 */ /* 0x000fe80007ffe0ff */
[----:B------:R-:W-:Y:S02]  /*ed30*/  IMNMX R3, R3, R4, PT ;  /* 0x0000000403037217 */ /* 0x000fe40003800200 */
.L_x_367:
        /* <DEDUP_REMOVED lines=87> */
.L_x_373:
[----:B------:R-:W-:Y:S04]  /*f2b0*/  MOV R5, c[0x0][0x32c] ;  /* 0x0000cb0000057a02 */ /* 0x000fe80000000f00 */
[----:B------:R-:W-:Y:S11]  /*f2c0*/  ISETP.NE.AND P0, PT, R5, 0x1, PT ;  /* 0x000000010500780c */ /* 0x000ff60003f05270 */
[----:B------:R-:W-:Y:S02]  /*f2d0*/  @!UPT UIADD3 URZ, URZ, URZ, URZ ;  /* 0x0000003f3f3ff290 */ /* 0x000fe4000fffe03f */
[----:B------:R-:W-:Y:S05]  /*f2e0*/  @P0 IMAD.HI.U32 R5, R0, c[0x0][0x330], RZ ;  /* 0x0000cc0000050a27 */ /* 0x000fea00078e00ff */
[----:B------:R-:W-:Y:S02]  /*f2f0*/  @P0 SHF.R.U32.HI R0, RZ, c[0x0][0x334], R5 ;  /* 0x0000cd00ff000a19 */ /* 0x000fe40000011605 */
.L_x_374:
[----:B------:R-:W-:Y:S05]  /*f300*/  BSYNC B0 ;  /* 0x0000000000007941 */ /* 0x000fea0003800000 */
.L_x_372:
[----:B------:R-:W-:Y:S05]  /*f310*/  IMAD R0, R0, c[0x0][0x32c], R10 ;  /* 0x0000cb0000007a24 */ /* 0x000fea00078e020a */
[----:B------:R-:W-:Y:S02]  /*f320*/  IMNMX R3, R3, R0, !PT ;  /* 0x0000000003037217 */ /* 0x000fe40007800200 */
[----:B------:R-:W-:Y:S04]  /*f330*/  IADD3 R0, R0, c[0x0][0x32c], RZ ;  /* 0x0000cb0000007a10 */ /* 0x000fe80007ffe0ff */
[----:B------:R-:W-:Y:S02]  /*f340*/  IMNMX R4, R4, R0, PT ;  /* 0x0000000004047217 */ /* 0x000fe40003800200 */
.L_x_371:
[----:B------:R-:W-:Y:S01]  /*f350*/  FMNMX.FTZ R133, R8, R2, !PT ;  /* 0x0000000208857209 */ /* 0x000fe20007810000 */
[----:B------:R-:W2:Y:S01]  /*f360*/  LDL.LU R132, [R1+0x20] ;  /* 0x0000200001847983 */ /* 0x000ea20000300800 */
[----:B------:R-:W-:Y:S02]  /*f370*/  UP2UR UR4, UPR, URZ, 0x10 ;  /* 0x000000103f047883 */ /* 0x000fe40008000000 */
[----:B------:R-:W-:Y:S01]  /*f380*/  FMNMX.FTZ R133, R19, R133, !PT ;  /* 0x0000008513857209 */ /* 0x000fe20007810000 */
[----:B------:R-:W-:Y:S02]  /*f390*/  UISETP.NE.AND UP4, UPT, UR22, URZ, UPT ;  /* 0x0000003f1600728c */ /* 0x000fe4000bf85270 */
[----:B------:R-:W-:Y:S01]  /*f3a0*/  UP2UR UR22, UPR, URZ, 0x8 ;  /* 0x000000083f167883 */ /* 0x000fe20008000000 */
[----:B------:R-:W-:Y:S01]  /*f3b0*/  FMNMX.FTZ R133, R18, R133, !PT ;  /* 0x0000008512857209 */ /* 0x000fe20007810000 */
[----:B------:R-:W-:Y:S02]  /*f3c0*/  UISETP.NE.AND UP3, UPT, UR21, URZ, UPT ;  /* 0x0000003f1500728c */ /* 0x000fe4000bf65270 */
[----:B------:R-:W-:Y:S01]  /*f3d0*/  UP2UR UR21, UPR, URZ, 0x4 ;  /* 0x000000043f157883 */ /* 0x000fe20008000000 */
[----:B------:R-:W-:Y:S01]  /*f3e0*/  FMNMX.FTZ R133, R17, R133, !PT ;  /* 0x0000008511857209 */ /* 0x000fe20007810000 */
[----:B------:R-:W-:Y:S02]  /*f3f0*/  UISETP.NE.AND UP2, UPT, UR20, URZ, UPT ;  /* 0x0000003f1400728c */ /* 0x000fe4000bf45270 */
[----:B------:R-:W-:Y:S01]  /*f400*/  PLOP3.LUT P2, PT, PT, PT, UP3, 0x40, 0x0 ;  /* 0x000000000000781c */ /* 0x000fe20003f4e838 */
[----:B------:R-:W-:Y:S01]  /*f410*/  UP2UR UR20, UPR, URZ, 0x2 ;  /* 0x000000023f147883 */ /* 0x000fe20008000000 */
[----:B------:R-:W-:Y:S01]  /*f420*/  FMNMX.FTZ R133, R16, R133, !PT ;  /* 0x0000008510857209 */ /* 0x000fe20007810000 */
[----:B------:R-:W-:Y:S01]  /*f430*/  UISETP.NE.AND UP1, UPT, UR11, URZ, UPT ;  /* 0x0000003f0b00728c */ /* 0x000fe2000bf25270 */
[----:B------:R-:W-:Y:S01]  /*f440*/  PLOP3.LUT P1, PT, PT, PT, UP2, 0x40, 0x0 ;  /* 0x000000000000781c */ /* 0x000fe20003f2e828 */
[----:B------:R-:W-:Y:S01]  /*f450*/  UP2UR UR11, UPR, URZ, 0x1 ;  /* 0x000000013f0b7883 */ /* 0x000fe20008000000 */
[----:B------:R-:W-:Y:S01]  /*f460*/  FMNMX.FTZ R133, R15, R133, !PT ;  /* 0x000000850f857209 */ /* 0x000fe20007810000 */
[----:B------:R-:W-:Y:S02]  /*f470*/  UISETP.NE.AND UP0, UPT, UR5, URZ, UPT ;  /* 0x0000003f0500728c */ /* 0x000fe4000bf05270 */
[----:B------:R-:W-:Y:S01]  /*f480*/  UISETP.NE.AND UP2, UPT, UR21, URZ, UPT ;  /* 0x0000003f1500728c */ /* 0x000fe2000bf45270 */
[----:B------:R-:W-:Y:S01]  /*f490*/  FMNMX.FTZ R133, R14, R133, !PT ;  /* 0x000000850e857209 */ /* 0x000fe20007810000 */
[----:B------:R-:W-:Y:S03]  /*f4a0*/  UISETP.NE.AND UP3, UPT, UR22, URZ, UPT ;  /* 0x0000003f1600728c */ /* 0x000fe6000bf65270 */
        /* <DEDUP_REMOVED lines=23> */
[--C-:B------:R-:W-:Y:S01]  /*f620*/  FFMA.FTZ R8, R8, c[0x0][0x2d0], -R2.reuse ;  /* 0x0000b40008087a23 */ /* 0x100fe20000010802 */
[----:B------:R-:W-:Y:S01]  /*f630*/  FSEL R6, R179, -INF , !P0 ;  /* 0xff800000b3067808 */ /* 0x000fe20004000000 */
[--C-:B------:R-:W-:Y:S01]  /*f640*/  FFMA.FTZ R19, R19, c[0x0][0x2d0], -R2.reuse ;  /* 0x0000b40013137a23 */ /* 0x100fe20000010802 */
[----:B------:R-:W-:Y:S01]  /*f650*/  ISETP.GT.AND P0, PT, R3, 0x1, P2 ;  /* 0x000000010300780c */ /* 0x000fe20001704270 */
[--C-:B------:R-:W-:Y:S01]  /*f660*/  FFMA.FTZ R18, R18, c[0x0][0x2d0], -R2.reuse ;  /* 0x0000b40012127a23 */ /* 0x100fe20000010802 */
[----:B------:R-:W-:Y:S01]  /*f670*/  PLOP3.LUT P2, PT, PT, PT, UP1, 0x40, 0x0 ;  /* 0x000000000000781c */ /* 0x000fe20003f4e818 */
[--C-:B------:R-:W-:Y:S01]  /*f680*/  FFMA.FTZ R17, R17, c[0x0][0x2d0], -R2.reuse ;  /* 0x0000b40011117a23 */ /* 0x100fe20000010802 */
[----:B------:R-:W-:Y:S01]  /*f690*/  ISETP.LT.OR P0, PT, R4, 0x2, P0 ;  /* 0x000000020400780c */ /* 0x000fe20000701670 */
[--C-:B------:R-:W-:Y:S01]  /*f6a0*/  FFMA.FTZ R5, R16, c[0x0][0x2d0], -R2.reuse ;  /* 0x0000b40010057a23 */ /* 0x100fe20000010802 */
[----:B------:R-:W-:Y:S01]  /*f6b0*/  MUFU.EX2 R8, R8 ;  /* 0x0000000800087308 */ /* 0x000fe20000000800 */
[--C-:B------:R-:W-:Y:S01]  /*f6c0*/  FFMA.FTZ R20, R15, c[0x0][0x2d0], -R2.reuse ;  /* 0x0000b4000f147a23 */ /* 0x100fe20000010802 */
[----:B------:R-:W-:Y:S01]  /*f6d0*/  FSEL R7, R178, -INF , !P0 ;  /* 0xff800000b2077808 */ /* 0x000fe20004000000 */
[--C-:B------:R-:W-:Y:S01]  /*f6e0*/  FFMA.FTZ R14, R14, c[0x0][0x2d0], -R2.reuse ;  /* 0x0000b4000e0e7a23 */ /* 0x100fe20000010802 */
[----:B------:R-:W-:Y:S01]  /*f6f0*/  ISETP.GT.AND P0, PT, R3, 0x8, P1 ;  /* 0x000000080300780c */ /* 0x000fe20000f04270 */
[----:B------:R-:W-:Y:S01]  /*f700*/  FFMA.FTZ R15, R13, c[0x0][0x2d0], -R2 ;  /* 0x0000b4000d0f7a23 */ /* 0x000fe20000010802 */
[----:B------:R-:W-:Y:S01]  /*f710*/  PLOP3.LUT P1, PT, PT, PT, UP0, 0x40, 0x0 ;  /* 0x000000000000781c */ /* 0x000fe20003f2e808 */
[----:B------:R-:W-:Y:S01]  /*f720*/  UISETP.NE.AND UP1, UPT, UR20, URZ, UPT ;  /* 0x0000003f1400728c */ /* 0x000fe2000bf25270 */
[C---:B------:R-:W-:Y:S01]  /*f730*/  ISETP.LT.OR P0, PT, R4.reuse, 0x9, P0 ;  /* 0x000000090400780c */ /* 0x040fe20000701670 */
[----:B------:R-:W-:Y:S01]  /*f740*/  UISETP.NE.AND UP0, UPT, UR11, URZ, UPT ;  /* 0x0000003f0b00728c */ /* 0x000fe2000bf05270 */
[----:B------:R-:W1:Y:S01]  /*f750*/  MUFU.EX2 R2, R0 ;  /* 0x0000000000027308 */ /* 0x000e620000000800 */
[----:B------:R-:W-:Y:S02]  /*f760*/  MOV R11, R20 ;  /* 0x00000014000b7202 */ /* 0x000fe40000000f00 */
[----:B------:R-:W-:Y:S02]  /*f770*/  FSEL R10, R177, -INF , !P0 ;  /* 0xff800000b10a7808 */ /* 0x000fe40004000000 */
[C---:B------:R-:W-:Y:S02]  /*f780*/  ISETP.GT.AND P0, PT, R3.reuse, 0x9, P2 ;  /* 0x000000090300780c */ /* 0x040fe40001704270 */
[----:B------:R-:W-:Y:S02]  /*f790*/  PLOP3.LUT P2, PT, PT, PT, UP6, 0x40, 0x0 ;  /* 0x000000000000781c */ /* 0x000fe40003f4e868 */
[----:B------:R-:W-:Y:S01]  /*f7a0*/  ISETP.LT.OR P0, PT, R4, 0xa, P0 ;  /* 0x0000000a0400780c */ /* 0x000fe20000701670 */
[----:B------:R-:W3:Y:S03]  /*f7b0*/  MUFU.EX2 R19, R19 ;  /* 0x0000001300137308 */ /* 0x000ee60000000800 */
[----:B------:R-:W-:Y:S02]  /*f7c0*/  FSEL R171, R176, -INF , !P0 ;  /* 0xff800000b0ab7808 */ /* 0x000fe40004000000 */
[C---:B------:R-:W-:Y:S02]  /*f7d0*/  ISETP.GT.AND P0, PT, R3.reuse, 0x10, P1 ;  /* 0x000000100300780c */ /* 0x040fe40000f04270 */
[----:B------:R-:W-:Y:S02]  /*f7e0*/  PLOP3.LUT P1, PT, PT, PT, UP5, 0x40, 0x0 ;  /* 0x000000000000781c */ /* 0x000fe40003f2e858 */
[----:B------:R-:W-:Y:S01]  /*f7f0*/  ISETP.LT.OR P0, PT, R4, 0x11, P0 ;  /* 0x000000110400780c */ /* 0x000fe20000701670 */
[----:B------:R-:W-:Y:S01]  /*f800*/  MUFU.EX2 R18, R18 ;  /* 0x0000001200127308 */ /* 0x000fe20000000800 */
[----:B------:R-:W-:Y:S02]  /*f810*/  ISETP.GT.AND P1, PT, R3, 0x18, P1 ;  /* 0x000000180300780c */ /* 0x000fe40000f24270 */
[----:B------:R-:W-:Y:S01]  /*f820*/  FSEL R175, R175, -INF , !P0 ;  /* 0xff800000afaf7808 */ /* 0x000fe20004000000 */
[C---:B-1----:R-:W-:Y:S01]  /*f830*/  FMUL.FTZ R13, R2.reuse, R149 ;  /* 0x00000095020d7220 */ /* 0x042fe20000410000 */
[----:B------:R-:W-:Y:S01]  /*f840*/  ISETP.GT.AND P0, PT, R3, 0x11, P2 ;  /* 0x000000110300780c */ /* 0x000fe20001704270 */
[----:B------:R-:W-:Y:S01]  /*f850*/  FMUL.FTZ R16, R2, R144 ;  /* 0x0000009002107220 */ /* 0x000fe20000410000 */
[----:B------:R-:W-:Y:S01]  /*f860*/  ISETP.LT.OR P1, PT, R4, 0x19, P1 ;  /* 0x000000190400780c */ /* 0x000fe20000f21670 */
[----:B------:R-:W-:Y:S01]  /*f870*/  FMUL.FTZ R9, R2, R153 ;  /* 0x0000009902097220 */ /* 0x000fe20000410000 */
[----:B------:R-:W-:Y:S01]  /*f880*/  ISETP.LT.OR P0, PT, R4, 0x12, P0 ;  /* 0x000000120400780c */ /* 0x000fe20000701670 */
[----:B------:R-:W1:Y:S01]  /*f890*/  MUFU.EX2 R17, R17 ;  /* 0x0000001100117308 */ /* 0x000e620000000800 */
[----:B------:R-:W-:Y:S01]  /*f8a0*/  FSEL R173, R173, -INF , !P1 ;  /* 0xff800000adad7808 */ /* 0x000fe20004800000 */
[----:B------:R-:W-:Y:S01]  /*f8b0*/  FMUL.FTZ R12, R2, R148 ;  /* 0x00000094020c7220 */ /* 0x000fe20000410000 */
[----:B------:R-:W-:Y:S01]  /*f8c0*/  FSEL R174, R174, -INF , !P0 ;  /* 0xff800000aeae7808 */ /* 0x000fe20004000000 */
[C---:B------:R-:W-:Y:S01]  /*f8d0*/  FMUL.FTZ R20, R2.reuse, R140 ;  /* 0x0000008c02147220 */ /* 0x040fe20000410000 */
[----:B------:R-:W-:Y:S01]  /*f8e0*/  PLOP3.LUT P0, PT, PT, PT, UP4, 0x40, 0x0 ;  /* 0x000000000000781c */ /* 0x000fe20003f0e848 */
[C---:B-----5:R-:W-:Y:S01]  /*f8f0*/  FMUL.FTZ R28, R2.reuse, R28 ;  /* 0x0000001c021c7220 */ /* 0x060fe20000410000 */
[----:B------:R-:W-:Y:S01]  /*f900*/  PLOP3.LUT P1, PT, PT, PT, UP3, 0x40, 0x0 ;  /* 0x000000000000781c */ /* 0x000fe20003f2e838 */
[C---:B------:R-:W-:Y:S01]  /*f910*/  FMUL.FTZ R29, R2.reuse, R29 ;  /* 0x0000001d021d7220 */ /* 0x040fe20000410000 */
[C---:B------:R-:W-:Y:S01]  /*f920*/  ISETP.GT.AND P0, PT, R3.reuse, 0x19, P0 ;  /* 0x000000190300780c */ /* 0x040fe20000704270 */
[C---:B------:R-:W-:Y:S01]  /*f930*/  FMUL.FTZ R32, R2.reuse, R32 ;  /* 0x0000002002207220 */ /* 0x040fe20000410000 */
[C---:B------:R-:W-:Y:S01]  /*f940*/  ISETP.GT.AND P1, PT, R3.reuse, 0x20, P1 ;  /* 0x000000200300780c */ /* 0x040fe20000f24270 */
[----:B------:R-:W-:Y:S01]  /*f950*/  FMUL.FTZ R33, R2, R33 ;  /* 0x0000002102217220 */ /* 0x000fe20000410000 */
[----:B------:R-:W-:Y:S01]  /*f960*/  ISETP.LT.OR P0, PT, R4, 0x1a, P0 ;  /* 0x0000001a0400780c */ /* 0x000fe20000701670 */
[----:B------:R-:W-:Y:S01]  /*f970*/  FMUL.FTZ R36, R2, R36 ;  /* 0x0000002402247220 */ /* 0x000fe20000410000 */
[----:B------:R-:W-:Y:S01]  /*f980*/  ISETP.LT.OR P1, PT, R4, 0x21, P1 ;  /* 0x000000210400780c */ /* 0x000fe20000f21670 */
[----:B------:R-:W-:Y:S01]  /*f990*/  FMUL.FTZ R37, R2, R37 ;  /* 0x0000002502257220 */ /* 0x000fe20000410000 */
[----:B------:R-:W-:Y:S01]  /*f9a0*/  FSEL R172, R172, -INF , !P0 ;  /* 0xff800000acac7808 */ /* 0x000fe20004000000 */
[C---:B------:R-:W-:Y:S01]  /*f9b0*/  FMUL.FTZ R40, R2.reuse, R40 ;  /* 0x0000002802287220 */ /* 0x040fe20000410000 */
[----:B------:R-:W-:Y:S01]  /*f9c0*/  PLOP3.LUT P0, PT, PT, PT, UP2, 0x40, 0x0 ;  /* 0x000000000000781c */ /* 0x000fe20003f0e828 */
[----:B------:R-:W-:Y:S01]  /*f9d0*/  FMUL.FTZ R41, R2, R41 ;  /* 0x0000002902297220 */ /* 0x000fe20000410000 */
[----:B------:R-:W-:Y:S01]  /*f9e0*/  FSEL R177, R22, -INF , !P1 ;  /* 0xff80000016b17808 */ /* 0x000fe20004800000 */
[C---:B------:R-:W-:Y:S01]  /*f9f0*/  FMUL.FTZ R44, R2.reuse, R44 ;  /* 0x0000002c022c7220 */ /* 0x040fe20000410000 */
[C---:B------:R-:W-:Y:S01]  /*fa00*/  ISETP.GT.AND P0, PT, R3.reuse, 0x21, P0 ;  /* 0x000000210300780c */ /* 0x040fe20000704270 */
[C---:B------:R-:W-:Y:S01]  /*fa10*/  FMUL.FTZ R45, R2.reuse, R45 ;  /* 0x0000002d022d7220 */ /* 0x040fe20000410000 */
[----:B------:R-:W-:Y:S01]  /*fa20*/  PLOP3.LUT P1, PT, PT, PT, UP1, 0x40, 0x0 ;  /* 0x000000000000781c */ /* 0x000fe20003f2e818 */
[----:B------:R-:W-:Y:S01]  /*fa30*/  FMUL.FTZ R48, R2, R48 ;  /* 0x0000003002307220 */ /* 0x000fe20000410000 */
[----:B------:R-:W-:Y:S01]  /*fa40*/  ISETP.LT.OR P0, PT, R4, 0x22, P0 ;  /* 0x000000220400780c */ /* 0x000fe20000701670 */
[C---:B------:R-:W-:Y:S01]  /*fa50*/  FMUL.FTZ R49, R2.reuse, R49 ;  /* 0x0000003102317220 */ /* 0x040fe20000410000 */
[----:B------:R-:W-:Y:S01]  /*fa60*/  ISETP.GT.AND P1, PT, R3, 0x28, P1 ;  /* 0x000000280300780c */ /* 0x000fe20000f24270 */
[C---:B------:R-:W-:Y:S01]  /*fa70*/  FMUL.FTZ R52, R2.reuse, R52 ;  /* 0x0000003402347220 */ /* 0x040fe20000410000 */
[----:B------:R-:W-:Y:S01]  /*fa80*/  FSEL R178, R21, -INF , !P0 ;  /* 0xff80000015b27808 */ /* 0x000fe20004000000 */
[----:B------:R-:W-:Y:S01]  /*fa90*/  FMUL.FTZ R21, R2, R141 ;  /* 0x0000008d02157220 */ /* 0x000fe20000410000 */
[----:B------:R-:W-:Y:S01]  /*faa0*/  PLOP3.LUT P0, PT, PT, PT, UP0, 0x40, 0x0 ;  /* 0x000000000000781c */ /* 0x000fe20003f0e808 */
[----:B------:R-:W4:Y:S01]  /*fab0*/  LDL.LU R141, [R1+0x24] ;  /* 0x00002400018d7983 */ /* 0x000f220000300800 */
[----:B------:R-:W-:Y:S01]  /*fac0*/  ISETP.LT.OR P1, PT, R4, 0x29, P1 ;  /* 0x000000290400780c */ /* 0x000fe20000f21670 */
[C---:B------:R-:W-:Y:S01]  /*fad0*/  FMUL.FTZ R53, R2.reuse, R53 ;  /* 0x0000003502357220 */ /* 0x040fe20000410000 */
[----:B------:R-:W-:Y:S01]  /*fae0*/  ISETP.GT.AND P0, PT, R3, 0x29, P0 ;  /* 0x000000290300780c */ /* 0x000fe20000704270 */
[----:B------:R-:W-:Y:S01]  /*faf0*/  FMUL.FTZ R56, R2, R56 ;  /* 0x0000003802387220 */ /* 0x000fe20000410000 */
[----:B------:R-:W-:Y:S01]  /*fb00*/  FSEL R176, R24, -INF , !P1 ;  /* 0xff80000018b07808 */ /* 0x000fe20004800000 */
[----:B------:R-:W-:Y:S01]  /*fb10*/  FMUL.FTZ R24, R2, R136 ;  /* 0x0000008802187220 */ /* 0x000fe20000410000 */
[----:B------:R-:W-:Y:S01]  /*fb20*/  ISETP.LT.OR P0, PT, R4, 0x2a, P0 ;  /* 0x0000002a0400780c */ /* 0x000fe20000701670 */
[C---:B------:R-:W-:Y:S01]  /*fb30*/  FMUL.FTZ R57, R2.reuse, R57 ;  /* 0x0000003902397220 */ /* 0x040fe20000410000 */
[----:B------:R-:W-:Y:S01]  /*fb40*/  MOV R149, R169 ;  /* 0x000000a900957202 */ /* 0x000fe20000000f00 */
[C---:B------:R-:W-:Y:S01]  /*fb50*/  FMUL.FTZ R60, R2.reuse, R60 ;  /* 0x0000003c023c7220 */ /* 0x040fe20000410000 */
[----:B---3--:R-:W-:Y:S01]  /*fb60*/  F2FP.PACK_AB R168, R19, R8 ;  /* 0x0000000813a8723e */ /* 0x008fe200000000ff */
[C---:B------:R-:W-:Y:S01]  /*fb70*/  FMUL.FTZ R61, R2.reuse, R61 ;  /* 0x0000003d023d7220 */ /* 0x040fe20000410000 */
[----:B------:R-:W-:Y:S01]  /*fb80*/  MOV R153, R27 ;  /* 0x0000001b00997202 */ /* 0x000fe20000000f00 */
[C---:B------:R-:W-:Y:S01]  /*fb90*/  FMUL.FTZ R64, R2.reuse, R64 ;  /* 0x0000004002407220 */ /* 0x040fe20000410000 */
[----:B------:R-:W-:Y:S01]  /*fba0*/  MOV R148, R25 ;  /* 0x0000001900947202 */ /* 0x000fe20000000f00 */
[C---:B------:R-:W-:Y:S01]  /*fbb0*/  FMUL.FTZ R25, R2.reuse, R137 ;  /* 0x0000008902197220 */ /* 0x040fe20000410000 */
[----:B------:R-:W-:Y:S01]  /*fbc0*/  MOV R22, R5 ;  /* 0x0000000500167202 */ /* 0x000fe20000000f00 */
[C---:B------:R-:W-:Y:S01]  /*fbd0*/  FMUL.FTZ R5, R2.reuse, R157 ;  /* 0x0000009d02057220 */ /* 0x040fe20000410000 */
[----:B-1----:R-:W-:Y:S01]  /*fbe0*/  F2FP.PACK_AB R170, R17, R18 ;  /* 0x0000001211aa723e */ /* 0x002fe200000000ff */
[C---:B------:R-:W-:Y:S01]  /*fbf0*/  FMUL.FTZ R65, R2.reuse, R65 ;  /* 0x0000004102417220 */ /* 0x040fe20000410000 */
[----:B------:R-:W-:Y:S01]  /*fc00*/  MOV R140, R22 ;  /* 0x00000016008c7202 */ /* 0x000fe20000000f00 */
[C---:B------:R-:W-:Y:S01]  /*fc10*/  FMUL.FTZ R68, R2.reuse, R68 ;  /* 0x0000004402447220 */ /* 0x040fe20000410000 */
[----:B------:R-:W-:Y:S01]  /*fc20*/  MOV R157, R15 ;  /* 0x0000000f009d7202 */ /* 0x000fe20000000f00 */
[C---:B------:R-:W-:Y:S01]  /*fc30*/  FMUL.FTZ R69, R2.reuse, R69 ;  /* 0x0000004502457220 */ /* 0x040fe20000410000 */
[----:B------:R-:W-:Y:S01]  /*fc40*/  MUFU.EX2 R153, R153 ;  /* 0x0000009900997308 */ /* 0x000fe20000000800 */
[C---:B------:R-:W-:Y:S01]  /*fc50*/  FMUL.FTZ R72, R2.reuse, R72 ;  /* 0x0000004802487220 */ /* 0x040fe20000410000 */
[----:B------:R-:W-:Y:S01]  /*fc60*/  UISETP.GT.AND UP0, UPT, UR8, UR9, UPT ;  /* 0x000000090800728c */ /* 0x000fe2000bf04270 */
[C---:B------:R-:W-:Y:S01]  /*fc70*/  FMUL.FTZ R73, R2.reuse, R73 ;  /* 0x0000004902497220 */ /* 0x040fe20000410000 */
[----:B------:R-:W-:Y:S01]  /*fc80*/  UIADD3 UR8, UR8, -0x1, URZ ;  /* 0xffffffff08087890 */ /* 0x000fe2000fffe03f */
        /* <DEDUP_REMOVED lines=27> */
[C---:B--2---:R-:W-:Y:S01]  /*fe40*/  FFMA.FTZ R0, R2.reuse, R132, R8 ;  /* 0x0000008402007223 */ /* 0x044fe20000010008 */
[----:B------:R-:W-:Y:S01]  /*fe50*/  FSEL R132, R23, -INF , !P0 ;  /* 0xff80000017847808 */ /* 0x000fe20004000000 */
[----:B------:R-:W-:Y:S01]  /*fe60*/  FMUL.FTZ R8, R2, R152 ;  /* 0x0000009802087220 */ /* 0x000fe20000410000 */
[----:B------:R-:W-:Y:S01]  /*fe70*/  MOV R152, R26 ;  /* 0x0000001a00987202 */ /* 0x000fe20000000f00 */
[----:B------:R-:W-:Y:S01]  /*fe80*/  FADD.FTZ R4, R19, R0 ;  /* 0x0000000013047221 */ /* 0x000fe20000010000 */
[----:B------:R-:W-:Y:S01]  /*fe90*/  FMNMX.FTZ R0, R6, R134, !PT ;  /* 0x0000008606007209 */ /* 0x000fe20007810000 */
[C---:B------:R-:W-:Y:S02]  /*fea0*/  FMUL.FTZ R128, R2.reuse, R128 ;  /* 0x0000008002807220 */ /* 0x040fe40000410000 */
[----:B------:R-:W-:Y:S01]  /*feb0*/  FMUL.FTZ R129, R2, R129 ;  /* 0x0000008102817220 */ /* 0x000fe20000410000 */
[----:B------:R-:W-:Y:S01]  /*fec0*/  FMNMX.FTZ R0, R7, R0, !PT ;  /* 0x0000000007007209 */ /* 0x000fe20007810000 */
[----:B------:R-:W-:Y:S03]  /*fed0*/  MUFU.EX2 R152, R152 ;  /* 0x0000009800987308 */ /* 0x000fe60000000800 */
        /* <DEDUP_REMOVED lines=15> */
[C---:B------:R-:W-:Y:S01]  /*ffd0*/  FMUL.FTZ R4, R2.reuse, R156 ;  /* 0x0000009c02047220 */ /* 0x040fe20000410000 */
[----:B------:R-:W-:Y:S01]  /*ffe0*/  FSETP.NEU.FTZ.AND P0, PT, R3, -INF , PT ;  /* 0xff8000000300780b */ /* 0x000fe20003f1d000 */
[----:B------:R-:W-:Y:S01]  /*fff0*/  FADD.FTZ R179, R17, R0 ;  /* 0x0000000011b37221 */ /* 0x000fe20000010000 */
[----:B------:R-:W-:Y:S01]  /*10000*/  MOV R156, R14 ;  /* 0x0000000e009c7202 */ /* 0x000fe20000000f00 */
[----:B------:R-:W-:Y:S01]  /*10010*/  FMUL.FTZ R17, R2, R145 ;  /* 0x0000009102117220 */ /* 0x000fe20000410000 */
[C---:B------:R-:W-:Y:S02]  /*10020*/  FSEL R0, R3.reuse, RZ, P0 ;  /* 0x000000ff03007208 */ /* 0x040fe40000000000 */
[----:B------:R-:W-:Y:S02]  /*10030*/  MOV R145, R11 ;  /* 0x0000000b00917202 */ /* 0x000fe40000000f00 */
[----:B------:R-:W-:Y:S01]  /*10040*/  MUFU.EX2 R156, R156 ;  /* 0x0000009c009c7308 */ /* 0x000fe20000000800 */
[----:B------:R-:W-:Y:S02]  /*10050*/  FADD.FTZ R0, -R0, R134 ;  /* 0x0000008600007221 */ /* 0x000fe40000010100 */
[----:B------:R-:W-:Y:S02]  /*10060*/  FMUL.FTZ R134, R3, c[0x0][0x2d0] ;  /* 0x0000b40003867a20 */ /* 0x000fe40000410000 */
[----:B------:R-:W-:Y:S03]  /*10070*/  FMUL.FTZ R0, R0, c[0x0][0x2d0] ;  /* 0x0000b40000007a20 */ /* 0x000fe60000410000 */
[----:B------:R-:W-:Y:S02]  /*10080*/  FSEL R134, R134, RZ, P0 ;  /* 0x000000ff86867208 */ /* 0x000fe40000000000 */
[----:B------:R-:W-:Y:S01]  /*10090*/  MUFU.EX2 R145, R145 ;  /* 0x0000009100917308 */ /* 0x000fe20000000800 */
[----:B------:R-:W-:Y:S02]  /*100a0*/  PLOP3.LUT P0, PT, PT, PT, UP0, 0x80, 0x0 ;  /* 0x000000000000781c */ /* 0x000fe40003f0f008 */
[--C-:B------:R-:W-:Y:S02]  /*100b0*/  FFMA.FTZ R169, R6, c[0x0][0x2d0], -R134.reuse ;  /* 0x0000b40006a97a23 */ /* 0x100fe40000010886 */
[--C-:B------:R-:W-:Y:S02]  /*100c0*/  FFMA.FTZ R7, R7, c[0x0][0x2d0], -R134.reuse ;  /* 0x0000b40007077a23 */ /* 0x100fe40000010886 */
[--C-:B------:R-:W-:Y:S03]  /*100d0*/  FFMA.FTZ R2, R10, c[0x0][0x2d0], -R134.reuse ;  /* 0x0000b4000a027a23 */ /* 0x100fe60000010886 */
[----:B------:R-:W1:Y:S10]  /*100e0*/  MUFU.EX2 R0, R0 ;  /* 0x0000000000007308 */ /* 0x000e740000000800 */
[----:B------:R-:W4:Y:S10]  /*100f0*/  MUFU.EX2 R169, R169 ;  /* 0x000000a900a97308 */ /* 0x000f340000000800 */
[----:B------:R2:W3:Y:S01]  /*10100*/  MUFU.EX2 R144, R7 ;  /* 0x0000000700907308 */ /* 0x0004e20000000800 */
        /* <DEDUP_REMOVED lines=8> */
[C---:B------:R-:W-:Y:S02]  /*10190*/  FMUL.FTZ R10, R0.reuse, R154 ;  /* 0x0000009a000a7220 */ /* 0x040fe40000410000 */
[C---:B------:R-:W-:Y:S01]  /*101a0*/  FMUL.FTZ R14, R0.reuse, R150 ;  /* 0x00000096000e7220 */ /* 0x040fe20000410000 */
[----:B------:R-:W-:Y:S01]  /*101b0*/  MUFU.EX2 R154, R158 ;  /* 0x0000009e009a7308 */ /* 0x000fe20000000800 */
[C---:B------:R-:W-:Y:S02]  /*101c0*/  FMUL.FTZ R15, R0.reuse, R151 ;  /* 0x00000097000f7220 */ /* 0x040fe40000410000 */
[C---:B------:R-:W-:Y:S02]  /*101d0*/  FMUL.FTZ R18, R0.reuse, R146 ;  /* 0x0000009200127220 */ /* 0x040fe40000410000 */
[C---:B--2---:R-:W-:Y:S01]  /*101e0*/  FMUL.FTZ R7, R0.reuse, R159 ;  /* 0x0000009f00077220 */ /* 0x044fe20000410000 */
[----:B------:R-:W-:Y:S01]  /*101f0*/  MOV R159, R148 ;  /* 0x00000094009f7202 */ /* 0x000fe20000000f00 */
        /* <DEDUP_REMOVED lines=8> */
[----:B------:R2:W-:Y:S01]  /*10280*/  MUFU.EX2 R2, R140 ;  /* 0x0000008c00027308 */ /* 0x0005e20000000800 */
        /* <DEDUP_REMOVED lines=9> */
[----:B----4-:R-:W-:Y:S01]  /*10320*/  FFMA.FTZ R151, R0, R141, R169 ;  /* 0x0000008d00977223 */ /* 0x010fe200000100a9 */
[----:B---3--:R-:W-:Y:S01]  /*10330*/  F2FP.PACK_AB R169, R144, R169 ;  /* 0x000000a990a9723e */ /* 0x008fe200000000ff */
[C---:B------:R-:W-:Y:S02]  /*10340*/  FMUL.FTZ R59, R0.reuse, R59 ;  /* 0x0000003b003b7220 */ /* 0x040fe40000410000 */
[C---:B------:R-:W-:Y:S01]  /*10350*/  FMUL.FTZ R62, R0.reuse, R62 ;  /* 0x0000003e003e7220 */ /* 0x040fe20000410000 */
[----:B--2---:R-:W-:Y:S01]  /*10360*/  LDSM.16.MT88.4 R140, [R236+0x900] ;  /* 0x00090000ec8c783b */ /* 0x004fe20000004200 */
        /* <DEDUP_REMOVED lines=40> */
[----:B------:R2:W-:Y:S01]  /*105f0*/  MUFU.EX2 R149, R0 ;  /* 0x0000000000957308 */ /* 0x0005e20000000800 */
[C---:B-1----:R-:W-:Y:S08]  /*10600*/  HMMA.16816.F32 R4, R168.reuse, R136, R4 ;  /* 0x00000088a804723c */ /* 0x042ff00000001804 */
[C---:B------:R-:W-:Y:S01]  /*10610*/  HMMA.16816.F32 R8, R168.reuse, R138, R8 ;  /* 0x0000008aa808723c */ /* 0x040fe20000001808 */
[----:B------:R-:W1:Y:S03]  /*10620*/  LDSM.16.MT88.4 R136, [R237+0x100] ;  /* 0x00010000ed88783b */ /* 0x000e660000004200 */
[--C-:B--2---:R-:W-:Y:S04]  /*10630*/  FFMA.FTZ R0, R174, c[0x0][0x2d0], -R134.reuse ;  /* 0x0000b400ae007a23 */ /* 0x104fe80000010886 */
[----:B------:R2:W3:Y:S01]  /*10640*/  MUFU.EX2 R150, R0 ;  /* 0x0000000000967308 */ /* 0x0004e20000000800 */
[C---:B-1----:R-:W-:Y:S03]  /*10650*/  HMMA.16816.F32 R12, R168.reuse, R136, R12 ;  /* 0x00000088a80c723c */ /* 0x042fe6000000180c */
[--C-:B--2---:R-:W-:Y:S06]  /*10660*/  FFMA.FTZ R0, R173, c[0x0][0x2d0], -R134.reuse ;  /* 0x0000b400ad007a23 */ /* 0x104fec0000010886 */
[----:B------:R1:W-:Y:S01]  /*10670*/  MUFU.EX2 R148, R0 ;  /* 0x0000000000947308 */ /* 0x0003e20000000800 */
[C---:B------:R-:W-:Y:S01]  /*10680*/  HMMA.16816.F32 R16, R168.reuse, R138, R16 ;  /* 0x0000008aa810723c */ /* 0x040fe20000001810 */
[----:B------:R-:W2:Y:S02]  /*10690*/  LDSM.16.MT88.4 R136, [R240+0x100] ;  /* 0x00010000f088783b */ /* 0x000ea40000004200 */
        /* <DEDUP_REMOVED lines=54> */
[----:B------:R-:W-:Y:S01]  /*10a00*/  MOV R177, R154 ;  /* 0x0000009a00b17202 */ /* 0x000fe20000000f00 */
[----:B------:R-:W-:Y:S02]  /*10a10*/  FADD.FTZ R2, R149, R2 ;  /* 0x0000000295027221 */ /* 0x000fe40000010000 */
[C---:B------:R-:W-:Y:S01]  /*10a20*/  HMMA.16816.F32 R4, R136.reuse, R140, R4 ;  /* 0x0000008c8804723c */ /* 0x040fe20000001804 */
[----:B------:R2:W-:Y:S04]  /*10a30*/  MUFU.EX2 R172, R0 ;  /* 0x0000000000ac7308 */ /* 0x0005e80000000800 */
[----:B------:R-:W-:Y:S03]  /*10a40*/  FADD.FTZ R2, R150, R2 ;  /* 0x0000000296027221 */ /* 0x000fe60000010000 */
[C---:B------:R-:W-:Y:S01]  /*10a50*/  HMMA.16816.F32 R8, R136.reuse, R142, R8 ;  /* 0x0000008e8808723c */ /* 0x040fe20000001808 */
[----:B------:R-:W3:Y:S03]  /*10a60*/  LDSM.16.MT88.4 R140, [R237+0x900] ;  /* 0x00090000ed8c783b */ /* 0x000ee60000004200 */
[--C-:B--2---:R-:W-:Y:S01]  /*10a70*/  FFMA.FTZ R0, R178, c[0x0][0x2d0], -R134.reuse ;  /* 0x0000b400b2007a23 */ /* 0x104fe20000010886 */
[----:B------:R-:W-:Y:S03]  /*10a80*/  MOV R178, R153 ;  /* 0x0000009900b27202 */ /* 0x000fe60000000f00 */
[----:B------:R2:W4:Y:S01]  /*10a90*/  MUFU.EX2 R173, R0 ;  /* 0x0000000000ad7308 */ /* 0x0005220000000800 */
[----:B------:R-:W-:Y:S01]  /*10aa0*/  F2FP.PACK_AB R170, R177, R178 ;  /* 0x000000b2b1aa723e */ /* 0x000fe200000000ff */
[C---:B---3--:R-:W-:Y:S03]  /*10ab0*/  HMMA.16816.F32 R12, R136.reuse, R140, R12 ;  /* 0x0000008c880c723c */ /* 0x048fe6000000180c */
[--C-:B--2---:R-:W-:Y:S01]  /*10ac0*/  FFMA.FTZ R0, R176, c[0x0][0x2d0], -R134.reuse ;  /* 0x0000b400b0007a23 */ /* 0x104fe20000010886 */
[----:B------:R-:W-:Y:S01]  /*10ad0*/  MOV R176, R152 ;  /* 0x0000009800b07202 */ /* 0x000fe20000000f00 */
[----:B------:R-:W-:Y:S01]  /*10ae0*/  FFMA.FTZ R134, R132, c[0x0][0x2d0], -R134 ;  /* 0x0000b40084867a23 */ /* 0x000fe20000010886 */
[----:B------:R-:W-:Y:S02]  /*10af0*/  LDSM.16.MT88.4 R152, [R236+0x1100] ;  /* 0x00110000ec98783b */ /* 0x000fe40000004200 */
[C---:B------:R-:W-:Y:S01]  /*10b00*/  HMMA.16816.F32 R16, R136.reuse, R142, R16 ;  /* 0x0000008e8810723c */ /* 0x040fe20000001810 */
[----:B------:R2:W-:Y:S03]  /*10b10*/  MUFU.EX2 R132, R0 ;  /* 0x0000000000847308 */ /* 0x0005e60000000800 */
[----:B-1----:R-:W-:Y:S02]  /*10b20*/  F2FP.PACK_AB R168, R176, R179 ;  /* 0x000000b3b0a8723e */ /* 0x002fe400000000ff */
[----:B----4-:R-:W-:Y:S01]  /*10b30*/  F2FP.PACK_AB R169, R173, R172 ;  /* 0x000000acada9723e */ /* 0x010fe200000000ff */
[----:B------:R-:W1:Y:S04]  /*10b40*/  LDSM.16.MT88.4 R140, [R240+0x900] ;  /* 0x00090000f08c783b */ /* 0x000e680000004200 */
[----:B------:R-:W3:Y:S01]  /*10b50*/  MUFU.EX2 R134, R134 ;  /* 0x0000008600867308 */ /* 0x000ee20000000800 */
[----:B--2---:R-:W-:Y:S04]  /*10b60*/  FADD.FTZ R0, R156, R151 ;  /* 0x000000979c007221 */ /* 0x004fe80000010000 */
        /* <DEDUP_REMOVED lines=9> */
[C---:B-1----:R-:W-:Y:S03]  /*10c00*/  HMMA.16816.F32 R20, R136.reuse, R140, R20 ;  /* 0x0000008c8814723c */ /* 0x042fe60000001814 */
        /* <DEDUP_REMOVED lines=95> */
.L_x_365:
[----:B------:R-:W2:Y:S04]  /*11200*/  LDL.LU R3, [R1+0x20] ;  /* 0x0000200001037983 */ /* 0x000ea80000300800 */
[----:B-1----:R-:W3:Y:S01]  /*11210*/  LDL.LU R0, [R1+0x24] ;  /* 0x0000240001007983 */ /* 0x002ee20000300800 */
        /* <DEDUP_REMOVED lines=155> */
.L_x_333:
        /* <DEDUP_REMOVED lines=83> */
[----:B------:R-:W-:-:S04]  /*12100*/  IMAD.WIDE.U32 R2, R9, c[0x0][0x4c8], R2 ;  /* 0x0001320009027a25 */ /* 0x000fc800078e0002 */
        /* <DEDUP_REMOVED lines=11> */
[----:B------:R-:W-:Y:S01]  /*121c0*/  SHFL.IDX PT, R6, R6, 0x1, 0x1c1f ;  /* 0x003c1f0006067f89 */ /* 0x000fe200000e0000 */
[----:B------:R-:W-:-:S02]  /*121d0*/  LOP3.LUT P0, RZ, R14, 0x3, RZ, 0xc0, !PT ;  /* 0x000000030eff7812 */ /* 0x000fc4000780c0ff */
[----:B------:R-:W-:Y:S01]  /*121e0*/  IADD3 R3, R5, R0, RZ ;  /* 0x0000000005037210 */ /* 0x000fe20007ffe0ff */
[----:B------:R-:W-:Y:S01]  /*121f0*/  IMAD R0, R7, c[0x0][0x428], RZ ;  /* 0x00010a0007007a24 */ /* 0x000fe200078e02ff */
[----:B------:R-:W1:Y:S01]  /*12200*/  SHFL.IDX PT, R9, R2, RZ, 0x1c1f ;  /* 0x001c1fff02097589 */ /* 0x000e6200000e0000 */
[----:B------:R-:W-:Y:S02]  /*12210*/  IMAD R5, R20, c[0x0][0x388], RZ ;  /* 0x0000e20014057a24 */ /* 0x000fe400078e02ff */
        /* <DEDUP_REMOVED lines=16> */
[----:B------:R2:W3:Y:S02]  /*12320*/  SHFL.IDX PT, R2, R20, RZ, 0x1c1f ;  /* 0x001c1fff14027589 */ /* 0x0004e400000e0000 */
[----:B-1----:R-:W-:-:S02]  /*12330*/  P2R R16, PR, RZ, 0x2 ;  /* 0x00000002ff107803 */ /* 0x002fc40000000000 */
[----:B------:R2:W1:Y:S01]  /*12340*/  SHFL.IDX PT, R3, R19, RZ, 0x1c1f ;  /* 0x001c1fff13037589 */ /* 0x00046200000e0000 */
[----:B------:R-:W-:-:S04]  /*12350*/  SHF.L.U32 R0, R0, 0x1, RZ ;  /* 0x0000000100007819 */ /* 0x000fc800000006ff */
[----:B------:R-:W-:Y:S05]  /*12360*/  @P0 BRA `(.L_x_378) ;  /* 0x00000bd000000947 */ /* 0x000fea0003800000 */
[C---:B------:R-:W-:Y:S02]  /*12370*/  ISETP.GE.AND P0, PT, R0.reuse, c[0x0][0x3c8], PT ;  /* 0x0000f20000007a0c */ /* 0x040fe40003f06270 */
[C---:B------:R-:W-:Y:S02]  /*12380*/  IADD3 R5, R0.reuse, 0x8, RZ ;  /* 0x0000000800057810 */ /* 0x040fe40007ffe0ff */
[----:B------:R-:W-:Y:S02]  /*12390*/  IADD3 R4, R0, 0x10, RZ ;  /* 0x0000001000047810 */ /* 0x000fe40007ffe0ff */
[----:B------:R-:W-:Y:S02]  /*123a0*/  ISETP.GE.AND P5, PT, R5, c[0x0][0x3c8], PT ;  /* 0x0000f20005007a0c */ /* 0x000fe40003fa6270 */
[----:B------:R-:W-:Y:S02]  /*123b0*/  ISETP.GE.AND P4, PT, R4, c[0x0][0x3c8], PT ;  /* 0x0000f20004007a0c */ /* 0x000fe40003f86270 */
[----:B------:R-:W-:-:S02]  /*123c0*/  IADD3 R8, R0, 0x18, RZ ;  /* 0x0000001800087810 */ /* 0x000fc40007ffe0ff */
[C---:B------:R-:W-:Y:S01]  /*123d0*/  IADD3 R10, R0.reuse, 0x20, RZ ;  /* 0x00000020000a7810 */ /* 0x040fe20007ffe0ff */
[C---:B-123--:R-:W-:Y:S01]  /*123e0*/  @!P0 IMAD.WIDE R6, R0.reuse, 0x4, R2 ;  /* 0x0000000400068825 */ /* 0x04efe200078e0202 */
        /* <DEDUP_REMOVED lines=87> */
[----:B------:R-:W-:-:S02]  /*12960*/  IADD3 R13, R0, 0xa0, RZ ;  /* 0x000000a0000d7810 */ /* 0x000fc40007ffe0ff */
[----:B------:R-:W-:Y:S01]  /*12970*/  ISETP.GE.AND P5, PT, R12, c[0x0][0x3c8], PT ;  /* 0x0000f2000c007a0c */ /* 0x000fe20003fa6270 */
[----:B------:R2:W-:Y:S01]  /*12980*/  @!P4 ST.E.64 [R4.64], R60 ;  /* 0x0000003c0400c985 */ /* 0x0005e2000c101b10 */
        /* <DEDUP_REMOVED lines=91> */
.L_x_378:
[----:B------:R-:W-:Y:S05]  /*12f40*/  BSYNC B0 ;  /* 0x0000000000007941 */ /* 0x000fea0003800000 */
.L_x_377:
[----:B------:R-:W-:Y:S01]  /*12f50*/  ISETP.NE.AND P0, PT, R16, RZ, PT ;  /* 0x000000ff1000720c */ /* 0x000fe20003f05270 */
[----:B-1----:R1:W4:Y:S04]  /*12f60*/  SHFL.IDX PT, R3, R19, 0x1, 0x1c1f ;  /* 0x003c1f0013037f89 */ /* 0x00232800000e0000 */
[----:B---3--:R1:W3:Y:S08]  /*12f70*/  SHFL.IDX PT, R2, R20, 0x1, 0x1c1f ;  /* 0x003c1f0014027f89 */ /* 0x0082f000000e0000 */
        /* <DEDUP_REMOVED lines=12> */
[--C-:B---34-:R-:W-:Y:S01]  /*13040*/  @!P2 IMAD.WIDE R8, R0, 0x4, R2.reuse ;  /* 0x000000040008a825 */ /* 0x118fe200078e0202 */
[----:B------:R-:W-:Y:S02]  /*13050*/  @!P1 LOP3.LUT R5, R5, 0xfffffffe, RZ, 0xc0, !PT ;  /* 0xfffffffe05059812 */ /* 0x000fe400078ec0ff */
[----:B------:R-:W-:Y:S02]  /*13060*/  @!P0 LOP3.LUT R4, R4, 0xfffffffe, RZ, 0xc0, !PT ;  /* 0xfffffffe04048812 */ /* 0x000fe400078ec0ff */
[----:B------:R3:W-:Y:S01]  /*13070*/  @!P2 ST.E.64 [R8.64], R158 ;  /* 0x0000009e0800a985 */ /* 0x0007e2000c101b10 */
[----:B--2---:R-:W-:Y:S01]  /*13080*/  @!P1 IMAD.WIDE R6, R5, 0x4, R2 ;  /* 0x0000000405069825 */ /* 0x004fe200078e0202 */
        /* <DEDUP_REMOVED lines=11> */
[C---:B---3--:R-:W-:Y:S02]  /*13140*/  IADD3 R8, R0.reuse, 0x28, RZ ;  /* 0x0000002800087810 */ /* 0x048fe40007ffe0ff */
[----:B------:R-:W-:Y:S02]  /*13150*/  IADD3 R9, R0, 0x30, RZ ;  /* 0x0000003000097810 */ /* 0x000fe40007ffe0ff */
[----:B------:R-:W-:Y:S02]  /*13160*/  ISETP.GE.AND P4, PT, R8, c[0x0][0x3c8], PT ;  /* 0x0000f20008007a0c */ /* 0x000fe40003f86270 */
[----:B------:R-:W-:Y:S02]  /*13170*/  ISETP.GE.AND P3, PT, R9, c[0x0][0x3c8], PT ;  /* 0x0000f20009007a0c */ /* 0x000fe40003f66270 */
[----:B--2---:R-:W-:-:S02]  /*13180*/  @!P6 LEA.HI R4, R11, R11, RZ, 0x1 ;  /* 0x0000000b0b04e211 */ /* 0x004fc400078f08ff */
        /* <DEDUP_REMOVED lines=159> */
.L_x_376:
        /* <DEDUP_REMOVED lines=50> */
.L_x_379:
        /* <DEDUP_REMOVED lines=14> */
.L_x_5152:


//--------------------- .text._ZN7cutlass13device_kernelIN5flash19enable_sm80_to_sm89INS1_16FlashAttnFwdSm80INS1_25CollectiveMainloopFwdSm80ILi8ELi1ELb1EN4cute5tupleIJNS5_1CILi128EEENS7_ILi48EEENS7_ILi256EEEEEELi256ENS_6half_tEfNS_4arch4Sm80ELb0ELb1ELb1ELb1ELb0ELb0ELb1ELb1EEENS1_21CollectiveEpilogueFwdINS6_IJS8_SA_S9_EEENS6_IJNS7_ILi1EEESI_SI_EEESC_SE_Li256ELb1ELb1ELb1ELb0EEENS1_36VarlenDynamicPersistentTileSchedulerILi128ELi48ELi256ELi256ELb1ELb1ELb0ELb1ELb0ELb1EEEEEEEEEvNT_6ParamsE --------------------------
	.section	.text._ZN7cutlass13device_kernelIN5flash19enable_sm80_to_sm89INS1_16FlashAttnFwdSm80INS1_25CollectiveMainloopFwdSm80ILi8ELi1ELb1EN4cute5tupleIJNS5_1CILi128EEENS7_ILi48EEENS7_ILi256EEEEEELi256ENS_6half_tEfNS_4arch4Sm80ELb0ELb1ELb1ELb1ELb0ELb0ELb1ELb1EEENS1_21CollectiveEpilogueFwdINS6_IJS8_SA_S9_EEENS6_IJNS7_ILi1EEESI_SI_EEESC_SE_Li256ELb1ELb1ELb1ELb0EEENS1_36VarlenDynamicPersistentTileSchedulerILi128ELi48ELi256ELi256ELb1ELb1ELb0ELb1ELb0ELb1EEEEEEEEEvNT_6ParamsE,"ax",@progbits
	.sectioninfo	@"SHI_REGISTERS=255"
	.align	128
.text._ZN7cutlass13device_kernelIN5flash19enable_sm80_to_sm89INS1_16FlashAttnFwdSm80INS1_25CollectiveMainloopFwdSm80ILi8ELi1ELb1EN4cute5tupleIJNS5_1CILi128EEENS7_ILi48EEENS7_ILi256EEEEEELi256ENS_6half_tEfNS_4arch4Sm80ELb0ELb1ELb1ELb1ELb0ELb0ELb1ELb1EEENS1_21CollectiveEpilogueFwdINS6_IJS8_SA_S9_EEENS6_IJNS7_ILi1EEESI_SI_EEESC_SE_Li256ELb1ELb1ELb1ELb0EEENS1_36VarlenDynamicPersistentTileSchedulerILi128ELi48ELi256ELi256ELb1ELb1ELb0ELb1ELb0ELb1EEEEEEEEEvNT_6ParamsE:
        .type           _ZN7cutlass13device_kernelIN5flash19enable_sm80_to_sm89INS1_16FlashAttnFwdSm80INS1_25CollectiveMainloopFwdSm80ILi8ELi1ELb1EN4cute5tupleIJNS5_1CILi128EEENS7_ILi48EEENS7_ILi256EEEEEELi256ENS_6half_tEfNS_4arch4Sm80ELb0ELb1ELb1ELb1ELb0ELb0ELb1ELb1EEENS1_21CollectiveEpilogueFwdINS6_IJS8_SA_S9_EEENS6_IJNS7_ILi1EEESI_SI_EEESC_SE_Li256ELb1ELb1ELb1ELb0EEENS1_36VarlenDynamicPersistentTileSchedulerILi128ELi48ELi256ELi256ELb1ELb1ELb0ELb1ELb0ELb1EEEEEEEEEvNT_6ParamsE,@function
        .size           _ZN7cutlass13device_kernelIN5flash19enable_sm80_to_sm89INS1_16FlashAttnFwdSm80INS1_25CollectiveMainloopFwdSm80ILi8ELi1ELb1EN4cute5tupleIJNS5_1CILi128EEENS7_ILi48EEENS7_ILi256EEEEEELi256ENS_6half_tEfNS_4arch4Sm80ELb0ELb1ELb1ELb1ELb0ELb0ELb1ELb1EEENS1_21CollectiveEpilogueFwdINS6_IJS8_SA_S9_EEENS6_IJNS7_ILi1EEESI_SI_EEESC_SE_Li256ELb1ELb1ELb1ELb0EEENS1_36VarlenDynamicPersistentTileSchedulerILi128ELi48ELi256ELi256ELb1ELb1ELb0ELb1ELb0ELb1EEEEEEEEEvNT_6ParamsE,(.L_x_5153 - _ZN7cutlass13device_kernelIN5flash19enable_sm80_to_sm89INS1_16FlashAttnFwdSm80INS1_25CollectiveMainloopFwdSm80ILi8ELi1ELb1EN4cute5tupleIJNS5_1CILi128EEENS7_ILi48EEENS7_ILi256EEEEEELi256ENS_6half_tEfNS_4arch4Sm80ELb0ELb1ELb1ELb1ELb0ELb0ELb1ELb1EEENS1_21CollectiveEpilogueFwdINS6_IJS8_SA_S9_EEENS6_IJNS7_ILi1EEESI_SI_EEESC_SE_Li256ELb1ELb1ELb1ELb0EEENS1_36VarlenDynamicPersistentTileSchedulerILi128ELi48ELi256ELi256ELb1ELb1ELb0ELb1ELb0ELb1EEEEEEEEEvNT_6ParamsE)
        .other          _ZN7cutlass13device_kernelIN5flash19enable_sm80_to_sm89INS1_16FlashAttnFwdSm80INS1_25CollectiveMainloopFwdSm80ILi8ELi1ELb1EN4cute5tupleIJNS5_1CILi128EEENS7_ILi48EEENS7_ILi256EEEEEELi256ENS_6half_tEfNS_4arch4Sm80ELb0ELb1ELb1ELb1ELb0ELb0ELb1ELb1EEENS1_21CollectiveEpilogueFwdINS6_IJS8_SA_S9_EEENS6_IJNS7_ILi1EEESI_SI_EEESC_SE_Li256ELb1ELb1ELb1ELb0EEENS1_36VarlenDynamicPersistentTileSchedulerILi128ELi48ELi256ELi256ELb1ELb1ELb0ELb1ELb0ELb1EEEEEEEEEvNT_6ParamsE,@"STO_CUDA_ENTRY STV_DEFAULT"
_ZN7cutlass13device_kernelIN5flash19enable_sm80_to_sm89INS1_16FlashAttnFwdSm80INS1_25CollectiveMainloopFwdSm80ILi8ELi1ELb1EN4cute5tupleIJNS5_1CILi128EEENS7_ILi48EEENS7_ILi256EEEEEELi256ENS_6half_tEfNS_4arch4Sm80ELb0ELb1ELb1ELb1ELb0ELb0ELb1ELb1EEENS1_21CollectiveEpilogueFwdINS6_IJS8_SA_S9_EEENS6_IJNS7_ILi1EEESI_SI_EEESC_SE_Li256ELb1ELb1ELb1ELb0EEENS1_36VarlenDynamicPersistentTileSchedulerILi128ELi48ELi256ELi256ELb1ELb1ELb0ELb1ELb0ELb1EEEEEEEEEvNT_6ParamsE:
        /* <DEDUP_REMOVED lines=15> */
[----:B------:R-:W-:-:S03]  /*00f0*/  CS2R R8, SRZ ;  /* 0x0000000000087805 */ /* 0x000fc6000001ff00 */
[----:B------:R-:W-:-:S04]  /*0100*/  ISETP.NE.AND P6, PT, R13, 0x1f, PT ;  /* 0x0000001f0d00780c */ /* 0x000fc80003fc5270 */
[----:B------:R-:W-:-:S13]  /*0110*/  ISETP.GE.OR P0, PT, R13, c[0x0][0x53c], !P6 ;  /* 0x00014f000d007a0c */ /* 0x000fda0007706670 */
[----:B-1----:R-:W-:Y:S02]  /*0120*/  @!P0 IMAD.MOV.U32 R4, RZ, RZ, 0x4 ;  /* 0x00000004ff048424 */ /* 0x002fe400078e00ff */
[----:B------:R-:W-:Y:S02]  /*0130*/  @!P0 IMAD.MOV.U32 R2, RZ, RZ, 0x4 ;  /* 0x00000004ff028424 */ /* 0x000fe400078e00ff */
[----:B------:R-:W-:-:S04]  /*0140*/  @!P0 IMAD.WIDE.U32 R4, R13, R4, c[0x0][0x580] ;  /* 0x000160000d048625 */ /* 0x000fc800078e0004 */
[C---:B------:R-:W-:Y:S01]  /*0150*/  @!P0 IMAD.WIDE.U32 R2, R13.reuse, R2, c[0x0][0x578] ;  /* 0x00015e000d028625 */ /* 0x040fe200078e0002 */
[----:B------:R-:W2:Y:S04]  /*0160*/  @!P0 LDG.E R9, [R4.64] ;  /* 0x0000000604098981 */ /* 0x000ea8000c1e1900 */
[----:B------:R-:W2:Y:S01]  /*0170*/  @!P0 LDG.E R8, [R2.64] ;  /* 0x0000000602088981 */ /* 0x000ea2000c1e1900 */
[C---:B------:R-:W-:Y:S01]  /*0180*/  ISETP.NE.AND P5, PT, R13.reuse, RZ, PT ;  /* 0x000000ff0d00720c */ /* 0x040fe20003fa5270 */
[----:B------:R-:W1:Y:S01]  /*0190*/  S2UR UR4, SR_CTAID.X ;  /* 0x00000000000479c3 */ /* 0x000e620000002500 */
[C---:B------:R-:W-:Y:S01]  /*01a0*/  ISETP.GE.U32.AND P4, PT, R13.reuse, 0x2, PT ;  /* 0x000000020d00780c */ /* 0x040fe20003f86070 */
[----:B------:R-:W-:Y:S01]  /*01b0*/  IMAD.MOV.U32 R7, RZ, RZ, RZ ;  /* 0x000000ffff077224 */ /* 0x000fe200078e00ff */
        /* <DEDUP_REMOVED lines=26> */
.L_x_385:
[----:B------:R-:W-:-:S04]  /*0360*/  IADD3 R0, R7, 0x1f, RZ ;  /* 0x0000001f07007810 */ /* 0x000fc80007ffe0ff */
[----:B------:R-:W-:-:S13]  /*0370*/  ISETP.GE.AND P0, PT, R0, c[0x0][0x53c], PT ;  /* 0x00014f0000007a0c */ /* 0x000fda0003f06270 */
[----:B------:R-:W-:Y:S05]  /*0380*/  @P0 BRA `(.L_x_382) ;  /* 0x00000c4000000947 */ /* 0x000fea0003800000 */
[----:B------:R-:W-:Y:S01]  /*0390*/  MOV R7, R0 ;  /* 0x0000000000077202 */ /* 0x000fe20000000f00 */
[----:B------:R-:W-:-:S03]  /*03a0*/  CS2R R8, SRZ ;  /* 0x0000000000087805 */ /* 0x000fc6000001ff00 */
[----:B------:R-:W-:-:S04]  /*03b0*/  IADD3 R0, R13, R7, RZ ;  /* 0x000000070d007210 */ /* 0x000fc80007ffe0ff */
[----:B------:R-:W-:-:S13]  /*03c0*/  ISETP.GE.OR P0, PT, R0, c[0x0][0x53c], !P6 ;  /* 0x00014f0000007a0c */ /* 0x000fda0007706670 */
[----:B------:R-:W-:Y:S02]  /*03d0*/  @!P0 MOV R2, 0x4 ;  /* 0x0000000400028802 */ /* 0x000fe40000000f00 */
[----:B------:R-:W-:-:S03]  /*03e0*/  @!P0 MOV R3, 0x4 ;  /* 0x0000000400038802 */ /* 0x000fc60000000f00 */
[----:B------:R-:W-:-:S04]  /*03f0*/  @!P0 IMAD.WIDE R4, R0, R2, c[0x0][0x580] ;  /* 0x0001600000048625 */ /* 0x000fc800078e0202 */
[----:B------:R-:W-:Y:S01]  /*0400*/  @!P0 IMAD.WIDE R2, R0, R3, c[0x0][0x578] ;  /* 0x00015e0000028625 */ /* 0x000fe200078e0203 */
[----:B------:R-:W2:Y:S04]  /*0410*/  @!P0 LDG.E R9, [R4.64] ;  /* 0x0000000604098981 */ /* 0x000ea8000c1e1900 */
[----:B------:R-:W2:Y:S02]  /*0420*/  @!P0 LDG.E R8, [R2.64] ;  /* 0x0000000602088981 */ /* 0x000ea4000c1e1900 */
[----:B--2---:R-:W-:Y:S01]  /*0430*/  IMAD R5, R9, R8, RZ ;  /* 0x0000000809057224 */ /* 0x004fe200078e02ff */
[----:B------:R-:W-:Y:S05]  /*0440*/  BRA.DIV ~URZ, `(.L_x_383) ;  /* 0x000166927f007947 */ /* 0x000fea000b800000 */
[----:B------:R1:W2:Y:S02]  /*0450*/  SHFL.UP PT, R0, R5, 0x1, RZ ;  /* 0x0420000005007989 */ /* 0x0002a400000e00ff */
.L_x_522:
        /* <DEDUP_REMOVED lines=16> */
.L_x_523:
[----:B--2---:R-:W-:-:S05]  /*0560*/  IMAD R0, R0, c[0x0][0x538], RZ ;  /* 0x00014e0000007a24 */ /* 0x004fca00078e02ff */
[----:B------:R-:W-:-:S04]  /*0570*/  IADD3 R6, R0, R6, RZ ;  /* 0x0000000600067210 */ /* 0x000fc80007ffe0ff */
[----:B------:R-:W-:-:S13]  /*0580*/  ISETP.GT.AND P0, PT, R6, UR4, PT ;  /* 0x0000000406007c0c */ /* 0x000fda000bf04270 */
[----:B-1----:R-:W-:Y:S05]  /*0590*/  @!P0 BRA `(.L_x_385) ;  /* 0xfffffdc000008947 */ /* 0x002fea000383ffff */
.L_x_381:
[----:B------:R-:W-:-:S05]  /*05a0*/  IADD3 R11, -R0, R6, RZ ;  /* 0x00000006000b7210 */ /* 0x000fca0007ffe1ff */
[----:B------:R-:W-:-:S05]  /*05b0*/  IMAD R0, R4, c[0x0][0x538], R11 ;  /* 0x00014e0004007a24 */ /* 0x000fca00078e020b */
[----:B------:R-:W-:Y:S01]  /*05c0*/  ISETP.GT.AND P0, PT, R0, UR4, PT ;  /* 0x0000000400007c0c */ /* 0x000fe2000bf04270 */
[----:B------:R-:W-:-:S12]  /*05d0*/  BRA.DIV ~URZ, `(.L_x_386) ;  /* 0x000167127f007947 */ /* 0x000fd8000b800000 */
[----:B------:R-:W-:-:S04]  /*05e0*/  VOTE.ANY R10, PT, !P0 ;  /* 0x00000000000a7806 */ /* 0x000fc800040e0100 */
.L_x_524:
[----:B------:R-:W1:Y:S02]  /*05f0*/  POPC R6, R10 ;  /* 0x0000000a00067309 */ /* 0x000e640000000000 */
[----:B-1----:R-:W-:-:S05]  /*0600*/  IADD3 R0, R6, R7, RZ ;  /* 0x0000000706007210 */ /* 0x002fca0007ffe0ff */
[----:B------:R1:W-:Y:S01]  /*0610*/  STL [R1+0x7c], R0 ;  /* 0x00007c0001007387 */ /* 0x0003e20000100800 */
[----:B------:R-:W-:Y:S05]  /*0620*/  BRA.DIV ~URZ, `(.L_x_387) ;  /* 0x000167127f007947 */ /* 0x000fea000b800000 */
[----:B------:R2:W3:Y:S01]  /*0630*/  SHFL.IDX PT, R12, R9, R6, 0x1f ;  /* 0x00001f06090c7589 */ /* 0x0004e200000e0000 */
[----:B------:R-:W-:-:S03]  /*0640*/  MOV R7, RZ ;  /* 0x000000ff00077202 */ /* 0x000fc60000000f00 */
[----:B------:R2:W4:Y:S04]  /*0650*/  SHFL.IDX PT, R9, R8, R6, 0x1f ;  /* 0x00001f0608097589 */ /* 0x00052800000e0000 */
.L_x_525:
[----:B------:R-:W-:Y:S01]  /*0660*/  ISETP.NE.AND P0, PT, R10, RZ, PT ;  /* 0x000000ff0a00720c */ /* 0x000fe20003f05270 */
[----:B------:R-:W-:-:S12]  /*0670*/  BSSY B0, `(.L_x_388) ;  /* 0x0000005000007945 */ /* 0x000fd80003800000 */
[----:B------:R-:W-:Y:S05]  /*0680*/  @!P0 BRA `(.L_x_389) ;  /* 0x0000003000008947 */ /* 0x000fea0003800000 */
[----:B------:R-:W-:Y:S01]  /*0690*/  IADD3 R3, R6, -0x1, RZ ;  /* 0xffffffff06037810 */ /* 0x000fe20007ffe0ff */
[----:B------:R-:W-:Y:S05]  /*06a0*/  BRA.DIV ~URZ, `(.L_x_390) ;  /* 0x000167727f007947 */ /* 0x000fea000b800000 */
[----:B------:R1:W2:Y:S02]  /*06b0*/  SHFL.IDX PT, R7, R4, R3, 0x1f ;  /* 0x00001f0304077589 */ /* 0x0002a400000e0000 */
.L_x_389:
[----:B------:R-:W-:Y:S05]  /*06c0*/  BSYNC B0 ;  /* 0x0000000000007941 */ /* 0x000fea0003800000 */
.L_x_388:
[----:B-12---:R-:W-:Y:S01]  /*06d0*/  IMAD R0, R7, c[0x0][0x538], R11 ;  /* 0x00014e0007007a24 */ /* 0x006fe200078e020b */
[----:B----4-:R-:W-:Y:S01]  /*06e0*/  ISETP.NE.AND P0, PT, R9, 0x1, PT ;  /* 0x000000010900780c */ /* 0x010fe20003f05270 */
[----:B------:R-:W-:Y:S03]  /*06f0*/  BSSY B0, `(.L_x_391) ;  /* 0x0000089000007945 */ /* 0x000fe60003800000 */
[----:B------:R1:W-:Y:S01]  /*0700*/  STL [R1+0x70], R0 ;  /* 0x0000700001007387 */ /* 0x0003e20000100800 */
[----:B------:R-:W-:-:S08]  /*0710*/  IADD3 R11, -R0, UR4, RZ ;  /* 0x00000004000b7c10 */ /* 0x000fd0000fffe1ff */
[----:B------:R-:W-:Y:S05]  /*0720*/  @!P0 BRA `(.L_x_392) ;  /* 0x000003f000008947 */ /* 0x000fea0003800000 */
[-C--:B-1-3--:R-:W-:Y:S02]  /*0730*/  IABS R0, R12.reuse ;  /* 0x0000000c00007213 */ /* 0x08afe40000000000 */
[----:B------:R-:W-:-:S03]  /*0740*/  IABS R6, R12 ;  /* 0x0000000c00067213 */ /* 0x000fc60000000000 */
[----:B------:R-:W-:Y:S01]  /*0750*/  IMAD.MOV.U32 R5, RZ, RZ, R0 ;  /* 0x000000ffff057224 */ /* 0x000fe200078e0000 */
[----:B------:R-:W-:-:S03]  /*0760*/  IABS R0, R9 ;  /* 0x0000000900007213 */ /* 0x000fc60000000000 */
[----:B------:R-:W1:Y:S02]  /*0770*/  I2F.RP R2, R5 ;  /* 0x0000000500027306 */ /* 0x000e640000209400 */
[----:B------:R-:W-:Y:S01]  /*0780*/  IMAD.MOV.U32 R8, RZ, RZ, R0 ;  /* 0x000000ffff087224 */ /* 0x000fe200078e0000 */
[----:B------:R-:W-:-:S05]  /*0790*/  IABS R0, R11 ;  /* 0x0000000b00007213 */ /* 0x000fca0000000000 */
[----:B------:R-:W-:Y:S08]  /*07a0*/  I2F.RP R7, R8 ;  /* 0x0000000800077306 */ /* 0x000ff00000209400 */
[----:B-1----:R-:W1:Y:S02]  /*07b0*/  MUFU.RCP R2, R2 ;  /* 0x0000000200027308 */ /* 0x002e640000001000 */
[----:B-1----:R-:W-:-:S06]  /*07c0*/  IADD3 R2, R2, 0xffffffe, RZ ;  /* 0x0ffffffe02027810 */ /* 0x002fcc0007ffe0ff */
[----:B------:R-:W1:Y:S02]  /*07d0*/  F2I.FTZ.U32.TRUNC.NTZ R3, R2 ;  /* 0x0000000200037305 */ /* 0x000e64000021f000 */
[----:B-1----:R-:W-:-:S04]  /*07e0*/  IMAD.MOV R2, RZ, RZ, -R3 ;  /* 0x000000ffff027224 */ /* 0x002fc800078e0a03 */
[----:B------:R-:W-:Y:S02]  /*07f0*/  IMAD R4, R2, R5, RZ ;  /* 0x0000000502047224 */ /* 0x000fe400078e02ff */
[----:B------:R-:W-:-:S04]  /*0800*/  IMAD.MOV.U32 R2, RZ, RZ, RZ ;  /* 0x000000ffff027224 */ /* 0x000fc800078e00ff */
[----:B------:R-:W-:Y:S01]  /*0810*/  IMAD.HI.U32 R2, R3, R4, R2 ;  /* 0x0000000403027227 */ /* 0x000fe200078e0002 */
[----:B------:R-:W-:-:S03]  /*0820*/  MOV R3, R0 ;  /* 0x0000000000037202 */ /* 0x000fc60000000f00 */
[----:B------:R-:W-:Y:S02]  /*0830*/  IMAD.MOV R0, RZ, RZ, -R6 ;  /* 0x000000ffff007224 */ /* 0x000fe400078e0a06 */
        /* <DEDUP_REMOVED lines=28> */
[----:B------:R-:W-:-:S03]  /*0a00*/  IMAD.MOV R5, RZ, RZ, -R4 ;  /* 0x000000ffff057224 */ /* 0x000fc600078e0a04 */
        /* <DEDUP_REMOVED lines=10> */
[----:B------:R-:W-:-:S04]  /*0ab0*/  IMAD.MOV R2, RZ, RZ, -R0 ;  /* 0x000000ffff027224 */ /* 0x000fc800078e0a00 */
[C---:B------:R-:W-:Y:S01]  /*0ac0*/  IMAD R3, R9.reuse, R2, R4 ;  /* 0x0000000209037224 */ /* 0x040fe200078e0204 */
[----:B------:R-:W-:Y:S01]  /*0ad0*/  LEA R2, R9, R0, 0x18 ;  /* 0x0000000009027211 */ /* 0x000fe200078ec0ff */
[----:B------:R-:W-:-:S04]  /*0ae0*/  IMAD R0, R12, R5, R11 ;  /* 0x000000050c007224 */ /* 0x000fc800078e020b */
[----:B------:R-:W-:-:S05]  /*0af0*/  IMAD R2, R3, 0x10000, R2 ;  /* 0x0001000003027824 */ /* 0x000fca00078e0202 */
[----:B------:R1:W-:Y:S01]  /*0b00*/  STL [R1+0x78], R2 ;  /* 0x0000780201007387 */ /* 0x0003e20000100800 */
[----:B------:R-:W-:Y:S05]  /*0b10*/  BRA `(.L_x_393) ;  /* 0x0000046000007947 */ /* 0x000fea0003800000 */
.L_x_392:
[----:B------:R-:W2:Y:S01]  /*0b20*/  LDL R3, [R1+0x7c] ;  /* 0x00007c0001037983 */ /* 0x000ea20000100800 */
[----:B------:R-:W-:-:S04]  /*0b30*/  IMAD.MOV.U32 R2, RZ, RZ, 0x4 ;  /* 0x00000004ff027424 */ /* 0x000fc800078e00ff */
[----:B--2---:R-:W-:-:S05]  /*0b40*/  IMAD.WIDE R2, R3, R2, c[0x0][0x590] ;  /* 0x0001640003027625 */ /* 0x004fca00078e0202 */
[----:B------:R-:W2:Y:S02]  /*0b50*/  LDG.E R7, [R2.64] ;  /* 0x0000000602077981 */ /* 0x000ea4000c1e1900 */
[----:B--23--:R-:W-:-:S05]  /*0b60*/  IMAD R9, R7, R12, RZ ;  /* 0x0000000c07097224 */ /* 0x00cfca00078e02ff */
[-C--:B-1----:R-:W-:Y:S02]  /*0b70*/  IABS R0, R9.reuse ;  /* 0x0000000900007213 */ /* 0x082fe40000000000 */
[----:B------:R-:W-:-:S03]  /*0b80*/  IABS R8, R9 ;  /* 0x0000000900087213 */ /* 0x000fc60000000000 */
[----:B------:R-:W-:-:S04]  /*0b90*/  IMAD.MOV.U32 R6, RZ, RZ, R0 ;  /* 0x000000ffff067224 */ /* 0x000fc800078e0000 */
[----:B------:R-:W1:Y:S08]  /*0ba0*/  I2F.RP R2, R6 ;  /* 0x0000000600027306 */ /* 0x000e700000209400 */
[----:B-1----:R-:W1:Y:S02]  /*0bb0*/  MUFU.RCP R2, R2 ;  /* 0x0000000200027308 */ /* 0x002e640000001000 */
[----:B-1----:R-:W-:-:S06]  /*0bc0*/  IADD3 R2, R2, 0xffffffe, RZ ;  /* 0x0ffffffe02027810 */ /* 0x002fcc0007ffe0ff */
[----:B------:R-:W1:Y:S02]  /*0bd0*/  F2I.FTZ.U32.TRUNC.NTZ R3, R2 ;  /* 0x0000000200037305 */ /* 0x000e64000021f000 */
[----:B-1----:R-:W-:-:S04]  /*0be0*/  IMAD.MOV R0, RZ, RZ, -R3 ;  /* 0x000000ffff007224 */ /* 0x002fc800078e0a03 */
[----:B------:R-:W-:Y:S01]  /*0bf0*/  IMAD.MOV.U32 R2, RZ, RZ, R0 ;  /* 0x000000ffff027224 */ /* 0x000fe200078e0000 */
[----:B------:R-:W-:-:S03]  /*0c00*/  IABS R0, R11 ;  /* 0x0000000b00007213 */ /* 0x000fc60000000000 */
[----:B------:R-:W-:Y:S01]  /*0c10*/  IMAD R4, R2, R6, RZ ;  /* 0x0000000602047224 */ /* 0x000fe200078e02ff */
[----:B------:R-:W-:Y:S01]  /*0c20*/  MOV R5, R0 ;  /* 0x0000000000057202 */ /* 0x000fe20000000f00 */
[----:B------:R-:W-:-:S04]  /*0c30*/  IMAD.MOV.U32 R2, RZ, RZ, RZ ;  /* 0x000000ffff027224 */ /* 0x000fc800078e00ff */
[----:B------:R-:W-:-:S04]  /*0c40*/  IMAD.HI.U32 R0, R3, R4, R2 ;  /* 0x0000000403007227 */ /* 0x000fc800078e0002 */
[----:B------:R-:W-:Y:S02]  /*0c50*/  IMAD.MOV R2, RZ, RZ, -R8 ;  /* 0x000000ffff027224 */ /* 0x000fe400078e0a08 */
        /* <DEDUP_REMOVED lines=9> */
[----:B------:R-:W-:-:S04]  /*0cf0*/  @P2 IADD3 R0, R0, 0x1, RZ ;  /* 0x0000000100002810 */ /* 0x000fc80007ffe0ff */
[----:B------:R-:W-:-:S05]  /*0d00*/  MOV R4, R0 ;  /* 0x0000000000047202 */ /* 0x000fca0000000f00 */
[----:B------:R-:W-:Y:S01]  /*0d10*/  @!P1 IMAD.MOV R4, RZ, RZ, -R4 ;  /* 0x000000ffff049224 */ /* 0x000fe200078e0a04 */
[----:B------:R-:W-:-:S05]  /*0d20*/  @!P0 LOP3.LUT R4, RZ, R9, RZ, 0x33, !PT ;  /* 0x00000009ff048212 */ /* 0x000fca00078e33ff */
[----:B------:R-:W-:-:S05]  /*0d30*/  IMAD R10, R7, R4, RZ ;  /* 0x00000004070a7224 */ /* 0x000fca00078e02ff */
[----:B------:R-:W-:-:S04]  /*0d40*/  IADD3 R0, -R10, c[0x0][0x538], RZ ;  /* 0x00014e000a007a10 */ /* 0x000fc80007ffe1ff */
[----:B------:R-:W-:-:S04]  /*0d50*/  IMNMX R6, R7, R0, PT ;  /* 0x0000000007067217 */ /* 0x000fc80003800200 */
[----:B------:R-:W-:-:S05]  /*0d60*/  IABS R0, R6 ;  /* 0x0000000600007213 */ /* 0x000fca0000000000 */
[----:B------:R-:W-:-:S04]  /*0d70*/  IMAD.MOV.U32 R5, RZ, RZ, R0 ;  /* 0x000000ffff057224 */ /* 0x000fc800078e0000 */
[----:B------:R-:W1:Y:S08]  /*0d80*/  I2F.RP R2, R5 ;  /* 0x0000000500027306 */ /* 0x000e700000209400 */
[----:B-1----:R-:W1:Y:S02]  /*0d90*/  MUFU.RCP R2, R2 ;  /* 0x0000000200027308 */ /* 0x002e640000001000 */
[----:B-1----:R-:W-:-:S06]  /*0da0*/  IADD3 R2, R2, 0xffffffe, RZ ;  /* 0x0ffffffe02027810 */ /* 0x002fcc0007ffe0ff */
[----:B------:R1:W2:Y:S02]  /*0db0*/  F2I.FTZ.U32.TRUNC.NTZ R3, R2 ;  /* 0x0000000200037305 */ /* 0x0002a4000021f000 */
[----:B-1----:R-:W-:Y:S01]  /*0dc0*/  IMAD.MOV R2, RZ, RZ, -R4 ;  /* 0x000000ffff027224 */ /* 0x002fe200078e0a04 */
[----:B--2---:R-:W-:-:S03]  /*0dd0*/  IADD3 R0, RZ, -R3, RZ ;  /* 0x80000003ff007210 */ /* 0x004fc60007ffe0ff */
[----:B------:R-:W-:Y:S01]  /*0de0*/  IMAD R8, R9, R2, R11 ;  /* 0x0000000209087224 */ /* 0x000fe200078e020b */
[----:B------:R-:W-:Y:S01]  /*0df0*/  IABS R9, R6 ;  /* 0x0000000600097213 */ /* 0x000fe20000000000 */
[----:B------:R-:W-:-:S03]  /*0e00*/  IMAD.MOV.U32 R2, RZ, RZ, R0 ;  /* 0x000000ffff027224 */ /* 0x000fc600078e0000 */
[----:B------:R-:W-:Y:S01]  /*0e10*/  IABS R0, R8 ;  /* 0x0000000800007213 */ /* 0x000fe20000000000 */
[----:B------:R-:W-:Y:S02]  /*0e20*/  IMAD R7, R2, R5, RZ ;  /* 0x0000000502077224 */ /* 0x000fe400078e02ff */
[----:B------:R-:W-:Y:S02]  /*0e30*/  IMAD.MOV.U32 R2, RZ, RZ, RZ ;  /* 0x000000ffff027224 */ /* 0x000fe400078e00ff */
[----:B------:R-:W-:Y:S01]  /*0e40*/  IMAD.MOV.U32 R4, RZ, RZ, R0 ;  /* 0x000000ffff047224 */ /* 0x000fe200078e0000 */
[----:B------:R-:W-:Y:S01]  /*0e50*/  IADD3 R0, RZ, -R9, RZ ;  /* 0x80000009ff007210 */ /* 0x000fe20007ffe0ff */
[----:B------:R-:W-:-:S04]  /*0e60*/  IMAD.HI.U32 R3, R3, R7, R2 ;  /* 0x0000000703037227 */ /* 0x000fc800078e0002 */
[----:B------:R-:W-:Y:S02]  /*0e70*/  IMAD.MOV.U32 R2, RZ, RZ, R0 ;  /* 0x000000ffff027224 */ /* 0x000fe400078e0000 */
[----:B------:R-:W-:Y:S01]  /*0e80*/  IMAD.HI.U32 R0, R3, R4, RZ ;  /* 0x0000000403007227 */ /* 0x000fe200078e00ff */
[----:B------:R-:W-:-:S03]  /*0e90*/  IADD3 R3, R10, 0x1000000, R8 ;  /* 0x010000000a037810 */ /* 0x000fc60007ffe008 */
[----:B------:R-:W-:-:S05]  /*0ea0*/  IMAD R2, R0, R2, R4 ;  /* 0x0000000200027224 */ /* 0x000fca00078e0204 */
[----:B------:R-:W-:-:S13]  /*0eb0*/  ISETP.GT.U32.AND P0, PT, R5, R2, PT ;  /* 0x000000020500720c */ /* 0x000fda0003f04070 */
[----:B------:R-:W-:Y:S01]  /*0ec0*/  @!P0 IMAD.IADD R2, R2, 0x1, -R5 ;  /* 0x0000000102028824 */ /* 0x000fe200078e0a05 */
[----:B------:R-:W-:Y:S02]  /*0ed0*/  @!P0 IADD3 R0, R0, 0x1, RZ ;  /* 0x0000000100008810 */ /* 0x000fe40007ffe0ff */
[----:B------:R-:W-:Y:S02]  /*0ee0*/  ISETP.NE.AND P0, PT, R6, RZ, PT ;  /* 0x000000ff0600720c */ /* 0x000fe40003f05270 */
[----:B------:R-:W-:Y:S02]  /*0ef0*/  ISETP.GE.U32.AND P2, PT, R2, R5, PT ;  /* 0x000000050200720c */ /* 0x000fe40003f46070 */
[----:B------:R-:W-:-:S04]  /*0f00*/  LOP3.LUT R2, R8, R6, RZ, 0x3c, !PT ;  /* 0x0000000608027212 */ /* 0x000fc800078e3cff */
[----:B------:R-:W-:Y:S01]  /*0f10*/  ISETP.GE.AND P1, PT, R2, RZ, PT ;  /* 0x000000ff0200720c */ /* 0x000fe20003f26270 */
[----:B------:R-:W-:-:S06]  /*0f20*/  IMAD.MOV R2, RZ, RZ, -R6 ;  /* 0x000000ffff027224 */ /* 0x000fcc00078e0a06 */
[----:B------:R-:W-:-:S06]  /*0f30*/  @P2 IADD3 R0, R0, 0x1, RZ ;  /* 0x0000000100002810 */ /* 0x000fcc0007ffe0ff */
[----:B------:R-:W-:Y:S02]  /*0f40*/  @!P1 IADD3 R0, -R0, RZ, RZ ;  /* 0x000000ff00009210 */ /* 0x000fe40007ffe1ff */
[----:B------:R-:W-:-:S05]  /*0f50*/  @!P0 LOP3.LUT R0, RZ, R6, RZ, 0x33, !PT ;  /* 0x00000006ff008212 */ /* 0x000fca00078e33ff */
[----:B------:R-:W-:-:S05]  /*0f60*/  IMAD R2, R0, R2, R3 ;  /* 0x0000000200027224 */ /* 0x000fca00078e0203 */
[----:B------:R1:W-:Y:S02]  /*0f70*/  STL [R1+0x78], R2 ;  /* 0x0000780201007387 */ /* 0x0003e40000100800 */
.L_x_393:
[----:B------:R-:W-:Y:S05]  /*0f80*/  BSYNC B0 ;  /* 0x0000000000007941 */ /* 0x000fea0003800000 */
.L_x_391:
[----:B------:R-:W-:-:S04]  /*0f90*/  LOP3.LUT R0, RZ, R0, RZ, 0x33, !PT ;  /* 0x00000000ff007212 */ /* 0x000fc800078e33ff */
[----:B------:R-:W-:-:S05]  /*0fa0*/  IADD3 R0, R0, R12, RZ ;  /* 0x0000000c00007210 */ /* 0x000fca0007ffe0ff */
[----:B------:R2:W-:Y:S01]  /*0fb0*/  STL [R1+0x74], R0 ;  /* 0x0000740001007387 */ /* 0x0005e20000100800 */
[----:B------:R-:W-:Y:S05]  /*0fc0*/  BRA `(.L_x_394) ;  /* 0x0000006000007947 */ /* 0x000fea0003800000 */
.L_x_382:
[----:B------:R-:W-:Y:S01]  /*0fd0*/  MOV R0, UR4 ;  /* 0x0000000400007c02 */ /* 0x000fe20008000f00 */
[----:B------:R-:W-:Y:S04]  /*0fe0*/  STL [R1+0x74], RZ ;  /* 0x000074ff01007387 */ /* 0x000fe80000100800 */
[----:B------:R-:W-:Y:S04]  /*0ff0*/  STL [R1+0x78], RZ ;  /* 0x000078ff01007387 */ /* 0x000fe80000100800 */
[----:B------:R1:W-:Y:S02]  /*1000*/  STL [R1+0x70], R0 ;  /* 0x0000700001007387 */ /* 0x0003e40000100800 */
[----:B-1----:R-:W-:-:S05]  /*1010*/  MOV R0, c[0x0][0x53c] ;  /* 0x00014f0000007a02 */ /* 0x002fca0000000f00 */
[----:B------:R1:W-:Y:S02]  /*1020*/  STL [R1+0x7c], R0 ;  /* 0x00007c0001007387 */ /* 0x0003e40000100800 */
.L_x_394:
[----:B------:R-:W3:Y:S04]  /*1030*/  LDL R4, [R1+0x70] ;  /* 0x0000700001047983 */ /* 0x000ee80000100800 */
[----:B------:R-:W3:Y:S04]  /*1040*/  LDL R5, [R1+0x74] ;  /* 0x0000740001057983 */ /* 0x000ee80000100800 */
[----:B------:R-:W3:Y:S04]  /*1050*/  LDL R6, [R1+0x78] ;  /* 0x0000780001067983 */ /* 0x000ee80000100800 */
[----:B------:R-:W3:Y:S01]  /*1060*/  LDL R7, [R1+0x7c] ;  /* 0x00007c0001077983 */ /* 0x000ee20000100800 */
[----:B------:R-:W-:Y:S01]  /*1070*/  ISETP.NE.AND P0, PT, R13, RZ, PT ;  /* 0x000000ff0d00720c */ /* 0x000fe20003f05270 */
[----:B------:R-:W-:-:S12]  /*1080*/  WARPSYNC 0xffffffff ;  /* 0xffffffff00007948 */ /* 0x000fd80003800000 */
[----:B---3--:R3:W-:Y:S04]  /*1090*/  @!P0 STS.128 [0x1a080], R4 ;  /* 0x01a08004ff008388 */ /* 0x0087e80000000c00 */
[----:B------:R-:W-:Y:S06]  /*10a0*/  BAR.ARV 0x5, 0x100 ;  /* 0x0144000000007b1d */ /* 0x000fec0000002000 */
.L_x_380:
[----:B-12---:R-:W2:Y:S02]  /*10b0*/  LDL R0, [R1+0x7c] ;  /* 0x00007c0001007983 */ /* 0x006ea40000100800 */
[----:B--2---:R-:W-:-:S13]  /*10c0*/  ISETP.GE.AND P0, PT, R0, c[0x0][0x53c], PT ;  /* 0x00014f0000007a0c */ /* 0x004fda0003f06270 */
[----:B------:R-:W-:Y:S05]  /*10d0*/  @P0 EXIT ;  /* 0x000000000000094d */ /* 0x000fea0003800000 */
[----:B------:R-:W1:Y:S02]  /*10e0*/  S2R R17, SR_TID.X ;  /* 0x0000000000117919 */ /* 0x000e640000002100 */
[----:B-1-3--:R-:W-:-:S04]  /*10f0*/  SHF.R.S32.HI R7, RZ, 0x1f, R17 ;  /* 0x0000001fff077819 */ /* 0x00afc80000011411 */
[CC--:B------:R-:W-:Y:S02]  /*1100*/  LEA.HI R0, R7.reuse, R17.reuse, RZ, 0x4 ;  /* 0x0000001107007211 */ /* 0x0c0fe400078f20ff */
[-C--:B------:R-:W-:Y:S02]  /*1110*/  LEA.HI R14, R7, R17.reuse, RZ, 0x3 ;  /* 0x00000011070e7211 */ /* 0x080fe400078f18ff */
[----:B------:R-:W-:Y:S02]  /*1120*/  SHF.R.S32.HI R2, RZ, 0x4, R0 ;  /* 0x00000004ff027819 */ /* 0x000fe40000011400 */
[----:B------:R-:W-:Y:S02]  /*1130*/  SHF.R.S32.HI R4, RZ, 0x3, R14 ;  /* 0x00000003ff047819 */ /* 0x000fe4000001140e */
[----:B------:R-:W-:Y:S02]  /*1140*/  LOP3.LUT R3, R14, 0xfffffff8, RZ, 0xc0, !PT ;  /* 0xfffffff80e037812 */ /* 0x000fe400078ec0ff */
[----:B------:R-:W-:Y:S01]  /*1150*/  LOP3.LUT R6, R0, 0xfffffff0, RZ, 0xc0, !PT ;  /* 0xfffffff000067812 */ /* 0x000fe200078ec0ff */
[----:B------:R-:W-:Y:S01]  /*1160*/  IMAD.SHL.U32 R4, R4, 0x40, RZ ;  /* 0x0000004004047824 */ /* 0x000fe200078e00ff */
[----:B------:R-:W-:Y:S01]  /*1170*/  LEA.HI R0, R0, R2, RZ, 0x1 ;  /* 0x0000000200007211 */ /* 0x000fe200078f08ff */
[----:B------:R-:W-:Y:S01]  /*1180*/  IMAD.IADD R10, R17, 0x1, -R3 ;  /* 0x00000001110a7824 */ /* 0x000fe200078e0a03 */
[----:B------:R-:W-:-:S02]  /*1190*/  LEA.HI R15, R7, R17, RZ, 0x2 ;  /* 0x00000011070f7211 */ /* 0x000fc400078f10ff */
[----:B------:R-:W-:Y:S02]  /*11a0*/  LOP3.LUT R3, R0, 0xfffffffe, RZ, 0xc0, !PT ;  /* 0xfffffffe00037812 */ /* 0x000fe400078ec0ff */
[--C-:B------:R-:W-:Y:S02]  /*11b0*/  SHF.R.S32.HI R8, RZ, 0x2, R15.reuse ;  /* 0x00000002ff087819 */ /* 0x100fe4000001140f */
[----:B------:R-:W-:Y:S01]  /*11c0*/  SHF.R.S32.HI R5, RZ, 0x1f, R15 ;  /* 0x0000001fff057819 */ /* 0x000fe2000001140f */
[----:B------:R-:W-:Y:S01]  /*11d0*/  IMAD.IADD R11, R2, 0x1, -R3 ;  /* 0x00000001020b7824 */ /* 0x000fe200078e0a03 */
[----:B------:R-:W-:Y:S01]  /*11e0*/  LOP3.LUT R0, R4, 0x1c0, RZ, 0xc0, !PT ;  /* 0x000001c004007812 */ /* 0x000fe200078ec0ff */
[----:B------:R-:W-:Y:S01]  /*11f0*/  IMAD.SHL.U32 R4, R10, 0x8, RZ ;  /* 0x000000080a047824 */ /* 0x000fe200078e00ff */
[----:B------:R-:W-:Y:S01]  /*1200*/  LEA.HI R5, R5, R8, RZ, 0x3 ;  /* 0x0000000805057211 */ /* 0x000fe200078f18ff */
[----:B------:R-:W-:Y:S01]  /*1210*/  IMAD.IADD R2, R17, 0x1, -R6 ;  /* 0x0000000111027824 */ /* 0x000fe200078e0a06 */
[----:B------:R-:W-:-:S02]  /*1220*/  LEA.HI R6, R7, R17, RZ, 0x5 ;  /* 0x0000001107067211 */ /* 0x000fc400078f28ff */
[----:B------:R-:W-:Y:S02]  /*1230*/  LOP3.LUT R4, R0, 0x38, R4, 0xf8, !PT ;  /* 0x0000003800047812 */ /* 0x000fe400078ef804 */
[----:B------:R-:W-:Y:S02]  /*1240*/  SHF.R.U32.HI R0, RZ, 0x3, R0 ;  /* 0x00000003ff007819 */ /* 0x000fe40000011600 */
[----:B------:R-:W-:Y:S02]  /*1250*/  LOP3.LUT R3, R5, 0xfffffff8, RZ, 0xc0, !PT ;  /* 0xfffffff805037812 */ /* 0x000fe400078ec0ff */
[----:B------:R-:W-:Y:S02]  /*1260*/  SHF.R.S32.HI R5, RZ, 0x1f, R2 ;  /* 0x0000001fff057819 */ /* 0x000fe40000011402 */
[----:B------:R-:W-:Y:S01]  /*1270*/  LOP3.LUT R12, R4, R0, RZ, 0x3c, !PT ;  /* 0x00000000040c7212 */ /* 0x000fe200078e3cff */
[----:B------:R-:W-:Y:S01]  /*1280*/  IMAD.IADD R8, R8, 0x1, -R3 ;  /* 0x0000000108087824 */ /* 0x000fe200078e0a03 */
[----:B------:R-:W-:Y:S01]  /*1290*/  LOP3.LUT R0, R6, 0xffffffe0, RZ, 0xc0, !PT ;  /* 0xffffffe006007812 */ /* 0x000fe200078ec0ff */
[----:B------:R-:W-:Y:S01]  /*12a0*/  IMAD.SHL.U32 R3, R10, 0x40, RZ ;  /* 0x000000400a037824 */ /* 0x000fe200078e00ff */
[----:B------:R-:W-:-:S02]  /*12b0*/  LEA.HI R13, R5, R2, RZ, 0x3 ;  /* 0x00000002050d7211 */ /* 0x000fc400078f18ff */
[--C-:B------:R-:W-:Y:S02]  /*12c0*/  SHF.R.S32.HI R9, RZ, 0x5, R6.reuse ;  /* 0x00000005ff097819 */ /* 0x100fe40000011406 */
[----:B------:R-:W-:Y:S01]  /*12d0*/  SHF.R.S32.HI R4, RZ, 0x1f, R6 ;  /* 0x0000001fff047819 */ /* 0x000fe20000011406 */
[----:B------:R-:W-:Y:S01]  /*12e0*/  IMAD.IADD R6, R17, 0x1, -R0 ;  /* 0x0000000111067824 */ /* 0x000fe200078e0a00 */
[----:B------:R-:W-:Y:S02]  /*12f0*/  LOP3.LUT R5, R13, 0xfffffff8, RZ, 0xc0, !PT ;  /* 0xfffffff80d057812 */ /* 0x000fe400078ec0ff */
[----:B------:R-:W-:Y:S02]  /*1300*/  LOP3.LUT R0, R3, 0x1c0, RZ, 0xc0, !PT ;  /* 0x000001c003007812 */ /* 0x000fe400078ec0ff */
[----:B------:R-:W-:Y:S01]  /*1310*/  SHF.R.S32.HI R10, RZ, 0x1f, R6 ;  /* 0x0000001fff0a7819 */ /* 0x000fe20000011406 */
[----:B------:R-:W-:Y:S01]  /*1320*/  IMAD.IADD R5, R2, 0x1, -R5 ;  /* 0x0000000102057824 */ /* 0x000fe200078e0a05 */
[----:B------:R-:W-:-:S02]  /*1330*/  LEA.HI R2, R4, R9, RZ, 0x3 ;  /* 0x0000000904027211 */ /* 0x000fc400078f18ff */
[----:B------:R-:W-:Y:S02]  /*1340*/  LOP3.LUT R4, R0, 0x8, R14, 0xf8, !PT ;  /* 0x0000000800047812 */ /* 0x000fe400078ef80e */
[----:B------:R-:W-:Y:S02]  /*1350*/  SHF.R.U32.HI R3, RZ, 0x3, R0 ;  /* 0x00000003ff037819 */ /* 0x000fe40000011600 */
[----:B------:R-:W-:Y:S02]  /*1360*/  LEA.HI R7, R7, R17, RZ, 0x6 ;  /* 0x0000001107077211 */ /* 0x000fe400078f30ff */
[----:B------:R-:W-:Y:S02]  /*1370*/  LEA.HI R0, R10, R6, RZ, 0x2 ;  /* 0x000000060a007211 */ /* 0x000fe400078f10ff */
[----:B------:R-:W-:Y:S01]  /*1380*/  LOP3.LUT R2, R2, 0xffffff8, RZ, 0xc0, !PT ;  /* 0x0ffffff802027812 */ /* 0x000fe200078ec0ff */
[----:B------:R-:W-:Y:S01]  /*1390*/  IMAD.SHL.U32 R7, R7, 0x8, RZ ;  /* 0x0000000807077824 */ /* 0x000fe200078e00ff */
[----:B------:R-:W-:-:S02]  /*13a0*/  LOP3.LUT R10, R4, R3, RZ, 0x3c, !PT ;  /* 0x00000003040a7212 */ /* 0x000fc400078e3cff */
[----:B------:R-:W-:Y:S01]  /*13b0*/  SHF.R.S32.HI R3, RZ, 0x2, R0 ;  /* 0x00000002ff037819 */ /* 0x000fe20000011400 */
[----:B------:R-:W-:Y:S01]  /*13c0*/  IMAD.IADD R4, R9, 0x1, -R2 ;  /* 0x0000000109047824 */ /* 0x000fe200078e0a02 */
[----:B------:R-:W-:Y:S02]  /*13d0*/  LOP3.LUT R0, R0, 0x7ffffffc, RZ, 0xc0, !PT ;  /* 0x7ffffffc00007812 */ /* 0x000fe400078ec0ff */
[----:B------:R-:W-:Y:S01]  /*13e0*/  LOP3.LUT R2, R8, 0x1, RZ, 0xc0, !PT ;  /* 0x0000000108027812 */ /* 0x000fe200078ec0ff */
[----:B------:R-:W-:Y:S01]  /*13f0*/  IMAD R16, R4, 0x10, R3 ;  /* 0x0000001004107824 */ /* 0x000fe200078e0203 */
[----:B------:R-:W-:Y:S01]  /*1400*/  LOP3.LUT R14, R12, 0x7ffffe00, R7, 0xf8, !PT ;  /* 0x7ffffe000c0e7812 */ /* 0x000fe200078ef807 */
[----:B------:R-:W-:Y:S01]  /*1410*/  IMAD.IADD R12, R6, 0x1, -R0 ;  /* 0x00000001060c7824 */ /* 0x000fe200078e0a00 */
[----:B------:R-:W-:Y:S01]  /*1420*/  ISETP.NE.U32.AND P4, PT, R2, 0x1, PT ;  /* 0x000000010200780c */ /* 0x000fe20003f85070 */
[----:B------:R-:W-:Y:S01]  /*1430*/  IMAD.SHL.U32 R0, R5, 0x40, RZ ;  /* 0x0000004005007824 */ /* 0x000fe200078e00ff */
[----:B------:R-:W-:Y:S01]  /*1440*/  LOP3.LUT R2, R15, 0xfffffffc, RZ, 0xc0, !PT ;  /* 0xfffffffc0f027812 */ /* 0x000fe200078ec0ff */
[----:B------:R-:W-:Y:S01]  /*1450*/  IMAD.SHL.U32 R4, R11, 0x8, RZ ;  /* 0x000000080b047824 */ /* 0x000fe200078e00ff */
[----:B------:R-:W-:Y:S01]  /*1460*/  LOP3.LUT P3, RZ, R5, 0x2, RZ, 0xc0, !PT ;  /* 0x0000000205ff7812 */ /* 0x000fe2000786c0ff */
[----:B------:R-:W-:Y:S01]  /*1470*/  IMAD.SHL.U32 R14, R14, 0x2, RZ ;  /* 0x000000020e0e7824 */ /* 0x000fe200078e00ff */
[----:B------:R-:W-:Y:S01]  /*1480*/  LOP3.LUT R3, R0, 0x1c0, RZ, 0xc0, !PT ;  /* 0x000001c000037812 */ /* 0x000fe200078ec0ff */
[----:B------:R-:W-:Y:S01]  /*1490*/  IMAD.IADD R2, R17, 0x1, -R2 ;  /* 0x0000000111027824 */ /* 0x000fe200078e0a02 */
[----:B------:R-:W-:Y:S01]  /*14a0*/  LOP3.LUT P0, RZ, R5, 0x4, RZ, 0xc0, !PT ;  /* 0x0000000405ff7812 */ /* 0x000fe2000780c0ff */
[----:B------:R-:W-:Y:S01]  /*14b0*/  IMAD.SHL.U32 R5, R8, 0x40, RZ ;  /* 0x0000004008057824 */ /* 0x000fe200078e00ff */
[----:B------:R-:W-:Y:S01]  /*14c0*/  LOP3.LUT R6, R3, 0x8, R4, 0xf8, !PT ;  /* 0x0000000803067812 */ /* 0x000fe200078ef804 */
[----:B------:R-:W-:Y:S01]  /*14d0*/  IMAD R0, R11, 0x200, R10 ;  /* 0x000002000b007824 */ /* 0x000fe200078e020a */
[----:B------:R-:W-:Y:S01]  /*14e0*/  SHF.R.U32.HI R4, RZ, 0x3, R3 ;  /* 0x00000003ff047819 */ /* 0x000fe20000011603 */
[----:B------:R-:W-:Y:S01]  /*14f0*/  IMAD.MOV.U32 R10, RZ, RZ, 0x20 ;  /* 0x00000020ff0a7424 */ /* 0x000fe200078e00ff */
[----:B------:R-:W-:Y:S01]  /*1500*/  LEA.HI R3, R2, R2, RZ, 0x1 ;  /* 0x0000000202037211 */ /* 0x000fe200078f08ff */
[----:B------:R-:W-:Y:S01]  /*1510*/  IMAD.MOV.U32 R11, RZ, RZ, 0x40 ;  /* 0x00000040ff0b7424 */ /* 0x000fe200078e00ff */
[----:B------:R-:W-:Y:S01]  /*1520*/  LOP3.LUT R7, R6, R4, RZ, 0x3c, !PT ;  /* 0x0000000406077212 */ /* 0x000fe200078e3cff */
[----:B------:R-:W-:Y:S01]  /*1530*/  IMAD.MOV.U32 R6, RZ, RZ, 0x10 ;  /* 0x00000010ff067424 */ /* 0x000fe200078e00ff */
[----:B------:R-:W-:Y:S01]  /*1540*/  LOP3.LUT R3, R3, 0x1ffffffe, RZ, 0xc0, !PT ;  /* 0x1ffffffe03037812 */ /* 0x000fe200078ec0ff */
[----:B------:R-:W-:Y:S01]  /*1550*/  STL [R1+0xac], R16 ;  /* 0x0000ac1001007387 */ /* 0x000fe20000100800 */
[----:B------:R-:W-:Y:S01]  /*1560*/  LOP3.LUT R4, R5, 0x1c0, RZ, 0xc0, !PT ;  /* 0x000001c005047812 */ /* 0x000fe200078ec0ff */
[----:B------:R-:W-:Y:S01]  /*1570*/  IMAD R5, R9, 0x200, R2 ;  /* 0x0000020009057824 */ /* 0x000fe200078e0202 */
[----:B------:R-:W-:Y:S01]  /*1580*/  R2P PR, R8, 0x6 ;  /* 0x0000000608007804 */ /* 0x000fe20000000000 */
[----:B------:R-:W-:Y:S01]  /*1590*/  IMAD.IADD R8, R2, 0x1, -R3 ;  /* 0x0000000102087824 */ /* 0x000fe200078e0a03 */
[----:B------:R-:W-:Y:S01]  /*15a0*/  LEA.HI R2, R4, R4, RZ, 0x1d ;  /* 0x0000000404027211 */ /* 0x000fe200078fe8ff */
[----:B------:R-:W-:Y:S01]  /*15b0*/  STL [R1+0x18], R14 ;  /* 0x0000180e01007387 */ /* 0x000fe20000100800 */
[----:B------:R-:W-:Y:S01]  /*15c0*/  SEL R4, R6, 0xfffffff0, !P3 ;  /* 0xfffffff006047807 */ /* 0x000fe20005800000 */
[----:B------:R-:W-:Y:S01]  /*15d0*/  IMAD.SHL.U32 R6, R13, 0x40, RZ ;  /* 0x000000400d067824 */ /* 0x000fe200078e00ff */
[----:B------:R-:W-:Y:S01]  /*15e0*/  SEL R3, R10, 0xffffffe0, !P0 ;  /* 0xffffffe00a037807 */ /* 0x000fe20004000000 */
[----:B------:R-:W-:Y:S01]  /*15f0*/  IMAD.U32 R2, R5, 0x2, R2 ;  /* 0x0000000205027824 */ /* 0x000fe200078e0002 */
[----:B------:R-:W-:-:S02]  /*1600*/  SEL R5, R11, 0xffffffc0, !P2 ;  /* 0xffffffc00b057807 */ /* 0x000fc40005000000 */
[----:B------:R-:W-:Y:S01]  /*1610*/  LEA R135, R0, 0x14080, 0x1 ;  /* 0x0001408000877811 */ /* 0x000fe200078e08ff */
[----:B------:R-:W-:Y:S01]  /*1620*/  IMAD.IADD R4, R4, 0x1, R3 ;  /* 0x0000000104047824 */ /* 0x000fe200078e0203 */
[----:B------:R-:W-:Y:S01]  /*1630*/  LOP3.LUT R3, R7, 0x7ffffe00, R6, 0xf8, !PT ;  /* 0x7ffffe0007037812 */ /* 0x000fe200078ef806 */
[----:B------:R-:W-:Y:S01]  /*1640*/  IMAD.SHL.U32 R7, R12, 0x2, RZ ;  /* 0x000000020c077824 */ /* 0x000fe200078e00ff */
[----:B------:R-:W-:Y:S02]  /*1650*/  SEL R6, R10, 0xffffffe0, !P1 ;  /* 0xffffffe00a067807 */ /* 0x000fe40004800000 */
[----:B------:R-:W-:Y:S01]  /*1660*/  LEA R13, R2, 0x80, 0x1 ;  /* 0x00000080020d7811 */ /* 0x000fe200078e08ff */
[----:B------:R-:W-:Y:S01]  /*1670*/  IMAD R2, R8, 0x8, R16 ;  /* 0x0000000808027824 */ /* 0x000fe200078e0210 */
[----:B------:R1:W-:Y:S01]  /*1680*/  STL [R1+0x2c], R7 ;  /* 0x00002c0701007387 */ /* 0x0003e20000100800 */
[----:B------:R-:W-:Y:S02]  /*1690*/  LEA R238, R3, 0x4080, 0x1 ;  /* 0x0000408003ee7811 */ /* 0x000fe400078e08ff */
[C---:B------:R-:W-:Y:S01]  /*16a0*/  IADD3 R12, R13.reuse, -0x10, RZ ;  /* 0xfffffff00d0c7810 */ /* 0x040fe20007ffe0ff */
[C---:B------:R-:W-:Y:S01]  /*16b0*/  IMAD.IADD R8, R13.reuse, 0x1, R5 ;  /* 0x000000010d087824 */ /* 0x040fe200078e0205 */
[----:B------:R-:W-:Y:S01]  /*16c0*/  @P4 IADD3 R12, R13, 0x10, RZ ;  /* 0x000000100d0c4810 */ /* 0x000fe20007ffe0ff */
[----:B------:R-:W-:Y:S01]  /*16d0*/  STL [R1+0x88], R13 ;  /* 0x0000880d01007387 */ /* 0x000fe20000100800 */
[----:B------:R-:W-:-:S03]  /*16e0*/  SEL R0, R11, 0xffffffc0, !P0 ;  /* 0xffffffc00b007807 */ /* 0x000fc60004000000 */
[----:B------:R2:W-:Y:S02]  /*16f0*/  STL [R1+0x80], R2 ;  /* 0x0000800201007387 */ /* 0x0005e40000100800 */
[----:B------:R-:W-:Y:S02]  /*1700*/  IMAD.IADD R239, R238, 0x1, R0 ;  /* 0x00000001eeef7824 */ /* 0x000fe400078e0200 */
[----:B-1----:R-:W-:-:S04]  /*1710*/  IMAD.IADD R7, R13, 0x1, R6 ;  /* 0x000000010d077824 */ /* 0x002fc800078e0206 */
[----:B------:R-:W-:Y:S01]  /*1720*/  IMAD.IADD R3, R7, 0x1, R5 ;  /* 0x0000000107037824 */ /* 0x000fe200078e0205 */
[----:B------:R1:W-:Y:S04]  /*1730*/  STL [R1+0x94], R7 ;  /* 0x0000940701007387 */ /* 0x0003e80000100800 */
[----:B------:R3:W-:Y:S01]  /*1740*/  STL [R1+0xa4], R8 ;  /* 0x0000a40801007387 */ /* 0x0007e20000100800 */
[----:B--2---:R-:W-:-:S03]  /*1750*/  SEL R2, R10, 0xffffffe0, !P3 ;  /* 0xffffffe00a027807 */ /* 0x004fc60005800000 */
[----:B------:R-:W-:Y:S01]  /*1760*/  STL [R1+0x8c], R12 ;  /* 0x00008c0c01007387 */ /* 0x000fe20000100800 */
[--C-:B------:R-:W-:Y:S01]  /*1770*/  IADD3 R241, R0, R238, R2.reuse ;  /* 0x000000ee00f17210 */ /* 0x100fe20007ffe002 */
[----:B------:R-:W-:Y:S02]  /*1780*/  IMAD.IADD R240, R238, 0x1, R2 ;  /* 0x00000001eef07824 */ /* 0x000fe400078e0202 */
[----:B------:R2:W-:Y:S01]  /*1790*/  STL [R1+0xa0], R3 ;  /* 0x0000a00301007387 */ /* 0x0005e20000100800 */
[----:B-1----:R-:W-:Y:S02]  /*17a0*/  IMAD.IADD R7, R6, 0x1, R12 ;  /* 0x0000000106077824 */ /* 0x002fe400078e020c */
[----:B------:R-:W-:Y:S02]  /*17b0*/  IMAD R6, R9, 0x800, R238 ;  /* 0x0000080009067824 */ /* 0x000fe400078e02ee */
[----:B---3--:R-:W-:-:S05]  /*17c0*/  IMAD.IADD R8, R5, 0x1, R12 ;  /* 0x0000000105087824 */ /* 0x008fca00078e020c */
[----:B------:R-:W-:Y:S01]  /*17d0*/  STL [R1+0x9c], R8 ;  /* 0x00009c0801007387 */ /* 0x000fe20000100800 */
[----:B--2---:R-:W-:-:S03]  /*17e0*/  IMAD R3, R4, 0x2, R238 ;  /* 0x0000000204037824 */ /* 0x004fc600078e02ee */
[----:B------:R-:W-:Y:S01]  /*17f0*/  STL [R1+0x90], R7 ;  /* 0x0000900701007387 */ /* 0x000fe20000100800 */
[----:B------:R-:W-:-:S03]  /*1800*/  IMAD.IADD R4, R7, 0x1, R5 ;  /* 0x0000000107047824 */ /* 0x000fc600078e0205 */
[----:B------:R1:W-:Y:S04]  /*1810*/  STL [R1+0x4], R3 ;  /* 0x0000040301007387 */ /* 0x0003e80000100800 */
[----:B------:R2:W-:Y:S01]  /*1820*/  STL [R1+0x98], R4 ;  /* 0x0000980401007387 */ /* 0x0005e20000100800 */
[--C-:B-1----:R-:W-:Y:S02]  /*1830*/  IMAD.IADD R3, R2, 0x1, R6.reuse ;  /* 0x0000000102037824 */ /* 0x102fe400078e0206 */
[C---:B------:R-:W-:Y:S02]  /*1840*/  IMAD.IADD R2, R0.reuse, 0x1, R6 ;  /* 0x0000000100027824 */ /* 0x040fe400078e0206 */
[----:B------:R-:W-:Y:S01]  /*1850*/  IMAD.IADD R0, R0, 0x1, R3 ;  /* 0x0000000100007824 */ /* 0x000fe200078e0203 */
[----:B------:R2:W-:Y:S04]  /*1860*/  STL [R1+0x8], R3 ;  /* 0x0000080301007387 */ /* 0x0005e80000100800 */
[----:B------:R2:W-:Y:S04]  /*1870*/  STL [R1+0x10], R2 ;  /* 0x0000100201007387 */ /* 0x0005e80000100800 */
[----:B------:R2:W-:Y:S02]  /*1880*/  STL [R1+0xc], R0 ;  /* 0x00000c0001007387 */ /* 0x0005e40000100800 */
.L_x_521:
[----:B------:R-:W3:Y:S01]  /*1890*/  LDL R16, [R1+0x7c] ;  /* 0x00007c0001107983 */ /* 0x000ee20000100800 */
[----:B------:R-:W-:-:S02]  /*18a0*/  ISETP.NE.U32.AND P0, PT, RZ, c[0x0][0x370], PT ;  /* 0x0000dc00ff007a0c */ /* 0x000fc40003f05070 */
[----:B------:R-:W-:Y:S01]  /*18b0*/  ISETP.NE.U32.AND P2, PT, RZ, c[0x0][0x360], PT ;  /* 0x0000d800ff007a0c */ /* 0x000fe20003f45070 */
[----:B------:R-:W4:Y:S01]  /*18c0*/  LDL R15, [R1+0x78] ;  /* 0x00007800010f7983 */ /* 0x000f220000100800 */
[----:B------:R-:W-:Y:S02]  /*18d0*/  ISETP.NE.AND.EX P1, PT, RZ, c[0x0][0x374], PT, P0 ;  /* 0x0000dd00ff007a0c */ /* 0x000fe40003f25300 */
[----:B------:R-:W-:Y:S01]  /*18e0*/  ISETP.NE.AND.EX P0, PT, RZ, c[0x0][0x364], PT, P2 ;  /* 0x0000d900ff007a0c */ /* 0x000fe20003f05320 */
[----:B------:R-:W-:Y:S01]  /*18f0*/  IMAD.MOV.U32 R14, RZ, RZ, 0x4 ;  /* 0x00000004ff0e7424 */ /* 0x000fe200078e00ff */
[----:B------:R-:W-:Y:S02]  /*1900*/  ISETP.NE.U32.AND P3, PT, RZ, c[0x0][0x348], PT ;  /* 0x0000d200ff007a0c */ /* 0x000fe40003f65070 */
[----:B------:R-:W-:Y:S02]  /*1910*/  ISETP.NE.U32.AND P4, PT, RZ, c[0x0][0x350], PT ;  /* 0x0000d400ff007a0c */ /* 0x000fe40003f85070 */
[----:B------:R-:W-:-:S02]  /*1920*/  ISETP.NE.AND.EX P3, PT, RZ, c[0x0][0x34c], PT, P3 ;  /* 0x0000d300ff007a0c */ /* 0x000fc40003f65330 */
[----:B------:R-:W-:Y:S01]  /*1930*/  ISETP.NE.AND.EX P4, PT, RZ, c[0x0][0x354], PT, P4 ;  /* 0x0000d500ff007a0c */ /* 0x000fe20003f85340 */
[----:B--2---:R-:W-:Y:S01]  /*1940*/  IMAD.MOV.U32 R4, RZ, RZ, RZ ;  /* 0x000000ffff047224 */ /* 0x004fe200078e00ff */
[----:B------:R-:W-:-:S03]  /*1950*/  CS2R R12, SRZ ;  /* 0x00000000000c7805 */ /* 0x000fc6000001ff00 */
[----:B---3--:R-:W-:-:S05]  /*1960*/  @P0 IMAD.WIDE R8, R16, R14, c[0x0][0x360] ;  /* 0x0000d80010080625 */ /* 0x008fca00078e020e */
[----:B------:R-:W2:Y:S01]  /*1970*/  @P0 LDG.E R0, [R8.64] ;  /* 0x0000000608000981 */ /* 0x000ea2000c1e1900 */
[----:B------:R-:W-:-:S04]  /*1980*/  @P1 IMAD.WIDE R10, R16, R14, c[0x0][0x370] ;  /* 0x0000dc00100a1625 */ /* 0x000fc800078e020e */
[CC--:B------:R-:W-:Y:S01]  /*1990*/  IMAD.WIDE R6, R16.reuse, R14.reuse, c[0x0][0x348] ;  /* 0x0000d20010067625 */ /* 0x0c0fe200078e020e */
[----:B------:R1:W5:Y:S03]  /*19a0*/  @P1 LDG.E R4, [R10.64] ;  /* 0x000000060a041981 */ /* 0x000366000c1e1900 */
[----:B------:R-:W-:Y:S01]  /*19b0*/  IMAD.WIDE R2, R16, R14, c[0x0][0x350] ;  /* 0x0000d40010027625 */ /* 0x000fe200078e020e */
[----:B------:R1:W5:Y:S04]  /*19c0*/  @P3 LDG.E R13, [R6.64] ;  /* 0x00000006060d3981 */ /* 0x000368000c1e1900 */
[----:B------:R1:W5:Y:S01]  /*19d0*/  @P4 LDG.E R12, [R2.64] ;  /* 0x00000006020c4981 */ /* 0x000362000c1e1900 */
[----:B----4-:R-:W-:-:S05]  /*19e0*/  LOP3.LUT R29, R15, 0xffff, RZ, 0xc0, !PT ;  /* 0x0000ffff0f1d7812 */ /* 0x010fca00078ec0ff */
[----:B------:R1:W-:Y:S01]  /*19f0*/  STL [R1+0x84], R29 ;  /* 0x0000841d01007387 */ /* 0x0003e20000100800 */
[----:B------:R-:W-:Y:S03]  /*1a00*/  YIELD ;  /* 0x0000000000007946 */ /* 0x000fe60003800000 */
[----:B--2---:R1:W-:Y:S01]  /*1a10*/  @P0 STL [R1+0x34], R0 ;  /* 0x0000340001000387 */ /* 0x0043e20000100800 */
[----:B------:R-:W-:Y:S05]  /*1a20*/  @P0 BRA `(.L_x_395) ;  /* 0x0000007000000947 */ /* 0x000fea0003800000 */
[----:B-1----:R-:W-:-:S05]  /*1a30*/  MOV R0, c[0x0][0x168] ;  /* 0x00005a0000007a02 */ /* 0x002fca0000000f00 */
[----:B------:R1:W-:Y:S01]  /*1a40*/  STL [R1+0x34], R0 ;  /* 0x0000340001007387 */ /* 0x0003e20000100800 */
[----:B------:R-:W-:Y:S05]  /*1a50*/  @!P3 BRA `(.L_x_395) ;  /* 0x000000400000b947 */ /* 0x000fea0003800000 */
[----:B------:R-:W2:Y:S04]  /*1a60*/  LDG.E R5, [R6.64] ;  /* 0x0000000606057981 */ /* 0x000ea8000c1e1900 */
[----:B-1----:R-:W2:Y:S02]  /*1a70*/  LDG.E R0, [R6.64+0x4] ;  /* 0x0000040606007981 */ /* 0x002ea4000c1e1900 */
[----:B--2---:R-:W-:-:S05]  /*1a80*/  IADD3 R0, -R5, R0, RZ ;  /* 0x0000000005007210 */ /* 0x004fca0007ffe1ff */
[----:B------:R1:W-:Y:S02]  /*1a90*/  STL [R1+0x34], R0 ;  /* 0x0000340001007387 */ /* 0x0003e40000100800 */
.L_x_395:
[----:B------:R-:W-:-:S04]  /*1aa0*/  ISETP.NE.U32.AND P0, PT, RZ, c[0x0][0x368], PT ;  /* 0x0000da00ff007a0c */ /* 0x000fc80003f05070 */
[----:B------:R-:W-:-:S13]  /*1ab0*/  ISETP.NE.AND.EX P0, PT, RZ, c[0x0][0x36c], PT, P0 ;  /* 0x0000db00ff007a0c */ /* 0x000fda0003f05300 */
[----:B------:R-:W-:Y:S05]  /*1ac0*/  @!P0 BRA `(.L_x_396) ;  /* 0x0000003000008947 */ /* 0x000fea0003800000 */
[----:B-1----:R-:W-:-:S05]  /*1ad0*/  IMAD.WIDE R2, R16, R14, c[0x0][0x368] ;  /* 0x0000da0010027625 */ /* 0x002fca00078e020e */
[----:B------:R1:W5:Y:S01]  /*1ae0*/  LDG.E R0, [R2.64] ;  /* 0x0000000602007981 */ /* 0x000362000c1e1900 */
[----:B------:R-:W-:Y:S05]  /*1af0*/  BRA `(.L_x_397) ;  /* 0x0000005000007947 */ /* 0x000fea0003800000 */
.L_x_396:
[----:B-1----:R-:W-:Y:S01]  /*1b00*/  MOV R0, c[0x0][0x1d0] ;  /* 0x0000740000007a02 */ /* 0x002fe20000000f00 */
[----:B------:R-:W-:Y:S05]  /*1b10*/  @!P4 BRA `(.L_x_397) ;  /* 0x000000300000c947 */ /* 0x000fea0003800000 */
[----:B------:R-:W2:Y:S04]  /*1b20*/  LDG.E R5, [R2.64] ;  /* 0x0000000602057981 */ /* 0x000ea8000c1e1900 */
[----:B------:R-:W2:Y:S02]  /*1b30*/  LDG.E R0, [R2.64+0x4] ;  /* 0x0000040602007981 */ /* 0x000ea4000c1e1900 */
[----:B--2---:R-:W-:Y:S02]  /*1b40*/  IADD3 R0, -R5, R0, RZ ;  /* 0x0000000005007210 */ /* 0x004fe40007ffe1ff */
.L_x_397:
[----:B-1----:R-:W2:Y:S04]  /*1b50*/  LDL R3, [R1+0x34] ;  /* 0x0000340001037983 */ /* 0x002ea80000100800 */
[----:B------:R-:W3:Y:S04]  /*1b60*/  LDL.LU R2, [R1+0x74] ;  /* 0x0000740001027983 */ /* 0x000ee80000300800 */
[----:B------:R-:W4:Y:S01]  /*1b70*/  LDL.LU R28, [R1+0x14] ;  /* 0x00001400011c7983 */ /* 0x000f220000300800 */
[----:B------:R-:W-:-:S02]  /*1b80*/  IMAD.MOV.U32 R111, RZ, RZ, c[0x0][0x2c4] ;  /* 0x0000b100ff6f7624 */ /* 0x000fc400078e00ff */
[----:B------:R-:W-:Y:S02]  /*1b90*/  IMAD.MOV.U32 R110, RZ, RZ, c[0x0][0x32c] ;  /* 0x0000cb00ff6e7624 */ /* 0x000fe400078e00ff */
[--C-:B-----5:R-:W-:Y:S01]  /*1ba0*/  IMAD.IADD R122, R0, 0x1, -R4.reuse ;  /* 0x00000001007a7824 */ /* 0x120fe200078e0a04 */
[----:B------:R-:W-:Y:S01]  /*1bb0*/  ISETP.NE.AND P5, PT, R111, 0x1, PT ;  /* 0x000000016f00780c */ /* 0x000fe20003fa5270 */
[----:B------:R-:W-:Y:S01]  /*1bc0*/  IMAD.IADD R23, R12, 0x1, R4 ;  /* 0x000000010c177824 */ /* 0x000fe200078e0204 */
[----:B------:R-:W-:Y:S01]  /*1bd0*/  ISETP.GE.AND P1, PT, R110, 0x1, PT ;  /* 0x000000016e00780c */ /* 0x000fe20003f26270 */
[----:B--2---:R-:W-:Y:S02]  /*1be0*/  IMAD.MOV.U32 R114, RZ, RZ, R3 ;  /* 0x000000ffff727224 */ /* 0x004fe400078e0003 */
[----:B---3--:R-:W-:Y:S01]  /*1bf0*/  IMAD.SHL.U32 R115, R2, 0x80, RZ ;  /* 0x0000008002737824 */ /* 0x008fe200078e00ff */
[----:B----4-:R-:W-:-:S04]  /*1c00*/  LOP3.LUT R28, R28, 0xfffff7ff, RZ, 0xc0, !PT ;  /* 0xfffff7ff1c1c7812 */ /* 0x010fc800078ec0ff */
[----:B------:R1:W-:Y:S01]  /*1c10*/  STL [R1+0x68], R115 ;  /* 0x0000687301007387 */ /* 0x0003e20000100800 */
[----:B------:R-:W-:Y:S02]  /*1c20*/  IADD3 R2, R115, 0x7f, RZ ;  /* 0x0000007f73027810 */ /* 0x000fe40007ffe0ff */
[----:B------:R-:W-:Y:S01]  /*1c30*/  @P5 LOP3.LUT R28, R28, 0x800, RZ, 0xfc, !PT ;  /* 0x000008001c1c5812 */ /* 0x000fe200078efcff */
[----:B------:R1:W-:Y:S02]  /*1c40*/  STL [R1+0x38], R122 ;  /* 0x0000387a01007387 */ /* 0x0003e40000100800 */
[----:B------:R-:W-:Y:S01]  /*1c50*/  @P5 IMAD.HI.U32 R3, R2, c[0x0][0x2c8], RZ ;  /* 0x0000b20002035a27 */ /* 0x000fe200078e00ff */
[----:B------:R-:W-:-:S03]  /*1c60*/  LOP3.LUT R28, R28, 0xffffefff, RZ, 0xc0, !PT ;  /* 0xffffefff1c1c7812 */ /* 0x000fc600078ec0ff */
[----:B------:R-:W-:Y:S01]  /*1c70*/  IMAD.MOV.U32 R0, RZ, RZ, R2 ;  /* 0x000000ffff007224 */ /* 0x000fe200078e0002 */
[----:B------:R-:W-:Y:S02]  /*1c80*/  @P1 LOP3.LUT R28, R28, 0x1000, RZ, 0xfc, !PT ;  /* 0x000010001c1c1812 */ /* 0x000fe400078efcff */
[----:B------:R-:W-:Y:S02]  /*1c90*/  IADD3 R2, R122, 0x1, -R114 ;  /* 0x000000017a027810 */ /* 0x000fe40007ffe872 */
[----:B------:R-:W-:Y:S01]  /*1ca0*/  @P5 SHF.R.U32.HI R0, RZ, c[0x0][0x2cc], R3 ;  /* 0x0000b300ff005a19 */ /* 0x000fe20000011603 */
[----:B------:R1:W-:Y:S04]  /*1cb0*/  STL [R1+0x14], R28 ;  /* 0x0000141c01007387 */ /* 0x0003e80000100800 */
[----:B------:R-:W-:-:S05]  /*1cc0*/  IMAD.IADD R0, R2, 0x1, R0 ;  /* 0x0000000102007824 */ /* 0x000fca00078e0200 */
[----:B------:R-:W-:Y:S01]  /*1cd0*/  IADD3 R3, R0, c[0x0][0x328], RZ ;  /* 0x0000ca0000037a10 */ /* 0x000fe20007ffe0ff */
[----:B------:R-:W-:Y:S05]  /*1ce0*/  @!P1 BRA `(.L_x_398) ;  /* 0x0000010000009947 */ /* 0x000fea0003800000 */
[C---:B------:R-:W-:Y:S01]  /*1cf0*/  ISETP.GT.AND P0, PT, R0.reuse, RZ, PT ;  /* 0x000000ff0000720c */ /* 0x040fe20003f04270 */
[----:B------:R-:W-:Y:S01]  /*1d00*/  BSSY B0, `(.L_x_399) ;  /* 0x000000c000007945 */ /* 0x000fe20003800000 */
[----:B------:R-:W-:-:S11]  /*1d10*/  IADD3 R2, R0, -0x1, RZ ;  /* 0xffffffff00027810 */ /* 0x000fd60007ffe0ff */
[----:B------:R-:W-:Y:S05]  /*1d20*/  @P0 BRA `(.L_x_400) ;  /* 0x0000006000000947 */ /* 0x000fea0003800000 */
[----:B------:R-:W-:Y:S01]  /*1d30*/  ISETP.NE.AND P0, PT, R110, 0x1, PT ;  /* 0x000000016e00780c */ /* 0x000fe20003f05270 */
[----:B------:R-:W-:-:S12]  /*1d40*/  IMAD.MOV R0, RZ, RZ, -R0 ;  /* 0x000000ffff007224 */ /* 0x000fd800078e0a00 */
[----:B------:R-:W-:-:S05]  /*1d50*/  @P0 IMAD.HI.U32 R2, R0, c[0x0][0x330], RZ ;  /* 0x0000cc0000020a27 */ /* 0x000fca00078e00ff */
[----:B------:R-:W-:-:S04]  /*1d60*/  @P0 SHF.R.U32.HI R0, RZ, c[0x0][0x334], R2 ;  /* 0x0000cd00ff000a19 */ /* 0x000fc80000011602 */
[----:B------:R-:W-:Y:S01]  /*1d70*/  LOP3.LUT R2, RZ, R0, RZ, 0x33, !PT ;  /* 0x00000000ff027212 */ /* 0x000fe200078e33ff */
[----:B------:R-:W-:Y:S05]  /*1d80*/  BRA `(.L_x_401) ;  /* 0x0000003000007947 */ /* 0x000fea0003800000 */
.L_x_400:
[----:B------:R-:W-:-:S13]  /*1d90*/  ISETP.NE.AND P0, PT, R110, 0x1, PT ;  /* 0x000000016e00780c */ /* 0x000fda0003f05270 */
[----:B------:R-:W-:-:S05]  /*1da0*/  @P0 IMAD.HI.U32 R0, R2, c[0x0][0x330], RZ ;  /* 0x0000cc0002000a27 */ /* 0x000fca00078e00ff */
[----:B------:R-:W-:Y:S02]  /*1db0*/  @P0 SHF.R.U32.HI R2, RZ, c[0x0][0x334], R0 ;  /* 0x0000cd00ff020a19 */ /* 0x000fe40000011600 */
.L_x_401:
[----:B------:R-:W-:Y:S05]  /*1dc0*/  BSYNC B0 ;  /* 0x0000000000007941 */ /* 0x000fea0003800000 */
.L_x_399:
[----:B------:R-:W-:-:S05]  /*1dd0*/  IMAD R2, R2, R110, c[0x0][0x32c] ;  /* 0x0000cb0002027624 */ /* 0x000fca00078e026e */
[----:B------:R-:W-:-:S04]  /*1de0*/  IMNMX R3, R3, R2, PT ;  /* 0x0000000203037217 */ /* 0x000fc80003800200 */
.L_x_398:
[----:B------:R-:W-:Y:S01]  /*1df0*/  IADD3 R3, R3, 0x2f, RZ ;  /* 0x0000002f03037810 */ /* 0x000fe20007ffe0ff */
[----:B------:R-:W-:Y:S01]  /*1e00*/  @P5 IMAD.HI.U32 R4, R115, c[0x0][0x2c8], RZ ;  /* 0x0000b20073045a27 */ /* 0x000fe200078e00ff */
[----:B------:R-:W-:-:S03]  /*1e10*/  IADD3 R2, R122, 0x2f, RZ ;  /* 0x0000002f7a027810 */ /* 0x000fc60007ffe0ff */
[----:B------:R-:W-:-:S04]  /*1e20*/  IMAD.HI R6, R3, 0x2aaaaaab, RZ ;  /* 0x2aaaaaab03067827 */ /* 0x000fc800078e02ff */
[----:B------:R-:W-:Y:S01]  /*1e30*/  IMAD.HI R2, R2, 0x2aaaaaab, RZ ;  /* 0x2aaaaaab02027827 */ /* 0x000fe200078e02ff */
[----:B------:R-:W-:-:S03]  /*1e40*/  SHF.R.U32.HI R5, RZ, 0x1f, R6 ;  /* 0x0000001fff057819 */ /* 0x000fc60000011606 */
[----:B------:R-:W-:Y:S01]  /*1e50*/  IMAD.MOV.U32 R0, RZ, RZ, R115 ;  /* 0x000000ffff007224 */ /* 0x000fe200078e0073 */
[----:B------:R-:W-:Y:S01]  /*1e60*/  @P5 SHF.R.U32.HI R0, RZ, c[0x0][0x2cc], R4 ;  /* 0x0000b300ff005a19 */ /* 0x000fe20000011604 */
[----:B------:R-:W-:Y:S01]  /*1e70*/  IMAD.IADD R3, R122, 0x1, -R114 ;  /* 0x000000017a037824 */ /* 0x000fe200078e0a72 */
[----:B------:R-:W-:Y:S02]  /*1e80*/  SHF.R.U32.HI R4, RZ, 0x1f, R2 ;  /* 0x0000001fff047819 */ /* 0x000fe40000011602 */
[----:B------:R-:W-:Y:S01]  /*1e90*/  LEA.HI.SX32 R5, R6, R5, 0x1d ;  /* 0x0000000506057211 */ /* 0x000fe200078feaff */
[----:B------:R-:W-:Y:S01]  /*1ea0*/  IMAD.IADD R0, R3, 0x1, R0 ;  /* 0x0000000103007824 */ /* 0x000fe200078e0200 */
[----:B------:R-:W-:-:S04]  /*1eb0*/  LEA.HI.SX32 R3, R2, R4, 0x1d ;  /* 0x0000000402037211 */ /* 0x000fc800078feaff */
[----:B------:R-:W-:Y:S02]  /*1ec0*/  IADD3 R2, R0, -c[0x0][0x324], RZ ;  /* 0x8000c90000027a10 */ /* 0x000fe40007ffe0ff */
[----:B------:R-:W-:Y:S01]  /*1ed0*/  IMNMX R11, R3, R5, PT ;  /* 0x00000005030b7217 */ /* 0x000fe20003800200 */
[----:B------:R-:W-:Y:S05]  /*1ee0*/  @!P1 BRA `(.L_x_402) ;  /* 0x000000f000009947 */ /* 0x000fea0003800000 */
[----:B------:R-:W-:Y:S01]  /*1ef0*/  ISETP.GT.AND P0, PT, R0, -0x1, PT ;  /* 0xffffffff0000780c */ /* 0x000fe20003f04270 */
[----:B------:R-:W-:-:S12]  /*1f00*/  BSSY B0, `(.L_x_403) ;  /* 0x000000b000007945 */ /* 0x000fd80003800000 */
[----:B------:R-:W-:Y:S05]  /*1f10*/  @P0 BRA `(.L_x_404) ;  /* 0x0000006000000947 */ /* 0x000fea0003800000 */
[----:B------:R-:W-:Y:S02]  /*1f20*/  ISETP.NE.AND P0, PT, R110, 0x1, PT ;  /* 0x000000016e00780c */ /* 0x000fe40003f05270 */
[----:B------:R-:W-:-:S11]  /*1f30*/  LOP3.LUT R0, RZ, R0, RZ, 0x33, !PT ;  /* 0x00000000ff007212 */ /* 0x000fd600078e33ff */
[----:B------:R-:W-:-:S05]  /*1f40*/  @P0 IMAD.HI.U32 R3, R0, c[0x0][0x330], RZ ;  /* 0x0000cc0000030a27 */ /* 0x000fca00078e00ff */
[----:B------:R-:W-:-:S04]  /*1f50*/  @P0 SHF.R.U32.HI R0, RZ, c[0x0][0x334], R3 ;  /* 0x0000cd00ff000a19 */ /* 0x000fc80000011603 */
[----:B------:R-:W-:Y:S01]  /*1f60*/  LOP3.LUT R0, RZ, R0, RZ, 0x33, !PT ;  /* 0x00000000ff007212 */ /* 0x000fe200078e33ff */
[----:B------:R-:W-:Y:S05]  /*1f70*/  BRA `(.L_x_405) ;  /* 0x0000003000007947 */ /* 0x000fea0003800000 */
.L_x_404:
[----:B------:R-:W-:-:S13]  /*1f80*/  ISETP.NE.AND P0, PT, R110, 0x1, PT ;  /* 0x000000016e00780c */ /* 0x000fda0003f05270 */
[----:B------:R-:W-:-:S05]  /*1f90*/  @P0 IMAD.HI.U32 R3, R0, c[0x0][0x330], RZ ;  /* 0x0000cc0000030a27 */ /* 0x000fca00078e00ff */
[----:B------:R-:W-:Y:S02]  /*1fa0*/  @P0 SHF.R.U32.HI R0, RZ, c[0x0][0x334], R3 ;  /* 0x0000cd00ff000a19 */ /* 0x000fe40000011603 */
.L_x_405:
[----:B------:R-:W-:Y:S05]  /*1fb0*/  BSYNC B0 ;  /* 0x0000000000007941 */ /* 0x000fea0003800000 */
.L_x_403:
[----:B------:R-:W-:-:S05]  /*1fc0*/  IMAD R0, R0, c[0x0][0x32c], RZ ;  /* 0x0000cb0000007a24 */ /* 0x000fca00078e02ff */
[----:B------:R-:W-:-:S05]  /*1fd0*/  IMNMX R2, R2, R0, !PT ;  /* 0x0000000002027217 */ /* 0x000fca0007800200 */
.L_x_402:
[----:B------:R-:W-:Y:S01]  /*1fe0*/  IMAD.HI R2, R2, 0x2aaaaaab, RZ ;  /* 0x2aaaaaab02027827 */ /* 0x000fe200078e02ff */
[C---:B------:R-:W-:Y:S01]  /*1ff0*/  LOP3.LUT R3, R15.reuse, 0xff000000, RZ, 0xc0, !PT ;  /* 0xff0000000f037812 */ /* 0x040fe200078ec0ff */
[----:B------:R-:W-:Y:S03]  /*2000*/  BSSY B0, `(.L_x_406) ;  /* 0x000002d000007945 */ /* 0x000fe60003800000 */
[----:B------:R-:W-:Y:S02]  /*2010*/  SHF.R.U32.HI R0, RZ, 0x1f, R2 ;  /* 0x0000001fff007819 */ /* 0x000fe40000011602 */
[----:B------:R-:W-:Y:S02]  /*2020*/  SHF.R.U32.HI R3, RZ, 0x8, R3 ;  /* 0x00000008ff037819 */ /* 0x000fe40000011603 */
[----:B------:R-:W-:Y:S02]  /*2030*/  LEA.HI.SX32 R2, R2, R0, 0x1d ;  /* 0x0000000002027211 */ /* 0x000fe400078feaff */
[----:B------:R-:W-:-:S02]  /*2040*/  LOP3.LUT R0, R15, 0xff0000, RZ, 0xc0, !PT ;  /* 0x00ff00000f007812 */ /* 0x000fc400078ec0ff */
[----:B------:R-:W-:Y:S01]  /*2050*/  IMNMX R6, RZ, R2, !PT ;  /* 0x00000002ff067217 */ /* 0x000fe20007800200 */
[----:B------:R-:W-:Y:S01]  /*2060*/  IMAD.MOV.U32 R2, RZ, RZ, RZ ;  /* 0x000000ffff027224 */ /* 0x000fe200078e00ff */
[----:B------:R-:W-:Y:S02]  /*2070*/  LEA.HI R0, R0, R3, RZ, 0x10 ;  /* 0x0000000300007211 */ /* 0x000fe400078f80ff */
[----:B------:R-:W-:Y:S02]  /*2080*/  ISETP.GT.AND P0, PT, R11, R6, PT ;  /* 0x000000060b00720c */ /* 0x000fe40003f04270 */
[----:B------:R-:W-:Y:S02]  /*2090*/  LOP3.LUT R12, R0, 0xff, RZ, 0xc0, !PT ;  /* 0x000000ff000c7812 */ /* 0x000fe400078ec0ff */
[----:B------:R-:W-:-:S03]  /*20a0*/  SHF.R.U32.HI R5, RZ, 0x10, R0 ;  /* 0x00000010ff057819 */ /* 0x000fc60000011600 */
[----:B------:R2:W-:Y:S04]  /*20b0*/  STL [R1+0x78], R12 ;  /* 0x0000780c01007387 */ /* 0x0005e80000100800 */
[----:B------:R2:W-:Y:S02]  /*20c0*/  STL [R1+0x74], R5 ;  /* 0x0000740501007387 */ /* 0x0005e40000100800 */
[----:B------:R-:W-:Y:S05]  /*20d0*/  @!P0 BRA `(.L_x_407) ;  /* 0x000001f000008947 */ /* 0x000fea0003800000 */
[----:B------:R-:W-:-:S04]  /*20e0*/  ISETP.NE.AND P0, PT, R5, RZ, PT ;  /* 0x000000ff0500720c */ /* 0x000fc80003f05270 */
[----:B------:R-:W-:-:S04]  /*20f0*/  SEL R0, R5, c[0x0][0x338], P0 ;  /* 0x0000ce0005007a07 */ /* 0x000fc80000000000 */
[----:B------:R-:W-:Y:S02]  /*2100*/  IABS R3, R0 ;  /* 0x0000000000037213 */ /* 0x000fe40000000000 */
[----:B------:R-:W-:Y:S02]  /*2110*/  IADD3 R7, R0, -0x1, R11 ;  /* 0xffffffff00077810 */ /* 0x000fe40007ffe00b */
[----:B------:R-:W3:Y:S03]  /*2120*/  I2F.RP R2, R3 ;  /* 0x0000000300027306 */ /* 0x000ee60000209400 */
[----:B------:R-:W-:-:S05]  /*2130*/  IMAD.IADD R7, R7, 0x1, -R6 ;  /* 0x0000000107077824 */ /* 0x000fca00078e0a06 */
[----:B------:R-:W-:Y:S01]  /*2140*/  IABS R10, R7 ;  /* 0x00000007000a7213 */ /* 0x000fe20000000000 */
[----:B---3--:R-:W3:Y:S02]  /*2150*/  MUFU.RCP R2, R2 ;  /* 0x0000000200027308 */ /* 0x008ee40000001000 */
[----:B---3--:R-:W-:-:S06]  /*2160*/  IADD3 R2, R2, 0xffffffe, RZ ;  /* 0x0ffffffe02027810 */ /* 0x008fcc0007ffe0ff */
[----:B--2---:R-:W2:Y:S02]  /*2170*/  F2I.FTZ.U32.TRUNC.NTZ R5, R2 ;  /* 0x0000000200057305 */ /* 0x004ea4000021f000 */
[----:B--2---:R-:W-:-:S04]  /*2180*/  IMAD.MOV R2, RZ, RZ, -R5 ;  /* 0x000000ffff027224 */ /* 0x004fc800078e0a05 */
        /* <DEDUP_REMOVED lines=20> */
.L_x_407:
[----:B------:R-:W-:Y:S05]  /*22d0*/  BSYNC B0 ;  /* 0x0000000000007941 */ /* 0x000fea0003800000 */
.L_x_406:
[----:B------:R-:W-:Y:S01]  /*22e0*/  IMAD R126, R12, R2, R6 ;  /* 0x000000020c7e7224 */ /* 0x000fe200078e0206 */
        /* <DEDUP_REMOVED lines=72> */
[----:B---3--:R-:W-:Y:S01]  /*2770*/  ISETP.NE.U32.AND P1, PT, RZ, c[0x0][0x340], PT ;  /* 0x0000d000ff007a0c */ /* 0x008fe20003f25070 */
[----:B------:R-:W3:Y:S03]  /*2780*/  LDL R118, [R1+0x18] ;  /* 0x0000180001767983 */ /* 0x000ee60000100800 */
[----:B------:R-:W-:Y:S01]  /*2790*/  ISETP.NE.AND.EX P1, PT, RZ, c[0x0][0x344], PT, P1 ;  /* 0x0000d100ff007a0c */ /* 0x000fe20003f25310 */
[----:B------:R-:W4:-:S12]  /*27a0*/  S2R R4, SR_TID.X ;  /* 0x0000000000047919 */ /* 0x000f180000002100 */
[----:B------:R-:W-:-:S05]  /*27b0*/  @P1 IMAD.WIDE R2, R16, R14, c[0x0][0x340] ;  /* 0x0000d00010021625 */ /* 0x000fca00078e020e */
[----:B--2---:R5:W2:Y:S01]  /*27c0*/  @P1 LDG.E R9, [R2.64] ;  /* 0x0000000602091981 */ /* 0x004aa2000c1e1900 */
[----:B------:R-:W-:Y:S01]  /*27d0*/  SHF.R.S32.HI R0, RZ, 0x1f, R13 ;  /* 0x0000001fff007819 */ /* 0x000fe2000001140d */
[----:B------:R-:W-:Y:S01]  /*27e0*/  WARPSYNC 0xffffffff ;  /* 0xffffffff00007948 */ /* 0x000fe20003800000 */
[----:B------:R-:W-:Y:S01]  /*27f0*/  SHF.R.S32.HI R8, RZ, 0x1f, R16 ;  /* 0x0000001fff087819 */ /* 0x000fe20000011410 */
[----:B------:R-:W-:Y:S01]  /*2800*/  IMAD R18, R114, c[0x0][0x2c4], RZ ;  /* 0x0000b10072127a24 */ /* 0x000fe200078e02ff */
[----:B------:R-:W-:Y:S01]  /*2810*/  BAR.SYNC.DEFER_BLOCKING 0x0 ;  /* 0x0000000000007b1d */ /* 0x000fe20000010000 */
[----:B------:R-:W-:Y:S01]  /*2820*/  IMAD R0, R0, c[0x0][0x178], RZ ;  /* 0x00005e0000007a24 */ /* 0x000fe200078e02ff */
[----:B----4-:R-:W-:Y:S01]  /*2830*/  SHF.R.S32.HI R27, RZ, 0x1f, R4 ;  /* 0x0000001fff1b7819 */ /* 0x010fe20000011404 */
[----:B------:R-:W-:Y:S01]  /*2840*/  IMAD.MOV.U32 R123, RZ, RZ, R28 ;  /* 0x000000ffff7b7224 */ /* 0x000fe200078e001c */
[----:B------:R-:W-:Y:S01]  /*2850*/  SHF.R.S32.HI R119, RZ, 0x1f, R4 ;  /* 0x0000001fff777819 */ /* 0x000fe20000011404 */
[----:B------:R-:W-:Y:S01]  /*2860*/  IMAD R0, R13, c[0x0][0x17c], R0 ;  /* 0x00005f000d007a24 */ /* 0x000fe200078e0200 */
[----:B------:R-:W-:-:S02]  /*2870*/  LEA.HI R27, R27, R4, RZ, 0x3 ;  /* 0x000000041b1b7211 */ /* 0x000fc400078f18ff */
[----:B------:R-:W-:Y:S02]  /*2880*/  LEA.HI R119, R119, R4, RZ, 0x3 ;  /* 0x0000000477777211 */ /* 0x000fe400078f18ff */
[----:B------:R-:W-:Y:S02]  /*2890*/  LOP3.LUT R27, R27, 0xfffffff8, RZ, 0xc0, !PT ;  /* 0xfffffff81b1b7812 */ /* 0x000fe400078ec0ff */
[----:B------:R-:W-:Y:S02]  /*28a0*/  SHF.R.S32.HI R119, RZ, 0x3, R119 ;  /* 0x00000003ff777819 */ /* 0x000fe40000011477 */
[----:B------:R-:W-:Y:S01]  /*28b0*/  SEL R6, R8, RZ, !P3 ;  /* 0x000000ff08067207 */ /* 0x000fe20005800000 */
[----:B------:R-:W-:Y:S01]  /*28c0*/  IMAD.IADD R27, R4, 0x1, -R27 ;  /* 0x00000001041b7824 */ /* 0x000fe200078e0a1b */
[----:B------:R-:W-:Y:S01]  /*28d0*/  SEL R4, R16, RZ, !P3 ;  /* 0x000000ff10047207 */ /* 0x000fe20005800000 */
[----:B------:R-:W-:Y:S01]  /*28e0*/  IMAD.IADD R17, R119, 0x1, R115 ;  /* 0x0000000177117824 */ /* 0x000fe200078e0273 */
[----:B------:R-:W-:Y:S01]  /*28f0*/  IADD3 R77, R134, -0x1, RZ ;  /* 0xffffffff864d7810 */ /* 0x000fe20007ffe0ff */
[----:B------:R-:W-:-:S02]  /*2900*/  IMAD R5, R27, 0x20, R119 ;  /* 0x000000201b057824 */ /* 0x000fc400078e0277 */
[----:B-----5:R-:W-:-:S04]  /*2910*/  IMAD.WIDE.U32 R2, R13, c[0x0][0x178], RZ ;  /* 0x00005e000d027a25 */ /* 0x020fc800078e00ff */
[----:B------:R-:W-:Y:S02]  /*2920*/  IMAD.IADD R5, R115, 0x1, R5 ;  /* 0x0000000173057824 */ /* 0x000fe400078e0205 */
[----:B------:R-:W-:Y:S02]  /*2930*/  IMAD.IADD R3, R3, 0x1, R0 ;  /* 0x0000000103037824 */ /* 0x000fe400078e0200 */
[----:B------:R-:W-:-:S04]  /*2940*/  @P5 IMAD.HI.U32 R7, R5, c[0x0][0x2c8], RZ ;  /* 0x0000b20005075a27 */ /* 0x000fc800078e00ff */
[----:B------:R-:W-:-:S04]  /*2950*/  IMAD.WIDE.U32 R2, R29, c[0x0][0x1b8], R2 ;  /* 0x00006e001d027a25 */ /* 0x000fc800078e0002 */
[----:B------:R-:W-:Y:S01]  /*2960*/  IMAD.MOV.U32 R0, RZ, RZ, R5 ;  /* 0x000000ffff007224 */ /* 0x000fe200078e0005 */
[----:B------:R-:W-:Y:S01]  /*2970*/  @P5 SHF.R.U32.HI R0, RZ, c[0x0][0x2cc], R7 ;  /* 0x0000b300ff005a19 */ /* 0x000fe20000011607 */
[----:B------:R-:W-:Y:S02]  /*2980*/  IMAD R3, R29, c[0x0][0x1bc], R3 ;  /* 0x00006f001d037a24 */ /* 0x000fe400078e0203 */
[----:B------:R-:W-:Y:S01]  /*2990*/  IMAD R6, R6, c[0x0][0x1c0], RZ ;  /* 0x0000700006067a24 */ /* 0x000fe200078e02ff */
[----:B------:R-:W-:Y:S01]  /*29a0*/  SHF.R.S32.HI R7, RZ, 0x1f, R0 ;  /* 0x0000001fff077819 */ /* 0x000fe20000011400 */
[----:B------:R-:W-:-:S04]  /*29b0*/  IMAD.WIDE.U32 R2, R4, c[0x0][0x1c0], R2 ;  /* 0x0000700004027a25 */ /* 0x000fc800078e0002 */
[----:B------:R-:W-:Y:S02]  /*29c0*/  IMAD R6, R4, c[0x0][0x1c4], R6 ;  /* 0x0000710004067a24 */ /* 0x000fe400078e0206 */
[----:B------:R-:W-:Y:S02]  /*29d0*/  IMAD.MOV R4, RZ, RZ, -R0 ;  /* 0x000000ffff047224 */ /* 0x000fe400078e0a00 */
[----:B------:R-:W-:Y:S02]  /*29e0*/  IMAD.IADD R3, R3, 0x1, R6 ;  /* 0x0000000103037824 */ /* 0x000fe400078e0206 */
        /* <DEDUP_REMOVED lines=11> */
[----:B------:R-:W4:Y:S03]  /*2aa0*/  SHFL.IDX PT, R6, R14, RZ, 0x181f ;  /* 0x00181fff0e067589 */ /* 0x000f2600000e0000 */
[----:B------:R-:W-:Y:S01]  /*2ab0*/  LEA.HI.X R15, R2, c[0x0][0x164], R0, 0x1, P0 ;  /* 0x00005900020f7a11 */ /* 0x000fe200000f0c00 */
[----:B------:R-:W-:Y:S01]  /*2ac0*/  IMAD.SHL.U32 R2, R27, 0x8, RZ ;  /* 0x000000081b027824 */ /* 0x000fe200078e00ff */
[----:B------:R-:W-:-:S03]  /*2ad0*/  ISETP.GE.AND P0, PT, R17, R18, PT ;  /* 0x000000121100720c */ /* 0x000fc60003f06270 */
[----:B------:R-:W5:Y:S01]  /*2ae0*/  SHFL.IDX PT, R7, R15, RZ, 0x181f ;  /* 0x00181fff0f077589 */ /* 0x000f6200000e0000 */
[C---:B------:R-:W-:Y:S02]  /*2af0*/  IADD3 R0, R2.reuse, 0x40, RZ ;  /* 0x0000004002007810 */ /* 0x040fe40007ffe0ff */
[C---:B------:R-:W-:Y:S02]  /*2b00*/  IADD3 R25, R2.reuse, 0x80, RZ ;  /* 0x0000008002197810 */ /* 0x040fe40007ffe0ff */
[----:B------:R-:W-:Y:S02]  /*2b10*/  SHF.R.S32.HI R19, RZ, 0x1f, R0 ;  /* 0x0000001fff137819 */ /* 0x000fe40000011400 */
[----:B------:R-:W-:Y:S02]  /*2b20*/  IADD3 R24, R2, 0xc0, RZ ;  /* 0x000000c002187810 */ /* 0x000fe40007ffe0ff */
[----:B------:R-:W-:Y:S02]  /*2b30*/  SHF.R.S32.HI R3, RZ, 0x1f, R2 ;  /* 0x0000001fff037819 */ /* 0x000fe40000011402 */
[----:B------:R-:W-:-:S02]  /*2b40*/  ISETP.GE.AND P5, PT, R25, c[0x0][0x198], PT ;  /* 0x0000660019007a0c */ /* 0x000fc40003fa6270 */
[----:B------:R-:W-:Y:S02]  /*2b50*/  ISETP.GE.AND P6, PT, R24, c[0x0][0x198], PT ;  /* 0x0000660018007a0c */ /* 0x000fe40003fc6270 */
[----:B------:R-:W-:Y:S02]  /*2b60*/  SHF.R.S32.HI R22, RZ, 0x1f, R25 ;  /* 0x0000001fff167819 */ /* 0x000fe40000011419 */
[CC--:B----4-:R-:W-:Y:S02]  /*2b70*/  @!P0 LEA R12, P3, R0.reuse, R6.reuse, 0x1 ;  /* 0x00000006000c8211 */ /* 0x0d0fe400078608ff */
[----:B------:R-:W-:Y:S02]  /*2b80*/  @!P0 LEA R10, P2, R25, R6, 0x1 ;  /* 0x00000006190a8211 */ /* 0x000fe400078408ff */
[----:B------:R-:W-:Y:S02]  /*2b90*/  SHF.R.S32.HI R26, RZ, 0x1f, R24 ;  /* 0x0000001fff1a7819 */ /* 0x000fe40000011418 */
[----:B-----5:R-:W-:-:S02]  /*2ba0*/  @!P0 LEA.HI.X R13, R0, R7, R19, 0x1, P3 ;  /* 0x00000007000d8211 */ /* 0x020fc400018f0c13 */
[----:B------:R-:W-:Y:S02]  /*2bb0*/  ISETP.GE.AND P3, PT, R0, c[0x0][0x198], PT ;  /* 0x0000660000007a0c */ /* 0x000fe40003f66270 */
[----:B------:R-:W-:Y:S02]  /*2bc0*/  @!P0 LEA.HI.X R11, R25, R7, R22, 0x1, P2 ;  /* 0x00000007190b8211 */ /* 0x000fe400010f0c16 */
[--C-:B--2---:R-:W-:Y:S01]  /*2bd0*/  @P1 SHF.R.S32.HI R5, RZ, 0x1f, R9.reuse ;  /* 0x0000001fff051819 */ /* 0x104fe20000011409 */
[----:B------:R-:W-:Y:S02]  /*2be0*/  @P1 IMAD.MOV.U32 R4, RZ, RZ, R9 ;  /* 0x000000ffff041224 */ /* 0x000fe400078e0009 */
[----:B------:R-:W-:Y:S02]  /*2bf0*/  @!P1 IMAD.MOV.U32 R4, RZ, RZ, R16 ;  /* 0x000000ffff049224 */ /* 0x000fe400078e0010 */
[----:B------:R-:W-:Y:S01]  /*2c00*/  @!P1 IMAD.MOV.U32 R5, RZ, RZ, R8 ;  /* 0x000000ffff059224 */ /* 0x000fe200078e0008 */
[----:B------:R-:W-:Y:S01]  /*2c10*/  @!P0 LEA R8, P1, R2, R6, 0x1 ;  /* 0x0000000602088211 */ /* 0x000fe200078208ff */
[----:B------:R-:W-:Y:S01]  /*2c20*/  SHFL.IDX PT, R16, R14, 0x3, 0x181f ;  /* 0x00781f000e107f89 */ /* 0x000fe200000e0000 */
[----:B------:R-:W-:-:S02]  /*2c30*/  SEL R21, R4, RZ, !P4 ;  /* 0x000000ff04157207 */ /* 0x000fc40006000000 */
[----:B------:R-:W-:Y:S01]  /*2c40*/  SEL R20, R5, RZ, !P4 ;  /* 0x000000ff05147207 */ /* 0x000fe20006000000 */
[----:B------:R-:W2:Y:S01]  /*2c50*/  SHFL.IDX PT, R4, R14, 0x1, 0x181f ;  /* 0x00381f000e047f89 */ /* 0x000ea200000e0000 */
[C---:B------:R-:W-:Y:S02]  /*2c60*/  ISETP.GE.AND P4, PT, R2.reuse, c[0x0][0x198], PT ;  /* 0x0000660002007a0c */ /* 0x040fe40003f86270 */
[----:B------:R-:W-:Y:S01]  /*2c70*/  @!P0 LEA.HI.X R9, R2, R7, R3, 0x1, P1 ;  /* 0x0000000702098211 */ /* 0x000fe200008f0c03 */
[----:B------:R-:W4:Y:S01]  /*2c80*/  SHFL.IDX PT, R5, R15, 0x1, 0x181f ;  /* 0x00381f000f057f89 */ /* 0x000f2200000e0000 */
[----:B------:R-:W-:-:S04]  /*2c90*/  @!P0 LEA R6, P1, R24, R6, 0x1 ;  /* 0x0000000618068211 */ /* 0x000fc800078208ff */
[----:B------:R-:W-:-:S05]  /*2ca0*/  @!P0 LEA.HI.X R7, R24, R7, R26, 0x1, P1 ;  /* 0x0000000718078211 */ /* 0x000fca00008f0c1a */
[----:B---3--:R3:W-:Y:S04]  /*2cb0*/  @!P0 LDGSTS.E.BYPASS.LTC128B.128 [R118+0x4080], [R8.64], !P4 ;  /* 0x0408000008768fae */ /* 0x0087e8000e101d46 */
[----:B------:R5:W-:Y:S04]  /*2cc0*/  @!P0 LDGSTS.E.BYPASS.LTC128B.128 [R118+0x8080], [R12.64], !P3 ;  /* 0x080800000c768fae */ /* 0x000be8000d901d46 */
[----:B------:R1:W-:Y:S04]  /*2cd0*/  @!P0 LDGSTS.E.BYPASS.LTC128B.128 [R118+0xc080], [R10.64], !P5 ;  /* 0x0c0800000a768fae */ /* 0x0003e8000e901d46 */
[----:B------:R1:W-:Y:S01]  /*2ce0*/  @!P0 LDGSTS.E.BYPASS.LTC128B.128 [R118+0x10080], [R6.64], !P6 ;  /* 0x1008000006768fae */ /* 0x0003e2000f101d46 */
[----:B---3--:R-:W-:-:S04]  /*2cf0*/  IADD3 R8, R17, 0x20, RZ ;  /* 0x0000002011087810 */ /* 0x008fc80007ffe0ff */
[----:B------:R-:W-:-:S13]  /*2d00*/  ISETP.GE.AND P0, PT, R8, R18, PT ;  /* 0x000000120800720c */ /* 0x000fda0003f06270 */
[----:B--2---:R-:W-:-:S04]  /*2d10*/  @!P0 LEA R8, P1, R2, R4, 0x1 ;  /* 0x0000000402088211 */ /* 0x004fc800078208ff */
[----:B----4-:R-:W-:Y:S02]  /*2d20*/  @!P0 LEA.HI.X R9, R2, R5, R3, 0x1, P1 ;  /* 0x0000000502098211 */ /* 0x010fe400008f0c03 */
[----:B-----5:R-:W-:-:S03]  /*2d30*/  @!P0 LEA R12, P1, R0, R4, 0x1 ;  /* 0x00000004000c8211 */ /* 0x020fc600078208ff */
[----:B------:R2:W-:Y:S01]  /*2d40*/  @!P0 LDGSTS.E.BYPASS.LTC128B.128 [R118+0x5080], [R8.64], !P4 ;  /* 0x0508000008768fae */ /* 0x0005e2000e101d46 */
[----:B------:R-:W-:Y:S02]  /*2d50*/  @!P0 LEA.HI.X R13, R0, R5, R19, 0x1, P1 ;  /* 0x00000005000d8211 */ /* 0x000fe400008f0c13 */
[----:B-1----:R-:W-:-:S03]  /*2d60*/  @!P0 LEA R10, P1, R25, R4, 0x1 ;  /* 0x00000004190a8211 */ /* 0x002fc600078208ff */
[----:B------:R1:W-:Y:S01]  /*2d70*/  @!P0 LDGSTS.E.BYPASS.LTC128B.128 [R118+0x9080], [R12.64], !P3 ;  /* 0x090800000c768fae */ /* 0x0003e2000d901d46 */
[-C--:B------:R-:W-:Y:S02]  /*2d80*/  @!P0 LEA.HI.X R11, R25, R5.reuse, R22, 0x1, P1 ;  /* 0x00000005190b8211 */ /* 0x080fe400008f0c16 */
[C---:B------:R-:W-:Y:S02]  /*2d90*/  @!P0 LEA R6, P1, R24.reuse, R4, 0x1 ;  /* 0x0000000418068211 */ /* 0x040fe400078208ff */
[----:B------:R3:W4:Y:S02]  /*2da0*/  SHFL.IDX PT, R4, R14, 0x2, 0x181f ;  /* 0x00581f000e047f89 */ /* 0x00072400000e0000 */
[----:B------:R-:W-:Y:S02]  /*2db0*/  @!P0 LEA.HI.X R7, R24, R5, R26, 0x1, P1 ;  /* 0x0000000518078211 */ /* 0x000fe400008f0c1a */
[----:B------:R-:W5:Y:S04]  /*2dc0*/  SHFL.IDX PT, R5, R15, 0x2, 0x181f ;  /* 0x00581f000f057f89 */ /* 0x000f6800000e0000 */
[----:B------:R4:W-:Y:S04]  /*2dd0*/  @!P0 LDGSTS.E.BYPASS.LTC128B.128 [R118+0xd080], [R10.64], !P5 ;  /* 0x0d0800000a768fae */ /* 0x0009e8000e901d46 */
[----:B------:R1:W-:Y:S01]  /*2de0*/  @!P0 LDGSTS.E.BYPASS.LTC128B.128 [R118+0x11080], [R6.64], !P6 ;  /* 0x1108000006768fae */ /* 0x0003e2000f101d46 */
[----:B--2---:R-:W-:-:S03]  /*2df0*/  IADD3 R8, R17, 0x40, RZ ;  /* 0x0000004011087810 */ /* 0x004fc60007ffe0ff */
[----:B------:R-:W2:Y:S01]  /*2e00*/  SHFL.IDX PT, R15, R15, 0x3, 0x181f ;  /* 0x00781f000f0f7f89 */ /* 0x000ea200000e0000 */
[----:B------:R-:W-:Y:S01]  /*2e10*/  ISETP.GE.AND P0, PT, R8, R18, PT ;  /* 0x000000120800720c */ /* 0x000fe20003f06270 */
[----:B---3--:R-:W-:-:S04]  /*2e20*/  IMAD.MOV.U32 R14, RZ, RZ, 0x30 ;  /* 0x00000030ff0e7424 */ /* 0x008fc800078e00ff */
[----:B------:R-:W-:-:S04]  /*2e30*/  IMAD R14, R134, -0x30, R14 ;  /* 0xffffffd0860e7824 */ /* 0x000fc800078e020e */
[----:B------:R-:W-:-:S04]  /*2e40*/  IMAD.IADD R76, R122, 0x1, R14 ;  /* 0x000000017a4c7824 */ /* 0x000fc800078e020e */
[----:B----4-:R-:W-:-:S04]  /*2e50*/  @!P0 LEA R10, P1, R2, R4, 0x1 ;  /* 0x00000004020a8211 */ /* 0x010fc800078208ff */
[----:B-----5:R-:W-:Y:S02]  /*2e60*/  @!P0 LEA.HI.X R11, R2, R5, R3, 0x1, P1 ;  /* 0x00000005020b8211 */ /* 0x020fe400008f0c03 */
[----:B------:R-:W-:-:S03]  /*2e70*/  @!P0 LEA R8, P1, R0, R4, 0x1 ;  /* 0x0000000400088211 */ /* 0x000fc600078208ff */
[----:B------:R3:W-:Y:S01]  /*2e80*/  @!P0 LDGSTS.E.BYPASS.LTC128B.128 [R118+0x6080], [R10.64], !P4 ;  /* 0x060800000a768fae */ /* 0x0007e2000e101d46 */
[----:B------:R-:W-:Y:S02]  /*2e90*/  @!P0 LEA.HI.X R9, R0, R5, R19, 0x1, P1 ;  /* 0x0000000500098211 */ /* 0x000fe400008f0c13 */
[----:B-1----:R-:W-:-:S03]  /*2ea0*/  @!P0 LEA R6, P1, R25, R4, 0x1 ;  /* 0x0000000419068211 */ /* 0x002fc600078208ff */
[----:B------:R1:W-:Y:S01]  /*2eb0*/  @!P0 LDGSTS.E.BYPASS.LTC128B.128 [R118+0xa080], [R8.64], !P3 ;  /* 0x0a08000008768fae */ /* 0x0003e2000d901d46 */
[----:B------:R-:W-:Y:S02]  /*2ec0*/  @!P0 LEA.HI.X R7, R25, R5, R22, 0x1, P1 ;  /* 0x0000000519078211 */ /* 0x000fe400008f0c16 */
[----:B------:R-:W-:-:S03]  /*2ed0*/  @!P0 LEA R4, P1, R24, R4, 0x1 ;  /* 0x0000000418048211 */ /* 0x000fc600078208ff */
[----:B------:R4:W-:Y:S01]  /*2ee0*/  @!P0 LDGSTS.E.BYPASS.LTC128B.128 [R118+0xe080], [R6.64], !P5 ;  /* 0x0e08000006768fae */ /* 0x0009e2000e901d46 */
[----:B------:R-:W-:-:S05]  /*2ef0*/  @!P0 LEA.HI.X R5, R24, R5, R26, 0x1, P1 ;  /* 0x0000000518058211 */ /* 0x000fca00008f0c1a */
[----:B------:R5:W-:Y:S01]  /*2f00*/  @!P0 LDGSTS.E.BYPASS.LTC128B.128 [R118+0x12080], [R4.64], !P6 ;  /* 0x1208000004768fae */ /* 0x000be2000f101d46 */
[----:B----4-:R-:W-:Y:S02]  /*2f10*/  IADD3 R6, R17, 0x60, RZ ;  /* 0x0000006011067810 */ /* 0x010fe40007ffe0ff */
[----:B------:R-:W-:Y:S02]  /*2f20*/  SHF.R.S32.HI R17, RZ, 0x1f, R77 ;  /* 0x0000001fff117819 */ /* 0x000fe4000001144d */
[----:B------:R-:W-:Y:S02]  /*2f30*/  ISETP.GE.AND P1, PT, R6, R18, PT ;  /* 0x000000120600720c */ /* 0x000fe40003f26270 */
[----:B-----5:R-:W-:Y:S02]  /*2f40*/  SHF.R.S32.HI R5, RZ, 0x1f, R23 ;  /* 0x0000001fff057819 */ /* 0x020fe40000011417 */
[----:B------:R-:W-:-:S04]  /*2f50*/  IADD3 R4, P0, R119, R23, RZ ;  /* 0x0000001777047210 */ /* 0x000fc80007f1e0ff */
[----:B------:R-:W-:Y:S01]  /*2f60*/  LEA.HI.X.SX32 R5, R119, R5, 0x1, P0 ;  /* 0x0000000577057211 */ /* 0x000fe200000f0eff */
[----:B---3--:R-:W-:-:S04]  /*2f70*/  IMAD.WIDE.U32 R10, R4, c[0x0][0x1e0], R2 ;  /* 0x00007800040a7a25 */ /* 0x008fc800078e0002 */
[CC--:B------:R-:W-:Y:S01]  /*2f80*/  @!P1 LEA R6, P0, R2.reuse, R16.reuse, 0x1 ;  /* 0x0000001002069211 */ /* 0x0c0fe200078008ff */
[C---:B-1----:R-:W-:Y:S02]  /*2f90*/  IMAD R8, R5.reuse, c[0x0][0x1e0], RZ ;  /* 0x0000780005087a24 */ /* 0x042fe400078e02ff */
[----:B------:R-:W-:Y:S01]  /*2fa0*/  IMAD R5, R5, c[0x0][0x208], RZ ;  /* 0x0000820005057a24 */ /* 0x000fe200078e02ff */
[--C-:B--2---:R-:W-:Y:S01]  /*2fb0*/  @!P1 LEA.HI.X R7, R2, R15, R3.reuse, 0x1, P0 ;  /* 0x0000000f02079211 */ /* 0x104fe200000f0c03 */
[----:B------:R-:W-:Y:S01]  /*2fc0*/  IMAD R9, R4, c[0x0][0x1e4], R8 ;  /* 0x0000790004097a24 */ /* 0x000fe200078e0208 */
[----:B------:R-:W-:Y:S01]  /*2fd0*/  @!P1 LEA R8, P0, R0, R16, 0x1 ;  /* 0x0000001000089211 */ /* 0x000fe200078008ff */
[C---:B------:R-:W-:Y:S02]  /*2fe0*/  IMAD.WIDE.U32 R12, R4.reuse, c[0x0][0x208], R2 ;  /* 0x00008200040c7a25 */ /* 0x040fe400078e0002 */
[----:B------:R1:W-:Y:S02]  /*2ff0*/  @!P1 LDGSTS.E.BYPASS.LTC128B.128 [R118+0x7080], [R6.64], !P4 ;  /* 0x0708000006769fae */ /* 0x0003e4000e101d46 */
[----:B------:R-:W-:-:S02]  /*3000*/  IMAD R3, R4, c[0x0][0x20c], R5 ;  /* 0x0000830004037a24 */ /* 0x000fc400078e0205 */
[----:B------:R-:W-:Y:S02]  /*3010*/  IMAD.MOV.U32 R4, RZ, RZ, R12 ;  /* 0x000000ffff047224 */ /* 0x000fe400078e000c */
[----:B------:R-:W-:Y:S01]  /*3020*/  IMAD.IADD R5, R13, 0x1, R3 ;  /* 0x000000010d057824 */ /* 0x000fe200078e0203 */
[----:B------:R-:W-:Y:S01]  /*3030*/  IMNMX R3, R76, 0x30, PT ;  /* 0x000000304c037817 */ /* 0x000fe20003800200 */
[----:B------:R-:W-:-:S04]  /*3040*/  IMAD.WIDE.U32 R12, R77, c[0x0][0x1e0], RZ ;  /* 0x000078004d0c7a25 */ /* 0x000fc800078e00ff */
[----:B------:R-:W-:Y:S02]  /*3050*/  IMAD.IADD R3, R3, 0x1, -R119 ;  /* 0x0000000103037824 */ /* 0x000fe400078e0a77 */
[----:B------:R-:W-:-:S03]  /*3060*/  IMAD.WIDE.U32 R4, R29, c[0x0][0x210], R4 ;  /* 0x000084001d047a25 */ /* 0x000fc600078e0004 */
[----:B------:R-:W-:Y:S01]  /*3070*/  ISETP.GE.AND P2, PT, R3, 0x21, PT ;  /* 0x000000210300780c */ /* 0x000fe20003f46270 */
[----:B------:R-:W-:Y:S02]  /*3080*/  IMAD R5, R29, c[0x0][0x214], R5 ;  /* 0x000085001d057a24 */ /* 0x000fe400078e0205 */
[----:B-1----:R-:W-:Y:S01]  /*3090*/  IMAD.IADD R7, R11, 0x1, R9 ;  /* 0x000000010b077824 */ /* 0x002fe200078e0209 */
[----:B------:R-:W-:Y:S01]  /*30a0*/  @!P1 LEA.HI.X R9, R0, R15, R19, 0x1, P0 ;  /* 0x0000000f00099211 */ /* 0x000fe200000f0c13 */
[----:B------:R-:W-:Y:S02]  /*30b0*/  IMAD.MOV.U32 R6, RZ, RZ, R10 ;  /* 0x000000ffff067224 */ /* 0x000fe400078e000a */
[----:B------:R-:W-:Y:S02]  /*30c0*/  IMAD R11, R17, c[0x0][0x1e0], RZ ;  /* 0x00007800110b7a24 */ /* 0x000fe400078e02ff */
[----:B------:R1:W-:Y:S01]  /*30d0*/  @!P1 LDGSTS.E.BYPASS.LTC128B.128 [R118+0xb080], [R8.64], !P3 ;  /* 0x0b08000008769fae */ /* 0x0003e2000d901d46 */
[----:B------:R-:W-:Y:S01]  /*30e0*/  IMAD.WIDE.U32 R6, R29, c[0x0][0x1e8], R6 ;  /* 0x00007a001d067a25 */ /* 0x000fe200078e0006 */
[----:B------:R-:W-:-:S03]  /*30f0*/  ISETP.GE.AND P3, PT, R3, 0x1, PT ;  /* 0x000000010300780c */ /* 0x000fc60003f66270 */
[----:B------:R-:W-:Y:S02]  /*3100*/  IMAD R7, R29, c[0x0][0x1ec], R7 ;  /* 0x00007b001d077a24 */ /* 0x000fe400078e0207 */
[----:B------:R-:W-:Y:S02]  /*3110*/  IMAD R3, R20, c[0x0][0x1f0], RZ ;  /* 0x00007c0014037a24 */ /* 0x000fe400078e02ff */
[----:B------:R-:W-:-:S04]  /*3120*/  IMAD.WIDE.U32 R80, R21, c[0x0][0x1f0], R6 ;  /* 0x00007c0015507a25 */ /* 0x000fc800078e0006 */
[C---:B------:R-:W-:Y:S01]  /*3130*/  IMAD R6, R21.reuse, c[0x0][0x1f4], R3 ;  /* 0x00007d0015067a24 */ /* 0x040fe200078e0203 */
[----:B------:R-:W-:Y:S01]  /*3140*/  STL.64 [R1+0x50], R80 ;  /* 0x0000505001007387 */ /* 0x000fe20000100a00 */
[----:B------:R-:W-:-:S04]  /*3150*/  IMAD.WIDE.U32 R28, R21, c[0x0][0x218], R4 ;  /* 0x00008600151c7a25 */ /* 0x000fc800078e0004 */
[----:B------:R-:W-:Y:S02]  /*3160*/  IMAD.IADD R79, R81, 0x1, R6 ;  /* 0x00000001514f7824 */ /* 0x000fe400078e0206 */
[----:B------:R-:W-:Y:S02]  /*3170*/  IMAD.MOV.U32 R78, RZ, RZ, R80 ;  /* 0x000000ffff4e7224 */ /* 0x000fe400078e0050 */
[----:B------:R-:W-:Y:S02]  /*3180*/  IMAD R11, R77, c[0x0][0x1e4], R11 ;  /* 0x000079004d0b7a24 */ /* 0x000fe400078e020b */
[----:B------:R-:W-:Y:S01]  /*3190*/  IMAD.WIDE.U32 R6, R12, 0x30, R78 ;  /* 0x000000300c067825 */ /* 0x000fe200078e004e */
[----:B------:R-:W-:Y:S01]  /*31a0*/  STL.64 [R1+0x40], R78 ;  /* 0x0000404e01007387 */ /* 0x000fe20000100a00 */
[-C--:B-1----:R-:W-:Y:S02]  /*31b0*/  @!P1 LEA R8, P0, R25, R16.reuse, 0x1 ;  /* 0x0000001019089211 */ /* 0x082fe400078008ff */
[----:B------:R-:W-:Y:S01]  /*31c0*/  IMAD.IADD R3, R13, 0x1, R11 ;  /* 0x000000010d037824 */ /* 0x000fe200078e020b */
[----:B------:R-:W-:Y:S01]  /*31d0*/  STL.64 [R1+0x58], R28 ;  /* 0x0000581c01007387 */ /* 0x000fe20000100a00 */
[----:B------:R-:W-:Y:S01]  /*31e0*/  @!P1 LEA.HI.X R9, R25, R15, R22, 0x1, P0 ;  /* 0x0000000f19099211 */ /* 0x000fe200000f0c16 */
[----:B------:R-:W-:Y:S01]  /*31f0*/  IMAD.MOV.U32 R22, RZ, RZ, R28 ;  /* 0x000000ffff167224 */ /* 0x000fe200078e001c */
[----:B------:R-:W-:Y:S01]  /*3200*/  @!P1 LEA R10, P0, R24, R16, 0x1 ;  /* 0x00000010180a9211 */ /* 0x000fe200078008ff */
[----:B------:R-:W-:-:S02]  /*3210*/  IMAD R12, R17, c[0x0][0x208], RZ ;  /* 0x00008200110c7a24 */ /* 0x000fc400078e02ff */
[----:B------:R1:W-:Y:S01]  /*3220*/  @!P1 LDGSTS.E.BYPASS.LTC128B.128 [R118+0xf080], [R8.64], !P5 ;  /* 0x0f08000008769fae */ /* 0x0003e2000e901d46 */
[----:B------:R-:W-:Y:S01]  /*3230*/  @!P1 LEA.HI.X R11, R24, R15, R26, 0x1, P0 ;  /* 0x0000000f180b9211 */ /* 0x000fe200000f0c1a */
[----:B------:R-:W-:Y:S01]  /*3240*/  IMAD R3, R3, 0x30, RZ ;  /* 0x0000003003037824 */ /* 0x000fe200078e02ff */
[----:B------:R-:W-:Y:S01]  /*3250*/  @P3 LEA R4, P0, R6, c[0x0][0x1c8], 0x1 ;  /* 0x0000720006043a11 */ /* 0x000fe200078008ff */
[----:B------:R-:W-:Y:S02]  /*3260*/  IMAD.MOV.U32 R13, RZ, RZ, 0x20 ;  /* 0x00000020ff0d7424 */ /* 0x000fe400078e00ff */
[----:B------:R-:W-:Y:S01]  /*3270*/  IMAD.IADD R3, R7, 0x1, R3 ;  /* 0x0000000107037824 */ /* 0x000fe200078e0203 */
[----:B------:R2:W-:Y:S01]  /*3280*/  @!P1 LDGSTS.E.BYPASS.LTC128B.128 [R118+0x13080], [R10.64], !P6 ;  /* 0x130800000a769fae */ /* 0x0005e2000f101d46 */
[----:B------:R-:W-:-:S04]  /*3290*/  IMAD.WIDE.U32 R18, R13, c[0x0][0x1e0], RZ ;  /* 0x000078000d127a25 */ /* 0x000fc800078e00ff */
[----:B------:R-:W-:Y:S02]  /*32a0*/  IMAD R12, R77, c[0x0][0x20c], R12 ;  /* 0x000083004d0c7a24 */ /* 0x000fe400078e020c */
[----:B-1----:R-:W-:Y:S01]  /*32b0*/  IMAD R8, R20, c[0x0][0x218], RZ ;  /* 0x0000860014087a24 */ /* 0x002fe200078e02ff */
[----:B------:R-:W-:Y:S01]  /*32c0*/  LOP3.LUT R123, R123, 0xfffffbff, RZ, 0xc0, !PT ;  /* 0xfffffbff7b7b7812 */ /* 0x000fe200078ec0ff */
[----:B------:R-:W-:Y:S01]  /*32d0*/  IMAD R13, R13, c[0x0][0x1e4], RZ ;  /* 0x000079000d0d7a24 */ /* 0x000fe200078e02ff */
[----:B------:R-:W-:Y:S01]  /*32e0*/  ISETP.GE.AND P4, PT, R2, c[0x0][0x1d4], PT ;  /* 0x0000750002007a0c */ /* 0x000fe20003f86270 */
[----:B------:R-:W-:Y:S01]  /*32f0*/  IMAD R5, R21, c[0x0][0x21c], R8 ;  /* 0x0000870015057a24 */ /* 0x000fe200078e0208 */
[----:B------:R-:W-:Y:S01]  /*3300*/  ISETP.GE.AND P1, PT, R0, c[0x0][0x1d4], PT ;  /* 0x0000750000007a0c */ /* 0x000fe20003f26270 */
[----:B------:R-:W-:Y:S01]  /*3310*/  IMAD.WIDE.U32 R8, R77, c[0x0][0x208], RZ ;  /* 0x000082004d087a25 */ /* 0x000fe200078e00ff */
[----:B------:R-:W-:Y:S01]  /*3320*/  ISETP.GE.AND P6, PT, R25, c[0x0][0x1d4], PT ;  /* 0x0000750019007a0c */ /* 0x000fe20003fc6270 */
[----:B------:R-:W0:Y:S02]  /*3330*/  LDGDEPBAR ;  /* 0x00000000000079af */ /* 0x000e240000000000 */
[----:B------:R-:W-:Y:S01]  /*3340*/  IMAD.IADD R23, R29, 0x1, R5 ;  /* 0x000000011d177824 */ /* 0x000fe200078e0205 */
[----:B------:R-:W-:-:S02]  /*3350*/  @P3 LEA.HI.X R5, R6, c[0x0][0x1cc], R3, 0x1, P0 ;  /* 0x0000730006053a11 */ /* 0x000fc400000f0c03 */
[----:B------:R-:W-:Y:S01]  /*3360*/  @P2 IADD3 R7, P0, R6, R18, RZ ;  /* 0x0000001206072210 */ /* 0x000fe20007f1e0ff */
[----:B------:R-:W-:Y:S01]  /*3370*/  IMAD.IADD R6, R9, 0x1, R12 ;  /* 0x0000000109067824 */ /* 0x000fe200078e020c */
[----:B------:R1:W-:Y:S01]  /*3380*/  STL.64 [R1+0x48], R22 ;  /* 0x0000481601007387 */ /* 0x0003e20000100a00 */
[----:B------:R-:W-:-:S03]  /*3390*/  IMAD.WIDE.U32 R8, R8, 0x30, R22 ;  /* 0x0000003008087825 */ /* 0x000fc600078e0016 */
[----:B------:R-:W3:Y:S04]  /*33a0*/  LDL R17, [R1+0x8] ;  /* 0x0000080001117983 */ /* 0x000ee80000100800 */
[----:B------:R-:W4:Y:S04]  /*33b0*/  LDL R16, [R1+0x10] ;  /* 0x0000100001107983 */ /* 0x000f280000100800 */
[----:B------:R-:W5:Y:S01]  /*33c0*/  LDL R15, [R1+0xc] ;  /* 0x00000c00010f7983 */ /* 0x000f620000100800 */
[----:B------:R-:W-:Y:S01]  /*33d0*/  @P2 IADD3.X R12, R3, R19, R13, P0, !PT ;  /* 0x00000013030c2210 */ /* 0x000fe200007fe40d */
[----:B------:R-:W-:Y:S01]  /*33e0*/  IMAD R3, R6, 0x30, RZ ;  /* 0x0000003006037824 */ /* 0x000fe200078e02ff */
[----:B------:R-:W-:Y:S01]  /*33f0*/  @P2 LEA R6, P0, R7, c[0x0][0x1c8], 0x1 ;  /* 0x0000720007062a11 */ /* 0x000fe200078008ff */
[----:B------:R2:W-:Y:S01]  /*3400*/  @P3 LDGSTS.E.BYPASS.LTC128B.128 [R118+0x14080], [R4.64], !P4 ;  /* 0x1408000004763fae */ /* 0x0005e2000e101d46 */
[----:B------:R-:W-:Y:S01]  /*3410*/  SEL R2, RZ, 0xffffffff, P1 ;  /* 0xffffffffff027807 */ /* 0x000fe20000800000 */
[----:B------:R-:W-:Y:S01]  /*3420*/  IMAD.IADD R3, R9, 0x1, R3 ;  /* 0x0000000109037824 */ /* 0x000fe200078e0203 */
[----:B------:R-:W-:Y:S01]  /*3430*/  @P2 LEA.HI.X R7, R7, c[0x0][0x1cc], R12, 0x1, P0 ;  /* 0x0000730007072a11 */ /* 0x000fe200000f0c0c */
[----:B------:R2:W-:Y:S01]  /*3440*/  @P3 LDGSTS.E.BYPASS.LTC128B.128 [R118+0x15880], [R4.64+0x80], !P1 ;  /* 0x1588008004763fae */ /* 0x0005e2000c901d46 */
[----:B------:R-:W-:Y:S01]  /*3450*/  LEA R12, P0, R8, c[0x0][0x1f8], 0x1 ;  /* 0x00007e00080c7a11 */ /* 0x000fe200078008ff */
[----:B------:R-:W-:Y:S01]  /*3460*/  IMAD.SHL.U32 R2, R2, 0x2, RZ ;  /* 0x0000000202027824 */ /* 0x000fe200078e00ff */
[----:B------:R-:W-:Y:S01]  /*3470*/  IADD3 R242, R135, 0x20, RZ ;  /* 0x0000002087f27810 */ /* 0x000fe20007ffe0ff */
[----:B------:R2:W-:Y:S01]  /*3480*/  @P3 LDGSTS.E.BYPASS.LTC128B.128 [R118+0x17080], [R4.64+0x100], !P6 ;  /* 0x1708010004763fae */ /* 0x0005e2000f101d46 */
[----:B------:R-:W-:Y:S01]  /*3490*/  LEA.HI.X R13, R8, c[0x0][0x1fc], R3, 0x1, P0 ;  /* 0x00007f00080d7a11 */ /* 0x000fe200000f0c03 */
[----:B------:R-:W-:Y:S01]  /*34a0*/  IMAD.MOV.U32 R0, RZ, RZ, 0x40 ;  /* 0x00000040ff007424 */ /* 0x000fe200078e00ff */
[----:B------:R-:W-:Y:S01]  /*34b0*/  BSSY B0, `(.L_x_409) ;  /* 0x000014d000007945 */ /* 0x000fe20003800000 */
[----:B-1----:R-:W1:Y:S04]  /*34c0*/  S2R R22, SR_TID.X ;  /* 0x0000000000167919 */ /* 0x002e680000002100 */
[----:B------:R-:W2:Y:S01]  /*34d0*/  S2R R21, SR_TID.X ;  /* 0x0000000000157919 */ /* 0x000ea20000002100 */
[----:B-1----:R-:W-:-:S02]  /*34e0*/  ISETP.GT.AND P5, PT, R22, 0x7f, PT ;  /* 0x0000007f1600780c */ /* 0x002fc40003fa4270 */
[----:B--2---:R-:W-:-:S04]  /*34f0*/  SHF.R.S32.HI R20, RZ, 0x1f, R21 ;  /* 0x0000001fff147819 */ /* 0x004fc80000011415 */
[----:B------:R-:W-:-:S04]  /*3500*/  LEA.HI R20, R20, R21, RZ, 0x5 ;  /* 0x0000001514147211 */ /* 0x000fc800078f28ff */
[----:B------:R-:W-:-:S03]  /*3510*/  SHF.R.S32.HI R20, RZ, 0x5, R20 ;  /* 0x00000005ff147819 */ /* 0x000fc60000011414 */
[----:B------:R-:W-:Y:S01]  /*3520*/  @!P5 IMAD.MOV.U32 R3, RZ, RZ, c[0x0][0x208] ;  /* 0x00008200ff03d624 */ /* 0x000fe200078e00ff */
[----:B------:R-:W-:Y:S01]  /*3530*/  @P5 LOP3.LUT R123, R123, 0x400, RZ, 0xfc, !PT ;  /* 0x000004007b7b5812 */ /* 0x000fe200078efcff */
[----:B------:R-:W-:Y:S02]  /*3540*/  @!P5 IMAD.MOV.U32 R8, RZ, RZ, c[0x0][0x20c] ;  /* 0x00008300ff08d624 */ /* 0x000fe400078e00ff */
[----:B------:R-:W-:Y:S01]  /*3550*/  IMAD R20, R20, 0x800, R238 ;  /* 0x0000080014147824 */ /* 0x000fe200078e02ee */
[----:B------:R-:W-:Y:S02]  /*3560*/  @!P5 LEA R10, P0, R3, R12, 0x6 ;  /* 0x0000000c030ad211 */ /* 0x000fe400078030ff */
[----:B------:R-:W-:Y:S02]  /*3570*/  LOP3.LUT R123, R123, 0xfffffdff, RZ, 0xc0, !PT ;  /* 0xfffffdff7b7b7812 */ /* 0x000fe400078ec0ff */
[----:B------:R-:W-:Y:S02]  /*3580*/  @!P5 LEA.HI.X R11, R3, R13, R8, 0x6, P0 ;  /* 0x0000000d030bd211 */ /* 0x000fe400000f3408 */
[----:B------:R-:W-:-:S02]  /*3590*/  ISETP.GE.AND P5, PT, R24, c[0x0][0x1d4], PT ;  /* 0x0000750018007a0c */ /* 0x000fc40003fa6270 */
[----:B------:R-:W-:Y:S02]  /*35a0*/  LOP3.LUT P0, RZ, R27, 0x2, RZ, 0xc0, !PT ;  /* 0x000000021bff7812 */ /* 0x000fe4000780c0ff */
[----:B------:R-:W-:Y:S02]  /*35b0*/  SEL R3, RZ, 0x1, P4 ;  /* 0x00000001ff037807 */ /* 0x000fe40002000000 */
[----:B------:R-:W-:-:S04]  /*35c0*/  @P4 LOP3.LUT R123, R123, 0x200, RZ, 0xfc, !PT ;  /* 0x000002007b7b4812 */ /* 0x000fc800078efcff */
[----:B------:R-:W-:-:S03]  /*35d0*/  LOP3.LUT R123, R123, 0xfffffeff, RZ, 0xc0, !PT ;  /* 0xfffffeff7b7b7812 */ /* 0x000fc600078ec0ff */
[----:B------:R1:W-:Y:S01]  /*35e0*/  @P3 LDGSTS.E.BYPASS.LTC128B.128 [R118+0x18880], [R4.64+0x180], !P5 ;  /* 0x1888018004763fae */ /* 0x0003e2000e901d46 */
[----:B------:R-:W-:Y:S02]  /*35f0*/  @P1 LOP3.LUT R123, R123, 0x100, RZ, 0xfc, !PT ;  /* 0x000001007b7b1812 */ /* 0x000fe400078efcff */
[----:B------:R-:W-:Y:S01]  /*3600*/  @P0 IADD3 R242, R135, -0x20, RZ ;  /* 0xffffffe087f20810 */ /* 0x000fe20007ffe0ff */
[----:B------:R2:W-:Y:S01]  /*3610*/  @P2 LDGSTS.E.BYPASS.LTC128B.128 [R118+0x15080], [R6.64], !P4 ;  /* 0x1508000006762fae */ /* 0x0005e2000e101d46 */
[----:B------:R-:W-:Y:S02]  /*3620*/  LOP3.LUT P0, RZ, R27, 0x4, RZ, 0xc0, !PT ;  /* 0x000000041bff7812 */ /* 0x000fe4000780c0ff */
[----:B------:R-:W-:Y:S01]  /*3630*/  LOP3.LUT R123, R123, 0xffffff7f, RZ, 0xc0, !PT ;  /* 0xffffff7f7b7b7812 */ /* 0x000fe200078ec0ff */
[----:B------:R2:W-:Y:S01]  /*3640*/  @P2 LDGSTS.E.BYPASS.LTC128B.128 [R118+0x16880], [R6.64+0x80], !P1 ;  /* 0x1688008006762fae */ /* 0x0005e2000c901d46 */
[----:B------:R-:W-:Y:S02]  /*3650*/  SEL R0, R0, 0xffffffc0, !P0 ;  /* 0xffffffc000007807 */ /* 0x000fe40004000000 */
[----:B------:R-:W-:Y:S01]  /*3660*/  @P6 LOP3.LUT R123, R123, 0x80, RZ, 0xfc, !PT ;  /* 0x000000807b7b6812 */ /* 0x000fe200078efcff */
[----:B------:R2:W-:Y:S01]  /*3670*/  @P2 LDGSTS.E.BYPASS.LTC128B.128 [R118+0x18080], [R6.64+0x100], !P6 ;  /* 0x1808010006762fae */ /* 0x0005e2000f101d46 */
[C---:B------:R-:W-:Y:S01]  /*3680*/  IADD3 R252, R242.reuse, 0x800, RZ ;  /* 0x00000800f2fc7810 */ /* 0x040fe20007ffe0ff */
[--C-:B------:R-:W-:Y:S01]  /*3690*/  IMAD.IADD R237, R135, 0x1, R0.reuse ;  /* 0x0000000187ed7824 */ /* 0x100fe200078e0200 */
[----:B------:R-:W-:Y:S01]  /*36a0*/  LOP3.LUT R123, R123, 0xffffffbf, RZ, 0xc0, !PT ;  /* 0xffffffbf7b7b7812 */ /* 0x000fe200078ec0ff */
[----:B------:R2:W-:Y:S01]  /*36b0*/  @P2 LDGSTS.E.BYPASS.LTC128B.128 [R118+0x19880], [R6.64+0x180], !P5 ;  /* 0x1988018006762fae */ /* 0x0005e2000e901d46 */
[C---:B------:R-:W-:Y:S01]  /*36c0*/  IMAD.IADD R236, R242.reuse, 0x1, R0 ;  /* 0x00000001f2ec7824 */ /* 0x040fe200078e0200 */
[----:B------:R-:W-:-:S02]  /*36d0*/  IADD3 R251, R242, 0x4800, RZ ;  /* 0x00004800f2fb7810 */ /* 0x000fc40007ffe0ff */
[----:B------:R-:W0:Y:S01]  /*36e0*/  LDGDEPBAR ;  /* 0x00000000000079af */ /* 0x000e220000000000 */
[----:B------:R-:W-:Y:S02]  /*36f0*/  @P5 LOP3.LUT R123, R123, 0x40, RZ, 0xfc, !PT ;  /* 0x000000407b7b5812 */ /* 0x000fe400078efcff */
[C---:B------:R-:W-:Y:S02]  /*3700*/  IADD3 R250, R242.reuse, 0x5800, RZ ;  /* 0x00005800f2fa7810 */ /* 0x040fe40007ffe0ff */
[----:B------:R-:W-:Y:S01]  /*3710*/  IADD3 R249, R242, 0x5000, RZ ;  /* 0x00005000f2f97810 */ /* 0x000fe20007ffe0ff */
[----:B------:R-:W-:Y:S01]  /*3720*/  STL [R1+0x14], R123 ;  /* 0x0000147b01007387 */ /* 0x000fe20000100800 */
[----:B-1----:R-:W-:Y:S02]  /*3730*/  LOP3.LUT R4, R2, 0x2, R3, 0xe2, !PT ;  /* 0x0000000202047812 */ /* 0x002fe400078ee203 */
[----:B------:R-:W-:Y:S02]  /*3740*/  SEL R3, RZ, 0x4, P6 ;  /* 0x00000004ff037807 */ /* 0x000fe40003000000 */
[----:B------:R-:W-:-:S02]  /*3750*/  SEL R2, RZ, 0x8, P5 ;  /* 0x00000008ff027807 */ /* 0x000fc40002800000 */
[----:B------:R-:W-:Y:S02]  /*3760*/  IADD3 R248, R242, 0x3000, RZ ;  /* 0x00003000f2f87810 */ /* 0x000fe40007ffe0ff */
[----:B------:R-:W-:Y:S02]  /*3770*/  LOP3.LUT R3, R2, R4, R3, 0xfe, !PT ;  /* 0x0000000402037212 */ /* 0x000fe400078efe03 */
[----:B------:R-:W-:Y:S02]  /*3780*/  IADD3 R2, R14, R122, -R119 ;  /* 0x0000007a0e027210 */ /* 0x000fe40007ffe877 */
[C---:B------:R-:W-:Y:S02]  /*3790*/  LOP3.LUT P3, RZ, R3.reuse, 0x1, RZ, 0xc0, !PT ;  /* 0x0000000103ff7812 */ /* 0x040fe4000786c0ff */
[----:B------:R-:W-:Y:S02]  /*37a0*/  LOP3.LUT P2, RZ, R3, 0x2, RZ, 0xc0, !PT ;  /* 0x0000000203ff7812 */ /* 0x000fe4000784c0ff */
[----:B------:R-:W-:Y:S01]  /*37b0*/  ISETP.LT.OR P0, PT, R2, 0x1, !P3 ;  /* 0x000000010200780c */ /* 0x000fe20005f01670 */
[----:B------:R-:W-:-:S04]  /*37c0*/  DEPBAR.LE SB0, 0x1 ;  /* 0x000080400000791a */ /* 0x000fc80000000000 */
[----:B------:R-:W-:Y:S01]  /*37d0*/  BAR.SYNC.DEFER_BLOCKING 0x0 ;  /* 0x0000000000007b1d */ /* 0x000fe20000010000 */
[----:B------:R-:W-:Y:S02]  /*37e0*/  LOP3.LUT P1, RZ, R3, 0x4, RZ, 0xc0, !PT ;  /* 0x0000000403ff7812 */ /* 0x000fe4000782c0ff */
[C---:B------:R-:W-:Y:S02]  /*37f0*/  IADD3 R247, R242.reuse, 0x4000, RZ ;  /* 0x00004000f2f77810 */ /* 0x040fe40007ffe0ff */
[C---:B------:R-:W-:Y:S02]  /*3800*/  IADD3 R246, R242.reuse, 0x3800, RZ ;  /* 0x00003800f2f67810 */ /* 0x040fe40007ffe0ff */
[C---:B------:R-:W-:Y:S02]  /*3810*/  IADD3 R245, R242.reuse, 0x1800, RZ ;  /* 0x00001800f2f57810 */ /* 0x040fe40007ffe0ff */
[C---:B------:R-:W-:Y:S02]  /*3820*/  IADD3 R244, R242.reuse, 0x2800, RZ ;  /* 0x00002800f2f47810 */ /* 0x040fe40007ffe0ff */
[----:B------:R-:W-:Y:S01]  /*3830*/  IADD3 R243, R242, 0x2000, RZ ;  /* 0x00002000f2f37810 */ /* 0x000fe20007ffe0ff */
[----:B------:R-:W-:Y:S04]  /*3840*/  LDSM.16.M88.4 R160, [R20] ;  /* 0x0000000014a0783b */ /* 0x000fe80000000200 */
[----:B------:R-:W-:Y:S04]  /*3850*/  LDSM.16.M88.4 R188, [R20+0x4000] ;  /* 0x0040000014bc783b */ /* 0x000fe80000000200 */
[----:B------:R-:W-:Y:S04]  /*3860*/  LDSM.16.M88.4 R204, [R20+0x8000] ;  /* 0x0080000014cc783b */ /* 0x000fe80000000200 */
[----:B------:R-:W-:Y:S04]  /*3870*/  LDSM.16.M88.4 R220, [R20+0xc000] ;  /* 0x00c0000014dc783b */ /* 0x000fe80000000200 */
[----:B---3--:R-:W-:Y:S04]  /*3880*/  LDSM.16.M88.4 R164, [R17] ;  /* 0x0000000011a4783b */ /* 0x008fe80000000200 */
[----:B----4-:R-:W-:Y:S04]  /*3890*/  LDSM.16.M88.4 R180, [R16] ;  /* 0x0000000010b4783b */ /* 0x010fe80000000200 */
[----:B-----5:R-:W-:Y:S04]  /*38a0*/  LDSM.16.M88.4 R184, [R15] ;  /* 0x000000000fb8783b */ /* 0x020fe80000000200 */
        /* <DEDUP_REMOVED lines=12> */
[----:B------:R-:W2:Y:S04]  /*3970*/  LDSM.16.M88.4 R16, [R135] ;  /* 0x000000008710783b */ /* 0x000ea80000000200 */
[----:B------:R-:W-:Y:S04]  /*3980*/  LDSM.16.M88.4 R28, [R135+0x800] ;  /* 0x00080000871c783b */ /* 0x000fe80000000200 */
[----:B------:R-:W-:Y:S04]  /*3990*/  LDSM.16.M88.4 R32, [R135+0x1000] ;  /* 0x001000008720783b */ /* 0x000fe80000000200 */
[----:B------:R-:W1:Y:S04]  /*39a0*/  LDSM.16.M88.4 R24, [R242] ;  /* 0x00000000f218783b */ /* 0x000e680000000200 */
[----:B------:R-:W3:Y:S04]  /*39b0*/  LDSM.16.M88.4 R48, [R242+0x800] ;  /* 0x00080000f230783b */ /* 0x000ee80000000200 */
[----:B------:R-:W4:Y:S04]  /*39c0*/  LDSM.16.M88.4 R56, [R242+0x1000] ;  /* 0x00100000f238783b */ /* 0x000f280000000200 */
[----:B------:R-:W-:Y:S01]  /*39d0*/  @!PT LDS RZ, [RZ] ;  /* 0x00000000fffff984 */ /* 0x000fe20000000800 */
[----:B------:R-:W-:Y:S01]  /*39e0*/  @!PT LDS RZ, [RZ] ;  /* 0x00000000fffff984 */ /* 0x000fe20000000800 */
[----:B------:R-:W-:Y:S01]  /*39f0*/  @!PT LDS RZ, [RZ] ;  /* 0x00000000fffff984 */ /* 0x000fe20000000800 */
[----:B------:R5:W-:Y:S01]  /*3a00*/  LDGSTS.E.BYPASS.LTC128B.128 [R118+0x4080], [R12.64], !P0 ;  /* 0x040800000c767fae */ /* 0x000be2000c101d46 */
[----:B------:R-:W-:-:S13]  /*3a10*/  ISETP.LT.OR P0, PT, R2, 0x1, !P2 ;  /* 0x000000010200780c */ /* 0x000fda0005701670 */
[----:B------:R5:W-:Y:S01]  /*3a20*/  LDGSTS.E.BYPASS.LTC128B.128 [R118+0x5880], [R12.64+0x80], !P0 ;  /* 0x058800800c767fae */ /* 0x000be2000c101d46 */
[----:B------:R-:W-:Y:S01]  /*3a30*/  ISETP.LT.OR P0, PT, R2, 0x1, !P1 ;  /* 0x000000010200780c */ /* 0x000fe20004f01670 */
[C---:B--2---:R-:W-:Y:S08]  /*3a40*/  HMMA.16816.F32 R4, R160.reuse, R16, RZ ;  /* 0x00000010a004723c */ /* 0x044ff000000018ff */
[----:B------:R-:W-:Y:S04]  /*3a50*/  HMMA.16816.F32 R16, R160, R18, RZ ;  /* 0x00000012a010723c */ /* 0x000fe800000018ff */
[----:B------:R5:W-:Y:S01]  /*3a60*/  LDGSTS.E.BYPASS.LTC128B.128 [R118+0x7080], [R12.64+0x100], !P0 ;  /* 0x070801000c767fae */ /* 0x000be2000c101d46 */
[----:B------:R-:W-:-:S04]  /*3a70*/  LOP3.LUT P0, RZ, R3, 0x8, RZ, 0xc0, !PT ;  /* 0x0000000803ff7812 */ /* 0x000fc8000780c0ff */
[----:B------:R-:W-:-:S07]  /*3a80*/  ISETP.LT.OR P4, PT, R2, 0x1, !P0 ;  /* 0x000000010200780c */ /* 0x000fce0004781670 */
[C---:B-1----:R-:W-:Y:S06]  /*3a90*/  HMMA.16816.F32 R44, R164.reuse, R24, R4 ;  /* 0x00000018a42c723c */ /* 0x042fec0000001804 */
[----:B------:R5:W-:Y:S01]  /*3aa0*/  LDGSTS.E.BYPASS.LTC128B.128 [R118+0x8880], [R12.64+0x180], !P4 ;  /* 0x088801800c767fae */ /* 0x000be2000e101d46 */
[----:B------:R-:W-:Y:S01]  /*3ab0*/  ISETP.GT.AND P4, PT, R22, 0x7f, PT ;  /* 0x0000007f1600780c */ /* 0x000fe20003f84270 */
[----:B------:R-:W-:Y:S08]  /*3ac0*/  HMMA.16816.F32 R40, R164, R26, R16 ;  /* 0x0000001aa428723c */ /* 0x000ff00000001810 */
[----:B------:R-:W-:Y:S04]  /*3ad0*/  HMMA.16816.F32 R20, R160, R28, RZ ;  /* 0x0000001ca014723c */ /* 0x000fe800000018ff */
[----:B------:R-:W-:-:S02]  /*3ae0*/  @!P4 ISETP.LT.OR P3, PT, R2, 0x21, !P3 ;  /* 0x000000210200c80c */ /* 0x000fc40005f61670 */
[C---:B------:R-:W-:Y:S02]  /*3af0*/  @!P4 ISETP.LT.OR P2, PT, R2.reuse, 0x21, !P2 ;  /* 0x000000210200c80c */ /* 0x040fe40005741670 */
[C---:B------:R-:W-:Y:S01]  /*3b00*/  @!P4 ISETP.LT.OR P1, PT, R2.reuse, 0x21, !P1 ;  /* 0x000000210200c80c */ /* 0x040fe20004f21670 */
[----:B------:R-:W-:Y:S01]  /*3b10*/  HMMA.16816.F32 R4, R160, R30, RZ ;  /* 0x0000001ea004723c */ /* 0x000fe200000018ff */
[----:B------:R-:W-:-:S07]  /*3b20*/  @!P4 ISETP.LT.OR P0, PT, R2, 0x21, !P0 ;  /* 0x000000210200c80c */ /* 0x000fce0004701670 */
[----:B------:R1:W-:Y:S01]  /*3b30*/  @!P4 LDGSTS.E.BYPASS.LTC128B.128 [R118+0x5080], [R10.64], !P3 ;  /* 0x050800000a76cfae */ /* 0x0003e2000d901d46 */
[C---:B------:R-:W-:Y:S03]  /*3b40*/  HMMA.16816.F32 R16, R160.reuse, R32, RZ ;  /* 0x00000020a010723c */ /* 0x040fe600000018ff */
[----:B------:R1:W-:Y:S04]  /*3b50*/  @!P4 LDGSTS.E.BYPASS.LTC128B.128 [R118+0x6880], [R10.64+0x80], !P2 ;  /* 0x068800800a76cfae */ /* 0x0003e8000d101d46 */
[----:B------:R1:W-:Y:S01]  /*3b60*/  @!P4 LDGSTS.E.BYPASS.LTC128B.128 [R118+0x8080], [R10.64+0x100], !P1 ;  /* 0x080801000a76cfae */ /* 0x0003e2000c901d46 */
[----:B------:R-:W-:Y:S03]  /*3b70*/  HMMA.16816.F32 R24, R160, R34, RZ ;  /* 0x00000022a018723c */ /* 0x000fe600000018ff */
[----:B------:R1:W-:Y:S01]  /*3b80*/  @!P4 LDGSTS.E.BYPASS.LTC128B.128 [R118+0x9880], [R10.64+0x180], !P0 ;  /* 0x098801800a76cfae */ /* 0x0003e2000c101d46 */
[----:B------:R-:W-:-:S03]  /*3b90*/  ISETP.GT.AND P0, PT, R77, R126, PT ;  /* 0x0000007e4d00720c */ /* 0x000fc60003f04270 */
[----:B------:R-:W2:Y:S01]  /*3ba0*/  LDSM.16.M88.4 R36, [R237] ;  /* 0x00000000ed24783b */ /* 0x000ea20000000200 */
[C---:B---3--:R-:W-:Y:S03]  /*3bb0*/  HMMA.16816.F32 R4, R164.reuse, R50, R4 ;  /* 0x00000032a404723c */ /* 0x048fe60000001804 */
[----:B------:R-:W3:Y:S04]  /*3bc0*/  LDSM.16.M88.4 R52, [R237+0x800] ;  /* 0x00080000ed34783b */ /* 0x000ee80000000200 */
[----:B------:R-:W3:Y:S04]  /*3bd0*/  LDSM.16.M88.4 R32, [R237+0x1000] ;  /* 0x00100000ed20783b */ /* 0x000ee80000000200 */
[----:B------:R-:W3:Y:S04]  /*3be0*/  LDSM.16.M88.4 R60, [R236] ;  /* 0x00000000ec3c783b */ /* 0x000ee80000000200 */
[----:B------:R-:W3:Y:S01]  /*3bf0*/  LDSM.16.M88.4 R68, [R236+0x800] ;  /* 0x00080000ec44783b */ /* 0x000ee20000000200 */
[C---:B----4-:R-:W-:Y:S03]  /*3c00*/  HMMA.16816.F32 R24, R164.reuse, R58, R24 ;  /* 0x0000003aa418723c */ /* 0x050fe60000001818 */
[----:B------:R-:W-:Y:S04]  /*3c10*/  LDSM.16.M88.4 R64, [R135+0x2000] ;  /* 0x002000008740783b */ /* 0x000fe80000000200 */
[----:B------:R-:W0:Y:S01]  /*3c20*/  LDGDEPBAR ;  /* 0x00000000000079af */ /* 0x000e220000000000 */
[C---:B-1----:R-:W-:Y:S03]  /*3c30*/  HMMA.16816.F32 R8, R164.reuse, R48, R20 ;  /* 0x00000030a408723c */ /* 0x042fe60000001814 */
[----:B------:R-:W-:Y:S05]  /*3c40*/  LDSM.16.M88.4 R48, [R242+0x1800] ;  /* 0x00180000f230783b */ /* 0x000fea0000000200 */
[----:B------:R-:W-:Y:S01]  /*3c50*/  HMMA.16816.F32 R20, R164, R56, R16 ;  /* 0x00000038a414723c */ /* 0x000fe20000001810 */
[----:B------:R-:W1:Y:S04]  /*3c60*/  LDSM.16.M88.4 R16, [R236+0x1000] ;  /* 0x00100000ec10783b */ /* 0x000e680000000200 */
[----:B------:R-:W-:Y:S03]  /*3c70*/  LDSM.16.M88.4 R56, [R242+0x2000] ;  /* 0x00200000f238783b */ /* 0x000fe60000000200 */
[C---:B--2---:R-:W-:Y:S01]  /*3c80*/  HMMA.16816.F32 R28, R180.reuse, R36, R44 ;  /* 0x00000024b41c723c */ /* 0x044fe2000000182c */
[----:B------:R-:W2:Y:S07]  /*3c90*/  LDSM.16.M88.4 R44, [R135+0x1800] ;  /* 0x00180000872c783b */ /* 0x000eae0000000200 */
[C---:B------:R-:W-:Y:S01]  /*3ca0*/  HMMA.16816.F32 R36, R180.reuse, R38, R40 ;  /* 0x00000026b424723c */ /* 0x040fe20000001828 */
[----:B------:R-:W4:Y:S07]  /*3cb0*/  LDSM.16.M88.4 R40, [R135+0x2800] ;  /* 0x002800008728783b */ /* 0x000f2e0000000200 */
[C---:B---3--:R-:W-:Y:S08]  /*3cc0*/  HMMA.16816.F32 R8, R180.reuse, R52, R8 ;  /* 0x00000034b408723c */ /* 0x048ff00000001808 */
[C---:B------:R-:W-:Y:S01]  /*3cd0*/  HMMA.16816.F32 R4, R180.reuse, R54, R4 ;  /* 0x00000036b404723c */ /* 0x040fe20000001804 */
[----:B------:R-:W-:Y:S07]  /*3ce0*/  LDSM.16.M88.4 R52, [R236+0x1800] ;  /* 0x00180000ec34783b */ /* 0x000fee0000000200 */
[C---:B------:R-:W-:Y:S08]  /*3cf0*/  HMMA.16816.F32 R20, R180.reuse, R32, R20 ;  /* 0x00000020b414723c */ /* 0x040ff00000001814 */
[----:B------:R-:W-:Y:S01]  /*3d00*/  HMMA.16816.F32 R24, R180, R34, R24 ;  /* 0x00000022b418723c */ /* 0x000fe20000001818 */
[----:B------:R-:W3:Y:S07]  /*3d10*/  LDSM.16.M88.4 R32, [R242+0x2800] ;  /* 0x00280000f220783b */ /* 0x000eee0000000200 */
[C---:B------:R-:W-:Y:S08]  /*3d20*/  HMMA.16816.F32 R28, R184.reuse, R60, R28 ;  /* 0x0000003cb81c723c */ /* 0x040ff0000000181c */
[C---:B------:R-:W-:Y:S01]  /*3d30*/  HMMA.16816.F32 R36, R184.reuse, R62, R36 ;  /* 0x0000003eb824723c */ /* 0x040fe20000001824 */
[----:B------:R-:W-:Y:S07]  /*3d40*/  LDSM.16.M88.4 R60, [R135+0x3800] ;  /* 0x00380000873c783b */ /* 0x000fee0000000200 */
[C---:B------:R-:W-:Y:S08]  /*3d50*/  HMMA.16816.F32 R8, R184.reuse, R68, R8 ;  /* 0x00000044b808723c */ /* 0x040ff00000001808 */
[C---:B------:R-:W-:Y:S01]  /*3d60*/  HMMA.16816.F32 R4, R184.reuse, R70, R4 ;  /* 0x00000046b804723c */ /* 0x040fe20000001804 */
[----:B------:R-:W-:Y:S07]  /*3d70*/  LDSM.16.M88.4 R68, [R237+0x2000] ;  /* 0x00200000ed44783b */ /* 0x000fee0000000200 */
[C---:B-1----:R-:W-:Y:S08]  /*3d80*/  HMMA.16816.F32 R20, R184.reuse, R16, R20 ;  /* 0x00000010b814723c */ /* 0x042ff00000001814 */
[----:B------:R-:W-:Y:S08]  /*3d90*/  HMMA.16816.F32 R24, R184, R18, R24 ;  /* 0x00000012b818723c */ /* 0x000ff00000001818 */
[C---:B--2---:R-:W-:Y:S08]  /*3da0*/  HMMA.16816.F32 R28, R188.reuse, R44, R28 ;  /* 0x0000002cbc1c723c */ /* 0x044ff0000000181c */
[C---:B------:R-:W-:Y:S01]  /*3db0*/  HMMA.16816.F32 R36, R188.reuse, R46, R36 ;  /* 0x0000002ebc24723c */ /* 0x040fe20000001824 */
[----:B------:R-:W1:Y:S07]  /*3dc0*/  LDSM.16.M88.4 R44, [R237+0x1800] ;  /* 0x00180000ed2c783b */ /* 0x000e6e0000000200 */
[C---:B------:R-:W-:Y:S08]  /*3dd0*/  HMMA.16816.F32 R16, R188.reuse, R64, R8 ;  /* 0x00000040bc10723c */ /* 0x040ff00000001808 */
[C---:B------:R-:W-:Y:S01]  /*3de0*/  HMMA.16816.F32 R8, R188.reuse, R66, R4 ;  /* 0x00000042bc08723c */ /* 0x040fe20000001804 */
[----:B------:R-:W-:Y:S07]  /*3df0*/  LDSM.16.M88.4 R64, [R236+0x2000] ;  /* 0x00200000ec40783b */ /* 0x000fee0000000200 */
[C---:B----4-:R-:W-:Y:S08]  /*3e00*/  HMMA.16816.F32 R4, R188.reuse, R40, R20 ;  /* 0x00000028bc04723c */ /* 0x050ff00000001814 */
[----:B------:R-:W-:Y:S01]  /*3e10*/  HMMA.16816.F32 R24, R188, R42, R24 ;  /* 0x0000002abc18723c */ /* 0x000fe20000001818 */
[----:B------:R-:W2:Y:S07]  /*3e20*/  LDSM.16.M88.4 R40, [R237+0x2800] ;  /* 0x00280000ed28783b */ /* 0x000eae0000000200 */
[C---:B------:R-:W-:Y:S08]  /*3e30*/  HMMA.16816.F32 R28, R192.reuse, R48, R28 ;  /* 0x00000030c01c723c */ /* 0x040ff0000000181c */
[C---:B------:R-:W-:Y:S01]  /*3e40*/  HMMA.16816.F32 R36, R192.reuse, R50, R36 ;  /* 0x00000032c024723c */ /* 0x040fe20000001824 */
[----:B------:R-:W4:Y:S07]  /*3e50*/  LDSM.16.M88.4 R48, [R135+0x3000] ;  /* 0x003000008730783b */ /* 0x000f2e0000000200 */
[C---:B------:R-:W-:Y:S08]  /*3e60*/  HMMA.16816.F32 R20, R192.reuse, R56, R16 ;  /* 0x00000038c014723c */ /* 0x040ff00000001810 */
[C---:B------:R-:W-:Y:S01]  /*3e70*/  HMMA.16816.F32 R16, R192.reuse, R58, R8 ;  /* 0x0000003ac010723c */ /* 0x040fe20000001808 */
[----:B------:R-:W-:Y:S07]  /*3e80*/  LDSM.16.M88.4 R56, [R242+0x3800] ;  /* 0x00380000f238783b */ /* 0x000fee0000000200 */
[C---:B---3--:R-:W-:Y:S08]  /*3e90*/  HMMA.16816.F32 R8, R192.reuse, R32, R4 ;  /* 0x00000020c008723c */ /* 0x048ff00000001804 */
[----:B------:R-:W-:Y:S08]  /*3ea0*/  HMMA.16816.F32 R4, R192, R34, R24 ;  /* 0x00000022c004723c */ /* 0x000ff00000001818 */
[C---:B-1----:R-:W-:Y:S08]  /*3eb0*/  HMMA.16816.F32 R28, R196.reuse, R44, R28 ;  /* 0x0000002cc41c723c */ /* 0x042ff0000000181c */
[C---:B------:R-:W-:Y:S01]  /*3ec0*/  HMMA.16816.F32 R36, R196.reuse, R46, R36 ;  /* 0x0000002ec424723c */ /* 0x040fe20000001824 */
[----:B------:R-:W1:Y:S07]  /*3ed0*/  LDSM.16.M88.4 R44, [R236+0x2800] ;  /* 0x00280000ec2c783b */ /* 0x000e6e0000000200 */
[C---:B------:R-:W-:Y:S08]  /*3ee0*/  HMMA.16816.F32 R24, R196.reuse, R68, R20 ;  /* 0x00000044c418723c */ /* 0x040ff00000001814 */
[C---:B------:R-:W-:Y:S08]  /*3ef0*/  HMMA.16816.F32 R20, R196.reuse, R70, R16 ;  /* 0x00000046c414723c */ /* 0x040ff00000001810 */
[C---:B--2---:R-:W-:Y:S08]  /*3f00*/  HMMA.16816.F32 R16, R196.reuse, R40, R8 ;  /* 0x00000028c410723c */ /* 0x044ff00000001808 */
[----:B------:R-:W-:Y:S01]  /*3f10*/  HMMA.16816.F32 R8, R196, R42, R4 ;  /* 0x0000002ac408723c */ /* 0x000fe20000001804 */
[----:B------:R-:W-:Y:S07]  /*3f20*/  LDSM.16.M88.4 R40, [R135+0x4000] ;  /* 0x004000008728783b */ /* 0x000fee0000000200 */
[C---:B------:R-:W-:Y:S08]  /*3f30*/  HMMA.16816.F32 R4, R200.reuse, R52, R28 ;  /* 0x00000034c804723c */ /* 0x040ff0000000181c */
[C---:B------:R-:W-:Y:S01]  /*3f40*/  HMMA.16816.F32 R36, R200.reuse, R54, R36 ;  /* 0x00000036c824723c */ /* 0x040fe20000001824 */
[----:B------:R-:W2:Y:S07]  /*3f50*/  LDSM.16.M88.4 R52, [R242+0x3000] ;  /* 0x00300000f234783b */ /* 0x000eae0000000200 */
[----:B------:R-:W-:Y:S08]  /*3f60*/  HMMA.16816.F32 R32, R200, R64, R24 ;  /* 0x00000040c820723c */ /* 0x000ff00000001818 */
[----:B----4-:R-:W-:Y:S08]  /*3f70*/  HMMA.16816.F32 R4, R204, R48, R4 ;  /* 0x00000030cc04723c */ /* 0x010ff00000001804 */
[C---:B-1----:R-:W-:Y:S08]  /*3f80*/  HMMA.16816.F32 R24, R200.reuse, R44, R16 ;  /* 0x0000002cc818723c */ /* 0x042ff00000001810 */
[C---:B------:R-:W-:Y:S01]  /*3f90*/  HMMA.16816.F32 R28, R200.reuse, R66, R20 ;  /* 0x00000042c81c723c */ /* 0x040fe20000001814 */
[----:B------:R-:W-:Y:S07]  /*3fa0*/  LDSM.16.M88.4 R64, [R237+0x4000] ;  /* 0x00400000ed40783b */ /* 0x000fee0000000200 */
[----:B------:R-:W-:Y:S01]  /*3fb0*/  HMMA.16816.F32 R16, R200, R46, R8 ;  /* 0x0000002ec810723c */ /* 0x000fe20000001808 */
[----:B------:R-:W-:Y:S07]  /*3fc0*/  LDSM.16.M88.4 R44, [R242+0x4000] ;  /* 0x00400000f22c783b */ /* 0x000fee0000000200 */
[C---:B------:R-:W-:Y:S01]  /*3fd0*/  HMMA.16816.F32 R8, R204.reuse, R50, R36 ;  /* 0x00000032cc08723c */ /* 0x040fe20000001824 */
[----:B------:R-:W1:Y:S07]  /*3fe0*/  LDSM.16.M88.4 R48, [R237+0x3000] ;  /* 0x00300000ed30783b */ /* 0x000e6e0000000200 */
[----:B------:R-:W-:Y:S08]  /*3ff0*/  HMMA.16816.F32 R20, R204, R60, R32 ;  /* 0x0000003ccc14723c */ /* 0x000ff00000001820 */
[----:B--2---:R-:W-:Y:S08]  /*4000*/  HMMA.16816.F32 R4, R208, R52, R4 ;  /* 0x00000034d004723c */ /* 0x004ff00000001804 */
[C---:B------:R-:W-:Y:S01]  /*4010*/  HMMA.16816.F32 R32, R204.reuse, R62, R28 ;  /* 0x0000003ecc20723c */ /* 0x040fe2000000181c */
[----:B------:R-:W-:Y:S07]  /*4020*/  LDSM.16.M88.4 R60, [R135+0x5800] ;  /* 0x00580000873c783b */ /* 0x000fee0000000200 */
[C---:B------:R-:W-:Y:S08]  /*4030*/  HMMA.16816.F32 R28, R204.reuse, R40, R24 ;  /* 0x00000028cc1c723c */ /* 0x040ff00000001818 */
[----:B------:R-:W-:Y:S01]  /*4040*/  HMMA.16816.F32 R36, R204, R42, R16 ;  /* 0x0000002acc24723c */ /* 0x000fe20000001810 */
[----:B------:R-:W2:Y:S07]  /*4050*/  LDSM.16.M88.4 R40, [R236+0x3000] ;  /* 0x00300000ec28783b */ /* 0x000eae0000000200 */
[C---:B------:R-:W-:Y:S01]  /*4060*/  HMMA.16816.F32 R8, R208.reuse, R54, R8 ;  /* 0x00000036d008723c */ /* 0x040fe20000001808 */
[----:B------:R-:W-:Y:S07]  /*4070*/  LDSM.16.M88.4 R52, [R236+0x4800] ;  /* 0x00480000ec34783b */ /* 0x000fee0000000200 */
[----:B------:R-:W-:Y:S01]  /*4080*/  HMMA.16816.F32 R16, R208, R56, R20 ;  /* 0x00000038d010723c */ /* 0x000fe20000001814 */
[----:B------:R-:W3:Y:S07]  /*4090*/  LDSM.16.M88.4 R20, [R237+0x3800] ;  /* 0x00380000ed14783b */ /* 0x000eee0000000200 */
[----:B-1----:R-:W-:Y:S08]  /*40a0*/  HMMA.16816.F32 R4, R212, R48, R4 ;  /* 0x00000030d404723c */ /* 0x002ff00000001804 */
[C---:B------:R-:W-:Y:S08]  /*40b0*/  HMMA.16816.F32 R28, R208.reuse, R44, R28 ;  /* 0x0000002cd01c723c */ /* 0x040ff0000000181c */
[----:B------:R-:W-:Y:S01]  /*40c0*/  HMMA.16816.F32 R72, R208, R46, R36 ;  /* 0x0000002ed048723c */ /* 0x000fe20000001824 */
[----:B------:R-:W1:Y:S04]  /*40d0*/  LDSM.16.M88.4 R44, [R135+0x4800] ;  /* 0x00480000872c783b */ /* 0x000e680000000200 */
[----:B------:R-:W-:Y:S03]  /*40e0*/  LDSM.16.M88.4 R36, [R237+0x4800] ;  /* 0x00480000ed24783b */ /* 0x000fe60000000200 */
[----:B------:R-:W-:Y:S01]  /*40f0*/  HMMA.16816.F32 R8, R212, R50, R8 ;  /* 0x00000032d408723c */ /* 0x000fe20000001808 */
[----:B------:R-:W-:Y:S07]  /*4100*/  LDSM.16.M88.4 R48, [R242+0x5000] ;  /* 0x00500000f230783b */ /* 0x000fee0000000200 */
[----:B------:R-:W-:Y:S01]  /*4110*/  HMMA.16816.F32 R24, R208, R58, R32 ;  /* 0x0000003ad018723c */ /* 0x000fe20000001820 */
[----:B------:R-:W4:Y:S04]  /*4120*/  LDSM.16.M88.4 R32, [R236+0x3800] ;  /* 0x00380000ec20783b */ /* 0x000f280000000200 */
[----:B------:R-:W-:Y:S03]  /*4130*/  LDSM.16.M88.4 R56, [R135+0x5000] ;  /* 0x005000008738783b */ /* 0x000fe60000000200 */
[----:B--2---:R-:W-:Y:S08]  /*4140*/  HMMA.16816.F32 R4, R216, R40, R4 ;  /* 0x00000028d804723c */ /* 0x004ff00000001804 */
[C---:B------:R-:W-:Y:S01]  /*4150*/  HMMA.16816.F32 R68, R212.reuse, R64, R28 ;  /* 0x00000040d444723c */ /* 0x040fe2000000181c */
[----:B------:R-:W2:Y:S07]  /*4160*/  LDSM.16.M88.4 R28, [R242+0x4800] ;  /* 0x00480000f21c783b */ /* 0x000eae0000000200 */
[----:B---3--:R-:W-:Y:S08]  /*4170*/  HMMA.16816.F32 R16, R212, R20, R16 ;  /* 0x00000014d410723c */ /* 0x008ff00000001810 */
[----:B------:R-:W-:Y:S01]  /*4180*/  HMMA.16816.F32 R8, R216, R42, R8 ;  /* 0x0000002ad808723c */ /* 0x000fe20000001808 */
[----:B------:R-:W3:Y:S07]  /*4190*/  LDSM.16.M88.4 R40, [R236+0x4000] ;  /* 0x00400000ec28783b */ /* 0x000eee0000000200 */
[----:B-1----:R-:W-:Y:S08]  /*41a0*/  HMMA.16816.F32 R4, R220, R44, R4 ;  /* 0x0000002cdc04723c */ /* 0x002ff00000001804 */
[----:B------:R-:W-:Y:S08]  /*41b0*/  HMMA.16816.F32 R20, R212, R22, R24 ;  /* 0x00000016d414723c */ /* 0x000ff00000001818 */
[----:B----4-:R-:W-:Y:S08]  /*41c0*/  HMMA.16816.F32 R16, R216, R32, R16 ;  /* 0x00000020d810723c */ /* 0x010ff00000001810 */
[----:B------:R-:W-:Y:S01]  /*41d0*/  HMMA.16816.F32 R8, R220, R46, R8 ;  /* 0x0000002edc08723c */ /* 0x000fe20000001808 */
[----:B------:R-:W-:Y:S07]  /*41e0*/  LDSM.16.M88.4 R44, [R236+0x5000] ;  /* 0x00500000ec2c783b */ /* 0x000fee0000000200 */
[----:B--2---:R-:W-:Y:S08]  /*41f0*/  HMMA.16816.F32 R4, R224, R28, R4 ;  /* 0x0000001ce004723c */ /* 0x004ff00000001804 */
[----:B------:R-:W-:Y:S08]  /*4200*/  HMMA.16816.F32 R32, R216, R34, R20 ;  /* 0x00000022d820723c */ /* 0x000ff00000001814 */
[----:B------:R-:W-:Y:S08]  /*4210*/  HMMA.16816.F32 R24, R220, R56, R16 ;  /* 0x00000038dc18723c */ /* 0x000ff00000001810 */
[----:B------:R-:W-:Y:S08]  /*4220*/  HMMA.16816.F32 R16, R224, R30, R8 ;  /* 0x0000001ee010723c */ /* 0x000ff00000001808 */
[----:B------:R-:W-:Y:S01]  /*4230*/  HMMA.16816.F32 R8, R212, R66, R72 ;  /* 0x00000042d408723c */ /* 0x000fe20000001848 */
[----:B------:R-:W1:Y:S07]  /*4240*/  LDSM.16.M88.4 R64, [R237+0x5000] ;  /* 0x00500000ed40783b */ /* 0x000e6e0000000200 */
[----:B------:R-:W-:Y:S08]  /*4250*/  HMMA.16816.F32 R4, R228, R36, R4 ;  /* 0x00000024e404723c */ /* 0x000ff00000001804 */
[----:B---3--:R-:W-:Y:S08]  /*4260*/  HMMA.16816.F32 R20, R216, R40, R68 ;  /* 0x00000028d814723c */ /* 0x008ff00000001844 */
[----:B------:R-:W-:Y:S01]  /*4270*/  HMMA.16816.F32 R32, R220, R58, R32 ;  /* 0x0000003adc20723c */ /* 0x000fe20000001820 */
[----:B------:R-:W2:Y:S07]  /*4280*/  LDSM.16.M88.4 R56, [R242+0x5800] ;  /* 0x00580000f238783b */ /* 0x000eae0000000200 */
[----:B------:R-:W-:Y:S08]  /*4290*/  HMMA.16816.F32 R24, R224, R48, R24 ;  /* 0x00000030e018723c */ /* 0x000ff00000001818 */
[----:B------:R-:W-:Y:S08]  /*42a0*/  HMMA.16816.F32 R28, R228, R38, R16 ;  /* 0x00000026e41c723c */ /* 0x000ff00000001810 */
[----:B------:R-:W-:Y:S08]  /*42b0*/  HMMA.16816.F32 R36, R232, R52, R4 ;  /* 0x00000034e824723c */ /* 0x000ff00000001804 */
[----:B------:R-:W-:Y:S01]  /*42c0*/  HMMA.16816.F32 R8, R216, R42, R8 ;  /* 0x0000002ad808723c */ /* 0x000fe20000001808 */
[----:B------:R-:W3:Y:S07]  /*42d0*/  LDSM.16.M88.4 R40, [R237+0x5800] ;  /* 0x00580000ed28783b */ /* 0x000eee0000000200 */
[----:B------:R-:W-:Y:S08]  /*42e0*/  HMMA.16816.F32 R4, R220, R60, R20 ;  /* 0x0000003cdc04723c */ /* 0x000ff00000001814 */
[----:B------:R-:W-:Y:S01]  /*42f0*/  HMMA.16816.F32 R16, R224, R50, R32 ;  /* 0x00000032e010723c */ /* 0x000fe20000001820 */
[----:B------:R-:W-:Y:S01]  /*4300*/  FMUL.FTZ R0, R36, c[0x0][0x320] ;  /* 0x0000c80024007a20 */ /* 0x000fe20000410000 */
[----:B------:R-:W4:Y:S01]  /*4310*/  LDSM.16.M88.4 R32, [R236+0x5800] ;  /* 0x00580000ec20783b */ /* 0x000f220000000200 */
[----:B------:R-:W-:-:S04]  /*4320*/  DEPBAR.LE SB0, 0x0 ;  /* 0x000080000000791a */ /* 0x000fc80000000000 */
[----:B------:R2:W2:Y:S01]  /*4330*/  MUFU.TANH R51, R0 ;  /* 0x0000000000337308 */ /* 0x0004a20000002400 */
[----:B-1----:R-:W-:Y:S08]  /*4340*/  HMMA.16816.F32 R24, R228, R64, R24 ;  /* 0x00000040e418723c */ /* 0x002ff00000001818 */
[----:B------:R-:W-:Y:S01]  /*4350*/  HMMA.16816.F32 R28, R232, R54, R28 ;  /* 0x00000036e81c723c */ /* 0x000fe2000000181c */
[----:B--2---:R-:W-:-:S07]  /*4360*/  FMUL.FTZ R0, R37, c[0x0][0x320] ;  /* 0x0000c80025007a20 */ /* 0x004fce0000410000 */
[----:B------:R-:W-:Y:S01]  /*4370*/  HMMA.16816.F32 R20, R220, R62, R8 ;  /* 0x0000003edc14723c */ /* 0x000fe20000001808 */
[----:B------:R1:W2:Y:S07]  /*4380*/  MUFU.TANH R48, R0 ;  /* 0x0000000000307308 */ /* 0x0002ae0000002400 */
[----:B------:R-:W-:Y:S08]  /*4390*/  HMMA.16816.F32 R8, R224, R56, R4 ;  /* 0x00000038e008723c */ /* 0x000ff00000001804 */
[----:B------:R-:W-:Y:S01]  /*43a0*/  HMMA.16816.F32 R4, R228, R66, R16 ;  /* 0x00000042e404723c */ /* 0x000fe20000001810 */
[----:B-1----:R-:W-:-:S04]  /*43b0*/  FMUL.FTZ R0, R38, c[0x0][0x320] ;  /* 0x0000c80026007a20 */ /* 0x002fc80000410000 */
[----:B------:R1:W1:Y:S03]  /*43c0*/  MUFU.TANH R50, R0 ;  /* 0x0000000000327308 */ /* 0x0002660000002400 */
[----:B------:R-:W-:Y:S08]  /*43d0*/  HMMA.16816.F32 R24, R232, R44, R24 ;  /* 0x0000002ce818723c */ /* 0x000ff00000001818 */
[----:B------:R-:W-:Y:S01]  /*43e0*/  HMMA.16816.F32 R20, R224, R58, R20 ;  /* 0x0000003ae014723c */ /* 0x000fe20000001814 */
[----:B-1----:R-:W-:-:S07]  /*43f0*/  FMUL.FTZ R0, R39, c[0x0][0x320] ;  /* 0x0000c80027007a20 */ /* 0x002fce0000410000 */
[----:B---3--:R-:W-:Y:S01]  /*4400*/  HMMA.16816.F32 R16, R228, R40, R8 ;  /* 0x00000028e410723c */ /* 0x008fe20000001808 */
[----:B------:R1:W3:Y:S07]  /*4410*/  MUFU.TANH R49, R0 ;  /* 0x0000000000317308 */ /* 0x0002ee0000002400 */
[----:B------:R-:W-:Y:S08]  /*4420*/  HMMA.16816.F32 R4, R232, R46, R4 ;  /* 0x0000002ee804723c */ /* 0x000ff00000001804 */
[----:B------:R-:W-:Y:S01]  /*4430*/  HMMA.16816.F32 R8, R228, R42, R20 ;  /* 0x0000002ae408723c */ /* 0x000fe20000001814 */
[----:B-1----:R-:W-:-:S04]  /*4440*/  FMUL.FTZ R0, R28, c[0x0][0x320] ;  /* 0x0000c8001c007a20 */ /* 0x002fc80000410000 */
[----:B------:R1:W1:Y:S03]  /*4450*/  MUFU.TANH R44, R0 ;  /* 0x00000000002c7308 */ /* 0x0002660000002400 */
[----:B----4-:R-:W-:Y:S01]  /*4460*/  HMMA.16816.F32 R16, R232, R32, R16 ;  /* 0x00000020e810723c */ /* 0x010fe20000001810 */
[----:B-1----:R-:W-:-:S04]  /*4470*/  FMUL.FTZ R0, R29, c[0x0][0x320] ;  /* 0x0000c8001d007a20 */ /* 0x002fc80000410000 */
        /* <DEDUP_REMOVED lines=16> */
[----:B-----5:R1:W1:Y:S02]  /*4580*/  MUFU.TANH R13, R0 ;  /* 0x00000000000d7308 */ /* 0x0202640000002400 */
[----:B-1----:R-:W-:-:S06]  /*4590*/  FMUL.FTZ R0, R6, c[0x0][0x320] ;  /* 0x0000c80006007a20 */ /* 0x002fcc0000410000 */
[----:B------:R1:W1:Y:S02]  /*45a0*/  MUFU.TANH R32, R0 ;  /* 0x0000000000207308 */ /* 0x0002640000002400 */
[----:B-1----:R-:W-:Y:S02]  /*45b0*/  FMUL.FTZ R0, R7, c[0x0][0x320] ;  /* 0x0000c80007007a20 */ /* 0x002fe40000410000 */
[----:B------:R-:W-:Y:S04]  /*45c0*/  HMMA.16816.F32 R4, R232, R34, R8 ;  /* 0x00000022e804723c */ /* 0x000fe80000001808 */
[----:B------:R1:W1:Y:S02]  /*45d0*/  MUFU.TANH R31, R0 ;  /* 0x00000000001f7308 */ /* 0x0002640000002400 */
[----:B-1----:R-:W-:-:S06]  /*45e0*/  FMUL.FTZ R0, R16, c[0x0][0x320] ;  /* 0x0000c80010007a20 */ /* 0x002fcc0000410000 */
[----:B------:R1:W1:Y:S11]  /*45f0*/  MUFU.TANH R26, R0 ;  /* 0x00000000001a7308 */ /* 0x0002760000002400 */
[----:B------:R-:W-:Y:S01]  /*4600*/  @!UPT UIADD3 URZ, URZ, URZ, URZ ;  /* 0x0000003f3f3ff290 */ /* 0x000fe2000fffe03f */
[----:B------:R-:W-:Y:S02]  /*4610*/  FMUL.FTZ R2, R6, c[0x0][0x320] ;  /* 0x0000c80006027a20 */ /* 0x000fe40000410000 */
[----:B------:R-:W-:Y:S02]  /*4620*/  FMUL.FTZ R3, R7, c[0x0][0x320] ;  /* 0x0000c80007037a20 */ /* 0x000fe40000410000 */
[----:B------:R-:W2:Y:S01]  /*4630*/  MUFU.TANH R28, R2 ;  /* 0x00000002001c7308 */ /* 0x000ea20000002400 */
[----:B-1----:R-:W-:-:S07]  /*4640*/  FMUL.FTZ R0, R17, c[0x0][0x320] ;  /* 0x0000c80011007a20 */ /* 0x002fce0000410000 */
[----:B------:R-:W1:Y:S08]  /*4650*/  MUFU.TANH R27, R3 ;  /* 0x00000003001b7308 */ /* 0x000e700000002400 */
[----:B------:R5:W1:Y:S02]  /*4660*/  MUFU.TANH R25, R0 ;  /* 0x0000000000197308 */ /* 0x000a640000002400 */
[----:B-----5:R-:W-:-:S06]  /*4670*/  FMUL.FTZ R0, R18, c[0x0][0x320] ;  /* 0x0000c80012007a20 */ /* 0x020fcc0000410000 */
[----:B------:R5:W1:Y:S02]  /*4680*/  MUFU.TANH R30, R0 ;  /* 0x00000000001e7308 */ /* 0x000a640000002400 */
[----:B-----5:R-:W-:-:S06]  /*4690*/  FMUL.FTZ R0, R19, c[0x0][0x320] ;  /* 0x0000c80013007a20 */ /* 0x020fcc0000410000 */
[----:B------:R5:W1:Y:S02]  /*46a0*/  MUFU.TANH R29, R0 ;  /* 0x00000000001d7308 */ /* 0x000a640000002400 */
[----:B-----5:R-:W-:-:S06]  /*46b0*/  FMUL.FTZ R0, R4, c[0x0][0x320] ;  /* 0x0000c80004007a20 */ /* 0x020fcc0000410000 */
[----:B------:R5:W1:Y:S02]  /*46c0*/  MUFU.TANH R11, R0 ;  /* 0x00000000000b7308 */ /* 0x000a640000002400 */
[----:B-----5:R-:W-:-:S06]  /*46d0*/  FMUL.FTZ R0, R5, c[0x0][0x320] ;  /* 0x0000c80005007a20 */ /* 0x020fcc0000410000 */
[----:B------:R5:W1:Y:S02]  /*46e0*/  MUFU.TANH R24, R0 ;  /* 0x0000000000187308 */ /* 0x000a640000002400 */
[----:B-----5:R-:W-:-:S05]  /*46f0*/  IADD3 R0, R242, 0x1000, RZ ;  /* 0x00001000f2007810 */ /* 0x020fca0007ffe0ff */
[----:B------:R1:W-:Y:S04]  /*4700*/  STL [R1], R0 ;  /* 0x0000000001007387 */ /* 0x0003e80000100800 */
[----:B------:R-:W-:Y:S06]  /*4710*/  BAR.SYNC.DEFER_BLOCKING 0x0 ;  /* 0x0000000000007b1d */ /* 0x000fec0000010000 */
[----:B------:R-:W-:Y:S05]  /*4720*/  @!P0 BRA `(.L_x_410) ;  /* 0x0000025000008947 */ /* 0x000fea0003800000 */
[----:B--234-:R-:W-:Y:S02]  /*4730*/  IADD3 R4, -R119, 0x30, RZ ;  /* 0x0000003077047810 */ /* 0x01cfe40007ffe1ff */
[----:B-1----:R-:W-:-:S02]  /*4740*/  IADD3 R0, R134, -0x2, RZ ;  /* 0xfffffffe86007810 */ /* 0x002fc40007ffe0ff */
[----:B------:R-:W-:Y:S02]  /*4750*/  ISETP.GE.AND P0, PT, R4, 0x21, PT ;  /* 0x000000210400780c */ /* 0x000fe40003f06270 */
[----:B------:R-:W-:Y:S02]  /*4760*/  SHF.R.S32.HI R2, RZ, 0x1f, R0 ;  /* 0x0000001fff027819 */ /* 0x000fe40000011400 */
[C---:B------:R-:W-:Y:S02]  /*4770*/  LOP3.LUT P3, RZ, R123.reuse, 0x200, RZ, 0xc0, !PT ;  /* 0x000002007bff7812 */ /* 0x040fe4000786c0ff */
[----:B------:R-:W-:Y:S01]  /*4780*/  LOP3.LUT P4, RZ, R123, 0x100, RZ, 0xc0, !PT ;  /* 0x000001007bff7812 */ /* 0x000fe2000788c0ff */
[----:B------:R-:W-:-:S04]  /*4790*/  IMAD R2, R2, c[0x0][0x1e0], RZ ;  /* 0x0000780002027a24 */ /* 0x000fc800078e02ff */
[----:B------:R-:W-:Y:S02]  /*47a0*/  IMAD R5, R0, c[0x0][0x1e4], R2 ;  /* 0x0000790000057a24 */ /* 0x000fe400078e0202 */
[----:B------:R-:W-:Y:S02]  /*47b0*/  @P0 IMAD.MOV.U32 R6, RZ, RZ, c[0x0][0x1e0] ;  /* 0x00007800ff060624 */ /* 0x000fe400078e00ff */
[----:B------:R-:W-:Y:S02]  /*47c0*/  @P0 IMAD.MOV.U32 R3, RZ, RZ, 0x5 ;  /* 0x00000005ff030424 */ /* 0x000fe400078e00ff */
[----:B------:R-:W-:-:S03]  /*47d0*/  @P0 IMAD.SHL.U32 R2, R6, 0x20, RZ ;  /* 0x0000002006020824 */ /* 0x000fc600078e00ff */
[----:B------:R-:W-:Y:S01]  /*47e0*/  @P0 SHF.L.U64.HI R3, R6, R3, c[0x0][0x1e4] ;  /* 0x0000790006030619 */ /* 0x000fe20000010203 */
[----:B------:R-:W-:-:S04]  /*47f0*/  IMAD.WIDE.U32 R6, R0, c[0x0][0x1e0], RZ ;  /* 0x0000780000067a25 */ /* 0x000fc800078e00ff */
[----:B------:R-:W-:Y:S02]  /*4800*/  IMAD.IADD R0, R7, 0x1, R5 ;  /* 0x0000000107007824 */ /* 0x000fe400078e0205 */
[----:B------:R-:W-:-:S04]  /*4810*/  @P0 IMAD.WIDE.U32 R2, R6, 0x30, R2 ;  /* 0x0000003006020825 */ /* 0x000fc800078e0002 */
[----:B------:R-:W-:Y:S01]  /*4820*/  @P0 IMAD R5, R0, 0x30, RZ ;  /* 0x0000003000050824 */ /* 0x000fe200078e02ff */
[----:B------:R-:W-:-:S04]  /*4830*/  @P0 IADD3 R7, P1, R80, R2, RZ ;  /* 0x0000000250070210 */ /* 0x000fc80007f3e0ff */
[----:B------:R-:W-:Y:S02]  /*4840*/  @P0 IADD3.X R8, R79, R5, R3, P1, !PT ;  /* 0x000000054f080210 */ /* 0x000fe40000ffe403 */
[----:B------:R-:W-:-:S13]  /*4850*/  ISETP.GE.AND P1, PT, R4, 0x1, PT ;  /* 0x000000010400780c */ /* 0x000fda0003f26270 */
[----:B------:R-:W-:-:S04]  /*4860*/  @P1 IMAD.WIDE.U32 R2, R6, 0x30, R78 ;  /* 0x0000003006021825 */ /* 0x000fc800078e004e */
[----:B------:R-:W-:Y:S01]  /*4870*/  @P1 IMAD R0, R0, 0x30, RZ ;  /* 0x0000003000001824 */ /* 0x000fe200078e02ff */
[----:B------:R-:W-:-:S03]  /*4880*/  @P1 LEA R4, P2, R2, c[0x0][0x1c8], 0x1 ;  /* 0x0000720002041a11 */ /* 0x000fc600078408ff */
[----:B------:R-:W-:-:S05]  /*4890*/  @P1 IMAD.IADD R0, R3, 0x1, R0 ;  /* 0x0000000103001824 */ /* 0x000fca00078e0200 */
        /* <DEDUP_REMOVED lines=14> */
.L_x_410:
[----:B--234-:R-:W-:Y:S05]  /*4980*/  BSYNC B0 ;  /* 0x0000000000007941 */ /* 0x01cfea0003800000 */
.L_x_409:
[----:B-1----:R-:W2:Y:S04]  /*4990*/  LDL R0, [R1+0x80] ;  /* 0x0000800001007983 */ /* 0x002ea80000100800 */
[----:B------:R-:W3:Y:S01]  /*49a0*/  LDL R8, [R1+0x2c] ;  /* 0x00002c0001087983 */ /* 0x000ee20000100800 */
[----:B------:R-:W-:Y:S01]  /*49b0*/  ISETP.NE.AND P0, PT, R111, 0x1, PT ;  /* 0x000000016f00780c */ /* 0x000fe20003f05270 */
[----:B------:R-:W-:-:S02]  /*49c0*/  ULDC UR4, c[0x0][0x324] ;  /* 0x0000c90000047ab9 */ /* 0x000fc40000000800 */
[----:B------:R-:W-:Y:S01]  /*49d0*/  ULOP3.LUT UR4, URZ, UR4, URZ, 0x33, !UPT ;  /* 0x000000043f047292 */ /* 0x000fe2000f8e333f */
[----:B------:R-:W0:Y:S01]  /*49e0*/  LDGDEPBAR ;  /* 0x00000000000079af */ /* 0x000e220000000000 */
[----:B--2---:R-:W-:-:S08]  /*49f0*/  IMAD.IADD R0, R0, 0x1, R115 ;  /* 0x0000000100007824 */ /* 0x004fd000078e0273 */
[----:B------:R-:W-:Y:S01]  /*4a00*/  @P0 IMAD.HI.U32 R2, R0, c[0x0][0x2c8], RZ ;  /* 0x0000b20000020a27 */ /* 0x000fe200078e00ff */
[----:B---3--:R-:W-:-:S03]  /*4a10*/  IADD3 R7, -R8, R76, RZ ;  /* 0x0000004c08077210 */ /* 0x008fc60007ffe1ff */
[----:B------:R-:W-:Y:S01]  /*4a20*/  IMAD.MOV.U32 R4, RZ, RZ, R0 ;  /* 0x000000ffff047224 */ /* 0x000fe200078e0000 */
[----:B------:R-:W-:Y:S02]  /*4a30*/  @P0 SHF.R.U32.HI R4, RZ, c[0x0][0x2cc], R2 ;  /* 0x0000b300ff040a19 */ /* 0x000fe40000011602 */
[----:B------:R-:W-:Y:S01]  /*4a40*/  IADD3 R0, -R8, 0x1, R76 ;  /* 0x0000000108007810 */ /* 0x000fe20007ffe14c */
[----:B------:R-:W-:Y:S01]  /*4a50*/  IMAD.IADD R8, R14, 0x1, -R8 ;  /* 0x000000010e087824 */ /* 0x000fe200078e0a08 */
[----:B------:R-:W-:Y:S01]  /*4a60*/  ISETP.GE.AND P0, PT, R110, 0x1, PT ;  /* 0x000000016e00780c */ /* 0x000fe20003f06270 */
[----:B------:R-:W1:Y:S02]  /*4a70*/  SHFL.IDX PT, R3, R4, RZ, 0x1c1f ;  /* 0x001c1fff04037589 */ /* 0x000e6400000e0000 */
[----:B------:R-:W-:-:S05]  /*4a80*/  IMAD.IADD R0, R0, 0x1, -R114 ;  /* 0x0000000100007824 */ /* 0x000fca00078e0a72 */
[C---:B------:R-:W-:Y:S02]  /*4a90*/  IADD3 R5, R0.reuse, c[0x0][0x328], RZ ;  /* 0x0000ca0000057a10 */ /* 0x040fe40007ffe0ff */
[----:B------:R-:W-:-:S03]  /*4aa0*/  IADD3 R6, R0, UR4, RZ ;  /* 0x0000000400067c10 */ /* 0x000fc6000fffe0ff */
[----:B-1----:R-:W-:Y:S01]  /*4ab0*/  IMAD.IADD R2, R5, 0x1, R3 ;  /* 0x0000000105027824 */ /* 0x002fe200078e0203 */
[----:B------:R-:W-:-:S04]  /*4ac0*/  IADD3 R0, R6, R3, RZ ;  /* 0x0000000306007210 */ /* 0x000fc80007ffe0ff */
[----:B------:R-:W-:Y:S01]  /*4ad0*/  IMNMX R2, R7, R2, PT ;  /* 0x0000000207027217 */ /* 0x000fe20003800200 */
[----:B------:R-:W-:Y:S05]  /*4ae0*/  @!P0 BRA `(.L_x_411) ;  /* 0x0000012000008947 */ /* 0x000fea0003800000 */
[----:B------:R-:W-:Y:S01]  /*4af0*/  IADD3 R3, -R114, R122, R3 ;  /* 0x0000007a72037210 */ /* 0x000fe20007ffe103 */
[----:B------:R-:W-:Y:S03]  /*4b00*/  BSSY B0, `(.L_x_412) ;  /* 0x000000c000007945 */ /* 0x000fe60003800000 */
[----:B------:R-:W-:-:S13]  /*4b10*/  ISETP.GT.AND P0, PT, R3, -0x1, PT ;  /* 0xffffffff0300780c */ /* 0x000fda0003f04270 */
[----:B------:R-:W-:Y:S05]  /*4b20*/  @P0 BRA `(.L_x_413) ;  /* 0x0000006000000947 */ /* 0x000fea0003800000 */
[----:B------:R-:W-:Y:S02]  /*4b30*/  ISETP.NE.AND P0, PT, R110, 0x1, PT ;  /* 0x000000016e00780c */ /* 0x000fe40003f05270 */
[----:B------:R-:W-:-:S11]  /*4b40*/  LOP3.LUT R3, RZ, R3, RZ, 0x33, !PT ;  /* 0x00000003ff037212 */ /* 0x000fd600078e33ff */
[----:B------:R-:W-:-:S05]  /*4b50*/  @P0 IMAD.HI.U32 R9, R3, c[0x0][0x330], RZ ;  /* 0x0000cc0003090a27 */ /* 0x000fca00078e00ff */
[----:B------:R-:W-:-:S04]  /*4b60*/  @P0 SHF.R.U32.HI R3, RZ, c[0x0][0x334], R9 ;  /* 0x0000cd00ff030a19 */ /* 0x000fc80000011609 */
[----:B------:R-:W-:Y:S01]  /*4b70*/  LOP3.LUT R3, RZ, R3, RZ, 0x33, !PT ;  /* 0x00000003ff037212 */ /* 0x000fe200078e33ff */
[----:B------:R-:W-:Y:S05]  /*4b80*/  BRA `(.L_x_414) ;  /* 0x0000003000007947 */ /* 0x000fea0003800000 */
.L_x_413:
[----:B------:R-:W-:-:S13]  /*4b90*/  ISETP.NE.AND P0, PT, R110, 0x1, PT ;  /* 0x000000016e00780c */ /* 0x000fda0003f05270 */
[----:B------:R-:W-:-:S05]  /*4ba0*/  @P0 IMAD.HI.U32 R9, R3, c[0x0][0x330], RZ ;  /* 0x0000cc0003090a27 */ /* 0x000fca00078e00ff */
[----:B------:R-:W-:Y:S02]  /*4bb0*/  @P0 SHF.R.U32.HI R3, RZ, c[0x0][0x334], R9 ;  /* 0x0000cd00ff030a19 */ /* 0x000fe40000011609 */
.L_x_414:
[----:B------:R-:W-:Y:S05]  /*4bc0*/  BSYNC B0 ;  /* 0x0000000000007941 */ /* 0x000fea0003800000 */
.L_x_412:
[----:B------:R-:W-:-:S05]  /*4bd0*/  IMAD R3, R3, c[0x0][0x32c], R8 ;  /* 0x0000cb0003037a24 */ /* 0x000fca00078e0208 */
[----:B------:R-:W-:Y:S02]  /*4be0*/  IADD3 R9, R3, c[0x0][0x32c], RZ ;  /* 0x0000cb0003097a10 */ /* 0x000fe40007ffe0ff */
[----:B------:R-:W-:Y:S02]  /*4bf0*/  IMNMX R0, R0, R3, !PT ;  /* 0x0000000300007217 */ /* 0x000fe40007800200 */
[----:B------:R-:W-:Y:S02]  /*4c00*/  IMNMX R2, R2, R9, PT ;  /* 0x0000000902027217 */ /* 0x000fe40003800200 */
.L_x_411:
[C---:B------:R-:W-:Y:S01]  /*4c10*/  ISETP.GE.AND P0, PT, R14.reuse, 0x2, PT ;  /* 0x000000020e00780c */ /* 0x040fe20003f06270 */
[----:B------:R-:W1:Y:S01]  /*4c20*/  SHFL.IDX PT, R3, R4, 0x1, 0x1c1f ;  /* 0x003c1f0004037f89 */ /* 0x000e6200000e0000 */
[----:B------:R-:W-:Y:S02]  /*4c30*/  ISETP.GE.AND P1, PT, R14, 0x9, PT ;  /* 0x000000090e00780c */ /* 0x000fe40003f26270 */
[----:B------:R-:W-:Y:S02]  /*4c40*/  P2R R12, PR, RZ, 0x1 ;  /* 0x00000001ff0c7803 */ /* 0x000fe40000000000 */
[----:B------:R-:W-:-:S02]  /*4c50*/  ISETP.GT.AND P0, PT, R0, 0x1, !P0 ;  /* 0x000000010000780c */ /* 0x000fc40004704270 */
[----:B------:R-:W-:Y:S02]  /*4c60*/  P2R R20, PR, RZ, 0x2 ;  /* 0x00000002ff147803 */ /* 0x000fe40000000000 */
[----:B------:R-:W-:Y:S02]  /*4c70*/  ISETP.LT.OR P0, PT, R2, 0x2, P0 ;  /* 0x000000020200780c */ /* 0x000fe40000701670 */
[----:B------:R-:W-:Y:S02]  /*4c80*/  ISETP.GE.AND P6, PT, R14, 0x19, PT ;  /* 0x000000190e00780c */ /* 0x000fe40003fc6270 */
[----:B------:R-:W-:Y:S02]  /*4c90*/  FSEL R10, R48, -INF , !P0 ;  /* 0xff800000300a7808 */ /* 0x000fe40004000000 */
[----:B------:R-:W-:Y:S02]  /*4ca0*/  ISETP.GT.AND P0, PT, R0, 0x8, !P1 ;  /* 0x000000080000780c */ /* 0x000fe40004f04270 */
[----:B------:R-:W-:-:S02]  /*4cb0*/  ISETP.GE.AND P1, PT, R14, 0xa, PT ;  /* 0x0000000a0e00780c */ /* 0x000fc40003f26270 */
[----:B------:R-:W-:Y:S02]  /*4cc0*/  ISETP.LT.OR P0, PT, R2, 0x9, P0 ;  /* 0x000000090200780c */ /* 0x000fe40000701670 */
[----:B------:R-:W-:Y:S02]  /*4cd0*/  P2R R21, PR, RZ, 0x2 ;  /* 0x00000002ff157803 */ /* 0x000fe40000000000 */
[----:B------:R-:W-:Y:S02]  /*4ce0*/  FSEL R19, R44, -INF , !P0 ;  /* 0xff8000002c137808 */ /* 0x000fe40004000000 */
[----:B------:R-:W-:Y:S02]  /*4cf0*/  ISETP.GT.AND P0, PT, R0, 0x9, !P1 ;  /* 0x000000090000780c */ /* 0x000fe40004f04270 */
[----:B------:R-:W-:Y:S02]  /*4d00*/  ISETP.GE.AND P1, PT, R14, 0x11, PT ;  /* 0x000000110e00780c */ /* 0x000fe40003f26270 */
[----:B------:R-:W-:-:S02]  /*4d10*/  ISETP.LT.OR P0, PT, R2, 0xa, P0 ;  /* 0x0000000a0200780c */ /* 0x000fc40000701670 */
[----:B------:R-:W-:Y:S02]  /*4d20*/  P2R R22, PR, RZ, 0x2 ;  /* 0x00000002ff167803 */ /* 0x000fe40000000000 */
[----:B------:R-:W-:Y:S02]  /*4d30*/  FSEL R18, R39, -INF , !P0 ;  /* 0xff80000027127808 */ /* 0x000fe40004000000 */
[----:B------:R-:W-:Y:S02]  /*4d40*/  ISETP.GT.AND P0, PT, R0, 0x10, !P1 ;  /* 0x000000100000780c */ /* 0x000fe40004f04270 */
[----:B------:R-:W-:Y:S02]  /*4d50*/  ISETP.GE.AND P1, PT, R14, 0x12, PT ;  /* 0x000000120e00780c */ /* 0x000fe40003f26270 */
[----:B------:R-:W-:Y:S02]  /*4d60*/  ISETP.LT.OR P0, PT, R2, 0x11, P0 ;  /* 0x000000110200780c */ /* 0x000fe40000701670 */
[----:B------:R-:W-:-:S02]  /*4d70*/  ISETP.GE.AND P5, PT, R14, 0x1a, PT ;  /* 0x0000001a0e00780c */ /* 0x000fc40003fa6270 */
[----:B------:R-:W-:Y:S02]  /*4d80*/  FSEL R17, R37, -INF , !P0 ;  /* 0xff80000025117808 */ /* 0x000fe40004000000 */
[----:B------:R-:W-:Y:S02]  /*4d90*/  ISETP.GT.AND P0, PT, R0, 0x11, !P1 ;  /* 0x000000110000780c */ /* 0x000fe40004f04270 */
[----:B------:R-:W-:Y:S02]  /*4da0*/  ISETP.GE.AND P4, PT, R14, 0x21, PT ;  /* 0x000000210e00780c */ /* 0x000fe40003f86270 */
[----:B------:R-:W-:Y:S02]  /*4db0*/  ISETP.LT.OR P0, PT, R2, 0x12, P0 ;  /* 0x000000120200780c */ /* 0x000fe40000701670 */
[----:B------:R-:W-:Y:S02]  /*4dc0*/  ISETP.GE.AND P3, PT, R14, 0x22, PT ;  /* 0x000000220e00780c */ /* 0x000fe40003f66270 */
[----:B------:R-:W-:-:S02]  /*4dd0*/  FSEL R16, R36, -INF , !P0 ;  /* 0xff80000024107808 */ /* 0x000fc40004000000 */
[----:B------:R-:W-:Y:S02]  /*4de0*/  ISETP.GT.AND P0, PT, R0, 0x18, !P6 ;  /* 0x000000180000780c */ /* 0x000fe40007704270 */
[----:B------:R-:W-:Y:S02]  /*4df0*/  ISETP.GE.AND P2, PT, R14, 0x29, PT ;  /* 0x000000290e00780c */ /* 0x000fe40003f46270 */
[----:B------:R-:W-:Y:S02]  /*4e00*/  ISETP.LT.OR P0, PT, R2, 0x19, P0 ;  /* 0x000000190200780c */ /* 0x000fe40000701670 */
[----:B------:R-:W-:Y:S02]  /*4e10*/  P2R R23, PR, RZ, 0x2 ;  /* 0x00000002ff177803 */ /* 0x000fe40000000000 */
[----:B------:R-:W-:Y:S02]  /*4e20*/  FSEL R15, R15, -INF , !P0 ;  /* 0xff8000000f0f7808 */ /* 0x000fe40004000000 */
[----:B------:R-:W-:-:S02]  /*4e30*/  ISETP.GT.AND P0, PT, R0, 0x19, !P5 ;  /* 0x000000190000780c */ /* 0x000fc40006f04270 */
[----:B------:R-:W-:Y:S02]  /*4e40*/  ISETP.GE.AND P1, PT, R14, 0x1, PT ;  /* 0x000000010e00780c */ /* 0x000fe40003f26270 */
[----:B------:R-:W-:-:S04]  /*4e50*/  ISETP.LT.OR P0, PT, R2, 0x1a, P0 ;  /* 0x0000001a0200780c */ /* 0x000fc80000701670 */
[----:B------:R-:W-:Y:S02]  /*4e60*/  FSEL R13, R13, -INF , !P0 ;  /* 0xff8000000d0d7808 */ /* 0x000fe40004000000 */
[----:B------:R-:W-:-:S04]  /*4e70*/  ISETP.GT.AND P0, PT, R0, 0x20, !P4 ;  /* 0x000000200000780c */ /* 0x000fc80006704270 */
        /* <DEDUP_REMOVED lines=8> */
[----:B------:R-:W-:-:S04]  /*4f00*/  ISETP.GT.AND P0, PT, R0, RZ, !P1 ;  /* 0x000000ff0000720c */ /* 0x000fc80004f04270 */
[----:B------:R-:W-:-:S04]  /*4f10*/  ISETP.LT.OR P0, PT, R2, 0x1, P0 ;  /* 0x000000010200780c */ /* 0x000fc80000701670 */
[----:B------:R-:W-:Y:S02]  /*4f20*/  FSEL R11, R51, -INF , !P0 ;  /* 0xff800000330b7808 */ /* 0x000fe40004000000 */
[----:B------:R-:W-:-:S04]  /*4f30*/  ISETP.GE.AND P0, PT, R14, 0x2a, PT ;  /* 0x0000002a0e00780c */ /* 0x000fc80003f06270 */
[----:B------:R-:W-:Y:S02]  /*4f40*/  P2R R9, PR, RZ, 0x1 ;  /* 0x00000001ff097803 */ /* 0x000fe40000000000 */
[----:B------:R-:W-:Y:S01]  /*4f50*/  ISETP.GT.AND P0, PT, R0, 0x29, !P0 ;  /* 0x000000290000780c */ /* 0x000fe20004704270 */
[----:B-1----:R-:W-:-:S03]  /*4f60*/  IMAD.IADD R0, R6, 0x1, R3 ;  /* 0x0000000106007824 */ /* 0x002fc600078e0203 */
[----:B------:R-:W-:Y:S01]  /*4f70*/  ISETP.LT.OR P0, PT, R2, 0x2a, P0 ;  /* 0x0000002a0200780c */ /* 0x000fe20000701670 */
[----:B------:R-:W-:-:S03]  /*4f80*/  IMAD.IADD R2, R5, 0x1, R3 ;  /* 0x0000000105027824 */ /* 0x000fc600078e0203 */
[----:B------:R-:W-:Y:S02]  /*4f90*/  FSEL R92, R24, -INF , !P0 ;  /* 0xff800000185c7808 */ /* 0x000fe40004000000 */
[----:B------:R-:W-:Y:S02]  /*4fa0*/  ISETP.GE.AND P0, PT, R110, 0x1, PT ;  /* 0x000000016e00780c */ /* 0x000fe40003f06270 */
[----:B------:R-:W-:-:S11]  /*4fb0*/  IMNMX R2, R7, R2, PT ;  /* 0x0000000207027217 */ /* 0x000fd60003800200 */
        /* <DEDUP_REMOVED lines=11> */
.L_x_417:
[----:B------:R-:W-:-:S13]  /*5070*/  ISETP.NE.AND P0, PT, R110, 0x1, PT ;  /* 0x000000016e00780c */ /* 0x000fda0003f05270 */
[----:B------:R-:W-:-:S05]  /*5080*/  @P0 IMAD.HI.U32 R4, R3, c[0x0][0x330], RZ ;  /* 0x0000cc0003040a27 */ /* 0x000fca00078e00ff */
[----:B------:R-:W-:Y:S02]  /*5090*/  @P0 SHF.R.U32.HI R3, RZ, c[0x0][0x334], R4 ;  /* 0x0000cd00ff030a19 */ /* 0x000fe40000011604 */
.L_x_418:
[----:B------:R-:W-:Y:S05]  /*50a0*/  BSYNC B0 ;  /* 0x0000000000007941 */ /* 0x000fea0003800000 */
.L_x_416:
[----:B------:R-:W-:-:S05]  /*50b0*/  IMAD R3, R3, c[0x0][0x32c], R8 ;  /* 0x0000cb0003037a24 */ /* 0x000fca00078e0208 */
[----:B------:R-:W-:Y:S02]  /*50c0*/  IADD3 R4, R3, c[0x0][0x32c], RZ ;  /* 0x0000cb0003047a10 */ /* 0x000fe40007ffe0ff */
[----:B------:R-:W-:Y:S02]  /*50d0*/  IMNMX R0, R0, R3, !PT ;  /* 0x0000000300007217 */ /* 0x000fe40007800200 */
[----:B------:R-:W-:Y:S02]  /*50e0*/  IMNMX R2, R2, R4, PT ;  /* 0x0000000402027217 */ /* 0x000fe40003800200 */
.L_x_415:
[----:B------:R-:W-:Y:S01]  /*50f0*/  ISETP.GT.AND P0, PT, R0, RZ, !P1 ;  /* 0x000000ff0000720c */ /* 0x000fe20004f04270 */
[----:B------:R-:W2:Y:S01]  /*5100*/  LDL R36, [R1+0x4] ;  /* 0x0000040001247983 */ /* 0x000ea20000100800 */
[----:B------:R-:W-:Y:S02]  /*5110*/  ISETP.NE.AND P1, PT, R9, RZ, PT ;  /* 0x000000ff0900720c */ /* 0x000fe40003f25270 */
[----:B------:R-:W-:Y:S01]  /*5120*/  ISETP.LT.OR P0, PT, R2, 0x1, P0 ;  /* 0x000000010200780c */ /* 0x000fe20000701670 */
[----:B------:R-:W-:Y:S03]  /*5130*/  LDSM.16.MT88.4 R76, [R240+0x1800] ;  /* 0x00180000f04c783b */ /* 0x000fe60000004200 */
[----:B------:R-:W-:Y:S01]  /*5140*/  FSEL R4, R50, -INF , !P0 ;  /* 0xff80000032047808 */ /* 0x000fe20004000000 */
[----:B------:R-:W-:Y:S01]  /*5150*/  LDSM.16.MT88.4 R56, [R238+0x2000] ;  /* 0x00200000ee38783b */ /* 0x000fe20000004200 */
[----:B------:R-:W-:-:S03]  /*5160*/  ISETP.NE.AND P0, PT, R12, RZ, PT ;  /* 0x000000ff0c00720c */ /* 0x000fc60003f05270 */
[----:B------:R-:W-:Y:S01]  /*5170*/  LDSM.16.MT88.4 R84, [R240+0x2000] ;  /* 0x00200000f054783b */ /* 0x000fe20000004200 */
[----:B------:R-:W-:-:S03]  /*5180*/  ISETP.GT.AND P0, PT, R0, 0x1, !P0 ;  /* 0x000000010000780c */ /* 0x000fc60004704270 */
[----:B------:R-:W-:Y:S01]  /*5190*/  LDSM.16.MT88.4 R60, [R241+0x800] ;  /* 0x00080000f13c783b */ /* 0x000fe20000004200 */
[----:B------:R-:W-:-:S03]  /*51a0*/  ISETP.LT.OR P0, PT, R2, 0x2, P0 ;  /* 0x000000020200780c */ /* 0x000fc60000701670 */
[----:B------:R-:W-:Y:S01]  /*51b0*/  LDSM.16.MT88.4 R64, [R239+0x800] ;  /* 0x00080000ef40783b */ /* 0x000fe20000004200 */
[----:B------:R-:W-:Y:S02]  /*51c0*/  FSEL R3, R49, -INF , !P0 ;  /* 0xff80000031037808 */ /* 0x000fe40004000000 */
[----:B------:R-:W-:Y:S01]  /*51d0*/  ISETP.NE.AND P0, PT, R20, RZ, PT ;  /* 0x000000ff1400720c */ /* 0x000fe20003f05270 */
[----:B------:R-:W-:Y:S03]  /*51e0*/  LDSM.16.MT88.4 R48, [R238+0x1800] ;  /* 0x00180000ee30783b */ /* 0x000fe60000004200 */
[----:B------:R-:W-:Y:S01]  /*51f0*/  ISETP.GT.AND P0, PT, R0, 0x8, !P0 ;  /* 0x000000080000780c */ /* 0x000fe20004704270 */
[----:B------:R-:W-:Y:S03]  /*5200*/  LDSM.16.MT88.4 R72, [R240+0x800] ;  /* 0x00080000f048783b */ /* 0x000fe60000004200 */
[----:B------:R-:W-:Y:S01]  /*5210*/  ISETP.LT.OR P0, PT, R2, 0x9, P0 ;  /* 0x000000090200780c */ /* 0x000fe20000701670 */
[----:B------:R-:W-:Y:S03]  /*5220*/  LDSM.16.MT88.4 R68, [R241+0x1800] ;  /* 0x00180000f144783b */ /* 0x000fe60000004200 */
[----:B------:R-:W-:-:S02]  /*5230*/  FSEL R9, R45, -INF , !P0 ;  /* 0xff8000002d097808 */ /* 0x000fc40004000000 */
[----:B------:R-:W-:-:S04]  /*5240*/  ISETP.NE.AND P0, PT, R21, RZ, PT ;  /* 0x000000ff1500720c */ /* 0x000fc80003f05270 */
[----:B------:R-:W-:-:S04]  /*5250*/  ISETP.GT.AND P0, PT, R0, 0x9, !P0 ;  /* 0x000000090000780c */ /* 0x000fc80004704270 */
[----:B------:R-:W-:-:S04]  /*5260*/  ISETP.LT.OR P0, PT, R2, 0xa, P0 ;  /* 0x0000000a0200780c */ /* 0x000fc80000701670 */
[----:B------:R-:W-:Y:S02]  /*5270*/  FSEL R8, R40, -INF , !P0 ;  /* 0xff80000028087808 */ /* 0x000fe40004000000 */
[----:B------:R-:W-:-:S04]  /*5280*/  ISETP.NE.AND P0, PT, R22, RZ, PT ;  /* 0x000000ff1600720c */ /* 0x000fc80003f05270 */
[----:B------:R-:W-:-:S04]  /*5290*/  ISETP.GT.AND P0, PT, R0, 0x10, !P0 ;  /* 0x000000100000780c */ /* 0x000fc80004704270 */
[----:B------:R-:W-:-:S04]  /*52a0*/  ISETP.LT.OR P0, PT, R2, 0x11, P0 ;  /* 0x000000110200780c */ /* 0x000fc80000701670 */
[----:B------:R-:W-:Y:S02]  /*52b0*/  FSEL R7, R38, -INF , !P0 ;  /* 0xff80000026077808 */ /* 0x000fe40004000000 */
[----:B------:R-:W-:Y:S02]  /*52c0*/  ISETP.NE.AND P0, PT, R23, RZ, PT ;  /* 0x000000ff1700720c */ /* 0x000fe40003f05270 */
[----:B------:R-:W-:Y:S02]  /*52d0*/  LDSM.16.MT88.4 R20, [R239] ;  /* 0x00000000ef14783b */ /* 0x000fe40000004200 */
[----:B------:R-:W-:-:S04]  /*52e0*/  ISETP.GT.AND P0, PT, R0, 0x11, !P0 ;  /* 0x000000110000780c */ /* 0x000fc80004704270 */
[----:B------:R-:W-:-:S04]  /*52f0*/  ISETP.LT.OR P0, PT, R2, 0x12, P0 ;  /* 0x000000120200780c */ /* 0x000fc80000701670 */
[----:B------:R-:W-:Y:S02]  /*5300*/  FSEL R6, R33, -INF , !P0 ;  /* 0xff80000021067808 */ /* 0x000fe40004000000 */
[----:B------:R-:W-:-:S04]  /*5310*/  ISETP.GT.AND P0, PT, R0, 0x18, !P6 ;  /* 0x000000180000780c */ /* 0x000fc80007704270 */
[----:B------:R-:W-:-:S04]  /*5320*/  ISETP.LT.OR P0, PT, R2, 0x19, P0 ;  /* 0x000000190200780c */ /* 0x000fc80000701670 */
[----:B------:R-:W-:Y:S02]  /*5330*/  FSEL R5, R32, -INF , !P0 ;  /* 0xff80000020057808 */ /* 0x000fe40004000000 */
[----:B------:R-:W-:Y:S01]  /*5340*/  ISETP.GT.AND P0, PT, R0, 0x19, !P5 ;  /* 0x000000190000780c */ /* 0x000fe20006f04270 */
[----:B------:R-:W-:Y:S03]  /*5350*/  LDSM.16.MT88.4 R32, [R238] ;  /* 0x00000000ee20783b */ /* 0x000fe60000004200 */
        /* <DEDUP_REMOVED lines=11> */
[----:B------:R-:W-:Y:S01]  /*5410*/  ISETP.GT.AND P0, PT, R0, 0x29, !P1 ;  /* 0x000000290000780c */ /* 0x000fe20004f04270 */
[----:B------:R-:W-:Y:S01]  /*5420*/  LDSM.16.MT88.4 R28, [R238+0x800] ;  /* 0x00080000ee1c783b */ /* 0x000fe20000004200 */
[----:B------:R-:W-:Y:S02]  /*5430*/  FMNMX.FTZ R0, R11, R10, !PT ;  /* 0x0000000a0b007209 */ /* 0x000fe40007810000 */
[----:B------:R-:W-:Y:S02]  /*5440*/  ISETP.LT.OR P0, PT, R2, 0x2a, P0 ;  /* 0x0000002a0200780c */ /* 0x000fe40000701670 */
[----:B------:R-:W-:Y:S02]  /*5450*/  FMNMX.FTZ R0, R19, R0, !PT ;  /* 0x0000000013007209 */ /* 0x000fe40007810000 */
[----:B------:R-:W-:-:S02]  /*5460*/  FSEL R88, R27, -INF , !P0 ;  /* 0xff8000001b587808 */ /* 0x000fc40004000000 */
[----:B------:R-:W-:Y:S01]  /*5470*/  FMNMX.FTZ R0, R18, R0, !PT ;  /* 0x0000000012007209 */ /* 0x000fe20007810000 */
[----:B------:R-:W-:Y:S03]  /*5480*/  LDSM.16.MT88.4 R24, [R240] ;  /* 0x00000000f018783b */ /* 0x000fe60000004200 */
[----:B------:R-:W-:-:S04]  /*5490*/  FMNMX.FTZ R0, R17, R0, !PT ;  /* 0x0000000011007209 */ /* 0x000fc80007810000 */
[----:B------:R-:W-:-:S04]  /*54a0*/  FMNMX.FTZ R0, R16, R0, !PT ;  /* 0x0000000010007209 */ /* 0x000fc80007810000 */
[----:B------:R-:W-:-:S04]  /*54b0*/  FMNMX.FTZ R0, R15, R0, !PT ;  /* 0x000000000f007209 */ /* 0x000fc80007810000 */
[----:B------:R-:W-:-:S04]  /*54c0*/  FMNMX.FTZ R0, R13, R0, !PT ;  /* 0x000000000d007209 */ /* 0x000fc80007810000 */
[----:B------:R-:W-:-:S04]  /*54d0*/  FMNMX.FTZ R0, R95, R0, !PT ;  /* 0x000000005f007209 */ /* 0x000fc80007810000 */
[----:B------:R-:W-:-:S04]  /*54e0*/  FMNMX.FTZ R0, R94, R0, !PT ;  /* 0x000000005e007209 */ /* 0x000fc80007810000 */
[----:B------:R-:W-:-:S04]  /*54f0*/  FMNMX.FTZ R0, R93, R0, !PT ;  /* 0x000000005d007209 */ /* 0x000fc80007810000 */
[----:B------:R-:W-:-:S05]  /*5500*/  FMNMX.FTZ R0, R92, R0, !PT ;  /* 0x000000005c007209 */ /* 0x000fca0007810000 */
[----:B------:R-:W1:Y:S02]  /*5510*/  SHFL.BFLY PT, R2, R0, 0x2, 0x1f ;  /* 0x0c401f0000027f89 */ /* 0x000e6400000e0000 */
[----:B-1----:R-:W-:-:S05]  /*5520*/  FMNMX.FTZ R0, R0, R2, !PT ;  /* 0x0000000200007209 */ /* 0x002fca0007810000 */
[----:B------:R-:W1:Y:S02]  /*5530*/  SHFL.BFLY PT, R2, R0, 0x1, 0x1f ;  /* 0x0c201f0000027f89 */ /* 0x000e6400000e0000 */
[----:B-1----:R-:W-:Y:S02]  /*5540*/  FMNMX.FTZ R133, R0, R2, !PT ;  /* 0x0000000200857209 */ /* 0x002fe40007810000 */
[----:B------:R-:W-:Y:S02]  /*5550*/  FMNMX.FTZ R0, R4, R3, !PT ;  /* 0x0000000304007209 */ /* 0x000fe40007810000 */
[C---:B------:R-:W-:Y:S01]  /*5560*/  FSETP.NEU.FTZ.AND P0, PT, R133.reuse, -INF , PT ;  /* 0xff8000008500780b */ /* 0x040fe20003f1d000 */
[----:B------:R-:W-:Y:S01]  /*5570*/  FMUL.FTZ R2, R133, c[0x0][0x2d0] ;  /* 0x0000b40085027a20 */ /* 0x000fe20000410000 */
[----:B------:R-:W-:-:S04]  /*5580*/  FMNMX.FTZ R0, R9, R0, !PT ;  /* 0x0000000009007209 */ /* 0x000fc80007810000 */
[----:B------:R-:W-:Y:S02]  /*5590*/  FMNMX.FTZ R0, R8, R0, !PT ;  /* 0x0000000008007209 */ /* 0x000fe40007810000 */
[----:B------:R-:W-:Y:S02]  /*55a0*/  FSEL R2, R2, RZ, P0 ;  /* 0x000000ff02027208 */ /* 0x000fe40000000000 */
[----:B------:R-:W-:-:S03]  /*55b0*/  FMNMX.FTZ R0, R7, R0, !PT ;  /* 0x0000000007007209 */ /* 0x000fc60007810000 */
[--C-:B------:R-:W-:Y:S01]  /*55c0*/  FFMA.FTZ R10, R10, c[0x0][0x2d0], -R2.reuse ;  /* 0x0000b4000a0a7a23 */ /* 0x100fe20000010802 */
[----:B------:R-:W-:Y:S01]  /*55d0*/  FMNMX.FTZ R0, R6, R0, !PT ;  /* 0x0000000006007209 */ /* 0x000fe20007810000 */
[----:B------:R-:W-:Y:S02]  /*55e0*/  FFMA.FTZ R11, R11, c[0x0][0x2d0], -R2 ;  /* 0x0000b4000b0b7a23 */ /* 0x000fe40000010802 */
[----:B------:R1:W-:Y:S01]  /*55f0*/  MUFU.EX2 R100, R10 ;  /* 0x0000000a00647308 */ /* 0x0003e20000000800 */
[----:B------:R-:W-:-:S04]  /*5600*/  FMNMX.FTZ R0, R5, R0, !PT ;  /* 0x0000000005007209 */ /* 0x000fc80007810000 */
[----:B------:R-:W-:-:S03]  /*5610*/  FMNMX.FTZ R0, R12, R0, !PT ;  /* 0x000000000c007209 */ /* 0x000fc60007810000 */
[----:B------:R-:W-:Y:S01]  /*5620*/  MUFU.EX2 R101, R11 ;  /* 0x0000000b00657308 */ /* 0x000fe20000000800 */
[----:B------:R-:W-:-:S04]  /*5630*/  FMNMX.FTZ R0, R91, R0, !PT ;  /* 0x000000005b007209 */ /* 0x000fc80007810000 */
[----:B------:R-:W-:Y:S01]  /*5640*/  FMNMX.FTZ R0, R90, R0, !PT ;  /* 0x000000005a007209 */ /* 0x000fe20007810000 */
[----:B-1----:R-:W-:-:S03]  /*5650*/  FFMA.FTZ R10, R19, c[0x0][0x2d0], -R2 ;  /* 0x0000b400130a7a23 */ /* 0x002fc60000010802 */
[----:B------:R-:W-:Y:S01]  /*5660*/  FMNMX.FTZ R0, R89, R0, !PT ;  /* 0x0000000059007209 */ /* 0x000fe20007810000 */
[----:B------:R1:W-:Y:S03]  /*5670*/  MUFU.EX2 R102, R10 ;  /* 0x0000000a00667308 */ /* 0x0003e60000000800 */
[----:B------:R-:W-:-:S05]  /*5680*/  FMNMX.FTZ R0, R88, R0, !PT ;  /* 0x0000000058007209 */ /* 0x000fca0007810000 */
[----:B------:R-:W3:Y:S01]  /*5690*/  SHFL.BFLY PT, R14, R0, 0x2, 0x1f ;  /* 0x0c401f00000e7f89 */ /* 0x000ee200000e0000 */
[----:B-1----:R-:W-:-:S04]  /*56a0*/  FFMA.FTZ R10, R18, c[0x0][0x2d0], -R2 ;  /* 0x0000b400120a7a23 */ /* 0x002fc80000010802 */
[----:B------:R1:W-:Y:S01]  /*56b0*/  MUFU.EX2 R110, R10 ;  /* 0x0000000a006e7308 */ /* 0x0003e20000000800 */
[----:B---3--:R-:W-:Y:S01]  /*56c0*/  FMNMX.FTZ R0, R0, R14, !PT ;  /* 0x0000000e00007209 */ /* 0x008fe20007810000 */
[----:B--2---:R-:W-:Y:S04]  /*56d0*/  LDSM.16.MT88.4 R44, [R36] ;  /* 0x00000000242c783b */ /* 0x004fe80000004200 */
[----:B------:R-:W2:Y:S01]  /*56e0*/  SHFL.BFLY PT, R14, R0, 0x1, 0x1f ;  /* 0x0c201f00000e7f89 */ /* 0x000ea200000e0000 */
[----:B-1----:R-:W-:-:S04]  /*56f0*/  FFMA.FTZ R10, R17, c[0x0][0x2d0], -R2 ;  /* 0x0000b400110a7a23 */ /* 0x002fc80000010802 */
[----:B------:R1:W-:Y:S02]  /*5700*/  MUFU.EX2 R109, R10 ;  /* 0x0000000a006d7308 */ /* 0x0003e40000000800 */
[----:B-1----:R-:W-:Y:S01]  /*5710*/  FFMA.FTZ R10, R16, c[0x0][0x2d0], -R2 ;  /* 0x0000b400100a7a23 */ /* 0x002fe20000010802 */
[----:B--2---:R-:W-:-:S05]  /*5720*/  FMNMX.FTZ R132, R0, R14, !PT ;  /* 0x0000000e00847209 */ /* 0x004fca0007810000 */
[----:B------:R1:W-:Y:S01]  /*5730*/  MUFU.EX2 R116, R10 ;  /* 0x0000000a00747308 */ /* 0x0003e20000000800 */
[C---:B------:R-:W-:Y:S01]  /*5740*/  FSETP.NEU.FTZ.AND P0, PT, R132.reuse, -INF , PT ;  /* 0xff8000008400780b */ /* 0x040fe20003f1d000 */
[----:B------:R-:W-:-:S05]  /*5750*/  FMUL.FTZ R0, R132, c[0x0][0x2d0] ;  /* 0x0000b40084007a20 */ /* 0x000fca0000410000 */
[----:B------:R-:W-:-:S05]  /*5760*/  FSEL R0, R0, RZ, P0 ;  /* 0x000000ff00007208 */ /* 0x000fca0000000000 */
[--C-:B------:R-:W-:Y:S02]  /*5770*/  FFMA.FTZ R3, R3, c[0x0][0x2d0], -R0.reuse ;  /* 0x0000b40003037a23 */ /* 0x100fe40000010800 */
[----:B------:R-:W-:Y:S02]  /*5780*/  FFMA.FTZ R4, R4, c[0x0][0x2d0], -R0 ;  /* 0x0000b40004047a23 */ /* 0x000fe40000010800 */
[----:B------:R2:W-:Y:S01]  /*5790*/  MUFU.EX2 R108, R3 ;  /* 0x00000003006c7308 */ /* 0x0005e20000000800 */
[----:B-1----:R-:W-:-:S07]  /*57a0*/  FFMA.FTZ R10, R15, c[0x0][0x2d0], -R2 ;  /* 0x0000b4000f0a7a23 */ /* 0x002fce0000010802 */
[----:B------:R-:W1:Y:S01]  /*57b0*/  MUFU.EX2 R80, R4 ;  /* 0x0000000400507308 */ /* 0x000e620000000800 */
[----:B--2---:R-:W-:-:S07]  /*57c0*/  FFMA.FTZ R3, R9, c[0x0][0x2d0], -R0 ;  /* 0x0000b40009037a23 */ /* 0x004fce0000010800 */
[----:B------:R2:W-:Y:S01]  /*57d0*/  MUFU.EX2 R119, R10 ;  /* 0x0000000a00777308 */ /* 0x0005e20000000800 */
[----:B-1----:R-:W-:-:S07]  /*57e0*/  F2FP.PACK_AB R9, R108, R80 ;  /* 0x000000506c09723e */ /* 0x002fce00000000ff */
[----:B------:R1:W-:Y:S01]  /*57f0*/  MUFU.EX2 R111, R3 ;  /* 0x00000003006f7308 */ /* 0x0003e20000000800 */
[----:B------:R-:W-:Y:S01]  /*5800*/  F2FP.PACK_AB R4, R116, R109 ;  /* 0x0000006d7404723e */ /* 0x000fe200000000ff */
[----:B--2---:R-:W-:-:S06]  /*5810*/  FFMA.FTZ R10, R13, c[0x0][0x2d0], -R2 ;  /* 0x0000b4000d0a7a23 */ /* 0x004fcc0000010802 */
[----:B------:R2:W-:Y:S01]  /*5820*/  MUFU.EX2 R128, R10 ;  /* 0x0000000a00807308 */ /* 0x0005e20000000800 */
[----:B-1----:R-:W-:Y:S01]  /*5830*/  FFMA.FTZ R3, R8, c[0x0][0x2d0], -R0 ;  /* 0x0000b40008037a23 */ /* 0x002fe20000010800 */
[----:B------:R-:W-:-:S06]  /*5840*/  F2FP.PACK_AB R8, R100, R101 ;  /* 0x000000656408723e */ /* 0x000fcc00000000ff */
[----:B------:R1:W3:Y:S01]  /*5850*/  MUFU.EX2 R117, R3 ;  /* 0x0000000300757308 */ /* 0x0002e20000000800 */
[----:B--2---:R-:W-:Y:S01]  /*5860*/  F2FP.PACK_AB R10, R110, R102 ;  /* 0x000000666e0a723e */ /* 0x004fe200000000ff */
[----:B-1----:R-:W-:Y:S01]  /*5870*/  FFMA.FTZ R3, R7, c[0x0][0x2d0], -R0 ;  /* 0x0000b40007037a23 */ /* 0x002fe20000010800 */
[----:B---3--:R-:W-:-:S05]  /*5880*/  F2FP.PACK_AB R11, R117, R111 ;  /* 0x0000006f750b723e */ /* 0x008fca00000000ff */
[----:B------:R1:W-:Y:S02]  /*5890*/  MUFU.EX2 R118, R3 ;  /* 0x0000000300767308 */ /* 0x0003e40000000800 */
[C---:B------:R-:W-:Y:S08]  /*58a0*/  HMMA.16816.F32 R16, R8.reuse, R32, RZ ;  /* 0x000000200810723c */ /* 0x040ff000000018ff */
[----:B------:R-:W-:Y:S01]  /*58b0*/  HMMA.16816.F32 R36, R8, R20, RZ ;  /* 0x000000140824723c */ /* 0x000fe200000018ff */
[----:B-1----:R-:W-:Y:S01]  /*58c0*/  FFMA.FTZ R3, R6, c[0x0][0x2d0], -R0 ;  /* 0x0000b40006037a23 */ /* 0x002fe20000010800 */
[----:B------:R-:W-:-:S03]  /*58d0*/  F2FP.PACK_AB R6, R128, R119 ;  /* 0x000000778006723e */ /* 0x000fc600000000ff */
[----:B------:R1:W2:Y:S03]  /*58e0*/  MUFU.EX2 R81, R3 ;  /* 0x0000000300517308 */ /* 0x0002a60000000800 */
[C---:B------:R-:W-:Y:S08]  /*58f0*/  HMMA.16816.F32 R52, R8.reuse, R24, RZ ;  /* 0x000000180834723c */ /* 0x040ff000000018ff */
[----:B------:R-:W-:Y:S01]  /*5900*/  HMMA.16816.F32 R40, R8, R26, RZ ;  /* 0x0000001a0828723c */ /* 0x000fe200000018ff */
[----:B-1----:R-:W-:Y:S01]  /*5910*/  FFMA.FTZ R3, R5, c[0x0][0x2d0], -R0 ;  /* 0x0000b40005037a23 */ /* 0x002fe20000010800 */
[----:B--2---:R-:W-:-:S06]  /*5920*/  F2FP.PACK_AB R5, R81, R118 ;  /* 0x000000765105723e */ /* 0x004fcc00000000ff */
[----:B------:R-:W-:Y:S01]  /*5930*/  HMMA.16816.F32 R24, R8, R46, RZ ;  /* 0x0000002e0818723c */ /* 0x000fe200000018ff */
[----:B------:R1:W-:Y:S02]  /*5940*/  MUFU.EX2 R82, R3 ;  /* 0x0000000300527308 */ /* 0x0003e40000000800 */
[----:B-1----:R-:W-:-:S05]  /*5950*/  FFMA.FTZ R3, R12, c[0x0][0x2d0], -R0 ;  /* 0x0000b4000c037a23 */ /* 0x002fca0000010800 */
[C---:B------:R-:W-:Y:S01]  /*5960*/  HMMA.16816.F32 R12, R8.reuse, R34, RZ ;  /* 0x00000022080c723c */ /* 0x040fe200000018ff */
[----:B------:R-:W1:Y:S07]  /*5970*/  MUFU.EX2 R83, R3 ;  /* 0x0000000300537308 */ /* 0x000e6e0000000800 */
[C---:B------:R-:W-:Y:S08]  /*5980*/  HMMA.16816.F32 R32, R8.reuse, R22, RZ ;  /* 0x000000160820723c */ /* 0x040ff000000018ff */
[----:B------:R-:W-:Y:S01]  /*5990*/  HMMA.16816.F32 R20, R8, R48, RZ ;  /* 0x000000300814723c */ /* 0x000fe200000018ff */
[----:B-1----:R-:W-:-:S07]  /*59a0*/  F2FP.PACK_AB R7, R83, R82 ;  /* 0x000000525307723e */ /* 0x002fce00000000ff */
[----:B------:R-:W-:Y:S08]  /*59b0*/  HMMA.16816.F32 R144, R4, R30, R12 ;  /* 0x0000001e0490723c */ /* 0x000ff0000000180c */
[----:B------:R-:W-:Y:S08]  /*59c0*/  HMMA.16816.F32 R12, R8, R76, RZ ;  /* 0x0000004c080c723c */ /* 0x000ff000000018ff */
[----:B------:R-:W-:Y:S08]  /*59d0*/  HMMA.16816.F32 R156, R4, R28, R16 ;  /* 0x0000001c049c723c */ /* 0x000ff00000001810 */
[----:B------:R-:W-:Y:S01]  /*59e0*/  HMMA.16816.F32 R28, R8, R44, RZ ;  /* 0x0000002c081c723c */ /* 0x000fe200000018ff */
[----:B------:R-:W1:Y:S07]  /*59f0*/  LDSM.16.MT88.4 R44, [R239+0x1800] ;  /* 0x00180000ef2c783b */ /* 0x000e6e0000004200 */
[C---:B------:R-:W-:Y:S08]  /*5a00*/  HMMA.16816.F32 R20, R4.reuse, R56, R20 ;  /* 0x000000380414723c */ /* 0x040ff00000001814 */
[----:B------:R-:W-:Y:S08]  /*5a10*/  HMMA.16816.F32 R12, R4, R84, R12 ;  /* 0x00000054040c723c */ /* 0x000ff0000000180c */
[----:B------:R-:W-:Y:S01]  /*5a20*/  HMMA.16816.F32 R16, R8, R50, RZ ;  /* 0x000000320810723c */ /* 0x000fe200000018ff */
[----:B------:R-:W-:Y:S07]  /*5a30*/  LDSM.16.MT88.4 R48, [R240+0x3000] ;  /* 0x00300000f030783b */ /* 0x000fee0000004200 */
[----:B------:R-:W-:Y:S01]  /*5a40*/  IMAD.MOV.U32 R127, RZ, RZ, R20 ;  /* 0x000000ffff7f7224 */ /* 0x000fe200078e0014 */
[----:B------:R-:W-:Y:S01]  /*5a50*/  MOV R153, R23 ;  /* 0x0000001700997202 */ /* 0x000fe20000000f00 */
[----:B------:R-:W-:Y:S01]  /*5a60*/  IMAD.MOV.U32 R155, RZ, RZ, R21 ;  /* 0x000000ffff9b7224 */ /* 0x000fe200078e0015 */
[----:B------:R-:W-:Y:S01]  /*5a70*/  HMMA.16816.F32 R28, R4, R60, R28 ;  /* 0x0000003c041c723c */ /* 0x000fe2000000181c */
[----:B------:R-:W-:-:S02]  /*5a80*/  IMAD.MOV.U32 R154, RZ, RZ, R22 ;  /* 0x000000ffff9a7224 */ /* 0x000fc400078e0016 */
[----:B------:R-:W2:Y:S02]  /*5a90*/  LDSM.16.MT88.4 R20, [R239+0x2000] ;  /* 0x00200000ef14783b */ /* 0x000ea40000004200 */
[----:B------:R-:W-:Y:S01]  /*5aa0*/  IMAD.MOV.U32 R152, RZ, RZ, R12 ;  /* 0x000000ffff987224 */ /* 0x000fe200078e000c */
[----:B------:R-:W-:Y:S01]  /*5ab0*/  MOV R129, R15 ;  /* 0x0000000f00817202 */ /* 0x000fe20000000f00 */
[----:B------:R-:W-:Y:S01]  /*5ac0*/  IMAD.MOV.U32 R131, RZ, RZ, R13 ;  /* 0x000000ffff837224 */ /* 0x000fe200078e000d */
[----:B------:R-:W-:Y:S01]  /*5ad0*/  HMMA.16816.F32 R24, R4, R62, R24 ;  /* 0x0000003e0418723c */ /* 0x000fe20000001818 */
[----:B------:R-:W-:-:S07]  /*5ae0*/  IMAD.MOV.U32 R130, RZ, RZ, R14 ;  /* 0x000000ffff827224 */ /* 0x000fce00078e000e */
[----:B-1----:R-:W-:Y:S08]  /*5af0*/  HMMA.16816.F32 R12, R8, R44, RZ ;  /* 0x0000002c080c723c */ /* 0x002ff000000018ff */
[----:B------:R-:W-:Y:S01]  /*5b00*/  HMMA.16816.F32 R140, R4, R64, R36 ;  /* 0x00000040048c723c */ /* 0x000fe20000001824 */
[----:B------:R-:W1:Y:S01]  /*5b10*/  LDSM.16.MT88.4 R36, [R241+0x2000] ;  /* 0x00200000f124783b */ /* 0x000e620000004200 */
[----:B------:R-:W-:Y:S01]  /*5b20*/  IMAD.MOV.U32 R124, RZ, RZ, R31 ;  /* 0x000000ffff7c7224 */ /* 0x000fe200078e001f */
[----:B------:R-:W-:Y:S01]  /*5b30*/  MOV R120, R28 ;  /* 0x0000001c00787202 */ /* 0x000fe20000000f00 */
[----:B------:R-:W-:-:S02]  /*5b40*/  IMAD.MOV.U32 R123, RZ, RZ, R29 ;  /* 0x000000ffff7b7224 */ /* 0x000fc400078e001d */
[----:B------:R-:W-:Y:S02]  /*5b50*/  IMAD.MOV.U32 R121, RZ, RZ, R30 ;  /* 0x000000ffff797224 */ /* 0x000fe400078e001e */
[----:B------:R-:W-:Y:S01]  /*5b60*/  HMMA.16816.F32 R96, R4, R66, R32 ;  /* 0x000000420460723c */ /* 0x000fe20000001820 */
[----:B------:R-:W-:Y:S01]  /*5b70*/  IMAD.MOV.U32 R113, RZ, RZ, R25 ;  /* 0x000000ffff717224 */ /* 0x000fe200078e0019 */
[----:B------:R-:W-:Y:S01]  /*5b80*/  MOV R106, R24 ;  /* 0x00000018006a7202 */ /* 0x000fe20000000f00 */
[----:B------:R-:W-:Y:S02]  /*5b90*/  IMAD.MOV.U32 R112, RZ, RZ, R26 ;  /* 0x000000ffff707224 */ /* 0x000fe400078e001a */
[----:B------:R-:W-:-:S03]  /*5ba0*/  IMAD.MOV.U32 R107, RZ, RZ, R27 ;  /* 0x000000ffff6b7224 */ /* 0x000fc600078e001b */
[C---:B------:R-:W-:Y:S01]  /*5bb0*/  HMMA.16816.F32 R136, R4.reuse, R74, R40 ;  /* 0x0000004a0488723c */ /* 0x040fe20000001828 */
[----:B------:R-:W3:Y:S07]  /*5bc0*/  LDSM.16.MT88.4 R40, [R238+0x3000] ;  /* 0x00300000ee28783b */ /* 0x000eee0000004200 */
[C---:B------:R-:W-:Y:S01]  /*5bd0*/  HMMA.16816.F32 R16, R4.reuse, R58, R16 ;  /* 0x0000003a0410723c */ /* 0x040fe20000001810 */
[----:B------:R-:W4:Y:S07]  /*5be0*/  LDSM.16.MT88.4 R56, [R239+0x3000] ;  /* 0x00300000ef38783b */ /* 0x000f2e0000004200 */
[----:B--2---:R-:W-:Y:S01]  /*5bf0*/  HMMA.16816.F32 R60, R4, R20, R12 ;  /* 0x00000014043c723c */ /* 0x004fe2000000180c */
[----:B------:R-:W-:Y:S01]  /*5c00*/  IMAD.MOV.U32 R126, RZ, RZ, R99 ;  /* 0x000000ffff7e7224 */ /* 0x000fe200078e0063 */
[----:B------:R-:W-:Y:S01]  /*5c10*/  MOV R125, R96 ;  /* 0x00000060007d7202 */ /* 0x000fe20000000f00 */
[----:B------:R-:W-:-:S02]  /*5c20*/  IMAD.MOV.U32 R77, RZ, RZ, R97 ;  /* 0x000000ffff4d7224 */ /* 0x000fc400078e0061 */
[----:B------:R-:W-:-:S03]  /*5c30*/  IMAD.MOV.U32 R76, RZ, RZ, R98 ;  /* 0x000000ffff4c7224 */ /* 0x000fc600078e0062 */
[C---:B------:R-:W-:Y:S01]  /*5c40*/  HMMA.16816.F32 R32, R8.reuse, R46, RZ ;  /* 0x0000002e0820723c */ /* 0x040fe200000018ff */
[----:B------:R-:W2:Y:S07]  /*5c50*/  LDSM.16.MT88.4 R44, [R240+0x3800] ;  /* 0x00380000f02c783b */ /* 0x000eae0000004200 */
[----:B------:R-:W-:Y:S01]  /*5c60*/  HMMA.16816.F32 R28, R8, R68, RZ ;  /* 0x00000044081c723c */ /* 0x000fe200000018ff */
[----:B------:R-:W-:Y:S01]  /*5c70*/  IMAD.MOV.U32 R105, RZ, RZ, R17 ;  /* 0x000000ffff697224 */ /* 0x000fe200078e0011 */
[----:B------:R-:W-:Y:S01]  /*5c80*/  MOV R99, R16 ;  /* 0x0000001000637202 */ /* 0x000fe20000000f00 */
[----:B------:R-:W-:-:S02]  /*5c90*/  IMAD.MOV.U32 R104, RZ, RZ, R18 ;  /* 0x000000ffff687224 */ /* 0x000fc400078e0012 */
[----:B------:R-:W-:-:S03]  /*5ca0*/  IMAD.MOV.U32 R103, RZ, RZ, R19 ;  /* 0x000000ffff677224 */ /* 0x000fc600078e0013 */
[----:B------:R-:W-:Y:S01]  /*5cb0*/  HMMA.16816.F32 R24, R8, R70, RZ ;  /* 0x000000460818723c */ /* 0x000fe200000018ff */
[----:B------:R-:W-:Y:S01]  /*5cc0*/  IMAD.MOV.U32 R98, RZ, RZ, R61 ;  /* 0x000000ffff627224 */ /* 0x000fe200078e003d */
[----:B------:R-:W-:Y:S01]  /*5cd0*/  MOV R3, R60 ;  /* 0x0000003c00037202 */ /* 0x000fe20000000f00 */
[----:B------:R-:W-:Y:S02]  /*5ce0*/  IMAD.MOV.U32 R97, RZ, RZ, R62 ;  /* 0x000000ffff617224 */ /* 0x000fe400078e003e */
[----:B------:R-:W-:-:S03]  /*5cf0*/  IMAD.MOV.U32 R96, RZ, RZ, R63 ;  /* 0x000000ffff607224 */ /* 0x000fc600078e003f */
[----:B------:R-:W-:Y:S01]  /*5d00*/  HMMA.16816.F32 R148, R4, R72, R52 ;  /* 0x000000480494723c */ /* 0x000fe20000001834 */
[----:B------:R-:W5:Y:S07]  /*5d10*/  LDSM.16.MT88.4 R52, [R238+0x3800] ;  /* 0x00380000ee34783b */ /* 0x000f6e0000004200 */
[----:B------:R-:W-:Y:S08]  /*5d20*/  HMMA.16816.F32 R16, R8, R78, RZ ;  /* 0x0000004e0810723c */ /* 0x000ff000000018ff */
[C---:B------:R-:W-:Y:S01]  /*5d30*/  HMMA.16816.F32 R60, R4.reuse, R22, R32 ;  /* 0x00000016043c723c */ /* 0x040fe20000001820 */
[----:B------:R-:W2:Y:S07]  /*5d40*/  LDSM.16.MT88.4 R32, [R239+0x3800] ;  /* 0x00380000ef20783b */ /* 0x000eae0000004200 */
[C---:B-1----:R-:W-:Y:S08]  /*5d50*/  HMMA.16816.F32 R72, R4.reuse, R36, R28 ;  /* 0x000000240448723c */ /* 0x042ff0000000181c */
[----:B------:R-:W-:Y:S01]  /*5d60*/  HMMA.16816.F32 R68, R4, R38, R24 ;  /* 0x000000260444723c */ /* 0x000fe20000001818 */
[----:B------:R-:W1:Y:S07]  /*5d70*/  LDSM.16.MT88.4 R36, [R241+0x3000] ;  /* 0x00300000f124783b */ /* 0x000e6e0000004200 */
[C---:B------:R-:W-:Y:S07]  /*5d80*/  HMMA.16816.F32 R20, R8.reuse, R50, RZ ;  /* 0x000000320814723c */ /* 0x040fee00000018ff */
[----:B------:R-:W-:Y:S01]  /*5d90*/  IMAD.MOV.U32 R50, RZ, RZ, R104 ;  /* 0x000000ffff327224 */ /* 0x000fe200078e0068 */
[----:B---3--:R-:W-:Y:S01]  /*5da0*/  HMMA.16816.F32 R12, R8, R40, RZ ;  /* 0x00000028080c723c */ /* 0x008fe200000018ff */
[----:B------:R-:W-:-:S06]  /*5db0*/  MOV R51, R103 ;  /* 0x0000006700337202 */ /* 0x000fcc0000000f00 */
[----:B------:R-:W-:Y:S01]  /*5dc0*/  IMAD.MOV.U32 R40, RZ, RZ, R106 ;  /* 0x000000ffff287224 */ /* 0x000fe200078e006a */
[----:B------:R-:W-:Y:S01]  /*5dd0*/  HMMA.16816.F32 R64, R4, R86, R16 ;  /* 0x000000560440723c */ /* 0x000fe20000001810 */
[----:B------:R-:W-:-:S07]  /*5de0*/  IMAD.MOV.U32 R41, RZ, RZ, R113 ;  /* 0x000000ffff297224 */ /* 0x000fce00078e0071 */
[C---:B----4-:R-:W-:Y:S07]  /*5df0*/  HMMA.16816.F32 R16, R8.reuse, R56, RZ ;  /* 0x000000380810723c */ /* 0x050fee00000018ff */
[----:B------:R-:W-:Y:S01]  /*5e00*/  IMAD.MOV.U32 R57, RZ, RZ, R127 ;  /* 0x000000ffff397224 */ /* 0x000fe200078e007f */
[----:B------:R-:W-:Y:S01]  /*5e10*/  HMMA.16816.F32 R24, R8, R48, RZ ;  /* 0x000000300818723c */ /* 0x000fe200000018ff */
[----:B------:R-:W-:-:S06]  /*5e20*/  IMAD.MOV.U32 R56, RZ, RZ, R126 ;  /* 0x000000ffff387224 */ /* 0x000fcc00078e007e */
[----:B------:R-:W-:Y:S01]  /*5e30*/  IMAD.MOV.U32 R48, RZ, RZ, R99 ;  /* 0x000000ffff307224 */ /* 0x000fe200078e0063 */
[----:B--2---:R-:W-:Y:S01]  /*5e40*/  HMMA.16816.F32 R84, R4, R46, R20 ;  /* 0x0000002e0454723c */ /* 0x004fe20000001814 */
[----:B------:R-:W2:Y:S01]  /*5e50*/  LDSM.16.MT88.4 R20, [R241+0x3800] ;  /* 0x00380000f114783b */ /* 0x000ea20000004200 */
[----:B------:R-:W-:-:S05]  /*5e60*/  IMAD.MOV.U32 R49, RZ, RZ, R105 ;  /* 0x000000ffff317224 */ /* 0x000fca00078e0069 */
[----:B------:R-:W-:Y:S01]  /*5e70*/  IMAD.MOV.U32 R46, RZ, RZ, R123 ;  /* 0x000000ffff2e7224 */ /* 0x000fe200078e007b */
[----:B------:R-:W-:Y:S01]  /*5e80*/  HMMA.16816.F32 R28, R8, R42, RZ ;  /* 0x0000002a081c723c */ /* 0x000fe200000018ff */
[----:B------:R-:W-:-:S06]  /*5e90*/  MOV R47, R121 ;  /* 0x00000079002f7202 */ /* 0x000fcc0000000f00 */
[----:B------:R-:W-:Y:S01]  /*5ea0*/  MOV R43, R107 ;  /* 0x0000006b002b7202 */ /* 0x000fe20000000f00 */
[----:B-----5:R-:W-:Y:S01]  /*5eb0*/  HMMA.16816.F32 R176, R4, R52, R12 ;  /* 0x0000003404b0723c */ /* 0x020fe2000000180c */
[----:B------:R-:W-:-:S06]  /*5ec0*/  IMAD.MOV.U32 R42, RZ, RZ, R112 ;  /* 0x000000ffff2a7224 */ /* 0x000fcc00078e0070 */
[----:B------:R-:W-:Y:S01]  /*5ed0*/  IMAD.MOV.U32 R53, RZ, RZ, R98 ;  /* 0x000000ffff357224 */ /* 0x000fe200078e0062 */
[----:B------:R-:W-:Y:S01]  /*5ee0*/  HMMA.16816.F32 R12, R8, R58, RZ ;  /* 0x0000003a080c723c */ /* 0x000fe200000018ff */
[----:B------:R-:W-:Y:S02]  /*5ef0*/  IMAD.MOV.U32 R52, RZ, RZ, R3 ;  /* 0x000000ffff347224 */ /* 0x000fe400078e0003 */
[----:B------:R-:W-:-:S04]  /*5f00*/  FADD.FTZ R3, R101, R100 ;  /* 0x0000006465037221 */ /* 0x000fc80000010000 */
[----:B------:R-:W-:Y:S01]  /*5f10*/  IMAD.MOV.U32 R58, RZ, RZ, R77 ;  /* 0x000000ffff3a7224 */ /* 0x000fe200078e004d */
[----:B------:R-:W-:Y:S01]  /*5f20*/  HMMA.16816.F32 R168, R4, R32, R16 ;  /* 0x0000002004a8723c */ /* 0x000fe20000001810 */
[----:B------:R-:W-:Y:S01]  /*5f30*/  MOV R59, R76 ;  /* 0x0000004c003b7202 */ /* 0x000fe20000000f00 */
[----:B------:R-:W-:-:S04]  /*5f40*/  FADD.FTZ R3, R102, R3 ;  /* 0x0000000366037221 */ /* 0x000fc80000010000 */
[----:B------:R-:W-:Y:S02]  /*5f50*/  FADD.FTZ R3, R110, R3 ;  /* 0x000000036e037221 */ /* 0x000fe40000010000 */
[----:B------:R-:W-:Y:S01]  /*5f60*/  HMMA.16816.F32 R172, R4, R44, R24 ;  /* 0x0000002c04ac723c */ /* 0x000fe20000001818 */
[----:B------:R-:W3:Y:S01]  /*5f70*/  LDSM.16.MT88.4 R24, [R238+0x4800] ;  /* 0x00480000ee18783b */ /* 0x000ee20000004200 */
[----:B------:R-:W-:Y:S02]  /*5f80*/  IMAD.MOV.U32 R33, RZ, RZ, R120 ;  /* 0x000000ffff217224 */ /* 0x000fe400078e0078 */
[----:B------:R-:W-:Y:S02]  /*5f90*/  FFMA.FTZ R32, R89, c[0x0][0x2d0], -R0 ;  /* 0x0000b40059207a23 */ /* 0x000fe40000010800 */
[----:B------:R-:W-:Y:S02]  /*5fa0*/  IMAD.MOV.U32 R89, RZ, RZ, R58 ;  /* 0x000000ffff597224 */ /* 0x000fe400078e003a */
[----:B-1----:R-:W-:Y:S01]  /*5fb0*/  HMMA.16816.F32 R16, R8, R36, RZ ;  /* 0x000000240810723c */ /* 0x002fe200000018ff */
[----:B------:R-:W-:-:S02]  /*5fc0*/  IMAD.MOV.U32 R45, RZ, RZ, R125 ;  /* 0x000000ffff2d7224 */ /* 0x000fc400078e007d */
[----:B------:R-:W-:Y:S02]  /*5fd0*/  IMAD.MOV.U32 R44, RZ, RZ, R124 ;  /* 0x000000ffff2c7224 */ /* 0x000fe400078e007c */
[----:B------:R-:W-:Y:S02]  /*5fe0*/  IMAD.MOV.U32 R58, RZ, RZ, R130 ;  /* 0x000000ffff3a7224 */ /* 0x000fe400078e0082 */
[----:B------:R-:W-:Y:S01]  /*5ff0*/  MOV R37, R114 ;  /* 0x0000007200257202 */ /* 0x000fe20000000f00 */
[----:B------:R-:W-:Y:S01]  /*6000*/  HMMA.16816.F32 R76, R4, R54, R28 ;  /* 0x00000036044c723c */ /* 0x000fe2000000181c */
[----:B------:R-:W-:-:S06]  /*6010*/  MOV R36, R33 ;  /* 0x0000002100247202 */ /* 0x000fcc0000000f00 */
[----:B------:R-:W-:Y:S01]  /*6020*/  IMAD.MOV.U32 R54, RZ, RZ, R97 ;  /* 0x000000ffff367224 */ /* 0x000fe200078e0061 */
[----:B------:R-:W-:Y:S01]  /*6030*/  MOV R55, R96 ;  /* 0x0000006000377202 */ /* 0x000fe20000000f00 */
[--C-:B------:R-:W-:Y:S01]  /*6040*/  FFMA.FTZ R30, R95, c[0x0][0x2d0], -R2.reuse ;  /* 0x0000b4005f1e7a23 */ /* 0x100fe20000010802 */
[----:B------:R-:W-:Y:S01]  /*6050*/  HMMA.16816.F32 R96, R4, R34, R12 ;  /* 0x000000220460723c */ /* 0x000fe2000000180c */
[--C-:B------:R-:W-:Y:S02]  /*6060*/  FFMA.FTZ R29, R94, c[0x0][0x2d0], -R2.reuse ;  /* 0x0000b4005e1d7a23 */ /* 0x100fe40000010802 */
[----:B------:R-:W-:Y:S02]  /*6070*/  FFMA.FTZ R28, R93, c[0x0][0x2d0], -R2 ;  /* 0x0000b4005d1c7a23 */ /* 0x000fe40000010802 */
[----:B------:R-:W-:Y:S01]  /*6080*/  FFMA.FTZ R31, R88, c[0x0][0x2d0], -R0 ;  /* 0x0000b400581f7a23 */ /* 0x000fe20000010800 */
[----:B------:R-:W-:Y:S01]  /*6090*/  MOV R88, R45 ;  /* 0x0000002d00587202 */ /* 0x000fe20000000f00 */
[----:B------:R-:W-:Y:S01]  /*60a0*/  IMAD.MOV.U32 R34, RZ, RZ, R115 ;  /* 0x000000ffff227224 */ /* 0x000fe200078e0073 */
[----:B------:R-:W-:Y:S01]  /*60b0*/  HMMA.16816.F32 R12, R8, R38, RZ ;  /* 0x00000026080c723c */ /* 0x000fe200000018ff */
[----:B------:R-:W-:-:S02]  /*60c0*/  IMAD.MOV.U32 R35, RZ, RZ, R122 ;  /* 0x000000ffff237224 */ /* 0x000fc400078e007a */
[----:B------:R-:W-:Y:S02]  /*60d0*/  IMAD.MOV.U32 R95, RZ, RZ, R34 ;  /* 0x000000ffff5f7224 */ /* 0x000fe400078e0022 */
[----:B------:R-:W-:Y:S02]  /*60e0*/  IMAD.MOV.U32 R94, RZ, RZ, R35 ;  /* 0x000000ffff5e7224 */ /* 0x000fe400078e0023 */
[----:B------:R-:W-:Y:S01]  /*60f0*/  IMAD.MOV.U32 R39, RZ, RZ, R44 ;  /* 0x000000ffff277224 */ /* 0x000fe200078e002c */
[----:B--2---:R-:W-:Y:S01]  /*6100*/  HMMA.16816.F32 R124, R4, R20, R16 ;  /* 0x00000014047c723c */ /* 0x004fe20000001810 */
[----:B------:R-:W1:Y:S01]  /*6110*/  LDSM.16.MT88.4 R16, [R238+0x5000] ;  /* 0x00500000ee10783b */ /* 0x000e620000004200 */
[----:B------:R-:W-:Y:S01]  /*6120*/  IMAD.MOV.U32 R44, RZ, RZ, R57 ;  /* 0x000000ffff2c7224 */ /* 0x000fe200078e0039 */
[----:B------:R-:W-:Y:S01]  /*6130*/  MOV R57, R131 ;  /* 0x0000008300397202 */ /* 0x000fe20000000f00 */
[----:B------:R-:W-:Y:S02]  /*6140*/  IMAD.MOV.U32 R38, RZ, RZ, R47 ;  /* 0x000000ffff267224 */ /* 0x000fe400078e002f */
[----:B------:R-:W-:-:S02]  /*6150*/  IMAD.MOV.U32 R45, RZ, RZ, R155 ;  /* 0x000000ffff2d7224 */ /* 0x000fc400078e009b */
[----:B------:R-:W-:-:S08]  /*6160*/  IMAD.MOV.U32 R47, RZ, RZ, R153 ;  /* 0x000000ffff2f7224 */ /* 0x000fd000078e0099 */
[----:B------:R-:W-:Y:S01]  /*6170*/  HMMA.16816.F32 R104, R4, R22, R12 ;  /* 0x000000160468723c */ /* 0x000fe2000000180c */
[----:B------:R-:W2:Y:S07]  /*6180*/  LDSM.16.MT88.4 R20, [R240+0x4800] ;  /* 0x00480000f014783b */ /* 0x000eae0000004200 */
[----:B---3--:R-:W-:Y:S07]  /*6190*/  HMMA.16816.F32 R12, R8, R24, RZ ;  /* 0x00000018080c723c */ /* 0x008fee00000018ff */
[----:B------:R-:W-:Y:S01]  /*61a0*/  FFMA.FTZ R25, R91, c[0x0][0x2d0], -R0 ;  /* 0x0000b4005b197a23 */ /* 0x000fe20000010800 */
[----:B------:R-:W-:Y:S01]  /*61b0*/  MOV R91, R56 ;  /* 0x00000038005b7202 */ /* 0x000fe20000000f00 */
[----:B------:R-:W-:Y:S11]  /*61c0*/  IMAD.MOV.U32 R56, RZ, RZ, R152 ;  /* 0x000000ffff387224 */ /* 0x000ff600078e0098 */
[----:B------:R-:W-:Y:S04]  /*61d0*/  @!UPT UIADD3 URZ, URZ, URZ, URZ ;  /* 0x0000003f3f3ff290 */ /* 0x000fe8000fffe03f */
[----:B-1----:R-:W-:Y:S07]  /*61e0*/  HMMA.16816.F32 R100, R4, R16, R12 ;  /* 0x000000100464723c */ /* 0x002fee000000180c */
[----:B------:R-:W-:Y:S01]  /*61f0*/  FADD.FTZ R16, R109, R3 ;  /* 0x000000036d107221 */ /* 0x000fe20000010000 */
[----:B------:R-:W-:Y:S01]  /*6200*/  HMMA.16816.F32 R12, R8, R26, RZ ;  /* 0x0000001a080c723c */ /* 0x000fe200000018ff */
[----:B------:R-:W-:Y:S02]  /*6210*/  FADD.FTZ R3, R80, R108 ;  /* 0x0000006c50037221 */ /* 0x000fe40000010000 */
[----:B------:R-:W-:-:S02]  /*6220*/  FADD.FTZ R24, R116, R16 ;  /* 0x0000001074187221 */ /* 0x000fc40000010000 */
[----:B------:R-:W-:Y:S02]  /*6230*/  FADD.FTZ R3, R111, R3 ;  /* 0x000000036f037221 */ /* 0x000fe40000010000 */
[----:B------:R-:W-:Y:S02]  /*6240*/  FFMA.FTZ R27, R92, c[0x0][0x2d0], -R2 ;  /* 0x0000b4005c1b7a23 */ /* 0x000fe40000010802 */
[----:B------:R-:W-:Y:S02]  /*6250*/  FADD.FTZ R3, R117, R3 ;  /* 0x0000000375037221 */ /* 0x000fe40000010000 */
[----:B------:R-:W-:Y:S02]  /*6260*/  FFMA.FTZ R26, R90, c[0x0][0x2d0], -R0 ;  /* 0x0000b4005a1a7a23 */ /* 0x000fe40000010800 */
[----:B------:R-:W-:Y:S02]  /*6270*/  FADD.FTZ R2, R118, R3 ;  /* 0x0000000376027221 */ /* 0x000fe40000010000 */
[----:B------:R1:W-:Y:S01]  /*6280*/  MUFU.EX2 R0, R26 ;  /* 0x0000001a00007308 */ /* 0x0003e20000000800 */
[----:B------:R-:W-:-:S02]  /*6290*/  IMAD.MOV.U32 R90, RZ, RZ, R59 ;  /* 0x000000ffff5a7224 */ /* 0x000fc400078e003b */
[----:B------:R-:W-:Y:S02]  /*62a0*/  FADD.FTZ R2, R81, R2 ;  /* 0x0000000251027221 */ /* 0x000fe40000010000 */
[----:B------:R-:W-:Y:S02]  /*62b0*/  IMAD.MOV.U32 R59, RZ, RZ, R129 ;  /* 0x000000ffff3b7224 */ /* 0x000fe400078e0081 */
[----:B------:R-:W-:Y:S02]  /*62c0*/  IMAD.MOV.U32 R80, RZ, RZ, R37 ;  /* 0x000000ffff507224 */ /* 0x000fe400078e0025 */
[----:B------:R-:W-:Y:S01]  /*62d0*/  HMMA.16816.F32 R112, R4, R18, R12 ;  /* 0x000000120470723c */ /* 0x000fe2000000180c */
[----:B------:R-:W3:Y:S01]  /*62e0*/  LDSM.16.MT88.4 R16, [R240+0x5000] ;  /* 0x00500000f010783b */ /* 0x000ee20000004200 */
[----:B------:R-:W-:Y:S01]  /*62f0*/  IMAD.MOV.U32 R37, RZ, RZ, R46 ;  /* 0x000000ffff257224 */ /* 0x000fe200078e002e */
[----:B------:R-:W-:Y:S02]  /*6300*/  MOV R46, R154 ;  /* 0x0000009a002e7202 */ /* 0x000fe40000000f00 */
[----:B------:R-:W-:Y:S01]  /*6310*/  LDSM.16.MT88.4 R152, [R238+0x1000] ;  /* 0x00100000ee98783b */ /* 0x000fe20000004200 */
[----:B-1----:R-:W-:-:S02]  /*6320*/  IMAD.MOV.U32 R26, RZ, RZ, R80 ;  /* 0x000000ffff1a7224 */ /* 0x002fc400078e0050 */
[----:B--2---:R-:W-:Y:S11]  /*6330*/  HMMA.16816.F32 R12, R8, R20, RZ ;  /* 0x00000014080c723c */ /* 0x004ff600000018ff */
[----:B------:R-:W-:Y:S11]  /*6340*/  @!UPT UIADD3 URZ, URZ, URZ, URZ ;  /* 0x0000003f3f3ff290 */ /* 0x000ff6000fffe03f */
[----:B------:R-:W-:Y:S02]  /*6350*/  @!UPT UIADD3 URZ, URZ, URZ, URZ ;  /* 0x0000003f3f3ff290 */ /* 0x000fe4000fffe03f */
[----:B---3--:R-:W-:Y:S08]  /*6360*/  HMMA.16816.F32 R108, R4, R16, R12 ;  /* 0x00000010046c723c */ /* 0x008ff0000000180c */
[----:B------:R-:W-:Y:S01]  /*6370*/  HMMA.16816.F32 R12, R8, R22, RZ ;  /* 0x00000016080c723c */ /* 0x000fe200000018ff */
[----:B------:R-:W-:Y:S11]  /*6380*/  LDSM.16.MT88.4 R20, [R239+0x5000] ;  /* 0x00500000ef14783b */ /* 0x000ff60000004200 */
[----:B------:R-:W-:Y:S11]  /*6390*/  @!UPT UIADD3 URZ, URZ, URZ, URZ ;  /* 0x0000003f3f3ff290 */ /* 0x000ff6000fffe03f */
[----:B------:R-:W-:Y:S01]  /*63a0*/  @!UPT UIADD3 URZ, URZ, URZ, URZ ;  /* 0x0000003f3f3ff290 */ /* 0x000fe2000fffe03f */
[----:B------:R-:W-:Y:S01]  /*63b0*/  HMMA.16816.F32 R120, R4, R18, R12 ;  /* 0x000000120478723c */ /* 0x000fe2000000180c */
[----:B------:R-:W1:Y:S06]  /*63c0*/  LDSM.16.MT88.4 R16, [R239+0x4800] ;  /* 0x00480000ef10783b */ /* 0x000e6c0000004200 */
[----:B------:R-:W-:Y:S02]  /*63d0*/  FADD.FTZ R12, R119, R24 ;  /* 0x00000018770c7221 */ /* 0x000fe40000010000 */
[----:B------:R-:W-:Y:S02]  /*63e0*/  FADD.FTZ R24, R82, R2 ;  /* 0x0000000252187221 */ /* 0x000fe40000010000 */
[----:B------:R-:W-:Y:S01]  /*63f0*/  FADD.FTZ R3, R128, R12 ;  /* 0x0000000c80037221 */ /* 0x000fe20000010000 */
[----:B------:R-:W2:Y:S02]  /*6400*/  MUFU.EX2 R2, R25 ;  /* 0x0000001900027308 */ /* 0x000ea40000000800 */
[----:B--2---:R-:W-:-:S02]  /*6410*/  F2FP.PACK_AB R129, R0, R2 ;  /* 0x000000020081723e */ /* 0x004fc400000000ff */
[----:B------:R-:W-:Y:S01]  /*6420*/  MOV R25, R94 ;  /* 0x0000005e00197202 */ /* 0x000fe20000000f00 */
[----:B-1----:R-:W-:Y:S03]  /*6430*/  HMMA.16816.F32 R12, R8, R16, RZ ;  /* 0x00000010080c723c */ /* 0x002fe600000018ff */
[----:B------:R-:W1:Y:S08]  /*6440*/  MUFU.EX2 R17, R30 ;  /* 0x0000001e00117308 */ /* 0x000e700000000800 */
[----:B------:R-:W2:Y:S01]  /*6450*/  MUFU.EX2 R16, R29 ;  /* 0x0000001d00107308 */ /* 0x000ea20000000800 */
[----:B-1----:R-:W-:Y:S11]  /*6460*/  FADD.FTZ R3, R17, R3 ;  /* 0x0000000311037221 */ /* 0x002ff60000010000 */
[----:B------:R-:W-:Y:S01]  /*6470*/  @!UPT UIADD3 URZ, URZ, URZ, URZ ;  /* 0x0000003f3f3ff290 */ /* 0x000fe2000fffe03f */
[----:B------:R-:W-:Y:S01]  /*6480*/  HMMA.16816.F32 R116, R4, R20, R12 ;  /* 0x000000140474723c */ /* 0x000fe2000000180c */
[C---:B--2---:R-:W-:Y:S01]  /*6490*/  FADD.FTZ R3, R16.reuse, R3 ;  /* 0x0000000310037221 */ /* 0x044fe20000010000 */
[----:B------:R-:W-:-:S06]  /*64a0*/  F2FP.PACK_AB R128, R16, R17 ;  /* 0x000000111080723e */ /* 0x000fcc00000000ff */
[----:B------:R-:W-:Y:S01]  /*64b0*/  HMMA.16816.F32 R12, R8, R18, RZ ;  /* 0x00000012080c723c */ /* 0x000fe200000018ff */
[----:B------:R-:W1:Y:S08]  /*64c0*/  MUFU.EX2 R19, R28 ;  /* 0x0000001c00137308 */ /* 0x000e700000000800 */
[----:B------:R-:W2:Y:S01]  /*64d0*/  MUFU.EX2 R18, R27 ;  /* 0x0000001b00127308 */ /* 0x000ea20000000800 */
[----:B-1----:R-:W-:Y:S11]  /*64e0*/  FADD.FTZ R3, R19, R3 ;  /* 0x0000000313037221 */ /* 0x002ff60000010000 */
[----:B------:R-:W-:Y:S03]  /*64f0*/  @!UPT UIADD3 URZ, URZ, URZ, URZ ;  /* 0x0000003f3f3ff290 */ /* 0x000fe6000fffe03f */
[----:B------:R-:W-:Y:S01]  /*6500*/  HMMA.16816.F32 R20, R4, R22, R12 ;  /* 0x000000160414723c */ /* 0x000fe2000000180c */
[C---:B--2---:R-:W-:Y:S01]  /*6510*/  FADD.FTZ R3, R18.reuse, R3 ;  /* 0x0000000312037221 */ /* 0x044fe20000010000 */
[----:B------:R-:W-:Y:S02]  /*6520*/  F2FP.PACK_AB R130, R18, R19 ;  /* 0x000000131282723e */ /* 0x000fe400000000ff */
[----:B------:R-:W-:Y:S02]  /*6530*/  MOV R27, c[0x0][0x2c4] ;  /* 0x0000b100001b7a02 */ /* 0x000fe40000000f00 */
[----:B------:R1:W-:Y:S01]  /*6540*/  STL [R1+0x24], R3 ;  /* 0x0000240301007387 */ /* 0x0003e20000100800 */
[----:B------:R-:W-:Y:S01]  /*6550*/  FADD.FTZ R12, R83, R24 ;  /* 0x00000018530c7221 */ /* 0x000fe20000010000 */
[----:B------:R-:W-:Y:S01]  /*6560*/  ISETP.NE.AND P1, PT, R27, 0x1, PT ;  /* 0x000000011b00780c */ /* 0x000fe20003f25270 */
[----:B------:R-:W-:Y:S01]  /*6570*/  IMAD.MOV.U32 R24, RZ, RZ, R95 ;  /* 0x000000ffff187224 */ /* 0x000fe200078e005f */
[----:B------:R-:W-:Y:S01]  /*6580*/  LDSM.16.MT88.4 R80, [R240+0x4000] ;  /* 0x00400000f050783b */ /* 0x000fe20000004200 */
[----:B------:R-:W-:-:S02]  /*6590*/  FADD.FTZ R12, R2, R12 ;  /* 0x0000000c020c7221 */ /* 0x000fc40000010000 */
[----:B------:R2:W3:Y:S01]  /*65a0*/  MUFU.EX2 R2, R32 ;  /* 0x0000002000027308 */ /* 0x0004e20000000800 */
[----:B------:R-:W-:Y:S01]  /*65b0*/  IMAD.MOV.U32 R27, RZ, RZ, c[0x0][0x32c] ;  /* 0x0000cb00ff1b7624 */ /* 0x000fe200078e00ff */
[----:B--2---:R-:W2:Y:S01]  /*65c0*/  LDSM.16.MT88.4 R32, [R241+0x1000] ;  /* 0x00100000f120783b */ /* 0x004ea20000004200 */
[----:B-1----:R-:W-:-:S05]  /*65d0*/  FADD.FTZ R3, R0, R12 ;  /* 0x0000000c00037221 */ /* 0x002fca0000010000 */
[----:B------:R-:W1:Y:S01]  /*65e0*/  MUFU.EX2 R0, R31 ;  /* 0x0000001f00007308 */ /* 0x000e620000000800 */
[----:B------:R-:W4:Y:S01]  /*65f0*/  LDSM.16.MT88.4 R12, [R241+0x4800] ;  /* 0x00480000f10c783b */ /* 0x000f220000004200 */
[----:B---3--:R-:W-:Y:S01]  /*6600*/  FADD.FTZ R3, R2, R3 ;  /* 0x0000000302037221 */ /* 0x008fe20000010000 */
[----:B-1----:R-:W-:-:S03]  /*6610*/  F2FP.PACK_AB R131, R0, R2 ;  /* 0x000000020083723e */ /* 0x002fc600000000ff */
[----:B------:R-:W-:Y:S02]  /*6620*/  FADD.FTZ R3, R0, R3 ;  /* 0x0000000300037221 */ /* 0x000fe40000010000 */
[----:B------:R-:W-:-:S03]  /*6630*/  @P1 IMAD.HI.U32 R2, R24, c[0x0][0x2c8], RZ ;  /* 0x0000b20018021a27 */ /* 0x000fc600078e00ff */
[----:B------:R1:W-:Y:S01]  /*6640*/  STL [R1+0x28], R3 ;  /* 0x0000280301007387 */ /* 0x0003e20000100800 */
[C---:B------:R-:W-:Y:S01]  /*6650*/  HMMA.16816.F32 R156, R128.reuse, R152, R156 ;  /* 0x00000098809c723c */ /* 0x040fe2000000189c */
[----:B------:R-:W-:Y:S01]  /*6660*/  IMAD.MOV.U32 R0, RZ, RZ, R24 ;  /* 0x000000ffff007224 */ /* 0x000fe200078e0018 */
[----:B------:R-:W-:Y:S02]  /*6670*/  @P1 SHF.R.U32.HI R0, RZ, c[0x0][0x2cc], R2 ;  /* 0x0000b300ff001a19 */ /* 0x000fe40000011602 */
[----:B------:R-:W-:Y:S02]  /*6680*/  ISETP.GE.AND P1, PT, R27, 0x1, PT ;  /* 0x000000011b00780c */ /* 0x000fe40003f26270 */
[----:B------:R-:W-:Y:S02]  /*6690*/  IADD3 R2, R25, -R26, RZ ;  /* 0x8000001a19027210 */ /* 0x000fe40007ffe0ff */
[----:B------:R-:W-:Y:S01]  /*66a0*/  HMMA.16816.F32 R152, R128, R154, R144 ;  /* 0x0000009a8098723c */ /* 0x000fe20000001890 */
[----:B------:R-:W3:Y:S02]  /*66b0*/  LDSM.16.MT88.4 R144, [R240+0x1000] ;  /* 0x00100000f090783b */ /* 0x000ee40000004200 */
[----:B------:R-:W-:-:S05]  /*66c0*/  IMAD.IADD R0, R2, 0x1, R0 ;  /* 0x0000000102007824 */ /* 0x000fca00078e0200 */
[C---:B--2---:R-:W-:Y:S08]  /*66d0*/  HMMA.16816.F32 R28, R128.reuse, R32, R36 ;  /* 0x00000020801c723c */ /* 0x044ff00000001824 */
[----:B------:R-:W-:Y:S01]  /*66e0*/  HMMA.16816.F32 R32, R128, R34, R40 ;  /* 0x000000228020723c */ /* 0x000fe20000001828 */
[----:B------:R-:W2:Y:S01]  /*66f0*/  LDSM.16.MT88.4 R40, [R238+0x2800] ;  /* 0x00280000ee28783b */ /* 0x000ea20000004200 */
[----:B-1----:R-:W-:-:S06]  /*6700*/  IADD3 R3, R0, c[0x0][0x328], RZ ;  /* 0x0000ca0000037a10 */ /* 0x002fcc0007ffe0ff */
[C---:B----4-:R-:W-:Y:S08]  /*6710*/  HMMA.16816.F32 R16, R8.reuse, R12, RZ ;  /* 0x0000000c0810723c */ /* 0x050ff000000018ff */
[----:B------:R-:W-:Y:S01]  /*6720*/  HMMA.16816.F32 R8, R8, R14, RZ ;  /* 0x0000000e0808723c */ /* 0x000fe200000018ff */
[----:B------:R-:W1:Y:S07]  /*6730*/  LDSM.16.MT88.4 R12, [R241+0x5000] ;  /* 0x00500000f10c783b */ /* 0x000e6e0000004200 */
[C---:B---3--:R-:W-:Y:S08]  /*6740*/  HMMA.16816.F32 R148, R128.reuse, R144, R148 ;  /* 0x000000908094723c */ /* 0x048ff00000001894 */
[C---:B------:R-:W-:Y:S01]  /*6750*/  HMMA.16816.F32 R144, R128.reuse, R146, R136 ;  /* 0x000000928090723c */ /* 0x040fe20000001888 */
[----:B------:R-:W3:Y:S07]  /*6760*/  LDSM.16.MT88.4 R136, [R239+0x1000] ;  /* 0x00100000ef88783b */ /* 0x000eee0000004200 */
[C---:B--2---:R-:W-:Y:S08]  /*6770*/  HMMA.16816.F32 R36, R128.reuse, R40, R44 ;  /* 0x000000288024723c */ /* 0x044ff0000000182c */
[----:B------:R-:W-:Y:S01]  /*6780*/  HMMA.16816.F32 R40, R128, R42, R48 ;  /* 0x0000002a8028723c */ /* 0x000fe20000001830 */
[----:B------:R-:W2:Y:S07]  /*6790*/  LDSM.16.MT88.4 R48, [R240+0x2800] ;  /* 0x00280000f030783b */ /* 0x000eae0000004200 */
[C---:B-1----:R-:W-:Y:S08]  /*67a0*/  HMMA.16816.F32 R16, R4.reuse, R12, R16 ;  /* 0x0000000c0410723c */ /* 0x042ff00000001810 */
[----:B------:R-:W-:Y:S01]  /*67b0*/  HMMA.16816.F32 R8, R4, R14, R8 ;  /* 0x0000000e0408723c */ /* 0x000fe20000001808 */
[----:B------:R-:W-:Y:S07]  /*67c0*/  LDSM.16.MT88.4 R4, [R241+0x5800] ;  /* 0x00580000f104783b */ /* 0x000fee0000004200 */
[C---:B---3--:R-:W-:Y:S08]  /*67d0*/  HMMA.16816.F32 R140, R128.reuse, R136, R140 ;  /* 0x00000088808c723c */ /* 0x048ff0000000188c */
[C---:B------:R-:W-:Y:S01]  /*67e0*/  HMMA.16816.F32 R136, R128.reuse, R138, R88 ;  /* 0x0000008a8088723c */ /* 0x040fe20000001858 */
[----:B------:R-:W-:Y:S07]  /*67f0*/  LDSM.16.MT88.4 R88, [R239+0x4000] ;  /* 0x00400000ef58783b */ /* 0x000fee0000004200 */
[C---:B--2---:R-:W-:Y:S01]  /*6800*/  HMMA.16816.F32 R44, R128.reuse, R48, R56 ;  /* 0x00000030802c723c */ /* 0x044fe20000001838 */
        /* <DEDUP_REMOVED lines=8> */
[C---:B-1----:R-:W-:Y:S08]  /*6890*/  HMMA.16816.F32 R68, R128.reuse, R72, R176 ;  /* 0x000000488044723c */ /* 0x042ff000000018b0 */
[C---:B------:R-:W-:Y:S08]  /*68a0*/  HMMA.16816.F32 R72, R128.reuse, R74, R76 ;  /* 0x0000004a8048723c */ /* 0x040ff0000000184c */
[C---:B------:R-:W-:Y:S08]  /*68b0*/  HMMA.16816.F32 R76, R128.reuse, R80, R172 ;  /* 0x00000050804c723c */ /* 0x040ff000000018ac */
[C---:B------:R-:W-:Y:S08]  /*68c0*/  HMMA.16816.F32 R80, R128.reuse, R82, R84 ;  /* 0x000000528050723c */ /* 0x040ff00000001854 */
[C---:B------:R-:W-:Y:S08]  /*68d0*/  HMMA.16816.F32 R84, R128.reuse, R88, R168 ;  /* 0x000000588054723c */ /* 0x040ff000000018a8 */
[C---:B------:R-:W-:Y:S01]  /*68e0*/  HMMA.16816.F32 R88, R128.reuse, R90, R96 ;  /* 0x0000005a8058723c */ /* 0x040fe20000001860 */
[----:B------:R-:W1:Y:S07]  /*68f0*/  LDSM.16.MT88.4 R96, [R241+0x4000] ;  /* 0x00400000f160783b */ /* 0x000e6e0000004200 */
[C---:B-1----:R-:W-:Y:S08]  /*6900*/  HMMA.16816.F32 R92, R128.reuse, R96, R124 ;  /* 0x00000060805c723c */ /* 0x042ff0000000187c */
[C---:B------:R-:W-:Y:S01]  /*6910*/  HMMA.16816.F32 R96, R128.reuse, R98, R104 ;  /* 0x000000628060723c */ /* 0x040fe20000001868 */
[----:B------:R-:W1:Y:S07]  /*6920*/  LDSM.16.MT88.4 R104, [R238+0x5800] ;  /* 0x00580000ee68783b */ /* 0x000e6e0000004200 */
[----:B------:R-:W-:Y:S07]  /*6930*/  HMMA.16816.F32 R124, R128, R4, R16 ;  /* 0x00000004807c723c */ /* 0x000fee0000001810 */
[----:B------:R-:W-:-:S05]  /*6940*/  IADD3 R4, R134, -0x2, RZ ;  /* 0xfffffffe86047810 */ /* 0x000fca0007ffe0ff */
[----:B------:R-:W-:Y:S01]  /*6950*/  STL [R1+0x20], R4 ;  /* 0x0000200401007387 */ /* 0x000fe20000100800 */
        /* <DEDUP_REMOVED lines=8> */
[----:B------:R-:W-:Y:S01]  /*69e0*/  HMMA.16816.F32 R128, R128, R6, R8 ;  /* 0x000000068080723c */ /* 0x000fe20000001808 */
[----:B------:R-:W-:Y:S07]  /*69f0*/  @!P1 BRA `(.L_x_419) ;  /* 0x0000010000009947 */ /* 0x000fee0003800000 */
        /* <DEDUP_REMOVED lines=10> */
.L_x_421:
[----:B------:R-:W-:-:S13]  /*6aa0*/  ISETP.NE.AND P0, PT, R27, 0x1, PT ;  /* 0x000000011b00780c */ /* 0x000fda0003f05270 */
[----:B------:R-:W-:-:S05]  /*6ab0*/  @P0 IMAD.HI.U32 R0, R2, c[0x0][0x330], RZ ;  /* 0x0000cc0002000a27 */ /* 0x000fca00078e00ff */
[----:B------:R-:W-:Y:S02]  /*6ac0*/  @P0 SHF.R.U32.HI R2, RZ, c[0x0][0x334], R0 ;  /* 0x0000cd00ff020a19 */ /* 0x000fe40000011600 */
.L_x_422:
[----:B------:R-:W-:Y:S05]  /*6ad0*/  BSYNC B0 ;  /* 0x0000000000007941 */ /* 0x000fea0003800000 */
.L_x_420:
[----:B------:R-:W-:-:S05]  /*6ae0*/  IMAD R2, R2, R27, c[0x0][0x32c] ;  /* 0x0000cb0002027624 */ /* 0x000fca00078e021b */
[----:B------:R-:W-:-:S04]  /*6af0*/  IMNMX R3, R3, R2, PT ;  /* 0x0000000203037217 */ /* 0x000fc80003800200 */
.L_x_419:
[----:B------:R-:W2:Y:S01]  /*6b00*/  LDL R2, [R1+0x30] ;  /* 0x0000300001027983 */ /* 0x000ea20000100800 */
[----:B------:R-:W-:-:S05]  /*6b10*/  IMAD.HI R3, R3, 0x2aaaaaab, RZ ;  /* 0x2aaaaaab03037827 */ /* 0x000fca00078e02ff */
[----:B------:R-:W-:-:S04]  /*6b20*/  SHF.R.U32.HI R0, RZ, 0x1f, R3 ;  /* 0x0000001fff007819 */ /* 0x000fc80000011603 */
[----:B------:R-:W-:-:S04]  /*6b30*/  LEA.HI.SX32 R3, R3, R0, 0x1d ;  /* 0x0000000003037211 */ /* 0x000fc800078feaff */
[----:B--2---:R-:W-:-:S04]  /*6b40*/  IMNMX R2, R2, R3, !PT ;  /* 0x0000000302027217 */ /* 0x004fc80007800200 */
[----:B------:R-:W-:Y:S01]  /*6b50*/  ISETP.GE.AND P0, PT, R4, R2, PT ;  /* 0x000000020400720c */ /* 0x000fe20003f06270 */
[----:B------:R1:W-:-:S12]  /*6b60*/  STL [R1+0x60], R2 ;  /* 0x0000600201007387 */ /* 0x0003d80000100800 */
[----:B------:R-:W-:Y:S05]  /*6b70*/  @!P0 BRA `(.L_x_423) ;  /* 0x00003a2000008947 */ /* 0x000fea0003800000 */
[----:B------:R-:W-:Y:S02]  /*6b80*/  MOV R0, R4 ;  /* 0x0000000400007202 */ /* 0x000fe40000000f00 */
[----:B------:R-:W-:Y:S02]  /*6b90*/  MOV R134, R132 ;  /* 0x0000008400867202 */ /* 0x000fe40000000f00 */
[----:B-1----:R-:W-:Y:S01]  /*6ba0*/  MOV R2, R133 ;  /* 0x0000008500027202 */ /* 0x002fe20000000f00 */
[----:B------:R1:W-:Y:S04]  /*6bb0*/  STL [R1+0x1c], R0 ;  /* 0x00001c0001007387 */ /* 0x0003e80000100800 */
.L_x_436:
[----:B-1----:R-:W2:Y:S01]  /*6bc0*/  LDL R0, [R1] ;  /* 0x0000000001007983 */ /* 0x002ea20000100800 */
[----:B------:R-:W-:Y:S04]  /*6bd0*/  DEPBAR.LE SB0, 0x0 ;  /* 0x000080000000791a */ /* 0x000fe80000000000 */
[----:B------:R-:W3:Y:S01]  /*6be0*/  LDL R13, [R1+0x30] ;  /* 0x00003000010d7983 */ /* 0x000ee20000100800 */
[----:B------:R-:W-:Y:S01]  /*6bf0*/  WARPSYNC 0xffffffff ;  /* 0xffffffff00007948 */ /* 0x000fe20003800000 */
[----:B------:R-:W-:Y:S02]  /*6c00*/  BSSY B0, `(.L_x_424) ;  /* 0x0000034000007945 */ /* 0x000fe40003800000 */
[----:B------:R-:W3:Y:S04]  /*6c10*/  LDL R132, [R1+0x1c] ;  /* 0x00001c0001847983 */ /* 0x000ee80000100800 */
[----:B------:R-:W4:Y:S04]  /*6c20*/  LDL R133, [R1+0x14] ;  /* 0x0000140001857983 */ /* 0x000f280000100800 */
[----:B------:R-:W-:Y:S06]  /*6c30*/  BAR.SYNC.DEFER_BLOCKING 0x0 ;  /* 0x0000000000007b1d */ /* 0x000fec0000010000 */
[----:B------:R1:W1:Y:S04]  /*6c40*/  LDSM.16.M88.4 R8, [R135] ;  /* 0x000000008708783b */ /* 0x0002680000000200 */
[----:B------:R1:W1:Y:S04]  /*6c50*/  LDSM.16.M88.4 R16, [R135+0x800] ;  /* 0x000800008710783b */ /* 0x0002680000000200 */
[----:B------:R1:W1:Y:S04]  /*6c60*/  LDSM.16.M88.4 R24, [R135+0x1000] ;  /* 0x001000008718783b */ /* 0x0002680000000200 */
[----:B------:R1:W1:Y:S04]  /*6c70*/  LDSM.16.M88.4 R168, [R242] ;  /* 0x00000000f2a8783b */ /* 0x0002680000000200 */
[----:B------:R1:W1:Y:S01]  /*6c80*/  LDSM.16.M88.4 R172, [R252] ;  /* 0x00000000fcac783b */ /* 0x0002620000000200 */
[----:B---3--:R-:W-:Y:S03]  /*6c90*/  ISETP.GT.AND P0, PT, R13, R132, PT ;  /* 0x000000840d00720c */ /* 0x008fe60003f04270 */
[----:B--2---:R2:W3:Y:S01]  /*6ca0*/  LDSM.16.M88.4 R176, [R0] ;  /* 0x0000000000b0783b */ /* 0x0044e20000000200 */
[C---:B----4-:R-:W-:Y:S02]  /*6cb0*/  LOP3.LUT P6, RZ, R133.reuse, 0x100, RZ, 0xc0, !PT ;  /* 0x0000010085ff7812 */ /* 0x050fe400078cc0ff */
[C---:B------:R-:W-:Y:S02]  /*6cc0*/  LOP3.LUT P5, RZ, R133.reuse, 0x80, RZ, 0xc0, !PT ;  /* 0x0000008085ff7812 */ /* 0x040fe400078ac0ff */
[----:B------:R-:W-:Y:S05]  /*6cd0*/  LOP3.LUT P4, RZ, R133, 0x40, RZ, 0xc0, !PT ;  /* 0x0000004085ff7812 */ /* 0x000fea000788c0ff */
[----:B------:R-:W-:-:S05]  /*6ce0*/  @P0 BRA `(.L_x_425) ;  /* 0x0000025000000947 */ /* 0x000fca0003800000 */
[----:B-1----:R-:W4:Y:S01]  /*6cf0*/  LDL.64 R22, [R1+0x58] ;  /* 0x0000580001167983 */ /* 0x002f220000100a00 */
[----:B------:R-:W-:Y:S01]  /*6d00*/  LOP3.LUT P3, RZ, R133, 0x200, RZ, 0xc0, !PT ;  /* 0x0000020085ff7812 */ /* 0x000fe2000786c0ff */
[----:B------:R-:W-:Y:S01]  /*6d10*/  IMAD.WIDE.U32 R4, R132, c[0x0][0x208], RZ ;  /* 0x0000820084047a25 */ /* 0x000fe200078e00ff */
[----:B--2---:R-:W-:Y:S01]  /*6d20*/  SHF.R.S32.HI R0, RZ, 0x1f, R132 ;  /* 0x0000001fff007819 */ /* 0x004fe20000011484 */
[----:B------:R-:W2:Y:S04]  /*6d30*/  LDL.64 R20, [R1+0x48] ;  /* 0x0000480001147983 */ /* 0x000ea80000100a00 */
[----:B------:R-:W5:Y:S01]  /*6d40*/  LDL R14, [R1+0x18] ;  /* 0x00001800010e7983 */ /* 0x000f620000100800 */
[----:B------:R-:W-:Y:S03]  /*6d50*/  IMAD R0, R0, c[0x0][0x208], RZ ;  /* 0x0000820000007a24 */ /* 0x000fe600078e02ff */
[----:B------:R-:W1:Y:S01]  /*6d60*/  S2R R3, SR_TID.X ;  /* 0x0000000000037919 */ /* 0x000e620000002100 */
[----:B------:R-:W-:Y:S04]  /*6d70*/  IMAD R0, R132, c[0x0][0x20c], R0 ;  /* 0x0000830084007a24 */ /* 0x000fe800078e0200 */
[----:B------:R-:W-:Y:S02]  /*6d80*/  IMAD.IADD R0, R5, 0x1, R0 ;  /* 0x0000000105007824 */ /* 0x000fe400078e0200 */
[----:B------:R-:W-:Y:S01]  /*6d90*/  IMAD.WIDE.U32 R4, R4, 0x30, RZ ;  /* 0x0000003004047825 */ /* 0x000fe200078e00ff */
[----:B-1----:R-:W-:Y:S03]  /*6da0*/  ISETP.GT.AND P2, PT, R3, 0x7f, PT ;  /* 0x0000007f0300780c */ /* 0x002fe60003f44270 */
[----:B------:R-:W-:Y:S04]  /*6db0*/  IMAD R3, R0, 0x30, RZ ;  /* 0x0000003000037824 */ /* 0x000fe800078e02ff */
[----:B------:R-:W-:Y:S06]  /*6dc0*/  IMAD.IADD R3, R5, 0x1, R3 ;  /* 0x0000000105037824 */ /* 0x000fec00078e0203 */
[----:B------:R-:W-:Y:S05]  /*6dd0*/  @!P2 IMAD.MOV.U32 R0, RZ, RZ, c[0x0][0x208] ;  /* 0x00008200ff00a624 */ /* 0x000fea00078e00ff */
[-C--:B------:R-:W-:Y:S02]  /*6de0*/  @!P2 LEA R12, P0, R0, R4.reuse, 0x5 ;  /* 0x00000004000ca211 */ /* 0x080fe400078028ff */
[----:B----4-:R-:W-:Y:S01]  /*6df0*/  IADD3 R5, P1, R22, R4, RZ ;  /* 0x0000000416057210 */ /* 0x010fe20007f3e0ff */
[----:B------:R-:W-:Y:S05]  /*6e00*/  @!P2 IMAD.MOV.U32 R4, RZ, RZ, c[0x0][0x20c] ;  /* 0x00008300ff04a624 */ /* 0x000fea00078e00ff */
[----:B------:R-:W-:Y:S01]  /*6e10*/  @!P2 LEA.HI.X R4, R0, R3, R4, 0x5, P0 ;  /* 0x000000030004a211 */ /* 0x000fe200000f2c04 */
[----:B--2---:R-:W-:Y:S01]  /*6e20*/  IMAD.X R3, R3, 0x1, R21, P1 ;  /* 0x0000000103037824 */ /* 0x004fe200008e0615 */
[C---:B------:R-:W-:Y:S04]  /*6e30*/  LEA R6, P0, R5.reuse, c[0x0][0x1f8], 0x1 ;  /* 0x00007e0005067a11 */ /* 0x040fe800078008ff */
[----:B------:R-:W-:Y:S02]  /*6e40*/  LEA.HI.X R7, R5, c[0x0][0x1fc], R3, 0x1, P0 ;  /* 0x00007f0005077a11 */ /* 0x000fe400000f0c03 */
[----:B------:R-:W-:Y:S03]  /*6e50*/  @!P2 IADD3 R0, P0, R12, R22, RZ ;  /* 0x000000160c00a210 */ /* 0x000fe60007f1e0ff */
[----:B------:R-:W-:Y:S01]  /*6e60*/  @!PT LDS RZ, [RZ] ;  /* 0x00000000fffff984 */ /* 0x000fe20000000800 */
[----:B------:R-:W-:Y:S01]  /*6e70*/  @!PT LDS RZ, [RZ] ;  /* 0x00000000fffff984 */ /* 0x000fe20000000800 */
[----:B------:R-:W-:Y:S01]  /*6e80*/  @!PT LDS RZ, [RZ] ;  /* 0x00000000fffff984 */ /* 0x000fe20000000800 */
[----:B-----5:R1:W-:Y:S02]  /*6e90*/  LDGSTS.E.BYPASS.LTC128B.128 [R14+0x4080], [R6.64], !P3 ;  /* 0x04080000060e7fae */ /* 0x0203e4000d901d46 */
[----:B------:R-:W-:Y:S01]  /*6ea0*/  @!P2 IMAD.X R3, R4, 0x1, R21, P0 ;  /* 0x000000010403a824 */ /* 0x000fe200000e0615 */
[C---:B------:R-:W-:Y:S01]  /*6eb0*/  @!P2 LEA R4, P0, R0.reuse, c[0x0][0x1f8], 0x1 ;  /* 0x00007e000004aa11 */ /* 0x040fe200078008ff */
[----:B------:R1:W-:Y:S03]  /*6ec0*/  LDGSTS.E.BYPASS.LTC128B.128 [R14+0x5880], [R6.64+0x80], !P6 ;  /* 0x05880080060e7fae */ /* 0x0003e6000f101d46 */
[----:B------:R-:W-:Y:S01]  /*6ed0*/  @!P2 LEA.HI.X R5, R0, c[0x0][0x1fc], R3, 0x1, P0 ;  /* 0x00007f000005aa11 */ /* 0x000fe200000f0c03 */
[----:B------:R1:W-:Y:S04]  /*6ee0*/  LDGSTS.E.BYPASS.LTC128B.128 [R14+0x7080], [R6.64+0x100], !P5 ;  /* 0x07080100060e7fae */ /* 0x0003e8000e901d46 */
[----:B------:R1:W-:Y:S04]  /*6ef0*/  LDGSTS.E.BYPASS.LTC128B.128 [R14+0x8880], [R6.64+0x180], !P4 ;  /* 0x08880180060e7fae */ /* 0x0003e8000e101d46 */
[----:B------:R1:W-:Y:S04]  /*6f00*/  @!P2 LDGSTS.E.BYPASS.LTC128B.128 [R14+0x5080], [R4.64], !P3 ;  /* 0x05080000040eafae */ /* 0x0003e8000d901d46 */
[----:B------:R1:W-:Y:S04]  /*6f10*/  @!P2 LDGSTS.E.BYPASS.LTC128B.128 [R14+0x6880], [R4.64+0x80], !P6 ;  /* 0x06880080040eafae */ /* 0x0003e8000f101d46 */
[----:B------:R1:W-:Y:S04]  /*6f20*/  @!P2 LDGSTS.E.BYPASS.LTC128B.128 [R14+0x8080], [R4.64+0x100], !P5 ;  /* 0x08080100040eafae */ /* 0x0003e8000e901d46 */
[----:B------:R1:W-:Y:S02]  /*6f30*/  @!P2 LDGSTS.E.BYPASS.LTC128B.128 [R14+0x9880], [R4.64+0x180], !P4 ;  /* 0x09880180040eafae */ /* 0x0003e4000e101d46 */
.L_x_425:
[----:B-1----:R-:W-:Y:S05]  /*6f40*/  BSYNC B0 ;  /* 0x0000000000007941 */ /* 0x002fea0003800000 */
.L_x_424:
[C---:B------:R-:W-:Y:S01]  /*6f50*/  HMMA.16816.F32 R4, R160.reuse, R8, RZ ;  /* 0x00000008a004723c */ /* 0x040fe200000018ff */
[----:B------:R-:W0:Y:S01]  /*6f60*/  LDGDEPBAR ;  /* 0x00000000000079af */ /* 0x000e220000000000 */
[----:B------:R-:W-:Y:S02]  /*6f70*/  BSSY B0, `(.L_x_426) ;  /* 0x00000f1000007945 */ /* 0x000fe40003800000 */
[----:B------:R-:W-:Y:S04]  /*6f80*/  MOV R3, R13 ;  /* 0x0000000d00037202 */ /* 0x000fe80000000f00 */
[C---:B------:R-:W-:Y:S08]  /*6f90*/  HMMA.16816.F32 R8, R160.reuse, R10, RZ ;  /* 0x0000000aa008723c */ /* 0x040ff000000018ff */
[C---:B------:R-:W-:Y:S08]  /*6fa0*/  HMMA.16816.F32 R12, R160.reuse, R16, RZ ;  /* 0x00000010a00c723c */ /* 0x040ff000000018ff */
[C---:B------:R-:W-:Y:S08]  /*6fb0*/  HMMA.16816.F32 R16, R160.reuse, R18, RZ ;  /* 0x00000012a010723c */ /* 0x040ff000000018ff */
[C---:B------:R-:W-:Y:S08]  /*6fc0*/  HMMA.16816.F32 R20, R160.reuse, R24, RZ ;  /* 0x00000018a014723c */ /* 0x040ff000000018ff */
[----:B------:R-:W-:Y:S08]  /*6fd0*/  HMMA.16816.F32 R24, R160, R26, RZ ;  /* 0x0000001aa018723c */ /* 0x000ff000000018ff */
[C---:B------:R-:W-:Y:S08]  /*6fe0*/  HMMA.16816.F32 R4, R164.reuse, R168, R4 ;  /* 0x000000a8a404723c */ /* 0x040ff00000001804 */
[C---:B------:R-:W-:Y:S01]  /*6ff0*/  HMMA.16816.F32 R8, R164.reuse, R170, R8 ;  /* 0x000000aaa408723c */ /* 0x040fe20000001808 */
[----:B------:R-:W1:Y:S07]  /*7000*/  LDSM.16.M88.4 R168, [R237] ;  /* 0x00000000eda8783b */ /* 0x000e6e0000000200 */
[C---:B------:R-:W-:Y:S08]  /*7010*/  HMMA.16816.F32 R12, R164.reuse, R172, R12 ;  /* 0x000000aca40c723c */ /* 0x040ff0000000180c */
[C---:B------:R-:W-:Y:S01]  /*7020*/  HMMA.16816.F32 R16, R164.reuse, R174, R16 ;  /* 0x000000aea410723c */ /* 0x040fe20000001810 */
[----:B------:R-:W4:Y:S07]  /*7030*/  LDSM.16.M88.4 R172, [R237+0x800] ;  /* 0x00080000edac783b */ /* 0x000f2e0000000200 */
[C---:B---3--:R-:W-:Y:S08]  /*7040*/  HMMA.16816.F32 R20, R164.reuse, R176, R20 ;  /* 0x000000b0a414723c */ /* 0x048ff00000001814 */
[----:B------:R-:W-:Y:S08]  /*7050*/  HMMA.16816.F32 R24, R164, R178, R24 ;  /* 0x000000b2a418723c */ /* 0x000ff00000001818 */
[C---:B-1----:R-:W-:Y:S08]  /*7060*/  HMMA.16816.F32 R4, R180.reuse, R168, R4 ;  /* 0x000000a8b404723c */ /* 0x042ff00000001804 */
[C---:B------:R-:W-:Y:S01]  /*7070*/  HMMA.16816.F32 R8, R180.reuse, R170, R8 ;  /* 0x000000aab408723c */ /* 0x040fe20000001808 */
[----:B------:R-:W1:Y:S07]  /*7080*/  LDSM.16.M88.4 R168, [R237+0x1000] ;  /* 0x00100000eda8783b */ /* 0x000e6e0000000200 */
[C---:B----4-:R-:W-:Y:S08]  /*7090*/  HMMA.16816.F32 R12, R180.reuse, R172, R12 ;  /* 0x000000acb40c723c */ /* 0x050ff0000000180c */
[C---:B------:R-:W-:Y:S01]  /*70a0*/  HMMA.16816.F32 R16, R180.reuse, R174, R16 ;  /* 0x000000aeb410723c */ /* 0x040fe20000001810 */
[----:B------:R-:W3:Y:S07]  /*70b0*/  LDSM.16.M88.4 R172, [R236] ;  /* 0x00000000ecac783b */ /* 0x000eee0000000200 */
[C---:B-1----:R-:W-:Y:S08]  /*70c0*/  HMMA.16816.F32 R20, R180.reuse, R168, R20 ;  /* 0x000000a8b414723c */ /* 0x042ff00000001814 */
[----:B------:R-:W-:Y:S01]  /*70d0*/  HMMA.16816.F32 R24, R180, R170, R24 ;  /* 0x000000aab418723c */ /* 0x000fe20000001818 */
[----:B------:R-:W1:Y:S07]  /*70e0*/  LDSM.16.M88.4 R168, [R236+0x800] ;  /* 0x00080000eca8783b */ /* 0x000e6e0000000200 */
[C---:B---3--:R-:W-:Y:S08]  /*70f0*/  HMMA.16816.F32 R4, R184.reuse, R172, R4 ;  /* 0x000000acb804723c */ /* 0x048ff00000001804 */
[C---:B------:R-:W-:Y:S01]  /*7100*/  HMMA.16816.F32 R8, R184.reuse, R174, R8 ;  /* 0x000000aeb808723c */ /* 0x040fe20000001808 */
[----:B------:R-:W3:Y:S07]  /*7110*/  LDSM.16.M88.4 R172, [R236+0x1000] ;  /* 0x00100000ecac783b */ /* 0x000eee0000000200 */
[C---:B-1----:R-:W-:Y:S08]  /*7120*/  HMMA.16816.F32 R12, R184.reuse, R168, R12 ;  /* 0x000000a8b80c723c */ /* 0x042ff0000000180c */
[C---:B------:R-:W-:Y:S01]  /*7130*/  HMMA.16816.F32 R16, R184.reuse, R170, R16 ;  /* 0x000000aab810723c */ /* 0x040fe20000001810 */
[----:B------:R-:W1:Y:S07]  /*7140*/  LDSM.16.M88.4 R168, [R135+0x1800] ;  /* 0x0018000087a8783b */ /* 0x000e6e0000000200 */
[C---:B---3--:R-:W-:Y:S08]  /*7150*/  HMMA.16816.F32 R20, R184.reuse, R172, R20 ;  /* 0x000000acb814723c */ /* 0x048ff00000001814 */
[----:B------:R-:W-:Y:S01]  /*7160*/  HMMA.16816.F32 R24, R184, R174, R24 ;  /* 0x000000aeb818723c */ /* 0x000fe20000001818 */
[----:B------:R-:W3:Y:S07]  /*7170*/  LDSM.16.M88.4 R172, [R135+0x2000] ;  /* 0x0020000087ac783b */ /* 0x000eee0000000200 */
[C---:B-1----:R-:W-:Y:S08]  /*7180*/  HMMA.16816.F32 R4, R188.reuse, R168, R4 ;  /* 0x000000a8bc04723c */ /* 0x042ff00000001804 */
[C---:B------:R-:W-:Y:S01]  /*7190*/  HMMA.16816.F32 R8, R188.reuse, R170, R8 ;  /* 0x000000aabc08723c */ /* 0x040fe20000001808 */
[----:B------:R-:W1:Y:S07]  /*71a0*/  LDSM.16.M88.4 R168, [R135+0x2800] ;  /* 0x0028000087a8783b */ /* 0x000e6e0000000200 */
[C---:B---3--:R-:W-:Y:S08]  /*71b0*/  HMMA.16816.F32 R12, R188.reuse, R172, R12 ;  /* 0x000000acbc0c723c */ /* 0x048ff0000000180c */
[C---:B------:R-:W-:Y:S01]  /*71c0*/  HMMA.16816.F32 R16, R188.reuse, R174, R16 ;  /* 0x000000aebc10723c */ /* 0x040fe20000001810 */
[----:B------:R-:W3:Y:S07]  /*71d0*/  LDSM.16.M88.4 R172, [R245] ;  /* 0x00000000f5ac783b */ /* 0x000eee0000000200 */
[C---:B-1----:R-:W-:Y:S08]  /*71e0*/  HMMA.16816.F32 R20, R188.reuse, R168, R20 ;  /* 0x000000a8bc14723c */ /* 0x042ff00000001814 */
[----:B------:R-:W-:Y:S01]  /*71f0*/  HMMA.16816.F32 R24, R188, R170, R24 ;  /* 0x000000aabc18723c */ /* 0x000fe20000001818 */
[----:B------:R-:W1:Y:S07]  /*7200*/  LDSM.16.M88.4 R168, [R243] ;  /* 0x00000000f3a8783b */ /* 0x000e6e0000000200 */
[C---:B---3--:R-:W-:Y:S08]  /*7210*/  HMMA.16816.F32 R4, R192.reuse, R172, R4 ;  /* 0x000000acc004723c */ /* 0x048ff00000001804 */
[C---:B------:R-:W-:Y:S01]  /*7220*/  HMMA.16816.F32 R8, R192.reuse, R174, R8 ;  /* 0x000000aec008723c */ /* 0x040fe20000001808 */
[----:B------:R-:W3:Y:S07]  /*7230*/  LDSM.16.M88.4 R172, [R244] ;  /* 0x00000000f4ac783b */ /* 0x000eee0000000200 */
        /* <DEDUP_REMOVED lines=11> */
[----:B------:R-:W3:Y:S07]  /*72f0*/  LDSM.16.M88.4 R172, [R236+0x1800] ;  /* 0x00180000ecac783b */ /* 0x000eee0000000200 */
        /* <DEDUP_REMOVED lines=76> */
[C---:B------:R-:W-:Y:S11]  /*77c0*/  HMMA.16816.F32 R8, R232.reuse, R174, R8 ;  /* 0x000000aee808723c */ /* 0x040ff60000001808 */
[----:B------:R-:W-:Y:S05]  /*77d0*/  @!UPT UIADD3 URZ, URZ, URZ, URZ ;  /* 0x0000003f3f3ff290 */ /* 0x000fea000fffe03f */
[----:B--2---:R-:W-:Y:S04]  /*77e0*/  FMUL.FTZ R0, R4, c[0x0][0x320] ;  /* 0x0000c80004007a20 */ /* 0x004fe80000410000 */
[----:B------:R2:W-:Y:S04]  /*77f0*/  MUFU.TANH R174, R0 ;  /* 0x0000000000ae7308 */ /* 0x0005e80000002400 */
[----:B------:R-:W-:Y:S01]  /*7800*/  FMUL.FTZ R10, R10, c[0x0][0x320] ;  /* 0x0000c8000a0a7a20 */ /* 0x000fe20000410000 */
[C---:B-1----:R-:W-:Y:S03]  /*7810*/  HMMA.16816.F32 R12, R232.reuse, R168, R12 ;  /* 0x000000a8e80c723c */ /* 0x042fe6000000180c */
[----:B------:R-:W-:Y:S02]  /*7820*/  FMUL.FTZ R11, R11, c[0x0][0x320] ;  /* 0x0000c8000b0b7a20 */ /* 0x000fe40000410000 */
[----:B------:R1:W-:Y:S03]  /*7830*/  MUFU.TANH R178, R10 ;  /* 0x0000000a00b27308 */ /* 0x0003e60000002400 */
[C---:B------:R-:W-:Y:S07]  /*7840*/  HMMA.16816.F32 R16, R232.reuse, R170, R16 ;  /* 0x000000aae810723c */ /* 0x040fee0000001810 */
[----:B------:R-:W-:Y:S01]  /*7850*/  MUFU.TANH R169, R11 ;  /* 0x0000000b00a97308 */ /* 0x000fe20000002400 */
[----:B--2---:R-:W-:Y:S09]  /*7860*/  FMUL.FTZ R0, R5, c[0x0][0x320] ;  /* 0x0000c80005007a20 */ /* 0x004ff20000410000 */
[----:B------:R2:W-:Y:S01]  /*7870*/  MUFU.TANH R173, R0 ;  /* 0x0000000000ad7308 */ /* 0x0005e20000002400 */
[----:B-1----:R-:W-:Y:S01]  /*7880*/  MOV R10, R132 ;  /* 0x00000084000a7202 */ /* 0x002fe20000000f00 */
[----:B--2---:R-:W-:Y:S08]  /*7890*/  FMUL.FTZ R0, R6, c[0x0][0x320] ;  /* 0x0000c80006007a20 */ /* 0x004ff00000410000 */
[----:B------:R1:W2:Y:S02]  /*78a0*/  MUFU.TANH R4, R0 ;  /* 0x0000000000047308 */ /* 0x0002a40000002400 */
[----:B-1----:R-:W-:Y:S01]  /*78b0*/  FMUL.FTZ R0, R7, c[0x0][0x320] ;  /* 0x0000c80007007a20 */ /* 0x002fe20000410000 */
[----:B--2---:R-:W-:Y:S07]  /*78c0*/  STL [R1+0x20], R4 ;  /* 0x0000200401007387 */ /* 0x004fee0000100800 */
[----:B------:R1:W2:Y:S01]  /*78d0*/  MUFU.TANH R179, R0 ;  /* 0x0000000000b37308 */ /* 0x0002a20000002400 */
[----:B------:R-:W3:Y:S01]  /*78e0*/  LDSM.16.M88.4 R4, [R236+0x5800] ;  /* 0x00580000ec04783b */ /* 0x000ee20000000200 */
[----:B------:R-:W-:Y:S07]  /*78f0*/  DEPBAR.LE SB0, 0x0 ;  /* 0x000080000000791a */ /* 0x000fee0000000000 */
[----:B------:R-:W-:Y:S01]  /*7900*/  BAR.SYNC.DEFER_BLOCKING 0x0 ;  /* 0x0000000000007b1d */ /* 0x000fe20000010000 */
[----:B-1----:R-:W-:Y:S01]  /*7910*/  FMUL.FTZ R0, R8, c[0x0][0x320] ;  /* 0x0000c80008007a20 */ /* 0x002fe20000410000 */
[----:B------:R-:W-:Y:S01]  /*7920*/  MOV R8, R3 ;  /* 0x0000000300087202 */ /* 0x000fe20000000f00 */
[----:B------:R-:W-:Y:S03]  /*7930*/  FMUL.FTZ R3, R13, c[0x0][0x320] ;  /* 0x0000c8000d037a20 */ /* 0x000fe60000410000 */
[----:B------:R1:W4:Y:S10]  /*7940*/  MUFU.TANH R172, R0 ;  /* 0x0000000000ac7308 */ /* 0x0003340000002400 */
[----:B------:R-:W2:Y:S01]  /*7950*/  MUFU.TANH R132, R3 ;  /* 0x0000000300847308 */ /* 0x000ea20000002400 */
[C---:B---3--:R-:W-:Y:S08]  /*7960*/  HMMA.16816.F32 R20, R232.reuse, R4, R20 ;  /* 0x00000004e814723c */ /* 0x048ff00000001814 */
[----:B------:R-:W-:Y:S04]  /*7970*/  HMMA.16816.F32 R24, R232, R6, R24 ;  /* 0x00000006e818723c */ /* 0x000fe80000001818 */
[----:B-1----:R-:W-:Y:S01]  /*7980*/  FMUL.FTZ R0, R9, c[0x0][0x320] ;  /* 0x0000c80009007a20 */ /* 0x002fe20000410000 */
[----:B------:R-:W-:Y:S03]  /*7990*/  MOV R9, R133 ;  /* 0x0000008500097202 */ /* 0x000fe60000000f00 */
[----:B------:R1:W3:Y:S04]  /*79a0*/  MUFU.TANH R168, R0 ;  /* 0x0000000000a87308 */ /* 0x0002e80000002400 */
[----:B-1----:R-:W-:Y:S06]  /*79b0*/  FMUL.FTZ R0, R12, c[0x0][0x320] ;  /* 0x0000c8000c007a20 */ /* 0x002fec0000410000 */
[----:B------:R1:W1:Y:S02]  /*79c0*/  MUFU.TANH R133, R0 ;  /* 0x0000000000857308 */ /* 0x0002640000002400 */
[----:B-1----:R-:W-:Y:S08]  /*79d0*/  FMUL.FTZ R0, R14, c[0x0][0x320] ;  /* 0x0000c8000e007a20 */ /* 0x002ff00000410000 */
[----:B------:R1:W1:Y:S02]  /*79e0*/  MUFU.TANH R177, R0 ;  /* 0x0000000000b17308 */ /* 0x0002640000002400 */
[----:B-1----:R-:W-:Y:S08]  /*79f0*/  FMUL.FTZ R0, R15, c[0x0][0x320] ;  /* 0x0000c8000f007a20 */ /* 0x002ff00000410000 */
[----:B------:R1:W1:Y:S02]  /*7a00*/  MUFU.TANH R176, R0 ;  /* 0x0000000000b07308 */ /* 0x0002640000002400 */
[----:B-1----:R-:W-:Y:S01]  /*7a10*/  FMUL.FTZ R0, R16, c[0x0][0x320] ;  /* 0x0000c80010007a20 */ /* 0x002fe20000410000 */
[----:B------:R-:W-:Y:S07]  /*7a20*/  MOV R16, R9 ;  /* 0x0000000900107202 */ /* 0x000fee0000000f00 */
        /* <DEDUP_REMOVED lines=15> */
[----:B-1----:R-:W-:Y:S01]  /*7b20*/  FMUL.FTZ R0, R24, c[0x0][0x320] ;  /* 0x0000c80018007a20 */ /* 0x002fe20000410000 */
[----:B------:R-:W-:Y:S07]  /*7b30*/  MOV R24, R10 ;  /* 0x0000000a00187202 */ /* 0x000fee0000000f00 */
[----:B------:R1:W1:Y:S01]  /*7b40*/  MUFU.TANH R11, R0 ;  /* 0x00000000000b7308 */ /* 0x0002620000002400 */
[----:B------:R-:W-:Y:S01]  /*7b50*/  ISETP.GT.AND P0, PT, R24, R8, PT ;  /* 0x000000081800720c */ /* 0x000fe20003f04270 */
[----:B-1----:R-:W-:Y:S08]  /*7b60*/  FMUL.FTZ R0, R25, c[0x0][0x320] ;  /* 0x0000c80019007a20 */ /* 0x002ff00000410000 */
[----:B------:R1:W1:Y:S02]  /*7b70*/  MUFU.TANH R10, R0 ;  /* 0x00000000000a7308 */ /* 0x0002640000002400 */
[----:B-1----:R-:W-:Y:S08]  /*7b80*/  FMUL.FTZ R0, R26, c[0x0][0x320] ;  /* 0x0000c8001a007a20 */ /* 0x002ff00000410000 */
[----:B------:R1:W1:Y:S02]  /*7b90*/  MUFU.TANH R22, R0 ;  /* 0x0000000000167308 */ /* 0x0002640000002400 */
[----:B-1----:R-:W-:Y:S08]  /*7ba0*/  FMUL.FTZ R0, R27, c[0x0][0x320] ;  /* 0x0000c8001b007a20 */ /* 0x002ff00000410000 */
[----:B------:R1:W1:Y:S01]  /*7bb0*/  MUFU.TANH R21, R0 ;  /* 0x0000000000157308 */ /* 0x0002620000002400 */
[----:B------:R-:W-:-:S05]  /*7bc0*/  @!P0 BRA `(.L_x_427) ;  /* 0x000002b000008947 */ /* 0x000fca0003800000 */
[----:B--234-:R-:W2:Y:S01]  /*7bd0*/  LDL.64 R26, [R1+0x50] ;  /* 0x00005000011a7983 */ /* 0x01cea20000100a00 */
[----:B-1----:R-:W-:Y:S03]  /*7be0*/  IADD3 R0, R24, -0x1, RZ ;  /* 0xffffffff18007810 */ /* 0x002fe60007ffe0ff */
[----:B------:R-:W3:Y:S04]  /*7bf0*/  LDL.64 R18, [R1+0x40] ;  /* 0x0000400001127983 */ /* 0x000ee80000100a00 */
[----:B------:R-:W4:Y:S04]  /*7c00*/  LDL R8, [R1+0x18] ;  /* 0x0000180001087983 */ /* 0x000f280000100800 */
[----:B------:R-:W1:Y:S02]  /*7c10*/  S2R R3, SR_TID.X ;  /* 0x0000000000037919 */ /* 0x000e640000002100 */
[----:B-1----:R-:W-:Y:S04]  /*7c20*/  SHF.R.S32.HI R9, RZ, 0x1f, R3 ;  /* 0x0000001fff097819 */ /* 0x002fe80000011403 */
[----:B------:R-:W-:Y:S02]  /*7c30*/  LEA.HI R9, R9, R3, RZ, 0x3 ;  /* 0x0000000309097211 */ /* 0x000fe400078f18ff */
[----:B------:R-:W-:Y:S02]  /*7c40*/  SHF.R.S32.HI R3, RZ, 0x1f, R0 ;  /* 0x0000001fff037819 */ /* 0x000fe40000011400 */
[----:B------:R-:W-:Y:S03]  /*7c50*/  SHF.R.S32.HI R9, RZ, 0x3, R9 ;  /* 0x00000003ff097819 */ /* 0x000fe60000011409 */
[----:B------:R-:W-:Y:S01]  /*7c60*/  IMAD R3, R3, c[0x0][0x1e0], RZ ;  /* 0x0000780003037a24 */ /* 0x000fe200078e02ff */
[----:B------:R-:W-:Y:S03]  /*7c70*/  IADD3 R4, -R9, 0x30, RZ ;  /* 0x0000003009047810 */ /* 0x000fe60007ffe1ff */
[----:B------:R-:W-:Y:S01]  /*7c80*/  IMAD R3, R0, c[0x0][0x1e4], R3 ;  /* 0x0000790000037a24 */ /* 0x000fe200078e0203 */
        /* <DEDUP_REMOVED lines=19> */
[----:B------:R-:W-:Y:S05]  /*7dc0*/  @P1 LEA.HI.X R7, R3, c[0x0][0x1cc], R7, 0x1, P2 ;  /* 0x0000730003071a11 */ /* 0x000fea00010f0c07 */
[----:B------:R-:W-:Y:S01]  /*7dd0*/  @!PT LDS RZ, [RZ] ;  /* 0x00000000fffff984 */ /* 0x000fe20000000800 */
[----:B------:R-:W-:Y:S01]  /*7de0*/  @!PT LDS RZ, [RZ] ;  /* 0x00000000fffff984 */ /* 0x000fe20000000800 */
[----:B------:R-:W-:Y:S01]  /*7df0*/  @!PT LDS RZ, [RZ] ;  /* 0x00000000fffff984 */ /* 0x000fe20000000800 */
[----:B----4-:R1:W-:Y:S04]  /*7e00*/  @P1 LDGSTS.E.BYPASS.LTC128B.128 [R8+0x14080], [R6.64], !P3 ;  /* 0x1408000006081fae */ /* 0x0103e8000d901d46 */
[----:B------:R1:W-:Y:S04]  /*7e10*/  @P1 LDGSTS.E.BYPASS.LTC128B.128 [R8+0x15880], [R6.64+0x80], !P6 ;  /* 0x1588008006081fae */ /* 0x0003e8000f101d46 */
[----:B------:R1:W-:Y:S04]  /*7e20*/  @P1 LDGSTS.E.BYPASS.LTC128B.128 [R8+0x17080], [R6.64+0x100], !P5 ;  /* 0x1708010006081fae */ /* 0x0003e8000e901d46 */
[----:B------:R1:W-:Y:S04]  /*7e30*/  @P1 LDGSTS.E.BYPASS.LTC128B.128 [R8+0x18880], [R6.64+0x180], !P4 ;  /* 0x1888018006081fae */ /* 0x0003e8000e101d46 */
[----:B------:R1:W-:Y:S04]  /*7e40*/  @P0 LDGSTS.E.BYPASS.LTC128B.128 [R8+0x15080], [R4.64], !P3 ;  /* 0x1508000004080fae */ /* 0x0003e8000d901d46 */
[----:B------:R1:W-:Y:S04]  /*7e50*/  @P0 LDGSTS.E.BYPASS.LTC128B.128 [R8+0x16880], [R4.64+0x80], !P6 ;  /* 0x1688008004080fae */ /* 0x0003e8000f101d46 */
[----:B------:R1:W-:Y:S04]  /*7e60*/  @P0 LDGSTS.E.BYPASS.LTC128B.128 [R8+0x18080], [R4.64+0x100], !P5 ;  /* 0x1808010004080fae */ /* 0x0003e8000e901d46 */
[----:B------:R1:W-:Y:S02]  /*7e70*/  @P0 LDGSTS.E.BYPASS.LTC128B.128 [R8+0x19880], [R4.64+0x180], !P4 ;  /* 0x1988018004080fae */ /* 0x0003e4000e101d46 */
.L_x_427:
[----:B--234-:R-:W-:Y:S05]  /*7e80*/  BSYNC B0 ;  /* 0x0000000000007941 */ /* 0x01cfea0003800000 */
.L_x_426:
[----:B------:R-:W2:Y:S01]  /*7e90*/  LDL R3, [R1+0x68] ;  /* 0x0000680001037983 */ /* 0x000ea20000100800 */
[----:B-1----:R-:W-:Y:S01]  /*7ea0*/  IMAD.MOV.U32 R4, RZ, RZ, c[0x0][0x2c4] ;  /* 0x0000b100ff047624 */ /* 0x002fe200078e00ff */
[----:B------:R-:W-:Y:S02]  /*7eb0*/  ULDC UR4, c[0x0][0x324] ;  /* 0x0000c90000047ab9 */ /* 0x000fe40000000800 */
[----:B------:R-:W2:Y:S01]  /*7ec0*/  LDL R0, [R1+0x80] ;  /* 0x0000800001007983 */ /* 0x000ea20000100800 */
[----:B------:R-:W-:Y:S01]  /*7ed0*/  ULOP3.LUT UR4, URZ, UR4, URZ, 0x33, !UPT ;  /* 0x000000043f047292 */ /* 0x000fe2000f8e333f */
[----:B------:R-:W-:Y:S01]  /*7ee0*/  ISETP.NE.AND P0, PT, R4, 0x1, PT ;  /* 0x000000010400780c */ /* 0x000fe20003f05270 */
[----:B------:R-:W-:Y:S01]  /*7ef0*/  IMAD.MOV.U32 R4, RZ, RZ, c[0x0][0x32c] ;  /* 0x0000cb00ff047624 */ /* 0x000fe200078e00ff */
[----:B------:R-:W3:Y:S04]  /*7f00*/  LDL R25, [R1+0x2c] ;  /* 0x00002c0001197983 */ /* 0x000ee80000100800 */
[----:B------:R-:W4:Y:S04]  /*7f10*/  LDL R27, [R1+0x38] ;  /* 0x00003800011b7983 */ /* 0x000f280000100800 */
[----:B------:R-:W4:Y:S04]  /*7f20*/  LDL R26, [R1+0x34] ;  /* 0x00003400011a7983 */ /* 0x000f280000100800 */
[----:B------:R-:W0:Y:S01]  /*7f30*/  LDGDEPBAR ;  /* 0x00000000000079af */ /* 0x000e220000000000 */
[----:B--2---:R-:W-:Y:S04]  /*7f40*/  IMAD.IADD R6, R0, 0x1, R3 ;  /* 0x0000000100067824 */ /* 0x004fe800078e0203 */
[----:B------:R-:W-:Y:S05]  /*7f50*/  @P0 IMAD.HI.U32 R0, R6, c[0x0][0x2c8], RZ ;  /* 0x0000b20006000a27 */ /* 0x000fea00078e00ff */
[----:B------:R-:W-:Y:S01]  /*7f60*/  @P0 SHF.R.U32.HI R6, RZ, c[0x0][0x2cc], R0 ;  /* 0x0000b300ff060a19 */ /* 0x000fe20000011600 */
[----:B------:R-:W-:Y:S01]  /*7f70*/  IMAD R0, R24, -0x30, RZ ;  /* 0xffffffd018007824 */ /* 0x000fe200078e02ff */
[----:B------:R-:W-:Y:S03]  /*7f80*/  ISETP.GE.AND P0, PT, R4, 0x1, PT ;  /* 0x000000010400780c */ /* 0x000fe60003f06270 */
[----:B------:R-:W1:Y:S01]  /*7f90*/  SHFL.IDX PT, R5, R6, RZ, 0x1c1f ;  /* 0x001c1fff06057589 */ /* 0x000e6200000e0000 */
[----:B---3--:R-:W-:Y:S04]  /*7fa0*/  IADD3 R3, -R25, 0x1, R0 ;  /* 0x0000000119037810 */ /* 0x008fe80007ffe100 */
[----:B----4-:R-:W-:Y:S04]  /*7fb0*/  IADD3 R3, -R26, R3, R27 ;  /* 0x000000031a037210 */ /* 0x010fe80007ffe11b */
[C---:B------:R-:W-:Y:S02]  /*7fc0*/  IADD3 R8, R3.reuse, c[0x0][0x328], RZ ;  /* 0x0000ca0003087a10 */ /* 0x040fe40007ffe0ff */
[----:B------:R-:W-:Y:S03]  /*7fd0*/  IADD3 R7, R3, UR4, RZ ;  /* 0x0000000403077c10 */ /* 0x000fe6000fffe0ff */
[----:B-1----:R-:W-:Y:S02]  /*7fe0*/  IMAD.IADD R4, R8, 0x1, R5 ;  /* 0x0000000108047824 */ /* 0x002fe400078e0205 */
[----:B------:R-:W-:Y:S01]  /*7ff0*/  IMAD.IADD R3, R5, 0x1, R7 ;  /* 0x0000000105037824 */ /* 0x000fe200078e0207 */
[----:B------:R-:W-:-:S05]  /*8000*/  @!P0 BRA `(.L_x_428) ;  /* 0x0000018000008947 */ /* 0x000fca0003800000 */
[----:B------:R-:W-:Y:S01]  /*8010*/  IADD3 R5, -R26, R27, R5 ;  /* 0x0000001b1a057210 */ /* 0x000fe20007ffe105 */
[----:B------:R-:W-:Y:S03]  /*8020*/  BSSY B0, `(.L_x_429) ;  /* 0x0000011000007945 */ /* 0x000fe60003800000 */
        /* <DEDUP_REMOVED lines=11> */
.L_x_430:
[----:B------:R-:W-:Y:S04]  /*80e0*/  MOV R9, c[0x0][0x32c] ;  /* 0x0000cb0000097a02 */ /* 0x000fe80000000f00 */
[----:B------:R-:W-:Y:S11]  /*80f0*/  ISETP.NE.AND P0, PT, R9, 0x1, PT ;  /* 0x000000010900780c */ /* 0x000ff60003f05270 */
[----:B------:R-:W-:Y:S02]  /*8100*/  @!UPT UIADD3 URZ, URZ, URZ, URZ ;  /* 0x0000003f3f3ff290 */ /* 0x000fe4000fffe03f */
[----:B------:R-:W-:Y:S05]  /*8110*/  @P0 IMAD.HI.U32 R9, R5, c[0x0][0x330], RZ ;  /* 0x0000cc0005090a27 */ /* 0x000fea00078e00ff */
[----:B------:R-:W-:Y:S02]  /*8120*/  @P0 SHF.R.U32.HI R5, RZ, c[0x0][0x334], R9 ;  /* 0x0000cd00ff050a19 */ /* 0x000fe40000011609 */
.L_x_431:
[----:B------:R-:W-:Y:S05]  /*8130*/  BSYNC B0 ;  /* 0x0000000000007941 */ /* 0x000fea0003800000 */
.L_x_429:
[----:B------:R-:W-:Y:S04]  /*8140*/  IMAD.IADD R9, R0, 0x1, -R25 ;  /* 0x0000000100097824 */ /* 0x000fe800078e0a19 */
[----:B------:R-:W-:Y:S05]  /*8150*/  IMAD R5, R5, c[0x0][0x32c], R9 ;  /* 0x0000cb0005057a24 */ /* 0x000fea00078e0209 */
[----:B------:R-:W-:Y:S02]  /*8160*/  IMNMX R3, R3, R5, !PT ;  /* 0x0000000503037217 */ /* 0x000fe40007800200 */
[----:B------:R-:W-:Y:S04]  /*8170*/  IADD3 R5, R5, c[0x0][0x32c], RZ ;  /* 0x0000cb0005057a10 */ /* 0x000fe80007ffe0ff */
[----:B------:R-:W-:Y:S02]  /*8180*/  IMNMX R4, R4, R5, PT ;  /* 0x0000000504047217 */ /* 0x000fe40003800200 */
.L_x_428:
[----:B------:R-:W-:Y:S01]  /*8190*/  ISETP.GE.AND P0, PT, R0, 0x1, PT ;  /* 0x000000010000780c */ /* 0x000fe20003f06270 */
[----:B------:R-:W-:Y:S01]  /*81a0*/  IMAD.MOV.U32 R5, RZ, RZ, c[0x0][0x32c] ;  /* 0x0000cb00ff057624 */ /* 0x000fe200078e00ff */
[----:B------:R-:W-:Y:S02]  /*81b0*/  LOP3.LUT R16, R16, 0xffffffef, RZ, 0xc0, !PT ;  /* 0xffffffef10107812 */ /* 0x000fe400078ec0ff */
[C---:B------:R-:W-:Y:S02]  /*81c0*/  ISETP.GE.AND P1, PT, R0.reuse, 0x2, PT ;  /* 0x000000020000780c */ /* 0x040fe40003f26270 */
[C---:B------:R-:W-:Y:S02]  /*81d0*/  ISETP.GE.AND P6, PT, R0.reuse, 0x12, PT ;  /* 0x000000120000780c */ /* 0x040fe40003fc6270 */
[C---:B------:R-:W-:Y:S02]  /*81e0*/  ISETP.GE.AND P5, PT, R0.reuse, 0x19, PT ;  /* 0x000000190000780c */ /* 0x040fe40003fa6270 */
[C---:B------:R-:W-:Y:S02]  /*81f0*/  ISETP.GE.AND P4, PT, R0.reuse, 0x1a, PT ;  /* 0x0000001a0000780c */ /* 0x040fe40003f86270 */
[----:B------:R-:W-:Y:S02]  /*8200*/  ISETP.GE.AND P3, PT, R0, 0x21, PT ;  /* 0x000000210000780c */ /* 0x000fe40003f66270 */
[----:B------:R-:W-:Y:S02]  /*8210*/  @P0 LOP3.LUT R16, R16, 0x10, RZ, 0xfc, !PT ;  /* 0x0000001010100812 */ /* 0x000fe400078efcff */
[C---:B------:R-:W-:Y:S02]  /*8220*/  ISETP.GT.AND P0, PT, R3.reuse, RZ, !P0 ;  /* 0x000000ff0300720c */ /* 0x040fe40004704270 */
[----:B------:R-:W-:Y:S01]  /*8230*/  ISETP.GE.AND P2, PT, R0, 0x22, PT ;  /* 0x000000220000780c */ /* 0x000fe20003f46270 */
[----:B------:R1:W-:Y:S01]  /*8240*/  STL [R1+0x14], R16 ;  /* 0x0000141001007387 */ /* 0x0003e20000100800 */
[----:B------:R-:W-:Y:S04]  /*8250*/  ISETP.LT.OR P0, PT, R4, 0x1, P0 ;  /* 0x000000010400780c */ /* 0x000fe80000701670 */
[----:B------:R-:W-:Y:S01]  /*8260*/  FSEL R9, R174, -INF , !P0 ;  /* 0xff800000ae097808 */ /* 0x000fe20004000000 */
[----:B------:R-:W-:Y:S01]  /*8270*/  IMAD.MOV.U32 R174, RZ, RZ, R16 ;  /* 0x000000ffffae7224 */ /* 0x000fe200078e0010 */
[----:B------:R-:W-:Y:S04]  /*8280*/  ISETP.GT.AND P0, PT, R3, 0x1, !P1 ;  /* 0x000000010300780c */ /* 0x000fe80004f04270 */
[----:B------:R-:W-:Y:S02]  /*8290*/  LOP3.LUT R174, R174, 0xfffffff7, RZ, 0xc0, !PT ;  /* 0xfffffff7aeae7812 */ /* 0x000fe400078ec0ff */
[----:B------:R-:W-:Y:S02]  /*82a0*/  ISETP.LT.OR P0, PT, R4, 0x2, P0 ;  /* 0x000000020400780c */ /* 0x000fe40000701670 */
[----:B------:R-:W-:Y:S02]  /*82b0*/  @P1 LOP3.LUT R174, R174, 0x8, RZ, 0xfc, !PT ;  /* 0x00000008aeae1812 */ /* 0x000fe400078efcff */
[----:B------:R-:W-:Y:S02]  /*82c0*/  ISETP.GE.AND P1, PT, R0, 0x9, PT ;  /* 0x000000090000780c */ /* 0x000fe40003f26270 */
[----:B------:R-:W-:Y:S02]  /*82d0*/  LOP3.LUT R174, R174, 0xfffffffb, RZ, 0xc0, !PT ;  /* 0xfffffffbaeae7812 */ /* 0x000fe400078ec0ff */
[----:B------:R-:W-:Y:S02]  /*82e0*/  FSEL R20, R173, -INF , !P0 ;  /* 0xff800000ad147808 */ /* 0x000fe40004000000 */
[C---:B------:R-:W-:Y:S04]  /*82f0*/  ISETP.GT.AND P0, PT, R3.reuse, 0x8, !P1 ;  /* 0x000000080300780c */ /* 0x040fe80004f04270 */
[----:B------:R-:W-:Y:S03]  /*8300*/  ISETP.LT.OR P0, PT, R4, 0x9, P0 ;  /* 0x000000090400780c */ /* 0x000fe60000701670 */
[----:B------:R-:W-:Y:S02]  /*8310*/  @P1 LOP3.LUT R174, R174, 0x4, RZ, 0xfc, !PT ;  /* 0x00000004aeae1812 */ /* 0x000fe400078efcff */
[----:B------:R-:W-:Y:S02]  /*8320*/  ISETP.GE.AND P1, PT, R0, 0xa, PT ;  /* 0x0000000a0000780c */ /* 0x000fe40003f26270 */
[----:B------:R-:W-:Y:S02]  /*8330*/  FSEL R19, R172, -INF , !P0 ;  /* 0xff800000ac137808 */ /* 0x000fe40004000000 */
[----:B------:R-:W-:Y:S02]  /*8340*/  LOP3.LUT R174, R174, 0xfffffffd, RZ, 0xc0, !PT ;  /* 0xfffffffdaeae7812 */ /* 0x000fe400078ec0ff */
[C---:B------:R-:W-:Y:S04]  /*8350*/  ISETP.GT.AND P0, PT, R3.reuse, 0x9, !P1 ;  /* 0x000000090300780c */ /* 0x040fe80004f04270 */
[----:B------:R-:W-:Y:S03]  /*8360*/  ISETP.LT.OR P0, PT, R4, 0xa, P0 ;  /* 0x0000000a0400780c */ /* 0x000fe60000701670 */
[----:B------:R-:W-:Y:S02]  /*8370*/  @P1 LOP3.LUT R174, R174, 0x2, RZ, 0xfc, !PT ;  /* 0x00000002aeae1812 */ /* 0x000fe400078efcff */
[----:B------:R-:W-:Y:S02]  /*8380*/  ISETP.GE.AND P1, PT, R0, 0x11, PT ;  /* 0x000000110000780c */ /* 0x000fe40003f26270 */
[----:B------:R-:W-:Y:S02]  /*8390*/  FSEL R18, R168, -INF , !P0 ;  /* 0xff800000a8127808 */ /* 0x000fe40004000000 */
[----:B------:R-:W-:Y:S02]  /*83a0*/  ISETP.GT.AND P0, PT, R3, 0x10, !P1 ;  /* 0x000000100300780c */ /* 0x000fe40004f04270 */
[----:B------:R-:W-:Y:S02]  /*83b0*/  LOP3.LUT R174, R174, 0xfffffffe, RZ, 0xc0, !PT ;  /* 0xfffffffeaeae7812 */ /* 0x000fe400078ec0ff */
[----:B------:R-:W-:Y:S04]  /*83c0*/  ISETP.LT.OR P0, PT, R4, 0x11, P0 ;  /* 0x000000110400780c */ /* 0x000fe80000701670 */
[----:B------:R-:W-:Y:S02]  /*83d0*/  FSEL R17, R133, -INF , !P0 ;  /* 0xff80000085117808 */ /* 0x000fe40004000000 */
[C---:B------:R-:W-:Y:S02]  /*83e0*/  ISETP.GT.AND P0, PT, R3.reuse, 0x11, !P6 ;  /* 0x000000110300780c */ /* 0x040fe40007704270 */
[----:B------:R-:W-:Y:S02]  /*83f0*/  @P1 LOP3.LUT R174, R174, 0x1, RZ, 0xfc, !PT ;  /* 0x00000001aeae1812 */ /* 0x000fe400078efcff */
[----:B------:R-:W-:Y:S02]  /*8400*/  ISETP.LT.OR P0, PT, R4, 0x12, P0 ;  /* 0x000000120400780c */ /* 0x000fe40000701670 */
[----:B------:R-:W-:Y:S02]  /*8410*/  ISETP.GE.AND P1, PT, R0, 0x29, PT ;  /* 0x000000290000780c */ /* 0x000fe40003f26270 */
[----:B-1----:R-:W-:Y:S02]  /*8420*/  FSEL R16, R132, -INF , !P0 ;  /* 0xff80000084107808 */ /* 0x002fe40004000000 */
[----:B------:R-:W-:Y:S02]  /*8430*/  ISETP.GT.AND P0, PT, R3, 0x18, !P5 ;  /* 0x000000180300780c */ /* 0x000fe40006f04270 */
[----:B------:R-:W-:Y:S02]  /*8440*/  LOP3.LUT R174, R174, 0xffffffdf, RZ, 0xc0, !PT ;  /* 0xffffffdfaeae7812 */ /* 0x000fe400078ec0ff */
[C---:B------:R-:W-:Y:S04]  /*8450*/  ISETP.LT.OR P0, PT, R4.reuse, 0x19, P0 ;  /* 0x000000190400780c */ /* 0x040fe80000701670 */
[----:B------:R-:W-:Y:S02]  /*8460*/  FSEL R15, R15, -INF , !P0 ;  /* 0xff8000000f0f7808 */ /* 0x000fe40004000000 */
[C---:B------:R-:W-:Y:S04]  /*8470*/  ISETP.GT.AND P0, PT, R3.reuse, 0x19, !P4 ;  /* 0x000000190300780c */ /* 0x040fe80006704270 */
[----:B------:R-:W-:Y:S04]  /*8480*/  ISETP.LT.OR P0, PT, R4, 0x1a, P0 ;  /* 0x0000001a0400780c */ /* 0x000fe80000701670 */
[----:B------:R-:W-:Y:S02]  /*8490*/  FSEL R14, R14, -INF , !P0 ;  /* 0xff8000000e0e7808 */ /* 0x000fe40004000000 */
[----:B------:R-:W-:Y:S04]  /*84a0*/  ISETP.GT.AND P0, PT, R3, 0x20, !P3 ;  /* 0x000000200300780c */ /* 0x000fe80005f04270 */
[C---:B------:R-:W-:Y:S04]  /*84b0*/  ISETP.LT.OR P0, PT, R4.reuse, 0x21, P0 ;  /* 0x000000210400780c */ /* 0x040fe80000701670 */
[----:B------:R-:W-:Y:S02]  /*84c0*/  FSEL R13, R13, -INF , !P0 ;  /* 0xff8000000d0d7808 */ /* 0x000fe40004000000 */
[C---:B------:R-:W-:Y:S04]  /*84d0*/  ISETP.GT.AND P0, PT, R3.reuse, 0x21, !P2 ;  /* 0x000000210300780c */ /* 0x040fe80005704270 */
[----:B------:R-:W-:Y:S04]  /*84e0*/  ISETP.LT.OR P0, PT, R4, 0x22, P0 ;  /* 0x000000220400780c */ /* 0x000fe80000701670 */
[----:B------:R-:W-:Y:S02]  /*84f0*/  FSEL R12, R12, -INF , !P0 ;  /* 0xff8000000c0c7808 */ /* 0x000fe40004000000 */
[----:B------:R-:W-:Y:S04]  /*8500*/  ISETP.GT.AND P0, PT, R3, 0x28, !P1 ;  /* 0x000000280300780c */ /* 0x000fe80004f04270 */
[----:B------:R-:W-:Y:S04]  /*8510*/  ISETP.LT.OR P0, PT, R4, 0x29, P0 ;  /* 0x000000290400780c */ /* 0x000fe80000701670 */
[----:B------:R-:W-:Y:S02]  /*8520*/  FSEL R11, R11, -INF , !P0 ;  /* 0xff8000000b0b7808 */ /* 0x000fe40004000000 */
[----:B------:R-:W-:Y:S11]  /*8530*/  ISETP.GE.AND P0, PT, R0, 0x2a, PT ;  /* 0x0000002a0000780c */ /* 0x000ff60003f06270 */
[----:B------:R-:W-:Y:S02]  /*8540*/  @!UPT UIADD3 URZ, URZ, URZ, URZ ;  /* 0x0000003f3f3ff290 */ /* 0x000fe4000fffe03f */
[----:B------:R-:W-:Y:S02]  /*8550*/  @P0 LOP3.LUT R174, R174, 0x20, RZ, 0xfc, !PT ;  /* 0x00000020aeae0812 */ /* 0x000fe400078efcff */
[----:B------:R-:W-:Y:S03]  /*8560*/  ISETP.GT.AND P0, PT, R3, 0x29, !P0 ;  /* 0x000000290300780c */ /* 0x000fe60004704270 */
[----:B------:R-:W-:Y:S01]  /*8570*/  STL [R1+0x14], R174 ;  /* 0x000014ae01007387 */ /* 0x000fe20000100800 */
[----:B------:R-:W-:Y:S04]  /*8580*/  ISETP.LT.OR P0, PT, R4, 0x2a, P0 ;  /* 0x0000002a0400780c */ /* 0x000fe80000701670 */
[----:B------:R-:W-:Y:S02]  /*8590*/  FSEL R10, R10, -INF , !P0 ;  /* 0xff8000000a0a7808 */ /* 0x000fe40004000000 */
[----:B------:R-:W-:Y:S02]  /*85a0*/  ISETP.GE.AND P0, PT, R5, 0x1, PT ;  /* 0x000000010500780c */ /* 0x000fe40003f06270 */
[----:B------:R-:W1:Y:S02]  /*85b0*/  SHFL.IDX PT, R5, R6, 0x1, 0x1c1f ;  /* 0x003c1f0006057f89 */ /* 0x000e6400000e0000 */
[--C-:B-1----:R-:W-:Y:S02]  /*85c0*/  IMAD.IADD R4, R8, 0x1, R5.reuse ;  /* 0x0000000108047824 */ /* 0x102fe400078e0205 */
[----:B------:R-:W-:Y:S07]  /*85d0*/  IMAD.IADD R3, R7, 0x1, R5 ;  /* 0x0000000107037824 */ /* 0x000fee00078e0205 */
        /* <DEDUP_REMOVED lines=14> */
.L_x_434:
[----:B------:R-:W-:Y:S04]  /*86c0*/  MOV R6, c[0x0][0x32c] ;  /* 0x0000cb0000067a02 */ /* 0x000fe80000000f00 */
[----:B------:R-:W-:Y:S11]  /*86d0*/  ISETP.NE.AND P0, PT, R6, 0x1, PT ;  /* 0x000000010600780c */ /* 0x000ff60003f05270 */
[----:B------:R-:W-:Y:S02]  /*86e0*/  @!UPT UIADD3 URZ, URZ, URZ, URZ ;  /* 0x0000003f3f3ff290 */ /* 0x000fe4000fffe03f */
[----:B------:R-:W-:Y:S05]  /*86f0*/  @P0 IMAD.HI.U32 R6, R5, c[0x0][0x330], RZ ;  /* 0x0000cc0005060a27 */ /* 0x000fea00078e00ff */
[----:B------:R-:W-:Y:S02]  /*8700*/  @P0 SHF.R.U32.HI R5, RZ, c[0x0][0x334], R6 ;  /* 0x0000cd00ff050a19 */ /* 0x000fe40000011606 */
.L_x_435:
[----:B------:R-:W-:Y:S05]  /*8710*/  BSYNC B0 ;  /* 0x0000000000007941 */ /* 0x000fea0003800000 */
.L_x_433:
[----:B------:R-:W-:Y:S04]  /*8720*/  IMAD.IADD R0, R0, 0x1, -R25 ;  /* 0x0000000100007824 */ /* 0x000fe800078e0a19 */
[----:B------:R-:W-:Y:S05]  /*8730*/  IMAD R0, R5, c[0x0][0x32c], R0 ;  /* 0x0000cb0005007a24 */ /* 0x000fea00078e0200 */
[----:B------:R-:W-:Y:S02]  /*8740*/  IMNMX R3, R3, R0, !PT ;  /* 0x0000000003037217 */ /* 0x000fe40007800200 */
[----:B------:R-:W-:Y:S04]  /*8750*/  IADD3 R0, R0, c[0x0][0x32c], RZ ;  /* 0x0000cb0000007a10 */ /* 0x000fe80007ffe0ff */
[----:B------:R-:W-:Y:S02]  /*8760*/  IMNMX R4, R4, R0, PT ;  /* 0x0000000004047217 */ /* 0x000fe40003800200 */
.L_x_432:
[----:B------:R-:W-:Y:S01]  /*8770*/  FMNMX.FTZ R0, R9, R2, !PT ;  /* 0x0000000209007209 */ /* 0x000fe20007810000 */
[----:B------:R-:W2:Y:S01]  /*8780*/  LDL.LU R7, [R1+0x20] ;  /* 0x0000200001077983 */ /* 0x000ea20000300800 */
        /* <DEDUP_REMOVED lines=22> */
[----:B------:R-:W-:Y:S03]  /*88f0*/  LOP3.LUT P0, RZ, R174, 0x10, RZ, 0xc0, !PT ;  /* 0x00000010aeff7812 */ /* 0x000fe6000780c0ff */
[--C-:B------:R-:W-:Y:S01]  /*8900*/  FFMA.FTZ R168, R15, c[0x0][0x2d0], -R2.reuse ;  /* 0x0000b4000fa87a23 */ /* 0x100fe20000010802 */
[----:B------:R-:W-:Y:S01]  /*8910*/  ISETP.GT.AND P0, PT, R3, RZ, !P0 ;  /* 0x000000ff0300720c */ /* 0x000fe20004704270 */
[--C-:B------:R-:W-:Y:S02]  /*8920*/  FFMA.FTZ R15, R10, c[0x0][0x2d0], -R2.reuse ;  /* 0x0000b4000a0f7a23 */ /* 0x100fe40000010802 */
[----:B------:R-:W3:Y:S01]  /*8930*/  LDL.LU R10, [R1+0x24] ;  /* 0x00002400010a7983 */ /* 0x000ee20000300800 */
[----:B------:R-:W-:Y:S01]  /*8940*/  ISETP.LT.OR P0, PT, R4, 0x1, P0 ;  /* 0x000000010400780c */ /* 0x000fe20000701670 */
[--C-:B------:R-:W-:Y:S01]  /*8950*/  FFMA.FTZ R24, R17, c[0x0][0x2d0], -R2.reuse ;  /* 0x0000b40011187a23 */ /* 0x100fe20000010802 */
[----:B------:R-:W-:Y:S01]  /*8960*/  MOV R17, R6 ;  /* 0x0000000600117202 */ /* 0x000fe20000000f00 */
        /* <DEDUP_REMOVED lines=9> */
[----:B------:R-:W-:Y:S01]  /*8a00*/  FFMA.FTZ R20, R14, c[0x0][0x2d0], -R2 ;  /* 0x0000b4000e147a23 */ /* 0x000fe20000010802 */
[----:B------:R-:W-:Y:S01]  /*8a10*/  MOV R14, R17 ;  /* 0x00000011000e7202 */ /* 0x000fe20000000f00 */
[----:B------:R-:W1:Y:S02]  /*8a20*/  MUFU.EX2 R2, R0 ;  /* 0x0000000000027308 */ /* 0x000e640000000800 */
[C---:B-1----:R-:W-:Y:S01]  /*8a30*/  FMUL.FTZ R12, R2.reuse, R148 ;  /* 0x00000094020c7220 */ /* 0x042fe20000410000 */
[----:B------:R-:W-:Y:S01]  /*8a40*/  MOV R148, R26 ;  /* 0x0000001a00947202 */ /* 0x000fe20000000f00 */
[C---:B------:R-:W-:Y:S01]  /*8a50*/  FMUL.FTZ R13, R2.reuse, R149 ;  /* 0x00000095020d7220 */ /* 0x040fe20000410000 */
[----:B------:R-:W-:Y:S01]  /*8a60*/  MOV R149, R27 ;  /* 0x0000001b00957202 */ /* 0x000fe20000000f00 */
        /* <DEDUP_REMOVED lines=55> */
[----:B------:R-:W-:Y:S04]  /*8de0*/  LOP3.LUT P0, RZ, R174, 0x8, RZ, 0xc0, !PT ;  /* 0x00000008aeff7812 */ /* 0x000fe8000780c0ff */
[----:B------:R-:W-:Y:S04]  /*8df0*/  ISETP.GT.AND P0, PT, R3, 0x1, !P0 ;  /* 0x000000010300780c */ /* 0x000fe80004704270 */
[----:B------:R-:W-:Y:S04]  /*8e00*/  ISETP.LT.OR P0, PT, R4, 0x2, P0 ;  /* 0x000000020400780c */ /* 0x000fe80000701670 */
[----:B------:R-:W-:Y:S02]  /*8e10*/  FSEL R6, R179, -INF , !P0 ;  /* 0xff800000b3067808 */ /* 0x000fe40004000000 */
[----:B------:R-:W-:Y:S04]  /*8e20*/  LOP3.LUT P0, RZ, R174, 0x4, RZ, 0xc0, !PT ;  /* 0x00000004aeff7812 */ /* 0x000fe8000780c0ff */
[C---:B------:R-:W-:Y:S04]  /*8e30*/  ISETP.GT.AND P0, PT, R3.reuse, 0x8, !P0 ;  /* 0x000000080300780c */ /* 0x040fe80004704270 */
[----:B------:R-:W-:Y:S04]  /*8e40*/  ISETP.LT.OR P0, PT, R4, 0x9, P0 ;  /* 0x000000090400780c */ /* 0x000fe80000701670 */
[----:B------:R-:W-:Y:S02]  /*8e50*/  FSEL R7, R178, -INF , !P0 ;  /* 0xff800000b2077808 */ /* 0x000fe40004000000 */
[----:B------:R-:W-:Y:S04]  /*8e60*/  LOP3.LUT P0, RZ, R174, 0x2, RZ, 0xc0, !PT ;  /* 0x00000002aeff7812 */ /* 0x000fe8000780c0ff */
[----:B------:R-:W-:Y:S04]  /*8e70*/  ISETP.GT.AND P0, PT, R3, 0x9, !P0 ;  /* 0x000000090300780c */ /* 0x000fe80004704270 */
[----:B------:R-:W-:Y:S04]  /*8e80*/  ISETP.LT.OR P0, PT, R4, 0xa, P0 ;  /* 0x0000000a0400780c */ /* 0x000fe80000701670 */
[----:B------:R-:W-:Y:S02]  /*8e90*/  FSEL R169, R169, -INF , !P0 ;  /* 0xff800000a9a97808 */ /* 0x000fe40004000000 */
[----:B------:R-:W-:Y:S04]  /*8ea0*/  LOP3.LUT P0, RZ, R174, 0x1, RZ, 0xc0, !PT ;  /* 0x00000001aeff7812 */ /* 0x000fe8000780c0ff */
[----:B------:R-:W-:Y:S04]  /*8eb0*/  ISETP.GT.AND P0, PT, R3, 0x10, !P0 ;  /* 0x000000100300780c */ /* 0x000fe80004704270 */
[----:B------:R-:W-:Y:S04]  /*8ec0*/  ISETP.LT.OR P0, PT, R4, 0x11, P0 ;  /* 0x000000110400780c */ /* 0x000fe80000701670 */
[----:B------:R-:W-:Y:S02]  /*8ed0*/  FSEL R172, R177, -INF , !P0 ;  /* 0xff800000b1ac7808 */ /* 0x000fe40004000000 */
[C---:B------:R-:W-:Y:S02]  /*8ee0*/  ISETP.GT.AND P0, PT, R3.reuse, 0x11, !P6 ;  /* 0x000000110300780c */ /* 0x040fe40007704270 */
[----:B------:R-:W-:Y:S02]  /*8ef0*/  LOP3.LUT P6, RZ, R174, 0x20, RZ, 0xc0, !PT ;  /* 0x00000020aeff7812 */ /* 0x000fe400078cc0ff */
[----:B------:R-:W-:Y:S04]  /*8f00*/  ISETP.LT.OR P0, PT, R4, 0x12, P0 ;  /* 0x000000120400780c */ /* 0x000fe80000701670 */
[----:B------:R-:W-:Y:S02]  /*8f10*/  FSEL R173, R176, -INF , !P0 ;  /* 0xff800000b0ad7808 */ /* 0x000fe40004000000 */
[----:B------:R-:W-:Y:S04]  /*8f20*/  ISETP.GT.AND P0, PT, R3, 0x18, !P5 ;  /* 0x000000180300780c */ /* 0x000fe80006f04270 */
[C---:B------:R-:W-:Y:S04]  /*8f30*/  ISETP.LT.OR P0, PT, R4.reuse, 0x19, P0 ;  /* 0x000000190400780c */ /* 0x040fe80000701670 */
[----:B------:R-:W-:Y:S02]  /*8f40*/  FSEL R175, R175, -INF , !P0 ;  /* 0xff800000afaf7808 */ /* 0x000fe40004000000 */
[----:B------:R-:W-:Y:S04]  /*8f50*/  ISETP.GT.AND P0, PT, R3, 0x19, !P4 ;  /* 0x000000190300780c */ /* 0x000fe80006704270 */
[----:B------:R-:W-:Y:S04]  /*8f60*/  ISETP.LT.OR P0, PT, R4, 0x1a, P0 ;  /* 0x0000001a0400780c */ /* 0x000fe80000701670 */
[----:B------:R-:W-:Y:S02]  /*8f70*/  FSEL R174, R171, -INF , !P0 ;  /* 0xff800000abae7808 */ /* 0x000fe40004000000 */
[C---:B------:R-:W-:Y:S02]  /*8f80*/  ISETP.GT.AND P0, PT, R3.reuse, 0x20, !P3 ;  /* 0x000000200300780c */ /* 0x040fe40005f04270 */
[----:B------:R-:W-:Y:S01]  /*8f90*/  MOV R171, R20 ;  /* 0x0000001400ab7202 */ /* 0x000fe20000000f00 */
[----:B------:R-:W-:Y:S01]  /*8fa0*/  FMUL.FTZ R20, R2, R140 ;  /* 0x0000008c02147220 */ /* 0x000fe20000410000 */
[----:B------:R-:W-:Y:S04]  /*8fb0*/  ISETP.LT.OR P0, PT, R4, 0x21, P0 ;  /* 0x000000210400780c */ /* 0x000fe80000701670 */
[----:B------:R-:W-:Y:S02]  /*8fc0*/  FSEL R176, R170, -INF , !P0 ;  /* 0xff800000aab07808 */ /* 0x000fe40004000000 */
[----:B------:R-:W-:Y:S04]  /*8fd0*/  ISETP.GT.AND P0, PT, R3, 0x21, !P2 ;  /* 0x000000210300780c */ /* 0x000fe80005704270 */
[C---:B------:R-:W-:Y:S04]  /*8fe0*/  ISETP.LT.OR P0, PT, R4.reuse, 0x22, P0 ;  /* 0x000000220400780c */ /* 0x040fe80000701670 */
[----:B------:R-:W-:Y:S02]  /*8ff0*/  FSEL R177, R23, -INF , !P0 ;  /* 0xff80000017b17808 */ /* 0x000fe40004000000 */
[C---:B------:R-:W-:Y:S02]  /*9000*/  ISETP.GT.AND P0, PT, R3.reuse, 0x28, !P1 ;  /* 0x000000280300780c */ /* 0x040fe40004f04270 */
[----:B------:R-:W-:Y:S02]  /*9010*/  MOV R23, R168 ;  /* 0x000000a800177202 */ /* 0x000fe40000000f00 */
[----:B------:R-:W-:Y:S04]  /*9020*/  ISETP.LT.OR P0, PT, R4, 0x29, P0 ;  /* 0x000000290400780c */ /* 0x000fe80000701670 */
[----:B------:R-:W-:Y:S02]  /*9030*/  FSEL R178, R22, -INF , !P0 ;  /* 0xff80000016b27808 */ /* 0x000fe40004000000 */
[----:B------:R-:W-:Y:S02]  /*9040*/  ISETP.GT.AND P0, PT, R3, 0x29, !P6 ;  /* 0x000000290300780c */ /* 0x000fe40007704270 */
[----:B------:R-:W1:Y:S01]  /*9050*/  MUFU.EX2 R3, R8 ;  /* 0x0000000800037308 */ /* 0x000e620000000800 */
[----:B------:R-:W-:Y:S01]  /*9060*/  MOV R22, R25 ;  /* 0x0000001900167202 */ /* 0x000fe20000000f00 */
[----:B------:R-:W-:Y:S01]  /*9070*/  FMUL.FTZ R25, R2, R137 ;  /* 0x0000008902197220 */ /* 0x000fe20000410000 */
[----:B------:R-:W-:Y:S02]  /*9080*/  ISETP.LT.OR P0, PT, R4, 0x2a, P0 ;  /* 0x0000002a0400780c */ /* 0x000fe40000701670 */
[----:B------:R-:W-:Y:S02]  /*9090*/  MOV R145, R22 ;  /* 0x0000001600917202 */ /* 0x000fe40000000f00 */
[----:B------:R-:W-:Y:S01]  /*90a0*/  FSEL R132, R21, -INF , !P0 ;  /* 0xff80000015847808 */ /* 0x000fe20004000000 */
[C---:B------:R-:W-:Y:S01]  /*90b0*/  FMUL.FTZ R21, R2.reuse, R141 ;  /* 0x0000008d02157220 */ /* 0x040fe20000410000 */
[----:B------:R-:W-:Y:S01]  /*90c0*/  MOV R141, R11 ;  /* 0x0000000b008d7202 */ /* 0x000fe20000000f00 */
[----:B---3--:R-:W-:Y:S01]  /*90d0*/  FFMA.FTZ R0, R2, R10, R9 ;  /* 0x0000000a02007223 */ /* 0x008fe20000010009 */
[----:B------:R-:W-:Y:S10]  /*90e0*/  MUFU.EX2 R8, R18 ;  /* 0x0000001200087308 */ /* 0x000ff40000000800 */
[----:B------:R-:W-:Y:S01]  /*90f0*/  MUFU.EX2 R145, R145 ;  /* 0x0000009100917308 */ /* 0x000fe20000000800 */
[C---:B-1----:R-:W-:Y:S01]  /*9100*/  F2FP.PACK_AB R168, R3.reuse, R9 ;  /* 0x0000000903a8723e */ /* 0x042fe200000000ff */
[----:B------:R-:W-:Y:S01]  /*9110*/  FADD.FTZ R4, R3, R0 ;  /* 0x0000000003047221 */ /* 0x000fe20000010000 */
[----:B------:R-:W-:Y:S04]  /*9120*/  FMNMX.FTZ R0, R5, R134, !PT ;  /* 0x0000008605007209 */ /* 0x000fe80007810000 */
[----:B------:R-:W-:Y:S03]  /*9130*/  FMNMX.FTZ R0, R6, R0, !PT ;  /* 0x0000000006007209 */ /* 0x000fe60007810000 */
[----:B------:R-:W1:Y:S01]  /*9140*/  MUFU.EX2 R9, R19 ;  /* 0x0000001300097308 */ /* 0x000e620000000800 */
[----:B------:R-:W-:Y:S04]  /*9150*/  FMNMX.FTZ R0, R7, R0, !PT ;  /* 0x0000000007007209 */ /* 0x000fe80007810000 */
[----:B------:R-:W-:Y:S04]  /*9160*/  FMNMX.FTZ R0, R169, R0, !PT ;  /* 0x00000000a9007209 */ /* 0x000fe80007810000 */
[----:B------:R-:W-:Y:S04]  /*9170*/  FMNMX.FTZ R0, R172, R0, !PT ;  /* 0x00000000ac007209 */ /* 0x000fe80007810000 */
[----:B------:R-:W-:Y:S04]  /*9180*/  FMNMX.FTZ R0, R173, R0, !PT ;  /* 0x00000000ad007209 */ /* 0x000fe80007810000 */
[----:B------:R-:W-:Y:S04]  /*9190*/  FMNMX.FTZ R0, R175, R0, !PT ;  /* 0x00000000af007209 */ /* 0x000fe80007810000 */
[----:B------:R-:W-:Y:S01]  /*91a0*/  FMNMX.FTZ R0, R174, R0, !PT ;  /* 0x00000000ae007209 */ /* 0x000fe20007810000 */
[----:B-1----:R-:W-:Y:S01]  /*91b0*/  FADD.FTZ R4, R9, R4 ;  /* 0x0000000409047221 */ /* 0x002fe20000010000 */
[----:B------:R-:W-:Y:S01]  /*91c0*/  MOV R19, R24 ;  /* 0x0000001800137202 */ /* 0x000fe20000000f00 */
[----:B------:R-:W-:Y:S01]  /*91d0*/  FMUL.FTZ R24, R2, R136 ;  /* 0x0000008802187220 */ /* 0x000fe20000410000 */
[----:B------:R-:W-:Y:S01]  /*91e0*/  FMNMX.FTZ R0, R176, R0, !PT ;  /* 0x00000000b0007209 */ /* 0x000fe20007810000 */
[----:B------:R-:W2:Y:S01]  /*91f0*/  LDL.LU R136, [R1+0x28] ;  /* 0x0000280001887983 */ /* 0x000ea20000300800 */
[C---:B------:R-:W-:Y:S01]  /*9200*/  FADD.FTZ R179, R8.reuse, R4 ;  /* 0x0000000408b37221 */ /* 0x040fe20000010000 */
[----:B------:R-:W-:Y:S01]  /*9210*/  F2FP.PACK_AB R170, R8, R9 ;  /* 0x0000000908aa723e */ /* 0x000fe200000000ff */
[C---:B------:R-:W-:Y:S01]  /*9220*/  FMUL.FTZ R8, R2.reuse, R152 ;  /* 0x0000009802087220 */ /* 0x040fe20000410000 */
[----:B------:R-:W-:Y:S01]  /*9230*/  FMNMX.FTZ R0, R177, R0, !PT ;  /* 0x00000000b1007209 */ /* 0x000fe20007810000 */
[----:B------:R-:W-:Y:S01]  /*9240*/  FMUL.FTZ R9, R2, R153 ;  /* 0x0000009902097220 */ /* 0x000fe20000410000 */
[----:B------:R-:W-:Y:S02]  /*9250*/  MOV R153, R14 ;  /* 0x0000000e00997202 */ /* 0x000fe40000000f00 */
[----:B------:R-:W-:Y:S04]  /*9260*/  FMNMX.FTZ R0, R178, R0, !PT ;  /* 0x00000000b2007209 */ /* 0x000fe80007810000 */
[----:B------:R-:W-:Y:S05]  /*9270*/  FMNMX.FTZ R0, R132, R0, !PT ;  /* 0x0000000084007209 */ /* 0x000fea0007810000 */
[----:B------:R-:W1:Y:S02]  /*9280*/  SHFL.BFLY PT, R3, R0, 0x2, 0x1f ;  /* 0x0c401f0000037f89 */ /* 0x000e6400000e0000 */
[----:B-1----:R-:W-:Y:S06]  /*9290*/  FMNMX.FTZ R0, R0, R3, !PT ;  /* 0x0000000300007209 */ /* 0x002fec0007810000 */
[----:B------:R-:W1:Y:S02]  /*92a0*/  SHFL.BFLY PT, R3, R0, 0x1, 0x1f ;  /* 0x0c201f0000037f89 */ /* 0x000e6400000e0000 */
[----:B-1----:R-:W-:Y:S04]  /*92b0*/  FMNMX.FTZ R3, R0, R3, !PT ;  /* 0x0000000300037209 */ /* 0x002fe80007810000 */
[C---:B------:R-:W-:Y:S01]  /*92c0*/  FSETP.NEU.FTZ.AND P0, PT, R3.reuse, -INF , PT ;  /* 0xff8000000300780b */ /* 0x040fe20003f1d000 */
[C---:B------:R-:W-:Y:S03]  /*92d0*/  FMUL.FTZ R4, R3.reuse, c[0x0][0x2d0] ;  /* 0x0000b40003047a20 */ /* 0x040fe60000410000 */
[----:B------:R-:W-:Y:S05]  /*92e0*/  FSEL R0, R3, RZ, P0 ;  /* 0x000000ff03007208 */ /* 0x000fea0000000000 */
[----:B------:R-:W-:Y:S01]  /*92f0*/  FADD.FTZ R0, -R0, R134 ;  /* 0x0000008600007221 */ /* 0x000fe20000010100 */
[----:B------:R-:W-:Y:S01]  /*9300*/  FSEL R134, R4, RZ, P0 ;  /* 0x000000ff04867208 */ /* 0x000fe20000000000 */
[----:B------:R-:W-:Y:S01]  /*9310*/  FMUL.FTZ R4, R2, R156 ;  /* 0x0000009c02047220 */ /* 0x000fe20000410000 */
[----:B------:R-:W-:Y:S01]  /*9320*/  MOV R156, R23 ;  /* 0x00000017009c7202 */ /* 0x000fe20000000f00 */
[----:B------:R-:W-:Y:S02]  /*9330*/  FMUL.FTZ R0, R0, c[0x0][0x2d0] ;  /* 0x0000b40000007a20 */ /* 0x000fe40000410000 */
[--C-:B------:R-:W-:Y:S02]  /*9340*/  FFMA.FTZ R10, R5, c[0x0][0x2d0], -R134.reuse ;  /* 0x0000b400050a7a23 */ /* 0x100fe40000010886 */
[--C-:B------:R-:W-:Y:S01]  /*9350*/  FFMA.FTZ R6, R6, c[0x0][0x2d0], -R134.reuse ;  /* 0x0000b40006067a23 */ /* 0x100fe20000010886 */
[----:B------:R-:W-:Y:S01]  /*9360*/  MUFU.EX2 R156, R156 ;  /* 0x0000009c009c7308 */ /* 0x000fe20000000800 */
[----:B------:R-:W-:Y:S01]  /*9370*/  FMUL.FTZ R5, R2, R157 ;  /* 0x0000009d02057220 */ /* 0x000fe20000410000 */
[----:B------:R-:W-:Y:S01]  /*9380*/  MOV R157, R171 ;  /* 0x000000ab009d7202 */ /* 0x000fe20000000f00 */
[----:B------:R-:W-:Y:S07]  /*9390*/  FFMA.FTZ R2, R7, c[0x0][0x2d0], -R134 ;  /* 0x0000b40007027a23 */ /* 0x000fee0000010886 */
[----:B------:R-:W-:Y:S10]  /*93a0*/  MUFU.EX2 R140, R10 ;  /* 0x0000000a008c7308 */ /* 0x000ff40000000800 */
[----:B------:R-:W1:Y:S10]  /*93b0*/  MUFU.EX2 R0, R0 ;  /* 0x0000000000007308 */ /* 0x000e740000000800 */
[----:B------:R3:W4:Y:S10]  /*93c0*/  MUFU.EX2 R152, R6 ;  /* 0x0000000600987308 */ /* 0x0007340000000800 */
[----:B------:R-:W-:Y:S01]  /*93d0*/  MUFU.EX2 R157, R157 ;  /* 0x0000009d009d7308 */ /* 0x000fe20000000800 */
[C---:B-1----:R-:W-:Y:S02]  /*93e0*/  FMUL.FTZ R10, R0.reuse, R154 ;  /* 0x0000009a000a7220 */ /* 0x042fe40000410000 */
[----:B------:R-:W5:Y:S01]  /*93f0*/  LDL R154, [R1+0x4] ;  /* 0x00000400019a7983 */ /* 0x000f620000100800 */
[C---:B------:R-:W-:Y:S02]  /*9400*/  FMUL.FTZ R26, R0.reuse, R138 ;  /* 0x0000008a001a7220 */ /* 0x040fe40000410000 */
[C---:B------:R-:W-:Y:S02]  /*9410*/  FMUL.FTZ R27, R0.reuse, R139 ;  /* 0x0000008b001b7220 */ /* 0x040fe40000410000 */
[C---:B------:R-:W-:Y:S02]  /*9420*/  FMUL.FTZ R22, R0.reuse, R142 ;  /* 0x0000008e00167220 */ /* 0x040fe40000410000 */
[C---:B------:R-:W-:Y:S02]  /*9430*/  FMUL.FTZ R23, R0.reuse, R143 ;  /* 0x0000008f00177220 */ /* 0x040fe40000410000 */
[C---:B---3--:R-:W-:Y:S01]  /*9440*/  FMUL.FTZ R6, R0.reuse, R158 ;  /* 0x0000009e00067220 */ /* 0x048fe20000410000 */
[----:B------:R-:W-:Y:S01]  /*9450*/  MOV R158, R15 ;  /* 0x0000000f009e7202 */ /* 0x000fe20000000f00 */
[C---:B------:R-:W-:Y:S01]  /*9460*/  FMUL.FTZ R7, R0.reuse, R159 ;  /* 0x0000009f00077220 */ /* 0x040fe20000410000 */
[----:B------:R-:W-:Y:S01]  /*9470*/  MOV R159, R19 ;  /* 0x00000013009f7202 */ /* 0x000fe20000000f00 */
[C---:B------:R-:W-:Y:S01]  /*9480*/  FMUL.FTZ R11, R0.reuse, R155 ;  /* 0x0000009b000b7220 */ /* 0x040fe20000410000 */
[----:B------:R-:W-:Y:S01]  /*9490*/  MOV R155, R148 ;  /* 0x00000094009b7202 */ /* 0x000fe20000000f00 */
        /* <DEDUP_REMOVED lines=24> */
[----:B-1----:R-:W-:Y:S01]  /*9620*/  MOV R159, R141 ;  /* 0x0000008d009f7202 */ /* 0x002fe20000000f00 */
        /* <DEDUP_REMOVED lines=35> */
[----:B------:R-:W1:Y:S01]  /*9860*/  LDSM.16.MT88.4 R136, [R238] ;  /* 0x00000000ee88783b */ /* 0x000e620000004200 */
[----:B------:R-:W-:Y:S01]  /*9870*/  FFMA.FTZ R0, R169, c[0x0][0x2d0], -R134 ;  /* 0x0000b400a9007a23 */ /* 0x000fe20000010886 */
[C---:B----4-:R-:W-:Y:S01]  /*9880*/  F2FP.PACK_AB R169, R152.reuse, R140 ;  /* 0x0000008c98a9723e */ /* 0x050fe200000000ff */
[----:B------:R-:W-:Y:S02]  /*9890*/  FADD.FTZ R144, R152, R144 ;  /* 0x0000009098907221 */ /* 0x000fe40000010000 */
[----:B------:R-:W2:Y:S03]  /*98a0*/  MUFU.EX2 R146, R0 ;  /* 0x0000000000927308 */ /* 0x000ea60000000800 */
[----:B------:R-:W-:Y:S07]  /*98b0*/  LDSM.16.MT88.4 R140, [R238+0x800] ;  /* 0x00080000ee8c783b */ /* 0x000fee0000004200 */
[----:B------:R-:W-:Y:S01]  /*98c0*/  MUFU.EX2 R152, R158 ;  /* 0x0000009e00987308 */ /* 0x000fe20000000800 */
[----:B--2---:R-:W-:Y:S01]  /*98d0*/  F2FP.PACK_AB R171, R146, R147 ;  /* 0x0000009392ab723e */ /* 0x004fe200000000ff */
[--C-:B------:R-:W-:Y:S06]  /*98e0*/  FFMA.FTZ R0, R172, c[0x0][0x2d0], -R134.reuse ;  /* 0x0000b400ac007a23 */ /* 0x100fec0000010886 */
        /* <DEDUP_REMOVED lines=8> */
[----:B-----5:R1:W2:Y:S03]  /*9970*/  LDSM.16.MT88.4 R136, [R154] ;  /* 0x000000009a88783b */ /* 0x0202a60000004200 */
[----:B-1----:R-:W-:Y:S02]  /*9980*/  MOV R154, R149 ;  /* 0x00000095009a7202 */ /* 0x002fe40000000f00 */
[----:B------:R1:W-:Y:S02]  /*9990*/  MUFU.EX2 R149, R0 ;  /* 0x0000000000957308 */ /* 0x0003e40000000800 */
[C---:B--2---:R-:W-:Y:S08]  /*99a0*/  HMMA.16816.F32 R28, R168.reuse, R136, R28 ;  /* 0x00000088a81c723c */ /* 0x044ff0000000181c */
[C---:B------:R-:W-:Y:S01]  /*99b0*/  HMMA.16816.F32 R32, R168.reuse, R138, R32 ;  /* 0x0000008aa820723c */ /* 0x040fe20000001820 */
[----:B------:R-:W2:Y:S03]  /*99c0*/  LDSM.16.MT88.4 R136, [R238+0x1800] ;  /* 0x00180000ee88783b */ /* 0x000ea60000004200 */
[--C-:B-1----:R-:W-:Y:S04]  /*99d0*/  FFMA.FTZ R0, R173, c[0x0][0x2d0], -R134.reuse ;  /* 0x0000b400ad007a23 */ /* 0x102fe80000010886 */
[----:B------:R1:W3:Y:S04]  /*99e0*/  MUFU.EX2 R150, R0 ;  /* 0x0000000000967308 */ /* 0x0002e80000000800 */
[--C-:B-1----:R-:W-:Y:S06]  /*99f0*/  FFMA.FTZ R0, R175, c[0x0][0x2d0], -R134.reuse ;  /* 0x0000b400af007a23 */ /* 0x102fec0000010886 */
[----:B------:R-:W-:Y:S01]  /*9a00*/  MUFU.EX2 R175, R155 ;  /* 0x0000009b00af7308 */ /* 0x000fe20000000800 */
[C---:B--2---:R-:W-:Y:S09]  /*9a10*/  HMMA.16816.F32 R36, R168.reuse, R136, R36 ;  /* 0x00000088a824723c */ /* 0x044ff20000001824 */
[----:B------:R1:W-:Y:S01]  /*9a20*/  MUFU.EX2 R148, R0 ;  /* 0x0000000000947308 */ /* 0x0003e20000000800 */
[C---:B------:R-:W-:Y:S01]  /*9a30*/  HMMA.16816.F32 R40, R168.reuse, R138, R40 ;  /* 0x0000008aa828723c */ /* 0x040fe20000001828 */
[----:B------:R-:W2:Y:S02]  /*9a40*/  LDSM.16.MT88.4 R136, [R240+0x1800] ;  /* 0x00180000f088783b */ /* 0x000ea40000004200 */
[----:B-1----:R-:W-:Y:S06]  /*9a50*/  FFMA.FTZ R0, R174, c[0x0][0x2d0], -R134 ;  /* 0x0000b400ae007a23 */ /* 0x002fec0000010886 */
[----:B------:R1:W4:Y:S01]  /*9a60*/  MUFU.EX2 R174, R0 ;  /* 0x0000000000ae7308 */ /* 0x0003220000000800 */
[C---:B--2---:R-:W-:Y:S03]  /*9a70*/  HMMA.16816.F32 R44, R168.reuse, R136, R44 ;  /* 0x00000088a82c723c */ /* 0x044fe6000000182c */
[----:B-1----:R-:W-:Y:S05]  /*9a80*/  FADD.FTZ R0, R2, R179 ;  /* 0x000000b302007221 */ /* 0x002fea0000010000 */
[C---:B------:R-:W-:Y:S01]  /*9a90*/  HMMA.16816.F32 R48, R168.reuse, R138, R48 ;  /* 0x0000008aa830723c */ /* 0x040fe20000001830 */
[----:B------:R-:W1:Y:S01]  /*9aa0*/  LDSM.16.MT88.4 R136, [R239+0x1800] ;  /* 0x00180000ef88783b */ /* 0x000e620000004200 */
[----:B------:R-:W2:Y:S02]  /*9ab0*/  MUFU.EX2 R179, R154 ;  /* 0x0000009a00b37308 */ /* 0x000ea40000000800 */
[----:B------:R-:W-:Y:S02]  /*9ac0*/  FADD.FTZ R151, R145, R0 ;  /* 0x0000000091977221 */ /* 0x000fe40000010000 */
[----:B------:R-:W-:Y:S02]  /*9ad0*/  FADD.FTZ R0, R147, R144 ;  /* 0x0000009093007221 */ /* 0x000fe40000010000 */
        /* <DEDUP_REMOVED lines=31> */
[----:B---3--:R-:W-:Y:S01]  /*9cd0*/  F2FP.PACK_AB R137, R150, R149 ;  /* 0x000000959689723e */ /* 0x008fe200000000ff */
[----:B------:R-:W-:Y:S02]  /*9ce0*/  FADD.FTZ R2, R146, R0 ;  /* 0x0000000092027221 */ /* 0x000fe40000010000 */
[----:B------:R-:W-:Y:S01]  /*9cf0*/  F2FP.PACK_AB R138, R157, R156 ;  /* 0x0000009c9d8a723e */ /* 0x000fe200000000ff */
[----:B------:R-:W-:Y:S01]  /*9d00*/  FFMA.FTZ R0, R176, c[0x0][0x2d0], -R134 ;  /* 0x0000b400b0007a23 */ /* 0x000fe20000010886 */
[----:B----4-:R-:W-:Y:S03]  /*9d10*/  F2FP.PACK_AB R139, R174, R148 ;  /* 0x00000094ae8b723e */ /* 0x010fe600000000ff */
[----:B------:R-:W-:Y:S01]  /*9d20*/  MOV R176, R153 ;  /* 0x0000009900b07202 */ /* 0x000fe20000000f00 */
[----:B------:R1:W-:Y:S01]  /*9d30*/  MUFU.EX2 R172, R0 ;  /* 0x0000000000ac7308 */ /* 0x0003e20000000800 */
[----:B--2---:R-:W-:Y:S01]  /*9d40*/  F2FP.PACK_AB R168, R179, R175 ;  /* 0x000000afb3a8723e */ /* 0x004fe200000000ff */
[----:B------:R-:W-:Y:S01]  /*9d50*/  FADD.FTZ R2, R149, R2 ;  /* 0x0000000295027221 */ /* 0x000fe20000010000 */
[C---:B------:R-:W-:Y:S05]  /*9d60*/  HMMA.16816.F32 R4, R136.reuse, R140, R4 ;  /* 0x0000008c8804723c */ /* 0x040fea0000001804 */
[----:B------:R-:W-:Y:S03]  /*9d70*/  FADD.FTZ R2, R150, R2 ;  /* 0x0000000296027221 */ /* 0x000fe60000010000 */
[C---:B------:R-:W-:Y:S01]  /*9d80*/  HMMA.16816.F32 R8, R136.reuse, R142, R8 ;  /* 0x0000008e8808723c */ /* 0x040fe20000001808 */
[----:B------:R-:W2:Y:S03]  /*9d90*/  LDSM.16.MT88.4 R140, [R240+0x800] ;  /* 0x00080000f08c783b */ /* 0x000ea60000004200 */
[----:B------:R-:W-:Y:S04]  /*9da0*/  FADD.FTZ R2, R148, R2 ;  /* 0x0000000294027221 */ /* 0x000fe80000010000 */
[----:B------:R-:W-:Y:S04]  /*9db0*/  FADD.FTZ R2, R174, R2 ;  /* 0x00000002ae027221 */ /* 0x000fe80000010000 */
[--C-:B-1----:R-:W-:Y:S02]  /*9dc0*/  FFMA.FTZ R0, R177, c[0x0][0x2d0], -R134.reuse ;  /* 0x0000b400b1007a23 */ /* 0x102fe40000010886 */
[----:B------:R-:W3:Y:S02]  /*9dd0*/  LDL R177, [R1+0x60] ;  /* 0x0000600001b17983 */ /* 0x000ee40000100800 */
[----:B------:R1:W4:Y:S01]  /*9de0*/  MUFU.EX2 R173, R0 ;  /* 0x0000000000ad7308 */ /* 0x0003220000000800 */
[C---:B--2---:R-:W-:Y:S03]  /*9df0*/  HMMA.16816.F32 R12, R136.reuse, R140, R12 ;  /* 0x0000008c880c723c */ /* 0x044fe6000000180c */
[--C-:B-1----:R-:W-:Y:S01]  /*9e00*/  FFMA.FTZ R0, R178, c[0x0][0x2d0], -R134.reuse ;  /* 0x0000b400b2007a23 */ /* 0x102fe20000010886 */
[----:B------:R-:W-:Y:S01]  /*9e10*/  MOV R178, R152 ;  /* 0x0000009800b27202 */ /* 0x000fe20000000f00 */
[----:B------:R-:W-:Y:S01]  /*9e20*/  FFMA.FTZ R134, R132, c[0x0][0x2d0], -R134 ;  /* 0x0000b40084867a23 */ /* 0x000fe20000010886 */
[----:B------:R-:W-:Y:S01]  /*9e30*/  LDSM.16.MT88.4 R152, [R238+0x1000] ;  /* 0x00100000ee98783b */ /* 0x000fe20000004200 */
[----:B----4-:R-:W-:Y:S01]  /*9e40*/  F2FP.PACK_AB R169, R173, R172 ;  /* 0x000000acada9723e */ /* 0x010fe200000000ff */
[C---:B------:R-:W-:Y:S01]  /*9e50*/  HMMA.16816.F32 R16, R136.reuse, R142, R16 ;  /* 0x0000008e8810723c */ /* 0x040fe20000001810 */
[----:B------:R1:W-:Y:S05]  /*9e60*/  MUFU.EX2 R132, R0 ;  /* 0x0000000000847308 */ /* 0x0003ea0000000800 */
[----:B------:R-:W2:Y:S05]  /*9e70*/  LDSM.16.MT88.4 R140, [R239+0x800] ;  /* 0x00080000ef8c783b */ /* 0x000eaa0000004200 */
[----:B------:R-:W4:Y:S01]  /*9e80*/  MUFU.EX2 R134, R134 ;  /* 0x0000008600867308 */ /* 0x000f220000000800 */
[----:B-1----:R-:W-:Y:S04]  /*9e90*/  FADD.FTZ R0, R156, R151 ;  /* 0x000000979c007221 */ /* 0x002fe80000010000 */
[----:B------:R-:W-:Y:S04]  /*9ea0*/  FADD.FTZ R0, R157, R0 ;  /* 0x000000009d007221 */ /* 0x000fe80000010000 */
[----:B------:R-:W-:Y:S01]  /*9eb0*/  FADD.FTZ R0, R175, R0 ;  /* 0x00000000af007221 */ /* 0x000fe20000010000 */
[----:B----4-:R-:W-:Y:S01]  /*9ec0*/  F2FP.PACK_AB R171, R134, R132 ;  /* 0x0000008486ab723e */ /* 0x010fe200000000ff */
[C---:B--2---:R-:W-:Y:S08]  /*9ed0*/  HMMA.16816.F32 R20, R136.reuse, R140, R20 ;  /* 0x0000008c8814723c */ /* 0x044ff00000001814 */
        /* <DEDUP_REMOVED lines=13> */
[----:B------:R-:W1:Y:S02]  /*9fb0*/  LDSM.16.MT88.4 R140, [R241+0x2000] ;  /* 0x00200000f18c783b */ /* 0x000e640000004200 */
[----:B---3--:R-:W-:Y:S05]  /*9fc0*/  ISETP.GT.AND P0, PT, R176, R177, PT ;  /* 0x000000b1b000720c */ /* 0x008fea0003f04270 */
        /* <DEDUP_REMOVED lines=22> */
[----:B------:R-:W-:Y:S01]  /*a130*/  MOV R141, R145 ;  /* 0x00000091008d7202 */ /* 0x000fe20000000f00 */
[C---:B------:R-:W-:Y:S01]  /*a140*/  HMMA.16816.F32 R120, R136.reuse, R142, R120 ;  /* 0x0000008e8878723c */ /* 0x040fe20000001878 */
[----:B------:R-:W1:Y:S03]  /*a150*/  LDSM.16.MT88.4 R144, [R241+0x5000] ;  /* 0x00500000f190783b */ /* 0x000e660000004200 */
[-C--:B------:R-:W-:Y:S04]  /*a160*/  F2FP.PACK_AB R170, R178, R141.reuse ;  /* 0x0000008db2aa723e */ /* 0x080fe800000000ff */
        /* <DEDUP_REMOVED lines=10> */
[C---:B------:R-:W-:Y:S07]  /*a210*/  HMMA.16816.F32 R144, R168.reuse, R146, R16 ;  /* 0x00000092a890723c */ /* 0x040fee0000001810 */
[----:B------:R-:W-:Y:S02]  /*a220*/  MOV R19, R141 ;  /* 0x0000008d00137202 */ /* 0x000fe40000000f00 */
        /* <DEDUP_REMOVED lines=39> */
[----:B------:R-:W-:Y:S02]  /*a4a0*/  FADD.FTZ R2, R179, R0 ;  /* 0x00000000b3027221 */ /* 0x000fe40000010000 */
[----:B------:R-:W-:Y:S02]  /*a4b0*/  FADD.FTZ R0, R173, R4 ;  /* 0x00000004ad007221 */ /* 0x000fe40000010000 */
[----:B------:R-:W-:Y:S04]  /*a4c0*/  FADD.FTZ R2, R19, R2 ;  /* 0x0000000213027221 */ /* 0x000fe80000010000 */
[----:B------:R-:W-:Y:S01]  /*a4d0*/  FADD.FTZ R4, R178, R2 ;  /* 0x00000002b2047221 */ /* 0x000fe20000010000 */
[----:B------:R-:W-:Y:S01]  /*a4e0*/  IADD3 R2, R176, -0x1, RZ ;  /* 0xffffffffb0027810 */ /* 0x000fe20007ffe0ff */
[----:B------:R-:W-:Y:S01]  /*a4f0*/  FADD.FTZ R0, R132, R0 ;  /* 0x0000000084007221 */ /* 0x000fe20000010000 */
[-C--:B------:R-:W-:Y:S02]  /*a500*/  MOV R132, R3.reuse ;  /* 0x0000000300847202 */ /* 0x080fe40000000f00 */
[----:B------:R-:W-:Y:S01]  /*a510*/  STL [R1+0x24], R4 ;  /* 0x0000240401007387 */ /* 0x000fe20000100800 */
[----:B------:R-:W-:Y:S01]  /*a520*/  FADD.FTZ R0, R134, R0 ;  /* 0x0000000086007221 */ /* 0x000fe20000010000 */
[----:B------:R-:W-:Y:S04]  /*a530*/  MOV R134, R3 ;  /* 0x0000000300867202 */ /* 0x000fe80000000f00 */
[----:B------:R1:W-:Y:S04]  /*a540*/  STL [R1+0x28], R0 ;  /* 0x0000280001007387 */ /* 0x0003e80000100800 */
[----:B------:R2:W-:Y:S01]  /*a550*/  STL [R1+0x20], R2 ;  /* 0x0000200201007387 */ /* 0x0005e20000100800 */
[----:B-1----:R-:W-:Y:S02]  /*a560*/  MOV R0, R2 ;  /* 0x0000000200007202 */ /* 0x002fe40000000f00 */
[----:B--2---:R-:W-:Y:S03]  /*a570*/  MOV R2, R133 ;  /* 0x0000008500027202 */ /* 0x004fe60000000f00 */
[----:B------:R1:W-:Y:S01]  /*a580*/  STL [R1+0x1c], R0 ;  /* 0x00001c0001007387 */ /* 0x0003e20000100800 */
[----:B------:R-:W-:-:S05]  /*a590*/  @P0 BRA `(.L_x_436) ;  /* 0xffffc62000000947 */ /* 0x000fca000383ffff */
.L_x_423:
[----:B-1----:R-:W2:Y:S04]  /*a5a0*/  LDL R0, [R1+0x68] ;  /* 0x0000680001007983 */ /* 0x002ea80000100800 */
[----:B------:R-:W3:Y:S04]  /*a5b0*/  LDL R4, [R1+0x34] ;  /* 0x0000340001047983 */ /* 0x000ee80000100800 */
[----:B------:R-:W3:Y:S01]  /*a5c0*/  LDL R3, [R1+0x38] ;  /* 0x0000380001037983 */ /* 0x000ee20000100800 */
[----:B------:R-:W-:-:S05]  /*a5d0*/  IMAD.MOV.U32 R5, RZ, RZ, c[0x0][0x2c4] ;  /* 0x0000b100ff057624 */ /* 0x000fca00078e00ff */
[----:B------:R-:W-:Y:S01]  /*a5e0*/  ISETP.NE.AND P0, PT, R5, 0x1, PT ;  /* 0x000000010500780c */ /* 0x000fe20003f05270 */
[----:B------:R-:W-:Y:S01]  /*a5f0*/  IMAD.MOV.U32 R5, RZ, RZ, c[0x0][0x32c] ;  /* 0x0000cb00ff057624 */ /* 0x000fe200078e00ff */
[----:B--2---:R-:W-:-:S11]  /*a600*/  IADD3 R0, R0, 0x7f, RZ ;  /* 0x0000007f00007810 */ /* 0x004fd60007ffe0ff */
[----:B------:R-:W-:-:S05]  /*a610*/  @P0 IMAD.HI.U32 R2, R0, c[0x0][0x2c8], RZ ;  /* 0x0000b20000020a27 */ /* 0x000fca00078e00ff */
[----:B------:R-:W-:Y:S02]  /*a620*/  @P0 SHF.R.U32.HI R0, RZ, c[0x0][0x2cc], R2 ;  /* 0x0000b300ff000a19 */ /* 0x000fe40000011602 */
[----:B------:R-:W-:Y:S02]  /*a630*/  ISETP.GE.AND P0, PT, R5, 0x1, PT ;  /* 0x000000010500780c */ /* 0x000fe40003f06270 */
[----:B---3--:R-:W-:-:S05]  /*a640*/  IADD3 R2, R3, 0x1, -R4 ;  /* 0x0000000103027810 */ /* 0x008fca0007ffe804 */
[----:B------:R-:W-:-:S05]  /*a650*/  IMAD.IADD R0, R2, 0x1, R0 ;  /* 0x0000000102007824 */ /* 0x000fca00078e0200 */
[----:B------:R-:W-:Y:S01]  /*a660*/  IADD3 R2, R0, -c[0x0][0x324], RZ ;  /* 0x8000c90000027a10 */ /* 0x000fe20007ffe0ff */
[----:B------:R-:W-:Y:S05]  /*a670*/  @!P0 BRA `(.L_x_437) ;  /* 0x0000011000008947 */ /* 0x000fea0003800000 */
[----:B------:R-:W-:Y:S01]  /*a680*/  ISETP.GT.AND P0, PT, R0, -0x1, PT ;  /* 0xffffffff0000780c */ /* 0x000fe20003f04270 */
[----:B------:R-:W-:-:S12]  /*a690*/  BSSY B0, `(.L_x_438) ;  /* 0x000000d000007945 */ /* 0x000fd80003800000 */
        /* <DEDUP_REMOVED lines=8> */
.L_x_439:
[----:B------:R-:W-:-:S04]  /*a720*/  MOV R3, c[0x0][0x32c] ;  /* 0x0000cb0000037a02 */ /* 0x000fc80000000f00 */
[----:B------:R-:W-:-:S13]  /*a730*/  ISETP.NE.AND P0, PT, R3, 0x1, PT ;  /* 0x000000010300780c */ /* 0x000fda0003f05270 */
[----:B------:R-:W-:-:S05]  /*a740*/  @P0 IMAD.HI.U32 R3, R0, c[0x0][0x330], RZ ;  /* 0x0000cc0000030a27 */ /* 0x000fca00078e00ff */
[----:B------:R-:W-:Y:S02]  /*a750*/  @P0 SHF.R.U32.HI R0, RZ, c[0x0][0x334], R3 ;  /* 0x0000cd00ff000a19 */ /* 0x000fe40000011603 */
.L_x_440:
[----:B------:R-:W-:Y:S05]  /*a760*/  BSYNC B0 ;  /* 0x0000000000007941 */ /* 0x000fea0003800000 */
.L_x_438:
[----:B------:R-:W-:-:S05]  /*a770*/  IMAD R0, R0, c[0x0][0x32c], RZ ;  /* 0x0000cb0000007a24 */ /* 0x000fca00078e02ff */
[----:B------:R-:W-:Y:S02]  /*a780*/  IMNMX R2, R2, R0, !PT ;  /* 0x0000000002027217 */ /* 0x000fe40007800200 */
.L_x_437:
[----:B------:R-:W2:Y:S04]  /*a790*/  LDL R0, [R1+0x20] ;  /* 0x0000200001007983 */ /* 0x000ea80000100800 */
[----:B------:R-:W3:Y:S01]  /*a7a0*/  LDL R4, [R1+0x30] ;  /* 0x0000300001047983 */ /* 0x000ee20000100800 */
[----:B------:R-:W-:-:S05]  /*a7b0*/  IADD3 R2, R2, 0x2f, RZ ;  /* 0x0000002f02027810 */ /* 0x000fca0007ffe0ff */
[----:B------:R-:W-:-:S04]  /*a7c0*/  IMAD.HI R2, R2, 0x2aaaaaab, RZ ;  /* 0x2aaaaaab02027827 */ /* 0x000fc800078e02ff */
[----:B--2---:R-:W-:Y:S01]  /*a7d0*/  IMAD.MOV.U32 R3, RZ, RZ, R0 ;  /* 0x000000ffff037224 */ /* 0x004fe200078e0000 */
[----:B------:R-:W-:-:S04]  /*a7e0*/  SHF.R.U32.HI R0, RZ, 0x1f, R2 ;  /* 0x0000001fff007819 */ /* 0x000fc80000011602 */
[----:B------:R-:W-:-:S04]  /*a7f0*/  LEA.HI.SX32 R0, R2, R0, 0x1d ;  /* 0x0000000002007211 */ /* 0x000fc800078feaff */
[----:B---3--:R-:W-:-:S04]  /*a800*/  IMNMX R4, R4, R0, !PT ;  /* 0x0000000004047217 */ /* 0x008fc80007800200 */
[----:B------:R-:W-:Y:S01]  /*a810*/  ISETP.GE.AND P0, PT, R3, R4, PT ;  /* 0x000000040300720c */ /* 0x000fe20003f06270 */
[----:B------:R1:W-:-:S12]  /*a820*/  STL [R1+0x64], R4 ;  /* 0x0000640401007387 */ /* 0x0003d80000100800 */
[----:B------:R-:W-:Y:S05]  /*a830*/  @!P0 BRA `(.L_x_441) ;  /* 0x00002da000008947 */ /* 0x000fea0003800000 */
.L_x_446:
[----:B------:R-:W2:Y:S01]  /*a840*/  LDL R2, [R1] ;  /* 0x0000000001027983 */ /* 0x000ea20000100800 */
[----:B------:R-:W-:Y:S04]  /*a850*/  DEPBAR.LE SB0, 0x0 ;  /* 0x000080000000791a */ /* 0x000fe80000000000 */
[----:B------:R-:W3:Y:S01]  /*a860*/  LDL R134, [R1+0x20] ;  /* 0x0000200001867983 */ /* 0x000ee20000100800 */
[----:B------:R-:W-:Y:S01]  /*a870*/  WARPSYNC 0xffffffff ;  /* 0xffffffff00007948 */ /* 0x000fe20003800000 */
[----:B------:R-:W-:Y:S02]  /*a880*/  BSSY B0, `(.L_x_442) ;  /* 0x0000036000007945 */ /* 0x000fe40003800000 */
[----:B------:R-:W4:Y:S04]  /*a890*/  LDL R13, [R1+0x30] ;  /* 0x00003000010d7983 */ /* 0x000f280000100800 */
[----:B------:R-:W5:Y:S04]  /*a8a0*/  LDL R0, [R1+0x14] ;  /* 0x0000140001007983 */ /* 0x000f680000100800 */
[----:B------:R-:W-:Y:S06]  /*a8b0*/  BAR.SYNC.DEFER_BLOCKING 0x0 ;  /* 0x0000000000007b1d */ /* 0x000fec0000010000 */
[----:B------:R-:W1:Y:S04]  /*a8c0*/  LDSM.16.M88.4 R8, [R135] ;  /* 0x000000008708783b */ /* 0x000e680000000200 */
[----:B------:R-:W1:Y:S04]  /*a8d0*/  LDSM.16.M88.4 R16, [R135+0x800] ;  /* 0x000800008710783b */ /* 0x000e680000000200 */
[----:B------:R-:W1:Y:S04]  /*a8e0*/  LDSM.16.M88.4 R24, [R135+0x1000] ;  /* 0x001000008718783b */ /* 0x000e680000000200 */
[----:B------:R-:W1:Y:S04]  /*a8f0*/  LDSM.16.M88.4 R168, [R242] ;  /* 0x00000000f2a8783b */ /* 0x000e680000000200 */
[----:B------:R-:W1:Y:S04]  /*a900*/  LDSM.16.M88.4 R172, [R252] ;  /* 0x00000000fcac783b */ /* 0x000e680000000200 */
[----:B--2---:R2:W1:Y:S04]  /*a910*/  LDSM.16.M88.4 R176, [R2] ;  /* 0x0000000002b0783b */ /* 0x0044680000000200 */
[----:B---3--:R3:W-:Y:S01]  /*a920*/  STL [R1+0x60], R134 ;  /* 0x0000608601007387 */ /* 0x0087e20000100800 */
[----:B----4-:R-:W-:Y:S02]  /*a930*/  ISETP.GT.AND P0, PT, R13, R134, PT ;  /* 0x000000860d00720c */ /* 0x010fe40003f04270 */
[C---:B-----5:R-:W-:Y:S02]  /*a940*/  LOP3.LUT P6, RZ, R0.reuse, 0x100, RZ, 0xc0, !PT ;  /* 0x0000010000ff7812 */ /* 0x060fe400078cc0ff */
[C---:B------:R-:W-:Y:S02]  /*a950*/  LOP3.LUT P5, RZ, R0.reuse, 0x80, RZ, 0xc0, !PT ;  /* 0x0000008000ff7812 */ /* 0x040fe400078ac0ff */
[----:B------:R-:W-:Y:S01]  /*a960*/  LOP3.LUT P4, RZ, R0, 0x40, RZ, 0xc0, !PT ;  /* 0x0000004000ff7812 */ /* 0x000fe2000788c0ff */
[----:B--2---:R-:W-:Y:S06]  /*a970*/  IMAD.MOV.U32 R2, RZ, RZ, R133 ;  /* 0x000000ffff027224 */ /* 0x004fec00078e0085 */
[----:B------:R-:W-:-:S05]  /*a980*/  @P0 BRA `(.L_x_443) ;  /* 0x0000025000000947 */ /* 0x000fca0003800000 */
[----:B------:R-:W2:Y:S01]  /*a990*/  LDL.64 R22, [R1+0x58] ;  /* 0x0000580001167983 */ /* 0x000ea20000100a00 */
[----:B------:R-:W-:Y:S01]  /*a9a0*/  LOP3.LUT P3, RZ, R0, 0x200, RZ, 0xc0, !PT ;  /* 0x0000020000ff7812 */ /* 0x000fe2000786c0ff */
[----:B-1----:R-:W-:Y:S01]  /*a9b0*/  IMAD.WIDE.U32 R4, R134, c[0x0][0x208], RZ ;  /* 0x0000820086047a25 */ /* 0x002fe200078e00ff */
[----:B------:R-:W-:Y:S01]  /*a9c0*/  SHF.R.S32.HI R0, RZ, 0x1f, R134 ;  /* 0x0000001fff007819 */ /* 0x000fe20000011486 */
[----:B------:R-:W4:Y:S04]  /*a9d0*/  LDL.64 R20, [R1+0x48] ;  /* 0x0000480001147983 */ /* 0x000f280000100a00 */
        /* <DEDUP_REMOVED lines=11> */
[----:B--2---:R-:W-:Y:S01]  /*aa90*/  IADD3 R5, P1, R22, R4, RZ ;  /* 0x0000000416057210 */ /* 0x004fe20007f3e0ff */
[----:B------:R-:W-:Y:S05]  /*aaa0*/  @!P2 IMAD.MOV.U32 R4, RZ, RZ, c[0x0][0x20c] ;  /* 0x00008300ff04a624 */ /* 0x000fea00078e00ff */
[----:B------:R-:W-:Y:S01]  /*aab0*/  @!P2 LEA.HI.X R4, R0, R3, R4, 0x5, P0 ;  /* 0x000000030004a211 */ /* 0x000fe200000f2c04 */
[----:B----4-:R-:W-:Y:S01]  /*aac0*/  IMAD.X R3, R3, 0x1, R21, P1 ;  /* 0x0000000103037824 */ /* 0x010fe200008e0615 */
        /* <DEDUP_REMOVED lines=17> */
.L_x_443:
[----:B------:R-:W-:Y:S05]  /*abe0*/  BSYNC B0 ;  /* 0x0000000000007941 */ /* 0x000fea0003800000 */
.L_x_442:
[C---:B-1----:R-:W-:Y:S01]  /*abf0*/  HMMA.16816.F32 R4, R160.reuse, R8, RZ ;  /* 0x00000008a004723c */ /* 0x042fe200000018ff */
        /* <DEDUP_REMOVED lines=136> */
[----:B------:R-:W-:Y:S04]  /*b480*/  FMUL.FTZ R0, R4, c[0x0][0x320] ;  /* 0x0000c80004007a20 */ /* 0x000fe80000410000 */
[----:B------:R2:W-:Y:S04]  /*b490*/  MUFU.TANH R176, R0 ;  /* 0x0000000000b07308 */ /* 0x0005e80000002400 */
[----:B------:R-:W-:Y:S01]  /*b4a0*/  FMUL.FTZ R11, R11, c[0x0][0x320] ;  /* 0x0000c8000b0b7a20 */ /* 0x000fe20000410000 */
[C---:B-1----:R-:W-:Y:S03]  /*b4b0*/  HMMA.16816.F32 R12, R232.reuse, R168, R12 ;  /* 0x000000a8e80c723c */ /* 0x042fe6000000180c */
[----:B------:R-:W-:Y:S02]  /*b4c0*/  FMUL.FTZ R10, R10, c[0x0][0x320] ;  /* 0x0000c8000a0a7a20 */ /* 0x000fe40000410000 */
[----:B------:R-:W-:Y:S03]  /*b4d0*/  MUFU.TANH R177, R11 ;  /* 0x0000000b00b17308 */ /* 0x000fe60000002400 */
[C---:B------:R-:W-:Y:S07]  /*b4e0*/  HMMA.16816.F32 R16, R232.reuse, R170, R16 ;  /* 0x000000aae810723c */ /* 0x040fee0000001810 */
[----:B------:R-:W-:Y:S01]  /*b4f0*/  MUFU.TANH R178, R10 ;  /* 0x0000000a00b27308 */ /* 0x000fe20000002400 */
[----:B--2---:R-:W-:Y:S09]  /*b500*/  FMUL.FTZ R0, R5, c[0x0][0x320] ;  /* 0x0000c80005007a20 */ /* 0x004ff20000410000 */
[----:B------:R1:W-:Y:S02]  /*b510*/  MUFU.TANH R175, R0 ;  /* 0x0000000000af7308 */ /* 0x0003e40000002400 */
[----:B-1----:R-:W-:Y:S08]  /*b520*/  FMUL.FTZ R0, R6, c[0x0][0x320] ;  /* 0x0000c80006007a20 */ /* 0x002ff00000410000 */
[----:B------:R1:W-:Y:S02]  /*b530*/  MUFU.TANH R179, R0 ;  /* 0x0000000000b37308 */ /* 0x0003e40000002400 */
[----:B-1----:R-:W-:Y:S08]  /*b540*/  FMUL.FTZ R0, R7, c[0x0][0x320] ;  /* 0x0000c80007007a20 */ /* 0x002ff00000410000 */
[----:B------:R1:W2:Y:S02]  /*b550*/  MUFU.TANH R4, R0 ;  /* 0x0000000000047308 */ /* 0x0002a40000002400 */
[----:B-1----:R-:W-:Y:S01]  /*b560*/  FMUL.FTZ R0, R8, c[0x0][0x320] ;  /* 0x0000c80008007a20 */ /* 0x002fe20000410000 */
[----:B--2---:R-:W-:Y:S01]  /*b570*/  STL [R1+0x1c], R4 ;  /* 0x00001c0401007387 */ /* 0x004fe20000100800 */
[----:B------:R-:W-:Y:S01]  /*b580*/  MOV R8, R3 ;  /* 0x0000000300087202 */ /* 0x000fe20000000f00 */
[----:B------:R-:W-:Y:S05]  /*b590*/  FMUL.FTZ R3, R13, c[0x0][0x320] ;  /* 0x0000c8000d037a20 */ /* 0x000fea0000410000 */
[----:B------:R1:W2:Y:S01]  /*b5a0*/  MUFU.TANH R174, R0 ;  /* 0x0000000000ae7308 */ /* 0x0002a20000002400 */
[----:B------:R-:W4:Y:S01]  /*b5b0*/  LDSM.16.M88.4 R4, [R236+0x5800] ;  /* 0x00580000ec04783b */ /* 0x000f220000000200 */
[----:B------:R-:W-:Y:S07]  /*b5c0*/  DEPBAR.LE SB0, 0x0 ;  /* 0x000080000000791a */ /* 0x000fee0000000000 */
[----:B------:R-:W-:Y:S01]  /*b5d0*/  BAR.SYNC.DEFER_BLOCKING 0x0 ;  /* 0x0000000000007b1d */ /* 0x000fe20000010000 */
[----:B-1----:R-:W-:Y:S01]  /*b5e0*/  FMUL.FTZ R0, R9, c[0x0][0x320] ;  /* 0x0000c80009007a20 */ /* 0x002fe20000410000 */
[----:B------:R-:W-:Y:S04]  /*b5f0*/  MOV R9, R134 ;  /* 0x0000008600097202 */ /* 0x000fe80000000f00 */
[----:B---3--:R-:W1:Y:S10]  /*b600*/  MUFU.TANH R134, R3 ;  /* 0x0000000300867308 */ /* 0x008e740000002400 */
[----:B------:R3:W1:Y:S01]  /*b610*/  MUFU.TANH R172, R0 ;  /* 0x0000000000ac7308 */ /* 0x0006620000002400 */
[C---:B----4-:R-:W-:Y:S08]  /*b620*/  HMMA.16816.F32 R20, R232.reuse, R4, R20 ;  /* 0x00000004e814723c */ /* 0x050ff00000001814 */
[----:B------:R-:W-:Y:S04]  /*b630*/  HMMA.16816.F32 R24, R232, R6, R24 ;  /* 0x00000006e818723c */ /* 0x000fe80000001818 */
[----:B---3--:R-:W-:Y:S04]  /*b640*/  FMUL.FTZ R0, R12, c[0x0][0x320] ;  /* 0x0000c8000c007a20 */ /* 0x008fe80000410000 */
[----:B------:R3:W4:Y:S04]  /*b650*/  MUFU.TANH R168, R0 ;  /* 0x0000000000a87308 */ /* 0x0007280000002400 */
[----:B---3--:R-:W-:Y:S06]  /*b660*/  FMUL.FTZ R0, R14, c[0x0][0x320] ;  /* 0x0000c8000e007a20 */ /* 0x008fec0000410000 */
[----:B------:R3:W1:Y:S02]  /*b670*/  MUFU.TANH R173, R0 ;  /* 0x0000000000ad7308 */ /* 0x0006640000002400 */
[----:B---3--:R-:W-:Y:S08]  /*b680*/  FMUL.FTZ R0, R15, c[0x0][0x320] ;  /* 0x0000c8000f007a20 */ /* 0x008ff00000410000 */
        /* <DEDUP_REMOVED lines=11> */
[----:B---3--:R-:W-:Y:S01]  /*b740*/  FMUL.FTZ R0, R21, c[0x0][0x320] ;  /* 0x0000c80015007a20 */ /* 0x008fe20000410000 */
[----:B------:R-:W-:Y:S07]  /*b750*/  MOV R21, R9 ;  /* 0x0000000900157202 */ /* 0x000fee0000000f00 */
[----:B------:R3:W1:Y:S01]  /*b760*/  MUFU.TANH R12, R0 ;  /* 0x00000000000c7308 */ /* 0x0006620000002400 */
[----:B------:R-:W-:Y:S01]  /*b770*/  ISETP.GT.AND P0, PT, R21, R8, PT ;  /* 0x000000081500720c */ /* 0x000fe20003f04270 */
        /* <DEDUP_REMOVED lines=11> */
[----:B------:R3:W1:Y:S01]  /*b830*/  MUFU.TANH R3, R0 ;  /* 0x0000000000037308 */ /* 0x0006620000002400 */
[----:B------:R-:W-:-:S05]  /*b840*/  @!P0 BRA `(.L_x_445) ;  /* 0x000002c000008947 */ /* 0x000fca0003800000 */
[----:B--2-4-:R-:W2:Y:S01]  /*b850*/  LDL.64 R24, [R1+0x50] ;  /* 0x0000500001187983 */ /* 0x014ea20000100a00 */
[----:B---3--:R-:W-:Y:S03]  /*b860*/  IADD3 R0, R21, -0x1, RZ ;  /* 0xffffffff15007810 */ /* 0x008fe60007ffe0ff */
[----:B------:R-:W3:Y:S01]  /*b870*/  LDL.64 R22, [R1+0x40] ;  /* 0x0000400001167983 */ /* 0x000ee20000100a00 */
[----:B------:R-:W-:Y:S03]  /*b880*/  SHF.R.S32.HI R5, RZ, 0x1f, R0 ;  /* 0x0000001fff057819 */ /* 0x000fe60000011400 */
[----:B------:R-:W4:Y:S02]  /*b890*/  LDL R19, [R1+0x14] ;  /* 0x0000140001137983 */ /* 0x000f240000100800 */
[----:B------:R-:W-:Y:S02]  /*b8a0*/  IMAD R5, R5, c[0x0][0x1e0], RZ ;  /* 0x0000780005057a24 */ /* 0x000fe400078e02ff */
[----:B------:R-:W5:Y:S02]  /*b8b0*/  LDL R170, [R1+0x18] ;  /* 0x0000180001aa7983 */ /* 0x000f640000100800 */
[----:B------:R-:W-:Y:S02]  /*b8c0*/  IMAD R5, R0, c[0x0][0x1e4], R5 ;  /* 0x0000790000057a24 */ /* 0x000fe400078e0205 */
[----:B------:R-:W1:Y:S02]  /*b8d0*/  S2R R9, SR_TID.X ;  /* 0x0000000000097919 */ /* 0x000e640000002100 */
        /* <DEDUP_REMOVED lines=18> */
[----:B----4-:R-:W-:Y:S03]  /*ba00*/  LOP3.LUT P3, RZ, R19, 0x200, RZ, 0xc0, !PT ;  /* 0x0000020013ff7812 */ /* 0x010fe6000786c0ff */
        /* <DEDUP_REMOVED lines=8> */
[----:B-----5:R1:W-:Y:S04]  /*ba90*/  @P1 LDGSTS.E.BYPASS.LTC128B.128 [R170+0x14080], [R8.64], !P3 ;  /* 0x1408000008aa1fae */ /* 0x0203e8000d901d46 */
[----:B------:R1:W-:Y:S04]  /*baa0*/  @P1 LDGSTS.E.BYPASS.LTC128B.128 [R170+0x15880], [R8.64+0x80], !P6 ;  /* 0x1588008008aa1fae */ /* 0x0003e8000f101d46 */
[----:B------:R1:W-:Y:S04]  /*bab0*/  @P1 LDGSTS.E.BYPASS.LTC128B.128 [R170+0x17080], [R8.64+0x100], !P5 ;  /* 0x1708010008aa1fae */ /* 0x0003e8000e901d46 */
[----:B------:R1:W-:Y:S04]  /*bac0*/  @P1 LDGSTS.E.BYPASS.LTC128B.128 [R170+0x18880], [R8.64+0x180], !P4 ;  /* 0x1888018008aa1fae */ /* 0x0003e8000e101d46 */
[----:B------:R1:W-:Y:S04]  /*bad0*/  @P0 LDGSTS.E.BYPASS.LTC128B.128 [R170+0x15080], [R6.64], !P3 ;  /* 0x1508000006aa0fae */ /* 0x0003e8000d901d46 */
[----:B------:R1:W-:Y:S04]  /*bae0*/  @P0 LDGSTS.E.BYPASS.LTC128B.128 [R170+0x16880], [R6.64+0x80], !P6 ;  /* 0x1688008006aa0fae */ /* 0x0003e8000f101d46 */
[----:B------:R1:W-:Y:S04]  /*baf0*/  @P0 LDGSTS.E.BYPASS.LTC128B.128 [R170+0x18080], [R6.64+0x100], !P5 ;  /* 0x1808010006aa0fae */ /* 0x0003e8000e901d46 */
[----:B------:R1:W-:Y:S02]  /*bb00*/  @P0 LDGSTS.E.BYPASS.LTC128B.128 [R170+0x19880], [R6.64+0x180], !P4 ;  /* 0x1988018006aa0fae */ /* 0x0003e4000e101d46 */
.L_x_445:
[----:B--2-4-:R-:W-:Y:S05]  /*bb10*/  BSYNC B0 ;  /* 0x0000000000007941 */ /* 0x014fea0003800000 */
.L_x_444:
[----:B-1----:R-:W2:Y:S01]  /*bb20*/  LDL.LU R9, [R1+0x24] ;  /* 0x0000240001097983 */ /* 0x002ea20000300800 */
[----:B---3--:R-:W-:Y:S03]  /*bb30*/  FMNMX.FTZ R0, R176, R133, !PT ;  /* 0x00000085b0007209 */ /* 0x008fe60007810000 */
[----:B------:R-:W3:Y:S01]  /*bb40*/  LDL.LU R27, [R1+0x1c] ;  /* 0x00001c00011b7983 */ /* 0x000ee20000300800 */
[----:B------:R-:W-:Y:S03]  /*bb50*/  FMNMX.FTZ R0, R175, R0, !PT ;  /* 0x00000000af007209 */ /* 0x000fe60007810000 */
        /* <DEDUP_REMOVED lines=19> */
[----:B------:R1:W4:Y:S01]  /*bc90*/  MUFU.EX2 R6, R0 ;  /* 0x0000000000067308 */ /* 0x0003220000000800 */
        /* <DEDUP_REMOVED lines=11> */
[----:B------:R-:W5:Y:S01]  /*bd50*/  MUFU.EX2 R7, R7 ;  /* 0x0000000700077308 */ /* 0x000f620000000800 */
[----:B-1----:R-:W-:Y:S02]  /*bd60*/  FFMA.FTZ R0, R172, c[0x0][0x2d0], -R2 ;  /* 0x0000b400ac007a23 */ /* 0x002fe40000010802 */
[C---:B----4-:R-:W-:Y:S01]  /*bd70*/  FMUL.FTZ R13, R6.reuse, R149 ;  /* 0x00000095060d7220 */ /* 0x050fe20000410000 */
[----:B------:R-:W-:Y:S01]  /*bd80*/  MOV R149, R25 ;  /* 0x0000001900957202 */ /* 0x000fe20000000f00 */
[C---:B------:R-:W-:Y:S05]  /*bd90*/  FMUL.FTZ R25, R6.reuse, R137 ;  /* 0x0000008906197220 */ /* 0x040fea0000410000 */
[----:B------:R-:W-:Y:S01]  /*bda0*/  MUFU.EX2 R2, R0 ;  /* 0x0000000000027308 */ /* 0x000fe20000000800 */
[C---:B------:R-:W-:Y:S01]  /*bdb0*/  FMUL.FTZ R16, R6.reuse, R144 ;  /* 0x0000009006107220 */ /* 0x040fe20000410000 */
[----:B------:R-:W-:Y:S01]  /*bdc0*/  MOV R144, R26 ;  /* 0x0000001a00907202 */ /* 0x000fe20000000f00 */
[C---:B------:R-:W-:Y:S02]  /*bdd0*/  FMUL.FTZ R12, R6.reuse, R148 ;  /* 0x00000094060c7220 */ /* 0x040fe40000410000 */
[C---:B------:R-:W-:Y:S02]  /*bde0*/  FMUL.FTZ R28, R6.reuse, R28 ;  /* 0x0000001c061c7220 */ /* 0x040fe40000410000 */
[C---:B------:R-:W-:Y:S02]  /*bdf0*/  FMUL.FTZ R29, R6.reuse, R29 ;  /* 0x0000001d061d7220 */ /* 0x040fe40000410000 */
[C---:B------:R-:W-:Y:S01]  /*be00*/  FMUL.FTZ R32, R6.reuse, R32 ;  /* 0x0000002006207220 */ /* 0x040fe20000410000 */
[----:B------:R-:W1:Y:S01]  /*be10*/  MUFU.EX2 R5, R5 ;  /* 0x0000000500057308 */ /* 0x000e620000000800 */
[C---:B------:R-:W-:Y:S02]  /*be20*/  FMUL.FTZ R33, R6.reuse, R33 ;  /* 0x0000002106217220 */ /* 0x040fe40000410000 */
[C---:B------:R-:W-:Y:S01]  /*be30*/  FMUL.FTZ R36, R6.reuse, R36 ;  /* 0x0000002406247220 */ /* 0x040fe20000410000 */
[C---:B-----5:R-:W-:Y:S01]  /*be40*/  F2FP.PACK_AB R168, R7.reuse, R8 ;  /* 0x0000000807a8723e */ /* 0x060fe200000000ff */
        /* <DEDUP_REMOVED lines=54> */
[----:B---3--:R-:W-:Y:S04]  /*c1b0*/  FMNMX.FTZ R0, R27, R0, !PT ;  /* 0x000000001b007209 */ /* 0x008fe80007810000 */
        /* <DEDUP_REMOVED lines=19> */
[--C-:B------:R-:W-:Y:S01]  /*c2f0*/  FFMA.FTZ R179, R4, c[0x0][0x2d0], -R5.reuse ;  /* 0x0000b40004b37a23 */ /* 0x100fe20000010805 */
        /* <DEDUP_REMOVED lines=9> */
[C---:B------:R-:W-:Y:S01]  /*c390*/  FMUL.FTZ R17, R6.reuse, R145 ;  /* 0x0000009106117220 */ /* 0x040fe20000410000 */
[----:B------:R-:W-:Y:S01]  /*c3a0*/  MOV R145, R19 ;  /* 0x0000001300917202 */ /* 0x000fe20000000f00 */
[--C-:B------:R-:W-:Y:S02]  /*c3b0*/  FFMA.FTZ R173, R173, c[0x0][0x2d0], -R5.reuse ;  /* 0x0000b400adad7a23 */ /* 0x100fe40000010805 */
[----:B------:R-:W-:Y:S01]  /*c3c0*/  FFMA.FTZ R172, R171, c[0x0][0x2d0], -R5 ;  /* 0x0000b400abac7a23 */ /* 0x000fe20000010805 */
[----:B------:R-:W4:Y:S01]  /*c3d0*/  MUFU.EX2 R7, R7 ;  /* 0x0000000700077308 */ /* 0x000f220000000800 */
[C---:B------:R-:W-:Y:S01]  /*c3e0*/  FMUL.FTZ R5, R6.reuse, R157 ;  /* 0x0000009d06057220 */ /* 0x040fe20000410000 */
[----:B------:R-:W-:Y:S01]  /*c3f0*/  MOV R157, R21 ;  /* 0x00000015009d7202 */ /* 0x000fe20000000f00 */
[----:B------:R-:W-:Y:S01]  /*c400*/  FMUL.FTZ R21, R6, R141 ;  /* 0x0000008d06157220 */ /* 0x000fe20000410000 */
[----:B------:R-:W-:Y:S01]  /*c410*/  MOV R141, R10 ;  /* 0x0000000a008d7202 */ /* 0x000fe20000000f00 */
[C---:B-1----:R-:W-:Y:S02]  /*c420*/  FMUL.FTZ R26, R0.reuse, R138 ;  /* 0x0000008a001a7220 */ /* 0x042fe40000410000 */
[C---:B------:R-:W-:Y:S02]  /*c430*/  FMUL.FTZ R27, R0.reuse, R139 ;  /* 0x0000008b001b7220 */ /* 0x040fe40000410000 */
[C---:B------:R-:W-:Y:S02]  /*c440*/  FMUL.FTZ R18, R0.reuse, R146 ;  /* 0x0000009200127220 */ /* 0x040fe40000410000 */
[C---:B------:R-:W-:Y:S02]  /*c450*/  FMUL.FTZ R19, R0.reuse, R147 ;  /* 0x0000009300137220 */ /* 0x040fe40000410000 */
[----:B------:R-:W-:Y:S02]  /*c460*/  FMUL.FTZ R10, R0, R154 ;  /* 0x0000009a000a7220 */ /* 0x000fe40000410000 */
[C---:B---3--:R-:W-:Y:S01]  /*c470*/  FMUL.FTZ R8, R6.reuse, R152 ;  /* 0x0000009806087220 */ /* 0x048fe20000410000 */
[----:B------:R-:W-:Y:S01]  /*c480*/  MOV R152, R24 ;  /* 0x0000001800987202 */ /* 0x000fe20000000f00 */
[----:B------:R-:W-:Y:S02]  /*c490*/  FMUL.FTZ R24, R6, R136 ;  /* 0x0000008806187220 */ /* 0x000fe40000410000 */
[----:B------:R-:W1:Y:S01]  /*c4a0*/  LDSM.16.MT88.4 R136, [R238] ;  /* 0x00000000ee88783b */ /* 0x000e620000004200 */
[C---:B------:R-:W-:Y:S02]  /*c4b0*/  FMUL.FTZ R14, R0.reuse, R150 ;  /* 0x00000096000e7220 */ /* 0x040fe40000410000 */
[C---:B------:R-:W-:Y:S01]  /*c4c0*/  FMUL.FTZ R15, R0.reuse, R151 ;  /* 0x00000097000f7220 */ /* 0x040fe20000410000 */
[----:B------:R-:W-:Y:S01]  /*c4d0*/  MUFU.EX2 R150, R134 ;  /* 0x0000008600967308 */ /* 0x000fe20000000800 */
[----:B----4-:R-:W-:Y:S01]  /*c4e0*/  F2FP.PACK_AB R169, R7, R4 ;  /* 0x0000000407a9723e */ /* 0x010fe200000000ff */
        /* <DEDUP_REMOVED lines=42> */
[----:B---3--:R-:W-:Y:S01]  /*c790*/  MOV R179, R157 ;  /* 0x0000009d00b37202 */ /* 0x008fe20000000f00 */
[C---:B------:R-:W-:Y:S02]  /*c7a0*/  FMUL.FTZ R103, R0.reuse, R103 ;  /* 0x0000006700677220 */ /* 0x040fe40000410000 */
[C---:B------:R-:W-:Y:S01]  /*c7b0*/  FMUL.FTZ R106, R0.reuse, R106 ;  /* 0x0000006a006a7220 */ /* 0x040fe20000410000 */
[----:B------:R-:W-:Y:S01]  /*c7c0*/  IADD3 R179, R179, -0x1, RZ ;  /* 0xffffffffb3b37810 */ /* 0x000fe20007ffe0ff */
        /* <DEDUP_REMOVED lines=16> */
[----:B------:R-:W-:Y:S02]  /*c8d0*/  FADD.FTZ R3, R7, R3 ;  /* 0x0000000307037221 */ /* 0x000fe40000010000 */
[----:B------:R-:W-:Y:S02]  /*c8e0*/  FMUL.FTZ R7, R0, R159 ;  /* 0x0000009f00077220 */ /* 0x000fe40000410000 */
[----:B------:R-:W2:Y:S01]  /*c8f0*/  LDL R159, [R1+0x4] ;  /* 0x00000400019f7983 */ /* 0x000ea20000100800 */
[----:B------:R-:W-:Y:S01]  /*c900*/  FMUL.FTZ R9, R6, R153 ;  /* 0x0000009906097220 */ /* 0x000fe20000410000 */
[----:B------:R-:W-:Y:S01]  /*c910*/  MOV R153, R23 ;  /* 0x0000001700997202 */ /* 0x000fe20000000f00 */
[----:B------:R-:W-:Y:S02]  /*c920*/  FMUL.FTZ R23, R0, R143 ;  /* 0x0000008f00177220 */ /* 0x000fe40000410000 */
[----:B------:R-:W-:Y:S01]  /*c930*/  FMUL.FTZ R20, R6, R140 ;  /* 0x0000008c06147220 */ /* 0x000fe20000410000 */
[----:B------:R-:W-:Y:S01]  /*c940*/  MOV R140, R11 ;  /* 0x0000000b008c7202 */ /* 0x000fe20000000f00 */
[C---:B------:R-:W-:Y:S02]  /*c950*/  FMUL.FTZ R11, R0.reuse, R155 ;  /* 0x0000009b000b7220 */ /* 0x040fe40000410000 */
[C---:B------:R-:W-:Y:S01]  /*c960*/  FMUL.FTZ R6, R0.reuse, R158 ;  /* 0x0000009e00067220 */ /* 0x040fe20000410000 */
[----:B------:R-:W-:Y:S01]  /*c970*/  MOV R158, R22 ;  /* 0x00000016009e7202 */ /* 0x000fe20000000f00 */
[----:B------:R-:W-:Y:S01]  /*c980*/  FMUL.FTZ R22, R0, R142 ;  /* 0x0000008e00167220 */ /* 0x000fe20000410000 */
[----:B------:R-:W-:Y:S01]  /*c990*/  MOV R154, R140 ;  /* 0x0000008c009a7202 */ /* 0x000fe20000000f00 */
[----:B------:R-:W3:Y:S10]  /*c9a0*/  MUFU.EX2 R0, R132 ;  /* 0x0000008400007308 */ /* 0x000ef40000000800 */
[----:B------:R-:W4:Y:S10]  /*c9b0*/  MUFU.EX2 R132, R144 ;  /* 0x0000009000847308 */ /* 0x000f340000000800 */
[----:B------:R-:W-:Y:S01]  /*c9c0*/  MUFU.EX2 R144, R156 ;  /* 0x0000009c00907308 */ /* 0x000fe20000000800 */
[----:B---3--:R-:W-:Y:S01]  /*c9d0*/  F2FP.PACK_AB R171, R150, R0 ;  /* 0x0000000096ab723e */ /* 0x008fe200000000ff */
[----:B------:R-:W-:Y:S08]  /*c9e0*/  FADD.FTZ R148, R0, R3 ;  /* 0x0000000300947221 */ /* 0x000ff00000010000 */
[----:B------:R-:W3:Y:S01]  /*c9f0*/  MUFU.EX2 R3, R149 ;  /* 0x0000009500037308 */ /* 0x000ee20000000800 */
[C---:B-1----:R-:W-:Y:S05]  /*ca00*/  HMMA.16816.F32 R4, R168.reuse, R136, R4 ;  /* 0x00000088a804723c */ /* 0x042fea0000001804 */
[----:B----4-:R-:W-:Y:S01]  /*ca10*/  FADD.FTZ R0, R132, R154 ;  /* 0x0000009a84007221 */ /* 0x010fe20000010000 */
[----:B------:R-:W-:Y:S02]  /*ca20*/  MOV R154, R145 ;  /* 0x00000091009a7202 */ /* 0x000fe40000000f00 */
[C---:B------:R-:W-:Y:S01]  /*ca30*/  HMMA.16816.F32 R8, R168.reuse, R138, R8 ;  /* 0x0000008aa808723c */ /* 0x040fe20000001808 */
[----:B------:R-:W1:Y:S01]  /*ca40*/  LDSM.16.MT88.4 R136, [R240] ;  /* 0x00000000f088783b */ /* 0x000e620000004200 */
[----:B------:R-:W4:Y:S10]  /*ca50*/  MUFU.EX2 R149, R173 ;  /* 0x000000ad00957308 */ /* 0x000f340000000800 */
[----:B------:R-:W5:Y:S01]  /*ca60*/  MUFU.EX2 R156, R174 ;  /* 0x000000ae009c7308 */ /* 0x000f620000000800 */
[C---:B---3--:R-:W-:Y:S04]  /*ca70*/  FADD.FTZ R0, R3.reuse, R0 ;  /* 0x0000000003007221 */ /* 0x048fe80000010000 */
[----:B------:R-:W-:Y:S05]  /*ca80*/  FADD.FTZ R0, R144, R0 ;  /* 0x0000000090007221 */ /* 0x000fea0000010000 */
[----:B------:R-:W3:Y:S01]  /*ca90*/  MUFU.EX2 R174, R178 ;  /* 0x000000b200ae7308 */ /* 0x000ee20000000800 */
[C---:B------:R-:W-:Y:S01]  /*caa0*/  FADD.FTZ R0, R134.reuse, R0 ;  /* 0x0000000086007221 */ /* 0x040fe20000010000 */
[C---:B-1----:R-:W-:Y:S08]  /*cab0*/  HMMA.16816.F32 R12, R168.reuse, R136, R12 ;  /* 0x00000088a80c723c */ /* 0x042ff0000000180c */
[C---:B------:R-:W-:Y:S01]  /*cac0*/  HMMA.16816.F32 R16, R168.reuse, R138, R16 ;  /* 0x0000008aa810723c */ /* 0x040fe20000001810 */
[----:B------:R-:W1:Y:S07]  /*cad0*/  LDSM.16.MT88.4 R136, [R239] ;  /* 0x00000000ef88783b */ /* 0x000e6e0000004200 */
[C---:B-1----:R-:W-:Y:S08]  /*cae0*/  HMMA.16816.F32 R20, R168.reuse, R136, R20 ;  /* 0x00000088a814723c */ /* 0x042ff00000001814 */
[C---:B------:R-:W-:Y:S01]  /*caf0*/  HMMA.16816.F32 R24, R168.reuse, R138, R24 ;  /* 0x0000008aa818723c */ /* 0x040fe20000001818 */
[----:B--2---:R1:W2:Y:S03]  /*cb00*/  LDSM.16.MT88.4 R136, [R159] ;  /* 0x000000009f88783b */ /* 0x0042a60000004200 */
[----:B-1----:R-:W-:Y:S02]  /*cb10*/  MOV R159, R158 ;  /* 0x0000009e009f7202 */ /* 0x002fe40000000f00 */
[----:B------:R-:W-:Y:S03]  /*cb20*/  MOV R158, R141 ;  /* 0x0000008d009e7202 */ /* 0x000fe60000000f00 */
[----:B------:R-:W-:Y:S01]  /*cb30*/  LDSM.16.MT88.4 R140, [R238+0x800] ;  /* 0x00080000ee8c783b */ /* 0x000fe20000004200 */
[----:B------:R-:W1:Y:S01]  /*cb40*/  MUFU.EX2 R173, R158 ;  /* 0x0000009e00ad7308 */ /* 0x000e620000000800 */
        /* <DEDUP_REMOVED lines=38> */
[----:B------:R-:W-:Y:S01]  /*cdb0*/  HMMA.16816.F32 R128, R168, R138, R128 ;  /* 0x0000008aa880723c */ /* 0x000fe20000001880 */
[----:B------:R-:W2:Y:S03]  /*cdc0*/  MUFU.EX2 R132, R154 ;  /* 0x0000009a00847308 */ /* 0x000ea60000000800 */
[----:B----4-:R-:W-:Y:S03]  /*cdd0*/  F2FP.PACK_AB R137, R151, R149 ;  /* 0x000000959789723e */ /* 0x010fe600000000ff */
[----:B------:R-:W-:Y:S02]  /*cde0*/  F2FP.PACK_AB R138, R134, R144 ;  /* 0x00000090868a723e */ /* 0x000fe400000000ff */
[----:B------:R-:W4:Y:S02]  /*cdf0*/  LDSM.16.MT88.4 R144, [R240+0x800] ;  /* 0x00080000f090783b */ /* 0x000f240000004200 */
[----:B------:R-:W-:Y:S01]  /*ce00*/  MUFU.EX2 R134, R152 ;  /* 0x0000009800867308 */ /* 0x000fe20000000800 */
[----:B-----5:R-:W-:Y:S02]  /*ce10*/  F2FP.PACK_AB R139, R176, R156 ;  /* 0x0000009cb08b723e */ /* 0x020fe400000000ff */
[----:B---3--:R-:W-:Y:S02]  /*ce20*/  F2FP.PACK_AB R169, R175, R174 ;  /* 0x000000aeafa9723e */ /* 0x008fe400000000ff */
[----:B-1----:R-:W-:Y:S03]  /*ce30*/  F2FP.PACK_AB R171, R173, R172 ;  /* 0x000000acadab723e */ /* 0x002fe600000000ff */
[C---:B------:R-:W-:Y:S02]  /*ce40*/  HMMA.16816.F32 R4, R136.reuse, R140, R4 ;  /* 0x0000008c8804723c */ /* 0x040fe40000001804 */
[----:B------:R-:W1:Y:S03]  /*ce50*/  MUFU.EX2 R3, R159 ;  /* 0x0000009f00037308 */ /* 0x000e660000000800 */
[----:B--2---:R-:W-:Y:S03]  /*ce60*/  FADD.FTZ R0, R132, R0 ;  /* 0x0000000084007221 */ /* 0x004fe60000010000 */
[C---:B------:R-:W-:Y:S01]  /*ce70*/  HMMA.16816.F32 R8, R136.reuse, R142, R8 ;  /* 0x0000008e8808723c */ /* 0x040fe20000001808 */
[----:B------:R-:W2:Y:S03]  /*ce80*/  LDSM.16.MT88.4 R140, [R239+0x800] ;  /* 0x00080000ef8c783b */ /* 0x000ea60000004200 */
[C---:B-1----:R-:W-:Y:S01]  /*ce90*/  F2FP.PACK_AB R168, R3.reuse, R132 ;  /* 0x0000008403a8723e */ /* 0x042fe200000000ff */
[----:B------:R-:W-:Y:S01]  /*cea0*/  FADD.FTZ R0, R3, R0 ;  /* 0x0000000003007221 */ /* 0x000fe20000010000 */
[----:B------:R-:W-:Y:S01]  /*ceb0*/  MOV R132, R156 ;  /* 0x0000009c00847202 */ /* 0x000fe20000000f00 */
[----:B------:R-:W-:Y:S01]  /*cec0*/  FADD.FTZ R3, R150, R148 ;  /* 0x0000009496037221 */ /* 0x000fe20000010000 */
[C---:B----4-:R-:W-:Y:S08]  /*ced0*/  HMMA.16816.F32 R12, R136.reuse, R144, R12 ;  /* 0x00000090880c723c */ /* 0x050ff0000000180c */
        /* <DEDUP_REMOVED lines=39> */
[----:B------:R-:W2:Y:S07]  /*d150*/  MUFU.EX2 R140, R153 ;  /* 0x00000099008c7308 */ /* 0x000eae0000000800 */
[C---:B------:R-:W-:Y:S04]  /*d160*/  HMMA.16816.F32 R120, R136.reuse, R142, R120 ;  /* 0x0000008e8878723c */ /* 0x040fe80000001878 */
[----:B--2---:R-:W-:Y:S01]  /*d170*/  FADD.FTZ R0, R140, R0 ;  /* 0x000000008c007221 */ /* 0x004fe20000010000 */
[----:B------:R-:W2:Y:S01]  /*d180*/  LDSM.16.MT88.4 R152, [R238+0x1000] ;  /* 0x00100000ee98783b */ /* 0x000ea20000004200 */
[C---:B------:R-:W-:Y:S02]  /*d190*/  F2FP.PACK_AB R170, R134.reuse, R140 ;  /* 0x0000008c86aa723e */ /* 0x040fe400000000ff */
[----:B------:R-:W-:Y:S01]  /*d1a0*/  FADD.FTZ R0, R134, R0 ;  /* 0x0000000086007221 */ /* 0x000fe20000010000 */
[C---:B-1----:R-:W-:Y:S03]  /*d1b0*/  HMMA.16816.F32 R124, R136.reuse, R144, R124 ;  /* 0x00000090887c723c */ /* 0x042fe6000000187c */
[----:B------:R-:W-:Y:S01]  /*d1c0*/  MOV R134, R151 ;  /* 0x0000009700867202 */ /* 0x000fe20000000f00 */
[----:B------:R1:W-:Y:S04]  /*d1d0*/  STL [R1+0x24], R0 ;  /* 0x0000240001007387 */ /* 0x0003e80000100800 */
[----:B------:R-:W-:Y:S01]  /*d1e0*/  HMMA.16816.F32 R128, R136, R146, R128 ;  /* 0x000000928880723c */ /* 0x000fe20000001880 */
[----:B------:R-:W3:Y:S04]  /*d1f0*/  LDL R177, [R1+0x64] ;  /* 0x0000640001b17983 */ /* 0x000ee80000100800 */
[----:B------:R-:W3:Y:S04]  /*d200*/  LDL.LU R178, [R1+0x60] ;  /* 0x0000600001b27983 */ /* 0x000ee80000300800 */
[----:B------:R-:W4:Y:S08]  /*d210*/  LDSM.16.MT88.4 R144, [R240+0x1000] ;  /* 0x00100000f090783b */ /* 0x000f300000004200 */
[----:B------:R-:W5:Y:S01]  /*d220*/  LDSM.16.MT88.4 R136, [R239+0x1000] ;  /* 0x00100000ef88783b */ /* 0x000f620000004200 */
[----:B-1----:R-:W-:Y:S04]  /*d230*/  FADD.FTZ R0, R149, R3 ;  /* 0x0000000395007221 */ /* 0x002fe80000010000 */
[----:B------:R-:W-:Y:S01]  /*d240*/  FADD.FTZ R0, R134, R0 ;  /* 0x0000000086007221 */ /* 0x000fe20000010000 */
[C---:B--2---:R-:W-:Y:S02]  /*d250*/  HMMA.16816.F32 R156, R168.reuse, R152, R4 ;  /* 0x00000098a89c723c */ /* 0x044fe40000001804 */
[----:B------:R-:W1:Y:S03]  /*d260*/  LDSM.16.MT88.4 R4, [R241+0x1000] ;  /* 0x00100000f104783b */ /* 0x000e660000004200 */
[----:B------:R-:W-:Y:S01]  /*d270*/  FADD.FTZ R0, R132, R0 ;  /* 0x0000000084007221 */ /* 0x000fe20000010000 */
[----:B------:R-:W-:Y:S02]  /*d280*/  MOV R132, R2 ;  /* 0x0000000200847202 */ /* 0x000fe40000000f00 */
[C---:B------:R-:W-:Y:S02]  /*d290*/  HMMA.16816.F32 R152, R168.reuse, R154, R8 ;  /* 0x0000009aa898723c */ /* 0x040fe40000001808 */
[----:B------:R-:W2:Y:S02]  /*d2a0*/  LDSM.16.MT88.4 R8, [R238+0x2800] ;  /* 0x00280000ee08783b */ /* 0x000ea40000004200 */
[----:B------:R-:W-:Y:S04]  /*d2b0*/  FADD.FTZ R0, R176, R0 ;  /* 0x00000000b0007221 */ /* 0x000fe80000010000 */
[----:B------:R-:W-:Y:S04]  /*d2c0*/  FADD.FTZ R0, R174, R0 ;  /* 0x00000000ae007221 */ /* 0x000fe80000010000 */
[----:B------:R-:W-:Y:S01]  /*d2d0*/  FADD.FTZ R0, R175, R0 ;  /* 0x00000000af007221 */ /* 0x000fe20000010000 */
[C---:B----4-:R-:W-:Y:S01]  /*d2e0*/  HMMA.16816.F32 R148, R168.reuse, R144, R12 ;  /* 0x00000090a894723c */ /* 0x050fe2000000180c */
[----:B------:R-:W4:Y:S02]  /*d2f0*/  LDSM.16.MT88.4 R12, [R240+0x2800] ;  /* 0x00280000f00c783b */ /* 0x000f240000004200 */
[----:B------:R-:W-:Y:S04]  /*d300*/  FADD.FTZ R0, R172, R0 ;  /* 0x00000000ac007221 */ /* 0x000fe80000010000 */
[----:B------:R-:W-:Y:S01]  /*d310*/  FADD.FTZ R0, R173, R0 ;  /* 0x00000000ad007221 */ /* 0x000fe20000010000 */
[C---:B------:R-:W-:Y:S04]  /*d320*/  HMMA.16816.F32 R144, R168.reuse, R146, R16 ;  /* 0x00000092a890723c */ /* 0x040fe80000001810 */
[----:B------:R-:W-:Y:S04]  /*d330*/  STL [R1+0x28], R0 ;  /* 0x0000280001007387 */ /* 0x000fe80000100800 */
[C---:B-----5:R-:W-:Y:S01]  /*d340*/  HMMA.16816.F32 R140, R168.reuse, R136, R20 ;  /* 0x00000088a88c723c */ /* 0x060fe20000001814 */
[----:B------:R-:W-:Y:S07]  /*d350*/  STL [R1+0x20], R179 ;  /* 0x000020b301007387 */ /* 0x000fee0000100800 */
[C---:B------:R-:W-:Y:S08]  /*d360*/  HMMA.16816.F32 R136, R168.reuse, R138, R24 ;  /* 0x0000008aa888723c */ /* 0x040ff00000001818 */
[C---:B-1----:R-:W-:Y:S08]  /*d370*/  HMMA.16816.F32 R28, R168.reuse, R4, R28 ;  /* 0x00000004a81c723c */ /* 0x042ff0000000181c */
[C---:B------:R-:W-:Y:S01]  /*d380*/  HMMA.16816.F32 R32, R168.reuse, R6, R32 ;  /* 0x00000006a820723c */ /* 0x040fe20000001820 */
[----:B------:R-:W1:Y:S07]  /*d390*/  LDSM.16.MT88.4 R4, [R239+0x2800] ;  /* 0x00280000ef04783b */ /* 0x000e6e0000004200 */
[C---:B--2---:R-:W-:Y:S08]  /*d3a0*/  HMMA.16816.F32 R36, R168.reuse, R8, R36 ;  /* 0x00000008a824723c */ /* 0x044ff00000001824 */
[C---:B------:R-:W-:Y:S01]  /*d3b0*/  HMMA.16816.F32 R40, R168.reuse, R10, R40 ;  /* 0x0000000aa828723c */ /* 0x040fe20000001828 */
[----:B------:R-:W2:Y:S07]  /*d3c0*/  LDSM.16.MT88.4 R8, [R241+0x2800] ;  /* 0x00280000f108783b */ /* 0x000eae0000004200 */
[C---:B----4-:R-:W-:Y:S08]  /*d3d0*/  HMMA.16816.F32 R44, R168.reuse, R12, R44 ;  /* 0x0000000ca82c723c */ /* 0x050ff0000000182c */
[C---:B------:R-:W-:Y:S01]  /*d3e0*/  HMMA.16816.F32 R48, R168.reuse, R14, R48 ;  /* 0x0000000ea830723c */ /* 0x040fe20000001830 */
[----:B------:R-:W4:Y:S07]  /*d3f0*/  LDSM.16.MT88.4 R12, [R238+0x4000] ;  /* 0x00400000ee0c783b */ /* 0x000f2e0000004200 */
        /* <DEDUP_REMOVED lines=22> */
[C---:B------:R-:W-:Y:S08]  /*d560*/  HMMA.16816.F32 R112, R168.reuse, R10, R112 ;  /* 0x0000000aa870723c */ /* 0x040ff00000001870 */
[C---:B----4-:R-:W-:Y:S08]  /*d570*/  HMMA.16816.F32 R116, R168.reuse, R12, R116 ;  /* 0x0000000ca874723c */ /* 0x050ff00000001874 */
[C---:B------:R-:W-:Y:S08]  /*d580*/  HMMA.16816.F32 R120, R168.reuse, R14, R120 ;  /* 0x0000000ea878723c */ /* 0x040ff00000001878 */
[C---:B-1----:R-:W-:Y:S08]  /*d590*/  HMMA.16816.F32 R124, R168.reuse, R4, R124 ;  /* 0x00000004a87c723c */ /* 0x042ff0000000187c */
[----:B------:R-:W-:Y:S03]  /*d5a0*/  HMMA.16816.F32 R128, R168, R6, R128 ;  /* 0x00000006a880723c */ /* 0x000fe60000001880 */
[----:B---3--:R-:W-:Y:S11]  /*d5b0*/  ISETP.GT.AND P0, PT, R178, R177, PT ;  /* 0x000000b1b200720c */ /* 0x008ff60003f04270 */
[----:B------:R-:W-:Y:S02]  /*d5c0*/  @!UPT UIADD3 URZ, URZ, URZ, URZ ;  /* 0x0000003f3f3ff290 */ /* 0x000fe4000fffe03f */
[----:B------:R-:W-:-:S05]  /*d5d0*/  @P0 BRA `(.L_x_446) ;  /* 0xffffd26000000947 */ /* 0x000fca000383ffff */
.L_x_441:
[----:B------:R-:W2:Y:S04]  /*d5e0*/  LDL R2, [R1+0x30] ;  /* 0x0000300001027983 */ /* 0x000ea80000100800 */
[----:B------:R-:W2:Y:S02]  /*d5f0*/  LDL R0, [R1+0x20] ;  /* 0x0000200001007983 */ /* 0x000ea40000100800 */
[----:B--2---:R-:W-:-:S13]  /*d600*/  ISETP.GE.AND P0, PT, R0, R2, PT ;  /* 0x000000020000720c */ /* 0x004fda0003f06270 */
[----:B------:R-:W-:Y:S05]  /*d610*/  @!P0 BRA `(.L_x_447) ;  /* 0x00003a0000008947 */ /* 0x000fea0003800000 */
[----:B------:R-:W-:Y:S02]  /*d620*/  MOV R134, R132 ;  /* 0x0000008400867202 */ /* 0x000fe40000000f00 */
[----:B------:R-:W-:Y:S02]  /*d630*/  MOV R2, R133 ;  /* 0x0000008500027202 */ /* 0x000fe40000000f00 */
.L_x_458:
[----:B--2---:R-:W2:Y:S01]  /*d640*/  LDL R21, [R1+0x20] ;  /* 0x0000200001157983 */ /* 0x004ea20000100800 */
[----:B------:R-:W-:Y:S04]  /*d650*/  DEPBAR.LE SB0, 0x0 ;  /* 0x000080000000791a */ /* 0x000fe80000000000 */
[----:B------:R-:W-:Y:S01]  /*d660*/  WARPSYNC 0xffffffff ;  /* 0xffffffff00007948 */ /* 0x000fe20003800000 */
[----:B------:R-:W3:Y:S01]  /*d670*/  LDL.64 R10, [R1+0x58] ;  /* 0x00005800010a7983 */ /* 0x000ee20000100a00 */
[----:B------:R-:W-:Y:S05]  /*d680*/  BSSY B0, `(.L_x_448) ;  /* 0x0000125000007945 */ /* 0x000fea0003800000 */
[----:B------:R-:W4:Y:S06]  /*d690*/  LDL.64 R8, [R1+0x48] ;  /* 0x0000480001087983 */ /* 0x000f2c0000100a00 */
[----:B------:R-:W5:Y:S06]  /*d6a0*/  LDL R20, [R1+0x14] ;  /* 0x0000140001147983 */ /* 0x000f6c0000100800 */
[----:B------:R-:W3:Y:S06]  /*d6b0*/  LDL R14, [R1] ;  /* 0x00000000010e7983 */ /* 0x000eec0000100800 */
[----:B------:R-:W4:Y:S06]  /*d6c0*/  LDL R22, [R1+0x18] ;  /* 0x0000180001167983 */ /* 0x000f2c0000100800 */
[----:B------:R-:W1:Y:S06]  /*d6d0*/  S2R R3, SR_TID.X ;  /* 0x0000000000037919 */ /* 0x000e6c0000002100 */
[----:B------:R-:W-:Y:S06]  /*d6e0*/  BAR.SYNC.DEFER_BLOCKING 0x0 ;  /* 0x0000000000007b1d */ /* 0x000fec0000010000 */
[----:B------:R-:W-:Y:S06]  /*d6f0*/  LDSM.16.M88.4 R16, [R135+0x800] ;  /* 0x000800008710783b */ /* 0x000fec0000000200 */
[----:B------:R-:W-:Y:S06]  /*d700*/  LDSM.16.M88.4 R24, [R135+0x1000] ;  /* 0x001000008718783b */ /* 0x000fec0000000200 */
[----:B------:R-:W-:Y:S06]  /*d710*/  LDSM.16.M88.4 R168, [R242] ;  /* 0x00000000f2a8783b */ /* 0x000fec0000000200 */
[----:B------:R-:W-:Y:S01]  /*d720*/  LDSM.16.M88.4 R172, [R252] ;  /* 0x00000000fcac783b */ /* 0x000fe20000000200 */
[----:B-1----:R-:W-:Y:S11]  /*d730*/  ISETP.GT.AND P1, PT, R3, 0x7f, PT ;  /* 0x0000007f0300780c */ /* 0x002ff60003f24270 */
[----:B------:R-:W-:Y:S02]  /*d740*/  @!UPT UIADD3 URZ, URZ, URZ, URZ ;  /* 0x0000003f3f3ff290 */ /* 0x000fe4000fffe03f */
[----:B------:R-:W-:Y:S02]  /*d750*/  @!P1 MOV R6, c[0x0][0x20c] ;  /* 0x0000830000069a02 */ /* 0x000fe40000000f00 */
[----:B--2---:R-:W-:Y:S01]  /*d760*/  SHF.R.S32.HI R0, RZ, 0x1f, R21 ;  /* 0x0000001fff007819 */ /* 0x004fe20000011415 */
[C---:B------:R-:W-:Y:S04]  /*d770*/  IMAD.WIDE.U32 R4, R21.reuse, c[0x0][0x208], RZ ;  /* 0x0000820015047a25 */ /* 0x040fe800078e00ff */
[----:B------:R-:W-:Y:S04]  /*d780*/  IMAD R0, R0, c[0x0][0x208], RZ ;  /* 0x0000820000007a24 */ /* 0x000fe800078e02ff */
[----:B------:R-:W-:Y:S05]  /*d790*/  IMAD R0, R21, c[0x0][0x20c], R0 ;  /* 0x0000830015007a24 */ /* 0x000fea00078e0200 */
[----:B------:R-:W-:Y:S01]  /*d7a0*/  IADD3 R0, R5, R0, RZ ;  /* 0x0000000005007210 */ /* 0x000fe20007ffe0ff */
[----:B------:R-:W-:Y:S01]  /*d7b0*/  IMAD.WIDE.U32 R4, R4, 0x30, RZ ;  /* 0x0000003004047825 */ /* 0x000fe200078e00ff */
[----:B-----5:R-:W-:Y:S03]  /*d7c0*/  LOP3.LUT P2, RZ, R20, 0x200, RZ, 0xc0, !PT ;  /* 0x0000020014ff7812 */ /* 0x020fe6000784c0ff */
[----:B------:R-:W-:Y:S01]  /*d7d0*/  IMAD R3, R0, 0x30, RZ ;  /* 0x0000003000037824 */ /* 0x000fe200078e02ff */
[----:B------:R-:W-:Y:S02]  /*d7e0*/  @!P1 MOV R0, c[0x0][0x208] ;  /* 0x0000820000009a02 */ /* 0x000fe40000000f00 */
[----:B------:R-:W-:Y:S02]  /*d7f0*/  LOP3.LUT P6, RZ, R20, 0x100, RZ, 0xc0, !PT ;  /* 0x0000010014ff7812 */ /* 0x000fe400078cc0ff */
[----:B------:R-:W-:Y:S01]  /*d800*/  IADD3 R3, R5, R3, RZ ;  /* 0x0000000305037210 */ /* 0x000fe20007ffe0ff */
[----:B---3--:R-:W-:Y:S01]  /*d810*/  LDSM.16.M88.4 R176, [R14] ;  /* 0x000000000eb0783b */ /* 0x008fe20000000200 */
[-C--:B------:R-:W-:Y:S02]  /*d820*/  @!P1 LEA R5, P0, R0, R4.reuse, 0x5 ;  /* 0x0000000400059211 */ /* 0x080fe400078028ff */
[----:B------:R-:W-:Y:S02]  /*d830*/  LOP3.LUT P5, RZ, R20, 0x80, RZ, 0xc0, !PT ;  /* 0x0000008014ff7812 */ /* 0x000fe400078ac0ff */
[----:B------:R-:W-:Y:S02]  /*d840*/  @!P1 LEA.HI.X R6, R0, R3, R6, 0x5, P0 ;  /* 0x0000000300069211 */ /* 0x000fe400000f2c06 */
[----:B------:R-:W-:Y:S02]  /*d850*/  IADD3 R0, P0, R10, R4, RZ ;  /* 0x000000040a007210 */ /* 0x000fe40007f1e0ff */
[----:B------:R-:W-:Y:S02]  /*d860*/  LOP3.LUT P4, RZ, R20, 0x40, RZ, 0xc0, !PT ;  /* 0x0000004014ff7812 */ /* 0x000fe4000788c0ff */
[-C--:B----4-:R-:W-:Y:S02]  /*d870*/  IADD3.X R3, R3, R9.reuse, RZ, P0, !PT ;  /* 0x0000000903037210 */ /* 0x090fe400007fe4ff */
[C---:B------:R-:W-:Y:S04]  /*d880*/  LEA R12, P0, R0.reuse, c[0x0][0x1f8], 0x1 ;  /* 0x00007e00000c7a11 */ /* 0x040fe800078008ff */
[----:B------:R-:W-:Y:S02]  /*d890*/  LEA.HI.X R13, R0, c[0x0][0x1fc], R3, 0x1, P0 ;  /* 0x00007f00000d7a11 */ /* 0x000fe400000f0c03 */
[----:B------:R-:W-:Y:S04]  /*d8a0*/  @!P1 IADD3 R0, P0, R5, R10, RZ ;  /* 0x0000000a05009210 */ /* 0x000fe80007f1e0ff */
[----:B------:R-:W-:Y:S02]  /*d8b0*/  @!P1 IADD3.X R3, R6, R9, RZ, P0, !PT ;  /* 0x0000000906039210 */ /* 0x000fe400007fe4ff */
[----:B------:R-:W1:Y:S01]  /*d8c0*/  LDSM.16.M88.4 R8, [R135] ;  /* 0x000000008708783b */ /* 0x000e620000000200 */
[C---:B------:R-:W-:Y:S04]  /*d8d0*/  @!P1 LEA R132, P0, R0.reuse, c[0x0][0x1f8], 0x1 ;  /* 0x00007e0000849a11 */ /* 0x040fe800078008ff */
[----:B------:R-:W-:Y:S01]  /*d8e0*/  @!P1 LEA.HI.X R133, R0, c[0x0][0x1fc], R3, 0x1, P0 ;  /* 0x00007f0000859a11 */ /* 0x000fe200000f0c03 */
[----:B------:R-:W-:Y:S01]  /*d8f0*/  @!PT LDS RZ, [RZ] ;  /* 0x00000000fffff984 */ /* 0x000fe20000000800 */
[----:B------:R-:W-:Y:S01]  /*d900*/  @!PT LDS RZ, [RZ] ;  /* 0x00000000fffff984 */ /* 0x000fe20000000800 */
[----:B------:R-:W-:Y:S01]  /*d910*/  @!PT LDS RZ, [RZ] ;  /* 0x00000000fffff984 */ /* 0x000fe20000000800 */
[----:B------:R2:W-:Y:S01]  /*d920*/  LDGSTS.E.BYPASS.LTC128B.128 [R22+0x4080], [R12.64], !P2 ;  /* 0x040800000c167fae */ /* 0x0005e2000d101d46 */
[----:B------:R-:W-:Y:S02]  /*d930*/  MOV R0, R20 ;  /* 0x0000001400007202 */ /* 0x000fe40000000f00 */
[----:B------:R-:W-:Y:S03]  /*d940*/  MOV R3, R21 ;  /* 0x0000001500037202 */ /* 0x000fe60000000f00 */
[----:B------:R2:W-:Y:S06]  /*d950*/  LDGSTS.E.BYPASS.LTC128B.128 [R22+0x5880], [R12.64+0x80], !P6 ;  /* 0x058800800c167fae */ /* 0x0005ec000f101d46 */
[----:B------:R2:W-:Y:S06]  /*d960*/  LDGSTS.E.BYPASS.LTC128B.128 [R22+0x7080], [R12.64+0x100], !P5 ;  /* 0x070801000c167fae */ /* 0x0005ec000e901d46 */
[----:B------:R2:W-:Y:S06]  /*d970*/  LDGSTS.E.BYPASS.LTC128B.128 [R22+0x8880], [R12.64+0x180], !P4 ;  /* 0x088801800c167fae */ /* 0x0005ec000e101d46 */
[----:B------:R3:W-:Y:S06]  /*d980*/  @!P1 LDGSTS.E.BYPASS.LTC128B.128 [R22+0x5080], [R132.64], !P2 ;  /* 0x0508000084169fae */ /* 0x0007ec000d101d46 */
[----:B------:R3:W-:Y:S01]  /*d990*/  @!P1 LDGSTS.E.BYPASS.LTC128B.128 [R22+0x6880], [R132.64+0x80], !P6 ;  /* 0x0688008084169fae */ /* 0x0007e2000f101d46 */
[C---:B-1----:R-:W-:Y:S05]  /*d9a0*/  HMMA.16816.F32 R4, R160.reuse, R8, RZ ;  /* 0x00000008a004723c */ /* 0x042fea00000018ff */
[----:B------:R3:W-:Y:S03]  /*d9b0*/  @!P1 LDGSTS.E.BYPASS.LTC128B.128 [R22+0x8080], [R132.64+0x100], !P5 ;  /* 0x0808010084169fae */ /* 0x0007e6000e901d46 */
[C---:B------:R-:W-:Y:S03]  /*d9c0*/  HMMA.16816.F32 R8, R160.reuse, R10, RZ ;  /* 0x0000000aa008723c */ /* 0x040fe600000018ff */
[----:B------:R3:W-:Y:S06]  /*d9d0*/  @!P1 LDGSTS.E.BYPASS.LTC128B.128 [R22+0x9880], [R132.64+0x180], !P4 ;  /* 0x0988018084169fae */ /* 0x0007ec000e101d46 */
[----:B------:R-:W0:Y:S01]  /*d9e0*/  LDGDEPBAR ;  /* 0x00000000000079af */ /* 0x000e220000000000 */
[C---:B--2---:R-:W-:Y:S08]  /*d9f0*/  HMMA.16816.F32 R12, R160.reuse, R16, RZ ;  /* 0x00000010a00c723c */ /* 0x044ff000000018ff */
[C---:B------:R-:W-:Y:S08]  /*da00*/  HMMA.16816.F32 R16, R160.reuse, R18, RZ ;  /* 0x00000012a010723c */ /* 0x040ff000000018ff */
[C---:B---3--:R-:W-:Y:S08]  /*da10*/  HMMA.16816.F32 R20, R160.reuse, R24, RZ ;  /* 0x00000018a014723c */ /* 0x048ff000000018ff */
        /* <DEDUP_REMOVED lines=127> */
[C---:B------:R-:W-:Y:S07]  /*e210*/  HMMA.16816.F32 R8, R232.reuse, R174, R8 ;  /* 0x000000aee808723c */ /* 0x040fee0000001808 */
[----:B------:R-:W-:Y:S09]  /*e220*/  MOV R175, R0 ;  /* 0x0000000000af7202 */ /* 0x000ff20000000f00 */
        /* <DEDUP_REMOVED lines=11> */
[----:B------:R1:W2:Y:S02]  /*e2e0*/  MUFU.TANH R4, R0 ;  /* 0x0000000000047308 */ /* 0x0002a40000002400 */
[----:B-1----:R-:W-:Y:S01]  /*e2f0*/  FMUL.FTZ R0, R7, c[0x0][0x320] ;  /* 0x0000c80007007a20 */ /* 0x002fe20000410000 */
[----:B--2---:R-:W-:Y:S07]  /*e300*/  STL [R1+0x1c], R4 ;  /* 0x00001c0401007387 */ /* 0x004fee0000100800 */
[----:B------:R1:W2:Y:S01]  /*e310*/  MUFU.TANH R179, R0 ;  /* 0x0000000000b37308 */ /* 0x0002a20000002400 */
[----:B------:R-:W3:Y:S01]  /*e320*/  LDSM.16.M88.4 R4, [R236+0x5800] ;  /* 0x00580000ec04783b */ /* 0x000ee20000000200 */
[----:B------:R-:W-:Y:S05]  /*e330*/  DEPBAR.LE SB0, 0x0 ;  /* 0x000080000000791a */ /* 0x000fea0000000000 */
        /* <DEDUP_REMOVED lines=8> */
[----:B-1----:R-:W-:Y:S04]  /*e3c0*/  FMUL.FTZ R0, R9, c[0x0][0x320] ;  /* 0x0000c80009007a20 */ /* 0x002fe80000410000 */
        /* <DEDUP_REMOVED lines=24> */
[----:B-1----:R-:W-:Y:S02]  /*e550*/  FMUL.FTZ R0, R24, c[0x0][0x320] ;  /* 0x0000c80018007a20 */ /* 0x002fe40000410000 */
[----:B------:R-:W5:Y:S06]  /*e560*/  LDL R24, [R1+0x30] ;  /* 0x0000300001187983 */ /* 0x000f6c0000100800 */
[----:B------:R1:W1:Y:S02]  /*e570*/  MUFU.TANH R11, R0 ;  /* 0x00000000000b7308 */ /* 0x0002640000002400 */
[----:B-1----:R-:W-:Y:S01]  /*e580*/  FMUL.FTZ R0, R25, c[0x0][0x320] ;  /* 0x0000c80019007a20 */ /* 0x002fe20000410000 */
[----:B------:R-:W-:Y:S07]  /*e590*/  MOV R25, R8 ;  /* 0x0000000800197202 */ /* 0x000fee0000000f00 */
[----:B------:R1:W1:Y:S02]  /*e5a0*/  MUFU.TANH R10, R0 ;  /* 0x00000000000a7308 */ /* 0x0002640000002400 */
[----:B-1----:R-:W-:Y:S08]  /*e5b0*/  FMUL.FTZ R0, R26, c[0x0][0x320] ;  /* 0x0000c8001a007a20 */ /* 0x002ff00000410000 */
[----:B------:R1:W1:Y:S02]  /*e5c0*/  MUFU.TANH R22, R0 ;  /* 0x0000000000167308 */ /* 0x0002640000002400 */
[----:B-1----:R-:W-:Y:S08]  /*e5d0*/  FMUL.FTZ R0, R27, c[0x0][0x320] ;  /* 0x0000c8001b007a20 */ /* 0x002ff00000410000 */
[----:B------:R1:W1:Y:S01]  /*e5e0*/  MUFU.TANH R21, R0 ;  /* 0x0000000000157308 */ /* 0x0002620000002400 */
[----:B-----5:R-:W-:Y:S11]  /*e5f0*/  ISETP.GT.AND P0, PT, R25, R24, PT ;  /* 0x000000181900720c */ /* 0x020ff60003f04270 */
[----:B------:R-:W-:Y:S02]  /*e600*/  @!UPT UIADD3 URZ, URZ, URZ, URZ ;  /* 0x0000003f3f3ff290 */ /* 0x000fe4000fffe03f */
[----:B------:R-:W-:-:S05]  /*e610*/  @!P0 BRA `(.L_x_449) ;  /* 0x000002b000008947 */ /* 0x000fca0003800000 */
[----:B-1234-:R-:W2:Y:S01]  /*e620*/  LDL.64 R26, [R1+0x50] ;  /* 0x00005000011a7983 */ /* 0x01eea20000100a00 */
[----:B------:R-:W-:Y:S03]  /*e630*/  IADD3 R0, R25, -0x1, RZ ;  /* 0xffffffff19007810 */ /* 0x000fe60007ffe0ff */
        /* <DEDUP_REMOVED lines=41> */
.L_x_449:
[----:B-1234-:R-:W-:Y:S05]  /*e8d0*/  BSYNC B0 ;  /* 0x0000000000007941 */ /* 0x01efea0003800000 */
.L_x_448:
[----:B------:R-:W2:Y:S01]  /*e8e0*/  LDL R3, [R1+0x68] ;  /* 0x0000680001037983 */ /* 0x000ea20000100800 */
[----:B------:R-:W-:Y:S01]  /*e8f0*/  IMAD.MOV.U32 R4, RZ, RZ, c[0x0][0x2c4] ;  /* 0x0000b100ff047624 */ /* 0x000fe200078e00ff */
        /* <DEDUP_REMOVED lines=35> */
.L_x_452:
[----:B------:R-:W-:Y:S04]  /*eb30*/  MOV R9, c[0x0][0x32c] ;  /* 0x0000cb0000097a02 */ /* 0x000fe80000000f00 */
[----:B------:R-:W-:Y:S11]  /*eb40*/  ISETP.NE.AND P0, PT, R9, 0x1, PT ;  /* 0x000000010900780c */ /* 0x000ff60003f05270 */
[----:B------:R-:W-:Y:S02]  /*eb50*/  @!UPT UIADD3 URZ, URZ, URZ, URZ ;  /* 0x0000003f3f3ff290 */ /* 0x000fe4000fffe03f */
[----:B------:R-:W-:Y:S05]  /*eb60*/  @P0 IMAD.HI.U32 R9, R5, c[0x0][0x330], RZ ;  /* 0x0000cc0005090a27 */ /* 0x000fea00078e00ff */
[----:B------:R-:W-:Y:S02]  /*eb70*/  @P0 SHF.R.U32.HI R5, RZ, c[0x0][0x334], R9 ;  /* 0x0000cd00ff050a19 */ /* 0x000fe40000011609 */
.L_x_453:
[----:B------:R-:W-:Y:S05]  /*eb80*/  BSYNC B0 ;  /* 0x0000000000007941 */ /* 0x000fea0003800000 */
.L_x_451:
[----:B------:R-:W-:Y:S04]  /*eb90*/  IMAD.IADD R9, R0, 0x1, -R26 ;  /* 0x0000000100097824 */ /* 0x000fe800078e0a1a */
[----:B------:R-:W-:Y:S05]  /*eba0*/  IMAD R5, R5, c[0x0][0x32c], R9 ;  /* 0x0000cb0005057a24 */ /* 0x000fea00078e0209 */
[----:B------:R-:W-:Y:S02]  /*ebb0*/  IMNMX R3, R3, R5, !PT ;  /* 0x0000000503037217 */ /* 0x000fe40007800200 */
[----:B------:R-:W-:Y:S04]  /*ebc0*/  IADD3 R5, R5, c[0x0][0x32c], RZ ;  /* 0x0000cb0005057a10 */ /* 0x000fe80007ffe0ff */
[----:B------:R-:W-:Y:S02]  /*ebd0*/  IMNMX R4, R4, R5, PT ;  /* 0x0000000504047217 */ /* 0x000fe40003800200 */
.L_x_450:
        /* <DEDUP_REMOVED lines=70> */
[----:B------:R-:W2:Y:S01]  /*f040*/  LDL R173, [R1+0x38] ;  /* 0x0000380001ad7983 */ /* 0x000ea20000100800 */
[----:B------:R-:W-:Y:S01]  /*f050*/  BSSY B0, `(.L_x_455) ;  /* 0x0000012000007945 */ /* 0x000fe20003800000 */
[----:B--2---:R-:W-:Y:S04]  /*f060*/  IADD3 R5, -R27, R173, R5 ;  /* 0x000000ad1b057210 */ /* 0x004fe80007ffe105 */
        /* <DEDUP_REMOVED lines=11> */
.L_x_456:
[----:B------:R-:W-:Y:S04]  /*f120*/  MOV R6, c[0x0][0x32c] ;  /* 0x0000cb0000067a02 */ /* 0x000fe80000000f00 */
[----:B------:R-:W-:Y:S11]  /*f130*/  ISETP.NE.AND P0, PT, R6, 0x1, PT ;  /* 0x000000010600780c */ /* 0x000ff60003f05270 */
[----:B------:R-:W-:Y:S02]  /*f140*/  @!UPT UIADD3 URZ, URZ, URZ, URZ ;  /* 0x0000003f3f3ff290 */ /* 0x000fe4000fffe03f */
[----:B------:R-:W-:Y:S05]  /*f150*/  @P0 IMAD.HI.U32 R6, R5, c[0x0][0x330], RZ ;  /* 0x0000cc0005060a27 */ /* 0x000fea00078e00ff */
[----:B------:R-:W-:Y:S02]  /*f160*/  @P0 SHF.R.U32.HI R5, RZ, c[0x0][0x334], R6 ;  /* 0x0000cd00ff050a19 */ /* 0x000fe40000011606 */
.L_x_457:
[----:B------:R-:W-:Y:S05]  /*f170*/  BSYNC B0 ;  /* 0x0000000000007941 */ /* 0x000fea0003800000 */
.L_x_455:
[----:B------:R-:W-:Y:S04]  /*f180*/  IMAD.IADD R0, R0, 0x1, -R26 ;  /* 0x0000000100007824 */ /* 0x000fe800078e0a1a */
[----:B------:R-:W-:Y:S05]  /*f190*/  IMAD R0, R5, c[0x0][0x32c], R0 ;  /* 0x0000cb0005007a24 */ /* 0x000fea00078e0200 */
[----:B------:R-:W-:Y:S02]  /*f1a0*/  IMNMX R3, R3, R0, !PT ;  /* 0x0000000003037217 */ /* 0x000fe40007800200 */
[----:B------:R-:W-:Y:S04]  /*f1b0*/  IADD3 R0, R0, c[0x0][0x32c], RZ ;  /* 0x0000cb0000007a10 */ /* 0x000fe80007ffe0ff */
[----:B------:R-:W-:Y:S02]  /*f1c0*/  IMNMX R4, R4, R0, PT ;  /* 0x0000000004047217 */ /* 0x000fe40003800200 */
.L_x_454:
[----:B------:R-:W-:Y:S01]  /*f1d0*/  FMNMX.FTZ R0, R9, R2, !PT ;  /* 0x0000000209007209 */ /* 0x000fe20007810000 */
[----:B------:R-:W2:Y:S01]  /*f1e0*/  LDL.LU R132, [R1+0x1c] ;  /* 0x00001c0001847983 */ /* 0x000ea20000300800 */
[----:B------:R-:W-:Y:S02]  /*f1f0*/  MOV R6, R25 ;  /* 0x0000001900067202 */ /* 0x000fe40000000f00 */
        /* <DEDUP_REMOVED lines=40> */
[----:B------:R-:W-:Y:S01]  /*f480*/  FFMA.FTZ R20, R14, c[0x0][0x2d0], -R2 ;  /* 0x0000b4000e147a23 */ /* 0x000fe20000010802 */
[----:B------:R-:W-:Y:S02]  /*f490*/  MOV R14, R16 ;  /* 0x00000010000e7202 */ /* 0x000fe40000000f00 */
        /* <DEDUP_REMOVED lines=98> */
[----:B------:R-:W-:Y:S02]  /*fac0*/  ISETP.GT.AND P0, PT, R3, 0x29, !P6 ;  /* 0x000000290300780c */ /* 0x000fe40007704270 */
[----:B------:R-:W1:Y:S01]  /*fad0*/  MUFU.EX2 R3, R8 ;  /* 0x0000000800037308 */ /* 0x000e620000000800 */
[----:B------:R-:W-:Y:S02]  /*fae0*/  MOV R22, R168 ;  /* 0x000000a800167202 */ /* 0x000fe40000000f00 */
[----:B------:R-:W-:Y:S04]  /*faf0*/  ISETP.LT.OR P0, PT, R4, 0x2a, P0 ;  /* 0x0000002a0400780c */ /* 0x000fe80000701670 */
[----:B------:R-:W-:Y:S01]  /*fb00*/  FSEL R132, R21, -INF , !P0 ;  /* 0xff80000015847808 */ /* 0x000fe20004000000 */
[C---:B------:R-:W-:Y:S01]  /*fb10*/  FMUL.FTZ R21, R2.reuse, R141 ;  /* 0x0000008d02157220 */ /* 0x040fe20000410000 */
[----:B------:R-:W-:Y:S01]  /*fb20*/  MOV R141, R11 ;  /* 0x0000000b008d7202 */ /* 0x000fe20000000f00 */
[----:B------:R2:W-:Y:S01]  /*fb30*/  MUFU.EX2 R8, R18 ;  /* 0x0000001200087308 */ /* 0x0005e20000000800 */
[----:B---3--:R-:W-:Y:S04]  /*fb40*/  FFMA.FTZ R0, R2, R10, R9 ;  /* 0x0000000a02007223 */ /* 0x008fe80000010009 */
[----:B-1----:R-:W-:Y:S01]  /*fb50*/  FADD.FTZ R4, R3, R0 ;  /* 0x0000000003047221 */ /* 0x002fe20000010000 */
[----:B------:R-:W-:Y:S02]  /*fb60*/  FMNMX.FTZ R0, R5, R134, !PT ;  /* 0x0000008605007209 */ /* 0x000fe40007810000 */
[----:B------:R-:W-:Y:S02]  /*fb70*/  F2FP.PACK_AB R168, R3, R9 ;  /* 0x0000000903a8723e */ /* 0x000fe400000000ff */
[----:B------:R-:W-:Y:S01]  /*fb80*/  FMNMX.FTZ R0, R6, R0, !PT ;  /* 0x0000000006007209 */ /* 0x000fe20007810000 */
[----:B------:R-:W1:Y:S03]  /*fb90*/  MUFU.EX2 R9, R19 ;  /* 0x0000001300097308 */ /* 0x000e660000000800 */
[----:B------:R-:W-:Y:S02]  /*fba0*/  FMNMX.FTZ R0, R7, R0, !PT ;  /* 0x0000000007007209 */ /* 0x000fe40007810000 */
[----:B--2---:R-:W-:Y:S01]  /*fbb0*/  MOV R18, R24 ;  /* 0x0000001800127202 */ /* 0x004fe20000000f00 */
[----:B------:R-:W-:Y:S01]  /*fbc0*/  FMUL.FTZ R24, R2, R136 ;  /* 0x0000008802187220 */ /* 0x000fe20000410000 */
[----:B------:R-:W-:Y:S01]  /*fbd0*/  FMNMX.FTZ R0, R169, R0, !PT ;  /* 0x00000000a9007209 */ /* 0x000fe20007810000 */
[----:B------:R-:W2:Y:S03]  /*fbe0*/  LDL.LU R136, [R1+0x28] ;  /* 0x0000280001887983 */ /* 0x000ea60000300800 */
[----:B------:R-:W-:Y:S04]  /*fbf0*/  FMNMX.FTZ R0, R172, R0, !PT ;  /* 0x00000000ac007209 */ /* 0x000fe80007810000 */
[----:B------:R-:W-:Y:S04]  /*fc00*/  FMNMX.FTZ R0, R173, R0, !PT ;  /* 0x00000000ad007209 */ /* 0x000fe80007810000 */
[----:B------:R-:W-:Y:S04]  /*fc10*/  FMNMX.FTZ R0, R175, R0, !PT ;  /* 0x00000000af007209 */ /* 0x000fe80007810000 */
[----:B------:R-:W-:Y:S01]  /*fc20*/  FMNMX.FTZ R0, R174, R0, !PT ;  /* 0x00000000ae007209 */ /* 0x000fe20007810000 */
[----:B-1----:R-:W-:Y:S01]  /*fc30*/  FADD.FTZ R4, R9, R4 ;  /* 0x0000000409047221 */ /* 0x002fe20000010000 */
[----:B------:R-:W-:Y:S01]  /*fc40*/  F2FP.PACK_AB R170, R8, R9 ;  /* 0x0000000908aa723e */ /* 0x000fe200000000ff */
[----:B------:R-:W-:Y:S01]  /*fc50*/  FMUL.FTZ R9, R2, R153 ;  /* 0x0000009902097220 */ /* 0x000fe20000410000 */
[----:B------:R-:W-:Y:S01]  /*fc60*/  FMNMX.FTZ R0, R176, R0, !PT ;  /* 0x00000000b0007209 */ /* 0x000fe20007810000 */
[----:B------:R-:W-:Y:S01]  /*fc70*/  FADD.FTZ R179, R8, R4 ;  /* 0x0000000408b37221 */ /* 0x000fe20000010000 */
[----:B------:R-:W-:Y:S01]  /*fc80*/  MOV R19, R25 ;  /* 0x0000001900137202 */ /* 0x000fe20000000f00 */
[C---:B------:R-:W-:Y:S01]  /*fc90*/  FMUL.FTZ R8, R2.reuse, R152 ;  /* 0x0000009802087220 */ /* 0x040fe20000410000 */
[----:B------:R-:W-:Y:S01]  /*fca0*/  FMNMX.FTZ R0, R177, R0, !PT ;  /* 0x00000000b1007209 */ /* 0x000fe20007810000 */
[----:B------:R-:W-:Y:S01]  /*fcb0*/  FMUL.FTZ R25, R2, R137 ;  /* 0x0000008902197220 */ /* 0x000fe20000410000 */
[----:B------:R-:W-:Y:S02]  /*fcc0*/  MOV R145, R19 ;  /* 0x0000001300917202 */ /* 0x000fe40000000f00 */
[----:B------:R-:W-:Y:S02]  /*fcd0*/  FMNMX.FTZ R0, R178, R0, !PT ;  /* 0x00000000b2007209 */ /* 0x000fe40007810000 */
[----:B------:R-:W-:Y:S02]  /*fce0*/  MOV R153, R171 ;  /* 0x000000ab00997202 */ /* 0x000fe40000000f00 */
[----:B------:R-:W-:Y:S01]  /*fcf0*/  FMNMX.FTZ R0, R132, R0, !PT ;  /* 0x0000000084007209 */ /* 0x000fe20007810000 */
[----:B------:R-:W-:Y:S04]  /*fd00*/  MUFU.EX2 R145, R145 ;  /* 0x0000009100917308 */ /* 0x000fe80000000800 */
        /* <DEDUP_REMOVED lines=18> */
[----:B------:R-:W1:Y:S10]  /*fe30*/  MUFU.EX2 R0, R0 ;  /* 0x0000000000007308 */ /* 0x000e740000000800 */
[----:B------:R3:W2:Y:S10]  /*fe40*/  MUFU.EX2 R140, R10 ;  /* 0x0000000a008c7308 */ /* 0x0006b40000000800 */
[----:B------:R4:W2:Y:S01]  /*fe50*/  MUFU.EX2 R152, R6 ;  /* 0x0000000600987308 */ /* 0x0008a20000000800 */
[C---:B-1----:R-:W-:Y:S02]  /*fe60*/  FMUL.FTZ R11, R0.reuse, R155 ;  /* 0x0000009b000b7220 */ /* 0x042fe40000410000 */
[----:B------:R-:W5:Y:S01]  /*fe70*/  LDL R155, [R1+0x4] ;  /* 0x00000400019b7983 */ /* 0x000f620000100800 */
[C---:B------:R-:W-:Y:S02]  /*fe80*/  FMUL.FTZ R26, R0.reuse, R138 ;  /* 0x0000008a001a7220 */ /* 0x040fe40000410000 */
[C---:B------:R-:W-:Y:S04]  /*fe90*/  FMUL.FTZ R27, R0.reuse, R139 ;  /* 0x0000008b001b7220 */ /* 0x040fe80000410000 */
[----:B------:R-:W-:Y:S01]  /*fea0*/  MUFU.EX2 R157, R157 ;  /* 0x0000009d009d7308 */ /* 0x000fe20000000800 */
[C---:B------:R-:W-:Y:S02]  /*feb0*/  FMUL.FTZ R22, R0.reuse, R142 ;  /* 0x0000008e00167220 */ /* 0x040fe40000410000 */
[C---:B------:R-:W-:Y:S02]  /*fec0*/  FMUL.FTZ R23, R0.reuse, R143 ;  /* 0x0000008f00177220 */ /* 0x040fe40000410000 */
[C---:B------:R-:W-:Y:S01]  /*fed0*/  FMUL.FTZ R7, R0.reuse, R159 ;  /* 0x0000009f00077220 */ /* 0x040fe20000410000 */
[----:B------:R-:W-:Y:S01]  /*fee0*/  MOV R159, R15 ;  /* 0x0000000f009f7202 */ /* 0x000fe20000000f00 */
[C---:B---3--:R-:W-:Y:S01]  /*fef0*/  FMUL.FTZ R10, R0.reuse, R154 ;  /* 0x0000009a000a7220 */ /* 0x048fe20000410000 */
[----:B------:R-:W-:Y:S01]  /*ff00*/  MOV R154, R18 ;  /* 0x00000012009a7202 */ /* 0x000fe20000000f00 */
[C---:B------:R-:W-:Y:S02]  /*ff10*/  FMUL.FTZ R15, R0.reuse, R151 ;  /* 0x00000097000f7220 */ /* 0x040fe40000410000 */
[C---:B------:R-:W-:Y:S02]  /*ff20*/  FMUL.FTZ R18, R0.reuse, R146 ;  /* 0x0000009200127220 */ /* 0x040fe40000410000 */
[C---:B------:R-:W-:Y:S02]  /*ff30*/  FMUL.FTZ R19, R0.reuse, R147 ;  /* 0x0000009300137220 */ /* 0x040fe40000410000 */
[C---:B----4-:R-:W-:Y:S01]  /*ff40*/  FMUL.FTZ R6, R0.reuse, R158 ;  /* 0x0000009e00067220 */ /* 0x050fe20000410000 */
[----:B------:R-:W-:Y:S01]  /*ff50*/  MOV R158, R14 ;  /* 0x0000000e009e7202 */ /* 0x000fe20000000f00 */
        /* <DEDUP_REMOVED lines=59> */
[C---:B------:R-:W-:Y:S01]  /*10310*/  F2FP.PACK_AB R169, R152.reuse, R140 ;  /* 0x0000008c98a9723e */ /* 0x040fe200000000ff */
[----:B------:R-:W-:Y:S02]  /*10320*/  FADD.FTZ R144, R152, R144 ;  /* 0x0000009098907221 */ /* 0x000fe40000010000 */
[----:B------:R-:W2:Y:S03]  /*10330*/  MUFU.EX2 R146, R0 ;  /* 0x0000000000927308 */ /* 0x000ea60000000800 */
[----:B------:R-:W-:Y:S07]  /*10340*/  LDSM.16.MT88.4 R140, [R238+0x800] ;  /* 0x00080000ee8c783b */ /* 0x000fee0000004200 */
[----:B------:R-:W-:Y:S01]  /*10350*/  MUFU.EX2 R152, R159 ;  /* 0x0000009f00987308 */ /* 0x000fe20000000800 */
[----:B--2---:R-:W-:Y:S01]  /*10360*/  F2FP.PACK_AB R171, R146, R147 ;  /* 0x0000009392ab723e */ /* 0x004fe200000000ff */
[--C-:B------:R-:W-:Y:S01]  /*10370*/  FFMA.FTZ R0, R172, c[0x0][0x2d0], -R134.reuse ;  /* 0x0000b400ac007a23 */ /* 0x100fe20000010886 */
[----:B------:R-:W-:Y:S05]  /*10380*/  MOV R172, R148 ;  /* 0x0000009400ac7202 */ /* 0x000fea0000000f00 */
        /* <DEDUP_REMOVED lines=67> */
[----:B--2---:R-:W-:Y:S01]  /*107c0*/  F2FP.PACK_AB R168, R179, R175 ;  /* 0x000000afb3a8723e */ /* 0x004fe200000000ff */
[----:B------:R-:W-:Y:S01]  /*107d0*/  FADD.FTZ R2, R149, R2 ;  /* 0x0000000295027221 */ /* 0x000fe20000010000 */
[----:B------:R-:W-:Y:S01]  /*107e0*/  MOV R176, R158 ;  /* 0x0000009e00b07202 */ /* 0x000fe20000000f00 */
[----:B------:R1:W-:Y:S01]  /*107f0*/  MUFU.EX2 R172, R0 ;  /* 0x0000000000ac7308 */ /* 0x0003e20000000800 */
[C---:B------:R-:W-:Y:S05]  /*10800*/  HMMA.16816.F32 R4, R136.reuse, R140, R4 ;  /* 0x0000008c8804723c */ /* 0x040fea0000001804 */
[----:B------:R-:W-:Y:S03]  /*10810*/  FADD.FTZ R2, R150, R2 ;  /* 0x0000000296027221 */ /* 0x000fe60000010000 */
[C---:B------:R-:W-:Y:S01]  /*10820*/  HMMA.16816.F32 R8, R136.reuse, R142, R8 ;  /* 0x0000008e8808723c */ /* 0x040fe20000001808 */
[----:B------:R-:W2:Y:S03]  /*10830*/  LDSM.16.MT88.4 R140, [R240+0x800] ;  /* 0x00080000f08c783b */ /* 0x000ea60000004200 */
[----:B------:R-:W-:Y:S04]  /*10840*/  FADD.FTZ R2, R148, R2 ;  /* 0x0000000294027221 */ /* 0x000fe80000010000 */
[----:B------:R-:W-:Y:S04]  /*10850*/  FADD.FTZ R2, R174, R2 ;  /* 0x00000002ae027221 */ /* 0x000fe80000010000 */
[--C-:B-1----:R-:W-:Y:S01]  /*10860*/  FFMA.FTZ R0, R177, c[0x0][0x2d0], -R134.reuse ;  /* 0x0000b400b1007a23 */ /* 0x102fe20000010886 */
[----:B------:R-:W-:Y:S03]  /*10870*/  MOV R177, R153 ;  /* 0x0000009900b17202 */ /* 0x000fe60000000f00 */
[----:B------:R-:W1:Y:S01]  /*10880*/  MUFU.EX2 R173, R0 ;  /* 0x0000000000ad7308 */ /* 0x000e620000000800 */
[----:B------:R-:W-:Y:S01]  /*10890*/  ISETP.GT.AND P0, PT, R176, R177, PT ;  /* 0x000000b1b000720c */ /* 0x000fe20003f04270 */
[C---:B--2---:R-:W-:Y:S03]  /*108a0*/  HMMA.16816.F32 R12, R136.reuse, R140, R12 ;  /* 0x0000008c880c723c */ /* 0x044fe6000000180c */
[----:B-1----:R-:W-:Y:S01]  /*108b0*/  F2FP.PACK_AB R169, R173, R172 ;  /* 0x000000acada9723e */ /* 0x002fe200000000ff */
[--C-:B------:R-:W-:Y:S01]  /*108c0*/  FFMA.FTZ R0, R178, c[0x0][0x2d0], -R134.reuse ;  /* 0x0000b400b2007a23 */ /* 0x100fe20000010886 */
[----:B------:R-:W-:Y:S01]  /*108d0*/  MOV R178, R152 ;  /* 0x0000009800b27202 */ /* 0x000fe20000000f00 */
[----:B------:R-:W-:Y:S01]  /*108e0*/  FFMA.FTZ R134, R132, c[0x0][0x2d0], -R134 ;  /* 0x0000b40084867a23 */ /* 0x000fe20000010886 */
[----:B------:R-:W-:Y:S01]  /*108f0*/  LDSM.16.MT88.4 R152, [R238+0x1000] ;  /* 0x00100000ee98783b */ /* 0x000fe20000004200 */
[C---:B------:R-:W-:Y:S01]  /*10900*/  HMMA.16816.F32 R16, R136.reuse, R142, R16 ;  /* 0x0000008e8810723c */ /* 0x040fe20000001810 */
[----:B------:R1:W-:Y:S06]  /*10910*/  MUFU.EX2 R132, R0 ;  /* 0x0000000000847308 */ /* 0x0003ec0000000800 */
[----:B------:R-:W2:Y:S04]  /*10920*/  LDSM.16.MT88.4 R140, [R239+0x800] ;  /* 0x00080000ef8c783b */ /* 0x000ea80000004200 */
[----:B------:R-:W3:Y:S01]  /*10930*/  MUFU.EX2 R134, R134 ;  /* 0x0000008600867308 */ /* 0x000ee20000000800 */
[----:B-1----:R-:W-:Y:S04]  /*10940*/  FADD.FTZ R0, R156, R151 ;  /* 0x000000979c007221 */ /* 0x002fe80000010000 */
[----:B------:R-:W-:Y:S04]  /*10950*/  FADD.FTZ R0, R157, R0 ;  /* 0x000000009d007221 */ /* 0x000fe80000010000 */
[----:B------:R-:W-:Y:S01]  /*10960*/  FADD.FTZ R0, R175, R0 ;  /* 0x00000000af007221 */ /* 0x000fe20000010000 */
[----:B---3--:R-:W-:Y:S01]  /*10970*/  F2FP.PACK_AB R171, R134, R132 ;  /* 0x0000008486ab723e */ /* 0x008fe200000000ff */
        /* <DEDUP_REMOVED lines=95> */
[----:B------:R-:W-:Y:S02]  /*10f70*/  FADD.FTZ R4, R178, R2 ;  /* 0x00000002b2047221 */ /* 0x000fe40000010000 */
[----:B------:R-:W-:Y:S01]  /*10f80*/  FADD.FTZ R0, R132, R0 ;  /* 0x0000000084007221 */ /* 0x000fe20000010000 */
[-C--:B------:R-:W-:Y:S02]  /*10f90*/  MOV R132, R3.reuse ;  /* 0x0000000300847202 */ /* 0x080fe40000000f00 */
[----:B------:R-:W-:Y:S01]  /*10fa0*/  STL [R1+0x24], R4 ;  /* 0x0000240401007387 */ /* 0x000fe20000100800 */
[----:B------:R-:W-:Y:S01]  /*10fb0*/  FADD.FTZ R2, R134, R0 ;  /* 0x0000000086027221 */ /* 0x000fe20000010000 */
[----:B------:R-:W-:Y:S02]  /*10fc0*/  IADD3 R0, R176, -0x1, RZ ;  /* 0xffffffffb0007810 */ /* 0x000fe40007ffe0ff */
[----:B------:R-:W-:Y:S02]  /*10fd0*/  MOV R134, R3 ;  /* 0x0000000300867202 */ /* 0x000fe40000000f00 */
[----:B------:R1:W-:Y:S04]  /*10fe0*/  STL [R1+0x28], R2 ;  /* 0x0000280201007387 */ /* 0x0003e80000100800 */
[----:B------:R2:W-:Y:S01]  /*10ff0*/  STL [R1+0x20], R0 ;  /* 0x0000200001007387 */ /* 0x0005e20000100800 */
[----:B-1----:R-:W-:Y:S01]  /*11000*/  MOV R2, R133 ;  /* 0x0000008500027202 */ /* 0x002fe20000000f00 */
[----:B------:R-:W-:-:S05]  /*11010*/  @P0 BRA `(.L_x_458) ;  /* 0xffffc62000000947 */ /* 0x000fca000383ffff */
.L_x_447:
[----:B------:R-:W-:Y:S02]  /*11020*/  MOV R7, 0x1f ;  /* 0x0000001f00077802 */ /* 0x000fe40000000f00 */
[----:B------:R-:W-:Y:S01]  /*11030*/  MOV R6, 0xffffffff ;  /* 0xffffffff00067802 */ /* 0x000fe20000000f00 */
[----:B------:R-:W-:Y:S05]  /*11040*/  BRA.DIV ~URZ, `(.L_x_459) ;  /* 0x00005e327f007947 */ /* 0x000fea000b800000 */
[----:B------:R-:W3:Y:S04]  /*11050*/  LDL R2, [R1+0x24] ;  /* 0x0000240001027983 */ /* 0x000ee80000100800 */
[----:B--23--:R2:W3:Y:S02]  /*11060*/  SHFL.BFLY PT, R0, R2, 0x2, 0x1f ;  /* 0x0c401f0002007f89 */ /* 0x00c4e400000e0000 */
.L_x_526:
[----:B--2---:R-:W2:Y:S02]  /*11070*/  LDL.LU R2, [R1+0x24] ;  /* 0x0000240001027983 */ /* 0x004ea40000300800 */
[----:B--23--:R-:W-:Y:S01]  /*11080*/  FADD.FTZ R0, R0, R2 ;  /* 0x0000000200007221 */ /* 0x00cfe20000010000 */
[----:B------:R-:W-:Y:S05]  /*11090*/  BRA.DIV ~URZ, `(.L_x_460) ;  /* 0x00005e427f007947 */ /* 0x000fea000b800000 */
[----:B------:R-:W2:Y:S04]  /*110a0*/  LDL.LU R6, [R1+0x28] ;  /* 0x0000280001067983 */ /* 0x000ea80000300800 */
[----:B------:R-:W3:Y:S02]  /*110b0*/  SHFL.BFLY PT, R5, R0, 0x1, 0x1f ;  /* 0x0c201f0000057f89 */ /* 0x000ee400000e0000 */
[----:B---3--:R-:W-:-:S02]  /*110c0*/  FADD.FTZ R0, R0, R5 ;  /* 0x0000000500007221 */ /* 0x008fc40000010000 */
[----:B--2---:R-:W2:Y:S02]  /*110d0*/  SHFL.BFLY PT, R2, R6, 0x2, 0x1f ;  /* 0x0c401f0006027f89 */ /* 0x004ea400000e0000 */
[----:B-12---:R-:W-:-:S05]  /*110e0*/  FADD.FTZ R4, R2, R6 ;  /* 0x0000000602047221 */ /* 0x006fca0000010000 */
[----:B------:R1:W2:Y:S02]  /*110f0*/  SHFL.BFLY PT, R3, R4, 0x1, 0x1f ;  /* 0x0c201f0004037f89 */ /* 0x0002a400000e0000 */
.L_x_527:
[----:B------:R-:W-:Y:S01]  /*11100*/  FSETP.NE.FTZ.AND P1, PT, R0, RZ, PT ;  /* 0x000000ff0000720b */ /* 0x000fe20003f35000 */
[----:B--2---:R-:W-:Y:S01]  /*11110*/  FADD.FTZ R3, R3, R4 ;  /* 0x0000000403037221 */ /* 0x004fe20000010000 */
[----:B------:R-:W-:Y:S02]  /*11120*/  MOV R2, RZ ;  /* 0x000000ff00027202 */ /* 0x000fe40000000f00 */
[----:B------:R-:W-:Y:S02]  /*11130*/  MOV R24, 0xff800000 ;  /* 0xff80000000187802 */ /* 0x000fe40000000f00 */
[----:B------:R-:W-:Y:S02]  /*11140*/  FSETP.NE.FTZ.AND P0, PT, R3, RZ, PT ;  /* 0x000000ff0300720b */ /* 0x000fe40003f15000 */
[----:B------:R-:W-:-:S05]  /*11150*/  MOV R22, 0xff800000 ;  /* 0xff80000000167802 */ /* 0x000fca0000000f00 */
[----:B------:R-:W2:Y:S01]  /*11160*/  @P1 MUFU.RCP R2, R0 ;  /* 0x0000000000021308 */ /* 0x000ea20000001000 */
[----:B-1----:R-:W-:-:S05]  /*11170*/  @P1 MOV R4, 0x3f317218 ;  /* 0x3f31721800041802 */ /* 0x002fca0000000f00 */
[----:B------:R-:W-:Y:S02]  /*11180*/  @P1 FMUL.FTZ R4, R4, c[0x0][0x2d0] ;  /* 0x0000b40004041a20 */ /* 0x000fe40000410000 */
[----:B------:R1:W3:Y:S01]  /*11190*/  @P1 MUFU.LG2 R5, R0 ;  /* 0x0000000000051308 */ /* 0x0002e20000000c00 */
[C---:B--2---:R-:W-:Y:S02]  /*111a0*/  FMUL.FTZ R186, R2.reuse, R100 ;  /* 0x0000006402ba7220 */ /* 0x044fe40000410000 */
[C---:B------:R-:W-:Y:S02]  /*111b0*/  FMUL.FTZ R187, R2.reuse, R101 ;  /* 0x0000006502bb7220 */ /* 0x040fe40000410000 */
[C---:B------:R-:W-:Y:S02]  /*111c0*/  FMUL.FTZ R100, R2.reuse, R104 ;  /* 0x0000006802647220 */ /* 0x040fe40000410000 */
[C---:B------:R-:W-:Y:S01]  /*111d0*/  FMUL.FTZ R101, R2.reuse, R105 ;  /* 0x0000006902657220 */ /* 0x040fe20000410000 */
[----:B-1----:R-:W-:Y:S01]  /*111e0*/  MOV R0, RZ ;  /* 0x000000ff00007202 */ /* 0x002fe20000000f00 */
        /* <DEDUP_REMOVED lines=134> */
.L_x_408:
[----:B---3--:R3:W5:Y:S01]  /*11a50*/  LDL R6, [R1+0x70] ;  /* 0x0000700001067983 */ /* 0x0087620000100800 */
[----:B------:R-:W-:Y:S03]  /*11a60*/  BSSY B0, `(.L_x_461) ;  /* 0x0000012000007945 */ /* 0x000fe60003800000 */
[----:B------:R-:W4:Y:S02]  /*11a70*/  S2R R26, SR_TID.X ;  /* 0x00000000001a7919 */ /* 0x000f240000002100 */
[----:B----4-:R-:W-:-:S13]  /*11a80*/  LOP3.LUT P0, RZ, R26, 0xff, RZ, 0xc0, !PT ;  /* 0x000000ff1aff7812 */ /* 0x010fda000780c0ff */
[----:B------:R-:W-:Y:S05]  /*11a90*/  @P0 BRA `(.L_x_462) ;  /* 0x000000e000000947 */ /* 0x000fea0003800000 */
[----:B---3--:R-:W3:Y:S01]  /*11aa0*/  S2R R4, SR_LANEID ;  /* 0x0000000000047919 */ /* 0x008ee20000000000 */
[----:B------:R-:W-:Y:S01]  /*11ab0*/  VOTEU.ANY UR4, UPT, PT ;  /* 0x0000000000047886 */ /* 0x000fe200038e0100 */
[----:B--2---:R-:W-:Y:S01]  /*11ac0*/  IMAD.MOV.U32 R5, RZ, RZ, c[0x0][0x564] ;  /* 0x00015900ff057624 */ /* 0x004fe200078e00ff */
[----:B------:R-:W3:Y:S08]  /*11ad0*/  FLO.U32 R3, UR4 ;  /* 0x0000000400037d00 */ /* 0x000ef000080e0000 */
[----:B------:R-:W2:Y:S01]  /*11ae0*/  POPC R2, UR4 ;  /* 0x0000000400027d09 */ /* 0x000ea20008000000 */
[----:B---3--:R-:W-:Y:S01]  /*11af0*/  ISETP.EQ.U32.AND P0, PT, R3, R4, PT ;  /* 0x000000040300720c */ /* 0x008fe20003f02070 */
[----:B------:R-:W-:-:S12]  /*11b00*/  IMAD.MOV.U32 R4, RZ, RZ, c[0x0][0x560] ;  /* 0x00015800ff047624 */ /* 0x000fd800078e00ff */
[----:B--2---:R2:W3:Y:S04]  /*11b10*/  @P0 ATOMG.E.ADD.STRONG.GPU PT, R2, [R4.64], R2 ;  /* 0x00000002040209a8 */ /* 0x0044e800081ee1c6 */
[----:B--2---:R-:W2:Y:S04]  /*11b20*/  S2R R4, SR_LTMASK ;  /* 0x0000000000047919 */ /* 0x004ea80000003900 */
[----:B---3--:R2:W3:Y:S02]  /*11b30*/  SHFL.IDX PT, R3, R2, R3, 0x1f ;  /* 0x00001f0302037589 */ /* 0x0084e400000e0000 */
[----:B--2---:R-:W-:-:S06]  /*11b40*/  LOP3.LUT R2, R4, UR4, RZ, 0xc0, !PT ;  /* 0x0000000404027c12 */ /* 0x004fcc000f8ec0ff */
[----:B------:R-:W3:Y:S02]  /*11b50*/  POPC R2, R2 ;  /* 0x0000000200027309 */ /* 0x000ee40000000000 */
[----:B---3-5:R-:W-:-:S05]  /*11b60*/  IADD3 R6, R3, c[0x0][0xc], R2 ;  /* 0x0000030003067a10 */ /* 0x028fca0007ffe002 */
[----:B------:R2:W-:Y:S02]  /*11b70*/  STL [R1+0x70], R6 ;  /* 0x0000700601007387 */ /* 0x0005e40000100800 */
.L_x_462:
[----:B---3--:R-:W-:Y:S05]  /*11b80*/  BSYNC B0 ;  /* 0x0000000000007941 */ /* 0x008fea0003800000 */
.L_x_461:
[----:B------:R-:W-:Y:S01]  /*11b90*/  SHF.R.S32.HI R25, RZ, 0x1f, R26 ;  /* 0x0000001fff197819 */ /* 0x000fe2000001141a */
[----:B------:R-:W-:Y:S01]  /*11ba0*/  BSSY B1, `(.L_x_463) ;  /* 0x00003e0000017945 */ /* 0x000fe20003800000 */
[----:B------:R-:W-:Y:S01]  /*11bb0*/  PRMT R0, R0, 0x9910, RZ ;  /* 0x0000991000007816 */ /* 0x000fe200000000ff */
[----:B-----5:R-:W-:Y:S01]  /*11bc0*/  IMAD.MOV.U32 R111, RZ, RZ, R6 ;  /* 0x000000ffff6f7224 */ /* 0x020fe200078e0006 */
[----:B------:R-:W-:Y:S02]  /*11bd0*/  LEA.HI R25, R25, R26, RZ, 0x3 ;  /* 0x0000001a19197211 */ /* 0x000fe400078f18ff */
[----:B------:R-:W-:Y:S02]  /*11be0*/  ISETP.NE.AND P0, PT, R0, RZ, PT ;  /* 0x000000ff0000720c */ /* 0x000fe40003f05270 */
[----:B------:R-:W-:-:S05]  /*11bf0*/  LOP3.LUT R25, R25, 0xfffffff8, RZ, 0xc0, !PT ;  /* 0xfffffff819197812 */ /* 0x000fca00078ec0ff */
[----:B------:R-:W-:-:S04]  /*11c00*/  IMAD.IADD R25, R26, 0x1, -R25 ;  /* 0x000000011a197824 */ /* 0x000fc800078e0a19 */
[----:B------:R-:W-:-:S05]  /*11c10*/  IMAD.SHL.U32 R11, R25, 0x8, RZ ;  /* 0x00000008190b7824 */ /* 0x000fca00078e00ff */
[C---:B------:R-:W-:Y:S02]  /*11c20*/  IADD3 R34, R11.reuse, 0x40, RZ ;  /* 0x000000400b227810 */ /* 0x040fe40007ffe0ff */
[C---:B------:R-:W-:Y:S02]  /*11c30*/  IADD3 R32, R11.reuse, 0xc0, RZ ;  /* 0x000000c00b207810 */ /* 0x040fe40007ffe0ff */
[----:B------:R-:W-:Y:S01]  /*11c40*/  IADD3 R33, R11, 0x80, RZ ;  /* 0x000000800b217810 */ /* 0x000fe20007ffe0ff */
[----:B------:R-:W-:Y:S05]  /*11c50*/  @!P0 BRA `(.L_x_464) ;  /* 0x00002f4000008947 */ /* 0x000fea0003800000 */
[----:B------:R-:W3:Y:S04]  /*11c60*/  LDL R8, [R1+0x88] ;  /* 0x0000880001087983 */ /* 0x000ee80000100800 */
[----:B------:R-:W4:Y:S04]  /*11c70*/  LDL R13, [R1+0x8c] ;  /* 0x00008c00010d7983 */ /* 0x000f280000100800 */
[----:B--2---:R-:W2:Y:S04]  /*11c80*/  LDL R9, [R1+0x94] ;  /* 0x0000940001097983 */ /* 0x004ea80000100800 */
[----:B------:R-:W2:Y:S04]  /*11c90*/  LDL R12, [R1+0x90] ;  /* 0x00009000010c7983 */ /* 0x000ea80000100800 */
[----:B------:R-:W2:Y:S04]  /*11ca0*/  LDL R7, [R1+0xa4] ;  /* 0x0000a40001077983 */ /* 0x000ea80000100800 */
[----:B------:R-:W2:Y:S04]  /*11cb0*/  LDL R6, [R1+0x9c] ;  /* 0x00009c0001067983 */ /* 0x000ea80000100800 */
[----:B------:R-:W2:Y:S04]  /*11cc0*/  LDL R5, [R1+0xa0] ;  /* 0x0000a00001057983 */ /* 0x000ea80000100800 */
[----:B------:R-:W2:Y:S01]  /*11cd0*/  LDL R10, [R1+0x98] ;  /* 0x00009800010a7983 */ /* 0x000ea20000100800 */
[----:B------:R-:W-:Y:S01]  /*11ce0*/  WARPSYNC 0xffffffff ;  /* 0xffffffff00007948 */ /* 0x000fe20003800000 */
[----:B------:R-:W-:-:S02]  /*11cf0*/  F2FP.PACK_AB R0, R185, R184 ;  /* 0x000000b8b900723e */ /* 0x000fc400000000ff */
[----:B------:R-:W-:Y:S01]  /*11d00*/  BAR.SYNC.DEFER_BLOCKING 0x1, 0x100 ;  /* 0x0044000000007b1d */ /* 0x000fe20000010000 */
[----:B------:R-:W-:Y:S02]  /*11d10*/  F2FP.PACK_AB R2, R117, R116 ;  /* 0x000000747502723e */ /* 0x000fe400000000ff */
[----:B------:R-:W-:Y:S02]  /*11d20*/  F2FP.PACK_AB R3, R153, R152 ;  /* 0x000000989903723e */ /* 0x000fe400000000ff */
[----:B------:R-:W-:Y:S01]  /*11d30*/  F2FP.PACK_AB R4, R93, R92 ;  /* 0x0000005c5d04723e */ /* 0x000fe200000000ff */
[----:B---3--:R3:W-:Y:S04]  /*11d40*/  STS [R8], R0 ;  /* 0x0000000008007388 */ /* 0x0087e80000000800 */
[----:B------:R1:W-:Y:S04]  /*11d50*/  STS [R8+0x400], R2 ;  /* 0x0004000208007388 */ /* 0x0003e80000000800 */
[----:B----4-:R4:W-:Y:S01]  /*11d60*/  STS [R13], R3 ;  /* 0x000000030d007388 */ /* 0x0109e20000000800 */
[----:B---3--:R-:W-:-:S02]  /*11d70*/  F2FP.PACK_AB R0, R213, R212 ;  /* 0x000000d4d500723e */ /* 0x008fc400000000ff */
[----:B-1----:R-:W-:-:S03]  /*11d80*/  F2FP.PACK_AB R2, R149, R148 ;  /* 0x000000949502723e */ /* 0x002fc600000000ff */
[----:B------:R1:W-:Y:S01]  /*11d90*/  STS [R13+0x400], R0 ;  /* 0x000400000d007388 */ /* 0x0003e20000000800 */
[----:B----4-:R-:W-:-:S03]  /*11da0*/  F2FP.PACK_AB R3, R203, R202 ;  /* 0x000000cacb03723e */ /* 0x010fc600000000ff */
[----:B--2---:R2:W-:Y:S04]  /*11db0*/  STS [R9], R2 ;  /* 0x0000000209007388 */ /* 0x0045e80000000800 */
        /* <DEDUP_REMOVED lines=85> */
[----:B------:R-:W-:Y:S01]  /*12310*/  STS [R8+0xc000], R2 ;  /* 0x00c0000208007388 */ /* 0x000fe20000000800 */
[----:B-1----:R-:W-:Y:S02]  /*12320*/  F2FP.PACK_AB R0, R83, R82 ;  /* 0x000000525300723e */ /* 0x002fe400000000ff */
[----:B--2---:R-:W-:-:S03]  /*12330*/  F2FP.PACK_AB R3, R211, R210 ;  /* 0x000000d2d303723e */ /* 0x004fc600000000ff */
[----:B------:R1:W-:Y:S01]  /*12340*/  STS [R8+0xc400], R0 ;  /* 0x00c4000008007388 */ /* 0x0003e20000000800 */
[----:B---3--:R-:W-:-:S03]  /*12350*/  F2FP.PACK_AB R4, R101, R100 ;  /* 0x000000646504723e */ /* 0x008fc600000000ff */
[----:B-1----:R-:W2:Y:S01]  /*12360*/  LDL R8, [R1+0x7c] ;  /* 0x00007c0001087983 */ /* 0x002ea20000100800 */
[----:B------:R-:W-:Y:S02]  /*12370*/  F2FP.PACK_AB R2, R105, R104 ;  /* 0x000000686902723e */ /* 0x000fe400000000ff */
[----:B------:R-:W-:Y:S01]  /*12380*/  F2FP.PACK_AB R0, R107, R106 ;  /* 0x0000006a6b00723e */ /* 0x000fe200000000ff */
[----:B------:R1:W-:Y:S04]  /*12390*/  STS [R13+0xc000], R4 ;  /* 0x00c000040d007388 */ /* 0x0003e80000000800 */
[----:B------:R3:W-:Y:S04]  /*123a0*/  STS [R13+0xc400], R3 ;  /* 0x00c400030d007388 */ /* 0x0007e80000000800 */
[----:B------:R4:W-:Y:S04]  /*123b0*/  STS [R9+0xc000], R2 ;  /* 0x00c0000209007388 */ /* 0x0009e80000000800 */
[----:B------:R4:W-:Y:S01]  /*123c0*/  STS [R9+0xc400], R0 ;  /* 0x00c4000009007388 */ /* 0x0009e20000000800 */
[----:B-1----:R-:W-:-:S02]  /*123d0*/  F2FP.PACK_AB R4, R109, R108 ;  /* 0x0000006c6d04723e */ /* 0x002fc400000000ff */
[----:B---3--:R-:W-:-:S03]  /*123e0*/  F2FP.PACK_AB R3, R103, R102 ;  /* 0x000000666703723e */ /* 0x008fc600000000ff */
[----:B------:R1:W-:Y:S01]  /*123f0*/  STS [R12+0xc000], R4 ;  /* 0x00c000040c007388 */ /* 0x0003e20000000800 */
[----:B----4-:R-:W-:-:S03]  /*12400*/  F2FP.PACK_AB R2, R191, R190 ;  /* 0x000000bebf02723e */ /* 0x010fc600000000ff */
[----:B------:R3:W-:Y:S01]  /*12410*/  STS [R12+0xc400], R3 ;  /* 0x00c400030c007388 */ /* 0x0007e20000000800 */
[----:B------:R-:W-:-:S03]  /*12420*/  F2FP.PACK_AB R0, R99, R98 ;  /* 0x000000626300723e */ /* 0x000fc600000000ff */
[----:B------:R4:W-:Y:S04]  /*12430*/  STS [R7+0xc000], R2 ;  /* 0x00c0000207007388 */ /* 0x0009e80000000800 */
[----:B------:R4:W-:Y:S01]  /*12440*/  STS [R7+0xc400], R0 ;  /* 0x00c4000007007388 */ /* 0x0009e20000000800 */
[----:B------:R-:W-:Y:S02]  /*12450*/  ISETP.NE.U32.AND P0, PT, RZ, c[0x0][0x508], PT ;  /* 0x00014200ff007a0c */ /* 0x000fe40003f05070 */
[----:B------:R-:W-:Y:S01]  /*12460*/  ISETP.NE.U32.AND P2, PT, RZ, c[0x0][0x500], PT ;  /* 0x00014000ff007a0c */ /* 0x000fe20003f45070 */
[----:B------:R-:W2:Y:S01]  /*12470*/  LDL.LU R9, [R1+0x74] ;  /* 0x0000740001097983 */ /* 0x000ea20000300800 */
[----:B------:R-:W-:Y:S01]  /*12480*/  ISETP.NE.AND.EX P1, PT, RZ, c[0x0][0x50c], PT, P0 ;  /* 0x00014300ff007a0c */ /* 0x000fe20003f25300 */
[----:B------:R-:W-:Y:S01]  /*12490*/  IMAD.MOV.U32 R15, RZ, RZ, c[0x0][0x388] ;  /* 0x0000e200ff0f7624 */ /* 0x000fe200078e00ff */
[----:B------:R-:W-:-:S02]  /*124a0*/  ISETP.NE.AND.EX P2, PT, RZ, c[0x0][0x504], PT, P2 ;  /* 0x00014100ff007a0c */ /* 0x000fc40003f45320 */
[----:B-1----:R-:W-:Y:S02]  /*124b0*/  F2FP.PACK_AB R4, R189, R188 ;  /* 0x000000bcbd04723e */ /* 0x002fe400000000ff */
[----:B---3--:R-:W-:-:S03]  /*124c0*/  F2FP.PACK_AB R3, R91, R90 ;  /* 0x0000005a5b03723e */ /* 0x008fc600000000ff */
[----:B------:R1:W-:Y:S01]  /*124d0*/  STS [R6+0xc000], R4 ;  /* 0x00c0000406007388 */ /* 0x0003e20000000800 */
[----:B----4-:R-:W-:-:S03]  /*124e0*/  F2FP.PACK_AB R2, R113, R112 ;  /* 0x000000707102723e */ /* 0x010fc600000000ff */
[----:B------:R3:W-:Y:S01]  /*124f0*/  STS [R6+0xc400], R3 ;  /* 0x00c4000306007388 */ /* 0x0007e20000000800 */
[----:B------:R-:W-:-:S03]  /*12500*/  F2FP.PACK_AB R0, R87, R86 ;  /* 0x000000565700723e */ /* 0x000fc600000000ff */
[----:B------:R4:W-:Y:S04]  /*12510*/  STS [R5+0xc000], R2 ;  /* 0x00c0000205007388 */ /* 0x0009e80000000800 */
[----:B------:R4:W-:Y:S01]  /*12520*/  STS [R5+0xc400], R0 ;  /* 0x00c4000005007388 */ /* 0x0009e20000000800 */
[----:B-1----:R-:W-:Y:S01]  /*12530*/  IMAD.MOV.U32 R4, RZ, RZ, 0x4 ;  /* 0x00000004ff047424 */ /* 0x002fe200078e00ff */
[----:B---3--:R-:W-:Y:S01]  /*12540*/  F2FP.PACK_AB R3, R77, R76 ;  /* 0x0000004c4d03723e */ /* 0x008fe200000000ff */
[----:B----4-:R-:W-:-:S04]  /*12550*/  IMAD.MOV.U32 R2, RZ, RZ, RZ ;  /* 0x000000ffff027224 */ /* 0x010fc800078e00ff */
[----:B------:R1:W-:Y:S01]  /*12560*/  STS [R10+0xc000], R3 ;  /* 0x00c000030a007388 */ /* 0x0003e20000000800 */
[----:B------:R-:W-:-:S05]  /*12570*/  F2FP.PACK_AB R0, R79, R78 ;  /* 0x0000004e4f00723e */ /* 0x000fca00000000ff */
[----:B------:R3:W-:Y:S01]  /*12580*/  STS [R10+0xc400], R0 ;  /* 0x00c400000a007388 */ /* 0x0007e20000000800 */
[----:B--2---:R-:W-:-:S03]  /*12590*/  @P1 IMAD.WIDE R6, R8, R4, c[0x0][0x508] ;  /* 0x0001420008061625 */ /* 0x004fc600078e0204 */
[----:B------:R-:W-:Y:S01]  /*125a0*/  BAR.SYNC.DEFER_BLOCKING 0x1, 0x100 ;  /* 0x0044000000007b1d */ /* 0x000fe20000010000 */
[----:B------:R-:W-:-:S05]  /*125b0*/  IMAD.WIDE R4, R8, R4, c[0x0][0x500] ;  /* 0x0001400008047625 */ /* 0x000fca00078e0204 */
[----:B------:R3:W5:Y:S04]  /*125c0*/  @P1 LDG.E R15, [R6.64] ;  /* 0x00000006060f1981 */ /* 0x000768000c1e1900 */
[----:B------:R3:W5:Y:S01]  /*125d0*/  @P2 LDG.E R2, [R4.64] ;  /* 0x0000000604022981 */ /* 0x000762000c1e1900 */
[----:B------:R-:W-:-:S04]  /*125e0*/  ISETP.NE.AND P0, PT, R9, RZ, PT ;  /* 0x000000ff0900720c */ /* 0x000fc80003f05270 */
[----:B-1----:R-:W-:Y:S01]  /*125f0*/  SEL R3, R9, c[0x0][0x3d4], P0 ;  /* 0x0000f50009037a07 */ /* 0x002fe20000000000 */
[----:B------:R-:W-:Y:S05]  /*12600*/  @P1 BRA `(.L_x_465) ;  /* 0x0000004000001947 */ /* 0x000fea0003800000 */
[----:B---3--:R-:W-:Y:S05]  /*12610*/  @!P2 BRA `(.L_x_465) ;  /* 0x000000300000a947 */ /* 0x008fea0003800000 */
[----:B------:R1:W2:Y:S04]  /*12620*/  LDG.E R0, [R4.64] ;  /* 0x0000000604007981 */ /* 0x0002a8000c1e1900 */
[----:B-1----:R-:W2:Y:S02]  /*12630*/  LDG.E R4, [R4.64+0x4] ;  /* 0x0000040604047981 */ /* 0x002ea4000c1e1900 */
[----:B--2--5:R-:W-:Y:S02]  /*12640*/  IADD3 R15, -R0, R4, RZ ;  /* 0x00000004000f7210 */ /* 0x024fe40007ffe1ff */
.L_x_465:
[----:B---3--:R-:W2:Y:S04]  /*12650*/  LDL R4, [R1+0x80] ;  /* 0x0000800001047983 */ /* 0x008ea80000100800 */
[----:B------:R-:W2:Y:S04]  /*12660*/  LDL R114, [R1+0x68] ;  /* 0x0000680001727983 */ /* 0x000ea80000100800 */
[----:B------:R-:W3:Y:S01]  /*12670*/  LDL R23, [R1+0x84] ;  /* 0x0000840001177983 */ /* 0x000ee20000100800 */
[----:B------:R-:W-:Y:S01]  /*12680*/  IMAD.MOV.U32 R0, RZ, RZ, 0x368 ;  /* 0x00000368ff007424 */ /* 0x000fe200078e00ff */
[----:B------:R-:W-:-:S02]  /*12690*/  ISETP.GT.AND P2, PT, R3, 0x1, PT ;  /* 0x000000010300780c */ /* 0x000fc40003f44270 */
[----:B------:R-:W4:Y:S02]  /*126a0*/  LDL R13, [R1+0x78] ;  /* 0x00007800010d7983 */ /* 0x000f240000100800 */
[----:B------:R-:W-:-:S04]  /*126b0*/  SEL R0, R0, 0x328, P2 ;  /* 0x0000032800007807 */ /* 0x000fc80001000000 */
[----:B------:R1:W2:Y:S08]  /*126c0*/  LDC.64 R6, c[0x0][R0+0x170] ;  /* 0x00005c0000067b82 */ /* 0x0002b00000000a00 */
[----:B------:R1:W3:Y:S01]  /*126d0*/  LDC.64 R16, c[0x0][R0+0x168] ;  /* 0x00005a0000107b82 */ /* 0x0002e20000000a00 */
[----:B------:R-:W-:-:S04]  /*126e0*/  ISETP.NE.U32.AND P0, PT, RZ, c[0x0][0x500], PT ;  /* 0x00014000ff007a0c */ /* 0x000fc80003f05070 */
[----:B------:R-:W-:-:S03]  /*126f0*/  ISETP.NE.AND.EX P0, PT, RZ, c[0x0][0x504], PT, P0 ;  /* 0x00014100ff007a0c */ /* 0x000fc60003f05300 */
[----:B------:R1:W2:Y:S01]  /*12700*/  LDC.64 R18, c[0x0][R0+0x178] ;  /* 0x00005e0000127b82 */ /* 0x0002a20000000a00 */
[----:B------:R-:W-:-:S07]  /*12710*/  SHF.R.S32.HI R3, RZ, 0x1f, R8 ;  /* 0x0000001fff037819 */ /* 0x000fce0000011408 */
[----:B------:R1:W2:Y:S02]  /*12720*/  LDC.64 R20, c[0x0][R0+0x160] ;  /* 0x0000580000147b82 */ /* 0x0002a40000000a00 */
[----:B-1----:R-:W-:-:S05]  /*12730*/  IMAD.MOV.U32 R0, RZ, RZ, c[0x0][0x4e8] ;  /* 0x00013a00ff007624 */ /* 0x002fca00078e00ff */
[----:B------:R-:W-:Y:S02]  /*12740*/  ISETP.NE.AND P3, PT, R0, 0x1, PT ;  /* 0x000000010000780c */ /* 0x000fe40003f65270 */
[----:B------:R-:W-:Y:S01]  /*12750*/  SEL R0, R8, RZ, !P0 ;  /* 0x000000ff08007207 */ /* 0x000fe20004000000 */
[----:B--2---:R-:W-:Y:S01]  /*12760*/  IMAD.IADD R9, R4, 0x1, R114 ;  /* 0x0000000104097824 */ /* 0x004fe200078e0272 */
[----:B------:R-:W-:-:S03]  /*12770*/  SEL R4, R3, RZ, !P0 ;  /* 0x000000ff03047207 */ /* 0x000fc60004000000 */
[----:B------:R-:W-:-:S04]  /*12780*/  IMAD R3, R7, R0, RZ ;  /* 0x0000000007037224 */ /* 0x000fc800078e02ff */
[C---:B------:R-:W-:Y:S02]  /*12790*/  IMAD R12, R6.reuse, R4, R3 ;  /* 0x00000004060c7224 */ /* 0x040fe400078e0203 */
[----:B------:R-:W-:-:S04]  /*127a0*/  IMAD.WIDE.U32 R4, R6, R0, RZ ;  /* 0x0000000006047225 */ /* 0x000fc800078e00ff */
[----:B---3--:R-:W-:Y:S02]  /*127b0*/  IMAD.WIDE.U32 R6, R16, R23, RZ ;  /* 0x0000001710067225 */ /* 0x008fe400078e00ff */
[----:B------:R-:W2:Y:S02]  /*127c0*/  LDL R16, [R1+0xac] ;  /* 0x0000ac0001107983 */ /* 0x000ea40000100800 */
[----:B------:R-:W-:-:S04]  /*127d0*/  @P3 IMAD.HI.U32 R8, R9, c[0x0][0x4ec], RZ ;  /* 0x00013b0009083a27 */ /* 0x000fc800078e00ff */
[----:B------:R-:W-:Y:S01]  /*127e0*/  IMAD.MOV.U32 R3, RZ, RZ, R9 ;  /* 0x000000ffff037224 */ /* 0x000fe200078e0009 */
[----:B------:R-:W-:Y:S01]  /*127f0*/  @P3 SHF.R.U32.HI R3, RZ, c[0x0][0x4f0], R8 ;  /* 0x00013c00ff033a19 */ /* 0x000fe20000011608 */
[----:B------:R-:W-:Y:S01]  /*12800*/  IMAD R10, R17, R23, RZ ;  /* 0x00000017110a7224 */ /* 0x000fe200078e02ff */
[----:B----4-:R-:W-:Y:S01]  /*12810*/  SEL R8, R13, RZ, P2 ;  /* 0x000000ff0d087207 */ /* 0x010fe20001000000 */
[----:B------:R-:W-:Y:S01]  /*12820*/  IMAD.IADD R13, R5, 0x1, R12 ;  /* 0x00000001050d7824 */ /* 0x000fe200078e020c */
[----:B-----5:R-:W-:Y:S01]  /*12830*/  IADD3 R14, P1, P0, R4, R6, R2 ;  /* 0x00000006040e7210 */ /* 0x020fe2000783e002 */
        /* <DEDUP_REMOVED lines=18> */
[----:B------:R-:W-:Y:S01]  /*12960*/  SHF.R.S32.HI R8, RZ, 0x1f, R26 ;  /* 0x0000001fff087819 */ /* 0x000fe2000001141a */
        /* <DEDUP_REMOVED lines=9> */
[----:B------:R2:W-:Y:S01]  /*12a00*/  SHFL.IDX PT, R4, R3, 0x1, 0x1c1f ;  /* 0x003c1f0003047f89 */ /* 0x0005e200000e0000 */
[----:B------:R-:W-:-:S03]  /*12a10*/  IMAD R12, R15, c[0x0][0x4e8], RZ ;  /* 0x00013a000f0c7a24 */ /* 0x000fc600078e02ff */
[----:B------:R-:W3:Y:S01]  /*12a20*/  SHFL.IDX PT, R5, R5, 0x1, 0x1c1f ;  /* 0x003c1f0005057f89 */ /* 0x000ee200000e0000 */
[----:B------:R-:W-:Y:S01]  /*12a30*/  LOP3.LUT P0, RZ, R8, 0x3, RZ, 0xc0, !PT ;  /* 0x0000000308ff7812 */ /* 0x000fe2000780c0ff */
[----:B--2---:R-:W-:-:S05]  /*12a40*/  IMAD.IADD R3, R16, 0x1, R114 ;  /* 0x0000000110037824 */ /* 0x004fca00078e0272 */
        /* <DEDUP_REMOVED lines=9> */
[----:B------:R-:W2:Y:S01]  /*12ae0*/  LDL R13, [R1+0x18] ;  /* 0x00001800010d7983 */ /* 0x000ea20000100800 */
[----:B------:R-:W-:Y:S01]  /*12af0*/  SHF.R.S32.HI R35, RZ, 0x1f, R26 ;  /* 0x0000001fff237819 */ /* 0x000fe2000001141a */
[----:B------:R-:W-:Y:S01]  /*12b00*/  IMAD R10, R10, c[0x0][0x3a0], RZ ;  /* 0x0000e8000a0a7a24 */ /* 0x000fe200078e02ff */
[----:B-1----:R-:W-:Y:S01]  /*12b10*/  SHF.R.S32.HI R7, RZ, 0x1f, R0 ;  /* 0x0000001fff077819 */ /* 0x002fe20000011400 */
[----:B------:R-:W-:Y:S01]  /*12b20*/  IMAD.WIDE.U32 R4, R2, c[0x0][0x3a0], RZ ;  /* 0x0000e80002047a25 */ /* 0x000fe200078e00ff */
[----:B------:R-:W-:-:S03]  /*12b30*/  LEA.HI R35, R35, R26, RZ, 0x3 ;  /* 0x0000001a23237211 */ /* 0x000fc600078f18ff */
[----:B------:R-:W-:Y:S01]  /*12b40*/  IMAD R2, R2, c[0x0][0x3a4], R10 ;  /* 0x0000e90002027a24 */ /* 0x000fe200078e020a */
[----:B------:R-:W-:-:S04]  /*12b50*/  SHF.R.S32.HI R35, RZ, 0x3, R35 ;  /* 0x00000003ff237819 */ /* 0x000fc80000011423 */
[----:B------:R-:W-:Y:S02]  /*12b60*/  LEA R6, R25, R35, 0x5 ;  /* 0x0000002319067211 */ /* 0x000fe400078e28ff */
[----:B------:R-:W-:Y:S02]  /*12b70*/  IADD3 R3, R5, R2, RZ ;  /* 0x0000000205037210 */ /* 0x000fe40007ffe0ff */
[----:B------:R-:W-:Y:S02]  /*12b80*/  MOV R2, R4 ;  /* 0x0000000400027202 */ /* 0x000fe40000000f00 */
[----:B------:R-:W-:-:S03]  /*12b90*/  IADD3 R6, R114, R6, RZ ;  /* 0x0000000672067210 */ /* 0x000fc60007ffe0ff */
[----:B------:R-:W-:Y:S01]  /*12ba0*/  IMAD.WIDE.U32 R4, R23, c[0x0][0x3e8], R2 ;  /* 0x0000fa0017047a25 */ /* 0x000fe200078e0002 */
[----:B------:R-:W-:-:S03]  /*12bb0*/  MOV R2, R6 ;  /* 0x0000000600027202 */ /* 0x000fc60000000f00 */
[----:B------:R-:W-:Y:S02]  /*12bc0*/  IMAD R3, R7, c[0x0][0x3f0], RZ ;  /* 0x0000fc0007037a24 */ /* 0x000fe400078e02ff */
[----:B------:R-:W-:-:S04]  /*12bd0*/  @P3 IMAD.HI.U32 R7, R6, c[0x0][0x4ec], RZ ;  /* 0x00013b0006073a27 */ /* 0x000fc800078e00ff */
[----:B------:R-:W-:Y:S01]  /*12be0*/  IMAD R5, R23, c[0x0][0x3ec], R5 ;  /* 0x0000fb0017057a24 */ /* 0x000fe200078e0205 */
[----:B------:R-:W-:Y:S01]  /*12bf0*/  @P3 SHF.R.U32.HI R2, RZ, c[0x0][0x4f0], R7 ;  /* 0x00013c00ff023a19 */ /* 0x000fe20000011607 */
[C---:B------:R-:W-:Y:S02]  /*12c00*/  IMAD R8, R0.reuse, c[0x0][0x3f4], R3 ;  /* 0x0000fd0000087a24 */ /* 0x040fe400078e0203 */
[----:B------:R-:W-:Y:S01]  /*12c10*/  IMAD.WIDE.U32 R4, R0, c[0x0][0x3f0], R4 ;  /* 0x0000fc0000047a25 */ /* 0x000fe200078e0004 */
[----:B------:R-:W-:Y:S02]  /*12c20*/  SHF.R.S32.HI R3, RZ, 0x1f, R2 ;  /* 0x0000001fff037819 */ /* 0x000fe40000011402 */
[----:B------:R-:W-:Y:S02]  /*12c30*/  IADD3 R0, -R2, RZ, RZ ;  /* 0x000000ff02007210 */ /* 0x000fe40007ffe1ff */
[----:B------:R-:W-:Y:S01]  /*12c40*/  IADD3 R5, R5, R8, RZ ;  /* 0x0000000805057210 */ /* 0x000fe20007ffe0ff */
[----:B------:R-:W-:-:S02]  /*12c50*/  IMAD R3, R3, c[0x0][0x3e0], RZ ;  /* 0x0000f80003037a24 */ /* 0x000fc400078e02ff */
        /* <DEDUP_REMOVED lines=11> */
[----:B--2---:R-:W1:Y:S04]  /*12d10*/  LDS.128 R28, [R13+0x80] ;  /* 0x000080000d1c7984 */ /* 0x004e680000000c00 */
[----:B------:R-:W2:Y:S04]  /*12d20*/  LDS.128 R48, [R13+0x1080] ;  /* 0x001080000d307984 */ /* 0x000ea80000000c00 */
[----:B------:R-:W3:Y:S04]  /*12d30*/  LDS.128 R64, [R13+0x2080] ;  /* 0x002080000d407984 */ /* 0x000ee80000000c00 */
[----:B------:R-:W4:Y:S04]  /*12d40*/  LDS.128 R76, [R13+0x3080] ;  /* 0x003080000d4c7984 */ /* 0x000f280000000c00 */
[----:B------:R-:W1:Y:S04]  /*12d50*/  LDS.128 R24, [R13+0x4080] ;  /* 0x004080000d187984 */ /* 0x000e680000000c00 */
        /* <DEDUP_REMOVED lines=10> */
[----:B------:R5:W1:Y:S02]  /*12e00*/  LDS.128 R80, [R13+0xf080] ;  /* 0x00f080000d507984 */ /* 0x000a640000000c00 */
[----:B-----5:R-:W-:Y:S01]  /*12e10*/  IADD3 R13, R35, R114, RZ ;  /* 0x00000072230d7210 */ /* 0x020fe20007ffe0ff */
[----:B------:R-:W-:Y:S05]  /*12e20*/  BRA.DIV ~URZ, `(.L_x_467) ;  /* 0x000041c27f007947 */ /* 0x000fea000b800000 */
[----:B--234-:R2:W3:Y:S02]  /*12e30*/  SHFL.IDX PT, R10, R14, RZ, 0x181f ;  /* 0x00181fff0e0a7589 */ /* 0x01c4e400000e0000 */
.L_x_528:
[----:B------:R-:W-:Y:S05]  /*12e40*/  BRA.DIV ~URZ, `(.L_x_468) ;  /* 0x000042127f007947 */ /* 0x000fea000b800000 */
[----:B------:R4:W2:Y:S02]  /*12e50*/  SHFL.IDX PT, R0, R15, RZ, 0x181f ;  /* 0x00181fff0f007589 */ /* 0x0008a400000e0000 */
.L_x_529:
[----:B------:R-:W-:Y:S01]  /*12e60*/  ISETP.GE.AND P0, PT, R13, R12, PT ;  /* 0x0000000c0d00720c */ /* 0x000fe20003f06270 */
[----:B------:R-:W-:Y:S01]  /*12e70*/  BSSY B0, `(.L_x_469) ;  /* 0x0000016000007945 */ /* 0x000fe20003800000 */
[----:B------:R-:W-:-:S02]  /*12e80*/  SHF.R.S32.HI R86, RZ, 0x1f, R32 ;  /* 0x0000001fff567819 */ /* 0x000fc40000011420 */
[----:B------:R-:W-:Y:S02]  /*12e90*/  SHF.R.S32.HI R85, RZ, 0x1f, R11 ;  /* 0x0000001fff557819 */ /* 0x000fe4000001140b */
[----:B------:R-:W-:Y:S02]  /*12ea0*/  SHF.R.S32.HI R84, RZ, 0x1f, R34 ;  /* 0x0000001fff547819 */ /* 0x000fe40000011422 */
[----:B------:R-:W-:-:S05]  /*12eb0*/  SHF.R.S32.HI R35, RZ, 0x1f, R33 ;  /* 0x0000001fff237819 */ /* 0x000fca0000011421 */
        /* <DEDUP_REMOVED lines=11> */
[----:B-1----:R1:W-:Y:S01]  /*12f70*/  @!P3 ST.E.128 [R8.64], R28 ;  /* 0x0000001c0800b985 */ /* 0x0023e2000c101d06 */
[----:B------:R-:W-:-:S02]  /*12f80*/  @!P1 LEA.HI.X R5, R33, R10, R35, 0x1, P5 ;  /* 0x0000000a21059211 */ /* 0x000fc400028f0c23 */
[----:B------:R-:W-:Y:S01]  /*12f90*/  @!P0 LEA.HI.X R3, R32, R10, R86, 0x1, P4 ;  /* 0x0000000a20038211 */ /* 0x000fe200020f0c56 */
[----:B------:R1:W-:Y:S04]  /*12fa0*/  @!P2 ST.E.128 [R6.64], R24 ;  /* 0x000000180600a985 */ /* 0x0003e8000c101d06 */
[----:B------:R1:W-:Y:S04]  /*12fb0*/  @!P1 ST.E.128 [R4.64], R20 ;  /* 0x0000001404009985 */ /* 0x0003e8000c101d06 */
[----:B------:R1:W-:Y:S02]  /*12fc0*/  @!P0 ST.E.128 [R2.64], R16 ;  /* 0x0000001002008985 */ /* 0x0003e4000c101d06 */
.L_x_470:
[----:B------:R-:W-:Y:S05]  /*12fd0*/  BSYNC B0 ;  /* 0x0000000000007941 */ /* 0x000fea0003800000 */
.L_x_469:
[----:B------:R-:W-:Y:S05]  /*12fe0*/  BRA.DIV ~URZ, `(.L_x_471) ;  /* 0x000040d27f007947 */ /* 0x000fea000b800000 */
[----:B---3--:R3:W4:Y:S04]  /*12ff0*/  SHFL.IDX PT, R10, R14, 0x1, 0x181f ;  /* 0x00381f000e0a7f89 */ /* 0x00872800000e0000 */
[----:B--2---:R3:W2:Y:S02]  /*13000*/  SHFL.IDX PT, R0, R15, 0x1, 0x181f ;  /* 0x00381f000f007f89 */ /* 0x0046a400000e0000 */
.L_x_530:
[----:B-1----:R-:W-:Y:S01]  /*13010*/  IADD3 R2, R13, 0x20, RZ ;  /* 0x000000200d027810 */ /* 0x002fe20007ffe0ff */
        /* <DEDUP_REMOVED lines=16> */
[----:B------:R1:W-:Y:S04]  /*13120*/  @!P2 ST.E.128 [R6.64], R44 ;  /* 0x0000002c0600a985 */ /* 0x0003e8000c101d06 */
[----:B------:R1:W-:Y:S04]  /*13130*/  @!P1 ST.E.128 [R4.64], R40 ;  /* 0x0000002804009985 */ /* 0x0003e8000c101d06 */
[----:B------:R1:W-:Y:S02]  /*13140*/  @!P0 ST.E.128 [R2.64], R36 ;  /* 0x0000002402008985 */ /* 0x0003e4000c101d06 */
.L_x_473:
[----:B------:R-:W-:Y:S05]  /*13150*/  BSYNC B0 ;  /* 0x0000000000007941 */ /* 0x000fea0003800000 */
.L_x_472:
[----:B------:R-:W-:Y:S05]  /*13160*/  BRA.DIV ~URZ, `(.L_x_474) ;  /* 0x000040127f007947 */ /* 0x000fea000b800000 */
[----:B----4-:R4:W1:Y:S02]  /*13170*/  SHFL.IDX PT, R10, R14, 0x2, 0x181f ;  /* 0x00581f000e0a7f89 */ /* 0x01086400000e0000 */
.L_x_531:
[----:B------:R-:W-:Y:S05]  /*13180*/  BRA.DIV ~URZ, `(.L_x_475) ;  /* 0x000040627f007947 */ /* 0x000fea000b800000 */
[----:B--2---:R2:W3:Y:S02]  /*13190*/  SHFL.IDX PT, R0, R15, 0x2, 0x181f ;  /* 0x00581f000f007f89 */ /* 0x0044e400000e0000 */
.L_x_532:
        /* <DEDUP_REMOVED lines=8> */
[-C--:B---3--:R-:W-:Y:S02]  /*13220*/  @!P3 LEA R8, P4, R11, R0.reuse, 0x1 ;  /* 0x000000000b08b211 */ /* 0x088fe400078808ff */
[-C--:B------:R-:W-:Y:S02]  /*13230*/  @!P2 LEA R6, P6, R34, R0.reuse, 0x1 ;  /* 0x000000002206a211 */ /* 0x080fe400078c08ff */
[----:B------:R-:W-:Y:S02]  /*13240*/  @!P1 LEA R4, P5, R33, R0, 0x1 ;  /* 0x0000000021049211 */ /* 0x000fe400078a08ff */
[----:B------:R-:W-:Y:S02]  /*13250*/  @!P3 LEA.HI.X R9, R11, R10, R85, 0x1, P4 ;  /* 0x0000000a0b09b211 */ /* 0x000fe400020f0c55 */
        /* <DEDUP_REMOVED lines=8> */
.L_x_477:
[----:B------:R-:W-:Y:S05]  /*132e0*/  BSYNC B0 ;  /* 0x0000000000007941 */ /* 0x000fea0003800000 */
.L_x_476:
[----:B------:R-:W-:Y:S05]  /*132f0*/  BRA.DIV ~URZ, `(.L_x_478) ;  /* 0x00003f527f007947 */ /* 0x000fea000b800000 */
[----:B-1----:R1:W2:Y:S04]  /*13300*/  SHFL.IDX PT, R8, R14, 0x3, 0x181f ;  /* 0x00781f000e087f89 */ /* 0x0022a800000e0000 */
[----:B---3--:R1:W3:Y:S02]  /*13310*/  SHFL.IDX PT, R0, R15, 0x3, 0x181f ;  /* 0x00781f000f007f89 */ /* 0x0082e400000e0000 */
.L_x_533:
[----:B------:R-:W-:-:S04]  /*13320*/  IADD3 R2, R13, 0x60, RZ ;  /* 0x000000600d027810 */ /* 0x000fc80007ffe0ff */
[----:B------:R-:W-:-:S13]  /*13330*/  ISETP.GE.AND P0, PT, R2, R12, PT ;  /* 0x0000000c0200720c */ /* 0x000fda0003f06270 */
[----:B------:R-:W-:Y:S05]  /*13340*/  @P0 BRA `(.L_x_479) ;  /* 0x0000265000000947 */ /* 0x000fea0003800000 */
[----:B------:R-:W-:Y:S02]  /*13350*/  ISETP.GE.AND P2, PT, R11, c[0x0][0x3c8], PT ;  /* 0x0000f2000b007a0c */ /* 0x000fe40003f46270 */
[----:B------:R-:W-:Y:S02]  /*13360*/  ISETP.GE.AND P1, PT, R34, c[0x0][0x3c8], PT ;  /* 0x0000f20022007a0c */ /* 0x000fe40003f26270 */
[----:B------:R-:W-:-:S09]  /*13370*/  ISETP.GE.AND P0, PT, R33, c[0x0][0x3c8], PT ;  /* 0x0000f20021007a0c */ /* 0x000fd20003f06270 */
[-C--:B---3--:R-:W-:Y:S02]  /*13380*/  @!P2 LEA R6, P5, R11, R0.reuse, 0x1 ;  /* 0x000000000b06a211 */ /* 0x088fe400078a08ff */
[CC--:B------:R-:W-:Y:S02]  /*13390*/  @!P1 LEA R4, P4, R34.reuse, R0.reuse, 0x1 ;  /* 0x0000000022049211 */ /* 0x0c0fe400078808ff */
[----:B------:R-:W-:Y:S02]  /*133a0*/  @!P0 LEA R2, P3, R33, R0, 0x1 ;  /* 0x0000000021028211 */ /* 0x000fe400078608ff */
[-C--:B--2---:R-:W-:Y:S02]  /*133b0*/  @!P2 LEA.HI.X R7, R11, R8.reuse, R85, 0x1, P5 ;  /* 0x000000080b07a211 */ /* 0x084fe400028f0c55 */
[-C--:B------:R-:W-:Y:S02]  /*133c0*/  @!P1 LEA.HI.X R5, R34, R8.reuse, R84, 0x1, P4 ;  /* 0x0000000822059211 */ /* 0x080fe400020f0c54 */
[----:B------:R-:W-:Y:S01]  /*133d0*/  @!P0 LEA.HI.X R3, R33, R8, R35, 0x1, P3 ;  /* 0x0000000821038211 */ /* 0x000fe200018f0c23 */
[----:B------:R2:W-:Y:S04]  /*133e0*/  @!P2 ST.E.128 [R6.64], R76 ;  /* 0x0000004c0600a985 */ /* 0x0005e8000c101d06 */
[----:B------:R2:W-:Y:S04]  /*133f0*/  @!P1 ST.E.128 [R4.64], R72 ;  /* 0x0000004804009985 */ /* 0x0005e8000c101d06 */
[----:B------:R2:W-:Y:S01]  /*13400*/  @!P0 ST.E.128 [R2.64], R68 ;  /* 0x0000004402008985 */ /* 0x0005e2000c101d06 */
[----:B------:R-:W-:-:S13]  /*13410*/  ISETP.GE.AND P0, PT, R32, c[0x0][0x3c8], PT ;  /* 0x0000f20020007a0c */ /* 0x000fda0003f06270 */
[----:B------:R-:W-:Y:S05]  /*13420*/  @P0 BRA `(.L_x_479) ;  /* 0x0000257000000947 */ /* 0x000fea0003800000 */
[----:B--2---:R-:W-:-:S04]  /*13430*/  LEA R2, P0, R32, R0, 0x1 ;  /* 0x0000000020027211 */ /* 0x004fc800078008ff */
[----:B------:R-:W-:-:S05]  /*13440*/  LEA.HI.X R3, R32, R8, R86, 0x1, P0 ;  /* 0x0000000820037211 */ /* 0x000fca00000f0c56 */
[----:B------:R2:W-:Y:S01]  /*13450*/  ST.E.128 [R2.64], R80 ;  /* 0x0000005002007985 */ /* 0x0005e2000c101d06 */
[----:B------:R-:W-:Y:S05]  /*13460*/  BRA `(.L_x_479) ;  /* 0x0000253000007947 */ /* 0x000fea0003800000 */
.L_x_466:
[----:B-1----:R-:W2:Y:S04]  /*13470*/  LDL.LU R7, [R1+0x84] ;  /* 0x0000840001077983 */ /* 0x002ea80000300800 */
[----:B------:R-:W3:Y:S01]  /*13480*/  LDL.LU R6, [R1+0x78] ;  /* 0x0000780001067983 */ /* 0x000ee20000300800 */
[----:B------:R-:W-:Y:S02]  /*13490*/  IMAD R10, R10, c[0x0][0x408], RZ ;  /* 0x000102000a0a7a24 */ /* 0x000fe400078e02ff */
[----:B------:R-:W-:-:S04]  /*134a0*/  IMAD.WIDE.U32 R4, R2, c[0x0][0x408], RZ ;  /* 0x0001020002047a25 */ /* 0x000fc800078e00ff */
[----:B------:R-:W-:-:S05]  /*134b0*/  IMAD R2, R2, c[0x0][0x40c], R10 ;  /* 0x0001030002027a24 */ /* 0x000fca00078e020a */
[----:B------:R-:W-:Y:S02]  /*134c0*/  IADD3 R3, R5, R2, RZ ;  /* 0x0000000205037210 */ /* 0x000fe40007ffe0ff */
[----:B------:R-:W-:Y:S02]  /*134d0*/  MOV R2, R4 ;  /* 0x0000000400027202 */ /* 0x000fe40000000f00 */
[----:B------:R-:W-:-:S05]  /*134e0*/  SHF.R.S32.HI R5, RZ, 0x1f, R0 ;  /* 0x0000001fff057819 */ /* 0x000fca0000011400 */
[----:B------:R-:W-:Y:S02]  /*134f0*/  IMAD R4, R5, c[0x0][0x440], RZ ;  /* 0x0001100005047a24 */ /* 0x000fe400078e02ff */
[----:B------:R-:W-:-:S04]  /*13500*/  @P3 IMAD.HI.U32 R5, R9, c[0x0][0x4ec], RZ ;  /* 0x00013b0009053a27 */ /* 0x000fc800078e00ff */
[----:B------:R-:W-:Y:S02]  /*13510*/  IMAD R4, R0, c[0x0][0x444], R4 ;  /* 0x0001110000047a24 */ /* 0x000fe400078e0204 */
[----:B--2---:R-:W-:-:S04]  /*13520*/  IMAD.WIDE.U32 R2, R7, c[0x0][0x438], R2 ;  /* 0x00010e0007027a25 */ /* 0x004fc800078e0002 */
[----:B------:R-:W-:-:S04]  /*13530*/  IMAD R3, R7, c[0x0][0x43c], R3 ;  /* 0x00010f0007037a24 */ /* 0x000fc800078e0203 */
[----:B------:R-:W-:Y:S01]  /*13540*/  IMAD.WIDE.U32 R2, R0, c[0x0][0x440], R2 ;  /* 0x0001100000027a25 */ /* 0x000fe200078e0002 */
[----:B------:R-:W-:Y:S02]  /*13550*/  MOV R0, R9 ;  /* 0x0000000900007202 */ /* 0x000fe40000000f00 */
[----:B------:R-:W-:Y:S02]  /*13560*/  @P3 SHF.R.U32.HI R0, RZ, c[0x0][0x4f0], R5 ;  /* 0x00013c00ff003a19 */ /* 0x000fe40000011605 */
        /* <DEDUP_REMOVED lines=19> */
.L_x_534:
[----:B------:R-:W-:Y:S05]  /*136a0*/  BRA.DIV ~URZ, `(.L_x_481) ;  /* 0x00003cd27f007947 */ /* 0x000fea000b800000 */
[----:B------:R3:W4:Y:S02]  /*136b0*/  SHFL.IDX PT, R0, R14, RZ, 0x1c1f ;  /* 0x001c1fff0e007589 */ /* 0x00072400000e0000 */
.L_x_535:
        /* <DEDUP_REMOVED lines=69> */
[----:B------:R-:W-:-:S05]  /*13b10*/  ISETP.GE.AND P6, PT, R41, c[0x0][0x3c8], PT ;  /* 0x0000f20029007a0c */ /* 0x000fca0003fc6270 */
[----:B----4-:R-:W-:Y:S02]  /*13b20*/  @!P1 IMAD.MOV.U32 R6, RZ, RZ, R0 ;  /* 0x000000ffff069224 */ /* 0x010fe400078e0000 */
[----:B--2---:R-:W-:Y:S01]  /*13b30*/  @!P1 IMAD.MOV.U32 R7, RZ, RZ, R4 ;  /* 0x000000ffff079224 */ /* 0x004fe200078e0004 */
[----:B------:R-:W-:-:S03]  /*13b40*/  @!P0 LEA R2, P2, R13, R0, 0x2 ;  /* 0x000000000d028211 */ /* 0x000fc600078410ff */
[----:B------:R-:W-:Y:S01]  /*13b50*/  @!P1 IMAD.WIDE R6, R5, 0x4, R6 ;  /* 0x0000000405069825 */ /* 0x000fe200078e0206 */
[----:B------:R-:W-:Y:S02]  /*13b60*/  @!P0 LEA.HI.X R3, R13, R4, R15, 0x2, P2 ;  /* 0x000000040d038211 */ /* 0x000fe400010f140f */
[----:B------:R-:W-:Y:S02]  /*13b70*/  ISETP.GE.AND P2, PT, R18, c[0x0][0x3c8], PT ;  /* 0x0000f20012007a0c */ /* 0x000fe40003f46270 */
[----:B------:R2:W-:Y:S01]  /*13b80*/  @!P1 ST.E.64 [R6.64], R184 ;  /* 0x000000b806009985 */ /* 0x0005e2000c101b06 */
[----:B------:R-:W-:-:S03]  /*13b90*/  ISETP.GE.AND P1, PT, R19, c[0x0][0x3c8], PT ;  /* 0x0000f20013007a0c */ /* 0x000fc60003f26270 */
[----:B------:R4:W-:Y:S01]  /*13ba0*/  @!P0 ST.E.64 [R2.64], R152 ;  /* 0x0000009802008985 */ /* 0x0009e2000c101b06 */
[CC--:B--2---:R-:W-:Y:S02]  /*13bb0*/  @!P3 LEA R6, P5, R17.reuse, R0.reuse, 0x2 ;  /* 0x000000001106b211 */ /* 0x0c4fe400078a10ff */
[C---:B----4-:R-:W-:Y:S02]  /*13bc0*/  @!P4 LEA R2, P0, R16.reuse, R0, 0x2 ;  /* 0x000000001002c211 */ /* 0x050fe400078010ff */
[-C--:B------:R-:W-:Y:S02]  /*13bd0*/  @!P3 LEA.HI.X R7, R17, R4.reuse, R47, 0x2, P5 ;  /* 0x000000041107b211 */ /* 0x080fe400028f142f */
[----:B------:R-:W-:-:S03]  /*13be0*/  @!P4 LEA.HI.X R3, R16, R4, R46, 0x2, P0 ;  /* 0x000000041003c211 */ /* 0x000fc600000f142e */
[----:B------:R2:W-:Y:S01]  /*13bf0*/  @!P3 ST.E.64 [R6.64], R148 ;  /* 0x000000940600b985 */ /* 0x0005e2000c101b06 */
[----:B------:R-:W-:-:S03]  /*13c00*/  ISETP.GE.AND P3, PT, R20, c[0x0][0x3c8], PT ;  /* 0x0000f20014007a0c */ /* 0x000fc60003f66270 */
[----:B------:R4:W-:Y:S01]  /*13c10*/  @!P4 ST.E.64 [R2.64], R144 ;  /* 0x000000900200c985 */ /* 0x0009e2000c101b06 */
[----:B------:R-:W-:Y:S02]  /*13c20*/  ISETP.GE.AND P4, PT, R21, c[0x0][0x3c8], PT ;  /* 0x0000f20015007a0c */ /* 0x000fe40003f86270 */
        /* <DEDUP_REMOVED lines=75> */
[----:B------:R-:W-:Y:S02]  /*140e0*/  @!P4 LEA.HI.X R3, R37, R4, R67, 0x2, P0 ;  /* 0x000000042503c211 */ /* 0x000fe400000f1443 */
[----:B------:R-:W-:Y:S01]  /*140f0*/  @!P2 LEA R8, P0, R38, R0, 0x2 ;  /* 0x000000002608a211 */ /* 0x000fe200078010ff */
[----:B------:R2:W-:Y:S01]  /*14100*/  @!P3 ST.E.64 [R6.64], R92 ;  /* 0x0000005c0600b985 */ /* 0x0005e2000c101b06 */
[----:B------:R-:W-:-:S02]  /*14110*/  ISETP.GE.AND P5, PT, R40, c[0x0][0x3c8], PT ;  /* 0x0000f20028007a0c */ /* 0x000fc40003fa6270 */
[----:B------:R-:W-:Y:S01]  /*14120*/  @!P2 LEA.HI.X R9, R38, R4, R68, 0x2, P0 ;  /* 0x000000042609a211 */ /* 0x000fe200000f1444 */
[----:B------:R4:W-:Y:S01]  /*14130*/  @!P4 ST.E.64 [R2.64], R96 ;  /* 0x000000600200c985 */ /* 0x0009e2000c101b06 */
[----:B------:R-:W-:-:S03]  /*14140*/  ISETP.GE.AND P4, PT, R42, c[0x0][0x3c8], PT ;  /* 0x0000f2002a007a0c */ /* 0x000fc60003f86270 */
[----:B------:R-:W-:Y:S01]  /*14150*/  @!P2 ST.E.64 [R8.64], R186 ;  /* 0x000000ba0800a985 */ /* 0x000fe2000c101b06 */
[----:B------:R-:W-:Y:S02]  /*14160*/  ISETP.GE.AND P2, PT, R43, c[0x0][0x3c8], PT ;  /* 0x0000f2002b007a0c */ /* 0x000fe40003f46270 */
[-C--:B--2---:R-:W-:Y:S02]  /*14170*/  @!P6 LEA R6, P0, R41, R0.reuse, 0x2 ;  /* 0x000000002906e211 */ /* 0x084fe400078010ff */
[----:B----4-:R-:W-:Y:S02]  /*14180*/  @!P1 LEA R2, P3, R39, R0, 0x2 ;  /* 0x0000000027029211 */ /* 0x010fe400078610ff */
[-C--:B------:R-:W-:Y:S02]  /*14190*/  @!P6 LEA.HI.X R7, R41, R4.reuse, R71, 0x2, P0 ;  /* 0x000000042907e211 */ /* 0x080fe400000f1447 */
[----:B------:R-:W-:Y:S02]  /*141a0*/  @!P1 LEA.HI.X R3, R39, R4, R69, 0x2, P3 ;  /* 0x0000000427039211 */ /* 0x000fe400018f1445 */
[----:B------:R-:W-:-:S03]  /*141b0*/  ISETP.GE.AND P0, PT, R45, c[0x0][0x3c8], PT ;  /* 0x0000f2002d007a0c */ /* 0x000fc60003f06270 */
        /* <DEDUP_REMOVED lines=18> */
.L_x_483:
[----:B------:R-:W-:Y:S05]  /*142e0*/  BSYNC B0 ;  /* 0x0000000000007941 */ /* 0x000fea0003800000 */
.L_x_482:
[----:B------:R-:W-:Y:S05]  /*142f0*/  BRA.DIV ~URZ, `(.L_x_484) ;  /* 0x000030e27f007947 */ /* 0x000fea000b800000 */
[----:B--2---:R2:W1:Y:S04]  /*14300*/  SHFL.IDX PT, R4, R12, 0x1, 0x1c1f ;  /* 0x003c1f000c047f89 */ /* 0x00446800000e0000 */
[----:B----4-:R2:W4:Y:S02]  /*14310*/  SHFL.IDX PT, R0, R14, 0x1, 0x1c1f ;  /* 0x003c1f000e007f89 */ /* 0x01052400000e0000 */
.L_x_536:
        /* <DEDUP_REMOVED lines=136> */
.L_x_464:
[----:B------:R-:W3:Y:S04]  /*14ba0*/  LDL.LU R0, [R1+0x74] ;  /* 0x0000740001007983 */ /* 0x000ee80000300800 */
[----:B------:R-:W4:Y:S01]  /*14bb0*/  LDL R7, [R1+0x7c] ;  /* 0x00007c0001077983 */ /* 0x000f220000100800 */
[----:B------:R-:W-:Y:S01]  /*14bc0*/  ISETP.NE.U32.AND P0, PT, RZ, c[0x0][0x508], PT ;  /* 0x00014200ff007a0c */ /* 0x000fe20003f05070 */
[----:B------:R-:W-:Y:S01]  /*14bd0*/  IMAD.MOV.U32 R4, RZ, RZ, 0x4 ;  /* 0x00000004ff047424 */ /* 0x000fe200078e00ff */
[----:B------:R-:W-:Y:S01]  /*14be0*/  ISETP.NE.U32.AND P2, PT, RZ, c[0x0][0x500], PT ;  /* 0x00014000ff007a0c */ /* 0x000fe20003f45070 */
[----:B------:R-:W-:Y:S01]  /*14bf0*/  IMAD.MOV.U32 R20, RZ, RZ, c[0x0][0x388] ;  /* 0x0000e200ff147624 */ /* 0x000fe200078e00ff */
[----:B------:R-:W-:Y:S01]  /*14c00*/  ISETP.NE.AND.EX P0, PT, RZ, c[0x0][0x50c], PT, P0 ;  /* 0x00014300ff007a0c */ /* 0x000fe20003f05300 */
[----:B--2---:R-:W-:Y:S01]  /*14c10*/  IMAD.MOV.U32 R6, RZ, RZ, RZ ;  /* 0x000000ffff067224 */ /* 0x004fe200078e00ff */
[----:B------:R-:W-:Y:S01]  /*14c20*/  ISETP.NE.AND.EX P2, PT, RZ, c[0x0][0x504], PT, P2 ;  /* 0x00014100ff007a0c */ /* 0x000fe20003f45320 */
[----:B----4-:R-:W-:-:S10]  /*14c30*/  IMAD.WIDE R2, R7, R4, c[0x0][0x500] ;  /* 0x0001400007027625 */ /* 0x010fd400078e0204 */
[----:B------:R-:W-:Y:S02]  /*14c40*/  @P0 IMAD.WIDE R4, R7, R4, c[0x0][0x508] ;  /* 0x0001420007040625 */ /* 0x000fe400078e0204 */
[----:B------:R2:W5:Y:S04]  /*14c50*/  @P2 LDG.E R6, [R2.64] ;  /* 0x0000000602062981 */ /* 0x000568000c1e1900 */
[----:B------:R2:W5:Y:S01]  /*14c60*/  @P0 LDG.E R20, [R4.64] ;  /* 0x0000000604140981 */ /* 0x000562000c1e1900 */
[----:B---3--:R-:W-:-:S04]  /*14c70*/  ISETP.NE.AND P1, PT, R0, RZ, PT ;  /* 0x000000ff0000720c */ /* 0x008fc80003f25270 */
[----:B------:R-:W-:Y:S01]  /*14c80*/  SEL R19, R0, c[0x0][0x3d4], P1 ;  /* 0x0000f50000137a07 */ /* 0x000fe20000800000 */
[----:B------:R-:W-:Y:S05]  /*14c90*/  @P0 BRA `(.L_x_485) ;  /* 0x0000004000000947 */ /* 0x000fea0003800000 */
[----:B------:R-:W-:Y:S05]  /*14ca0*/  @!P2 BRA `(.L_x_485) ;  /* 0x000000300000a947 */ /* 0x000fea0003800000 */
[----:B------:R3:W4:Y:S04]  /*14cb0*/  LDG.E R0, [R2.64] ;  /* 0x0000000602007981 */ /* 0x000728000c1e1900 */
[----:B--23--:R-:W4:Y:S02]  /*14cc0*/  LDG.E R2, [R2.64+0x4] ;  /* 0x0000040602027981 */ /* 0x00cf24000c1e1900 */
[----:B----45:R-:W-:Y:S02]  /*14cd0*/  IADD3 R20, -R0, R2, RZ ;  /* 0x0000000200147210 */ /* 0x030fe40007ffe1ff */
.L_x_485:
[----:B--2---:R-:W2:Y:S01]  /*14ce0*/  S2R R3, SR_TID.X ;  /* 0x0000000000037919 */ /* 0x004ea20000002100 */
[----:B------:R-:W-:Y:S01]  /*14cf0*/  SHF.R.S32.HI R0, RZ, 0x1f, R7 ;  /* 0x0000001fff007819 */ /* 0x000fe20000011407 */
[----:B------:R-:W-:Y:S01]  /*14d00*/  BSSY B0, `(.L_x_486) ;  /* 0x0000038000007945 */ /* 0x000fe20003800000 */
[----:B-----5:R-:W-:-:S02]  /*14d10*/  SHF.R.S32.HI R18, RZ, 0x1f, R6 ;  /* 0x0000001fff127819 */ /* 0x020fc40000011406 */
[----:B------:R-:W-:Y:S02]  /*14d20*/  SEL R16, R7, RZ, !P2 ;  /* 0x000000ff07107207 */ /* 0x000fe40005000000 */
[----:B------:R-:W-:Y:S02]  /*14d30*/  SEL R21, R0, RZ, !P2 ;  /* 0x000000ff00157207 */ /* 0x000fe40005000000 */
[----:B--2---:R-:W-:-:S13]  /*14d40*/  ISETP.GT.AND P0, PT, R3, 0x7f, PT ;  /* 0x0000007f0300780c */ /* 0x004fda0003f04270 */
[----:B------:R-:W-:Y:S05]  /*14d50*/  @P0 BRA `(.L_x_487) ;  /* 0x0000032000000947 */ /* 0x000fea0003800000 */
[----:B------:R-:W2:Y:S01]  /*14d60*/  LDL R2, [R1+0x68] ;  /* 0x0000680001027983 */ /* 0x000ea20000100800 */
[----:B------:R-:W-:Y:S01]  /*14d70*/  IMAD R0, R20, c[0x0][0x4e8], RZ ;  /* 0x00013a0014007a24 */ /* 0x000fe200078e02ff */
[----:B--2---:R-:W-:-:S04]  /*14d80*/  IADD3 R10, R2, R3, RZ ;  /* 0x00000003020a7210 */ /* 0x004fc80007ffe0ff */
[----:B------:R-:W-:-:S13]  /*14d90*/  ISETP.GE.AND P0, PT, R10, R0, PT ;  /* 0x000000000a00720c */ /* 0x000fda0003f06270 */
[----:B------:R-:W-:Y:S05]  /*14da0*/  @P0 BRA `(.L_x_487) ;  /* 0x000002d000000947 */ /* 0x000fea0003800000 */
[----:B------:R-:W2:Y:S04]  /*14db0*/  LDL R2, [R1+0x84] ;  /* 0x0000840001027983 */ /* 0x000ea80000100800 */
[----:B------:R-:W3:Y:S01]  /*14dc0*/  LDL.LU R22, [R1+0x78] ;  /* 0x0000780001167983 */ /* 0x000ee20000300800 */
[----:B------:R-:W-:Y:S01]  /*14dd0*/  IMAD.MOV.U32 R0, RZ, RZ, 0x368 ;  /* 0x00000368ff007424 */ /* 0x000fe200078e00ff */
[----:B------:R-:W-:-:S04]  /*14de0*/  ISETP.GT.AND P2, PT, R19, 0x1, PT ;  /* 0x000000011300780c */ /* 0x000fc80003f44270 */
[----:B------:R-:W-:-:S04]  /*14df0*/  SEL R0, R0, 0x328, P2 ;  /* 0x0000032800007807 */ /* 0x000fc80001000000 */
[----:B------:R4:W5:Y:S08]  /*14e00*/  LDC.64 R8, c[0x0][R0+0x170] ;  /* 0x00005c0000087b82 */ /* 0x0009700000000a00 */
[----:B------:R4:W2:Y:S08]  /*14e10*/  LDC.64 R4, c[0x0][R0+0x168] ;  /* 0x00005a0000047b82 */ /* 0x0008b00000000a00 */
[----:B------:R4:W1:Y:S08]  /*14e20*/  LDC.64 R14, c[0x0][R0+0x178] ;  /* 0x00005e00000e7b82 */ /* 0x0008700000000a00 */
[----:B------:R4:W1:Y:S02]  /*14e30*/  LDC.64 R12, c[0x0][R0+0x160] ;  /* 0x00005800000c7b82 */ /* 0x0008640000000a00 */
[----:B----4-:R-:W-:-:S02]  /*14e40*/  IMAD.MOV.U32 R0, RZ, RZ, c[0x0][0x4e8] ;  /* 0x00013a00ff007624 */ /* 0x010fc400078e00ff */
[----:B-----5:R-:W-:-:S03]  /*14e50*/  IMAD R7, R9, R16, RZ ;  /* 0x0000001009077224 */ /* 0x020fc600078e02ff */
[----:B------:R-:W-:Y:S02]  /*14e60*/  ISETP.NE.AND P0, PT, R0, 0x1, PT ;  /* 0x000000010000780c */ /* 0x000fe40003f05270 */
[----:B------:R-:W-:-:S11]  /*14e70*/  MOV R0, R10 ;  /* 0x0000000a00007202 */ /* 0x000fd60000000f00 */
[----:B------:R-:W-:-:S05]  /*14e80*/  @P0 IMAD.HI.U32 R17, R10, c[0x0][0x4ec], RZ ;  /* 0x00013b000a110a27 */ /* 0x000fca00078e00ff */
[----:B------:R-:W-:Y:S01]  /*14e90*/  @P0 SHF.R.U32.HI R0, RZ, c[0x0][0x4f0], R17 ;  /* 0x00013c00ff000a19 */ /* 0x000fe20000011611 */
[-C--:B--2---:R-:W-:Y:S02]  /*14ea0*/  IMAD R9, R5, R2.reuse, RZ ;  /* 0x0000000205097224 */ /* 0x084fe400078e02ff */
[----:B------:R-:W-:-:S04]  /*14eb0*/  IMAD.WIDE.U32 R4, R4, R2, RZ ;  /* 0x0000000204047225 */ /* 0x000fc800078e00ff */
[----:B------:R-:W-:-:S04]  /*14ec0*/  IMAD.WIDE.U32 R2, R8, R16, RZ ;  /* 0x0000001008027225 */ /* 0x000fc800078e00ff */
[----:B------:R-:W-:Y:S01]  /*14ed0*/  IMAD R8, R8, R21, R7 ;  /* 0x0000001508087224 */ /* 0x000fe200078e0207 */
[----:B---3--:R-:W-:Y:S01]  /*14ee0*/  SEL R7, R22, RZ, P2 ;  /* 0x000000ff16077207 */ /* 0x008fe20001000000 */
[----:B------:R-:W-:Y:S01]  /*14ef0*/  IMAD.IADD R9, R5, 0x1, R9 ;  /* 0x0000000105097824 */ /* 0x000fe200078e0209 */
[----:B------:R-:W-:Y:S01]  /*14f00*/  IADD3 R17, P1, P0, R2, R4, R6 ;  /* 0x0000000402117210 */ /* 0x000fe2000783e006 */
[----:B------:R-:W-:Y:S01]  /*14f10*/  IMAD.MOV R2, RZ, RZ, -R0 ;  /* 0x000000ffff027224 */ /* 0x000fe200078e0a00 */
[----:B------:R-:W-:Y:S01]  /*14f20*/  IADD3 R3, R3, R8, RZ ;  /* 0x0000000803037210 */ /* 0x000fe20007ffe0ff */
[-C--:B-1----:R-:W-:Y:S02]  /*14f30*/  IMAD R8, R15, R7.reuse, RZ ;  /* 0x000000070f087224 */ /* 0x082fe400078e02ff */
[----:B------:R-:W-:Y:S01]  /*14f40*/  IMAD.WIDE.U32 R4, R14, R7, RZ ;  /* 0x000000070e047225 */ /* 0x000fe200078e00ff */
[----:B------:R-:W-:Y:S02]  /*14f50*/  IADD3.X R9, R3, R9, R18, P1, P0 ;  /* 0x0000000903097210 */ /* 0x000fe40000fe0412 */
[----:B------:R-:W-:Y:S01]  /*14f60*/  SHF.R.S32.HI R3, RZ, 0x1f, R0 ;  /* 0x0000001fff037819 */ /* 0x000fe20000011400 */
[----:B------:R-:W-:Y:S01]  /*14f70*/  IMAD R2, R2, c[0x0][0x4e8], R10 ;  /* 0x00013a0002027a24 */ /* 0x000fe200078e020a */
[----:B------:R-:W-:Y:S01]  /*14f80*/  IADD3 R5, R5, R8, RZ ;  /* 0x0000000805057210 */ /* 0x000fe20007ffe0ff */
[----:B------:R-:W-:Y:S01]  /*14f90*/  IMAD.MOV.U32 R8, RZ, RZ, c[0x0][0x4a8] ;  /* 0x00012a00ff087624 */ /* 0x000fe200078e00ff */
[----:B------:R-:W-:Y:S01]  /*14fa0*/  IADD3 R4, P1, P0, R0, R17, R4 ;  /* 0x0000001100047210 */ /* 0x000fe2000783e004 */
[----:B------:R-:W-:Y:S01]  /*14fb0*/  IMAD R0, R13, R2, RZ ;  /* 0x000000020d007224 */ /* 0x000fe200078e02ff */
[----:B------:R-:W-:-:S02]  /*14fc0*/  SHF.R.S32.HI R7, RZ, 0x1f, R2 ;  /* 0x0000001fff077819 */ /* 0x000fc40000011402 */
        /* <DEDUP_REMOVED lines=11> */
.L_x_487:
[----:B------:R-:W-:Y:S05]  /*15080*/  BSYNC B0 ;  /* 0x0000000000007941 */ /* 0x000fea0003800000 */
.L_x_486:
        /* <DEDUP_REMOVED lines=19> */
[----:B------:R-:W-:Y:S01]  /*151c0*/  IADD3 R14, R8, R9, RZ ;  /* 0x00000009080e7210 */ /* 0x000fe20007ffe0ff */
[----:B------:R-:W-:Y:S02]  /*151d0*/  IMAD R6, R6, c[0x0][0x3a4], R0 ;  /* 0x0000e90006067a24 */ /* 0x000fe400078e0200 */
[----:B------:R-:W-:-:S03]  /*151e0*/  IMAD.IADD R4, R9, 0x1, R4 ;  /* 0x0000000109047824 */ /* 0x000fc600078e0204 */
        /* <DEDUP_REMOVED lines=25> */
.L_x_537:
[----:B------:R-:W-:Y:S05]  /*15380*/  BRA.DIV ~URZ, `(.L_x_489) ;  /* 0x000021827f007947 */ /* 0x000fea000b800000 */
[----:B------:R3:W4:Y:S02]  /*15390*/  SHFL.IDX PT, R0, R15, RZ, 0x181f ;  /* 0x00181fff0f007589 */ /* 0x00072400000e0000 */
.L_x_538:
[----:B------:R-:W-:Y:S01]  /*153a0*/  IMAD R13, R20, c[0x0][0x4e8], RZ ;  /* 0x00013a00140d7a24 */ /* 0x000fe200078e02ff */
[----:B------:R-:W-:Y:S01]  /*153b0*/  BSSY B0, `(.L_x_490) ;  /* 0x0000017000007945 */ /* 0x000fe20003800000 */
[----:B------:R-:W-:Y:S02]  /*153c0*/  SHF.R.S32.HI R19, RZ, 0x1f, R32 ;  /* 0x0000001fff137819 */ /* 0x000fe40000011420 */
[----:B------:R-:W-:Y:S02]  /*153d0*/  SHF.R.S32.HI R16, RZ, 0x1f, R11 ;  /* 0x0000001fff107819 */ /* 0x000fe4000001140b */
[----:B------:R-:W-:Y:S02]  /*153e0*/  ISETP.GE.AND P0, PT, R14, R13, PT ;  /* 0x0000000d0e00720c */ /* 0x000fe40003f06270 */
[----:B------:R-:W-:Y:S02]  /*153f0*/  SHF.R.S32.HI R18, RZ, 0x1f, R34 ;  /* 0x0000001fff127819 */ /* 0x000fe40000011422 */
[----:B------:R-:W-:-:S09]  /*15400*/  SHF.R.S32.HI R17, RZ, 0x1f, R33 ;  /* 0x0000001fff117819 */ /* 0x000fd20000011421 */
        /* <DEDUP_REMOVED lines=17> */
.L_x_491:
[----:B------:R-:W-:Y:S05]  /*15520*/  BSYNC B0 ;  /* 0x0000000000007941 */ /* 0x000fea0003800000 */
.L_x_490:
[----:B------:R-:W-:Y:S05]  /*15530*/  BRA.DIV ~URZ, `(.L_x_492) ;  /* 0x000020327f007947 */ /* 0x000fea000b800000 */
[----:B--2---:R2:W1:Y:S04]  /*15540*/  SHFL.IDX PT, R10, R12, 0x1, 0x181f ;  /* 0x00381f000c0a7f89 */ /* 0x00446800000e0000 */
[----:B----4-:R2:W4:Y:S02]  /*15550*/  SHFL.IDX PT, R0, R15, 0x1, 0x181f ;  /* 0x00381f000f007f89 */ /* 0x01052400000e0000 */
.L_x_539:
        /* <DEDUP_REMOVED lines=20> */
.L_x_494:
[----:B------:R-:W-:Y:S05]  /*156a0*/  BSYNC B0 ;  /* 0x0000000000007941 */ /* 0x000fea0003800000 */
.L_x_493:
[----:B------:R-:W-:Y:S05]  /*156b0*/  BRA.DIV ~URZ, `(.L_x_495) ;  /* 0x00001f727f007947 */ /* 0x000fea000b800000 */
[----:B-1----:R1:W2:Y:S02]  /*156c0*/  SHFL.IDX PT, R10, R12, 0x2, 0x181f ;  /* 0x00581f000c0a7f89 */ /* 0x0022a400000e0000 */
.L_x_540:
[----:B------:R-:W-:Y:S05]  /*156d0*/  BRA.DIV ~URZ, `(.L_x_496) ;  /* 0x00001fc27f007947 */ /* 0x000fea000b800000 */
[----:B----4-:R4:W1:Y:S02]  /*156e0*/  SHFL.IDX PT, R0, R15, 0x2, 0x181f ;  /* 0x00581f000f007f89 */ /* 0x01086400000e0000 */
.L_x_541:
        /* <DEDUP_REMOVED lines=20> */
.L_x_498:
[----:B------:R-:W-:Y:S05]  /*15830*/  BSYNC B0 ;  /* 0x0000000000007941 */ /* 0x000fea0003800000 */
.L_x_497:
[----:B------:R-:W-:Y:S05]  /*15840*/  BRA.DIV ~URZ, `(.L_x_499) ;  /* 0x00001eb27f007947 */ /* 0x000fea000b800000 */
[----:B--2---:R2:W3:Y:S04]  /*15850*/  SHFL.IDX PT, R10, R12, 0x3, 0x181f ;  /* 0x00781f000c0a7f89 */ /* 0x0044e800000e0000 */
[----:B-1----:R2:W1:Y:S02]  /*15860*/  SHFL.IDX PT, R0, R15, 0x3, 0x181f ;  /* 0x00781f000f007f89 */ /* 0x00246400000e0000 */
.L_x_542:
[----:B------:R-:W-:-:S04]  /*15870*/  IADD3 R2, R14, 0x60, RZ ;  /* 0x000000600e027810 */ /* 0x000fc80007ffe0ff */
[----:B------:R-:W-:-:S13]  /*15880*/  ISETP.GE.AND P0, PT, R2, R13, PT ;  /* 0x0000000d0200720c */ /* 0x000fda0003f06270 */
[----:B------:R-:W-:Y:S05]  /*15890*/  @P0 BRA `(.L_x_479) ;  /* 0x0000010000000947 */ /* 0x000fea0003800000 */
[----:B------:R-:W-:Y:S02]  /*158a0*/  ISETP.GE.AND P3, PT, R11, c[0x0][0x3c8], PT ;  /* 0x0000f2000b007a0c */ /* 0x000fe40003f66270 */
[----:B------:R-:W-:Y:S02]  /*158b0*/  ISETP.GE.AND P2, PT, R34, c[0x0][0x3c8], PT ;  /* 0x0000f20022007a0c */ /* 0x000fe40003f46270 */
[----:B------:R-:W-:Y:S02]  /*158c0*/  ISETP.GE.AND P1, PT, R33, c[0x0][0x3c8], PT ;  /* 0x0000f20021007a0c */ /* 0x000fe40003f26270 */
[----:B------:R-:W-:-:S07]  /*158d0*/  ISETP.GE.AND P0, PT, R32, c[0x0][0x3c8], PT ;  /* 0x0000f20020007a0c */ /* 0x000fce0003f06270 */
[CC--:B-1----:R-:W-:Y:S02]  /*158e0*/  @!P3 LEA R8, P4, R11.reuse, R0.reuse, 0x1 ;  /* 0x000000000b08b211 */ /* 0x0c2fe400078808ff */
[----:B------:R-:W-:Y:S02]  /*158f0*/  @!P2 LEA R6, P6, R34, R0, 0x1 ;  /* 0x000000002206a211 */ /* 0x000fe400078c08ff */
[----:B---3--:R-:W-:Y:S02]  /*15900*/  @!P3 LEA.HI.X R9, R11, R10, R16, 0x1, P4 ;  /* 0x0000000a0b09b211 */ /* 0x008fe400020f0c10 */
[-C--:B------:R-:W-:Y:S02]  /*15910*/  @!P1 LEA R4, P5, R33, R0.reuse, 0x1 ;  /* 0x0000000021049211 */ /* 0x080fe400078a08ff */
[----:B------:R-:W-:Y:S01]  /*15920*/  @!P0 LEA R2, P4, R32, R0, 0x1 ;  /* 0x0000000020028211 */ /* 0x000fe200078808ff */
[----:B------:R1:W-:Y:S01]  /*15930*/  @!P3 ST.E.128 [R8.64], RZ ;  /* 0x000000ff0800b985 */ /* 0x0003e2000c101d06 */
[----:B------:R-:W-:-:S02]  /*15940*/  @!P2 LEA.HI.X R7, R34, R10, R18, 0x1, P6 ;  /* 0x0000000a2207a211 */ /* 0x000fc400030f0c12 */
[-C--:B------:R-:W-:Y:S02]  /*15950*/  @!P1 LEA.HI.X R5, R33, R10.reuse, R17, 0x1, P5 ;  /* 0x0000000a21059211 */ /* 0x080fe400028f0c11 */
[----:B------:R-:W-:Y:S01]  /*15960*/  @!P0 LEA.HI.X R3, R32, R10, R19, 0x1, P4 ;  /* 0x0000000a20038211 */ /* 0x000fe200020f0c13 */
[----:B------:R1:W-:Y:S04]  /*15970*/  @!P2 ST.E.128 [R6.64], RZ ;  /* 0x000000ff0600a985 */ /* 0x0003e8000c101d06 */
[----:B------:R1:W-:Y:S04]  /*15980*/  @!P1 ST.E.128 [R4.64], RZ ;  /* 0x000000ff04009985 */ /* 0x0003e8000c101d06 */
[----:B------:R1:W-:Y:S02]  /*15990*/  @!P0 ST.E.128 [R2.64], RZ ;  /* 0x000000ff02008985 */ /* 0x0003e4000c101d06 */
.L_x_479:
[----:B------:R-:W-:Y:S05]  /*159a0*/  BSYNC B1 ;  /* 0x0000000000017941 */ /* 0x000fea0003800000 */
.L_x_463:
[----:B-1-34-:R-:W3:Y:S02]  /*159b0*/  LDL R0, [R1+0xa8] ;  /* 0x0000a80001007983 */ /* 0x01aee40000100800 */
[----:B---3--:R-:W-:-:S13]  /*159c0*/  ISETP.NE.AND P0, PT, R0, RZ, PT ;  /* 0x000000ff0000720c */ /* 0x008fda0003f05270 */
[----:B------:R-:W-:Y:S01]  /*159d0*/  @P0 WARPSYNC 0xffffffff ;  /* 0xffffffff00000948 */ /* 0x000fe20003800000 */
[----:B------:R-:W-:Y:S06]  /*159e0*/  @P0 BAR.SYNC.DEFER_BLOCKING 0x5, 0x100 ;  /* 0x0144000000000b1d */ /* 0x000fec0000010000 */
[----:B--2---:R-:W1:Y:S04]  /*159f0*/  @P0 LDS.128 R4, [0x1a080] ;  /* 0x01a08000ff040984 */ /* 0x004e680000000c00 */
[----:B-1----:R1:W-:Y:S04]  /*15a00*/  @P0 STL.64 [R1+0x70], R4 ;  /* 0x0000700401000387 */ /* 0x0023e80000100a00 */
[----:B------:R1:W-:Y:S04]  /*15a10*/  @P0 STL.64 [R1+0x78], R6 ;  /* 0x0000780601000387 */ /* 0x0003e80000100a00 */
[----:B------:R-:W-:Y:S06]  /*15a20*/  @P0 BAR.ARV 0x4, 0x100 ;  /* 0x0104000000000b1d */ /* 0x000fec0000002000 */
[----:B------:R-:W-:Y:S05]  /*15a30*/  @P0 BRA `(.L_x_500) ;  /* 0x0000105000000947 */ /* 0x000fea0003800000 */
[----:B------:R-:W2:Y:S01]  /*15a40*/  S2R R0, SR_TID.X ;  /* 0x0000000000007919 */ /* 0x000ea20000002100 */
[----:B-1----:R-:W-:Y:S01]  /*15a50*/  IMAD.MOV.U32 R7, RZ, RZ, RZ ;  /* 0x000000ffff077224 */ /* 0x002fe200078e00ff */
[----:B--2---:R-:W-:-:S04]  /*15a60*/  LOP3.LUT R14, R0, 0x1f, RZ, 0xc0, !PT ;  /* 0x0000001f000e7812 */ /* 0x004fc800078ec0ff */
[----:B------:R-:W-:Y:S01]  /*15a70*/  ISETP.NE.AND P6, PT, R14, 0x1f, PT ;  /* 0x0000001f0e00780c */ /* 0x000fe20003fc5270 */
[----:B------:R-:W-:Y:S10]  /*15a80*/  BRA.DIV ~URZ, `(.L_x_501) ;  /* 0x00001d327f007947 */ /* 0x000ff4000b800000 */
[----:B------:R1:W2:Y:S02]  /*15a90*/  SHFL.IDX PT, R9, R111, RZ, 0x1f ;  /* 0x00001fff6f097589 */ /* 0x0002a400000e0000 */
.L_x_543:
[----:B------:R-:W-:Y:S05]  /*15aa0*/  BRA.DIV ~URZ, `(.L_x_502) ;  /* 0x00001d827f007947 */ /* 0x000fea000b800000 */
[----:B------:R3:W4:Y:S02]  /*15ab0*/  SHFL.IDX PT, R8, R111, 0x1, 0x1f ;  /* 0x00201f006f087f89 */ /* 0x00072400000e0000 */
.L_x_544:
        /* <DEDUP_REMOVED lines=18> */
[----:B------:R1:W3:Y:S02]  /*15be0*/  SHFL.UP PT, R4, R0, 0x1, RZ ;  /* 0x0420000000047989 */ /* 0x0002e400000e00ff */
.L_x_545:
        /* <DEDUP_REMOVED lines=16> */
.L_x_546:
[----:B---3--:R-:W-:Y:S01]  /*15cf0*/  IMAD R0, R0, c[0x0][0x538], RZ ;  /* 0x00014e0000007a24 */ /* 0x008fe200078e02ff */
[----:B------:R-:W-:Y:S04]  /*15d00*/  BSSY B1, `(.L_x_505) ;  /* 0x00000cf000017945 */ /* 0x000fe80003800000 */
[----:B----4-:R-:W-:-:S04]  /*15d10*/  IADD3 R8, R0, R8, RZ ;  /* 0x0000000800087210 */ /* 0x010fc80007ffe0ff */
[----:B--2---:R-:W-:-:S13]  /*15d20*/  ISETP.GT.AND P0, PT, R8, R9, PT ;  /* 0x000000090800720c */ /* 0x004fda0003f04270 */
[----:B------:R-:W-:Y:S05]  /*15d30*/  @P0 BRA `(.L_x_506) ;  /* 0x0000025000000947 */ /* 0x000fea0003800000 */
.L_x_510:
[----:B------:R-:W2:Y:S02]  /*15d40*/  LDL.LU R0, [R1+0x7c] ;  /* 0x00007c0001007983 */ /* 0x000ea40000300800 */
[----:B--2---:R-:W-:-:S04]  /*15d50*/  IADD3 R0, R0, 0x1f, RZ ;  /* 0x0000001f00007810 */ /* 0x004fc80007ffe0ff */
[----:B------:R-:W-:-:S13]  /*15d60*/  ISETP.GE.AND P0, PT, R0, c[0x0][0x53c], PT ;  /* 0x00014f0000007a0c */ /* 0x000fda0003f06270 */
[----:B------:R-:W-:Y:S05]  /*15d70*/  @P0 BRA `(.L_x_507) ;  /* 0x00000c2000000947 */ /* 0x000fea0003800000 */
[----:B------:R2:W-:Y:S01]  /*15d80*/  STL [R1+0x7c], R0 ;  /* 0x00007c0001007387 */ /* 0x0005e20000100800 */
[----:B------:R-:W-:Y:S01]  /*15d90*/  CS2R R6, SRZ ;  /* 0x0000000000067805 */ /* 0x000fe2000001ff00 */
[----:B--2---:R-:W-:-:S04]  /*15da0*/  IADD3 R0, R0, R14, RZ ;  /* 0x0000000e00007210 */ /* 0x004fc80007ffe0ff */
[----:B------:R-:W-:-:S13]  /*15db0*/  ISETP.GE.OR P0, PT, R0, c[0x0][0x53c], !P6 ;  /* 0x00014f0000007a0c */ /* 0x000fda0007706670 */
[----:B------:R-:W-:Y:S02]  /*15dc0*/  @!P0 MOV R2, 0x4 ;  /* 0x0000000400028802 */ /* 0x000fe40000000f00 */
[----:B------:R-:W-:-:S03]  /*15dd0*/  @!P0 MOV R3, 0x4 ;  /* 0x0000000400038802 */ /* 0x000fc60000000f00 */
[----:B-1----:R-:W-:-:S04]  /*15de0*/  @!P0 IMAD.WIDE R4, R0, R2, c[0x0][0x580] ;  /* 0x0001600000048625 */ /* 0x002fc800078e0202 */
[----:B------:R-:W-:Y:S01]  /*15df0*/  @!P0 IMAD.WIDE R2, R0, R3, c[0x0][0x578] ;  /* 0x00015e0000028625 */ /* 0x000fe200078e0203 */
[----:B------:R-:W2:Y:S04]  /*15e00*/  @!P0 LDG.E R6, [R4.64] ;  /* 0x0000000604068981 */ /* 0x000ea8000c1e1900 */
[----:B------:R-:W2:Y:S02]  /*15e10*/  @!P0 LDG.E R7, [R2.64] ;  /* 0x0000000602078981 */ /* 0x000ea4000c1e1900 */
[----:B--2---:R-:W-:Y:S01]  /*15e20*/  IMAD R0, R7, R6, RZ ;  /* 0x0000000607007224 */ /* 0x004fe200078e02ff */
[----:B------:R-:W-:Y:S05]  /*15e30*/  BRA.DIV ~URZ, `(.L_x_508) ;  /* 0x00001c427f007947 */ /* 0x000fea000b800000 */
[----:B------:R1:W2:Y:S02]  /*15e40*/  SHFL.UP PT, R2, R0, 0x1, RZ ;  /* 0x0420000000027989 */ /* 0x0002a400000e00ff */
.L_x_547:
        /* <DEDUP_REMOVED lines=16> */
.L_x_548:
[----:B--2---:R-:W-:-:S05]  /*15f50*/  IMAD R0, R0, c[0x0][0x538], RZ ;  /* 0x00014e0000007a24 */ /* 0x004fca00078e02ff */
[----:B------:R-:W-:-:S04]  /*15f60*/  IADD3 R8, R0, R8, RZ ;  /* 0x0000000800087210 */ /* 0x000fc80007ffe0ff */
[----:B------:R-:W-:-:S13]  /*15f70*/  ISETP.GT.AND P0, PT, R8, R9, PT ;  /* 0x000000090800720c */ /* 0x000fda0003f04270 */
[----:B-1----:R-:W-:Y:S05]  /*15f80*/  @!P0 BRA `(.L_x_510) ;  /* 0xfffffdb000008947 */ /* 0x002fea000383ffff */
.L_x_506:
[----:B------:R-:W-:-:S05]  /*15f90*/  IADD3 R11, -R0, R8, RZ ;  /* 0x00000008000b7210 */ /* 0x000fca0007ffe1ff */
[----:B------:R-:W-:-:S05]  /*15fa0*/  IMAD R0, R4, c[0x0][0x538], R11 ;  /* 0x00014e0004007a24 */ /* 0x000fca00078e020b */
[----:B------:R-:W-:Y:S01]  /*15fb0*/  ISETP.GT.AND P0, PT, R0, R9, PT ;  /* 0x000000090000720c */ /* 0x000fe20003f04270 */
[----:B------:R-:W-:-:S12]  /*15fc0*/  BRA.DIV ~URZ, `(.L_x_511) ;  /* 0x00001ca27f007947 */ /* 0x000fd8000b800000 */
[----:B------:R-:W-:-:S03]  /*15fd0*/  VOTE.ANY R10, PT, !P0 ;  /* 0x00000000000a7806 */ /* 0x000fc600040e0100 */
.L_x_549:
[----:B------:R-:W2:Y:S01]  /*15fe0*/  LDL.LU R0, [R1+0x7c] ;  /* 0x00007c0001007983 */ /* 0x000ea20000300800 */
[----:B------:R-:W2:Y:S02]  /*15ff0*/  POPC R8, R10 ;  /* 0x0000000a00087309 */ /* 0x000ea40000000000 */
[----:B--2---:R-:W-:-:S05]  /*16000*/  IADD3 R0, R8, R0, RZ ;  /* 0x0000000008007210 */ /* 0x004fca0007ffe0ff */
[----:B------:R2:W-:Y:S01]  /*16010*/  STL [R1+0x7c], R0 ;  /* 0x00007c0001007387 */ /* 0x0005e20000100800 */
[----:B------:R-:W-:Y:S05]  /*16020*/  BRA.DIV ~URZ, `(.L_x_512) ;  /* 0x00001c927f007947 */ /* 0x000fea000b800000 */
[----:B------:R3:W4:Y:S04]  /*16030*/  SHFL.IDX PT, R12, R6, R8, 0x1f ;  /* 0x00001f08060c7589 */ /* 0x00072800000e0000 */
[----:B------:R3:W1:Y:S02]  /*16040*/  SHFL.IDX PT, R7, R7, R8, 0x1f ;  /* 0x00001f0807077589 */ /* 0x00066400000e0000 */
.L_x_550:
[----:B------:R-:W-:Y:S01]  /*16050*/  ISETP.NE.AND P0, PT, R10, RZ, PT ;  /* 0x000000ff0a00720c */ /* 0x000fe20003f05270 */
[----:B------:R-:W-:-:S12]  /*16060*/  BSSY B0, `(.L_x_513) ;  /* 0x0000005000007945 */ /* 0x000fd80003800000 */
[----:B------:R-:W-:Y:S05]  /*16070*/  @!P0 BRA `(.L_x_514) ;  /* 0x0000003000008947 */ /* 0x000fea0003800000 */
[----:B------:R-:W-:Y:S01]  /*16080*/  IADD3 R3, R8, -0x1, RZ ;  /* 0xffffffff08037810 */ /* 0x000fe20007ffe0ff */
[----:B------:R-:W-:Y:S05]  /*16090*/  BRA.DIV ~URZ, `(.L_x_515) ;  /* 0x00001cf27f007947 */ /* 0x000fea000b800000 */
[----:B------:R2:W3:Y:S02]  /*160a0*/  SHFL.IDX PT, R13, R4, R3, 0x1f ;  /* 0x00001f03040d7589 */ /* 0x0004e400000e0000 */
.L_x_514:
[----:B------:R-:W-:Y:S05]  /*160b0*/  BSYNC B0 ;  /* 0x0000000000007941 */ /* 0x000fea0003800000 */
.L_x_513:
[----:B--23--:R-:W-:Y:S01]  /*160c0*/  IMAD R0, R13, c[0x0][0x538], R11 ;  /* 0x00014e000d007a24 */ /* 0x00cfe200078e020b */
[----:B-1----:R-:W-:Y:S01]  /*160d0*/  ISETP.NE.AND P0, PT, R7, 0x1, PT ;  /* 0x000000010700780c */ /* 0x002fe20003f05270 */
[----:B------:R-:W-:Y:S03]  /*160e0*/  BSSY B0, `(.L_x_516) ;  /* 0x0000087000007945 */ /* 0x000fe60003800000 */
[----:B------:R1:W-:Y:S01]  /*160f0*/  STL [R1+0x70], R0 ;  /* 0x0000700001007387 */ /* 0x0003e20000100800 */
[----:B------:R-:W-:-:S08]  /*16100*/  IADD3 R9, -R0, R9, RZ ;  /* 0x0000000900097210 */ /* 0x000fd00007ffe1ff */
[----:B------:R-:W-:Y:S05]  /*16110*/  @!P0 BRA `(.L_x_517) ;  /* 0x000003e000008947 */ /* 0x000fea0003800000 */
[-C--:B----4-:R-:W-:Y:S02]  /*16120*/  IABS R2, R12.reuse ;  /* 0x0000000c00027213 */ /* 0x090fe40000000000 */
[----:B------:R-:W-:Y:S02]  /*16130*/  IABS R8, R12 ;  /* 0x0000000c00087213 */ /* 0x000fe40000000000 */
[----:B-1----:R-:W1:Y:S08]  /*16140*/  I2F.RP R0, R2 ;  /* 0x0000000200007306 */ /* 0x002e700000209400 */
[----:B-1----:R-:W1:Y:S02]  /*16150*/  MUFU.RCP R0, R0 ;  /* 0x0000000000007308 */ /* 0x002e640000001000 */
[----:B-1----:R-:W-:-:S06]  /*16160*/  IADD3 R0, R0, 0xffffffe, RZ ;  /* 0x0ffffffe00007810 */ /* 0x002fcc0007ffe0ff */
[----:B------:R-:W1:Y:S02]  /*16170*/  F2I.FTZ.U32.TRUNC.NTZ R5, R0 ;  /* 0x0000000000057305 */ /* 0x000e64000021f000 */
[----:B-1----:R-:W-:Y:S01]  /*16180*/  IMAD.MOV R3, RZ, RZ, -R5 ;  /* 0x000000ffff037224 */ /* 0x002fe200078e0a05 */
[----:B------:R-:W-:-:S03]  /*16190*/  IABS R0, R7 ;  /* 0x0000000700007213 */ /* 0x000fc60000000000 */
[----:B------:R-:W-:Y:S01]  /*161a0*/  IMAD.MOV.U32 R4, RZ, RZ, R3 ;  /* 0x000000ffff047224 */ /* 0x000fe200078e0003 */
[----:B------:R-:W-:Y:S01]  /*161b0*/  IABS R3, R9 ;  /* 0x0000000900037213 */ /* 0x000fe20000000000 */
[----:B------:R-:W-:Y:S02]  /*161c0*/  IMAD.MOV.U32 R6, RZ, RZ, R0 ;  /* 0x000000ffff067224 */ /* 0x000fe400078e0000 */
[----:B------:R-:W-:Y:S02]  /*161d0*/  IMAD R0, R4, R2, RZ ;  /* 0x0000000204007224 */ /* 0x000fe400078e02ff */
[----:B------:R-:W-:Y:S01]  /*161e0*/  IMAD.MOV.U32 R4, RZ, RZ, RZ ;  /* 0x000000ffff047224 */ /* 0x000fe200078e00ff */
[----:B------:R-:W1:Y:S03]  /*161f0*/  I2F.RP R10, R6 ;  /* 0x00000006000a7306 */ /* 0x000e660000209400 */
[----:B------:R-:W-:-:S04]  /*16200*/  IMAD.HI.U32 R5, R5, R0, R4 ;  /* 0x0000000005057227 */ /* 0x000fc800078e0004 */
[----:B------:R-:W-:-:S05]  /*16210*/  IMAD.MOV R0, RZ, RZ, -R8 ;  /* 0x000000ffff007224 */ /* 0x000fca00078e0a08 */
[----:B------:R-:W-:Y:S01]  /*16220*/  MOV R4, R0 ;  /* 0x0000000000047202 */ /* 0x000fe20000000f00 */
[----:B------:R-:W-:-:S04]  /*16230*/  IMAD.HI.U32 R0, R5, R3, RZ ;  /* 0x0000000305007227 */ /* 0x000fc800078e00ff */
[----:B------:R-:W-:Y:S02]  /*16240*/  IMAD R3, R0, R4, R3 ;  /* 0x0000000400037224 */ /* 0x000fe400078e0203 */
[----:B-1----:R-:W1:Y:S03]  /*16250*/  MUFU.RCP R4, R10 ;  /* 0x0000000a00047308 */ /* 0x002e660000001000 */
        /* <DEDUP_REMOVED lines=9> */
[----:B------:R-:W-:Y:S01]  /*162f0*/  @P2 IADD3 R0, R0, 0x1, RZ ;  /* 0x0000000100002810 */ /* 0x000fe20007ffe0ff */
[----:B-1----:R-:W-:-:S06]  /*16300*/  IMAD.MOV R2, RZ, RZ, -R3 ;  /* 0x000000ffff027224 */ /* 0x002fcc00078e0a03 */
[----:B------:R-:W-:Y:S01]  /*16310*/  @!P1 IMAD.MOV R0, RZ, RZ, -R0 ;  /* 0x000000ffff009224 */ /* 0x000fe200078e0a00 */
[----:B------:R-:W-:Y:S02]  /*16320*/  @!P0 LOP3.LUT R0, RZ, R12, RZ, 0x33, !PT ;  /* 0x0000000cff008212 */ /* 0x000fe400078e33ff */
[----:B------:R-:W-:Y:S02]  /*16330*/  MOV R4, R2 ;  /* 0x0000000200047202 */ /* 0x000fe40000000f00 */
[----:B------:R-:W-:Y:S02]  /*16340*/  IABS R2, R7 ;  /* 0x0000000700027213 */ /* 0x000fe40000000000 */
[----:B------:R-:W-:Y:S01]  /*16350*/  IABS R8, R0 ;  /* 0x0000000000087213 */ /* 0x000fe20000000000 */
[----:B------:R-:W-:Y:S02]  /*16360*/  IMAD R4, R4, R6, RZ ;  /* 0x0000000604047224 */ /* 0x000fe400078e02ff */
[----:B------:R-:W-:-:S02]  /*16370*/  IMAD.MOV R5, RZ, RZ, -R2 ;  /* 0x000000ffff057224 */ /* 0x000fc400078e0a02 */
[----:B------:R-:W-:-:S04]  /*16380*/  IMAD.MOV.U32 R2, RZ, RZ, RZ ;  /* 0x000000ffff027224 */ /* 0x000fc800078e00ff */
[----:B------:R-:W-:Y:S01]  /*16390*/  IMAD.HI.U32 R2, R3, R4, R2 ;  /* 0x0000000403027227 */ /* 0x000fe200078e0002 */
[----:B------:R-:W-:-:S03]  /*163a0*/  MOV R4, R5 ;  /* 0x0000000500047202 */ /* 0x000fc60000000f00 */
[----:B------:R-:W-:-:S04]  /*163b0*/  IMAD.MOV.U32 R3, RZ, RZ, R8 ;  /* 0x000000ffff037224 */ /* 0x000fc800078e0008 */
[----:B------:R-:W-:-:S04]  /*163c0*/  IMAD.HI.U32 R2, R2, R3, RZ ;  /* 0x0000000302027227 */ /* 0x000fc800078e00ff */
[----:B------:R-:W-:Y:S01]  /*163d0*/  IMAD R3, R2, R4, R3 ;  /* 0x0000000402037224 */ /* 0x000fe200078e0203 */
[----:B------:R-:W-:-:S04]  /*163e0*/  IADD3 R4, -R0, RZ, RZ ;  /* 0x000000ff00047210 */ /* 0x000fc80007ffe1ff */
        /* <DEDUP_REMOVED lines=9> */
[----:B------:R-:W-:-:S05]  /*16480*/  @!P0 LOP3.LUT R2, RZ, R7, RZ, 0x33, !PT ;  /* 0x00000007ff028212 */ /* 0x000fca00078e33ff */
[----:B------:R-:W-:-:S04]  /*16490*/  IMAD.MOV R3, RZ, RZ, -R2 ;  /* 0x000000ffff037224 */ /* 0x000fc800078e0a02 */
[C---:B------:R-:W-:Y:S02]  /*164a0*/  IMAD R3, R7.reuse, R3, R0 ;  /* 0x0000000307037224 */ /* 0x040fe400078e0200 */
[----:B------:R-:W-:Y:S02]  /*164b0*/  IMAD R0, R7, 0x1000000, R2 ;  /* 0x0100000007007824 */ /* 0x000fe400078e0202 */
[----:B------:R-:W-:Y:S02]  /*164c0*/  IMAD R2, R12, R4, R9 ;  /* 0x000000040c027224 */ /* 0x000fe400078e0209 */
[----:B------:R-:W-:-:S05]  /*164d0*/  IMAD R0, R3, 0x10000, R0 ;  /* 0x0001000003007824 */ /* 0x000fca00078e0200 */
[----:B------:R1:W-:Y:S01]  /*164e0*/  STL [R1+0x78], R0 ;  /* 0x0000780001007387 */ /* 0x0003e20000100800 */
[----:B------:R-:W-:Y:S05]  /*164f0*/  BRA `(.L_x_518) ;  /* 0x0000045000007947 */ /* 0x000fea0003800000 */
.L_x_517:
[----:B-1----:R-:W2:Y:S01]  /*16500*/  LDL R0, [R1+0x7c] ;  /* 0x00007c0001007983 */ /* 0x002ea20000100800 */
[----:B------:R-:W-:-:S04]  /*16510*/  IMAD.MOV.U32 R2, RZ, RZ, 0x4 ;  /* 0x00000004ff027424 */ /* 0x000fc800078e00ff */
[----:B--2---:R-:W-:-:S05]  /*16520*/  IMAD.WIDE R2, R0, R2, c[0x0][0x590] ;  /* 0x0001640000027625 */ /* 0x004fca00078e0202 */
[----:B------:R-:W2:Y:S02]  /*16530*/  LDG.E R4, [R2.64] ;  /* 0x0000000602047981 */ /* 0x000ea4000c1e1900 */
[----:B--2-4-:R-:W-:-:S05]  /*16540*/  IMAD R8, R4, R12, RZ ;  /* 0x0000000c04087224 */ /* 0x014fca00078e02ff */
[-C--:B------:R-:W-:Y:S02]  /*16550*/  IABS R0, R8.reuse ;  /* 0x0000000800007213 */ /* 0x080fe40000000000 */
        /* <DEDUP_REMOVED lines=10> */
[----:B------:R-:W-:Y:S01]  /*16600*/  MOV R2, RZ ;  /* 0x000000ff00027202 */ /* 0x000fe20000000f00 */
[----:B------:R-:W-:-:S04]  /*16610*/  IMAD.MOV.U32 R6, RZ, RZ, R0 ;  /* 0x000000ffff067224 */ /* 0x000fc800078e0000 */
        /* <DEDUP_REMOVED lines=11> */
[----:B------:R-:W-:-:S05]  /*166d0*/  @P2 IADD3 R0, R0, 0x1, RZ ;  /* 0x0000000100002810 */ /* 0x000fca0007ffe0ff */
[----:B------:R-:W-:-:S05]  /*166e0*/  IMAD.MOV.U32 R2, RZ, RZ, R0 ;  /* 0x000000ffff027224 */ /* 0x000fca00078e0000 */
[----:B------:R-:W-:Y:S02]  /*166f0*/  @!P1 IADD3 R2, -R2, RZ, RZ ;  /* 0x000000ff02029210 */ /* 0x000fe40007ffe1ff */
[----:B------:R-:W-:-:S05]  /*16700*/  @!P0 LOP3.LUT R2, RZ, R8, RZ, 0x33, !PT ;  /* 0x00000008ff028212 */ /* 0x000fca00078e33ff */
[----:B------:R-:W-:Y:S02]  /*16710*/  IMAD R10, R4, R2, RZ ;  /* 0x00000002040a7224 */ /* 0x000fe400078e02ff */
[----:B------:R-:W-:-:S03]  /*16720*/  IMAD.MOV R2, RZ, RZ, -R2 ;  /* 0x000000ffff027224 */ /* 0x000fc600078e0a02 */
[----:B------:R-:W-:Y:S01]  /*16730*/  IADD3 R0, -R10, c[0x0][0x538], RZ ;  /* 0x00014e000a007a10 */ /* 0x000fe20007ffe1ff */
[----:B------:R-:W-:-:S03]  /*16740*/  IMAD R5, R8, R2, R9 ;  /* 0x0000000208057224 */ /* 0x000fc600078e0209 */
[----:B------:R-:W-:Y:S02]  /*16750*/  IMNMX R0, R4, R0, PT ;  /* 0x0000000004007217 */ /* 0x000fe40003800200 */
[----:B------:R-:W-:Y:S02]  /*16760*/  IABS R2, R5 ;  /* 0x0000000500027213 */ /* 0x000fe40000000000 */
        /* <DEDUP_REMOVED lines=8> */
[----:B------:R-:W-:Y:S01]  /*167f0*/  IMAD R7, R6, R4, RZ ;  /* 0x0000000406077224 */ /* 0x000fe200078e02ff */
[----:B------:R-:W-:Y:S01]  /*16800*/  MOV R6, R2 ;  /* 0x0000000200067202 */ /* 0x000fe20000000f00 */
[----:B------:R-:W-:-:S04]  /*16810*/  IMAD.MOV.U32 R2, RZ, RZ, RZ ;  /* 0x000000ffff027224 */ /* 0x000fc800078e00ff */
[----:B------:R-:W-:-:S04]  /*16820*/  IMAD.HI.U32 R7, R3, R7, R2 ;  /* 0x0000000703077227 */ /* 0x000fc800078e0002 */
[----:B------:R-:W-:-:S04]  /*16830*/  IMAD.MOV R2, RZ, RZ, -R8 ;  /* 0x000000ffff027224 */ /* 0x000fc800078e0a08 */
[----:B------:R-:W-:Y:S02]  /*16840*/  IMAD.MOV.U32 R3, RZ, RZ, R2 ;  /* 0x000000ffff037224 */ /* 0x000fe400078e0002 */
[----:B------:R-:W-:-:S04]  /*16850*/  IMAD.HI.U32 R2, R7, R6, RZ ;  /* 0x0000000607027227 */ /* 0x000fc800078e00ff */
[----:B------:R-:W-:-:S05]  /*16860*/  IMAD R3, R2, R3, R6 ;  /* 0x0000000302037224 */ /* 0x000fca00078e0206 */
[----:B------:R-:W-:-:S13]  /*16870*/  ISETP.GT.U32.AND P0, PT, R4, R3, PT ;  /* 0x000000030400720c */ /* 0x000fda0003f04070 */
[-C--:B------:R-:W-:Y:S02]  /*16880*/  @!P0 IADD3 R3, R3, -R4.reuse, RZ ;  /* 0x8000000403038210 */ /* 0x080fe40007ffe0ff */
[----:B------:R-:W-:Y:S02]  /*16890*/  @!P0 IADD3 R2, R2, 0x1, RZ ;  /* 0x0000000102028810 */ /* 0x000fe40007ffe0ff */
[----:B------:R-:W-:Y:S02]  /*168a0*/  ISETP.GE.U32.AND P2, PT, R3, R4, PT ;  /* 0x000000040300720c */ /* 0x000fe40003f46070 */
[----:B------:R-:W-:Y:S02]  /*168b0*/  LOP3.LUT R3, R5, R0, RZ, 0x3c, !PT ;  /* 0x0000000005037212 */ /* 0x000fe400078e3cff */
[----:B------:R-:W-:Y:S02]  /*168c0*/  ISETP.NE.AND P0, PT, R0, RZ, PT ;  /* 0x000000ff0000720c */ /* 0x000fe40003f05270 */
[----:B------:R-:W-:Y:S01]  /*168d0*/  ISETP.GE.AND P1, PT, R3, RZ, PT ;  /* 0x000000ff0300720c */ /* 0x000fe20003f26270 */
[----:B------:R-:W-:Y:S01]  /*168e0*/  IMAD.MOV R3, RZ, RZ, -R0 ;  /* 0x000000ffff037224 */ /* 0x000fe200078e0a00 */
[----:B------:R-:W-:-:S05]  /*168f0*/  IADD3 R5, R10, 0x1000000, R5 ;  /* 0x010000000a057810 */ /* 0x000fca0007ffe005 */
[----:B------:R-:W-:-:S06]  /*16900*/  @P2 IADD3 R2, R2, 0x1, RZ ;  /* 0x0000000102022810 */ /* 0x000fcc0007ffe0ff */
[----:B------:R-:W-:Y:S01]  /*16910*/  @!P1 IMAD.MOV R2, RZ, RZ, -R2 ;  /* 0x000000ffff029224 */ /* 0x000fe200078e0a02 */
[----:B------:R-:W-:-:S05]  /*16920*/  @!P0 LOP3.LUT R2, RZ, R0, RZ, 0x33, !PT ;  /* 0x00000000ff028212 */ /* 0x000fca00078e33ff */
[----:B------:R-:W-:-:S05]  /*16930*/  IMAD R0, R2, R3, R5 ;  /* 0x0000000302007224 */ /* 0x000fca00078e0205 */
[----:B------:R1:W-:Y:S02]  /*16940*/  STL [R1+0x78], R0 ;  /* 0x0000780001007387 */ /* 0x0003e40000100800 */
.L_x_518:
[----:B------:R-:W-:Y:S05]  /*16950*/  BSYNC B0 ;  /* 0x0000000000007941 */ /* 0x000fea0003800000 */
.L_x_516:
[----:B------:R-:W-:-:S04]  /*16960*/  LOP3.LUT R2, RZ, R2, RZ, 0x33, !PT ;  /* 0x00000002ff027212 */ /* 0x000fc800078e33ff */
[----:B-1----:R-:W-:-:S05]  /*16970*/  IADD3 R0, R2, R12, RZ ;  /* 0x0000000c02007210 */ /* 0x002fca0007ffe0ff */
[----:B------:R1:W-:Y:S01]  /*16980*/  STL [R1+0x74], R0 ;  /* 0x0000740001007387 */ /* 0x0003e20000100800 */
[----:B------:R-:W-:Y:S05]  /*16990*/  BRA `(.L_x_519) ;  /* 0x0000005000007947 */ /* 0x000fea0003800000 */
.L_x_507:
[----:B------:R-:W-:Y:S01]  /*169a0*/  MOV R0, c[0x0][0x53c] ;  /* 0x00014f0000007a02 */ /* 0x000fe20000000f00 */
[----:B------:R2:W-:Y:S04]  /*169b0*/  STL [R1+0x70], R9 ;  /* 0x0000700901007387 */ /* 0x0005e80000100800 */
[----:B------:R2:W-:Y:S04]  /*169c0*/  STL [R1+0x74], RZ ;  /* 0x000074ff01007387 */ /* 0x0005e80000100800 */
[----:B------:R2:W-:Y:S04]  /*169d0*/  STL [R1+0x78], RZ ;  /* 0x000078ff01007387 */ /* 0x0005e80000100800 */
[----:B------:R2:W-:Y:S02]  /*169e0*/  STL [R1+0x7c], R0 ;  /* 0x00007c0001007387 */ /* 0x0005e40000100800 */
.L_x_519:
[----:B------:R-:W-:Y:S05]  /*169f0*/  BSYNC B1 ;  /* 0x0000000000017941 */ /* 0x000fea0003800000 */
.L_x_505:
[----:B-1----:R-:W3:Y:S04]  /*16a00*/  LDL R4, [R1+0x70] ;  /* 0x0000700001047983 */ /* 0x002ee80000100800 */
[----:B------:R-:W3:Y:S04]  /*16a10*/  LDL R5, [R1+0x74] ;  /* 0x0000740001057983 */ /* 0x000ee80000100800 */
[----:B------:R-:W3:Y:S04]  /*16a20*/  LDL R6, [R1+0x78] ;  /* 0x0000780001067983 */ /* 0x000ee80000100800 */
[----:B------:R-:W3:Y:S01]  /*16a30*/  LDL R7, [R1+0x7c] ;  /* 0x00007c0001077983 */ /* 0x000ee20000100800 */
[----:B------:R-:W-:Y:S03]  /*16a40*/  WARPSYNC 0xffffffff ;  /* 0xffffffff00007948 */ /* 0x000fe60003800000 */
[----:B------:R-:W-:Y:S01]  /*16a50*/  BAR.SYNC.DEFER_BLOCKING 0x4, 0x100 ;  /* 0x0104000000007b1d */ /* 0x000fe20000010000 */
[----:B------:R-:W-:-:S13]  /*16a60*/  ISETP.NE.AND P0, PT, R14, RZ, PT ;  /* 0x000000ff0e00720c */ /* 0x000fda0003f05270 */
[----:B---3--:R1:W-:Y:S04]  /*16a70*/  @!P0 STS.128 [0x1a080], R4 ;  /* 0x01a08004ff008388 */ /* 0x0083e80000000c00 */
[----:B------:R-:W-:Y:S06]  /*16a80*/  BAR.ARV 0x5, 0x100 ;  /* 0x0144000000007b1d */ /* 0x000fec0000002000 */
.L_x_500:
[----:B--2---:R-:W2:Y:S02]  /*16a90*/  LDL R0, [R1+0x7c] ;  /* 0x00007c0001007983 */ /* 0x004ea40000100800 */
[----:B--2---:R-:W-:-:S13]  /*16aa0*/  ISETP.GE.AND P0, PT, R0, c[0x0][0x53c], PT ;  /* 0x00014f0000007a0c */ /* 0x004fda0003f06270 */
[----:B-1----:R-:W-:Y:S01]  /*16ab0*/  @P0 CALL.REL.NOINC `(.L_x_520) ;  /* 0x0000001000000944 */ /* 0x002fe20003c00000 */
[----:B------:R-:W-:Y:S05]  /*16ac0*/  BRA `(.L_x_521) ;  /* 0xfffeadc000007947 */ /* 0x000fea000383ffff */
.L_x_520:
[----:B------:R-:W-:Y:S05]  /*16ad0*/  EXIT ;  /* 0x000000000000794d */ /* 0x000fea0003800000 */
.L_x_383:
[----:B------:R-:W-:Y:S01]  /*16ae0*/  IMAD.MOV.U32 R0, RZ, RZ, R5 ;  /* 0x000000ffff007224 */ /* 0x000fe200078e0005 */
[----:B------:R-:W-:Y:S02]  /*16af0*/  MOV R2, 0x1 ;  /* 0x0000000100027802 */ /* 0x000fe40000000f00 */
[----:B------:R-:W-:Y:S02]  /*16b00*/  MOV R3, 0x16b20 ;  /* 0x00016b2000037802 */ /* 0x000fe40000000f00 */
[----:B------:R-:W-:Y:S05]  /*16b10*/  CALL.REL.NOINC `($__internal_10_$__cuda_sm70_shflsync_up_p) ;  /* 0x0000137000007944 */ /* 0x000fea0003c00000 */
[----:B------:R-:W-:Y:S01]  /*16b20*/  MOV R0, R4 ;  /* 0x0000000400007202 */ /* 0x000fe20000000f00 */
[----:B------:R-:W-:Y:S05]  /*16b30*/  BRA `(.L_x_522) ;  /* 0xfffe992000007947 */ /* 0x000fea000383ffff */
.L_x_384:
[----:B------:R-:W-:Y:S01]  /*16b40*/  IMAD.MOV.U32 R0, RZ, RZ, R5 ;  /* 0x000000ffff007224 */ /* 0x000fe200078e0005 */
[----:B------:R-:W-:Y:S02]  /*16b50*/  MOV R2, 0x2 ;  /* 0x0000000200027802 */ /* 0x000fe40000000f00 */
[----:B------:R-:W-:Y:S02]  /*16b60*/  MOV R3, 0x16b80 ;  /* 0x00016b8000037802 */ /* 0x000fe40000000f00 */
[----:B------:R-:W-:Y:S05]  /*16b70*/  CALL.REL.NOINC `($__internal_10_$__cuda_sm70_shflsync_up_p) ;  /* 0x0000131000007944 */ /* 0x000fea0003c00000 */
[----:B------:R-:W-:Y:S01]  /*16b80*/  SEL R0, R4, RZ, P4 ;  /* 0x000000ff04007207 */ /* 0x000fe20002000000 */
[----:B------:R-:W-:Y:S01]  /*16b90*/  IMAD.MOV.U32 R2, RZ, RZ, 0x4 ;  /* 0x00000004ff027424 */ /* 0x000fe200078e00ff */
[----:B------:R-:W-:-:S03]  /*16ba0*/  MOV R3, 0x16bd0 ;  /* 0x00016bd000037802 */ /* 0x000fc60000000f00 */
[----:B------:R-:W-:Y:S02]  /*16bb0*/  IMAD.IADD R0, R5, 0x1, R0 ;  /* 0x0000000105007824 */ /* 0x000fe400078e0200 */
        /* <DEDUP_REMOVED lines=14> */
[----:B------:R-:W-:Y:S01]  /*16ca0*/  IMAD.IADD R4, R0, 0x1, R4 ;  /* 0x0000000100047824 */ /* 0x000fe200078e0204 */
[----:B------:R-:W-:-:S03]  /*16cb0*/  MOV R0, 0x1f ;  /* 0x0000001f00007802 */ /* 0x000fc60000000f00 */
[----:B------:R-:W-:Y:S02]  /*16cc0*/  IMAD.MOV.U32 R5, RZ, RZ, R4 ;  /* 0x000000ffff057224 */ /* 0x000fe400078e0004 */
[----:B------:R-:W-:Y:S05]  /*16cd0*/  CALL.REL.NOINC `($__internal_9_$__cuda_sm70_shflsync_idx_p) ;  /* 0x0000116000007944 */ /* 0x000fea0003c00000 */
[----:B------:R-:W-:Y:S05]  /*16ce0*/  BRA `(.L_x_523) ;  /* 0xfffe987000007947 */ /* 0x000fea000383ffff */
.L_x_386:
[----:B------:R-:W-:Y:S02]  /*16cf0*/  SEL R0, RZ, 0x1, P0 ;  /* 0x00000001ff007807 */ /* 0x000fe40000000000 */
[----:B------:R-:W-:Y:S02]  /*16d00*/  MOV R2, 0x16d20 ;  /* 0x00016d2000027802 */ /* 0x000fe40000000f00 */
[----:B------:R-:W-:Y:S05]  /*16d10*/  CALL.REL.NOINC `($__internal_11_$__cuda_sm70_votesync_ballot) ;  /* 0x000011e000007944 */ /* 0x000fea0003c00000 */
[----:B------:R-:W-:Y:S01]  /*16d20*/  MOV R10, R0 ;  /* 0x00000000000a7202 */ /* 0x000fe20000000f00 */
[----:B------:R-:W-:Y:S05]  /*16d30*/  BRA `(.L_x_524) ;  /* 0xfffe98b000007947 */ /* 0x000fea000383ffff */
.L_x_387:
[----:B------:R-:W-:Y:S01]  /*16d40*/  IMAD.MOV.U32 R5, RZ, RZ, R9 ;  /* 0x000000ffff057224 */ /* 0x000fe200078e0009 */
[----:B------:R-:W-:Y:S01]  /*16d50*/  MOV R3, R6 ;  /* 0x0000000600037202 */ /* 0x000fe20000000f00 */
[----:B-1----:R-:W-:Y:S01]  /*16d60*/  IMAD.MOV.U32 R0, RZ, RZ, 0x1f ;  /* 0x0000001fff007424 */ /* 0x002fe200078e00ff */
[----:B------:R-:W-:Y:S02]  /*16d70*/  MOV R2, 0x16d90 ;  /* 0x00016d9000027802 */ /* 0x000fe40000000f00 */
[----:B------:R-:W-:Y:S05]  /*16d80*/  CALL.REL.NOINC `($__internal_9_$__cuda_sm70_shflsync_idx_p) ;  /* 0x000010b000007944 */ /* 0x000fea0003c00000 */
[----:B------:R-:W-:Y:S01]  /*16d90*/  IMAD.MOV.U32 R12, RZ, RZ, R0 ;  /* 0x000000ffff0c7224 */ /* 0x000fe200078e0000 */
[----:B------:R-:W-:Y:S01]  /*16da0*/  MOV R5, R8 ;  /* 0x0000000800057202 */ /* 0x000fe20000000f00 */
[----:B------:R-:W-:Y:S01]  /*16db0*/  IMAD.MOV.U32 R7, RZ, RZ, RZ ;  /* 0x000000ffff077224 */ /* 0x000fe200078e00ff */
[----:B------:R-:W-:Y:S01]  /*16dc0*/  MOV R3, R6 ;  /* 0x0000000600037202 */ /* 0x000fe20000000f00 */
[----:B------:R-:W-:Y:S01]  /*16dd0*/  IMAD.MOV.U32 R0, RZ, RZ, 0x1f ;  /* 0x0000001fff007424 */ /* 0x000fe200078e00ff */
[----:B------:R-:W-:-:S02]  /*16de0*/  MOV R2, 0x16e00 ;  /* 0x00016e0000027802 */ /* 0x000fc40000000f00 */
[----:B------:R-:W-:Y:S05]  /*16df0*/  CALL.REL.NOINC `($__internal_9_$__cuda_sm70_shflsync_idx_p) ;  /* 0x0000104000007944 */ /* 0x000fea0003c00000 */
[----:B------:R-:W-:Y:S01]  /*16e00*/  MOV R9, R0 ;  /* 0x0000000000097202 */ /* 0x000fe20000000f00 */
[----:B------:R-:W-:Y:S05]  /*16e10*/  BRA `(.L_x_525) ;  /* 0xfffe984000007947 */ /* 0x000fea000383ffff */
.L_x_390:
[----:B------:R-:W-:Y:S01]  /*16e20*/  IMAD.MOV.U32 R5, RZ, RZ, R4 ;  /* 0x000000ffff057224 */ /* 0x000fe200078e0004 */
[----:B-1----:R-:W-:-:S02]  /*16e30*/  MOV R0, 0x1f ;  /* 0x0000001f00007802 */ /* 0x002fc40000000f00 */
[----:B------:R-:W-:Y:S02]  /*16e40*/  MOV R2, 0x16e60 ;  /* 0x00016e6000027802 */ /* 0x000fe40000000f00 */
[----:B--234-:R-:W-:Y:S05]  /*16e50*/  CALL.REL.NOINC `($__internal_9_$__cuda_sm70_shflsync_idx_p) ;  /* 0x00000fe000007944 */ /* 0x01cfea0003c00000 */
[----:B------:R-:W-:Y:S01]  /*16e60*/  MOV R7, R0 ;  /* 0x0000000000077202 */ /* 0x000fe20000000f00 */
[----:B------:R-:W-:Y:S05]  /*16e70*/  BRA `(.L_x_389) ;  /* 0xfffe984000007947 */ /* 0x000fea000383ffff */
.L_x_459:
[----:B------:R3:W5:Y:S01]  /*16e80*/  LDL R2, [R1+0x24] ;  /* 0x0000240001027983 */ /* 0x0007620000100800 */
[----:B------:R-:W-:Y:S02]  /*16e90*/  MOV R5, 0x2 ;  /* 0x0000000200057802 */ /* 0x000fe40000000f00 */
[----:B------:R-:W-:Y:S02]  /*16ea0*/  MOV R3, 0x16ec0 ;  /* 0x00016ec000037802 */ /* 0x000fe40000000f00 */
[----:B-123-5:R-:W-:Y:S05]  /*16eb0*/  CALL.REL.NOINC `($__internal_8_$__cuda_sm70_shflsync_bfly_p) ;  /* 0x00000f3000007944 */ /* 0x02efea0003c00000 */
[----:B------:R-:W-:Y:S01]  /*16ec0*/  MOV R0, R5 ;  /* 0x0000000500007202 */ /* 0x000fe20000000f00 */
[----:B------:R-:W-:Y:S05]  /*16ed0*/  BRA `(.L_x_526) ;  /* 0xffffa19000007947 */ /* 0x000fea000383ffff */
.L_x_460:
[----:B------:R-:W-:Y:S01]  /*16ee0*/  IMAD.MOV.U32 R2, RZ, RZ, R0 ;  /* 0x000000ffff027224 */ /* 0x000fe200078e0000 */
[----:B------:R-:W-:Y:S02]  /*16ef0*/  MOV R5, 0x1 ;  /* 0x0000000100057802 */ /* 0x000fe40000000f00 */
[----:B------:R-:W-:Y:S02]  /*16f00*/  MOV R3, 0x16f20 ;  /* 0x00016f2000037802 */ /* 0x000fe40000000f00 */
[----:B-1----:R-:W-:Y:S05]  /*16f10*/  CALL.REL.NOINC `($__internal_8_$__cuda_sm70_shflsync_bfly_p) ;  /* 0x00000ed000007944 */ /* 0x002fea0003c00000 */
[----:B------:R1:W5:Y:S01]  /*16f20*/  LDL R2, [R1+0x28] ;  /* 0x0000280001027983 */ /* 0x0003620000100800 */
[----:B------:R-:W-:Y:S01]  /*16f30*/  FADD.FTZ R0, R0, R5 ;  /* 0x0000000500007221 */ /* 0x000fe20000010000 */
[----:B------:R-:W-:-:S02]  /*16f40*/  MOV R5, 0x2 ;  /* 0x0000000200057802 */ /* 0x000fc40000000f00 */
[----:B------:R-:W-:Y:S02]  /*16f50*/  MOV R3, 0x16f70 ;  /* 0x00016f7000037802 */ /* 0x000fe40000000f00 */
[----:B-1---5:R-:W-:Y:S05]  /*16f60*/  CALL.REL.NOINC `($__internal_8_$__cuda_sm70_shflsync_bfly_p) ;  /* 0x00000e8000007944 */ /* 0x022fea0003c00000 */
[----:B------:R-:W2:Y:S01]  /*16f70*/  LDL.LU R2, [R1+0x28] ;  /* 0x0000280001027983 */ /* 0x000ea20000300800 */
[----:B------:R-:W-:Y:S01]  /*16f80*/  MOV R3, 0x16fd0 ;  /* 0x00016fd000037802 */ /* 0x000fe20000000f00 */
[----:B--2---:R-:W-:Y:S01]  /*16f90*/  FADD.FTZ R4, R2, R5 ;  /* 0x0000000502047221 */ /* 0x004fe20000010000 */
[----:B------:R-:W-:-:S04]  /*16fa0*/  MOV R5, 0x1 ;  /* 0x0000000100057802 */ /* 0x000fc80000000f00 */
[----:B------:R-:W-:Y:S02]  /*16fb0*/  MOV R2, R4 ;  /* 0x0000000400027202 */ /* 0x000fe40000000f00 */
[----:B------:R-:W-:Y:S05]  /*16fc0*/  CALL.REL.NOINC `($__internal_8_$__cuda_sm70_shflsync_bfly_p) ;  /* 0x00000e2000007944 */ /* 0x000fea0003c00000 */
[----:B------:R-:W-:Y:S01]  /*16fd0*/  MOV R3, R5 ;  /* 0x0000000500037202 */ /* 0x000fe20000000f00 */
[----:B------:R-:W-:Y:S05]  /*16fe0*/  BRA `(.L_x_527) ;  /* 0xffffa11000007947 */ /* 0x000fea000383ffff */
.L_x_467:
[----:B--234-:R-:W-:Y:S01]  /*16ff0*/  IMAD.MOV.U32 R5, RZ, RZ, R14 ;  /* 0x000000ffff057224 */ /* 0x01cfe200078e000e */
[----:B------:R-:W-:Y:S01]  /*17000*/  MOV R3, RZ ;  /* 0x000000ff00037202 */ /* 0x000fe20000000f00 */
[----:B------:R-:W-:Y:S01]  /*17010*/  IMAD.MOV.U32 R0, RZ, RZ, 0x181f ;  /* 0x0000181fff007424 */ /* 0x000fe200078e00ff */
[----:B------:R-:W-:Y:S02]  /*17020*/  MOV R2, 0x17040 ;  /* 0x0001704000027802 */ /* 0x000fe40000000f00 */
[----:B-1----:R-:W-:Y:S05]  /*17030*/  CALL.REL.NOINC `($__internal_9_$__cuda_sm70_shflsync_idx_p) ;  /* 0x00000e0000007944 */ /* 0x002fea0003c00000 */
[----:B------:R-:W-:Y:S01]  /*17040*/  MOV R10, R0 ;  /* 0x00000000000a7202 */ /* 0x000fe20000000f00 */
[----:B------:R-:W-:Y:S05]  /*17050*/  BRA `(.L_x_528) ;  /* 0xffffbde000007947 */ /* 0x000fea000383ffff */
.L_x_468:
[----:B------:R-:W-:Y:S01]  /*17060*/  IMAD.MOV.U32 R5, RZ, RZ, R15 ;  /* 0x000000ffff057224 */ /* 0x000fe200078e000f */
[----:B------:R-:W-:Y:S01]  /*17070*/  MOV R3, RZ ;  /* 0x000000ff00037202 */ /* 0x000fe20000000f00 */
[----:B------:R-:W-:Y:S01]  /*17080*/  IMAD.MOV.U32 R0, RZ, RZ, 0x181f ;  /* 0x0000181fff007424 */ /* 0x000fe200078e00ff */
[----:B------:R-:W-:Y:S02]  /*17090*/  MOV R2, 0x170b0 ;  /* 0x000170b000027802 */ /* 0x000fe40000000f00 */
[----:B-123--:R-:W-:Y:S05]  /*170a0*/  CALL.REL.NOINC `($__internal_9_$__cuda_sm70_shflsync_idx_p) ;  /* 0x00000d9000007944 */ /* 0x00efea0003c00000 */
[----:B------:R-:W-:Y:S05]  /*170b0*/  BRA `(.L_x_529) ;  /* 0xffffbda000007947 */ /* 0x000fea000383ffff */
.L_x_471:
[----:B-1----:R-:W-:Y:S01]  /*170c0*/  IMAD.MOV.U32 R5, RZ, RZ, R14 ;  /* 0x000000ffff057224 */ /* 0x002fe200078e000e */
[----:B------:R-:W-:Y:S01]  /*170d0*/  MOV R3, 0x1 ;  /* 0x0000000100037802 */ /* 0x000fe20000000f00 */
[----:B--2---:R-:W-:Y:S01]  /*170e0*/  IMAD.MOV.U32 R0, RZ, RZ, 0x181f ;  /* 0x0000181fff007424 */ /* 0x004fe200078e00ff */
[----:B------:R-:W-:-:S02]  /*170f0*/  MOV R2, 0x17110 ;  /* 0x0001711000027802 */ /* 0x000fc40000000f00 */
[----:B---34-:R-:W-:Y:S05]  /*17100*/  CALL.REL.NOINC `($__internal_9_$__cuda_sm70_shflsync_idx_p) ;  /* 0x00000d3000007944 */ /* 0x018fea0003c00000 */
[----:B------:R-:W-:Y:S01]  /*17110*/  IMAD.MOV.U32 R10, RZ, RZ, R0 ;  /* 0x000000ffff0a7224 */ /* 0x000fe200078e0000 */
[----:B------:R-:W-:Y:S01]  /*17120*/  MOV R3, 0x1 ;  /* 0x0000000100037802 */ /* 0x000fe20000000f00 */
[----:B------:R-:W-:Y:S01]  /*17130*/  IMAD.MOV.U32 R5, RZ, RZ, R15 ;  /* 0x000000ffff057224 */ /* 0x000fe200078e000f */
[----:B------:R-:W-:-:S02]  /*17140*/  MOV R0, 0x181f ;  /* 0x0000181f00007802 */ /* 0x000fc40000000f00 */
[----:B------:R-:W-:Y:S02]  /*17150*/  MOV R2, 0x17170 ;  /* 0x0001717000027802 */ /* 0x000fe40000000f00 */
[----:B------:R-:W-:Y:S05]  /*17160*/  CALL.REL.NOINC `($__internal_9_$__cuda_sm70_shflsync_idx_p) ;  /* 0x00000cd000007944 */ /* 0x000fea0003c00000 */
[----:B------:R-:W-:Y:S05]  /*17170*/  BRA `(.L_x_530) ;  /* 0xffffbe9000007947 */ /* 0x000fea000383ffff */
.L_x_474:
[----:B-1----:R-:W-:Y:S01]  /*17180*/  IMAD.MOV.U32 R5, RZ, RZ, R14 ;  /* 0x000000ffff057224 */ /* 0x002fe200078e000e */
[----:B------:R-:W-:Y:S01]  /*17190*/  MOV R3, 0x2 ;  /* 0x0000000200037802 */ /* 0x000fe20000000f00 */
[----:B--2---:R-:W-:Y:S01]  /*171a0*/  IMAD.MOV.U32 R0, RZ, RZ, 0x181f ;  /* 0x0000181fff007424 */ /* 0x004fe200078e00ff */
[----:B------:R-:W-:Y:S02]  /*171b0*/  MOV R2, 0x171d0 ;  /* 0x000171d000027802 */ /* 0x000fe40000000f00 */
[----:B---34-:R-:W-:Y:S05]  /*171c0*/  CALL.REL.NOINC `($__internal_9_$__cuda_sm70_shflsync_idx_p) ;  /* 0x00000c7000007944 */ /* 0x018fea0003c00000 */
[----:B------:R-:W-:Y:S01]  /*171d0*/  MOV R10, R0 ;  /* 0x00000000000a7202 */ /* 0x000fe20000000f00 */
[----:B------:R-:W-:Y:S05]  /*171e0*/  BRA `(.L_x_531) ;  /* 0xffffbf9000007947 */ /* 0x000fea000383ffff */
.L_x_475:
[----:B-1----:R-:W-:Y:S01]  /*171f0*/  IMAD.MOV.U32 R5, RZ, RZ, R15 ;  /* 0x000000ffff057224 */ /* 0x002fe200078e000f */
[----:B------:R-:W-:Y:S01]  /*17200*/  MOV R3, 0x2 ;  /* 0x0000000200037802 */ /* 0x000fe20000000f00 */
[----:B--2---:R-:W-:Y:S01]  /*17210*/  IMAD.MOV.U32 R0, RZ, RZ, 0x181f ;  /* 0x0000181fff007424 */ /* 0x004fe200078e00ff */
[----:B------:R-:W-:Y:S02]  /*17220*/  MOV R2, 0x17240 ;  /* 0x0001724000027802 */ /* 0x000fe40000000f00 */
[----:B---34-:R-:W-:Y:S05]  /*17230*/  CALL.REL.NOINC `($__internal_9_$__cuda_sm70_shflsync_idx_p) ;  /* 0x00000c0000007944 */ /* 0x018fea0003c00000 */
[----:B------:R-:W-:Y:S05]  /*17240*/  BRA `(.L_x_532) ;  /* 0xffffbf5000007947 */ /* 0x000fea000383ffff */
.L_x_478:
[----:B-1----:R-:W-:Y:S01]  /*17250*/  IMAD.MOV.U32 R5, RZ, RZ, R14 ;  /* 0x000000ffff057224 */ /* 0x002fe200078e000e */
[----:B------:R-:W-:Y:S01]  /*17260*/  MOV R3, 0x3 ;  /* 0x0000000300037802 */ /* 0x000fe20000000f00 */
[----:B---3--:R-:W-:Y:S01]  /*17270*/  IMAD.MOV.U32 R0, RZ, RZ, 0x181f ;  /* 0x0000181fff007424 */ /* 0x008fe200078e00ff */
[----:B------:R-:W-:-:S02]  /*17280*/  MOV R2, 0x172a0 ;  /* 0x000172a000027802 */ /* 0x000fc40000000f00 */
[----:B--2-4-:R-:W-:Y:S05]  /*17290*/  CALL.REL.NOINC `($__internal_9_$__cuda_sm70_shflsync_idx_p) ;  /* 0x00000ba000007944 */ /* 0x014fea0003c00000 */
[----:B------:R-:W-:Y:S01]  /*172a0*/  IMAD.MOV.U32 R8, RZ, RZ, R0 ;  /* 0x000000ffff087224 */ /* 0x000fe200078e0000 */
[----:B------:R-:W-:Y:S01]  /*172b0*/  MOV R3, 0x3 ;  /* 0x0000000300037802 */ /* 0x000fe20000000f00 */
[----:B------:R-:W-:Y:S01]  /*172c0*/  IMAD.MOV.U32 R5, RZ, RZ, R15 ;  /* 0x000000ffff057224 */ /* 0x000fe200078e000f */
[----:B------:R-:W-:-:S02]  /*172d0*/  MOV R0, 0x181f ;  /* 0x0000181f00007802 */ /* 0x000fc40000000f00 */
[----:B------:R-:W-:Y:S02]  /*172e0*/  MOV R2, 0x17300 ;  /* 0x0001730000027802 */ /* 0x000fe40000000f00 */
[----:B------:R-:W-:Y:S05]  /*172f0*/  CALL.REL.NOINC `($__internal_9_$__cuda_sm70_shflsync_idx_p) ;  /* 0x00000b4000007944 */ /* 0x000fea0003c00000 */
[----:B------:R-:W-:Y:S05]  /*17300*/  BRA `(.L_x_533) ;  /* 0xffffc01000007947 */ /* 0x000fea000383ffff */
.L_x_480:
[----:B------:R-:W-:Y:S01]  /*17310*/  IMAD.MOV.U32 R5, RZ, RZ, R12 ;  /* 0x000000ffff057224 */ /* 0x000fe200078e000c */
[----:B------:R-:W-:Y:S01]  /*17320*/  MOV R3, RZ ;  /* 0x000000ff00037202 */ /* 0x000fe20000000f00 */
[----:B------:R-:W-:Y:S01]  /*17330*/  IMAD.MOV.U32 R0, RZ, RZ, 0x1c1f ;  /* 0x00001c1fff007424 */ /* 0x000fe200078e00ff */
[----:B------:R-:W-:Y:S02]  /*17340*/  MOV R2, 0x17360 ;  /* 0x0001736000027802 */ /* 0x000fe40000000f00 */
[----:B------:R-:W-:Y:S05]  /*17350*/  CALL.REL.NOINC `($__internal_9_$__cuda_sm70_shflsync_idx_p) ;  /* 0x00000ae000007944 */ /* 0x000fea0003c00000 */
[----:B------:R-:W-:Y:S01]  /*17360*/  MOV R4, R0 ;  /* 0x0000000000047202 */ /* 0x000fe20000000f00 */
[----:B------:R-:W-:Y:S05]  /*17370*/  BRA `(.L_x_534) ;  /* 0xffffc32000007947 */ /* 0x000fea000383ffff */
.L_x_481:
[----:B------:R-:W-:Y:S01]  /*17380*/  IMAD.MOV.U32 R5, RZ, RZ, R14 ;  /* 0x000000ffff057224 */ /* 0x000fe200078e000e */
[----:B------:R-:W-:Y:S01]  /*17390*/  MOV R3, RZ ;  /* 0x000000ff00037202 */ /* 0x000fe20000000f00 */
[----:B------:R-:W-:Y:S01]  /*173a0*/  IMAD.MOV.U32 R0, RZ, RZ, 0x1c1f ;  /* 0x00001c1fff007424 */ /* 0x000fe200078e00ff */
[----:B------:R-:W-:Y:S02]  /*173b0*/  MOV R2, 0x173d0 ;  /* 0x000173d000027802 */ /* 0x000fe40000000f00 */
[----:B-12---:R-:W-:Y:S05]  /*173c0*/  CALL.REL.NOINC `($__internal_9_$__cuda_sm70_shflsync_idx_p) ;  /* 0x00000a7000007944 */ /* 0x006fea0003c00000 */
[----:B------:R-:W-:Y:S05]  /*173d0*/  BRA `(.L_x_535) ;  /* 0xffffc2e000007947 */ /* 0x000fea000383ffff */
.L_x_484:
[----:B------:R-:W-:Y:S01]  /*173e0*/  IMAD.MOV.U32 R5, RZ, RZ, R12 ;  /* 0x000000ffff057224 */ /* 0x000fe200078e000c */
[----:B----4-:R-:W-:Y:S01]  /*173f0*/  MOV R3, 0x1 ;  /* 0x0000000100037802 */ /* 0x010fe20000000f00 */
[----:B------:R-:W-:Y:S01]  /*17400*/  IMAD.MOV.U32 R0, RZ, RZ, 0x1c1f ;  /* 0x00001c1fff007424 */ /* 0x000fe200078e00ff */
[----:B------:R-:W-:-:S02]  /*17410*/  MOV R2, 0x17430 ;  /* 0x0001743000027802 */ /* 0x000fc40000000f00 */
[----:B-123--:R-:W-:Y:S05]  /*17420*/  CALL.REL.NOINC `($__internal_9_$__cuda_sm70_shflsync_idx_p) ;  /* 0x00000a1000007944 */ /* 0x00efea0003c00000 */
[----:B------:R-:W-:Y:S01]  /*17430*/  IMAD.MOV.U32 R4, RZ, RZ, R0 ;  /* 0x000000ffff047224 */ /* 0x000fe200078e0000 */
[----:B------:R-:W-:Y:S01]  /*17440*/  MOV R3, 0x1 ;  /* 0x0000000100037802 */ /* 0x000fe20000000f00 */
[----:B------:R-:W-:Y:S01]  /*17450*/  IMAD.MOV.U32 R5, RZ, RZ, R14 ;  /* 0x000000ffff057224 */ /* 0x000fe200078e000e */
[----:B------:R-:W-:-:S02]  /*17460*/  MOV R0, 0x1c1f ;  /* 0x00001c1f00007802 */ /* 0x000fc40000000f00 */
[----:B------:R-:W-:Y:S02]  /*17470*/  MOV R2, 0x17490 ;  /* 0x0001749000027802 */ /* 0x000fe40000000f00 */
[----:B------:R-:W-:Y:S05]  /*17480*/  CALL.REL.NOINC `($__internal_9_$__cuda_sm70_shflsync_idx_p) ;  /* 0x000009b000007944 */ /* 0x000fea0003c00000 */
[----:B------:R-:W-:Y:S05]  /*17490*/  BRA `(.L_x_536) ;  /* 0xffffce8000007947 */ /* 0x000fea000383ffff */
.L_x_488:
[----:B------:R-:W-:Y:S01]  /*174a0*/  IMAD.MOV.U32 R5, RZ, RZ, R12 ;  /* 0x000000ffff057224 */ /* 0x000fe200078e000c */
[----:B------:R-:W-:Y:S01]  /*174b0*/  MOV R3, RZ ;  /* 0x000000ff00037202 */ /* 0x000fe20000000f00 */
[----:B------:R-:W-:Y:S01]  /*174c0*/  IMAD.MOV.U32 R0, RZ, RZ, 0x181f ;  /* 0x0000181fff007424 */ /* 0x000fe200078e00ff */
[----:B------:R-:W-:Y:S02]  /*174d0*/  MOV R2, 0x174f0 ;  /* 0x000174f000027802 */ /* 0x000fe40000000f00 */
[----:B------:R-:W-:Y:S05]  /*174e0*/  CALL.REL.NOINC `($__internal_9_$__cuda_sm70_shflsync_idx_p) ;  /* 0x0000095000007944 */ /* 0x000fea0003c00000 */
[----:B------:R-:W-:Y:S01]  /*174f0*/  MOV R10, R0 ;  /* 0x00000000000a7202 */ /* 0x000fe20000000f00 */
[----:B------:R-:W-:Y:S05]  /*17500*/  BRA `(.L_x_537) ;  /* 0xffffde7000007947 */ /* 0x000fea000383ffff */
.L_x_489:
[----:B------:R-:W-:Y:S01]  /*17510*/  IMAD.MOV.U32 R5, RZ, RZ, R15 ;  /* 0x000000ffff057224 */ /* 0x000fe200078e000f */
[----:B------:R-:W-:Y:S01]  /*17520*/  MOV R3, RZ ;  /* 0x000000ff00037202 */ /* 0x000fe20000000f00 */
[----:B------:R-:W-:Y:S01]  /*17530*/  IMAD.MOV.U32 R0, RZ, RZ, 0x181f ;  /* 0x0000181fff007424 */ /* 0x000fe200078e00ff */
[----:B------:R-:W-:Y:S02]  /*17540*/  MOV R2, 0x17560 ;  /* 0x0001756000027802 */ /* 0x000fe40000000f00 */
[----:B-12---:R-:W-:Y:S05]  /*17550*/  CALL.REL.NOINC `($__internal_9_$__cuda_sm70_shflsync_idx_p) ;  /* 0x000008e000007944 */ /* 0x006fea0003c00000 */
[----:B------:R-:W-:Y:S05]  /*17560*/  BRA `(.L_x_538) ;  /* 0xffffde3000007947 */ /* 0x000fea000383ffff */
.L_x_492:
[----:B--2---:R-:W-:Y:S01]  /*17570*/  IMAD.MOV.U32 R5, RZ, RZ, R12 ;  /* 0x000000ffff057224 */ /* 0x004fe200078e000c */
[----:B------:R-:W-:Y:S01]  /*17580*/  MOV R3, 0x1 ;  /* 0x0000000100037802 */ /* 0x000fe20000000f00 */
[----:B----4-:R-:W-:Y:S01]  /*17590*/  IMAD.MOV.U32 R0, RZ, RZ, 0x181f ;  /* 0x0000181fff007424 */ /* 0x010fe200078e00ff */
[----:B------:R-:W-:-:S02]  /*175a0*/  MOV R2, 0x175c0 ;  /* 0x000175c000027802 */ /* 0x000fc40000000f00 */
[----:B-1-3--:R-:W-:Y:S05]  /*175b0*/  CALL.REL.NOINC `($__internal_9_$__cuda_sm70_shflsync_idx_p) ;  /* 0x0000088000007944 */ /* 0x00afea0003c00000 */
[----:B------:R-:W-:Y:S01]  /*175c0*/  IMAD.MOV.U32 R10, RZ, RZ, R0 ;  /* 0x000000ffff0a7224 */ /* 0x000fe200078e0000 */
[----:B------:R-:W-:Y:S01]  /*175d0*/  MOV R3, 0x1 ;  /* 0x0000000100037802 */ /* 0x000fe20000000f00 */
[----:B------:R-:W-:Y:S01]  /*175e0*/  IMAD.MOV.U32 R5, RZ, RZ, R15 ;  /* 0x000000ffff057224 */ /* 0x000fe200078e000f */
[----:B------:R-:W-:-:S02]  /*175f0*/  MOV R0, 0x181f ;  /* 0x0000181f00007802 */ /* 0x000fc40000000f00 */
[----:B------:R-:W-:Y:S02]  /*17600*/  MOV R2, 0x17620 ;  /* 0x0001762000027802 */ /* 0x000fe40000000f00 */
[----:B------:R-:W-:Y:S05]  /*17610*/  CALL.REL.NOINC `($__internal_9_$__cuda_sm70_shflsync_idx_p) ;  /* 0x0000082000007944 */ /* 0x000fea0003c00000 */
[----:B------:R-:W-:Y:S05]  /*17620*/  BRA `(.L_x_539) ;  /* 0xffffdf3000007947 */ /* 0x000fea000383ffff */
.L_x_495:
[----:B-1----:R-:W-:Y:S01]  /*17630*/  IMAD.MOV.U32 R5, RZ, RZ, R12 ;  /* 0x000000ffff057224 */ /* 0x002fe200078e000c */
[----:B------:R-:W-:Y:S01]  /*17640*/  MOV R3, 0x2 ;  /* 0x0000000200037802 */ /* 0x000fe20000000f00 */
[----:B----4-:R-:W-:Y:S01]  /*17650*/  IMAD.MOV.U32 R0, RZ, RZ, 0x181f ;  /* 0x0000181fff007424 */ /* 0x010fe200078e00ff */
[----:B------:R-:W-:Y:S02]  /*17660*/  MOV R2, 0x17680 ;  /* 0x0001768000027802 */ /* 0x000fe40000000f00 */
[----:B--23--:R-:W-:Y:S05]  /*17670*/  CALL.REL.NOINC `($__internal_9_$__cuda_sm70_shflsync_idx_p) ;  /* 0x000007c000007944 */ /* 0x00cfea0003c00000 */
[----:B------:R-:W-:Y:S01]  /*17680*/  MOV R10, R0 ;  /* 0x00000000000a7202 */ /* 0x000fe20000000f00 */
[----:B------:R-:W-:Y:S05]  /*17690*/  BRA `(.L_x_540) ;  /* 0xffffe03000007947 */ /* 0x000fea000383ffff */
.L_x_496:
[----:B------:R-:W-:Y:S01]  /*176a0*/  IMAD.MOV.U32 R5, RZ, RZ, R15 ;  /* 0x000000ffff057224 */ /* 0x000fe200078e000f */
[----:B------:R-:W-:Y:S01]  /*176b0*/  MOV R3, 0x2 ;  /* 0x0000000200037802 */ /* 0x000fe20000000f00 */
[----:B----4-:R-:W-:Y:S01]  /*176c0*/  IMAD.MOV.U32 R0, RZ, RZ, 0x181f ;  /* 0x0000181fff007424 */ /* 0x010fe200078e00ff */
[----:B------:R-:W-:Y:S02]  /*176d0*/  MOV R2, 0x176f0 ;  /* 0x000176f000027802 */ /* 0x000fe40000000f00 */
[----:B-123--:R-:W-:Y:S05]  /*176e0*/  CALL.REL.NOINC `($__internal_9_$__cuda_sm70_shflsync_idx_p) ;  /* 0x0000075000007944 */ /* 0x00efea0003c00000 */
[----:B------:R-:W-:Y:S05]  /*176f0*/  BRA `(.L_x_541) ;  /* 0xffffdff000007947 */ /* 0x000fea000383ffff */
.L_x_499:
[----:B-1----:R-:W-:Y:S01]  /*17700*/  IMAD.MOV.U32 R5, RZ, RZ, R12 ;  /* 0x000000ffff057224 */ /* 0x002fe200078e000c */
[----:B------:R-:W-:Y:S01]  /*17710*/  MOV R3, 0x3 ;  /* 0x0000000300037802 */ /* 0x000fe20000000f00 */
[----:B------:R-:W-:Y:S01]  /*17720*/  IMAD.MOV.U32 R0, RZ, RZ, 0x181f ;  /* 0x0000181fff007424 */ /* 0x000fe200078e00ff */
[----:B------:R-:W-:-:S02]  /*17730*/  MOV R2, 0x17750 ;  /* 0x0001775000027802 */ /* 0x000fc40000000f00 */
[----:B--234-:R-:W-:Y:S05]  /*17740*/  CALL.REL.NOINC `($__internal_9_$__cuda_sm70_shflsync_idx_p) ;  /* 0x000006f000007944 */ /* 0x01cfea0003c00000 */
[----:B------:R-:W-:Y:S01]  /*17750*/  IMAD.MOV.U32 R10, RZ, RZ, R0 ;  /* 0x000000ffff0a7224 */ /* 0x000fe200078e0000 */
[----:B------:R-:W-:Y:S01]  /*17760*/  MOV R3, 0x3 ;  /* 0x0000000300037802 */ /* 0x000fe20000000f00 */
[----:B------:R-:W-:Y:S01]  /*17770*/  IMAD.MOV.U32 R5, RZ, RZ, R15 ;  /* 0x000000ffff057224 */ /* 0x000fe200078e000f */
[----:B------:R-:W-:-:S02]  /*17780*/  MOV R0, 0x181f ;  /* 0x0000181f00007802 */ /* 0x000fc40000000f00 */
[----:B------:R-:W-:Y:S02]  /*17790*/  MOV R2, 0x177b0 ;  /* 0x000177b000027802 */ /* 0x000fe40000000f00 */
[----:B------:R-:W-:Y:S05]  /*177a0*/  CALL.REL.NOINC `($__internal_9_$__cuda_sm70_shflsync_idx_p) ;  /* 0x0000069000007944 */ /* 0x000fea0003c00000 */
[----:B------:R-:W-:Y:S05]  /*177b0*/  BRA `(.L_x_542) ;  /* 0xffffe0b000007947 */ /* 0x000fea000383ffff */
.L_x_501:
[----:B------:R-:W-:Y:S01]  /*177c0*/  IMAD.MOV.U32 R5, RZ, RZ, R111 ;  /* 0x000000ffff057224 */ /* 0x000fe200078e006f */
[----:B------:R-:W-:Y:S01]  /*177d0*/  MOV R3, RZ ;  /* 0x000000ff00037202 */ /* 0x000fe20000000f00 */
[----:B------:R-:W-:Y:S01]  /*177e0*/  IMAD.MOV.U32 R0, RZ, RZ, 0x1f ;  /* 0x0000001fff007424 */ /* 0x000fe200078e00ff */
[----:B------:R-:W-:Y:S02]  /*177f0*/  MOV R2, 0x17810 ;  /* 0x0001781000027802 */ /* 0x000fe40000000f00 */
[----:B------:R-:W-:Y:S05]  /*17800*/  CALL.REL.NOINC `($__internal_9_$__cuda_sm70_shflsync_idx_p) ;  /* 0x0000063000007944 */ /* 0x000fea0003c00000 */
[----:B------:R-:W-:Y:S01]  /*17810*/  MOV R9, R0 ;  /* 0x0000000000097202 */ /* 0x000fe20000000f00 */
[----:B------:R-:W-:Y:S05]  /*17820*/  BRA `(.L_x_543) ;  /* 0xffffe27000007947 */ /* 0x000fea000383ffff */
.L_x_502:
[----:B------:R-:W-:Y:S01]  /*17830*/  IMAD.MOV.U32 R5, RZ, RZ, R111 ;  /* 0x000000ffff057224 */ /* 0x000fe200078e006f */
[----:B------:R-:W-:Y:S01]  /*17840*/  MOV R3, 0x1 ;  /* 0x0000000100037802 */ /* 0x000fe20000000f00 */
[----:B------:R-:W-:Y:S01]  /*17850*/  IMAD.MOV.U32 R0, RZ, RZ, 0x1f ;  /* 0x0000001fff007424 */ /* 0x000fe200078e00ff */
[----:B------:R-:W-:Y:S02]  /*17860*/  MOV R2, 0x17880 ;  /* 0x0001788000027802 */ /* 0x000fe40000000f00 */
[----:B-12---:R-:W-:Y:S05]  /*17870*/  CALL.REL.NOINC `($__internal_9_$__cuda_sm70_shflsync_idx_p) ;  /* 0x000005c000007944 */ /* 0x006fea0003c00000 */
[----:B------:R-:W-:Y:S01]  /*17880*/  MOV R8, R0 ;  /* 0x0000000000087202 */ /* 0x000fe20000000f00 */
[----:B------:R-:W-:Y:S05]  /*17890*/  BRA `(.L_x_544) ;  /* 0xffffe22000007947 */ /* 0x000fea000383ffff */
.L_x_503:
[----:B------:R-:W-:Y:S02]  /*178a0*/  MOV R2, 0x1 ;  /* 0x0000000100027802 */ /* 0x000fe40000000f00 */
[----:B------:R-:W-:-:S02]  /*178b0*/  MOV R3, 0x178d0 ;  /* 0x000178d000037802 */ /* 0x000fc40000000f00 */
[----:B-1234-:R-:W-:Y:S05]  /*178c0*/  CALL.REL.NOINC `($__internal_10_$__cuda_sm70_shflsync_up_p) ;  /* 0x000005c000007944 */ /* 0x01efea0003c00000 */
[----:B------:R-:W-:Y:S05]  /*178d0*/  BRA `(.L_x_545) ;  /* 0xffffe31000007947 */ /* 0x000fea000383ffff */
.L_x_504:
[----:B------:R-:W-:Y:S02]  /*178e0*/  MOV R2, 0x2 ;  /* 0x0000000200027802 */ /* 0x000fe40000000f00 */
[----:B------:R-:W-:-:S02]  /*178f0*/  MOV R3, 0x17910 ;  /* 0x0001791000037802 */ /* 0x000fc40000000f00 */
[----:B--2-4-:R-:W-:Y:S05]  /*17900*/  CALL.REL.NOINC `($__internal_10_$__cuda_sm70_shflsync_up_p) ;  /* 0x0000058000007944 */ /* 0x014fea0003c00000 */
[----:B------:R-:W-:Y:S01]  /*17910*/  SEL R3, R4, RZ, P1 ;  /* 0x000000ff04037207 */ /* 0x000fe20000800000 */
[----:B------:R-:W-:-:S04]  /*17920*/  IMAD.MOV.U32 R2, RZ, RZ, 0x4 ;  /* 0x00000004ff027424 */ /* 0x000fc800078e00ff */
[----:B------:R-:W-:Y:S01]  /*17930*/  IMAD.IADD R0, R0, 0x1, R3 ;  /* 0x0000000100007824 */ /* 0x000fe200078e0203 */
        /* <DEDUP_REMOVED lines=20> */
.L_x_508:
[----:B------:R-:W-:Y:S02]  /*17a80*/  MOV R2, 0x1 ;  /* 0x0000000100027802 */ /* 0x000fe40000000f00 */
[----:B------:R-:W-:Y:S02]  /*17a90*/  MOV R3, 0x17ab0 ;  /* 0x00017ab000037802 */ /* 0x000fe40000000f00 */
[----:B------:R-:W-:Y:S05]  /*17aa0*/  CALL.REL.NOINC `($__internal_10_$__cuda_sm70_shflsync_up_p) ;  /* 0x000003e000007944 */ /* 0x000fea0003c00000 */
[----:B------:R-:W-:Y:S01]  /*17ab0*/  MOV R2, R4 ;  /* 0x0000000400027202 */ /* 0x000fe20000000f00 */
[----:B------:R-:W-:Y:S05]  /*17ac0*/  BRA `(.L_x_547) ;  /* 0xffffe38000007947 */ /* 0x000fea000383ffff */
.L_x_509:
        /* <DEDUP_REMOVED lines=26> */
.L_x_511:
[----:B------:R-:W-:Y:S02]  /*17c70*/  SEL R0, RZ, 0x1, P0 ;  /* 0x00000001ff007807 */ /* 0x000fe40000000000 */
[----:B------:R-:W-:Y:S02]  /*17c80*/  MOV R2, 0x17ca0 ;  /* 0x00017ca000027802 */ /* 0x000fe40000000f00 */
[----:B-1----:R-:W-:Y:S05]  /*17c90*/  CALL.REL.NOINC `($__internal_11_$__cuda_sm70_votesync_ballot) ;  /* 0x0000026000007944 */ /* 0x002fea0003c00000 */
[----:B------:R-:W-:Y:S01]  /*17ca0*/  MOV R10, R0 ;  /* 0x00000000000a7202 */ /* 0x000fe20000000f00 */
[----:B------:R-:W-:Y:S05]  /*17cb0*/  BRA `(.L_x_549) ;  /* 0xffffe32000007947 */ /* 0x000fea000383ffff */
.L_x_512:
[----:B------:R-:W-:Y:S01]  /*17cc0*/  IMAD.MOV.U32 R5, RZ, RZ, R6 ;  /* 0x000000ffff057224 */ /* 0x000fe200078e0006 */
[----:B------:R-:W-:Y:S01]  /*17cd0*/  MOV R3, R8 ;  /* 0x0000000800037202 */ /* 0x000fe20000000f00 */
[----:B--2---:R-:W-:Y:S01]  /*17ce0*/  IMAD.MOV.U32 R0, RZ, RZ, 0x1f ;  /* 0x0000001fff007424 */ /* 0x004fe200078e00ff */
[----:B------:R-:W-:Y:S02]  /*17cf0*/  MOV R2, 0x17d10 ;  /* 0x00017d1000027802 */ /* 0x000fe40000000f00 */
[----:B-1----:R-:W-:Y:S05]  /*17d00*/  CALL.REL.NOINC `($__internal_9_$__cuda_sm70_shflsync_idx_p) ;  /* 0x0000013000007944 */ /* 0x002fea0003c00000 */
[----:B------:R-:W-:Y:S01]  /*17d10*/  IMAD.MOV.U32 R12, RZ, RZ, R0 ;  /* 0x000000ffff0c7224 */ /* 0x000fe200078e0000 */
[----:B------:R-:W-:Y:S01]  /*17d20*/  MOV R3, R8 ;  /* 0x0000000800037202 */ /* 0x000fe20000000f00 */
[----:B------:R-:W-:Y:S01]  /*17d30*/  IMAD.MOV.U32 R5, RZ, RZ, R7 ;  /* 0x000000ffff057224 */ /* 0x000fe200078e0007 */
[----:B------:R-:W-:Y:S02]  /*17d40*/  MOV R0, 0x1f ;  /* 0x0000001f00007802 */ /* 0x000fe40000000f00 */
[----:B------:R-:W-:-:S02]  /*17d50*/  MOV R2, 0x17d70 ;  /* 0x00017d7000027802 */ /* 0x000fc40000000f00 */
[----:B------:R-:W-:Y:S05]  /*17d60*/  CALL.REL.NOINC `($__internal_9_$__cuda_sm70_shflsync_idx_p) ;  /* 0x000000d000007944 */ /* 0x000fea0003c00000 */
[----:B------:R-:W-:Y:S01]  /*17d70*/  MOV R7, R0 ;  /* 0x0000000000077202 */ /* 0x000fe20000000f00 */
[----:B------:R-:W-:Y:S05]  /*17d80*/  BRA `(.L_x_550) ;  /* 0xffffe2c000007947 */ /* 0x000fea000383ffff */
.L_x_515:
[----:B------:R-:W-:Y:S01]  /*17d90*/  IMAD.MOV.U32 R5, RZ, RZ, R4 ;  /* 0x000000ffff057224 */ /* 0x000fe200078e0004 */
[----:B--2---:R-:W-:-:S02]  /*17da0*/  MOV R0, 0x1f ;  /* 0x0000001f00007802 */ /* 0x004fc40000000f00 */
[----:B------:R-:W-:Y:S02]  /*17db0*/  MOV R2, 0x17dd0 ;  /* 0x00017dd000027802 */ /* 0x000fe40000000f00 */
[----:B-1-34-:R-:W-:Y:S05]  /*17dc0*/  CALL.REL.NOINC `($__internal_9_$__cuda_sm70_shflsync_idx_p) ;  /* 0x0000007000007944 */ /* 0x01afea0003c00000 */
[----:B------:R-:W-:Y:S01]  /*17dd0*/  MOV R13, R0 ;  /* 0x00000000000d7202 */ /* 0x000fe20000000f00 */
[----:B------:R-:W-:Y:S05]  /*17de0*/  BRA `(.L_x_514) ;  /* 0xffffe2c000007947 */ /* 0x000fea000383ffff */
        .weak           $__internal_8_$__cuda_sm70_shflsync_bfly_p
        .type           $__internal_8_$__cuda_sm70_shflsync_bfly_p,@function
        .size           $__internal_8_$__cuda_sm70_shflsync_bfly_p,($__internal_9_$__cuda_sm70_shflsync_idx_p - $__internal_8_$__cuda_sm70_shflsync_bfly_p)
$__internal_8_$__cuda_sm70_shflsync_bfly_p:
[----:B------:R-:W-:Y:S04]  /*17df0*/  WARPSYNC R6 ;  /* 0x0000000600007348 */ /* 0x000fe80003800000 */
[----:B------:R1:W2:Y:S02]  /*17e00*/  SHFL.BFLY PT, R5, R2, R5, R7 ;  /* 0x0c00000502057389 */ /* 0x0002a400000e0007 */
[----:B-1----:R-:W-:Y:S02]  /*17e10*/  MOV R2, R3 ;  /* 0x0000000300027202 */ /* 0x002fe40000000f00 */
[----:B------:R-:W-:-:S04]  /*17e20*/  MOV R3, 0x0 ;  /* 0x0000000000037802 */ /* 0x000fc80000000f00 */
[----:B--2---:R-:W-:Y:S05]  /*17e30*/  RET.REL.NODEC R2 `(_ZN7cutlass13device_kernelIN5flash19enable_sm80_to_sm89INS1_16FlashAttnFwdSm80INS1_25CollectiveMainloopFwdSm80ILi8ELi1ELb1EN4cute5tupleIJNS5_1CILi128EEENS7_ILi48EEENS7_ILi256EEEEEELi256ENS_6half_tEfNS_4arch4Sm80ELb0ELb1ELb1ELb1ELb0ELb0ELb1ELb1EEENS1_21CollectiveEpilogueFwdINS6_IJS8_SA_S9_EEENS6_IJNS7_ILi1EEESI_SI_EEESC_SE_Li256ELb1ELb1ELb1ELb0EEENS1_36VarlenDynamicPersistentTileSchedulerILi128ELi48ELi256ELi256ELb1ELb1ELb0ELb1ELb0ELb1EEEEEEEEEvNT_6ParamsE) ;  /* 0xfffe81c002007950 */ /* 0x004fea0003c3ffff */
        .weak           $__internal_9_$__cuda_sm70_shflsync_idx_p
        .type           $__internal_9_$__cuda_sm70_shflsync_idx_p,@function
        .size           $__internal_9_$__cuda_sm70_shflsync_idx_p,($__internal_10_$__cuda_sm70_shflsync_up_p - $__internal_9_$__cuda_sm70_shflsync_idx_p)
$__internal_9_$__cuda_sm70_shflsync_idx_p:
[----:B------:R-:W-:-:S04]  /*17e40*/  MOV R114, 0xffffffff ;  /* 0xffffffff00727802 */ /* 0x000fc80000000f00 */
[----:B------:R-:W-:Y:S04]  /*17e50*/  WARPSYNC R114 ;  /* 0x0000007200007348 */ /* 0x000fe80003800000 */
[----:B------:R1:W2:Y:S02]  /*17e60*/  SHFL.IDX PT, R0, R5, R3, R0 ;  /* 0x0000000305007389 */ /* 0x0002a400000e0000 */
[----:B-1----:R-:W-:-:S04]  /*17e70*/  MOV R3, 0x0 ;  /* 0x0000000000037802 */ /* 0x002fc80000000f00 */
[----:B--2---:R-:W-:Y:S05]  /*17e80*/  RET.REL.NODEC R2 `(_ZN7cutlass13device_kernelIN5flash19enable_sm80_to_sm89INS1_16FlashAttnFwdSm80INS1_25CollectiveMainloopFwdSm80ILi8ELi1ELb1EN4cute5tupleIJNS5_1CILi128EEENS7_ILi48EEENS7_ILi256EEEEEELi256ENS_6half_tEfNS_4arch4Sm80ELb0ELb1ELb1ELb1ELb0ELb0ELb1ELb1EEENS1_21CollectiveEpilogueFwdINS6_IJS8_SA_S9_EEENS6_IJNS7_ILi1EEESI_SI_EEESC_SE_Li256ELb1ELb1ELb1ELb0EEENS1_36VarlenDynamicPersistentTileSchedulerILi128ELi48ELi256ELi256ELb1ELb1ELb0ELb1ELb0ELb1EEEEEEEEEvNT_6ParamsE) ;  /* 0xfffe817002007950 */ /* 0x004fea0003c3ffff */
        .weak           $__internal_10_$__cuda_sm70_shflsync_up_p
        .type           $__internal_10_$__cuda_sm70_shflsync_up_p,@function
        .size           $__internal_10_$__cuda_sm70_shflsync_up_p,($__internal_11_$__cuda_sm70_votesync_ballot - $__internal_10_$__cuda_sm70_shflsync_up_p)
$__internal_10_$__cuda_sm70_shflsync_up_p:
[----:B------:R-:W-:Y:S02]  /*17e90*/  IMAD.MOV.U32 R4, RZ, RZ, RZ ;  /* 0x000000ffff047224 */ /* 0x000fe400078e00ff */
[----:B------:R-:W-:-:S04]  /*17ea0*/  IMAD.MOV.U32 R10, RZ, RZ, -0x1 ;  /* 0xffffffffff0a7424 */ /* 0x000fc800078e00ff */
[----:B------:R-:W-:Y:S04]  /*17eb0*/  WARPSYNC R10 ;  /* 0x0000000a00007348 */ /* 0x000fe80003800000 */
[----:B------:R1:W2:Y:S02]  /*17ec0*/  SHFL.UP PT, R4, R0, R2, R4 ;  /* 0x0400000200047389 */ /* 0x0002a400000e0004 */
[----:B-1----:R-:W-:Y:S02]  /*17ed0*/  MOV R2, R3 ;  /* 0x0000000300027202 */ /* 0x002fe40000000f00 */
[----:B------:R-:W-:-:S04]  /*17ee0*/  MOV R3, 0x0 ;  /* 0x0000000000037802 */ /* 0x000fc80000000f00 */
[----:B--2---:R-:W-:Y:S05]  /*17ef0*/  RET.REL.NODEC R2 `(_ZN7cutlass13device_kernelIN5flash19enable_sm80_to_sm89INS1_16FlashAttnFwdSm80INS1_25CollectiveMainloopFwdSm80ILi8ELi1ELb1EN4cute5tupleIJNS5_1CILi128EEENS7_ILi48EEENS7_ILi256EEEEEELi256ENS_6half_tEfNS_4arch4Sm80ELb0ELb1ELb1ELb1ELb0ELb0ELb1ELb1EEENS1_21CollectiveEpilogueFwdINS6_IJS8_SA_S9_EEENS6_IJNS7_ILi1EEESI_SI_EEESC_SE_Li256ELb1ELb1ELb1ELb0EEENS1_36VarlenDynamicPersistentTileSchedulerILi128ELi48ELi256ELi256ELb1ELb1ELb0ELb1ELb0ELb1EEEEEEEEEvNT_6ParamsE) ;  /* 0xfffe810002007950 */ /* 0x004fea0003c3ffff */
        .weak           $__internal_11_$__cuda_sm70_votesync_ballot
        .type           $__internal_11_$__cuda_sm70_votesync_ballot,@function
        .size           $__internal_11_$__cuda_sm70_votesync_ballot,(.L_x_5153 - $__internal_11_$__cuda_sm70_votesync_ballot)
$__internal_11_$__cuda_sm70_votesync_ballot:
[----:B------:R-:W-:Y:S01]  /*17f00*/  ISETP.NE.U32.AND P0, PT, R0, 0x1, PT ;  /* 0x000000010000780c */ /* 0x000fe20003f05070 */
[----:B------:R-:W-:-:S04]  /*17f10*/  IMAD.MOV.U32 R3, RZ, RZ, -0x1 ;  /* 0xffffffffff037424 */ /* 0x000fc800078e00ff */
[----:B------:R-:W-:Y:S08]  /*17f20*/  WARPSYNC R3 ;  /* 0x0000000300007348 */ /* 0x000ff00003800000 */
[----:B------:R-:W-:-:S04]  /*17f30*/  VOTE.ANY R0, PT, !P0 ;  /* 0x0000000000007806 */ /* 0x000fc800040e0100 */
[----:B------:R-:W-:Y:S01]  /*17f40*/  LOP3.LUT R0, R0, R3, RZ, 0xc0, !PT ;  /* 0x0000000300007212 */ /* 0x000fe200078ec0ff */
[----:B------:R-:W-:-:S04]  /*17f50*/  IMAD.MOV.U32 R3, RZ, RZ, 0x0 ;  /* 0x00000000ff037424 */ /* 0x000fc800078e00ff */
[----:B------:R-:W-:Y:S05]  /*17f60*/  RET.REL.NODEC R2 `(_ZN7cutlass13device_kernelIN5flash19enable_sm80_to_sm89INS1_16FlashAttnFwdSm80INS1_25CollectiveMainloopFwdSm80ILi8ELi1ELb1EN4cute5tupleIJNS5_1CILi128EEENS7_ILi48EEENS7_ILi256EEEEEELi256ENS_6half_tEfNS_4arch4Sm80ELb0ELb1ELb1ELb1ELb0ELb0ELb1ELb1EEENS1_21CollectiveEpilogueFwdINS6_IJS8_SA_S9_EEENS6_IJNS7_ILi1EEESI_SI_EEESC_SE_Li256ELb1ELb1ELb1ELb0EEENS1_36VarlenDynamicPersistentTileSchedulerILi128ELi48ELi256ELi256ELb1ELb1ELb0ELb1ELb0ELb1EEEEEEEEEvNT_6ParamsE) ;  /* 0xfffe809002007950 */ /* 0x000fea0003c3ffff */
.L_x_551:
        /* <DEDUP_REMOVED lines=9> */
.L_x_5153:


//--------------------- .text._ZN7cutlass13device_kernelIN5flash19enable_sm80_to_sm89INS1_16FlashAttnFwdSm80INS1_25CollectiveMainloopFwdSm80ILi8ELi1ELb0EN4cute5tupleIJNS5_1CILi128EEENS7_ILi32EEENS7_ILi256EEEEEELi256ENS_6half_tEfNS_4arch4Sm80ELb0ELb1ELb1ELb1ELb0ELb1ELb1ELb1EEENS1_21CollectiveEpilogueFwdINS6_IJS8_SA_S9_EEENS6_IJNS7_ILi1EEESI_SI_EEESC_SE_Li256ELb1ELb1ELb1ELb0EEENS1_36VarlenDynamicPersistentTileSchedulerILi128ELi32ELi256ELi256ELb1ELb1ELb0ELb1ELb0ELb1EEEEEEEEEvNT_6ParamsE --------------------------
	.section	.text._ZN7cutlass13device_kernelIN5flash19enable_sm80_to_sm89INS1_16FlashAttnFwdSm80INS1_25CollectiveMainloopFwdSm80ILi8ELi1ELb0EN4cute5tupleIJNS5_1CILi128EEENS7_ILi32EEENS7_ILi256EEEEEELi256ENS_6half_tEfNS_4arch4Sm80ELb0ELb1ELb1ELb1ELb0ELb1ELb1ELb1EEENS1_21CollectiveEpilogueFwdINS6_IJS8_SA_S9_EEENS6_IJNS7_ILi1EEESI_SI_EEESC_SE_Li256ELb1ELb1ELb1ELb0EEENS1_36VarlenDynamicPersistentTileSchedulerILi128ELi32ELi256ELi256ELb1ELb1ELb0ELb1ELb0ELb1EEEEEEEEEvNT_6ParamsE,"ax",@progbits
	.sectioninfo	@"SHI_REGISTERS=255"
	.align	128
.text._ZN7cutlass13device_kernelIN5flash19enable_sm80_to_sm89INS1_16FlashAttnFwdSm80INS1_25CollectiveMainloopFwdSm80ILi8ELi1ELb0EN4cute5tupleIJNS5_1CILi128EEENS7_ILi32EEENS7_ILi256EEEEEELi256ENS_6half_tEfNS_4arch4Sm80ELb0ELb1ELb1ELb1ELb0ELb1ELb1ELb1EEENS1_21CollectiveEpilogueFwdINS6_IJS8_SA_S9_EEENS6_IJNS7_ILi1EEESI_SI_EEESC_SE_Li256ELb1ELb1ELb1ELb0EEENS1_36VarlenDynamicPersistentTileSchedulerILi128ELi32ELi256ELi256ELb1ELb1ELb0ELb1ELb0ELb1EEEEEEEEEvNT_6ParamsE:
        .type           _ZN7cutlass13device_kernelIN5flash19enable_sm80_to_sm89INS1_16FlashAttnFwdSm80INS1_25CollectiveMainloopFwdSm80ILi8ELi1ELb0EN4cute5tupleIJNS5_1CILi128EEENS7_ILi32EEENS7_ILi256EEEEEELi256ENS_6half_tEfNS_4arch4Sm80ELb0ELb1ELb1ELb1ELb0ELb1ELb1ELb1EEENS1_21CollectiveEpilogueFwdINS6_IJS8_SA_S9_EEENS6_IJNS7_ILi1EEESI_SI_EEESC_SE_Li256ELb1ELb1ELb1ELb0EEENS1_36VarlenDynamicPersistentTileSchedulerILi128ELi32ELi256ELi256ELb1ELb1ELb0ELb1ELb0ELb1EEEEEEEEEvNT_6ParamsE,@function
        .size           _ZN7cutlass13device_kernelIN5flash19enable_sm80_to_sm89INS1_16FlashAttnFwdSm80INS1_25CollectiveMainloopFwdSm80ILi8ELi1ELb0EN4cute5tupleIJNS5_1CILi128EEENS7_ILi32EEENS7_ILi256EEEEEELi256ENS_6half_tEfNS_4arch4Sm80ELb0ELb1ELb1ELb1ELb0ELb1ELb1ELb1EEENS1_21CollectiveEpilogueFwdINS6_IJS8_SA_S9_EEENS6_IJNS7_ILi1EEESI_SI_EEESC_SE_Li256ELb1ELb1ELb1ELb0EEENS1_36VarlenDynamicPersistentTileSchedulerILi128ELi32ELi256ELi256ELb1ELb1ELb0ELb1ELb0ELb1EEEEEEEEEvNT_6ParamsE,(.L_x_5158 - _ZN7cutlass13device_kernelIN5flash19enable_sm80_to_sm89INS1_16FlashAttnFwdSm80INS1_25CollectiveMainloopFwdSm80ILi8ELi1ELb0EN4cute5tupleIJNS5_1CILi128EEENS7_ILi32EEENS7_ILi256EEEEEELi256ENS_6half_tEfNS_4arch4Sm80ELb0ELb1ELb1ELb1ELb0ELb1ELb1ELb1EEENS1_21CollectiveEpilogueFwdINS6_IJS8_SA_S9_EEENS6_IJNS7_ILi1EEESI_SI_EEESC_SE_Li256ELb1ELb1ELb1ELb0EEENS1_36VarlenDynamicPersistentTileSchedulerILi128ELi32ELi256ELi256ELb1ELb1ELb0ELb1ELb0ELb1EEEEEEEEEvNT_6ParamsE)
        .other          _ZN7cutlass13device_kernelIN5flash19enable_sm80_to_sm89INS1_16FlashAttnFwdSm80INS1_25CollectiveMainloopFwdSm80ILi8ELi1ELb0EN4cute5tupleIJNS5_1CILi128EEENS7_ILi32EEENS7_ILi256EEEEEELi256ENS_6half_tEfNS_4arch4Sm80ELb0ELb1ELb1ELb1ELb0ELb1ELb1ELb1EEENS1_21CollectiveEpilogueFwdINS6_IJS8_SA_S9_EEENS6_IJNS7_ILi1EEESI_SI_EEESC_SE_Li256ELb1ELb1ELb1ELb0EEENS1_36VarlenDynamicPersistentTileSchedulerILi128ELi32ELi256ELi256ELb1ELb1ELb0ELb1ELb0ELb1EEEEEEEEEvNT_6ParamsE,@"STO_CUDA_ENTRY STV_DEFAULT"
_ZN7cutlass13device_kernelIN5flash19enable_sm80_to_sm89INS1_16FlashAttnFwdSm80INS1_25CollectiveMainloopFwdSm80ILi8ELi1ELb0EN4cute5tupleIJNS5_1CILi128EEENS7_ILi32EEENS7_ILi256EEEEEELi256ENS_6half_tEfNS_4arch4Sm80ELb0ELb1ELb1ELb1ELb0ELb1ELb1ELb1EEENS1_21CollectiveEpilogueFwdINS6_IJS8_SA_S9_EEENS6_IJNS7_ILi1EEESI_SI_EEESC_SE_Li256ELb1ELb1ELb1ELb0EEENS1_36VarlenDynamicPersistentTileSchedulerILi128ELi32ELi256ELi256ELb1ELb1ELb0ELb1ELb0ELb1EEEEEEEEEvNT_6ParamsE:
        /* <DEDUP_REMOVED lines=13> */
[----:B------:R-:W-:-:S02]  /*00d0*/  IMAD.MOV.U32 R10, RZ, RZ, RZ ;  /* 0x000000ffff0a7224 */ /* 0x000fc400078e00ff */
[----:B------:R-:W-:Y:S01]  /*00e0*/  IMAD.MOV.U32 R8, RZ, RZ, RZ ;  /* 0x000000ffff087224 */ /* 0x000fe200078e00ff */
        /* <DEDUP_REMOVED lines=13> */
[----:B------:R-:W-:Y:S02]  /*01c0*/  ISETP.GE.U32.AND P1, PT, R13, 0x10, PT ;  /* 0x000000100d00780c */ /* 0x000fe40003f26070 */
[----:B------:R-:W-:Y:S01]  /*01d0*/  MOV R7, RZ ;  /* 0x000000ff00077202 */ /* 0x000fe20000000f00 */
[----:B---3--:R-:W-:-:S05]  /*01e0*/  IMAD R4, R10, R8, RZ ;  /* 0x000000080a047224 */ /* 0x008fca00078e02ff */
[----:B------:R-:W3:Y:S02]  /*01f0*/  SHFL.UP PT, R0, R4, 0x1, RZ ;  /* 0x0420000004007989 */ /* 0x000ee400000e00ff */
[----:B---3--:R-:W-:-:S05]  /*0200*/  SEL R0, R0, RZ, P5 ;  /* 0x000000ff00007207 */ /* 0x008fca0002800000 */
[----:B------:R-:W-:-:S05]  /*0210*/  IMAD.IADD R4, R4, 0x1, R0 ;  /* 0x0000000104047824 */ /* 0x000fca00078e0200 */
[----:B------:R-:W3:Y:S02]  /*0220*/  SHFL.UP PT, R0, R4, 0x2, RZ ;  /* 0x0440000004007989 */ /* 0x000ee400000e00ff */
[----:B---3--:R-:W-:-:S04]  /*0230*/  SEL R0, R0, RZ, P4 ;  /* 0x000000ff00007207 */ /* 0x008fc80002000000 */
[----:B------:R-:W-:-:S05]  /*0240*/  IADD3 R4, R4, R0, RZ ;  /* 0x0000000004047210 */ /* 0x000fca0007ffe0ff */
        /* <DEDUP_REMOVED lines=16> */
.L_x_557:
        /* <DEDUP_REMOVED lines=17> */
.L_x_790:
        /* <DEDUP_REMOVED lines=16> */
.L_x_791:
[----:B---3--:R-:W-:-:S05]  /*0560*/  IMAD R0, R0, c[0x0][0x538], RZ ;  /* 0x00014e0000007a24 */ /* 0x008fca00078e02ff */
[----:B------:R-:W-:-:S04]  /*0570*/  IADD3 R6, R0, R6, RZ ;  /* 0x0000000600067210 */ /* 0x000fc80007ffe0ff */
[----:B------:R-:W-:-:S13]  /*0580*/  ISETP.GT.AND P0, PT, R6, UR4, PT ;  /* 0x0000000406007c0c */ /* 0x000fda000bf04270 */
[----:B-12---:R-:W-:Y:S05]  /*0590*/  @!P0 BRA `(.L_x_557) ;  /* 0xfffffdb000008947 */ /* 0x006fea000383ffff */
.L_x_553:
[----:B------:R-:W-:-:S05]  /*05a0*/  IADD3 R12, -R0, R6, RZ ;  /* 0x00000006000c7210 */ /* 0x000fca0007ffe1ff */
[----:B------:R-:W-:-:S05]  /*05b0*/  IMAD R0, R4, c[0x0][0x538], R12 ;  /* 0x00014e0004007a24 */ /* 0x000fca00078e020c */
[----:B------:R-:W-:Y:S01]  /*05c0*/  ISETP.GT.AND P0, PT, R0, UR4, PT ;  /* 0x0000000400007c0c */ /* 0x000fe2000bf04270 */
[----:B------:R-:W-:-:S12]  /*05d0*/  BRA.DIV ~URZ, `(.L_x_558) ;  /* 0x0001efd27f007947 */ /* 0x000fd8000b800000 */
[----:B------:R-:W-:-:S04]  /*05e0*/  VOTE.ANY R11, PT, !P0 ;  /* 0x00000000000b7806 */ /* 0x000fc800040e0100 */
.L_x_792:
[----:B------:R-:W1:Y:S02]  /*05f0*/  POPC R0, R11 ;  /* 0x0000000b00007309 */ /* 0x000e640000000000 */
[----:B-12---:R-:W-:Y:S01]  /*0600*/  IADD3 R235, R0, R7, RZ ;  /* 0x0000000700eb7210 */ /* 0x006fe20007ffe0ff */
[----:B------:R-:W-:Y:S05]  /*0610*/  BRA.DIV ~URZ, `(.L_x_559) ;  /* 0x0001efe27f007947 */ /* 0x000fea000b800000 */
[----:B------:R1:W2:Y:S01]  /*0620*/  SHFL.IDX PT, R233, R10, R0, 0x1f ;  /* 0x00001f000ae97589 */ /* 0x0002a200000e0000 */
[----:B------:R-:W-:-:S03]  /*0630*/  MOV R6, RZ ;  /* 0x000000ff00067202 */ /* 0x000fc60000000f00 */
[----:B------:R1:W3:Y:S04]  /*0640*/  SHFL.IDX PT, R10, R8, R0, 0x1f ;  /* 0x00001f00080a7589 */ /* 0x0002e800000e0000 */
.L_x_793:
[----:B------:R-:W-:Y:S01]  /*0650*/  ISETP.NE.AND P0, PT, R11, RZ, PT ;  /* 0x000000ff0b00720c */ /* 0x000fe20003f05270 */
[----:B------:R-:W-:-:S12]  /*0660*/  BSSY B0, `(.L_x_560) ;  /* 0x0000005000007945 */ /* 0x000fd80003800000 */
[----:B------:R-:W-:Y:S05]  /*0670*/  @!P0 BRA `(.L_x_561) ;  /* 0x0000003000008947 */ /* 0x000fea0003800000 */
[----:B------:R-:W-:Y:S01]  /*0680*/  IADD3 R5, R0, -0x1, RZ ;  /* 0xffffffff00057810 */ /* 0x000fe20007ffe0ff */
[----:B------:R-:W-:Y:S05]  /*0690*/  BRA.DIV ~URZ, `(.L_x_562) ;  /* 0x0001f0427f007947 */ /* 0x000fea000b800000 */
[----:B------:R4:W1:Y:S02]  /*06a0*/  SHFL.IDX PT, R6, R4, R5, 0x1f ;  /* 0x00001f0504067589 */ /* 0x00086400000e0000 */
.L_x_561:
[----:B------:R-:W-:Y:S05]  /*06b0*/  BSYNC B0 ;  /* 0x0000000000007941 */ /* 0x000fea0003800000 */
.L_x_560:
[----:B---3--:R-:W-:Y:S01]  /*06c0*/  ISETP.NE.AND P0, PT, R10, 0x1, PT ;  /* 0x000000010a00780c */ /* 0x008fe20003f05270 */
[----:B-1----:R-:W-:Y:S01]  /*06d0*/  IMAD R232, R6, c[0x0][0x538], R12 ;  /* 0x00014e0006e87a24 */ /* 0x002fe200078e020c */
[----:B------:R-:W-:Y:S04]  /*06e0*/  BSSY B0, `(.L_x_563) ;  /* 0x0000085000007945 */ /* 0x000fe80003800000 */
[----:B------:R-:W-:-:S07]  /*06f0*/  IADD3 R9, -R232, UR4, RZ ;  /* 0x00000004e8097c10 */ /* 0x000fce000fffe1ff */
[----:B------:R-:W-:Y:S05]  /*0700*/  @!P0 BRA `(.L_x_564) ;  /* 0x000003e000008947 */ /* 0x000fea0003800000 */
[-C--:B--2---:R-:W-:Y:S02]  /*0710*/  IABS R0, R233.reuse ;  /* 0x000000e900007213 */ /* 0x084fe40000000000 */
[----:B------:R-:W-:-:S03]  /*0720*/  IABS R6, R233 ;  /* 0x000000e900067213 */ /* 0x000fc60000000000 */
[----:B----4-:R-:W-:Y:S01]  /*0730*/  IMAD.MOV.U32 R5, RZ, RZ, R0 ;  /* 0x000000ffff057224 */ /* 0x010fe200078e0000 */
        /* <DEDUP_REMOVED lines=57> */
[----:B------:R-:W-:Y:S01]  /*0ad0*/  IMAD R234, R3, 0x10000, R2 ;  /* 0x0001000003ea7824 */ /* 0x000fe200078e0202 */
[----:B------:R-:W-:Y:S05]  /*0ae0*/  BRA `(.L_x_565) ;  /* 0x0000044000007947 */ /* 0x000fea0003800000 */
.L_x_564:
[----:B------:R-:W-:-:S04]  /*0af0*/  IMAD.MOV.U32 R2, RZ, RZ, 0x4 ;  /* 0x00000004ff027424 */ /* 0x000fc800078e00ff */
[----:B------:R-:W-:-:S05]  /*0b00*/  IMAD.WIDE R2, R235, R2, c[0x0][0x590] ;  /* 0x00016400eb027625 */ /* 0x000fca00078e0202 */
[----:B------:R-:W3:Y:S02]  /*0b10*/  LDG.E R7, [R2.64] ;  /* 0x0000000602077981 */ /* 0x000ee4000c1e1900 */
[----:B--23--:R-:W-:-:S05]  /*0b20*/  IMAD R11, R7, R233, RZ ;  /* 0x000000e9070b7224 */ /* 0x00cfca00078e02ff */
        /* <DEDUP_REMOVED lines=10> */
[----:B----4-:R-:W-:Y:S01]  /*0bd0*/  IMAD R4, R2, R6, RZ ;  /* 0x0000000602047224 */ /* 0x010fe200078e02ff */
        /* <DEDUP_REMOVED lines=52> */
[----:B------:R-:W-:Y:S02]  /*0f20*/  IMAD R234, R0, R2, R3 ;  /* 0x0000000200ea7224 */ /* 0x000fe400078e0203 */
.L_x_565:
[----:B------:R-:W-:Y:S05]  /*0f30*/  BSYNC B0 ;  /* 0x0000000000007941 */ /* 0x000fea0003800000 */
.L_x_563:
[----:B------:R-:W-:-:S04]  /*0f40*/  LOP3.LUT R0, RZ, R0, RZ, 0x33, !PT ;  /* 0x00000000ff007212 */ /* 0x000fc800078e33ff */
[----:B------:R-:W-:Y:S01]  /*0f50*/  IADD3 R233, R0, R233, RZ ;  /* 0x000000e900e97210 */ /* 0x000fe20007ffe0ff */
[----:B------:R-:W-:Y:S05]  /*0f60*/  BRA `(.L_x_566) ;  /* 0x0000004000007947 */ /* 0x000fea0003800000 */
.L_x_554:
[----:B--2---:R-:W-:Y:S01]  /*0f70*/  IMAD.MOV.U32 R233, RZ, RZ, RZ ;  /* 0x000000ffffe97224 */ /* 0x004fe200078e00ff */
[----:B------:R-:W-:Y:S01]  /*0f80*/  MOV R234, RZ ;  /* 0x000000ff00ea7202 */ /* 0x000fe20000000f00 */
[----:B------:R-:W-:Y:S01]  /*0f90*/  IMAD.U32 R232, RZ, RZ, UR4 ;  /* 0x00000004ffe87e24 */ /* 0x000fe2000f8e00ff */
[----:B------:R-:W-:Y:S02]  /*0fa0*/  MOV R235, c[0x0][0x53c] ;  /* 0x00014f0000eb7a02 */ /* 0x000fe40000000f00 */
.L_x_566:
[----:B------:R-:W-:Y:S01]  /*0fb0*/  ISETP.NE.AND P0, PT, R13, RZ, PT ;  /* 0x000000ff0d00720c */ /* 0x000fe20003f05270 */
[----:B------:R-:W-:-:S12]  /*0fc0*/  WARPSYNC 0xffffffff ;  /* 0xffffffff00007948 */ /* 0x000fd80003800000 */
[----:B------:R1:W-:Y:S04]  /*0fd0*/  @!P0 STS.128 [0x20080], R232 ;  /* 0x020080e8ff008388 */ /* 0x0003e80000000c00 */
[----:B------:R-:W-:Y:S06]  /*0fe0*/  BAR.ARV 0x5, 0x100 ;  /* 0x0144000000007b1d */ /* 0x000fec0000002000 */
.L_x_552:
[----:B-12---:R-:W-:-:S13]  /*0ff0*/  ISETP.GE.AND P0, PT, R235, c[0x0][0x53c], PT ;  /* 0x00014f00eb007a0c */ /* 0x006fda0003f06270 */
[----:B------:R-:W-:Y:S05]  /*1000*/  @P0 EXIT ;  /* 0x000000000000094d */ /* 0x000fea0003800000 */
[----:B------:R-:W1:Y:S02]  /*1010*/  S2R R14, SR_TID.X ;  /* 0x00000000000e7919 */ /* 0x000e640000002100 */
[----:B-1----:R-:W-:-:S04]  /*1020*/  SHF.R.S32.HI R12, RZ, 0x1f, R14 ;  /* 0x0000001fff0c7819 */ /* 0x002fc8000001140e */
[CC--:B------:R-:W-:Y:S02]  /*1030*/  LEA.HI R2, R12.reuse, R14.reuse, RZ, 0x4 ;  /* 0x0000000e0c027211 */ /* 0x0c0fe400078f20ff */
[CC--:B------:R-:W-:Y:S02]  /*1040*/  LEA.HI R9, R12.reuse, R14.reuse, RZ, 0x3 ;  /* 0x0000000e0c097211 */ /* 0x0c0fe400078f18ff */
[----:B------:R-:W-:Y:S02]  /*1050*/  SHF.R.S32.HI R3, RZ, 0x4, R2 ;  /* 0x00000004ff037819 */ /* 0x000fe40000011402 */
[----:B------:R-:W-:Y:S02]  /*1060*/  LEA.HI R13, R12, R14, RZ, 0x2 ;  /* 0x0000000e0c0d7211 */ /* 0x000fe400078f10ff */
[----:B------:R-:W-:Y:S02]  /*1070*/  LEA.HI R0, R2, R3, RZ, 0x1 ;  /* 0x0000000302007211 */ /* 0x000fe400078f08ff */
[----:B------:R-:W-:-:S02]  /*1080*/  SHF.R.S32.HI R214, RZ, 0x3, R9 ;  /* 0x00000003ffd67819 */ /* 0x000fc40000011409 */
[----:B------:R-:W-:Y:S02]  /*1090*/  LOP3.LUT R0, R0, 0xfffffffe, RZ, 0xc0, !PT ;  /* 0xfffffffe00007812 */ /* 0x000fe400078ec0ff */
[--C-:B------:R-:W-:Y:S02]  /*10a0*/  SHF.R.S32.HI R6, RZ, 0x2, R13.reuse ;  /* 0x00000002ff067819 */ /* 0x100fe4000001140d */
[----:B------:R-:W-:Y:S01]  /*10b0*/  LOP3.LUT R4, R9, 0xfffffff8, RZ, 0xc0, !PT ;  /* 0xfffffff809047812 */ /* 0x000fe200078ec0ff */
[----:B------:R-:W-:Y:S01]  /*10c0*/  IMAD.IADD R11, R3, 0x1, -R0 ;  /* 0x00000001030b7824 */ /* 0x000fe200078e0a00 */
[----:B------:R-:W-:Y:S02]  /*10d0*/  SHF.R.S32.HI R3, RZ, 0x1f, R13 ;  /* 0x0000001fff037819 */ /* 0x000fe4000001140d */
[----:B------:R-:W-:Y:S01]  /*10e0*/  LOP3.LUT R0, R2, 0xfffffff0, RZ, 0xc0, !PT ;  /* 0xfffffff002007812 */ /* 0x000fe200078ec0ff */
[----:B------:R-:W-:Y:S01]  /*10f0*/  IMAD.SHL.U32 R2, R214, 0x40, RZ ;  /* 0x00000040d6027824 */ /* 0x000fe200078e00ff */
[----:B------:R-:W-:Y:S01]  /*1100*/  LEA.HI R3, R3, R6, RZ, 0x3 ;  /* 0x0000000603037211 */ /* 0x000fe200078f18ff */
[----:B------:R-:W-:-:S02]  /*1110*/  IMAD.IADD R237, R14, 0x1, -R4 ;  /* 0x000000010eed7824 */ /* 0x000fc400078e0a04 */
[----:B------:R-:W-:Y:S01]  /*1120*/  IMAD.IADD R0, R14, 0x1, -R0 ;  /* 0x000000010e007824 */ /* 0x000fe200078e0a00 */
[----:B------:R-:W-:Y:S01]  /*1130*/  LOP3.LUT R3, R3, 0xfffffff8, RZ, 0xc0, !PT ;  /* 0xfffffff803037812 */ /* 0x000fe200078ec0ff */
[C---:B------:R-:W-:Y:S01]  /*1140*/  IMAD.SHL.U32 R136, R237.reuse, 0x8, RZ ;  /* 0x00000008ed887824 */ /* 0x040fe200078e00ff */
[----:B------:R-:W-:Y:S01]  /*1150*/  LOP3.LUT R2, R2, 0x1c0, RZ, 0xc0, !PT ;  /* 0x000001c002027812 */ /* 0x000fe200078ec0ff */
[C---:B------:R-:W-:Y:S01]  /*1160*/  IMAD.SHL.U32 R7, R237.reuse, 0x40, RZ ;  /* 0x00000040ed077824 */ /* 0x040fe200078e00ff */
[----:B------:R-:W-:Y:S01]  /*1170*/  SHF.R.S32.HI R10, RZ, 0x1f, R0 ;  /* 0x0000001fff0a7819 */ /* 0x000fe20000011400 */
[----:B------:R-:W-:Y:S01]  /*1180*/  IMAD.IADD R6, R6, 0x1, -R3 ;  /* 0x0000000106067824 */ /* 0x000fe200078e0a03 */
[----:B------:R-:W-:Y:S01]  /*1190*/  SHF.R.U32.HI R5, RZ, 0x3, R2 ;  /* 0x00000003ff057819 */ /* 0x000fe20000011602 */
[----:B------:R-:W-:Y:S01]  /*11a0*/  IMAD.SHL.U32 R156, R237, 0x4, RZ ;  /* 0x00000004ed9c7824 */ /* 0x000fe200078e00ff */
[----:B------:R-:W-:Y:S02]  /*11b0*/  LOP3.LUT R4, R2, 0x38, R136, 0xf8, !PT ;  /* 0x0000003802047812 */ /* 0x000fe400078ef888 */
[----:B------:R-:W-:-:S02]  /*11c0*/  LEA.HI R3, R12, R14, RZ, 0x6 ;  /* 0x0000000e0c037211 */ /* 0x000fc400078f30ff */
[----:B------:R-:W-:Y:S02]  /*11d0*/  LOP3.LUT R2, R7, 0x1c0, RZ, 0xc0, !PT ;  /* 0x000001c007027812 */ /* 0x000fe400078ec0ff */
[----:B------:R-:W-:Y:S01]  /*11e0*/  LEA.HI R10, R10, R0, RZ, 0x3 ;  /* 0x000000000a0a7211 */ /* 0x000fe200078f18ff */
[----:B------:R-:W-:Y:S01]  /*11f0*/  IMAD.SHL.U32 R3, R3, 0x8, RZ ;  /* 0x0000000803037824 */ /* 0x000fe200078e00ff */
[----:B------:R-:W-:Y:S02]  /*1200*/  LOP3.LUT R8, R4, R5, RZ, 0x3c, !PT ;  /* 0x0000000504087212 */ /* 0x000fe400078e3cff */
[----:B------:R-:W-:Y:S02]  /*1210*/  LOP3.LUT R4, R2, 0x8, R9, 0xf8, !PT ;  /* 0x0000000802047812 */ /* 0x000fe400078ef809 */
[----:B------:R-:W-:Y:S02]  /*1220*/  LOP3.LUT R5, R10, 0xfffffff8, RZ, 0xc0, !PT ;  /* 0xfffffff80a057812 */ /* 0x000fe400078ec0ff */
[----:B------:R-:W-:-:S02]  /*1230*/  SHF.R.U32.HI R2, RZ, 0x3, R2 ;  /* 0x00000003ff027819 */ /* 0x000fc40000011602 */
[----:B------:R-:W-:Y:S01]  /*1240*/  LEA.HI R9, R12, R14, RZ, 0x5 ;  /* 0x0000000e0c097211 */ /* 0x000fe200078f28ff */
[----:B------:R-:W-:Y:S01]  /*1250*/  IMAD.IADD R7, R0, 0x1, -R5 ;  /* 0x0000000100077824 */ /* 0x000fe200078e0a05 */
[----:B------:R-:W-:Y:S02]  /*1260*/  LOP3.LUT R12, R4, R2, RZ, 0x3c, !PT ;  /* 0x00000002040c7212 */ /* 0x000fe400078e3cff */
[----:B------:R-:W-:Y:S02]  /*1270*/  LOP3.LUT R3, R3, 0xfffffe00, RZ, 0xc0, !PT ;  /* 0xfffffe0003037812 */ /* 0x000fe400078ec0ff */
[--C-:B------:R-:W-:Y:S02]  /*1280*/  SHF.R.S32.HI R2, RZ, 0x5, R9.reuse ;  /* 0x00000005ff027819 */ /* 0x100fe40000011409 */
[----:B------:R-:W-:Y:S02]  /*1290*/  SHF.R.S32.HI R0, RZ, 0x1f, R9 ;  /* 0x0000001fff007819 */ /* 0x000fe40000011409 */
[----:B------:R-:W-:-:S02]  /*12a0*/  LOP3.LUT R5, R13, 0xfffffffc, RZ, 0xc0, !PT ;  /* 0xfffffffc0d057812 */ /* 0x000fc400078ec0ff */
[----:B------:R-:W-:Y:S02]  /*12b0*/  LOP3.LUT R4, R9, 0xffffffe0, RZ, 0xc0, !PT ;  /* 0xffffffe009047812 */ /* 0x000fe400078ec0ff */
[----:B------:R-:W-:Y:S02]  /*12c0*/  LOP3.LUT R218, R8, R3, RZ, 0xfc, !PT ;  /* 0x0000000308da7212 */ /* 0x000fe400078efcff */
[----:B------:R-:W-:Y:S01]  /*12d0*/  LEA.HI R3, R0, R2, RZ, 0x3 ;  /* 0x0000000200037211 */ /* 0x000fe200078f18ff */
[----:B------:R-:W-:Y:S01]  /*12e0*/  IMAD.IADD R0, R14, 0x1, -R5 ;  /* 0x000000010e007824 */ /* 0x000fe200078e0a05 */
[----:B------:R-:W-:Y:S01]  /*12f0*/  LOP3.LUT R5, R6, 0x1, RZ, 0xc0, !PT ;  /* 0x0000000106057812 */ /* 0x000fe200078ec0ff */
[----:B------:R-:W-:Y:S01]  /*1300*/  IMAD.IADD R14, R14, 0x1, -R4 ;  /* 0x000000010e0e7824 */ /* 0x000fe200078e0a04 */
[----:B------:R-:W-:Y:S01]  /*1310*/  LOP3.LUT R4, R3, 0xffffff8, RZ, 0xc0, !PT ;  /* 0x0ffffff803047812 */ /* 0x000fe200078ec0ff */
[----:B------:R-:W-:Y:S01]  /*1320*/  IMAD.SHL.U32 R218, R218, 0x2, RZ ;  /* 0x00000002dada7824 */ /* 0x000fe200078e00ff */
[----:B------:R-:W-:Y:S01]  /*1330*/  ISETP.NE.U32.AND P0, PT, R5, 0x1, PT ;  /* 0x000000010500780c */ /* 0x000fe20003f05070 */
[----:B------:R-:W-:Y:S01]  /*1340*/  IMAD.SHL.U32 R5, R11, 0x8, RZ ;  /* 0x000000080b057824 */ /* 0x000fe200078e00ff */
[----:B------:R-:W-:Y:S01]  /*1350*/  LEA.HI R3, R0, R0, RZ, 0x1 ;  /* 0x0000000000037211 */ /* 0x000fe200078f08ff */
[----:B------:R-:W-:Y:S01]  /*1360*/  IMAD.IADD R9, R2, 0x1, -R4 ;  /* 0x0000000102097824 */ /* 0x000fe200078e0a04 */
[C---:B------:R-:W-:Y:S01]  /*1370*/  R2P PR, R6.reuse, 0x6 ;  /* 0x0000000606007804 */ /* 0x040fe20000000000 */
[----:B------:R-:W-:Y:S01]  /*1380*/  IMAD.SHL.U32 R4, R6, 0x40, RZ ;  /* 0x0000004006047824 */ /* 0x000fe200078e00ff */
[----:B------:R-:W-:Y:S01]  /*1390*/  LOP3.LUT R3, R3, 0x1ffffffe, RZ, 0xc0, !PT ;  /* 0x1ffffffe03037812 */ /* 0x000fe200078ec0ff */
[----:B------:R-:W-:Y:S01]  /*13a0*/  IMAD.SHL.U32 R6, R2, 0x400, RZ ;  /* 0x0000040002067824 */ /* 0x000fe200078e00ff */
[----:B------:R-:W-:-:S02]  /*13b0*/  SHF.R.S32.HI R8, RZ, 0x1f, R14 ;  /* 0x0000001fff087819 */ /* 0x000fc4000001140e */
[----:B------:R-:W-:Y:S01]  /*13c0*/  LOP3.LUT R2, R4, 0x1c0, RZ, 0xc0, !PT ;  /* 0x000001c004027812 */ /* 0x000fe200078ec0ff */
[----:B------:R-:W-:Y:S01]  /*13d0*/  IMAD R4, R0, 0x2, R6 ;  /* 0x0000000200047824 */ /* 0x000fe200078e0206 */
[----:B------:R-:W-:Y:S01]  /*13e0*/  LEA.HI R8, R8, R14, RZ, 0x2 ;  /* 0x0000000e08087211 */ /* 0x000fe200078f10ff */
[----:B------:R-:W-:Y:S01]  /*13f0*/  IMAD.IADD R226, R0, 0x1, -R3 ;  /* 0x0000000100e27824 */ /* 0x000fe200078e0a03 */
[----:B------:R-:W-:Y:S01]  /*1400*/  LEA.HI R2, R2, R2, RZ, 0x1d ;  /* 0x0000000202027211 */ /* 0x000fe200078fe8ff */
[C---:B------:R-:W-:Y:S01]  /*1410*/  IMAD.SHL.U32 R0, R7.reuse, 0x40, RZ ;  /* 0x0000004007007824 */ /* 0x040fe200078e00ff */
[----:B------:R-:W-:Y:S02]  /*1420*/  SHF.R.S32.HI R3, RZ, 0x2, R8 ;  /* 0x00000002ff037819 */ /* 0x000fe40000011408 */
[----:B------:R-:W-:Y:S01]  /*1430*/  LOP3.LUT P4, RZ, R7, 0x2, RZ, 0xc0, !PT ;  /* 0x0000000207ff7812 */ /* 0x000fe2000788c0ff */
[----:B------:R-:W-:Y:S01]  /*1440*/  IMAD.IADD R2, R4, 0x1, R2 ;  /* 0x0000000104027824 */ /* 0x000fe200078e0202 */
[----:B------:R-:W-:Y:S01]  /*1450*/  LOP3.LUT R0, R0, 0x1c0, RZ, 0xc0, !PT ;  /* 0x000001c000007812 */ /* 0x000fe200078ec0ff */
[----:B------:R-:W-:Y:S01]  /*1460*/  IMAD R13, R9, 0x10, R3 ;  /* 0x00000010090d7824 */ /* 0x000fe200078e0203 */
[----:B------:R-:W-:Y:S01]  /*1470*/  LOP3.LUT P3, RZ, R7, 0x4, RZ, 0xc0, !PT ;  /* 0x0000000407ff7812 */ /* 0x000fe2000786c0ff */
[----:B------:R-:W-:Y:S01]  /*1480*/  IMAD.SHL.U32 R238, R2, 0x2, RZ ;  /* 0x0000000202ee7824 */ /* 0x000fe200078e00ff */
[----:B------:R-:W-:Y:S01]  /*1490*/  LOP3.LUT R3, R0, 0x8, R5, 0xf8, !PT ;  /* 0x0000000800037812 */ /* 0x000fe200078ef805 */
[----:B------:R-:W-:Y:S01]  /*14a0*/  IMAD.SHL.U32 R4, R10, 0x40, RZ ;  /* 0x000000400a047824 */ /* 0x000fe200078e00ff */
[----:B------:R-:W-:Y:S01]  /*14b0*/  SHF.R.U32.HI R0, RZ, 0x3, R0 ;  /* 0x00000003ff007819 */ /* 0x000fe20000011600 */
[----:B------:R1:W-:Y:S01]  /*14c0*/  STL [R1+0x4], R13 ;  /* 0x0000040d01007387 */ /* 0x0003e20000100800 */
[C---:B------:R-:W-:Y:S01]  /*14d0*/  IADD3 R5, R238.reuse, 0x80, RZ ;  /* 0x00000080ee057810 */ /* 0x040fe20007ffe0ff */
[----:B------:R-:W-:Y:S01]  /*14e0*/  IMAD R2, R11, 0x200, R12 ;  /* 0x000002000b027824 */ /* 0x000fe200078e020c */
[----:B------:R-:W-:Y:S01]  /*14f0*/  IADD3 R239, R238, 0x70, RZ ;  /* 0x00000070eeef7810 */ /* 0x000fe20007ffe0ff */
[----:B------:R-:W-:Y:S01]  /*1500*/  IMAD.MOV.U32 R7, RZ, RZ, 0x20 ;  /* 0x00000020ff077424 */ /* 0x000fe200078e00ff */
[----:B------:R-:W-:Y:S01]  /*1510*/  @P0 IADD3 R239, R5, 0x10, RZ ;  /* 0x0000001005ef0810 */ /* 0x000fe20007ffe0ff */
[----:B------:R-:W-:Y:S01]  /*1520*/  IMAD.MOV.U32 R9, RZ, RZ, 0x40 ;  /* 0x00000040ff097424 */ /* 0x000fe200078e00ff */
[----:B------:R-:W-:Y:S01]  /*1530*/  LOP3.LUT R5, R8, 0x7ffffffc, RZ, 0xc0, !PT ;  /* 0x7ffffffc08057812 */ /* 0x000fe200078ec0ff */
[----:B------:R-:W-:Y:S01]  /*1540*/  IMAD R226, R226, 0x8, R13 ;  /* 0x00000008e2e27824 */ /* 0x000fe200078e020d */
[----:B------:R-:W-:-:S02]  /*1550*/  LOP3.LUT R0, R3, R0, RZ, 0x3c, !PT ;  /* 0x0000000003007212 */ /* 0x000fc400078e3cff */
[----:B------:R-:W-:Y:S01]  /*1560*/  LOP3.LUT R4, R4, 0xfffffe00, RZ, 0xc0, !PT ;  /* 0xfffffe0004047812 */ /* 0x000fe200078ec0ff */
[----:B------:R-:W-:Y:S01]  /*1570*/  IMAD.IADD R210, R14, 0x1, -R5 ;  /* 0x000000010ed27824 */ /* 0x000fe200078e0a05 */
[----:B------:R-:W-:Y:S02]  /*1580*/  LEA R178, R2, 0xc080, 0x1 ;  /* 0x0000c08002b27811 */ /* 0x000fe400078e08ff */
[-C--:B------:R-:W-:Y:S01]  /*1590*/  IADD3 R3, R0, R4.reuse, R6 ;  /* 0x0000000400037210 */ /* 0x080fe20007ffe006 */
[----:B------:R-:W-:Y:S01]  /*15a0*/  IMAD.SHL.U32 R210, R210, 0x2, RZ ;  /* 0x00000002d2d27824 */ /* 0x000fe200078e00ff */
[----:B------:R-:W-:Y:S02]  /*15b0*/  LOP3.LUT R4, R0, R4, RZ, 0xfc, !PT ;  /* 0x0000000400047212 */ /* 0x000fe400078efcff */
[----:B------:R-:W-:Y:S02]  /*15c0*/  IADD3 R0, R156, 0x40, RZ ;  /* 0x000000409c007810 */ /* 0x000fe40007ffe0ff */
[----:B------:R-:W-:-:S02]  /*15d0*/  SEL R5, R7, 0xffffffe0, !P1 ;  /* 0xffffffe007057807 */ /* 0x000fc40004800000 */
[----:B------:R-:W-:Y:S01]  /*15e0*/  SEL R2, R7, 0xffffffe0, !P4 ;  /* 0xffffffe007027807 */ /* 0x000fe20006000000 */
[----:B------:R-:W-:Y:S01]  /*15f0*/  IMAD.IADD R138, R156, 0x1, R0 ;  /* 0x000000019c8a7824 */ /* 0x000fe200078e0200 */
[----:B------:R-:W-:Y:S01]  /*1600*/  LEA R183, R3, 0x10080, 0x1 ;  /* 0x0001008003b77811 */ /* 0x000fe200078e08ff */
[----:B------:R-:W-:Y:S01]  /*1610*/  IMAD.IADD R241, R238, 0x1, R5 ;  /* 0x00000001eef17824 */ /* 0x000fe200078e0205 */
[----:B------:R-:W-:Y:S01]  /*1620*/  LEA R179, R4, 0x8080, 0x1 ;  /* 0x0000808004b37811 */ /* 0x000fe200078e08ff */
[----:B------:R-:W-:Y:S01]  /*1630*/  IMAD.IADD R240, R5, 0x1, R239 ;  /* 0x0000000105f07824 */ /* 0x000fe200078e02ef */
[----:B------:R-:W-:Y:S01]  /*1640*/  SEL R6, R9, 0xffffffc0, !P2 ;  /* 0xffffffc009067807 */ /* 0x000fe20005000000 */
[----:B------:R-:W-:Y:S01]  /*1650*/  IMAD.IADD R184, R183, 0x1, R2 ;  /* 0x00000001b7b87824 */ /* 0x000fe200078e0202 */
[----:B------:R-:W-:Y:S01]  /*1660*/  SEL R0, R9, 0xffffffc0, !P3 ;  /* 0xffffffc009007807 */ /* 0x000fe20005800000 */
[----:B------:R-:W-:Y:S01]  /*1670*/  IMAD.IADD R180, R2, 0x1, R179 ;  /* 0x0000000102b47824 */ /* 0x000fe200078e02b3 */
[----:B------:R-:W-:Y:S01]  /*1680*/  SHF.R.S32.HI R7, RZ, 0x1f, R210 ;  /* 0x0000001fff077819 */ /* 0x000fe200000114d2 */
[--C-:B------:R-:W-:Y:S01]  /*1690*/  IMAD.IADD R245, R238, 0x1, R6.reuse ;  /* 0x00000001eef57824 */ /* 0x100fe200078e0206 */
[----:B------:R-:W-:Y:S01]  /*16a0*/  IADD3 R10, R210, 0x8, RZ ;  /* 0x00000008d20a7810 */ /* 0x000fe20007ffe0ff */
[----:B------:R-:W-:Y:S01]  /*16b0*/  IMAD.IADD R244, R6, 0x1, R241 ;  /* 0x0000000106f47824 */ /* 0x000fe200078e02f1 */
[----:B------:R-:W-:Y:S01]  /*16c0*/  IADD3 R9, R210, 0x10, RZ ;  /* 0x00000010d2097810 */ /* 0x000fe20007ffe0ff */
[----:B------:R-:W-:Y:S01]  /*16d0*/  IMAD.IADD R243, R6, 0x1, R239 ;  /* 0x0000000106f37824 */ /* 0x000fe200078e02ef */
[----:B------:R-:W-:Y:S01]  /*16e0*/  IADD3 R8, R210, 0x18, RZ ;  /* 0x00000018d2087810 */ /* 0x000fe20007ffe0ff */
[----:B------:R-:W-:Y:S01]  /*16f0*/  IMAD.IADD R242, R240, 0x1, R6 ;  /* 0x00000001f0f27824 */ /* 0x000fe200078e0206 */
[C---:B------:R-:W-:Y:S01]  /*1700*/  IADD3 R7, R210.reuse, 0x20, RZ ;  /* 0x00000020d2077810 */ /* 0x040fe20007ffe0ff */
[--C-:B------:R-:W-:Y:S01]  /*1710*/  IMAD.IADD R186, R183, 0x1, R0.reuse ;  /* 0x00000001b7ba7824 */ /* 0x100fe200078e0200 */
[----:B------:R-:W-:Y:S01]  /*1720*/  IADD3 R252, R210, 0x28, RZ ;  /* 0x00000028d2fc7810 */ /* 0x000fe20007ffe0ff */
[----:B------:R-:W-:Y:S01]  /*1730*/  IMAD.IADD R182, R0, 0x1, R179 ;  /* 0x0000000100b67824 */ /* 0x000fe200078e02b3 */
[----:B------:R-:W-:Y:S01]  /*1740*/  IADD3 R251, R210, 0x30, RZ ;  /* 0x00000030d2fb7810 */ /* 0x000fe20007ffe0ff */
[----:B------:R-:W-:Y:S01]  /*1750*/  IMAD.IADD R185, R184, 0x1, R0 ;  /* 0x00000001b8b97824 */ /* 0x000fe200078e0200 */
[----:B------:R-:W-:Y:S01]  /*1760*/  IADD3 R250, R210, 0x38, RZ ;  /* 0x00000038d2fa7810 */ /* 0x000fe20007ffe0ff */
[----:B------:R-:W-:Y:S01]  /*1770*/  IMAD.IADD R181, R0, 0x1, R180 ;  /* 0x0000000100b57824 */ /* 0x000fe200078e02b4 */
[----:B------:R-:W-:-:S02]  /*1780*/  IADD3 R249, R210, 0x40, RZ ;  /* 0x00000040d2f97810 */ /* 0x000fc40007ffe0ff */
[----:B------:R-:W-:Y:S02]  /*1790*/  SHF.R.S32.HI R12, RZ, 0x1f, R10 ;  /* 0x0000001fff0c7819 */ /* 0x000fe4000001140a */
[----:B------:R-:W-:Y:S02]  /*17a0*/  SHF.R.S32.HI R11, RZ, 0x1f, R9 ;  /* 0x0000001fff0b7819 */ /* 0x000fe40000011409 */
[----:B------:R-:W-:Y:S02]  /*17b0*/  SHF.R.S32.HI R10, RZ, 0x1f, R8 ;  /* 0x0000001fff0a7819 */ /* 0x000fe40000011408 */
[----:B------:R-:W-:Y:S02]  /*17c0*/  SHF.R.S32.HI R9, RZ, 0x1f, R7 ;  /* 0x0000001fff097819 */ /* 0x000fe40000011407 */
[----:B------:R-:W-:Y:S02]  /*17d0*/  SHF.R.S32.HI R8, RZ, 0x1f, R252 ;  /* 0x0000001fff087819 */ /* 0x000fe400000114fc */
[----:B------:R-:W-:-:S02]  /*17e0*/  SHF.R.S32.HI R7, RZ, 0x1f, R251 ;  /* 0x0000001fff077819 */ /* 0x000fc400000114fb */
[C---:B------:R-:W-:Y:S02]  /*17f0*/  IADD3 R159, R156.reuse, 0x20, RZ ;  /* 0x000000209c9f7810 */ /* 0x040fe40007ffe0ff */
[----:B------:R-:W-:Y:S02]  /*1800*/  IADD3 R158, R156, 0x60, RZ ;  /* 0x000000609c9e7810 */ /* 0x000fe40007ffe0ff */
[C---:B------:R-:W-:Y:S02]  /*1810*/  IADD3 R216, R136.reuse, 0x80, RZ ;  /* 0x0000008088d87810 */ /* 0x040fe40007ffe0ff */
[----:B------:R-:W-:Y:S02]  /*1820*/  IADD3 R217, R136, 0xc0, RZ ;  /* 0x000000c088d97810 */ /* 0x000fe40007ffe0ff */
[----:B------:R-:W-:Y:S02]  /*1830*/  IADD3 R246, R210, 0x48, RZ ;  /* 0x00000048d2f67810 */ /* 0x000fe40007ffe0ff */
[----:B------:R-:W-:-:S02]  /*1840*/  SHF.R.S32.HI R8, RZ, 0x1f, R250 ;  /* 0x0000001fff087819 */ /* 0x000fc400000114fa */
[----:B-1----:R-:W-:Y:S02]  /*1850*/  SHF.R.S32.HI R7, RZ, 0x1f, R249 ;  /* 0x0000001fff077819 */ /* 0x002fe400000114f9 */
.L_x_789:
[----:B------:R-:W-:Y:S01]  /*1860*/  ISETP.NE.U32.AND P0, PT, RZ, c[0x0][0x370], PT ;  /* 0x0000dc00ff007a0c */ /* 0x000fe20003f05070 */
[----:B------:R-:W-:Y:S01]  /*1870*/  IMAD.MOV.U32 R15, RZ, RZ, 0x4 ;  /* 0x00000004ff0f7424 */ /* 0x000fe200078e00ff */
[----:B------:R-:W-:Y:S01]  /*1880*/  ISETP.NE.U32.AND P1, PT, RZ, c[0x0][0x360], PT ;  /* 0x0000d800ff007a0c */ /* 0x000fe20003f25070 */
[----:B------:R-:W-:Y:S01]  /*1890*/  CS2R R116, SRZ ;  /* 0x0000000000747805 */ /* 0x000fe2000001ff00 */
[----:B------:R-:W-:Y:S01]  /*18a0*/  ISETP.NE.AND.EX P2, PT, RZ, c[0x0][0x374], PT, P0 ;  /* 0x0000dd00ff007a0c */ /* 0x000fe20003f45300 */
[----:B------:R-:W-:Y:S01]  /*18b0*/  IMAD.MOV.U32 R115, RZ, RZ, RZ ;  /* 0x000000ffff737224 */ /* 0x000fe200078e00ff */
[----:B------:R-:W-:Y:S01]  /*18c0*/  ISETP.NE.AND.EX P0, PT, RZ, c[0x0][0x364], PT, P1 ;  /* 0x0000d900ff007a0c */ /* 0x000fe20003f05310 */
[----:B------:R-:W-:Y:S01]  /*18d0*/  IMAD.MOV.U32 R13, RZ, RZ, RZ ;  /* 0x000000ffff0d7224 */ /* 0x000fe200078e00ff */
[----:B------:R-:W-:Y:S01]  /*18e0*/  ISETP.NE.U32.AND P3, PT, RZ, c[0x0][0x350], PT ;  /* 0x0000d400ff007a0c */ /* 0x000fe20003f65070 */
[----:B------:R-:W-:Y:S01]  /*18f0*/  IMAD.WIDE R6, R235, R15, c[0x0][0x348] ;  /* 0x0000d200eb067625 */ /* 0x000fe200078e020f */
[----:B------:R-:W-:-:S02]  /*1900*/  ISETP.NE.U32.AND P1, PT, RZ, c[0x0][0x348], PT ;  /* 0x0000d200ff007a0c */ /* 0x000fc40003f25070 */
[----:B------:R-:W-:Y:S01]  /*1910*/  ISETP.NE.U32.AND P4, PT, RZ, c[0x0][0x358], PT ;  /* 0x0000d600ff007a0c */ /* 0x000fe20003f85070 */
[CC--:B------:R-:W-:Y:S01]  /*1920*/  IMAD.WIDE R4, R235.reuse, R15.reuse, c[0x0][0x350] ;  /* 0x0000d400eb047625 */ /* 0x0c0fe200078e020f */
[----:B------:R-:W-:Y:S02]  /*1930*/  ISETP.NE.AND.EX P5, PT, RZ, c[0x0][0x354], PT, P3 ;  /* 0x0000d500ff007a0c */ /* 0x000fe40003fa5330 */
[----:B------:R-:W-:Y:S01]  /*1940*/  ISETP.NE.AND.EX P1, PT, RZ, c[0x0][0x34c], PT, P1 ;  /* 0x0000d300ff007a0c */ /* 0x000fe20003f25310 */
[CC--:B------:R-:W-:Y:S01]  /*1950*/  @P2 IMAD.WIDE R10, R235.reuse, R15.reuse, c[0x0][0x370] ;  /* 0x0000dc00eb0a2625 */ /* 0x0c0fe200078e020f */
[----:B------:R-:W-:Y:S01]  /*1960*/  ISETP.NE.AND.EX P3, PT, RZ, c[0x0][0x35c], PT, P4 ;  /* 0x0000d700ff007a0c */ /* 0x000fe20003f65340 */
[----:B------:R-:W-:Y:S01]  /*1970*/  YIELD ;  /* 0x0000000000007946 */ /* 0x000fe20003800000 */
[----:B------:R-:W-:Y:S01]  /*1980*/  P2R R14, PR, RZ, 0x20 ;  /* 0x00000020ff0e7803 */ /* 0x000fe20000000000 */
[CC--:B------:R-:W-:Y:S01]  /*1990*/  @P0 IMAD.WIDE R8, R235.reuse, R15.reuse, c[0x0][0x360] ;  /* 0x0000d800eb080625 */ /* 0x0c0fe200078e020f */
[----:B------:R1:W5:Y:S03]  /*19a0*/  @P2 LDG.E R117, [R10.64] ;  /* 0x000000060a752981 */ /* 0x000366000c1e1900 */
[----:B------:R-:W-:Y:S01]  /*19b0*/  IMAD.WIDE R2, R235, R15, c[0x0][0x358] ;  /* 0x0000d600eb027625 */ /* 0x000fe200078e020f */
[----:B------:R1:W5:Y:S04]  /*19c0*/  @P0 LDG.E R213, [R8.64] ;  /* 0x0000000608d50981 */ /* 0x000368000c1e1900 */
[----:B------:R1:W5:Y:S04]  /*19d0*/  @P1 LDG.E R115, [R6.64] ;  /* 0x0000000606731981 */ /* 0x000368000c1e1900 */
[----:B------:R1:W5:Y:S04]  /*19e0*/  @P5 LDG.E R116, [R4.64] ;  /* 0x0000000604745981 */ /* 0x000368000c1e1900 */
[----:B------:R1:W5:Y:S01]  /*19f0*/  @P3 LDG.E R13, [R2.64] ;  /* 0x00000006020d3981 */ /* 0x000362000c1e1900 */
[----:B------:R-:W-:Y:S01]  /*1a00*/  LOP3.LUT R227, R234, 0xffff, RZ, 0xc0, !PT ;  /* 0x0000ffffeae37812 */ /* 0x000fe200078ec0ff */
[----:B------:R-:W-:Y:S05]  /*1a10*/  @P0 BRA `(.L_x_567) ;  /* 0x0000005000000947 */ /* 0x000fea0003800000 */
[----:B-----5:R-:W-:Y:S01]  /*1a20*/  MOV R213, c[0x0][0x168] ;  /* 0x00005a0000d57a02 */ /* 0x020fe20000000f00 */
[----:B------:R-:W-:Y:S05]  /*1a30*/  @!P1 BRA `(.L_x_567) ;  /* 0x0000003000009947 */ /* 0x000fea0003800000 */
[----:B-1----:R-:W2:Y:S04]  /*1a40*/  LDG.E R8, [R6.64] ;  /* 0x0000000606087981 */ /* 0x002ea8000c1e1900 */
[----:B------:R-:W2:Y:S02]  /*1a50*/  LDG.E R0, [R6.64+0x4] ;  /* 0x0000040606007981 */ /* 0x000ea4000c1e1900 */
[----:B--2---:R-:W-:-:S02]  /*1a60*/  IADD3 R213, -R8, R0, RZ ;  /* 0x0000000008d57210 */ /* 0x004fc40007ffe1ff */
.L_x_567:
[----:B------:R-:W-:-:S04]  /*1a70*/  ISETP.NE.U32.AND P0, PT, RZ, c[0x0][0x368], PT ;  /* 0x0000da00ff007a0c */ /* 0x000fc80003f05070 */
[----:B------:R-:W-:-:S13]  /*1a80*/  ISETP.NE.AND.EX P0, PT, RZ, c[0x0][0x36c], PT, P0 ;  /* 0x0000db00ff007a0c */ /* 0x000fda0003f05300 */
[----:B------:R-:W-:Y:S05]  /*1a90*/  @!P0 BRA `(.L_x_568) ;  /* 0x0000003000008947 */ /* 0x000fea0003800000 */
[----:B-1----:R-:W-:-:S05]  /*1aa0*/  IMAD.WIDE R4, R235, R15, c[0x0][0x368] ;  /* 0x0000da00eb047625 */ /* 0x002fca00078e020f */
[----:B------:R1:W5:Y:S01]  /*1ab0*/  LDG.E R12, [R4.64] ;  /* 0x00000006040c7981 */ /* 0x000362000c1e1900 */
[----:B------:R-:W-:Y:S05]  /*1ac0*/  BRA `(.L_x_569) ;  /* 0x0000005000007947 */ /* 0x000fea0003800000 */
.L_x_568:
[----:B------:R-:W-:Y:S01]  /*1ad0*/  MOV R12, c[0x0][0x1d0] ;  /* 0x00007400000c7a02 */ /* 0x000fe20000000f00 */
[----:B------:R-:W-:Y:S05]  /*1ae0*/  @!P5 BRA `(.L_x_569) ;  /* 0x000000300000d947 */ /* 0x000fea0003800000 */
[----:B-1----:R-:W2:Y:S04]  /*1af0*/  LDG.E R6, [R4.64] ;  /* 0x0000000604067981 */ /* 0x002ea8000c1e1900 */
[----:B------:R-:W2:Y:S02]  /*1b00*/  LDG.E R0, [R4.64+0x4] ;  /* 0x0000040604007981 */ /* 0x000ea4000c1e1900 */
[----:B--2---:R-:W-:Y:S02]  /*1b10*/  IADD3 R12, -R6, R0, RZ ;  /* 0x00000000060c7210 */ /* 0x004fe40007ffe1ff */
.L_x_569:
[----:B-1----:R1:W2:Y:S04]  /*1b20*/  @P3 LDG.E R5, [R2.64] ;  /* 0x0000000602053981 */ /* 0x0022a8000c1e1900 */
[----:B------:R1:W2:Y:S01]  /*1b30*/  @P3 LDG.E R4, [R2.64+0x4] ;  /* 0x0000040602043981 */ /* 0x0002a2000c1e1900 */
[----:B------:R-:W-:Y:S01]  /*1b40*/  ISETP.NE.U32.AND P0, PT, RZ, c[0x0][0x378], PT ;  /* 0x0000de00ff007a0c */ /* 0x000fe20003f05070 */
[----:B------:R-:W-:-:S02]  /*1b50*/  IMAD.MOV.U32 R0, RZ, RZ, c[0x0][0x2c4] ;  /* 0x0000b100ff007624 */ /* 0x000fc400078e00ff */
[----:B-----5:R-:W-:Y:S01]  /*1b60*/  IMAD.MOV.U32 R112, RZ, RZ, R12 ;  /* 0x000000ffff707224 */ /* 0x020fe200078e000c */
[----:B------:R-:W-:Y:S02]  /*1b70*/  ISETP.NE.AND.EX P0, PT, RZ, c[0x0][0x37c], PT, P0 ;  /* 0x0000df00ff007a0c */ /* 0x000fe40003f05300 */
[----:B------:R-:W-:Y:S01]  /*1b80*/  ISETP.NE.AND P2, PT, R0, 0x1, PT ;  /* 0x000000010000780c */ /* 0x000fe20003f45270 */
[----:B------:R-:W-:Y:S02]  /*1b90*/  IMAD.SHL.U32 R225, R233, 0x80, RZ ;  /* 0x00000080e9e17824 */ /* 0x000fe400078e00ff */
[----:B------:R-:W-:Y:S02]  /*1ba0*/  IMAD.MOV.U32 R66, RZ, RZ, c[0x0][0x228] ;  /* 0x00008a00ff427624 */ /* 0x000fe400078e00ff */
[----:B------:R-:W-:Y:S01]  /*1bb0*/  IMAD.IADD R11, R12, 0x1, -R117 ;  /* 0x000000010c0b7824 */ /* 0x000fe200078e0a75 */
[----:B------:R-:W-:Y:S01]  /*1bc0*/  IADD3 R0, R225, 0x7f, RZ ;  /* 0x0000007fe1007810 */ /* 0x000fe20007ffe0ff */
[----:B------:R-:W-:Y:S01]  /*1bd0*/  IMAD.MOV.U32 R6, RZ, RZ, c[0x0][0x32c] ;  /* 0x0000cb00ff067624 */ /* 0x000fe200078e00ff */
[----:B------:R-:W-:-:S03]  /*1be0*/  LOP3.LUT R215, R215, 0xffffffdf, RZ, 0xc0, !PT ;  /* 0xffffffdfd7d77812 */ /* 0x000fc600078ec0ff */
[----:B-1----:R-:W-:Y:S01]  /*1bf0*/  @P0 IMAD.WIDE R2, R235, R15, c[0x0][0x378] ;  /* 0x0000de00eb020625 */ /* 0x002fe200078e020f */
[----:B------:R-:W-:-:S04]  /*1c00*/  ISETP.GE.AND P1, PT, R6, 0x1, PT ;  /* 0x000000010600780c */ /* 0x000fc80003f26270 */
[----:B------:R1:W5:Y:S01]  /*1c10*/  @P0 LDG.E R112, [R2.64] ;  /* 0x0000000602700981 */ /* 0x000362000c1e1900 */
[----:B------:R-:W-:-:S04]  /*1c20*/  @P2 LOP3.LUT R215, R215, 0x20, RZ, 0xfc, !PT ;  /* 0x00000020d7d72812 */ /* 0x000fc800078efcff */
[----:B------:R-:W-:-:S04]  /*1c30*/  LOP3.LUT R215, R215, 0xffffffbf, RZ, 0xc0, !PT ;  /* 0xffffffbfd7d77812 */ /* 0x000fc800078ec0ff */
[----:B------:R-:W-:Y:S01]  /*1c40*/  @P1 LOP3.LUT R215, R215, 0x40, RZ, 0xfc, !PT ;  /* 0x00000040d7d71812 */ /* 0x000fe200078efcff */
[----:B-1----:R-:W-:-:S05]  /*1c50*/  @P2 IMAD.HI.U32 R3, R0, c[0x0][0x2c8], RZ ;  /* 0x0000b20000032a27 */ /* 0x002fca00078e00ff */
[----:B------:R-:W-:Y:S01]  /*1c60*/  @P2 SHF.R.U32.HI R0, RZ, c[0x0][0x2cc], R3 ;  /* 0x0000b300ff002a19 */ /* 0x000fe20000011603 */
[----:B--2---:R-:W-:-:S04]  /*1c70*/  @P3 IMAD.IADD R66, R4, 0x1, -R5 ;  /* 0x0000000104423824 */ /* 0x004fc800078e0a05 */
[----:B------:R-:W-:-:S05]  /*1c80*/  IMAD.IADD R212, R11, 0x1, R66 ;  /* 0x000000010bd47824 */ /* 0x000fca00078e0242 */
[C---:B------:R-:W-:Y:S02]  /*1c90*/  IADD3 R2, R212.reuse, 0x1f, RZ ;  /* 0x0000001fd4027810 */ /* 0x040fe40007ffe0ff */
[----:B------:R-:W-:Y:S02]  /*1ca0*/  IADD3 R3, R212, 0x1, -R213 ;  /* 0x00000001d4037810 */ /* 0x000fe40007ffe8d5 */
[----:B------:R-:W-:-:S03]  /*1cb0*/  SHF.R.S32.HI R4, RZ, 0x1f, R2 ;  /* 0x0000001fff047819 */ /* 0x000fc60000011402 */
[----:B------:R-:W-:Y:S01]  /*1cc0*/  IMAD.IADD R0, R3, 0x1, R0 ;  /* 0x0000000103007824 */ /* 0x000fe200078e0200 */
[----:B------:R-:W-:-:S04]  /*1cd0*/  LEA.HI R2, R4, R2, RZ, 0x5 ;  /* 0x0000000204027211 */ /* 0x000fc800078f28ff */
[----:B------:R-:W-:Y:S02]  /*1ce0*/  IADD3 R3, R0, c[0x0][0x328], RZ ;  /* 0x0000ca0000037a10 */ /* 0x000fe40007ffe0ff */
[----:B------:R-:W-:Y:S01]  /*1cf0*/  SHF.R.S32.HI R123, RZ, 0x5, R2 ;  /* 0x00000005ff7b7819 */ /* 0x000fe20000011402 */
        /* <DEDUP_REMOVED lines=11> */
.L_x_572:
[----:B------:R-:W-:-:S13]  /*1db0*/  ISETP.NE.AND P0, PT, R6, 0x1, PT ;  /* 0x000000010600780c */ /* 0x000fda0003f05270 */
[----:B------:R-:W-:-:S05]  /*1dc0*/  @P0 IMAD.HI.U32 R0, R2, c[0x0][0x330], RZ ;  /* 0x0000cc0002000a27 */ /* 0x000fca00078e00ff */
[----:B------:R-:W-:Y:S02]  /*1dd0*/  @P0 SHF.R.U32.HI R2, RZ, c[0x0][0x334], R0 ;  /* 0x0000cd00ff020a19 */ /* 0x000fe40000011600 */
.L_x_573:
[----:B------:R-:W-:Y:S05]  /*1de0*/  BSYNC B0 ;  /* 0x0000000000007941 */ /* 0x000fea0003800000 */
.L_x_571:
[----:B------:R-:W-:-:S05]  /*1df0*/  IMAD R2, R2, R6, c[0x0][0x32c] ;  /* 0x0000cb0002027624 */ /* 0x000fca00078e0206 */
[----:B------:R-:W-:-:S04]  /*1e00*/  IMNMX R3, R3, R2, PT ;  /* 0x0000000203037217 */ /* 0x000fc80003800200 */
.L_x_570:
[----:B------:R-:W-:Y:S01]  /*1e10*/  IADD3 R3, R3, 0x1f, RZ ;  /* 0x0000001f03037810 */ /* 0x000fe20007ffe0ff */
[----:B------:R-:W-:-:S03]  /*1e20*/  @P2 IMAD.HI.U32 R2, R225, c[0x0][0x2c8], RZ ;  /* 0x0000b200e1022a27 */ /* 0x000fc600078e00ff */
[----:B------:R-:W-:Y:S01]  /*1e30*/  SHF.R.S32.HI R4, RZ, 0x1f, R3 ;  /* 0x0000001fff047819 */ /* 0x000fe20000011403 */
[----:B------:R-:W-:Y:S01]  /*1e40*/  IMAD.MOV.U32 R0, RZ, RZ, R225 ;  /* 0x000000ffff007224 */ /* 0x000fe200078e00e1 */
[----:B------:R-:W-:Y:S01]  /*1e50*/  @P2 SHF.R.U32.HI R0, RZ, c[0x0][0x2cc], R2 ;  /* 0x0000b300ff002a19 */ /* 0x000fe20000011602 */
[----:B------:R-:W-:Y:S01]  /*1e60*/  IMAD.IADD R122, R212, 0x1, -R213 ;  /* 0x00000001d47a7824 */ /* 0x000fe200078e0ad5 */
[----:B------:R-:W-:-:S03]  /*1e70*/  LEA.HI R3, R4, R3, RZ, 0x5 ;  /* 0x0000000304037211 */ /* 0x000fc600078f28ff */
[----:B------:R-:W-:Y:S01]  /*1e80*/  IMAD.IADD R0, R122, 0x1, R0 ;  /* 0x000000017a007824 */ /* 0x000fe200078e0200 */
[----:B------:R-:W-:-:S04]  /*1e90*/  SHF.R.S32.HI R3, RZ, 0x5, R3 ;  /* 0x00000005ff037819 */ /* 0x000fc80000011403 */
        /* <DEDUP_REMOVED lines=12> */
.L_x_576:
[----:B------:R-:W-:-:S13]  /*1f60*/  ISETP.NE.AND P0, PT, R6, 0x1, PT ;  /* 0x000000010600780c */ /* 0x000fda0003f05270 */
[----:B------:R-:W-:-:S05]  /*1f70*/  @P0 IMAD.HI.U32 R3, R0, c[0x0][0x330], RZ ;  /* 0x0000cc0000030a27 */ /* 0x000fca00078e00ff */
[----:B------:R-:W-:Y:S02]  /*1f80*/  @P0 SHF.R.U32.HI R0, RZ, c[0x0][0x334], R3 ;  /* 0x0000cd00ff000a19 */ /* 0x000fe40000011603 */
.L_x_577:
[----:B------:R-:W-:Y:S05]  /*1f90*/  BSYNC B0 ;  /* 0x0000000000007941 */ /* 0x000fea0003800000 */
.L_x_575:
[----:B------:R-:W-:-:S05]  /*1fa0*/  IMAD R0, R0, c[0x0][0x32c], RZ ;  /* 0x0000cb0000007a24 */ /* 0x000fca00078e02ff */
[----:B------:R-:W-:-:S04]  /*1fb0*/  IMNMX R2, R2, R0, !PT ;  /* 0x0000000002027217 */ /* 0x000fc80007800200 */
.L_x_574:
[----:B------:R-:W-:Y:S01]  /*1fc0*/  SHF.R.S32.HI R0, RZ, 0x1f, R2 ;  /* 0x0000001fff007819 */ /* 0x000fe20000011402 */
[----:B------:R-:W-:Y:S01]  /*1fd0*/  BSSY B0, `(.L_x_578) ;  /* 0x000002d000007945 */ /* 0x000fe20003800000 */
[----:B------:R-:W-:Y:S02]  /*1fe0*/  LOP3.LUT R3, R234, 0xff000000, RZ, 0xc0, !PT ;  /* 0xff000000ea037812 */ /* 0x000fe400078ec0ff */
[----:B------:R-:W-:Y:S02]  /*1ff0*/  LEA.HI R0, R0, R2, RZ, 0x5 ;  /* 0x0000000200007211 */ /* 0x000fe400078f28ff */
[----:B------:R-:W-:Y:S02]  /*2000*/  LOP3.LUT R4, R234, 0xff0000, RZ, 0xc0, !PT ;  /* 0x00ff0000ea047812 */ /* 0x000fe400078ec0ff */
[----:B------:R-:W-:Y:S02]  /*2010*/  SHF.R.S32.HI R0, RZ, 0x5, R0 ;  /* 0x00000005ff007819 */ /* 0x000fe40000011400 */
[----:B------:R-:W-:-:S02]  /*2020*/  SHF.R.U32.HI R2, RZ, 0x8, R3 ;  /* 0x00000008ff027819 */ /* 0x000fc40000011603 */
[----:B------:R-:W-:Y:S01]  /*2030*/  IMNMX R5, RZ, R0, !PT ;  /* 0x00000000ff057217 */ /* 0x000fe20007800200 */
[----:B------:R-:W-:Y:S01]  /*2040*/  IMAD.MOV.U32 R0, RZ, RZ, RZ ;  /* 0x000000ffff007224 */ /* 0x000fe200078e00ff */
[----:B------:R-:W-:Y:S02]  /*2050*/  LEA.HI R2, R4, R2, RZ, 0x10 ;  /* 0x0000000204027211 */ /* 0x000fe400078f80ff */
[----:B------:R-:W-:Y:S02]  /*2060*/  ISETP.GT.AND P0, PT, R8, R5, PT ;  /* 0x000000050800720c */ /* 0x000fe40003f04270 */
[----:B------:R-:W-:Y:S02]  /*2070*/  SHF.R.U32.HI R247, RZ, 0x10, R2 ;  /* 0x00000010fff77819 */ /* 0x000fe40000011602 */
[----:B------:R-:W-:Y:S02]  /*2080*/  LOP3.LUT R248, R2, 0xff, RZ, 0xc0, !PT ;  /* 0x000000ff02f87812 */ /* 0x000fe400078ec0ff */
[----:B------:R-:W-:-:S04]  /*2090*/  ISETP.NE.AND P1, PT, R247, RZ, PT ;  /* 0x000000fff700720c */ /* 0x000fc80003f25270 */
[----:B------:R-:W-:-:S03]  /*20a0*/  SEL R111, R247, c[0x0][0x338], P1 ;  /* 0x0000ce00f76f7a07 */ /* 0x000fc60000800000 */
[----:B------:R-:W-:Y:S05]  /*20b0*/  @!P0 BRA `(.L_x_579) ;  /* 0x000001e000008947 */ /* 0x000fea0003800000 */
[----:B------:R-:W-:-:S05]  /*20c0*/  IABS R0, R111 ;  /* 0x0000006f00007213 */ /* 0x000fca0000000000 */
[----:B------:R-:W-:-:S04]  /*20d0*/  IMAD.MOV.U32 R4, RZ, RZ, R0 ;  /* 0x000000ffff047224 */ /* 0x000fc800078e0000 */
[----:B------:R-:W1:Y:S08]  /*20e0*/  I2F.RP R2, R4 ;  /* 0x0000000400027306 */ /* 0x000e700000209400 */
[----:B-1----:R-:W1:Y:S02]  /*20f0*/  MUFU.RCP R2, R2 ;  /* 0x0000000200027308 */ /* 0x002e640000001000 */
[----:B-1----:R-:W-:-:S06]  /*2100*/  IADD3 R2, R2, 0xffffffe, RZ ;  /* 0x0ffffffe02027810 */ /* 0x002fcc0007ffe0ff */
[----:B------:R1:W2:Y:S02]  /*2110*/  F2I.FTZ.U32.TRUNC.NTZ R3, R2 ;  /* 0x0000000200037305 */ /* 0x0002a4000021f000 */
[----:B-1----:R-:W-:Y:S01]  /*2120*/  IADD3 R2, R111, -0x1, R8 ;  /* 0xffffffff6f027810 */ /* 0x002fe20007ffe008 */
[----:B--2---:R-:W-:-:S04]  /*2130*/  IMAD.MOV R0, RZ, RZ, -R3 ;  /* 0x000000ffff007224 */ /* 0x004fc800078e0a03 */
[----:B------:R-:W-:Y:S01]  /*2140*/  IMAD.MOV.U32 R7, RZ, RZ, R0 ;  /* 0x000000ffff077224 */ /* 0x000fe200078e0000 */
[----:B------:R-:W-:Y:S01]  /*2150*/  IABS R0, R111 ;  /* 0x0000006f00007213 */ /* 0x000fe20000000000 */
[----:B------:R-:W-:Y:S01]  /*2160*/  IMAD.IADD R6, R2, 0x1, -R5 ;  /* 0x0000000102067824 */ /* 0x000fe200078e0a05 */
[----:B------:R-:W-:Y:S01]  /*2170*/  MOV R2, RZ ;  /* 0x000000ff00027202 */ /* 0x000fe20000000f00 */
[----:B------:R-:W-:Y:S02]  /*2180*/  IMAD R7, R7, R4, RZ ;  /* 0x0000000407077224 */ /* 0x000fe400078e02ff */
[----:B------:R-:W-:Y:S01]  /*2190*/  IMAD.MOV R9, RZ, RZ, -R0 ;  /* 0x000000ffff097224 */ /* 0x000fe200078e0a00 */
[----:B------:R-:W-:Y:S01]  /*21a0*/  IABS R10, R6 ;  /* 0x00000006000a7213 */ /* 0x000fe20000000000 */
[----:B------:R-:W-:-:S04]  /*21b0*/  IMAD.HI.U32 R0, R3, R7, R2 ;  /* 0x0000000703007227 */ /* 0x000fc800078e0002 */
[----:B------:R-:W-:Y:S02]  /*21c0*/  IMAD.MOV.U32 R2, RZ, RZ, R10 ;  /* 0x000000ffff027224 */ /* 0x000fe400078e000a */
        /* <DEDUP_REMOVED lines=9> */
[----:B------:R-:W-:-:S07]  /*2260*/  ISETP.GE.AND P1, PT, R2, RZ, PT ;  /* 0x000000ff0200720c */ /* 0x000fce0003f26270 */
[----:B------:R-:W-:-:S06]  /*2270*/  @P2 IADD3 R0, R0, 0x1, RZ ;  /* 0x0000000100002810 */ /* 0x000fcc0007ffe0ff */
[----:B------:R-:W-:Y:S01]  /*2280*/  @!P1 IMAD.MOV R0, RZ, RZ, -R0 ;  /* 0x000000ffff009224 */ /* 0x000fe200078e0a00 */
[----:B------:R-:W-:Y:S02]  /*2290*/  @!P0 LOP3.LUT R0, RZ, R111, RZ, 0x33, !PT ;  /* 0x0000006fff008212 */ /* 0x000fe400078e33ff */
.L_x_579:
[----:B------:R-:W-:Y:S05]  /*22a0*/  BSYNC B0 ;  /* 0x0000000000007941 */ /* 0x000fea0003800000 */
.L_x_578:
[----:B------:R-:W-:Y:S01]  /*22b0*/  IMAD R2, R248, R0, R5 ;  /* 0x00000000f8027224 */ /* 0x000fe200078e0205 */
        /* <DEDUP_REMOVED lines=34> */
[----:B------:R-:W-:Y:S01]  /*24e0*/  IMAD.MOV.U32 R120, RZ, RZ, 0x5 ;  /* 0x00000005ff787424 */ /* 0x000fe200078e00ff */
[----:B------:R-:W-:Y:S01]  /*24f0*/  SHF.R.S32.HI R137, RZ, 0x1f, R136 ;  /* 0x0000001fff897819 */ /* 0x000fe20000011488 */
[----:B------:R-:W-:Y:S01]  /*2500*/  IMAD.MOV.U32 R130, RZ, RZ, c[0x0][0x27c] ;  /* 0x00009f00ff827624 */ /* 0x000fe200078e00ff */
[----:B------:R-:W-:Y:S01]  /*2510*/  LEA.HI.X.SX32 R106, R13, R19, 0x1, P0 ;  /* 0x000000130d6a7211 */ /* 0x000fe200000f0eff */
[----:B------:R-:W-:Y:S01]  /*2520*/  IMAD.WIDE.U32 R128, R214, c[0x0][0x1e0], RZ ;  /* 0x00007800d6807a25 */ /* 0x000fe200078e00ff */
[----:B------:R-:W-:Y:S02]  /*2530*/  IADD3 R48, R0, -0x1, RZ ;  /* 0xffffffff00307810 */ /* 0x000fe40007ffe0ff */
[----:B------:R-:W-:Y:S01]  /*2540*/  SHF.R.S32.HI R8, RZ, 0x1f, R235 ;  /* 0x0000001fff087819 */ /* 0x000fe200000114eb */
[----:B------:R-:W-:Y:S01]  /*2550*/  IMAD R4, R106, c[0x0][0x238], RZ ;  /* 0x00008e006a047a24 */ /* 0x000fe200078e02ff */
[----:B------:R-:W-:Y:S01]  /*2560*/  SEL R10, R235, RZ, !P3 ;  /* 0x000000ffeb0a7207 */ /* 0x000fe20005800000 */
[----:B------:R-:W-:Y:S01]  /*2570*/  IMAD R0, R48, -0x20, R102 ;  /* 0xffffffe030007824 */ /* 0x000fe200078e0266 */
[----:B------:R-:W-:Y:S01]  /*2580*/  SEL R11, R8, RZ, !P3 ;  /* 0x000000ff080b7207 */ /* 0x000fe20005800000 */
[----:B------:R-:W-:Y:S01]  /*2590*/  IMAD R4, R103, c[0x0][0x23c], R4 ;  /* 0x00008f0067047a24 */ /* 0x000fe200078e0204 */
[----:B------:R-:W-:-:S02]  /*25a0*/  MOV R127, c[0x0][0x238] ;  /* 0x00008e00007f7a02 */ /* 0x000fc40000000f00 */
[----:B------:R-:W-:Y:S01]  /*25b0*/  ISETP.GT.AND P0, PT, R0, RZ, PT ;  /* 0x000000ff0000720c */ /* 0x000fe20003f04270 */
[----:B------:R-:W-:Y:S01]  /*25c0*/  IMAD R0, R11, c[0x0][0x248], RZ ;  /* 0x000092000b007a24 */ /* 0x000fe200078e02ff */
[C---:B------:R-:W-:Y:S02]  /*25d0*/  SHF.L.U64.HI R121, R127.reuse, R120, c[0x0][0x23c] ;  /* 0x00008f007f797619 */ /* 0x040fe40000010278 */
[----:B------:R-:W-:Y:S01]  /*25e0*/  SHF.L.U32 R127, R127, 0x5, RZ ;  /* 0x000000057f7f7819 */ /* 0x000fe200000006ff */
[----:B-1----:R-:W-:Y:S01]  /*25f0*/  IMAD.WIDE.U32 R2, R103, c[0x0][0x238], R136 ;  /* 0x00008e0067027a25 */ /* 0x002fe200078e0088 */
[----:B------:R-:W-:Y:S02]  /*2600*/  ISETP.GE.AND P6, PT, R136, c[0x0][0x1d4], PT ;  /* 0x0000750088007a0c */ /* 0x000fe40003fc6270 */
[----:B------:R-:W-:Y:S01]  /*2610*/  ISETP.GE.AND P5, PT, R138, c[0x0][0x1d4], PT ;  /* 0x000075008a007a0c */ /* 0x000fe20003fa6270 */
[----:B------:R-:W-:Y:S01]  /*2620*/  IMAD.IADD R3, R3, 0x1, R4 ;  /* 0x0000000103037824 */ /* 0x000fe200078e0204 */
[----:B------:R-:W-:Y:S01]  /*2630*/  ISETP.GE.AND P4, PT, R216, c[0x0][0x1d4], PT ;  /* 0x00007500d8007a0c */ /* 0x000fe20003f86270 */
[----:B------:R-:W-:Y:S01]  /*2640*/  IMAD R4, R10, c[0x0][0x24c], R0 ;  /* 0x000093000a047a24 */ /* 0x000fe200078e0200 */
[----:B------:R-:W-:Y:S01]  /*2650*/  ISETP.GE.AND P3, PT, R217, c[0x0][0x1d4], PT ;  /* 0x00007500d9007a0c */ /* 0x000fe20003f66270 */
[----:B------:R-:W-:Y:S01]  /*2660*/  IMAD.WIDE.U32 R2, R227, c[0x0][0x240], R2 ;  /* 0x00009000e3027a25 */ /* 0x000fe200078e0002 */
[----:B------:R-:W-:-:S02]  /*2670*/  SHF.R.S32.HI R157, RZ, 0x1f, R156 ;  /* 0x0000001fff9d7819 */ /* 0x000fc4000001149c */
[----:B-----5:R-:W-:Y:S01]  /*2680*/  SHF.R.S32.HI R20, RZ, 0x1f, R112 ;  /* 0x0000001fff147819 */ /* 0x020fe20000011470 */
[----:B------:R-:W-:Y:S02]  /*2690*/  IMAD R3, R227, c[0x0][0x244], R3 ;  /* 0x00009100e3037a24 */ /* 0x000fe400078e0203 */
[----:B------:R-:W-:Y:S02]  /*26a0*/  @P0 IMAD R0, R121, R48, RZ ;  /* 0x0000003079000224 */ /* 0x000fe400078e02ff */
[----:B------:R-:W-:Y:S01]  /*26b0*/  IMAD.WIDE.U32 R80, R10, c[0x0][0x248], R2 ;  /* 0x000092000a507a25 */ /* 0x000fe200078e0002 */
[----:B------:R-:W-:-:S03]  /*26c0*/  @P0 SHF.R.S32.HI R2, RZ, 0x1f, R48 ;  /* 0x0000001fff020819 */ /* 0x000fc60000011430 */
[----:B------:R-:W-:Y:S01]  /*26d0*/  IMAD.IADD R71, R81, 0x1, R4 ;  /* 0x0000000151477824 */ /* 0x000fe200078e0204 */
[----:B------:R-:W-:Y:S01]  /*26e0*/  @P0 MOV R70, R80 ;  /* 0x0000005000460202 */ /* 0x000fe20000000f00 */
[----:B------:R-:W-:-:S04]  /*26f0*/  @P0 IMAD R0, R2, R127, R0 ;  /* 0x0000007f02000224 */ /* 0x000fc800078e0200 */
[----:B------:R-:W-:-:S04]  /*2700*/  @P0 IMAD.WIDE.U32 R6, R48, R127, R70 ;  /* 0x0000007f30060225 */ /* 0x000fc800078e0046 */
[----:B------:R-:W-:Y:S01]  /*2710*/  @P0 IMAD.IADD R0, R7, 0x1, R0 ;  /* 0x0000000107000824 */ /* 0x000fe200078e0200 */
[----:B------:R-:W-:-:S04]  /*2720*/  @P0 LEA R2, P1, R6, c[0x0][0x220], 0x1 ;  /* 0x0000880006020a11 */ /* 0x000fc800078208ff */
[----:B------:R-:W-:Y:S01]  /*2730*/  @P0 LEA.HI.X R3, R6, c[0x0][0x224], R0, 0x1, P1 ;  /* 0x0000890006030a11 */ /* 0x000fe200008f0c00 */
[----:B------:R-:W-:Y:S01]  /*2740*/  IMAD.IADD R0, R12, 0x1, R116 ;  /* 0x000000010c007824 */ /* 0x000fe200078e0274 */
[----:B------:R-:W-:-:S03]  /*2750*/  ISETP.GE.AND P1, PT, R136, c[0x0][0x27c], PT ;  /* 0x00009f0088007a0c */ /* 0x000fc60003f26270 */
[----:B------:R-:W-:Y:S01]  /*2760*/  @!PT LDS RZ, [RZ] ;  /* 0x00000000fffff984 */ /* 0x000fe20000000800 */
[----:B------:R-:W-:Y:S01]  /*2770*/  @!PT LDS RZ, [RZ] ;  /* 0x00000000fffff984 */ /* 0x000fe20000000800 */
[----:B------:R-:W-:Y:S01]  /*2780*/  @!PT LDS RZ, [RZ] ;  /* 0x00000000fffff984 */ /* 0x000fe20000000800 */
[----:B------:R1:W-:Y:S01]  /*2790*/  @P0 LDGSTS.E.BYPASS.LTC128B.128 [R196+0xc080], [R2.64], !P6 ;  /* 0x0c08000002c40fae */ /* 0x0003e2000f101d46 */
[----:B------:R-:W-:-:S03]  /*27a0*/  SHF.R.S32.HI R7, RZ, 0x1f, R0 ;  /* 0x0000001fff077819 */ /* 0x000fc60000011400 */
[----:B------:R1:W-:Y:S02]  /*27b0*/  @P0 LDGSTS.E.BYPASS.LTC128B.128 [R196+0xd080], [R2.64+0x80], !P5 ;  /* 0x0d08008002c40fae */ /* 0x0003e4000e901d46 */
[----:B------:R-:W-:Y:S02]  /*27c0*/  IMAD R6, R7, c[0x0][0x1e0], RZ ;  /* 0x0000780007067a24 */ /* 0x000fe400078e02ff */
[----:B------:R1:W-:Y:S02]  /*27d0*/  @P0 LDGSTS.E.BYPASS.LTC128B.128 [R196+0xe080], [R2.64+0x100], !P4 ;  /* 0x0e08010002c40fae */ /* 0x0003e4000e101d46 */
[C---:B------:R-:W-:Y:S02]  /*27e0*/  IMAD R6, R0.reuse, c[0x0][0x1e4], R6 ;  /* 0x0000790000067a24 */ /* 0x040fe400078e0206 */
[----:B------:R1:W-:Y:S04]  /*27f0*/  @P0 LDGSTS.E.BYPASS.LTC128B.128 [R196+0xf080], [R2.64+0x180], !P3 ;  /* 0x0f08018002c40fae */ /* 0x0003e8000d901d46 */
[----:B------:R-:W0:Y:S01]  /*2800*/  LDGDEPBAR ;  /* 0x00000000000079af */ /* 0x000e220000000000 */
[----:B------:R-:W-:Y:S01]  /*2810*/  WARPSYNC 0xffffffff ;  /* 0xffffffff00007948 */ /* 0x000fe20003800000 */
[----:B-1----:R-:W-:-:S05]  /*2820*/  IMAD.WIDE.U32 R2, R0, c[0x0][0x1e0], RZ ;  /* 0x0000780000027a25 */ /* 0x002fca00078e00ff */
[----:B------:R-:W-:-:S05]  /*2830*/  IADD3 R3, R3, R6, RZ ;  /* 0x0000000603037210 */ /* 0x000fca0007ffe0ff */
[----:B------:R-:W-:-:S04]  /*2840*/  IMAD.WIDE.U32 R2, R227, c[0x0][0x1e8], R2 ;  /* 0x00007a00e3027a25 */ /* 0x000fc800078e0002 */
[----:B------:R-:W-:Y:S01]  /*2850*/  IMAD R3, R227, c[0x0][0x1ec], R3 ;  /* 0x00007b00e3037a24 */ /* 0x000fe200078e0203 */
[----:B--2---:R-:W-:Y:S02]  /*2860*/  @P2 SHF.R.S32.HI R5, RZ, 0x1f, R9 ;  /* 0x0000001fff052819 */ /* 0x004fe40000011409 */
[----:B------:R-:W-:Y:S01]  /*2870*/  @P2 MOV R4, R9 ;  /* 0x0000000900042202 */ /* 0x000fe20000000f00 */
[----:B------:R-:W-:Y:S01]  /*2880*/  @!P2 IMAD.MOV.U32 R4, RZ, RZ, R235 ;  /* 0x000000ffff04a224 */ /* 0x000fe200078e00eb */
[----:B------:R-:W-:Y:S02]  /*2890*/  @!P2 MOV R5, R8 ;  /* 0x000000080005a202 */ /* 0x000fe40000000f00 */
[----:B------:R-:W-:-:S04]  /*28a0*/  ISETP.NE.AND P2, PT, R14, RZ, PT ;  /* 0x000000ff0e00720c */ /* 0x000fc80003f45270 */
[----:B------:R-:W-:Y:S02]  /*28b0*/  SEL R8, R5, RZ, !P2 ;  /* 0x000000ff05087207 */ /* 0x000fe40005000000 */
[----:B------:R-:W-:Y:S01]  /*28c0*/  SEL R14, R4, RZ, !P2 ;  /* 0x000000ff040e7207 */ /* 0x000fe20005000000 */
[----:B------:R-:W-:Y:S02]  /*28d0*/  IMAD R4, R19, c[0x0][0x1e0], RZ ;  /* 0x0000780013047a24 */ /* 0x000fe400078e02ff */
[----:B------:R-:W-:Y:S02]  /*28e0*/  IMAD R5, R8, c[0x0][0x1f0], RZ ;  /* 0x00007c0008057a24 */ /* 0x000fe400078e02ff */
[----:B------:R-:W-:-:S04]  /*28f0*/  IMAD.WIDE.U32 R64, R14, c[0x0][0x1f0], R2 ;  /* 0x00007c000e407a25 */ /* 0x000fc800078e0002 */
[----:B------:R-:W-:Y:S01]  /*2900*/  IMAD R2, R14, c[0x0][0x1f4], R5 ;  /* 0x00007d000e027a24 */ /* 0x000fe200078e0205 */
[----:B------:R-:W-:Y:S01]  /*2910*/  SHF.L.U32 R5, R130, 0x1, RZ ;  /* 0x0000000182057819 */ /* 0x000fe200000006ff */
[----:B------:R-:W-:-:S03]  /*2920*/  IMAD R4, R214, c[0x0][0x1e4], R4 ;  /* 0x00007900d6047a24 */ /* 0x000fc600078e0204 */
[----:B------:R-:W-:Y:S01]  /*2930*/  IADD3 R63, R65, R2, RZ ;  /* 0x00000002413f7210 */ /* 0x000fe20007ffe0ff */
[----:B------:R-:W-:Y:S02]  /*2940*/  IMAD.IADD R104, R129, 0x1, R4 ;  /* 0x0000000181687824 */ /* 0x000fe400078e0204 */
[--C-:B------:R-:W-:Y:S01]  /*2950*/  IADD3 R110, P2, P0, R64, R128, R136.reuse ;  /* 0x00000080406e7210 */ /* 0x100fe2000785e088 */
[----:B------:R-:W-:Y:S01]  /*2960*/  IMAD.WIDE.U32 R2, R227, c[0x0][0x260], R136 ;  /* 0x00009800e3027a25 */ /* 0x000fe200078e0088 */
[----:B------:R-:W-:Y:S01]  /*2970*/  IADD3 R17, -R5, c[0x0][0x1d4], RZ ;  /* 0x0000750005117a10 */ /* 0x000fe20007ffe1ff */
[----:B------:R-:W-:Y:S01]  /*2980*/  BAR.SYNC.DEFER_BLOCKING 0x0 ;  /* 0x0000000000007b1d */ /* 0x000fe20000010000 */
[----:B------:R-:W-:Y:S01]  /*2990*/  IADD3.X R109, R63, R104, R137, P2, P0 ;  /* 0x000000683f6d7210 */ /* 0x000fe200017e0489 */
[----:B------:R-:W-:Y:S01]  /*29a0*/  IMAD.MOV.U32 R4, RZ, RZ, R2 ;  /* 0x000000ffff047224 */ /* 0x000fe200078e0002 */
[----:B------:R-:W-:Y:S01]  /*29b0*/  IADD3 R108, P0, R214, R0, RZ ;  /* 0x00000000d66c7210 */ /* 0x000fe20007f1e0ff */
[----:B------:R-:W-:Y:S01]  /*29c0*/  IMAD R0, R11, c[0x0][0x268], RZ ;  /* 0x00009a000b007a24 */ /* 0x000fe200078e02ff */
[-C--:B------:R-:W-:Y:S01]  /*29d0*/  SEL R16, R5, R17.reuse, !P1 ;  /* 0x0000001105107207 */ /* 0x080fe20004800000 */
[----:B------:R-:W-:Y:S01]  /*29e0*/  IMAD R8, R8, c[0x0][0x218], RZ ;  /* 0x0000860008087a24 */ /* 0x000fe200078e02ff */
[----:B------:R-:W-:Y:S01]  /*29f0*/  SEL R15, RZ, c[0x0][0x27c], !P1 ;  /* 0x00009f00ff0f7a07 */ /* 0x000fe20004800000 */
[C---:B------:R-:W-:Y:S01]  /*2a00*/  IMAD.X R107, R19.reuse, 0x1, R7, P0 ;  /* 0x00000001136b7824 */ /* 0x040fe200000e0607 */
[----:B------:R-:W-:Y:S01]  /*2a10*/  ISETP.GE.AND P0, PT, R138, c[0x0][0x27c], PT ;  /* 0x00009f008a007a0c */ /* 0x000fe20003f06270 */
[----:B------:R-:W-:Y:S01]  /*2a20*/  IMAD R22, R10, c[0x0][0x26c], R0 ;  /* 0x00009b000a167a24 */ /* 0x000fe200078e0200 */
[----:B------:R-:W-:Y:S01]  /*2a30*/  ULDC.U8 UR4, c[0x0][0x298] ;  /* 0x0000a60000047ab9 */ /* 0x000fe20000000000 */
[----:B------:R-:W-:Y:S01]  /*2a40*/  IMAD R0, R19, c[0x0][0x290], RZ ;  /* 0x0000a40013007a24 */ /* 0x000fe200078e02ff */
[----:B------:R-:W-:Y:S01]  /*2a50*/  SEL R17, R5, R17, !P0 ;  /* 0x0000001105117207 */ /* 0x000fe20004000000 */
[C---:B------:R-:W-:Y:S01]  /*2a60*/  IMAD R5, R227.reuse, c[0x0][0x264], R3 ;  /* 0x00009900e3057a24 */ /* 0x040fe200078e0203 */
[----:B------:R-:W-:Y:S01]  /*2a70*/  SEL R18, RZ, c[0x0][0x27c], !P0 ;  /* 0x00009f00ff127a07 */ /* 0x000fe20004000000 */
[----:B------:R-:W-:Y:S01]  /*2a80*/  IMAD.WIDE.U32 R6, R227, c[0x0][0x210], R136 ;  /* 0x00008400e3067a25 */ /* 0x000fe200078e0088 */
[----:B------:R-:W-:-:S02]  /*2a90*/  ISETP.GE.AND P0, PT, R130, 0x1, PT ;  /* 0x000000018200780c */ /* 0x000fc40003f06270 */
[----:B------:R-:W-:Y:S01]  /*2aa0*/  ISETP.NE.AND P0, PT, RZ, UR4, PT ;  /* 0x00000004ff007c0c */ /* 0x000fe2000bf05270 */
[----:B------:R-:W-:-:S03]  /*2ab0*/  IMAD.WIDE.U32 R84, R10, c[0x0][0x268], R4 ;  /* 0x00009a000a547a25 */ /* 0x000fc600078e0004 */
[----:B------:R-:W-:Y:S01]  /*2ac0*/  P2R R88, PR, RZ, 0x1 ;  /* 0x00000001ff587803 */ /* 0x000fe20000000000 */
[----:B------:R-:W-:Y:S02]  /*2ad0*/  IMAD R9, R19, c[0x0][0x280], RZ ;  /* 0x0000a00013097a24 */ /* 0x000fe400078e02ff */
[----:B------:R-:W-:-:S04]  /*2ae0*/  IMAD.WIDE.U32 R4, R214, c[0x0][0x290], R136 ;  /* 0x0000a400d6047a25 */ /* 0x000fc800078e0088 */
[C---:B------:R-:W-:Y:S02]  /*2af0*/  IMAD R0, R214.reuse, c[0x0][0x294], R0 ;  /* 0x0000a500d6007a24 */ /* 0x040fe400078e0200 */
[----:B------:R-:W-:-:S04]  /*2b00*/  IMAD.WIDE.U32 R10, R214, c[0x0][0x290], R156 ;  /* 0x0000a400d60a7a25 */ /* 0x000fc800078e009c */
[----:B------:R-:W-:Y:S02]  /*2b10*/  IMAD R3, R227, c[0x0][0x214], R7 ;  /* 0x00008500e3037a24 */ /* 0x000fe400078e0207 */
[----:B------:R-:W-:Y:S02]  /*2b20*/  IMAD.MOV.U32 R2, RZ, RZ, R6 ;  /* 0x000000ffff027224 */ /* 0x000fe400078e0006 */
[----:B------:R-:W-:Y:S02]  /*2b30*/  IMAD R21, R14, c[0x0][0x21c], R8 ;  /* 0x000087000e157a24 */ /* 0x000fe400078e0208 */
[----:B------:R-:W-:-:S04]  /*2b40*/  IMAD.WIDE.U32 R6, R214, c[0x0][0x280], R136 ;  /* 0x0000a000d6067a25 */ /* 0x000fc800078e0088 */
[C---:B------:R-:W-:Y:S02]  /*2b50*/  IMAD R8, R214.reuse, c[0x0][0x284], R9 ;  /* 0x0000a100d6087a24 */ /* 0x040fe400078e0209 */
[----:B------:R-:W-:-:S04]  /*2b60*/  IMAD.WIDE.U32 R12, R214, c[0x0][0x280], R156 ;  /* 0x0000a000d60c7a25 */ /* 0x000fc800078e009c */
[----:B------:R-:W-:Y:S02]  /*2b70*/  IMAD.IADD R9, R5, 0x1, R0 ;  /* 0x0000000105097824 */ /* 0x000fe400078e0200 */
[----:B------:R-:W-:Y:S01]  /*2b80*/  IMAD.IADD R5, R0, 0x1, R11 ;  /* 0x0000000100057824 */ /* 0x000fe200078e020b */
[----:B------:R-:W-:Y:S01]  /*2b90*/  IADD3 R11, R136, R15, RZ ;  /* 0x0000000f880b7210 */ /* 0x000fe20007ffe0ff */
[----:B------:R-:W-:Y:S01]  /*2ba0*/  IMAD.WIDE.U32 R82, R14, c[0x0][0x218], R2 ;  /* 0x000086000e527a25 */ /* 0x000fe200078e0002 */
[----:B------:R-:W-:Y:S02]  /*2bb0*/  SHF.R.S32.HI R14, RZ, 0x1f, R16 ;  /* 0x0000001fff0e7819 */ /* 0x000fe40000011410 */
[----:B------:R-:W-:Y:S01]  /*2bc0*/  SHF.R.S32.HI R15, RZ, 0x1f, R17 ;  /* 0x0000001fff0f7819 */ /* 0x000fe20000011411 */
[----:B------:R-:W-:Y:S02]  /*2bd0*/  IMAD.IADD R7, R7, 0x1, R8 ;  /* 0x0000000107077824 */ /* 0x000fe400078e0208 */
[----:B------:R-:W-:Y:S01]  /*2be0*/  IMAD.IADD R3, R8, 0x1, R13 ;  /* 0x0000000108037824 */ /* 0x000fe200078e020d */
[----:B------:R-:W-:Y:S01]  /*2bf0*/  LEA.HI R15, R15, R17, RZ, 0x4 ;  /* 0x000000110f0f7211 */ /* 0x000fe200078f20ff */
[----:B------:R-:W-:-:S02]  /*2c00*/  IMAD.MOV.U32 R8, RZ, RZ, R4 ;  /* 0x000000ffff087224 */ /* 0x000fc400078e0004 */
[----:B------:R-:W-:Y:S01]  /*2c10*/  IMAD.MOV.U32 R4, RZ, RZ, R10 ;  /* 0x000000ffff047224 */ /* 0x000fe200078e000a */
[----:B------:R-:W-:Y:S01]  /*2c20*/  SHF.R.S32.HI R10, RZ, 0x1f, R11 ;  /* 0x0000001fff0a7819 */ /* 0x000fe2000001140b */
[----:B------:R-:W-:Y:S02]  /*2c30*/  IMAD.IADD R0, R138, 0x1, R18 ;  /* 0x000000018a007824 */ /* 0x000fe400078e0212 */
[----:B------:R-:W-:Y:S01]  /*2c40*/  IMAD.MOV.U32 R2, RZ, RZ, R12 ;  /* 0x000000ffff027224 */ /* 0x000fe200078e000c */
[CC--:B------:R-:W-:Y:S01]  /*2c50*/  LEA.HI R12, R10.reuse, R11.reuse, RZ, 0x3 ;  /* 0x0000000b0a0c7211 */ /* 0x0c0fe200078f18ff */
[----:B------:R-:W-:Y:S01]  /*2c60*/  IMAD.MOV.U32 R124, RZ, RZ, c[0x0][0x290] ;  /* 0x0000a400ff7c7624 */ /* 0x000fe200078e00ff */
[----:B------:R-:W-:Y:S01]  /*2c70*/  SHF.R.S32.HI R13, RZ, 0x1f, R0 ;  /* 0x0000001fff0d7819 */ /* 0x000fe20000011400 */
[----:B------:R-:W-:Y:S01]  /*2c80*/  IMAD.MOV.U32 R125, RZ, RZ, c[0x0][0x280] ;  /* 0x0000a000ff7d7624 */ /* 0x000fe200078e00ff */
[----:B------:R-:W-:Y:S01]  /*2c90*/  LEA.HI R18, R10, R11, RZ, 0x6 ;  /* 0x0000000b0a127211 */ /* 0x000fe200078f30ff */
[----:B------:R-:W-:Y:S01]  /*2ca0*/  IMAD.MOV.U32 R126, RZ, RZ, c[0x0][0x1e0] ;  /* 0x00007800ff7e7624 */ /* 0x000fe200078e00ff */
[----:B------:R-:W-:Y:S01]  /*2cb0*/  LEA.HI R10, R14, R16, RZ, 0x4 ;  /* 0x000000100e0a7211 */ /* 0x000fe200078f20ff */
[----:B------:R-:W-:Y:S01]  /*2cc0*/  IMAD.WIDE.U32 R72, R112, c[0x0][0x280], R2 ;  /* 0x0000a00070487a25 */ /* 0x000fe200078e0002 */
[----:B------:R-:W-:-:S02]  /*2cd0*/  LEA.HI R11, R13, R0, RZ, 0x3 ;  /* 0x000000000d0b7211 */ /* 0x000fc400078f18ff */
[----:B------:R-:W-:Y:S01]  /*2ce0*/  LEA.HI R16, R13, R0, RZ, 0x6 ;  /* 0x000000000d107211 */ /* 0x000fe200078f30ff */
[----:B------:R-:W-:Y:S01]  /*2cf0*/  IMAD.SHL.U32 R14, R18, 0x20, RZ ;  /* 0x00000020120e7824 */ /* 0x000fe200078e00ff */
[----:B------:R-:W-:Y:S01]  /*2d00*/  SHF.R.S32.HI R0, RZ, 0x4, R10 ;  /* 0x00000004ff007819 */ /* 0x000fe2000001140a */
[----:B------:R-:W-:Y:S01]  /*2d10*/  IMAD.WIDE.U32 R78, R112, c[0x0][0x290], R8 ;  /* 0x0000a400704e7a25 */ /* 0x000fe200078e0008 */
[----:B------:R-:W-:Y:S02]  /*2d20*/  SHF.R.S32.HI R13, RZ, 0x4, R15 ;  /* 0x00000004ff0d7819 */ /* 0x000fe4000001140f */
[----:B------:R-:W-:Y:S01]  /*2d30*/  LEA.HI.SX32 R10, R12, R0, 0x1d ;  /* 0x000000000c0a7211 */ /* 0x000fe200078feaff */
[----:B------:R-:W-:Y:S01]  /*2d40*/  IMAD.WIDE.U32 R76, R112, c[0x0][0x280], R6 ;  /* 0x0000a000704c7a25 */ /* 0x000fe200078e0006 */
[----:B------:R-:W-:Y:S02]  /*2d50*/  LEA.HI.SX32 R0, R11, R13, 0x1d ;  /* 0x0000000d0b007211 */ /* 0x000fe400078feaff */
[----:B------:R-:W-:Y:S01]  /*2d60*/  LOP3.LUT R19, R14, 0x7ffff800, RZ, 0xc0, !PT ;  /* 0x7ffff8000e137812 */ /* 0x000fe200078ec0ff */
[----:B------:R-:W-:Y:S01]  /*2d70*/  IMAD.SHL.U32 R67, R10, 0x8, RZ ;  /* 0x000000080a437824 */ /* 0x000fe200078e00ff */
[----:B------:R-:W-:Y:S01]  /*2d80*/  SHF.R.S32.HI R14, RZ, 0x1f, R0 ;  /* 0x0000001fff0e7819 */ /* 0x000fe20000011400 */
[----:B------:R-:W-:Y:S01]  /*2d90*/  IMAD.WIDE.U32 R74, R112, c[0x0][0x290], R4 ;  /* 0x0000a400704a7a25 */ /* 0x000fe200078e0004 */
[----:B------:R-:W-:-:S02]  /*2da0*/  SHF.R.S32.HI R13, RZ, 0x1f, R10 ;  /* 0x0000001fff0d7819 */ /* 0x000fc4000001140a */
[----:B------:R-:W-:Y:S01]  /*2db0*/  LOP3.LUT R15, R113, 0x38, R12, 0xf8, !PT ;  /* 0x00000038710f7812 */ /* 0x000fe200078ef80c */
[----:B------:R-:W-:Y:S01]  /*2dc0*/  IMAD.IADD R101, R85, 0x1, R22 ;  /* 0x0000000155657824 */ /* 0x000fe200078e0216 */
[----:B------:R-:W-:Y:S01]  /*2dd0*/  LEA.HI R14, R14, R0, RZ, 0x3 ;  /* 0x000000000e0e7211 */ /* 0x000fe200078f18ff */
[----:B------:R-:W-:Y:S01]  /*2de0*/  IMAD.IADD R100, R83, 0x1, R21 ;  /* 0x0000000153647824 */ /* 0x000fe200078e0215 */
[----:B------:R-:W-:Y:S02]  /*2df0*/  LEA.HI R13, R13, R10, RZ, 0x3 ;  /* 0x0000000a0d0d7211 */ /* 0x000fe400078f18ff */
        /* <DEDUP_REMOVED lines=18> */
[----:B------:R-:W-:Y:S01]  /*2f20*/  IMAD R10, R112, c[0x0][0x294], R0 ;  /* 0x0000a500700a7a24 */ /* 0x000fe200078e0200 */
        /* <DEDUP_REMOVED lines=10> */
[CC--:B------:R-:W-:Y:S01]  /*2fd0*/  SHF.L.U64.HI R119, R125.reuse, R120.reuse, c[0x0][0x284] ;  /* 0x0000a1007d777619 */ /* 0x0c0fe20000010278 */
        /* <DEDUP_REMOVED lines=12> */
.L_x_599:
[-C--:B------:R-:W-:Y:S01]  /*30a0*/  IMAD R0, R120, R48.reuse, RZ ;  /* 0x0000003078007224 */ /* 0x080fe200078e02ff */
[----:B------:R-:W-:Y:S01]  /*30b0*/  SHF.R.S32.HI R62, RZ, 0x1f, R48 ;  /* 0x0000001fff3e7819 */ /* 0x000fe20000011430 */
[----:B------:R-:W-:Y:S01]  /*30c0*/  IMAD.WIDE.U32 R10, R126, R48, RZ ;  /* 0x000000307e0a7225 */ /* 0x000fe200078e00ff */
[----:B------:R-:W-:Y:S04]  /*30d0*/  DEPBAR.LE SB0, 0x0 ;  /* 0x000080000000791a */ /* 0x000fe80000000000 */
[----:B------:R-:W-:Y:S01]  /*30e0*/  WARPSYNC 0xffffffff ;  /* 0xffffffff00007948 */ /* 0x000fe20003800000 */
[----:B------:R-:W-:Y:S01]  /*30f0*/  BAR.SYNC.DEFER_BLOCKING 0x0 ;  /* 0x0000000000007b1d */ /* 0x000fe20000010000 */
[----:B------:R-:W-:Y:S01]  /*3100*/  ISETP.GE.AND P1, PT, R130, 0x1, PT ;  /* 0x000000018200780c */ /* 0x000fe20003f26270 */
[----:B------:R-:W-:Y:S04]  /*3110*/  IMAD R0, R62, R126, R0 ;  /* 0x0000007e3e007224 */ /* 0x000fe800078e0200 */
[----:B------:R-:W-:Y:S01]  /*3120*/  IMAD.IADD R18, R11, 0x1, R0 ;  /* 0x000000010b127824 */ /* 0x000fe200078e0200 */
[----:B------:R-:W-:Y:S05]  /*3130*/  IADD3 R0, P0, R110, R10, RZ ;  /* 0x0000000a6e007210 */ /* 0x000fea0007f1e0ff */
        /* <DEDUP_REMOVED lines=9> */
[-C--:B------:R-:W-:Y:S03]  /*31d0*/  IMAD.WIDE.U32 R8, R125, R48.reuse, RZ ;  /* 0x000000307d087225 */ /* 0x080fe600078e00ff */
[----:B------:R-:W-:Y:S01]  /*31e0*/  IMNMX R20, R3, 0x20, PT ;  /* 0x0000002003147817 */ /* 0x000fe20003800200 */
[----:B------:R-:W-:Y:S04]  /*31f0*/  IMAD.WIDE.U32 R16, R124, R48, RZ ;  /* 0x000000307c107225 */ /* 0x000fe800078e00ff */
[C---:B------:R-:W-:Y:S02]  /*3200*/  IMAD R2, R62.reuse, R125, R2 ;  /* 0x0000007d3e027224 */ /* 0x040fe400078e0202 */
[----:B------:R-:W-:Y:S03]  /*3210*/  IMAD R0, R62, R124, R0 ;  /* 0x0000007c3e007224 */ /* 0x000fe600078e0200 */
[----:B------:R-:W-:Y:S02]  /*3220*/  IADD3 R21, R9, R2, RZ ;  /* 0x0000000209157210 */ /* 0x000fe40007ffe0ff */
[----:B------:R-:W-:Y:S01]  /*3230*/  IADD3 R34, R17, R0, RZ ;  /* 0x0000000011227210 */ /* 0x000fe20007ffe0ff */
[----:B------:R-:W-:-:S05]  /*3240*/  @!P1 BRA `(.L_x_583) ;  /* 0x0000125000009947 */ /* 0x000fca0003800000 */
[----:B------:R-:W-:Y:S01]  /*3250*/  ISETP.GE.AND P1, PT, R214, R20, PT ;  /* 0x00000014d600720c */ /* 0x000fe20003f26270 */
[----:B------:R-:W-:Y:S01]  /*3260*/  BSSY B0, `(.L_x_584) ;  /* 0x000002b000007945 */ /* 0x000fe20003800000 */
[----:B------:R-:W-:Y:S01]  /*3270*/  IADD3 R19, R156, 0x40, RZ ;  /* 0x000000409c137810 */ /* 0x000fe20007ffe0ff */
[----:B------:R-:W-:Y:S01]  /*3280*/  CS2R R32, SRZ ;  /* 0x0000000000207805 */ /* 0x000fe2000001ff00 */
[----:B------:R-:W-:Y:S01]  /*3290*/  CS2R R30, SRZ ;  /* 0x00000000001e7805 */ /* 0x000fe2000001ff00 */
[----:B------:R-:W-:Y:S01]  /*32a0*/  CS2R R28, SRZ ;  /* 0x00000000001c7805 */ /* 0x000fe2000001ff00 */
[----:B------:R-:W-:Y:S01]  /*32b0*/  CS2R R22, SRZ ;  /* 0x0000000000167805 */ /* 0x000fe2000001ff00 */
[----:B------:R-:W-:Y:S01]  /*32c0*/  CS2R R14, SRZ ;  /* 0x00000000000e7805 */ /* 0x000fe2000001ff00 */
[----:B------:R-:W-:Y:S01]  /*32d0*/  CS2R R12, SRZ ;  /* 0x00000000000c7805 */ /* 0x000fe2000001ff00 */
[----:B------:R-:W-:Y:S01]  /*32e0*/  CS2R R6, SRZ ;  /* 0x0000000000067805 */ /* 0x000fe2000001ff00 */
[----:B------:R-:W-:Y:S03]  /*32f0*/  CS2R R2, SRZ ;  /* 0x0000000000027805 */ /* 0x000fe6000001ff00 */
        /* <DEDUP_REMOVED lines=33> */
.L_x_585:
[----:B------:R-:W-:Y:S05]  /*3510*/  BSYNC B0 ;  /* 0x0000000000007941 */ /* 0x000fea0003800000 */
.L_x_584:
        /* <DEDUP_REMOVED lines=36> */
[----:B------:R-:W-:Y:S02]  /*3760*/  @!P0 HADD2.F32 R25, -RZ, R25.H0_H0 ;  /* 0x20000019ff198230 */ /* 0x000fe40000004100 */
        /* <DEDUP_REMOVED lines=11> */
[----:B------:R-:W-:Y:S02]  /*3820*/  @!P0 FFMA.FTZ R42, R2, R23, -R37 ;  /* 0x00000017022a8223 */ /* 0x000fe40000010825 */
        /* <DEDUP_REMOVED lines=9> */
[-C--:B------:R-:W-:Y:S01]  /*38c0*/  @!P0 FMUL.FTZ R40, R22, R16.reuse ;  /* 0x0000001016288220 */ /* 0x080fe20000410000 */
[----:B------:R-:W-:Y:S01]  /*38d0*/  @!P0 HADD2.F32 R23, -RZ, R26.H0_H0 ;  /* 0x2000001aff178230 */ /* 0x000fe20000004100 */
[----:B------:R-:W-:Y:S01]  /*38e0*/  @!P0 F2FP.PACK_AB R2, R2, R41 ;  /* 0x000000290202823e */ /* 0x000fe200000000ff */
[----:B------:R-:W-:Y:S01]  /*38f0*/  @!P0 HADD2.F32 R26, -RZ, R3.H1_H1 ;  /* 0x30000003ff1a8230 */ /* 0x000fe20000004100 */
[C---:B------:R-:W-:Y:S02]  /*3900*/  @!P0 FMUL.FTZ R3, R4.reuse, R16 ;  /* 0x0000001004038220 */ /* 0x040fe40000410000 */
[----:B------:R-:W-:Y:S01]  /*3910*/  @!P0 FFMA.FTZ R40, R4, R23, -R40 ;  /* 0x0000001704288223 */ /* 0x000fe20000010828 */
[----:B------:R-:W-:Y:S01]  /*3920*/  @!P0 MOV R9, R2 ;  /* 0x0000000200098202 */ /* 0x000fe20000000f00 */
[-C--:B------:R-:W-:Y:S02]  /*3930*/  @!P0 FMUL.FTZ R37, R26, R17.reuse ;  /* 0x000000111a258220 */ /* 0x080fe40000410000 */
[C---:B------:R-:W-:Y:S02]  /*3940*/  @!P0 FMUL.FTZ R4, R5.reuse, R17 ;  /* 0x0000001105048220 */ /* 0x040fe40000410000 */
        /* <DEDUP_REMOVED lines=10> */
.L_x_588:
[----:B------:R-:W-:Y:S05]  /*39f0*/  BSYNC B0 ;  /* 0x0000000000007941 */ /* 0x000fea0003800000 */
.L_x_587:
        /* <DEDUP_REMOVED lines=43> */
[-C--:B------:R-:W-:Y:S02]  /*3cb0*/  @!P0 FFMA.FTZ R6, R6, R22.reuse, -R4 ;  /* 0x0000001606068223 */ /* 0x080fe40000010804 */
[-C--:B------:R-:W-:Y:S02]  /*3cc0*/  @!P0 FMUL.FTZ R4, R5, R7.reuse ;  /* 0x0000000705048220 */ /* 0x080fe40000410000 */
        /* <DEDUP_REMOVED lines=11> */
.L_x_590:
[----:B------:R-:W-:Y:S05]  /*3d80*/  BSYNC B0 ;  /* 0x0000000000007941 */ /* 0x000fea0003800000 */
.L_x_589:
        /* <DEDUP_REMOVED lines=56> */
.L_x_592:
[----:B------:R-:W-:Y:S05]  /*4110*/  BSYNC B0 ;  /* 0x0000000000007941 */ /* 0x000fea0003800000 */
.L_x_591:
        /* <DEDUP_REMOVED lines=56> */
.L_x_583:
        /* <DEDUP_REMOVED lines=31> */
.L_x_594:
[----:B------:R-:W-:Y:S05]  /*4690*/  BSYNC B0 ;  /* 0x0000000000007941 */ /* 0x000fea0003800000 */
.L_x_593:
        /* <DEDUP_REMOVED lines=137> */
.L_x_596:
[----:B------:R-:W-:Y:S05]  /*4f30*/  BSYNC B0 ;  /* 0x0000000000007941 */ /* 0x000fea0003800000 */
.L_x_595:
[----:B------:R-:W-:Y:S11]  /*4f40*/  ISETP.GE.AND P0, PT, R138, c[0x0][0x1d4], PT ;  /* 0x000075008a007a0c */ /* 0x000ff60003f06270 */
[----:B------:R-:W-:Y:S02]  /*4f50*/  @!UPT UIADD3 URZ, URZ, URZ, URZ ;  /* 0x0000003f3f3ff290 */ /* 0x000fe4000fffe03f */
[----:B------:R-:W-:-:S05]  /*4f60*/  @P0 BRA `(.L_x_586) ;  /* 0x0000087000000947 */ /* 0x000fca0003800000 */
[----:B------:R-:W-:Y:S01]  /*4f70*/  LDS.128 R32, [R87+0xc080] ;  /* 0x00c0800057207984 */ /* 0x000fe20000000c00 */
[----:B------:R-:W-:Y:S04]  /*4f80*/  IADD3 R0, P1, P0, R64, R59, R69 ;  /* 0x0000003b40007210 */ /* 0x000fe8000783e045 */
[----:B------:R-:W-:Y:S02]  /*4f90*/  IADD3.X R2, R63, R58, R95, P1, P0 ;  /* 0x0000003a3f027210 */ /* 0x000fe40000fe045f */
[C---:B-1----:R-:W-:Y:S01]  /*4fa0*/  LEA R40, P0, R0.reuse, c[0x0][0x1c8], 0x1 ;  /* 0x0000720000287a11 */ /* 0x042fe200078008ff */
[----:B------:R-:W1:Y:S03]  /*4fb0*/  LDS.128 R16, [R90+0xc080] ;  /* 0x00c080005a107984 */ /* 0x000e660000000c00 */
[----:B------:R-:W-:Y:S02]  /*4fc0*/  LEA.HI.X R41, R0, c[0x0][0x1cc], R2, 0x1, P0 ;  /* 0x0000730000297a11 */ /* 0x000fe400000f0c02 */
[----:B------:R-:W-:Y:S11]  /*4fd0*/  ISETP.GE.AND P0, PT, R138, c[0x0][0x27c], PT ;  /* 0x00009f008a007a0c */ /* 0x000ff60003f06270 */
[----:B------:R-:W-:Y:S02]  /*4fe0*/  @!UPT UIADD3 URZ, URZ, URZ, URZ ;  /* 0x0000003f3f3ff290 */ /* 0x000fe4000fffe03f */
[--C-:B------:R-:W-:Y:S01]  /*4ff0*/  @!P0 SHF.R.U32.HI R8, RZ, 0x10, R13.reuse ;  /* 0x00000010ff088819 */ /* 0x100fe2000001160d */
[--C-:B------:R-:W-:Y:S01]  /*5000*/  @!P0 HADD2.F32 R0, -RZ, R22.reuse.H0_H0 ;  /* 0x20000016ff008230 */ /* 0x100fe20000004100 */
[----:B------:R-:W-:Y:S01]  /*5010*/  @!P0 SHF.R.U64 R7, R12, 0x10, R13 ;  /* 0x000000100c078819 */ /* 0x000fe2000000120d */
[----:B------:R-:W-:Y:S01]  /*5020*/  @!P0 HADD2.F32 R3, -RZ, R22.H1_H1 ;  /* 0x30000016ff038230 */ /* 0x000fe20000004100 */
[--C-:B------:R-:W-:Y:S01]  /*5030*/  @!P0 SHF.R.U64 R11, R14, 0x10, R15.reuse ;  /* 0x000000100e0b8819 */ /* 0x100fe2000000120f */
[--C-:B------:R-:W-:Y:S01]  /*5040*/  @!P0 HADD2.F32 R12, -RZ, R46.reuse.H0_H0 ;  /* 0x2000002eff0c8230 */ /* 0x100fe20000004100 */
[----:B------:R-:W-:Y:S01]  /*5050*/  @!P0 SHF.R.U32.HI R9, RZ, 0x10, R15 ;  /* 0x00000010ff098819 */ /* 0x000fe2000001160f */
[----:B------:R-:W-:Y:S01]  /*5060*/  @!P0 HADD2.F32 R15, -RZ, R46.H1_H1 ;  /* 0x3000002eff0f8230 */ /* 0x000fe20000004100 */
[--C-:B------:R-:W-:Y:S01]  /*5070*/  @!P0 SHF.R.U32.HI R21, RZ, 0x10, R37.reuse ;  /* 0x00000010ff158819 */ /* 0x100fe20000011625 */
[----:B------:R-:W-:Y:S01]  /*5080*/  @!P0 HADD2.F32 R7, -RZ, R7.H0_H0 ;  /* 0x20000007ff078230 */ /* 0x000fe20000004100 */
[----:B------:R-:W-:Y:S01]  /*5090*/  @!P0 SHF.R.U64 R25, R36, 0x10, R37 ;  /* 0x0000001024198819 */ /* 0x000fe20000001225 */
[----:B------:R-:W-:Y:S01]  /*50a0*/  @!P0 HADD2.F32 R11, -RZ, R11.H0_H0 ;  /* 0x2000000bff0b8230 */ /* 0x000fe20000004100 */
[--C-:B------:R-:W-:Y:S01]  /*50b0*/  @!P0 SHF.R.U32.HI R29, RZ, 0x10, R39.reuse ;  /* 0x00000010ff1d8819 */ /* 0x100fe20000011627 */
[----:B------:R-:W-:Y:S01]  /*50c0*/  @!P0 HADD2.F32 R21, -RZ, R21.H0_H0 ;  /* 0x20000015ff158230 */ /* 0x000fe20000004100 */
[----:B------:R-:W-:Y:S01]  /*50d0*/  @!P0 SHF.R.U64 R30, R38, 0x10, R39 ;  /* 0x00000010261e8819 */ /* 0x000fe20000001227 */
[----:B------:R-:W-:Y:S02]  /*50e0*/  @!P0 HADD2.F32 R27, -RZ, R47.H0_H0 ;  /* 0x2000002fff1b8230 */ /* 0x000fe40000004100 */
[----:B------:R-:W-:Y:S01]  /*50f0*/  @!P0 HADD2.F32 R29, -RZ, R29.H0_H0 ;  /* 0x2000001dff1d8230 */ /* 0x000fe20000004100 */
[----:B-1----:R-:W-:Y:S02]  /*5100*/  @!P0 MOV R6, R16 ;  /* 0x0000001000068202 */ /* 0x002fe40000000f00 */
[----:B------:R-:W-:Y:S02]  /*5110*/  @!P0 MOV R24, R32 ;  /* 0x0000002000188202 */ /* 0x000fe40000000f00 */
[----:B------:R-:W-:Y:S01]  /*5120*/  @!P0 MOV R13, R33 ;  /* 0x00000021000d8202 */ /* 0x000fe20000000f00 */
[----:B------:R-:W-:Y:S01]  /*5130*/  @!P0 HADD2.F32 R2, -RZ, R6.H0_H0 ;  /* 0x20000006ff028230 */ /* 0x000fe20000004100 */
[----:B------:R-:W-:Y:S01]  /*5140*/  @!P0 MOV R5, R17 ;  /* 0x0000001100058202 */ /* 0x000fe20000000f00 */
[--C-:B------:R-:W-:Y:S02]  /*5150*/  @!P0 HADD2.F32 R10, -RZ, R24.reuse.H0_H0 ;  /* 0x20000018ff0a8230 */ /* 0x100fe40000004100 */
[----:B------:R-:W-:Y:S02]  /*5160*/  @!P0 HADD2.F32 R14, -RZ, R13.H0_H0 ;  /* 0x2000000dff0e8230 */ /* 0x000fe40000004100 */
[--C-:B------:R-:W-:Y:S01]  /*5170*/  @!P0 HADD2.F32 R4, -RZ, R5.reuse.H0_H0 ;  /* 0x20000005ff048230 */ /* 0x100fe20000004100 */
[-C--:B------:R-:W-:Y:S02]  /*5180*/  @!P0 FMUL.FTZ R22, R10, R0.reuse ;  /* 0x000000000a168220 */ /* 0x080fe40000410000 */
[----:B------:R-:W-:Y:S02]  /*5190*/  @!P0 FMUL.FTZ R0, R2, R0 ;  /* 0x0000000002008220 */ /* 0x000fe40000410000 */
[-C--:B------:R-:W-:Y:S02]  /*51a0*/  @!P0 FMUL.FTZ R20, R14, R3.reuse ;  /* 0x000000030e148220 */ /* 0x080fe40000410000 */
[-C--:B------:R-:W-:Y:S01]  /*51b0*/  @!P0 FFMA.FTZ R42, R2, R12.reuse, -R22 ;  /* 0x0000000c022a8223 */ /* 0x080fe20000010816 */
[----:B------:R-:W-:Y:S01]  /*51c0*/  @!P0 HADD2.F32 R2, -RZ, R5.H1_H1 ;  /* 0x30000005ff028230 */ /* 0x000fe20000004100 */
[----:B------:R-:W-:Y:S01]  /*51d0*/  @!P0 FFMA.FTZ R0, R10, R12, R0 ;  /* 0x0000000c0a008223 */ /* 0x000fe20000010000 */
[----:B------:R-:W-:Y:S01]  /*51e0*/  @!P0 HADD2.F32 R12, -RZ, R24.H1_H1 ;  /* 0x30000018ff0c8230 */ /* 0x000fe20000004100 */
[C---:B------:R-:W-:Y:S01]  /*51f0*/  @!P0 FMUL.FTZ R3, R4.reuse, R3 ;  /* 0x0000000304038220 */ /* 0x040fe20000410000 */
[----:B------:R-:W-:Y:S01]  /*5200*/  @!P0 HADD2.F32 R5, -RZ, R6.H1_H1 ;  /* 0x30000006ff058230 */ /* 0x000fe20000004100 */
[----:B------:R-:W-:Y:S01]  /*5210*/  @!P0 FFMA.FTZ R39, R4, R15, -R20 ;  /* 0x0000000f04278223 */ /* 0x000fe20000010814 */
[----:B------:R-:W-:Y:S01]  /*5220*/  @!P0 HADD2.F32 R20, -RZ, R13.H1_H1 ;  /* 0x3000000dff148230 */ /* 0x000fe20000004100 */
[----:B------:R-:W-:Y:S01]  /*5230*/  @!P0 FMUL.FTZ R6, R12, R7 ;  /* 0x000000070c068220 */ /* 0x000fe20000410000 */
[----:B------:R-:W-:Y:S01]  /*5240*/  @!P0 HADD2.F32 R4, -RZ, R8.H0_H0 ;  /* 0x20000008ff048230 */ /* 0x000fe20000004100 */
[----:B------:R-:W-:Y:S01]  /*5250*/  @!P0 IMAD.MOV.U32 R10, RZ, RZ, R35 ;  /* 0x000000ffff0a8224 */ /* 0x000fe200078e0023 */
[----:B------:R-:W-:Y:S02]  /*5260*/  @!P0 HADD2.F32 R13, -RZ, R25.H0_H0 ;  /* 0x20000019ff0d8230 */ /* 0x000fe40000004100 */
[----:B------:R-:W-:Y:S01]  /*5270*/  @!P0 HADD2.F32 R25, -RZ, R30.H0_H0 ;  /* 0x2000001eff198230 */ /* 0x000fe20000004100 */
[-C--:B------:R-:W-:Y:S01]  /*5280*/  @!P0 FMUL.FTZ R8, R20, R4.reuse ;  /* 0x0000000414088220 */ /* 0x080fe20000410000 */
[--C-:B------:R-:W-:Y:S01]  /*5290*/  @!P0 HADD2.F32 R26, -RZ, R10.reuse.H0_H0 ;  /* 0x2000000aff1a8230 */ /* 0x100fe20000004100 */
[C---:B------:R-:W-:Y:S01]  /*52a0*/  @!P0 FMUL.FTZ R4, R2.reuse, R4 ;  /* 0x0000000402048220 */ /* 0x040fe20000410000 */
[----:B------:R-:W-:Y:S01]  /*52b0*/  @!P0 HADD2.F32 R28, -RZ, R10.H1_H1 ;  /* 0x3000000aff1c8230 */ /* 0x000fe20000004100 */
[----:B------:R-:W-:Y:S01]  /*52c0*/  @!P0 FFMA.FTZ R38, R2, R21, -R8 ;  /* 0x0000001502268223 */ /* 0x000fe20000010808 */
[----:B------:R-:W-:Y:S01]  /*52d0*/  @!P0 HADD2.F32 R8, -RZ, R9.H0_H0 ;  /* 0x20000009ff088230 */ /* 0x000fe20000004100 */
[C---:B------:R-:W-:Y:S01]  /*52e0*/  @!P0 FMUL.FTZ R2, R5.reuse, R7 ;  /* 0x0000000705028220 */ /* 0x040fe20000410000 */
[----:B------:R-:W-:Y:S01]  /*52f0*/  @!P0 HADD2.F32 R7, -RZ, R23.H0_H0 ;  /* 0x20000017ff078230 */ /* 0x000fe20000004100 */
[----:B------:R-:W-:Y:S01]  /*5300*/  @!P0 FFMA.FTZ R37, R5, R13, -R6 ;  /* 0x0000000d05258223 */ /* 0x000fe20000010806 */
[----:B------:R-:W-:Y:S01]  /*5310*/  @!P0 MOV R5, R19 ;  /* 0x0000001300058202 */ /* 0x000fe20000000f00 */
[----:B------:R-:W-:Y:S02]  /*5320*/  @!P0 FMUL.FTZ R10, R28, R8 ;  /* 0x000000081c0a8220 */ /* 0x000fe40000410000 */
[----:B------:R-:W-:Y:S02]  /*5330*/  @!P0 FMUL.FTZ R9, R26, R7 ;  /* 0x000000071a098220 */ /* 0x000fe40000410000 */
[----:B------:R-:W-:Y:S01]  /*5340*/  @!P0 FFMA.FTZ R2, R12, R13, R2 ;  /* 0x0000000d0c028223 */ /* 0x000fe20000010002 */
[--C-:B------:R-:W-:Y:S01]  /*5350*/  @!P0 HADD2.F32 R6, -RZ, R5.reuse.H0_H0 ;  /* 0x20000005ff068230 */ /* 0x100fe20000004100 */
[----:B------:R-:W-:Y:S01]  /*5360*/  @!P0 FFMA.FTZ R3, R14, R15, R3 ;  /* 0x0000000f0e038223 */ /* 0x000fe20000010003 */
[----:B------:R-:W-:Y:S01]  /*5370*/  @!P0 F2FP.PACK_AB R12, R37, R42 ;  /* 0x0000002a250c823e */ /* 0x000fe200000000ff */
[----:B------:R-:W-:Y:S01]  /*5380*/  @!P0 FFMA.FTZ R4, R20, R21, R4 ;  /* 0x0000001514048223 */ /* 0x000fe20000010004 */
[----:B------:R-:W-:Y:S01]  /*5390*/  @!P0 F2FP.PACK_AB R13, R38, R39 ;  /* 0x00000027260d823e */ /* 0x000fe200000000ff */
[C---:B------:R-:W-:Y:S01]  /*53a0*/  @!P0 FFMA.FTZ R36, R6.reuse, R27, -R9 ;  /* 0x0000001b06248223 */ /* 0x040fe20000010809 */
[----:B------:R-:W-:Y:S01]  /*53b0*/  @!P0 MOV R9, R34 ;  /* 0x0000002200098202 */ /* 0x000fe20000000f00 */
[----:B------:R-:W-:Y:S01]  /*53c0*/  @!P0 FMUL.FTZ R7, R6, R7 ;  /* 0x0000000706078220 */ /* 0x000fe20000410000 */
[----:B------:R-:W-:Y:S01]  /*53d0*/  @!P0 MOV R6, R18 ;  /* 0x0000001200068202 */ /* 0x000fe20000000f00 */
[----:B------:R-:W-:Y:S01]  /*53e0*/  @!P0 IMAD.MOV.U32 R16, RZ, RZ, R12 ;  /* 0x000000ffff108224 */ /* 0x000fe200078e000c */
[----:B------:R-:W-:Y:S01]  /*53f0*/  @!P0 MOV R17, R13 ;  /* 0x0000000d00118202 */ /* 0x000fe20000000f00 */
[----:B------:R-:W-:Y:S01]  /*5400*/  @!P0 HADD2.F32 R5, -RZ, R5.H1_H1 ;  /* 0x30000005ff058230 */ /* 0x000fe20000004100 */
[----:B------:R-:W-:Y:S01]  /*5410*/  @!P0 F2FP.PACK_AB R3, R4, R3 ;  /* 0x000000030403823e */ /* 0x000fe200000000ff */
[--C-:B------:R-:W-:Y:S02]  /*5420*/  @!P0 HADD2.F32 R24, -RZ, R9.reuse.H1_H1 ;  /* 0x30000009ff188230 */ /* 0x100fe40000004100 */
[----:B------:R-:W-:Y:S01]  /*5430*/  @!P0 HADD2.F32 R22, -RZ, R9.H0_H0 ;  /* 0x20000009ff168230 */ /* 0x000fe20000004100 */
[C---:B------:R-:W-:Y:S01]  /*5440*/  @!P0 FMUL.FTZ R8, R5.reuse, R8 ;  /* 0x0000000805088220 */ /* 0x040fe20000410000 */
[--C-:B------:R-:W-:Y:S01]  /*5450*/  @!P0 HADD2.F32 R9, -RZ, R6.reuse.H1_H1 ;  /* 0x30000006ff098230 */ /* 0x100fe20000004100 */
[----:B------:R-:W-:Y:S01]  /*5460*/  @!P0 FFMA.FTZ R31, R5, R29, -R10 ;  /* 0x0000001d051f8223 */ /* 0x000fe2000001080a */
[----:B------:R-:W-:Y:S01]  /*5470*/  @!P0 MOV R33, R3 ;  /* 0x0000000300218202 */ /* 0x000fe20000000f00 */
[----:B------:R-:W-:Y:S01]  /*5480*/  @!P0 FMUL.FTZ R30, R24, R11 ;  /* 0x0000000b181e8220 */ /* 0x000fe20000410000 */
[----:B------:R-:W-:Y:S02]  /*5490*/  @!P0 HADD2.F32 R5, -RZ, R23.H1_H1 ;  /* 0x30000017ff058230 */ /* 0x000fe40000004100 */
[----:B------:R-:W-:Y:S01]  /*54a0*/  @!P0 HADD2.F32 R23, -RZ, R47.H1_H1 ;  /* 0x3000002fff178230 */ /* 0x000fe20000004100 */
[C---:B------:R-:W-:Y:S01]  /*54b0*/  @!P0 FFMA.FTZ R30, R9.reuse, R25, -R30 ;  /* 0x00000019091e8223 */ /* 0x040fe2000001081e */
[----:B------:R-:W-:Y:S01]  /*54c0*/  @!P0 HADD2.F32 R10, -RZ, R6.H0_H0 ;  /* 0x20000006ff0a8230 */ /* 0x000fe20000004100 */
[-C--:B------:R-:W-:Y:S04]  /*54d0*/  @!P0 FMUL.FTZ R6, R22, R5.reuse ;  /* 0x0000000516068220 */ /* 0x080fe80000410000 */
[C---:B------:R-:W-:Y:S02]  /*54e0*/  @!P0 FMUL.FTZ R5, R10.reuse, R5 ;  /* 0x000000050a058220 */ /* 0x040fe40000410000 */
[----:B------:R-:W-:Y:S02]  /*54f0*/  @!P0 FFMA.FTZ R10, R10, R23, -R6 ;  /* 0x000000170a0a8223 */ /* 0x000fe40000010806 */
[----:B------:R-:W-:Y:S01]  /*5500*/  @!P0 FMUL.FTZ R6, R9, R11 ;  /* 0x0000000b09068220 */ /* 0x000fe20000410000 */
[----:B------:R-:W-:Y:S01]  /*5510*/  @!P0 F2FP.PACK_AB R11, R31, R36 ;  /* 0x000000241f0b823e */ /* 0x000fe200000000ff */
[----:B------:R-:W-:Y:S01]  /*5520*/  @!P0 FFMA.FTZ R5, R22, R23, R5 ;  /* 0x0000001716058223 */ /* 0x000fe20000010005 */
[----:B------:R-:W-:Y:S01]  /*5530*/  @!P0 F2FP.PACK_AB R10, R30, R10 ;  /* 0x0000000a1e0a823e */ /* 0x000fe200000000ff */
[----:B------:R-:W-:Y:S01]  /*5540*/  @!P0 FFMA.FTZ R6, R24, R25, R6 ;  /* 0x0000001918068223 */ /* 0x000fe20000010006 */
[----:B------:R-:W-:Y:S01]  /*5550*/  @!P0 MOV R19, R11 ;  /* 0x0000000b00138202 */ /* 0x000fe20000000f00 */
[----:B------:R-:W-:Y:S01]  /*5560*/  @!P0 FFMA.FTZ R7, R26, R27, R7 ;  /* 0x0000001b1a078223 */ /* 0x000fe20000010007 */
        /* <DEDUP_REMOVED lines=18> */
.L_x_582:
        /* <DEDUP_REMOVED lines=21> */
.L_x_586:
[----:B------:R-:W-:Y:S05]  /*57e0*/  BSYNC B1 ;  /* 0x0000000000017941 */ /* 0x000fea0003800000 */
.L_x_581:
[----:B------:R-:W-:Y:S01]  /*57f0*/  IMAD.SHL.U32 R0, R48, 0x20, RZ ;  /* 0x0000002030007824 */ /* 0x000fe200078e00ff */
[----:B------:R-:W-:Y:S03]  /*5800*/  BSSY B0, `(.L_x_597) ;  /* 0x0000035000007945 */ /* 0x000fe60003800000 */
[----:B-12--5:R-:W-:Y:S01]  /*5810*/  IMAD.IADD R2, R102, 0x1, -R0 ;  /* 0x0000000166027824 */ /* 0x026fe200078e0a00 */
[----:B------:R-:W-:Y:S04]  /*5820*/  IADD3 R0, -R0, R66, RZ ;  /* 0x0000004200007210 */ /* 0x000fe80007ffe1ff */
[----:B------:R-:W-:Y:S02]  /*5830*/  ISETP.GE.AND P0, PT, R2, 0x1, PT ;  /* 0x000000010200780c */ /* 0x000fe40003f06270 */
[----:B------:R-:W-:Y:S11]  /*5840*/  IMNMX R0, R0, 0x20, PT ;  /* 0x0000002000007817 */ /* 0x000ff60003800200 */
[C---:B------:R-:W-:Y:S02]  /*5850*/  @P0 LEA R4, P1, R48.reuse, R103, 0x5 ;  /* 0x0000006730040211 */ /* 0x040fe400078228ff */
[----:B------:R-:W-:Y:S02]  /*5860*/  @P0 MOV R3, R101 ;  /* 0x0000006500030202 */ /* 0x000fe40000000f00 */
[----:B------:R-:W-:Y:S05]  /*5870*/  @P0 LEA.HI.X R2, R48, R106, R62, 0x5, P1 ;  /* 0x0000006a30020211 */ /* 0x000fea00008f2c3e */
[----:B------:R-:W-:Y:S02]  /*5880*/  @P0 IMAD R5, R2, c[0x0][0x258], RZ ;  /* 0x0000960002050a24 */ /* 0x000fe400078e02ff */
[----:B------:R-:W-:Y:S04]  /*5890*/  @P0 IMAD.MOV.U32 R2, RZ, RZ, R84 ;  /* 0x000000ffff020224 */ /* 0x000fe800078e0054 */
[C---:B------:R-:W-:Y:S04]  /*58a0*/  @P0 IMAD.WIDE.U32 R2, R4.reuse, c[0x0][0x258], R2 ;  /* 0x0000960004020a25 */ /* 0x040fe800078e0002 */
[----:B------:R-:W-:Y:S04]  /*58b0*/  @P0 IMAD R4, R4, c[0x0][0x25c], R5 ;  /* 0x0000970004040a24 */ /* 0x000fe800078e0205 */
        /* <DEDUP_REMOVED lines=41> */
.L_x_598:
[----:B-1----:R-:W-:Y:S05]  /*5b50*/  BSYNC B0 ;  /* 0x0000000000007941 */ /* 0x002fea0003800000 */
.L_x_597:
        /* <DEDUP_REMOVED lines=22> */
.L_x_580:
[----:B------:R-:W-:Y:S01]  /*5cc0*/  IMAD.MOV.U32 R0, RZ, RZ, c[0x0][0x2c4] ;  /* 0x0000b100ff007624 */ /* 0x000fe200078e00ff */
[----:B------:R-:W-:Y:S01]  /*5cd0*/  IADD3 R2, R212, 0x1, -R213 ;  /* 0x00000001d4027810 */ /* 0x000fe20007ffe8d5 */
[----:B-1----:R-:W-:-:S02]  /*5ce0*/  IMAD.MOV.U32 R4, RZ, RZ, c[0x0][0x32c] ;  /* 0x0000cb00ff047624 */ /* 0x002fc400078e00ff */
[----:B------:R-:W-:Y:S01]  /*5cf0*/  IMAD.IADD R11, R116, 0x1, R117 ;  /* 0x00000001740b7824 */ /* 0x000fe200078e0275 */
[----:B------:R-:W-:Y:S02]  /*5d00*/  ISETP.NE.AND P3, PT, R0, 0x1, PT ;  /* 0x000000010000780c */ /* 0x000fe40003f65270 */
[----:B------:R-:W-:Y:S02]  /*5d10*/  IADD3 R0, R225, 0x7f, RZ ;  /* 0x0000007fe1007810 */ /* 0x000fe40007ffe0ff */
[----:B------:R-:W-:-:S09]  /*5d20*/  ISETP.GE.AND P1, PT, R4, 0x1, PT ;  /* 0x000000010400780c */ /* 0x000fd20003f26270 */
[----:B------:R-:W-:-:S05]  /*5d30*/  @P3 IMAD.HI.U32 R3, R0, c[0x0][0x2c8], RZ ;  /* 0x0000b20000033a27 */ /* 0x000fca00078e00ff */
[----:B------:R-:W-:-:S05]  /*5d40*/  @P3 SHF.R.U32.HI R0, RZ, c[0x0][0x2cc], R3 ;  /* 0x0000b300ff003a19 */ /* 0x000fca0000011603 */
[----:B------:R-:W-:-:S05]  /*5d50*/  IMAD.IADD R0, R2, 0x1, R0 ;  /* 0x0000000102007824 */ /* 0x000fca00078e0200 */
[----:B------:R-:W-:Y:S01]  /*5d60*/  IADD3 R3, R0, c[0x0][0x328], RZ ;  /* 0x0000ca0000037a10 */ /* 0x000fe20007ffe0ff */
[----:B------:R-:W-:Y:S05]  /*5d70*/  @!P1 BRA `(.L_x_600) ;  /* 0x0000011000009947 */ /* 0x000fea0003800000 */
[C---:B------:R-:W-:Y:S01]  /*5d80*/  ISETP.GT.AND P0, PT, R0.reuse, RZ, PT ;  /* 0x000000ff0000720c */ /* 0x040fe20003f04270 */
[----:B------:R-:W-:Y:S01]  /*5d90*/  BSSY B0, `(.L_x_601) ;  /* 0x000000d000007945 */ /* 0x000fe20003800000 */
[----:B------:R-:W-:Y:S01]  /*5da0*/  IADD3 R2, R0, -0x1, RZ ;  /* 0xffffffff00027810 */ /* 0x000fe20007ffe0ff */
[----:B------:R-:W-:-:S10]  /*5db0*/  IMAD.MOV.U32 R4, RZ, RZ, c[0x0][0x32c] ;  /* 0x0000cb00ff047624 */ /* 0x000fd400078e00ff */
[----:B------:R-:W-:Y:S05]  /*5dc0*/  @P0 BRA `(.L_x_602) ;  /* 0x0000006000000947 */ /* 0x000fea0003800000 */
[----:B------:R-:W-:Y:S01]  /*5dd0*/  ISETP.NE.AND P0, PT, R4, 0x1, PT ;  /* 0x000000010400780c */ /* 0x000fe20003f05270 */
[----:B------:R-:W-:-:S12]  /*5de0*/  IMAD.MOV R0, RZ, RZ, -R0 ;  /* 0x000000ffff007224 */ /* 0x000fd800078e0a00 */
[----:B------:R-:W-:-:S05]  /*5df0*/  @P0 IMAD.HI.U32 R2, R0, c[0x0][0x330], RZ ;  /* 0x0000cc0000020a27 */ /* 0x000fca00078e00ff */
[----:B------:R-:W-:-:S04]  /*5e00*/  @P0 SHF.R.U32.HI R0, RZ, c[0x0][0x334], R2 ;  /* 0x0000cd00ff000a19 */ /* 0x000fc80000011602 */
[----:B------:R-:W-:Y:S01]  /*5e10*/  LOP3.LUT R2, RZ, R0, RZ, 0x33, !PT ;  /* 0x00000000ff027212 */ /* 0x000fe200078e33ff */
[----:B------:R-:W-:Y:S05]  /*5e20*/  BRA `(.L_x_603) ;  /* 0x0000003000007947 */ /* 0x000fea0003800000 */
.L_x_602:
[----:B------:R-:W-:-:S13]  /*5e30*/  ISETP.NE.AND P0, PT, R4, 0x1, PT ;  /* 0x000000010400780c */ /* 0x000fda0003f05270 */
[----:B------:R-:W-:-:S05]  /*5e40*/  @P0 IMAD.HI.U32 R0, R2, c[0x0][0x330], RZ ;  /* 0x0000cc0002000a27 */ /* 0x000fca00078e00ff */
[----:B------:R-:W-:Y:S02]  /*5e50*/  @P0 SHF.R.U32.HI R2, RZ, c[0x0][0x334], R0 ;  /* 0x0000cd00ff020a19 */ /* 0x000fe40000011600 */
.L_x_603:
[----:B------:R-:W-:Y:S05]  /*5e60*/  BSYNC B0 ;  /* 0x0000000000007941 */ /* 0x000fea0003800000 */
.L_x_601:
[----:B------:R-:W-:-:S05]  /*5e70*/  IMAD R2, R2, R4, c[0x0][0x32c] ;  /* 0x0000cb0002027624 */ /* 0x000fca00078e0204 */
[----:B------:R-:W-:-:S04]  /*5e80*/  IMNMX R3, R3, R2, PT ;  /* 0x0000000203037217 */ /* 0x000fc80003800200 */
.L_x_600:
[----:B------:R-:W-:Y:S01]  /*5e90*/  IADD3 R3, R3, 0x1f, RZ ;  /* 0x0000001f03037810 */ /* 0x000fe20007ffe0ff */
[----:B------:R-:W-:-:S03]  /*5ea0*/  @P3 IMAD.HI.U32 R2, R225, c[0x0][0x2c8], RZ ;  /* 0x0000b200e1023a27 */ /* 0x000fc600078e00ff */
[----:B------:R-:W-:Y:S01]  /*5eb0*/  SHF.R.S32.HI R4, RZ, 0x1f, R3 ;  /* 0x0000001fff047819 */ /* 0x000fe20000011403 */
[----:B------:R-:W-:Y:S01]  /*5ec0*/  IMAD.MOV.U32 R0, RZ, RZ, R225 ;  /* 0x000000ffff007224 */ /* 0x000fe200078e00e1 */
[----:B------:R-:W-:Y:S02]  /*5ed0*/  @P3 SHF.R.U32.HI R0, RZ, c[0x0][0x2cc], R2 ;  /* 0x0000b300ff003a19 */ /* 0x000fe40000011602 */
        /* <DEDUP_REMOVED lines=16> */
.L_x_606:
[----:B------:R-:W-:-:S04]  /*5fe0*/  MOV R3, c[0x0][0x32c] ;  /* 0x0000cb0000037a02 */ /* 0x000fc80000000f00 */
[----:B------:R-:W-:-:S13]  /*5ff0*/  ISETP.NE.AND P0, PT, R3, 0x1, PT ;  /* 0x000000010300780c */ /* 0x000fda0003f05270 */
[----:B------:R-:W-:-:S05]  /*6000*/  @P0 IMAD.HI.U32 R3, R0, c[0x0][0x330], RZ ;  /* 0x0000cc0000030a27 */ /* 0x000fca00078e00ff */
[----:B------:R-:W-:Y:S02]  /*6010*/  @P0 SHF.R.U32.HI R0, RZ, c[0x0][0x334], R3 ;  /* 0x0000cd00ff000a19 */ /* 0x000fe40000011603 */
.L_x_607:
[----:B------:R-:W-:Y:S05]  /*6020*/  BSYNC B0 ;  /* 0x0000000000007941 */ /* 0x000fea0003800000 */
.L_x_605:
[----:B------:R-:W-:-:S05]  /*6030*/  IMAD R0, R0, c[0x0][0x32c], RZ ;  /* 0x0000cb0000007a24 */ /* 0x000fca00078e02ff */
[----:B------:R-:W-:-:S04]  /*6040*/  IMNMX R2, R2, R0, !PT ;  /* 0x0000000002027217 */ /* 0x000fc80007800200 */
.L_x_604:
[----:B------:R-:W-:Y:S01]  /*6050*/  SHF.R.S32.HI R0, RZ, 0x1f, R2 ;  /* 0x0000001fff007819 */ /* 0x000fe20000011402 */
[----:B------:R-:W-:Y:S03]  /*6060*/  BSSY B0, `(.L_x_608) ;  /* 0x0000025000007945 */ /* 0x000fe60003800000 */
[----:B------:R-:W-:-:S04]  /*6070*/  LEA.HI R0, R0, R2, RZ, 0x5 ;  /* 0x0000000200007211 */ /* 0x000fc800078f28ff */
[----:B------:R-:W-:-:S04]  /*6080*/  SHF.R.S32.HI R0, RZ, 0x5, R0 ;  /* 0x00000005ff007819 */ /* 0x000fc80000011400 */
[----:B------:R-:W-:Y:S01]  /*6090*/  IMNMX R5, RZ, R0, !PT ;  /* 0x00000000ff057217 */ /* 0x000fe20007800200 */
[----:B------:R-:W-:-:S03]  /*60a0*/  IMAD.MOV.U32 R0, RZ, RZ, RZ ;  /* 0x000000ffff007224 */ /* 0x000fc600078e00ff */
[----:B------:R-:W-:-:S13]  /*60b0*/  ISETP.GT.AND P0, PT, R7, R5, PT ;  /* 0x000000050700720c */ /* 0x000fda0003f04270 */
        /* <DEDUP_REMOVED lines=31> */
.L_x_609:
[----:B------:R-:W-:Y:S05]  /*62b0*/  BSYNC B0 ;  /* 0x0000000000007941 */ /* 0x000fea0003800000 */
.L_x_608:
[----:B------:R-:W-:Y:S01]  /*62c0*/  IMAD R209, R248, R0, R5 ;  /* 0x00000000f8d17224 */ /* 0x000fe200078e0205 */
        /* <DEDUP_REMOVED lines=75> */
[----:B------:R1:W2:Y:S01]  /*6780*/  @P1 LDG.E R19, [R2.64] ;  /* 0x0000000602131981 */ /* 0x0002a2000c1e1900 */
[----:B------:R-:W-:Y:S01]  /*6790*/  SHF.R.S32.HI R0, RZ, 0x1f, R115 ;  /* 0x0000001fff007819 */ /* 0x000fe20000011473 */
[----:B------:R-:W-:Y:S01]  /*67a0*/  IMAD R5, R237, 0x20, R214 ;  /* 0x00000020ed057824 */ /* 0x000fe200078e02d6 */
[----:B------:R-:W-:Y:S01]  /*67b0*/  ISETP.NE.U32.AND P0, PT, RZ, c[0x0][0x348], PT ;  /* 0x0000d200ff007a0c */ /* 0x000fe20003f05070 */
[----:B------:R-:W-:Y:S01]  /*67c0*/  IMAD.MOV.U32 R14, RZ, RZ, R136 ;  /* 0x000000ffff0e7224 */ /* 0x000fe200078e0088 */
[----:B------:R-:W-:Y:S01]  /*67d0*/  SHF.R.S32.HI R18, RZ, 0x1f, R235 ;  /* 0x0000001fff127819 */ /* 0x000fe200000114eb */
[----:B------:R-:W-:Y:S01]  /*67e0*/  IMAD R0, R0, c[0x0][0x178], RZ ;  /* 0x00005e0000007a24 */ /* 0x000fe200078e02ff */
[----:B------:R-:W-:Y:S01]  /*67f0*/  ISETP.NE.AND.EX P0, PT, RZ, c[0x0][0x34c], PT, P0 ;  /* 0x0000d300ff007a0c */ /* 0x000fe20003f05300 */
[----:B------:R-:W-:Y:S01]  /*6800*/  IMAD.IADD R5, R225, 0x1, R5 ;  /* 0x00000001e1057824 */ /* 0x000fe200078e0205 */
[----:B------:R-:W-:Y:S01]  /*6810*/  SHF.R.S32.HI R9, RZ, 0x1f, R214 ;  /* 0x0000001fff097819 */ /* 0x000fe200000114d6 */
[----:B------:R-:W-:Y:S01]  /*6820*/  IMAD R0, R115, c[0x0][0x17c], R0 ;  /* 0x00005f0073007a24 */ /* 0x000fe200078e0200 */
[----:B------:R-:W-:Y:S01]  /*6830*/  SEL R6, R18, RZ, !P0 ;  /* 0x000000ff12067207 */ /* 0x000fe20004000000 */
[----:B------:R-:W-:Y:S01]  /*6840*/  @P3 IMAD.HI.U32 R7, R5, c[0x0][0x2c8], RZ ;  /* 0x0000b20005073a27 */ /* 0x000fe200078e00ff */
[----:B------:R-:W-:-:S02]  /*6850*/  SEL R4, R235, RZ, !P0 ;  /* 0x000000ffeb047207 */ /* 0x000fc40004000000 */
[----:B------:R-:W-:Y:S01]  /*6860*/  ISETP.GE.AND P6, PT, R138, c[0x0][0x1d4], PT ;  /* 0x000075008a007a0c */ /* 0x000fe20003fc6270 */
[----:B------:R-:W-:Y:S01]  /*6870*/  IMAD R6, R6, c[0x0][0x1c0], RZ ;  /* 0x0000700006067a24 */ /* 0x000fe200078e02ff */
[----:B------:R-:W-:Y:S02]  /*6880*/  SHF.R.S32.HI R15, RZ, 0x1f, R136 ;  /* 0x0000001fff0f7819 */ /* 0x000fe40000011488 */
[----:B------:R-:W-:Y:S01]  /*6890*/  ISETP.GE.AND P2, PT, R136, c[0x0][0x1d4], PT ;  /* 0x0000750088007a0c */ /* 0x000fe20003f46270 */
[----:B------:R-:W-:Y:S01]  /*68a0*/  IMAD R6, R4, c[0x0][0x1c4], R6 ;  /* 0x0000710004067a24 */ /* 0x000fe200078e0206 */
[----:B------:R-:W-:Y:S02]  /*68b0*/  ISETP.GE.AND P5, PT, R216, c[0x0][0x1d4], PT ;  /* 0x00007500d8007a0c */ /* 0x000fe40003fa6270 */
[----:B------:R-:W-:Y:S01]  /*68c0*/  ISETP.GE.AND P4, PT, R217, c[0x0][0x1d4], PT ;  /* 0x00007500d9007a0c */ /* 0x000fe20003f86270 */
[----:B-1----:R-:W-:Y:S01]  /*68d0*/  IMAD.WIDE.U32 R2, R115, c[0x0][0x178], RZ ;  /* 0x00005e0073027a25 */ /* 0x002fe200078e00ff */
[----:B------:R-:W-:-:S02]  /*68e0*/  LOP3.LUT R215, R215, 0xfffffffe, RZ, 0xc0, !PT ;  /* 0xfffffffed7d77812 */ /* 0x000fc400078ec0ff */
[----:B------:R-:W-:Y:S02]  /*68f0*/  IADD3 R108, R236, -0x1, RZ ;  /* 0xffffffffec6c7810 */ /* 0x000fe40007ffe0ff */
[----:B------:R-:W-:Y:S01]  /*6900*/  IADD3 R3, R3, R0, RZ ;  /* 0x0000000003037210 */ /* 0x000fe20007ffe0ff */
[----:B------:R-:W-:Y:S01]  /*6910*/  IMAD.MOV.U32 R0, RZ, RZ, R5 ;  /* 0x000000ffff007224 */ /* 0x000fe200078e0005 */
[----:B------:R-:W-:Y:S02]  /*6920*/  @P3 SHF.R.U32.HI R0, RZ, c[0x0][0x2cc], R7 ;  /* 0x0000b300ff003a19 */ /* 0x000fe40000011607 */
[----:B------:R-:W-:Y:S01]  /*6930*/  @P2 LOP3.LUT R215, R215, 0x1, RZ, 0xfc, !PT ;  /* 0x00000001d7d72812 */ /* 0x000fe200078efcff */
[C---:B------:R-:W-:Y:S01]  /*6940*/  IMAD.WIDE.U32 R2, R227.reuse, c[0x0][0x1b8], R2 ;  /* 0x00006e00e3027a25 */ /* 0x040fe200078e0002 */
[----:B------:R-:W-:Y:S02]  /*6950*/  SHF.R.S32.HI R8, RZ, 0x1f, R0 ;  /* 0x0000001fff087819 */ /* 0x000fe40000011400 */
[----:B------:R-:W-:Y:S01]  /*6960*/  IADD3 R7, -R0, RZ, RZ ;  /* 0x000000ff00077210 */ /* 0x000fe20007ffe1ff */
[----:B------:R-:W-:Y:S01]  /*6970*/  IMAD R3, R227, c[0x0][0x1bc], R3 ;  /* 0x00006f00e3037a24 */ /* 0x000fe200078e0203 */
[----:B------:R-:W-:Y:S01]  /*6980*/  LOP3.LUT R215, R215, 0xfffffffd, RZ, 0xc0, !PT ;  /* 0xfffffffdd7d77812 */ /* 0x000fe200078ec0ff */
[----:B------:R-:W-:Y:S01]  /*6990*/  IMAD R8, R8, c[0x0][0x1b0], RZ ;  /* 0x00006c0008087a24 */ /* 0x000fe200078e02ff */
[----:B------:R-:W-:Y:S01]  /*69a0*/  ISETP.GE.AND P3, PT, R138, c[0x0][0x198], PT ;  /* 0x000066008a007a0c */ /* 0x000fe20003f66270 */
[----:B------:R-:W-:Y:S01]  /*69b0*/  IMAD.WIDE.U32 R2, R4, c[0x0][0x1c0], R2 ;  /* 0x0000700004027a25 */ /* 0x000fe200078e0002 */
[----:B------:R-:W-:-:S03]  /*69c0*/  IADD3 R4, P0, R214, R11, RZ ;  /* 0x0000000bd6047210 */ /* 0x000fc60007f1e0ff */
[----:B------:R-:W-:Y:S01]  /*69d0*/  IMAD.IADD R3, R3, 0x1, R6 ;  /* 0x0000000103037824 */ /* 0x000fe200078e0206 */
[----:B------:R-:W-:Y:S01]  /*69e0*/  LEA.HI.X.SX32 R6, R11, R9, 0x1, P0 ;  /* 0x000000090b067211 */ /* 0x000fe200000f0eff */
[----:B------:R-:W-:Y:S02]  /*69f0*/  IMAD R5, R7, c[0x0][0x2c4], R5 ;  /* 0x0000b10007057a24 */ /* 0x000fe400078e0205 */
[C---:B------:R-:W-:Y:S02]  /*6a00*/  IMAD R12, R0.reuse, c[0x0][0x1b4], R8 ;  /* 0x00006d00000c7a24 */ /* 0x040fe400078e0208 */
[----:B------:R-:W-:Y:S01]  /*6a10*/  IMAD.WIDE.U32 R2, R0, c[0x0][0x1b0], R2 ;  /* 0x00006c0000027a25 */ /* 0x000fe200078e0002 */
[----:B------:R-:W-:-:S03]  /*6a20*/  SHF.R.S32.HI R11, RZ, 0x1f, R5 ;  /* 0x0000001fff0b7819 */ /* 0x000fc60000011405 */
[C---:B------:R-:W-:Y:S01]  /*6a30*/  IMAD R0, R6.reuse, c[0x0][0x1e0], RZ ;  /* 0x0000780006007a24 */ /* 0x040fe200078e02ff */
[----:B------:R-:W-:Y:S01]  /*6a40*/  IADD3 R3, R3, R12, RZ ;  /* 0x0000000c03037210 */ /* 0x000fe20007ffe0ff */
[----:B------:R-:W-:Y:S02]  /*6a50*/  IMAD R10, R6, c[0x0][0x208], RZ ;  /* 0x00008200060a7a24 */ /* 0x000fe400078e02ff */
[C---:B------:R-:W-:Y:S01]  /*6a60*/  IMAD R13, R4.reuse, c[0x0][0x1e4], R0 ;  /* 0x00007900040d7a24 */ /* 0x040fe200078e0200 */
[----:B------:R-:W-:Y:S01]  /*6a70*/  SEL R0, RZ, 0xffffffff, P6 ;  /* 0xffffffffff007807 */ /* 0x000fe20003000000 */
[----:B------:R-:W-:-:S04]  /*6a80*/  IMAD.WIDE.U32 R6, R4, c[0x0][0x1e0], R14 ;  /* 0x0000780004067a25 */ /* 0x000fc800078e000e */
[----:B------:R-:W-:-:S04]  /*6a90*/  IMAD.WIDE.U32 R8, R4, c[0x0][0x208], R14 ;  /* 0x0000820004087a25 */ /* 0x000fc800078e000e */
[----:B------:R-:W-:Y:S01]  /*6aa0*/  IMAD R12, R4, c[0x0][0x20c], R10 ;  /* 0x00008300040c7a24 */ /* 0x000fe200078e020a */
[----:B------:R-:W-:Y:S01]  /*6ab0*/  SEL R10, RZ, 0x1, P2 ;  /* 0x00000001ff0a7807 */ /* 0x000fe20001000000 */
[----:B------:R-:W-:Y:S01]  /*6ac0*/  IMAD R4, R11, c[0x0][0x1a8], RZ ;  /* 0x00006a000b047a24 */ /* 0x000fe200078e02ff */
[----:B------:R-:W-:Y:S01]  /*6ad0*/  ISETP.GE.AND P2, PT, R216, c[0x0][0x198], PT ;  /* 0x00006600d8007a0c */ /* 0x000fe20003f46270 */
[----:B------:R-:W-:Y:S02]  /*6ae0*/  IMAD.SHL.U32 R0, R0, 0x2, RZ ;  /* 0x0000000200007824 */ /* 0x000fe400078e00ff */
[C---:B------:R-:W-:Y:S02]  /*6af0*/  IMAD R4, R5.reuse, c[0x0][0x1ac], R4 ;  /* 0x00006b0005047a24 */ /* 0x040fe400078e0204 */
[----:B------:R-:W-:Y:S01]  /*6b00*/  IMAD.WIDE.U32 R2, R5, c[0x0][0x1a8], R2 ;  /* 0x00006a0005027a25 */ /* 0x000fe200078e0002 */
[----:B------:R-:W-:Y:S02]  /*6b10*/  LOP3.LUT R10, R0, 0x2, R10, 0xe2, !PT ;  /* 0x00000002000a7812 */ /* 0x000fe400078ee20a */
[----:B------:R-:W-:Y:S01]  /*6b20*/  IADD3 R5, R9, R12, RZ ;  /* 0x0000000c09057210 */ /* 0x000fe20007ffe0ff */
[----:B------:R-:W-:Y:S01]  /*6b30*/  IMAD.IADD R0, R3, 0x1, R4 ;  /* 0x0000000103007824 */ /* 0x000fe200078e0204 */
[C---:B------:R-:W-:Y:S01]  /*6b40*/  LEA R17, P0, R2.reuse, c[0x0][0x160], 0x1 ;  /* 0x0000580002117a11 */ /* 0x040fe200078008ff */
[----:B------:R-:W-:Y:S01]  /*6b50*/  IMAD.IADD R7, R7, 0x1, R13 ;  /* 0x0000000107077824 */ /* 0x000fe200078e020d */
[----:B------:R-:W-:Y:S01]  /*6b60*/  SEL R9, RZ, 0x4, P5 ;  /* 0x00000004ff097807 */ /* 0x000fe20002800000 */
[----:B------:R-:W-:Y:S01]  /*6b70*/  IMAD.MOV.U32 R4, RZ, RZ, R8 ;  /* 0x000000ffff047224 */ /* 0x000fe200078e0008 */
[----:B------:R-:W-:Y:S01]  /*6b80*/  LEA.HI.X R16, R2, c[0x0][0x164], R0, 0x1, P0 ;  /* 0x0000590002107a11 */ /* 0x000fe200000f0c00 */
[----:B------:R-:W-:Y:S01]  /*6b90*/  IMAD.WIDE.U32 R6, R227, c[0x0][0x1e8], R6 ;  /* 0x00007a00e3067a25 */ /* 0x000fe200078e0006 */
[----:B------:R-:W-:-:S02]  /*6ba0*/  ISETP.NE.U32.AND P0, PT, RZ, c[0x0][0x350], PT ;  /* 0x0000d400ff007a0c */ /* 0x000fc40003f05070 */
[----:B------:R-:W-:Y:S01]  /*6bb0*/  SEL R8, RZ, 0x8, P4 ;  /* 0x00000008ff087807 */ /* 0x000fe20002000000 */
[C---:B------:R-:W-:Y:S01]  /*6bc0*/  IMAD.WIDE.U32 R4, R227.reuse, c[0x0][0x210], R4 ;  /* 0x00008400e3047a25 */ /* 0x040fe200078e0004 */
[----:B------:R-:W-:Y:S02]  /*6bd0*/  ISETP.NE.AND.EX P0, PT, RZ, c[0x0][0x354], PT, P0 ;  /* 0x0000d500ff007a0c */ /* 0x000fe40003f05300 */
[----:B------:R-:W-:Y:S01]  /*6be0*/  LOP3.LUT R128, R8, R10, R9, 0xfe, !PT ;  /* 0x0000000a08807212 */ /* 0x000fe200078efe09 */
[C---:B------:R-:W-:Y:S01]  /*6bf0*/  IMAD R7, R227.reuse, c[0x0][0x1ec], R7 ;  /* 0x00007b00e3077a24 */ /* 0x040fe200078e0207 */
[----:B------:R-:W-:Y:S01]  /*6c00*/  IADD3 R13, R214, R225, RZ ;  /* 0x000000e1d60d7210 */ /* 0x000fe20007ffe0ff */
[----:B------:R-:W-:Y:S01]  /*6c10*/  IMAD R5, R227, c[0x0][0x214], R5 ;  /* 0x00008500e3057a24 */ /* 0x000fe200078e0205 */
[----:B--2---:R-:W-:Y:S01]  /*6c20*/  @P1 MOV R2, R19 ;  /* 0x0000001300021202 */ /* 0x004fe20000000f00 */
[----:B------:R-:W-:Y:S01]  /*6c30*/  @!P1 IMAD.MOV.U32 R2, RZ, RZ, R235 ;  /* 0x000000ffff029224 */ /* 0x000fe200078e00eb */
[----:B------:R-:W-:Y:S01]  /*6c40*/  @P1 SHF.R.S32.HI R3, RZ, 0x1f, R19 ;  /* 0x0000001fff031819 */ /* 0x000fe20000011413 */
[----:B------:R-:W-:Y:S01]  /*6c50*/  @!P1 IMAD.MOV.U32 R3, RZ, RZ, R18 ;  /* 0x000000ffff039224 */ /* 0x000fe200078e0012 */
[----:B------:R-:W-:-:S02]  /*6c60*/  ISETP.GE.AND P1, PT, R217, c[0x0][0x198], PT ;  /* 0x00006600d9007a0c */ /* 0x000fc40003f26270 */
[----:B------:R-:W-:Y:S02]  /*6c70*/  SEL R0, R2, RZ, !P0 ;  /* 0x000000ff02007207 */ /* 0x000fe40004000000 */
[----:B------:R-:W-:Y:S02]  /*6c80*/  SEL R2, R3, RZ, !P0 ;  /* 0x000000ff03027207 */ /* 0x000fe40004000000 */
[----:B------:R-:W-:Y:S01]  /*6c90*/  ISETP.GE.AND P0, PT, R136, c[0x0][0x198], PT ;  /* 0x0000660088007a0c */ /* 0x000fe20003f06270 */
[----:B------:R-:W-:-:S04]  /*6ca0*/  IMAD.WIDE.U32 R220, R0, c[0x0][0x1f0], R6 ;  /* 0x00007c0000dc7a25 */ /* 0x000fc800078e0006 */
[C---:B------:R-:W-:Y:S02]  /*6cb0*/  IMAD R8, R2.reuse, c[0x0][0x1f0], RZ ;  /* 0x00007c0002087a24 */ /* 0x040fe400078e02ff */
[----:B------:R-:W-:Y:S02]  /*6cc0*/  IMAD R3, R2, c[0x0][0x218], RZ ;  /* 0x0000860002037a24 */ /* 0x000fe400078e02ff */
[----:B------:R-:W-:-:S04]  /*6cd0*/  IMAD.WIDE.U32 R222, R0, c[0x0][0x218], R4 ;  /* 0x0000860000de7a25 */ /* 0x000fc800078e0004 */
[C---:B------:R-:W-:Y:S01]  /*6ce0*/  IMAD R2, R0.reuse, c[0x0][0x1f4], R8 ;  /* 0x00007d0000027a24 */ /* 0x040fe200078e0208 */
[----:B------:R-:W-:Y:S01]  /*6cf0*/  @P0 LOP3.LUT R215, R215, 0x2, RZ, 0xfc, !PT ;  /* 0x00000002d7d70812 */ /* 0x000fe200078efcff */
[----:B------:R-:W-:Y:S02]  /*6d00*/  IMAD R0, R0, c[0x0][0x21c], R3 ;  /* 0x0000870000007a24 */ /* 0x000fe400078e0203 */
[----:B------:R-:W-:-:S03]  /*6d10*/  IMAD.IADD R219, R221, 0x1, R2 ;  /* 0x00000001dddb7824 */ /* 0x000fc600078e0202 */
[----:B------:R-:W-:Y:S01]  /*6d20*/  IADD3 R224, R223, R0, RZ ;  /* 0x00000000dfe07210 */ /* 0x000fe20007ffe0ff */
[----:B------:R-:W-:Y:S05]  /*6d30*/  BRA.DIV ~URZ, `(.L_x_611) ;  /* 0x00018a027f007947 */ /* 0x000fea000b800000 */
[----:B------:R1:W2:Y:S02]  /*6d40*/  SHFL.IDX PT, R10, R16, RZ, 0x181f ;  /* 0x00181fff100a7589 */ /* 0x0002a400000e0000 */
.L_x_794:
[----:B------:R-:W-:Y:S05]  /*6d50*/  BRA.DIV ~URZ, `(.L_x_612) ;  /* 0x00018a527f007947 */ /* 0x000fea000b800000 */
[----:B------:R3:W4:Y:S02]  /*6d60*/  SHFL.IDX PT, R2, R17, RZ, 0x181f ;  /* 0x00181fff11027589 */ /* 0x00072400000e0000 */
.L_x_795:
[----:B------:R-:W-:Y:S01]  /*6d70*/  IMAD R43, R213, c[0x0][0x2c4], RZ ;  /* 0x0000b100d52b7a24 */ /* 0x000fe200078e02ff */
[----:B------:R-:W-:Y:S01]  /*6d80*/  SHF.R.S32.HI R91, RZ, 0x1f, R138 ;  /* 0x0000001fff5b7819 */ /* 0x000fe2000001148a */
[----:B------:R-:W-:Y:S01]  /*6d90*/  BSSY B0, `(.L_x_613) ;  /* 0x000001a000007945 */ /* 0x000fe20003800000 */
[----:B------:R-:W-:Y:S02]  /*6da0*/  LOP3.LUT R215, R215, 0xfffffff7, RZ, 0xc0, !PT ;  /* 0xfffffff7d7d77812 */ /* 0x000fe400078ec0ff */
[----:B------:R-:W-:Y:S02]  /*6db0*/  ISETP.GE.AND P0, PT, R13, R43, PT ;  /* 0x0000002b0d00720c */ /* 0x000fe40003f06270 */
[----:B------:R-:W-:Y:S02]  /*6dc0*/  LEA.HI R89, R91, R138, RZ, 0x3 ;  /* 0x0000008a5b597211 */ /* 0x000fe400078f18ff */
[----:B------:R-:W-:-:S02]  /*6dd0*/  SHF.R.S32.HI R12, RZ, 0x1f, R217 ;  /* 0x0000001fff0c7819 */ /* 0x000fc400000114d9 */
[----:B------:R-:W-:Y:S02]  /*6de0*/  LOP3.LUT R0, R89, 0xfffffff8, RZ, 0xc0, !PT ;  /* 0xfffffff859007812 */ /* 0x000fe400078ec0ff */
[----:B------:R-:W-:Y:S02]  /*6df0*/  SHF.R.S32.HI R11, RZ, 0x1f, R216 ;  /* 0x0000001fff0b7819 */ /* 0x000fe400000114d8 */
[----:B------:R-:W-:-:S03]  /*6e00*/  SHF.R.S32.HI R24, RZ, 0x1f, R0 ;  /* 0x0000001fff187819 */ /* 0x000fc60000011400 */
[----:B------:R-:W-:Y:S01]  /*6e10*/  @P0 LOP3.LUT R215, R215, 0x8, RZ, 0xfc, !PT ;  /* 0x00000008d7d70812 */ /* 0x000fe200078efcff */
[----:B------:R-:W-:Y:S05]  /*6e20*/  @P0 BRA `(.L_x_614) ;  /* 0x0000010000000947 */ /* 0x000fea0003800000 */
[----:B----4-:R-:W-:-:S04]  /*6e30*/  LEA R8, P0, R136, R2, 0x1 ;  /* 0x0000000288087211 */ /* 0x010fc800078008ff */
[----:B--2---:R-:W-:Y:S02]  /*6e40*/  LEA.HI.X R9, R136, R10, R15, 0x1, P0 ;  /* 0x0000000a88097211 */ /* 0x004fe400000f0c0f */
[----:B------:R-:W-:-:S04]  /*6e50*/  LEA R6, P0, R0, R2, 0x1 ;  /* 0x0000000200067211 */ /* 0x000fc800078008ff */
[----:B------:R-:W-:Y:S02]  /*6e60*/  LEA.HI.X R7, R0, R10, R24, 0x1, P0 ;  /* 0x0000000a00077211 */ /* 0x000fe400000f0c18 */
[----:B------:R-:W-:-:S04]  /*6e70*/  LEA R4, P0, R216, R2, 0x1 ;  /* 0x00000002d8047211 */ /* 0x000fc800078008ff */
[----:B------:R-:W-:Y:S02]  /*6e80*/  LEA.HI.X R5, R216, R10, R11, 0x1, P0 ;  /* 0x0000000ad8057211 */ /* 0x000fe400000f0c0b */
[----:B------:R-:W-:-:S04]  /*6e90*/  LEA R2, P0, R217, R2, 0x1 ;  /* 0x00000002d9027211 */ /* 0x000fc800078008ff */
[----:B------:R-:W-:Y:S02]  /*6ea0*/  LEA.HI.X R3, R217, R10, R12, 0x1, P0 ;  /* 0x0000000ad9037211 */ /* 0x000fe400000f0c0c */
[----:B------:R-:W-:-:S13]  /*6eb0*/  LOP3.LUT P0, RZ, R215, 0x2, RZ, 0xc0, !PT ;  /* 0x00000002d7ff7812 */ /* 0x000fda000780c0ff */
[----:B------:R-:W-:Y:S01]  /*6ec0*/  @!PT LDS RZ, [RZ] ;  /* 0x00000000fffff984 */ /* 0x000fe20000000800 */
[----:B------:R-:W-:Y:S01]  /*6ed0*/  @!PT LDS RZ, [RZ] ;  /* 0x00000000fffff984 */ /* 0x000fe20000000800 */
[----:B------:R-:W-:Y:S01]  /*6ee0*/  @!PT LDS RZ, [RZ] ;  /* 0x00000000fffff984 */ /* 0x000fe20000000800 */
[----:B------:R2:W-:Y:S04]  /*6ef0*/  LDGSTS.E.BYPASS.LTC128B.128 [R196+0x10080], [R8.64], !P0 ;  /* 0x1008000008c47fae */ /* 0x0005e8000c101d46 */
[----:B------:R2:W-:Y:S04]  /*6f00*/  LDGSTS.E.BYPASS.LTC128B.128 [R196+0x14080], [R6.64], !P3 ;  /* 0x1408000006c47fae */ /* 0x0005e8000d901d46 */
[----:B------:R2:W-:Y:S04]  /*6f10*/  LDGSTS.E.BYPASS.LTC128B.128 [R196+0x18080], [R4.64], !P2 ;  /* 0x1808000004c47fae */ /* 0x0005e8000d101d46 */
[----:B------:R2:W-:Y:S02]  /*6f20*/  LDGSTS.E.BYPASS.LTC128B.128 [R196+0x1c080], [R2.64], !P1 ;  /* 0x1c08000002c47fae */ /* 0x0005e4000c901d46 */
.L_x_614:
[----:B------:R-:W-:Y:S05]  /*6f30*/  BSYNC B0 ;  /* 0x0000000000007941 */ /* 0x000fea0003800000 */
.L_x_613:
[----:B------:R-:W-:Y:S05]  /*6f40*/  BRA.DIV ~URZ, `(.L_x_615) ;  /* 0x000188d27f007947 */ /* 0x000fea000b800000 */
[----:B--2---:R2:W1:Y:S04]  /*6f50*/  SHFL.IDX PT, R10, R16, 0x1, 0x181f ;  /* 0x00381f00100a7f89 */ /* 0x00446800000e0000 */
[----:B----4-:R2:W4:Y:S02]  /*6f60*/  SHFL.IDX PT, R2, R17, 0x1, 0x181f ;  /* 0x00381f0011027f89 */ /* 0x01052400000e0000 */
.L_x_796:
[----:B------:R-:W-:Y:S01]  /*6f70*/  IADD3 R3, R13, 0x20, RZ ;  /* 0x000000200d037810 */ /* 0x000fe20007ffe0ff */
[----:B------:R-:W-:Y:S01]  /*6f80*/  BSSY B0, `(.L_x_616) ;  /* 0x0000015000007945 */ /* 0x000fe20003800000 */
[----:B------:R-:W-:-:S02]  /*6f90*/  LOP3.LUT R215, R215, 0xffffffef, RZ, 0xc0, !PT ;  /* 0xffffffefd7d77812 */ /* 0x000fc400078ec0ff */
[----:B------:R-:W-:-:S13]  /*6fa0*/  ISETP.GE.AND P0, PT, R3, R43, PT ;  /* 0x0000002b0300720c */ /* 0x000fda0003f06270 */
[----:B------:R-:W-:Y:S01]  /*6fb0*/  @P0 LOP3.LUT R215, R215, 0x10, RZ, 0xfc, !PT ;  /* 0x00000010d7d70812 */ /* 0x000fe200078efcff */
[----:B------:R-:W-:Y:S05]  /*6fc0*/  @P0 BRA `(.L_x_617) ;  /* 0x0000010000000947 */ /* 0x000fea0003800000 */
[----:B----4-:R-:W-:-:S04]  /*6fd0*/  LEA R8, P0, R136, R2, 0x1 ;  /* 0x0000000288087211 */ /* 0x010fc800078008ff */
[----:B-1----:R-:W-:Y:S02]  /*6fe0*/  LEA.HI.X R9, R136, R10, R15, 0x1, P0 ;  /* 0x0000000a88097211 */ /* 0x002fe400000f0c0f */
        /* <DEDUP_REMOVED lines=14> */
.L_x_617:
[----:B------:R-:W-:Y:S05]  /*70d0*/  BSYNC B0 ;  /* 0x0000000000007941 */ /* 0x000fea0003800000 */
.L_x_616:
[----:B------:R-:W-:Y:S05]  /*70e0*/  BRA.DIV ~URZ, `(.L_x_618) ;  /* 0x000188027f007947 */ /* 0x000fea000b800000 */
[----:B-1----:R1:W2:Y:S02]  /*70f0*/  SHFL.IDX PT, R10, R16, 0x2, 0x181f ;  /* 0x00581f00100a7f89 */ /* 0x0022a400000e0000 */
.L_x_797:
[----:B------:R-:W-:Y:S05]  /*7100*/  BRA.DIV ~URZ, `(.L_x_619) ;  /* 0x000188527f007947 */ /* 0x000fea000b800000 */
[----:B----4-:R4:W1:Y:S02]  /*7110*/  SHFL.IDX PT, R2, R17, 0x2, 0x181f ;  /* 0x00581f0011027f89 */ /* 0x01086400000e0000 */
.L_x_798:
[----:B------:R-:W-:Y:S01]  /*7120*/  IADD3 R3, R13, 0x40, RZ ;  /* 0x000000400d037810 */ /* 0x000fe20007ffe0ff */
[----:B------:R-:W-:Y:S01]  /*7130*/  BSSY B0, `(.L_x_620) ;  /* 0x0000015000007945 */ /* 0x000fe20003800000 */
[----:B------:R-:W-:-:S02]  /*7140*/  LOP3.LUT R215, R215, 0xffffff7f, RZ, 0xc0, !PT ;  /* 0xffffff7fd7d77812 */ /* 0x000fc400078ec0ff */
[----:B------:R-:W-:-:S13]  /*7150*/  ISETP.GE.AND P0, PT, R3, R43, PT ;  /* 0x0000002b0300720c */ /* 0x000fda0003f06270 */
[----:B------:R-:W-:Y:S01]  /*7160*/  @P0 LOP3.LUT R215, R215, 0x80, RZ, 0xfc, !PT ;  /* 0x00000080d7d70812 */ /* 0x000fe200078efcff */
[----:B------:R-:W-:Y:S05]  /*7170*/  @P0 BRA `(.L_x_621) ;  /* 0x0000010000000947 */ /* 0x000fea0003800000 */
[----:B-1----:R-:W-:-:S04]  /*7180*/  LEA R8, P0, R136, R2, 0x1 ;  /* 0x0000000288087211 */ /* 0x002fc800078008ff */
        /* <DEDUP_REMOVED lines=15> */
.L_x_621:
[----:B------:R-:W-:Y:S05]  /*7280*/  BSYNC B0 ;  /* 0x0000000000007941 */ /* 0x000fea0003800000 */
.L_x_620:
[----:B------:R-:W-:Y:S05]  /*7290*/  BRA.DIV ~URZ, `(.L_x_622) ;  /* 0x000187327f007947 */ /* 0x000fea000b800000 */
[----:B--2---:R2:W3:Y:S04]  /*72a0*/  SHFL.IDX PT, R10, R16, 0x3, 0x181f ;  /* 0x00781f00100a7f89 */ /* 0x0044e800000e0000 */
[----:B-1----:R2:W1:Y:S02]  /*72b0*/  SHFL.IDX PT, R2, R17, 0x3, 0x181f ;  /* 0x00781f0011027f89 */ /* 0x00246400000e0000 */
.L_x_799:
[----:B------:R-:W-:Y:S01]  /*72c0*/  IADD3 R3, R13, 0x60, RZ ;  /* 0x000000600d037810 */ /* 0x000fe20007ffe0ff */
[----:B------:R-:W-:Y:S01]  /*72d0*/  IMAD.SHL.U32 R126, R108, 0x20, RZ ;  /* 0x000000206c7e7824 */ /* 0x000fe200078e00ff */
[----:B--2---:R-:W-:-:S02]  /*72e0*/  P2R R16, PR, RZ, 0x10 ;  /* 0x00000010ff107803 */ /* 0x004fc40000000000 */
[----:B------:R-:W-:Y:S02]  /*72f0*/  ISETP.GE.AND P4, PT, R3, R43, PT ;  /* 0x0000002b0300720c */ /* 0x000fe40003f86270 */
[----:B------:R-:W-:Y:S02]  /*7300*/  SHF.R.S32.HI R133, RZ, 0x1f, R108 ;  /* 0x0000001fff857819 */ /* 0x000fe4000001146c */
[----:B------:R-:W-:-:S09]  /*7310*/  P2R R80, PR, RZ, 0x10 ;  /* 0x00000010ff507803 */ /* 0x000fd20000000000 */
[----:B-1----:R-:W-:-:S04]  /*7320*/  @!P4 LEA R4, P0, R216, R2, 0x1 ;  /* 0x00000002d804c211 */ /* 0x002fc800078008ff */
[----:B---3--:R-:W-:Y:S02]  /*7330*/  @!P4 LEA.HI.X R5, R216, R10, R11, 0x1, P0 ;  /* 0x0000000ad805c211 */ /* 0x008fe400000f0c0b */
[----:B------:R-:W-:-:S04]  /*7340*/  @!P4 LEA R8, P0, R136, R2, 0x1 ;  /* 0x000000028808c211 */ /* 0x000fc800078008ff */
[----:B------:R-:W-:Y:S02]  /*7350*/  @!P4 LEA.HI.X R9, R136, R10, R15, 0x1, P0 ;  /* 0x0000000a8809c211 */ /* 0x000fe400000f0c0f */
[----:B------:R-:W-:-:S04]  /*7360*/  @!P4 LEA R6, P0, R0, R2, 0x1 ;  /* 0x000000020006c211 */ /* 0x000fc800078008ff */
[----:B------:R-:W-:Y:S02]  /*7370*/  @!P4 LEA.HI.X R7, R0, R10, R24, 0x1, P0 ;  /* 0x0000000a0007c211 */ /* 0x000fe400000f0c18 */
[----:B------:R-:W-:-:S04]  /*7380*/  @!P4 LEA R2, P0, R217, R2, 0x1 ;  /* 0x00000002d902c211 */ /* 0x000fc800078008ff */
[----:B------:R-:W-:Y:S02]  /*7390*/  @!P4 LEA.HI.X R3, R217, R10, R12, 0x1, P0 ;  /* 0x0000000ad903c211 */ /* 0x000fe400000f0c0c */
[----:B------:R-:W-:-:S13]  /*73a0*/  LOP3.LUT P0, RZ, R215, 0x2, RZ, 0xc0, !PT ;  /* 0x00000002d7ff7812 */ /* 0x000fda000780c0ff */
[----:B------:R-:W-:Y:S01]  /*73b0*/  @!PT LDS RZ, [RZ] ;  /* 0x00000000fffff984 */ /* 0x000fe20000000800 */
[----:B------:R-:W-:Y:S01]  /*73c0*/  @!PT LDS RZ, [RZ] ;  /* 0x00000000fffff984 */ /* 0x000fe20000000800 */
[----:B------:R-:W-:Y:S01]  /*73d0*/  @!PT LDS RZ, [RZ] ;  /* 0x00000000fffff984 */ /* 0x000fe20000000800 */
[----:B------:R1:W-:Y:S04]  /*73e0*/  @!P4 LDGSTS.E.BYPASS.LTC128B.128 [R218+0x13080], [R8.64], !P0 ;  /* 0x1308000008dacfae */ /* 0x0003e8000c101d46 */
[----:B------:R1:W-:Y:S04]  /*73f0*/  @!P4 LDGSTS.E.BYPASS.LTC128B.128 [R218+0x17080], [R6.64], !P3 ;  /* 0x1708000006dacfae */ /* 0x0003e8000d901d46 */
[----:B------:R1:W-:Y:S04]  /*7400*/  @!P4 LDGSTS.E.BYPASS.LTC128B.128 [R218+0x1b080], [R4.64], !P2 ;  /* 0x1b08000004dacfae */ /* 0x0003e8000d101d46 */
[----:B------:R2:W-:Y:S01]  /*7410*/  @!P4 LDGSTS.E.BYPASS.LTC128B.128 [R218+0x1f080], [R2.64], !P1 ;  /* 0x1f08000002dacfae */ /* 0x0005e2000c901d46 */
[----:B------:R-:W-:-:S03]  /*7420*/  ISETP.NE.AND P4, PT, R16, RZ, PT ;  /* 0x000000ff1000720c */ /* 0x000fc60003f85270 */
[----:B------:R-:W0:Y:S01]  /*7430*/  LDGDEPBAR ;  /* 0x00000000000079af */ /* 0x000e220000000000 */
[----:B------:R-:W-:Y:S01]  /*7440*/  WARPSYNC 0xffffffff ;  /* 0xffffffff00007948 */ /* 0x000fe20003800000 */
[----:B------:R-:W-:Y:S01]  /*7450*/  BSSY B0, `(.L_x_623) ;  /* 0x0000015000007945 */ /* 0x000fe20003800000 */
[----:B--2---:R-:W-:Y:S01]  /*7460*/  IADD3 R2, -R126, R212, -R214 ;  /* 0x000000d47e027210 */ /* 0x004fe20007ffe9d6 */
[----:B------:R-:W-:Y:S03]  /*7470*/  BAR.SYNC.DEFER_BLOCKING 0x0 ;  /* 0x0000000000007b1d */ /* 0x000fe60000010000 */
[----:B------:R-:W-:-:S13]  /*7480*/  ISETP.GE.AND P0, PT, R2, 0x1, PT ;  /* 0x000000010200780c */ /* 0x000fda0003f06270 */
[----:B------:R-:W-:Y:S05]  /*7490*/  @!P0 BRA `(.L_x_624) ;  /* 0x0000010000008947 */ /* 0x000fea0003800000 */
[----:B-1----:R-:W-:Y:S01]  /*74a0*/  IMAD R4, R133, c[0x0][0x1e0], RZ ;  /* 0x0000780085047a24 */ /* 0x002fe200078e02ff */
[----:B------:R-:W-:Y:S01]  /*74b0*/  LOP3.LUT P3, RZ, R215, 0x1, RZ, 0xc0, !PT ;  /* 0x00000001d7ff7812 */ /* 0x000fe2000786c0ff */
[----:B------:R-:W-:-:S04]  /*74c0*/  IMAD.WIDE.U32 R2, R108, c[0x0][0x1e0], RZ ;  /* 0x000078006c027a25 */ /* 0x000fc800078e00ff */
[----:B------:R-:W-:-:S04]  /*74d0*/  IMAD R4, R108, c[0x0][0x1e4], R4 ;  /* 0x000079006c047a24 */ /* 0x000fc800078e0204 */
[----:B------:R-:W-:Y:S01]  /*74e0*/  IMAD.IADD R4, R3, 0x1, R4 ;  /* 0x0000000103047824 */ /* 0x000fe200078e0204 */
[----:B------:R-:W-:-:S04]  /*74f0*/  LEA R3, P0, R2, R220, 0x5 ;  /* 0x000000dc02037211 */ /* 0x000fc800078028ff */
[----:B------:R-:W-:Y:S02]  /*7500*/  LEA.HI.X R4, R2, R219, R4, 0x5, P0 ;  /* 0x000000db02047211 */ /* 0x000fe400000f2c04 */
[----:B------:R-:W-:-:S04]  /*7510*/  LEA R2, P0, R3, c[0x0][0x1c8], 0x1 ;  /* 0x0000720003027a11 */ /* 0x000fc800078008ff */
        /* <DEDUP_REMOVED lines=8> */
.L_x_624:
[----:B-1----:R-:W-:Y:S05]  /*75a0*/  BSYNC B0 ;  /* 0x0000000000007941 */ /* 0x002fea0003800000 */
.L_x_623:
[----:B------:R-:W-:Y:S01]  /*75b0*/  ISETP.LT.AND P0, PT, RZ, c[0x0][0x27c], PT ;  /* 0x00009f00ff007a0c */ /* 0x000fe20003f01270 */
[----:B------:R-:W0:Y:S01]  /*75c0*/  LDGDEPBAR ;  /* 0x00000000000079af */ /* 0x000e220000000000 */
[----:B------:R-:W-:-:S11]  /*75d0*/  MOV R140, c[0x0][0x2c4] ;  /* 0x0000b100008c7a02 */ /* 0x000fd60000000f00 */
[----:B------:R-:W-:Y:S05]  /*75e0*/  @P0 BRA `(.L_x_625) ;  /* 0x0000002000000947 */ /* 0x000fea0003800000 */
[----:B------:R-:W-:-:S04]  /*75f0*/  DEPBAR.LE SB0, 0x1 ;  /* 0x000080400000791a */ /* 0x000fc80000000000 */
[----:B------:R-:W-:Y:S05]  /*7600*/  BRA `(.L_x_626) ;  /* 0x0000902000007947 */ /* 0x000fea0003800000 */
.L_x_625:
[----:B------:R-:W-:Y:S01]  /*7610*/  ULDC.U8 UR4, c[0x0][0x298] ;  /* 0x0000a60000047ab9 */ /* 0x000fe20000000000 */
[----:B-----5:R-:W-:Y:S01]  /*7620*/  SHF.R.S32.HI R2, RZ, 0x1f, R112 ;  /* 0x0000001fff027819 */ /* 0x020fe20000011470 */
[----:B------:R-:W-:Y:S01]  /*7630*/  IMAD.WIDE.U32 R6, R112, c[0x0][0x280], RZ ;  /* 0x0000a00070067a25 */ /* 0x000fe200078e00ff */
[----:B------:R-:W-:Y:S01]  /*7640*/  ISETP.NE.AND P0, PT, RZ, UR4, PT ;  /* 0x00000004ff007c0c */ /* 0x000fe2000bf05270 */
[----:B------:R-:W-:Y:S01]  /*7650*/  BSSY B2, `(.L_x_626) ;  /* 0x00008fd000027945 */ /* 0x000fe20003800000 */
[----:B------:R-:W-:Y:S01]  /*7660*/  IADD3 R134, R214, 0x40, RZ ;  /* 0x00000040d6867810 */ /* 0x000fe20007ffe0ff */
[----:B------:R-:W-:Y:S01]  /*7670*/  IMAD R3, R2, c[0x0][0x280], RZ ;  /* 0x0000a00002037a24 */ /* 0x000fe200078e02ff */
[----:B------:R-:W-:Y:S01]  /*7680*/  IADD3 R135, R214, 0x60, RZ ;  /* 0x00000060d6877810 */ /* 0x000fe20007ffe0ff */
[----:B------:R-:W-:Y:S02]  /*7690*/  IMAD R2, R2, c[0x0][0x290], RZ ;  /* 0x0000a40002027a24 */ /* 0x000fe400078e02ff */
[----:B------:R-:W-:-:S02]  /*76a0*/  IMAD R3, R112, c[0x0][0x284], R3 ;  /* 0x0000a10070037a24 */ /* 0x000fc400078e0203 */
[C---:B------:R-:W-:Y:S01]  /*76b0*/  IMAD R8, R112.reuse, c[0x0][0x294], R2 ;  /* 0x0000a50070087a24 */ /* 0x040fe200078e0202 */
[----:B------:R-:W-:Y:S01]  /*76c0*/  LEA R2, R237, R13, 0x5 ;  /* 0x0000000ded027211 */ /* 0x000fe200078e28ff */
[----:B------:R-:W-:Y:S01]  /*76d0*/  IMAD.WIDE.U32 R4, R112, c[0x0][0x290], RZ ;  /* 0x0000a40070047a25 */ /* 0x000fe200078e00ff */
[----:B------:R-:W-:-:S04]  /*76e0*/  IADD3 R3, R3, R7, RZ ;  /* 0x0000000703037210 */ /* 0x000fc80007ffe0ff */
[----:B------:R-:W-:Y:S01]  /*76f0*/  IADD3 R8, R8, R5, RZ ;  /* 0x0000000508087210 */ /* 0x000fe20007ffe0ff */
[----:B------:R-:W-:Y:S05]  /*7700*/  @!P0 BRA `(.L_x_627) ;  /* 0x0000464000008947 */ /* 0x000fea0003800000 */
[----:B------:R-:W-:Y:S01]  /*7710*/  ISETP.NE.AND P1, PT, R140, 0x1, PT ;  /* 0x000000018c00780c */ /* 0x000fe20003f25270 */
[----:B------:R-:W-:Y:S01]  /*7720*/  IMAD.MOV.U32 R7, RZ, RZ, R3 ;  /* 0x000000ffff077224 */ /* 0x000fe200078e0003 */
[----:B------:R-:W-:Y:S01]  /*7730*/  IADD3 R42, R156, 0x40, RZ ;  /* 0x000000409c2a7810 */ /* 0x000fe20007ffe0ff */
[----:B------:R-:W-:Y:S01]  /*7740*/  BSSY B0, `(.L_x_628) ;  /* 0x0000052000007945 */ /* 0x000fe20003800000 */
[----:B------:R-:W-:Y:S01]  /*7750*/  SHF.R.S32.HI R37, RZ, 0x1f, R158 ;  /* 0x0000001fff257819 */ /* 0x000fe2000001149e */
[----:B------:R-:W-:Y:S01]  /*7760*/  CS2R R66, SRZ ;  /* 0x0000000000427805 */ /* 0x000fe2000001ff00 */
[----:B------:R-:W-:Y:S01]  /*7770*/  SHF.R.S32.HI R35, RZ, 0x1f, R156 ;  /* 0x0000001fff237819 */ /* 0x000fe2000001149c */
[----:B------:R-:W-:Y:S01]  /*7780*/  CS2R R44, SRZ ;  /* 0x00000000002c7805 */ /* 0x000fe2000001ff00 */
[----:B------:R-:W-:Y:S01]  /*7790*/  SHF.R.S32.HI R30, RZ, 0x1f, R159 ;  /* 0x0000001fff1e7819 */ /* 0x000fe2000001149f */
[----:B------:R-:W-:Y:S01]  /*77a0*/  CS2R R38, SRZ ;  /* 0x0000000000267805 */ /* 0x000fe2000001ff00 */
[----:B------:R-:W-:Y:S01]  /*77b0*/  CS2R R26, SRZ ;  /* 0x00000000001a7805 */ /* 0x000fe2000001ff00 */
[----:B------:R-:W-:Y:S01]  /*77c0*/  CS2R R22, SRZ ;  /* 0x0000000000167805 */ /* 0x000fe2000001ff00 */
[----:B------:R-:W-:Y:S01]  /*77d0*/  CS2R R46, SRZ ;  /* 0x00000000002e7805 */ /* 0x000fe2000001ff00 */
[----:B------:R-:W-:Y:S01]  /*77e0*/  @P1 IMAD.HI.U32 R0, R2, c[0x0][0x2c8], RZ ;  /* 0x0000b20002001a27 */ /* 0x000fe200078e00ff */
[----:B------:R-:W-:Y:S01]  /*77f0*/  CS2R R40, SRZ ;  /* 0x0000000000287805 */ /* 0x000fe2000001ff00 */
[----:B------:R-:W-:Y:S01]  /*7800*/  CS2R R28, SRZ ;  /* 0x00000000001c7805 */ /* 0x000fe2000001ff00 */
[----:B------:R-:W-:Y:S01]  /*7810*/  CS2R R24, SRZ ;  /* 0x0000000000187805 */ /* 0x000fe2000001ff00 */
[----:B------:R-:W-:-:S02]  /*7820*/  SHF.R.S32.HI R33, RZ, 0x1f, R42 ;  /* 0x0000001fff217819 */ /* 0x000fc4000001142a */
[----:B------:R-:W-:Y:S02]  /*7830*/  @P1 SHF.R.U32.HI R2, RZ, c[0x0][0x2cc], R0 ;  /* 0x0000b300ff021a19 */ /* 0x000fe40000011600 */
[----:B------:R-:W-:Y:S02]  /*7840*/  LOP3.LUT P1, RZ, R215, 0x8, RZ, 0xc0, !PT ;  /* 0x00000008d7ff7812 */ /* 0x000fe4000782c0ff */
[----:B------:R-:W-:Y:S01]  /*7850*/  SHF.R.S32.HI R0, RZ, 0x1f, R2 ;  /* 0x0000001fff007819 */ /* 0x000fe20000011402 */
[----:B------:R-:W-:-:S04]  /*7860*/  IMAD.WIDE.U32 R6, R2, c[0x0][0x280], R6 ;  /* 0x0000a00002067a25 */ /* 0x000fc800078e0006 */
[----:B------:R-:W-:Y:S01]  /*7870*/  IMAD R5, R0, c[0x0][0x280], RZ ;  /* 0x0000a00000057a24 */ /* 0x000fe200078e02ff */
[----:B------:R-:W-:Y:S01]  /*7880*/  LEA R36, P0, R6, c[0x0][0x270], 0x1 ;  /* 0x00009c0006247a11 */ /* 0x000fe200078008ff */
[----:B------:R-:W-:Y:S02]  /*7890*/  IMAD R0, R0, c[0x0][0x290], RZ ;  /* 0x0000a40000007a24 */ /* 0x000fe400078e02ff */
[C---:B------:R-:W-:Y:S02]  /*78a0*/  IMAD R3, R2.reuse, c[0x0][0x284], R5 ;  /* 0x0000a10002037a24 */ /* 0x040fe400078e0205 */
[----:B------:R-:W-:Y:S02]  /*78b0*/  IMAD.MOV.U32 R5, RZ, RZ, R8 ;  /* 0x000000ffff057224 */ /* 0x000fe400078e0008 */
[----:B------:R-:W-:Y:S02]  /*78c0*/  IMAD.IADD R3, R7, 0x1, R3 ;  /* 0x0000000107037824 */ /* 0x000fe400078e0203 */
[----:B------:R-:W-:-:S03]  /*78d0*/  IMAD.WIDE.U32 R4, R2, c[0x0][0x290], R4 ;  /* 0x0000a40002047a25 */ /* 0x000fc600078e0004 */
[----:B------:R-:W-:Y:S01]  /*78e0*/  LEA.HI.X R34, R6, c[0x0][0x274], R3, 0x1, P0 ;  /* 0x00009d0006227a11 */ /* 0x000fe200000f0c03 */
[----:B------:R-:W-:Y:S01]  /*78f0*/  IMAD R2, R2, c[0x0][0x294], R0 ;  /* 0x0000a50002027a24 */ /* 0x000fe200078e0200 */
[C---:B------:R-:W-:Y:S01]  /*7900*/  LEA R32, P0, R4.reuse, c[0x0][0x288], 0x1 ;  /* 0x0000a20004207a11 */ /* 0x040fe200078008ff */
[----:B------:R1:W2:Y:S02]  /*7910*/  SHFL.IDX PT, R3, R36, RZ, 0x181f ;  /* 0x00181fff24037589 */ /* 0x0002a400000e0000 */
[----:B------:R-:W-:Y:S02]  /*7920*/  IMAD.IADD R2, R5, 0x1, R2 ;  /* 0x0000000105027824 */ /* 0x000fe400078e0202 */
[----:B------:R1:W3:Y:S03]  /*7930*/  SHFL.IDX PT, R0, R32, RZ, 0x181f ;  /* 0x00181fff20007589 */ /* 0x0002e600000e0000 */
[----:B------:R-:W-:-:S02]  /*7940*/  LEA.HI.X R31, R4, c[0x0][0x28c], R2, 0x1, P0 ;  /* 0x0000a300041f7a11 */ /* 0x000fc400000f0c02 */
[----:B------:R1:W4:Y:S04]  /*7950*/  SHFL.IDX PT, R4, R34, RZ, 0x181f ;  /* 0x00181fff22047589 */ /* 0x00032800000e0000 */
[----:B------:R1:W1:Y:S01]  /*7960*/  SHFL.IDX PT, R2, R31, RZ, 0x181f ;  /* 0x00181fff1f027589 */ /* 0x00026200000e0000 */
[----:B------:R-:W-:Y:S05]  /*7970*/  @P1 BRA `(.L_x_629) ;  /* 0x000002e000001947 */ /* 0x000fea0003800000 */
[----:B------:R-:W-:Y:S01]  /*7980*/  ISETP.GE.AND P3, PT, R156, c[0x0][0x27c], PT ;  /* 0x00009f009c007a0c */ /* 0x000fe20003f66270 */
[----:B------:R-:W-:Y:S01]  /*7990*/  CS2R R22, SRZ ;  /* 0x0000000000167805 */ /* 0x000fe2000001ff00 */
[----:B------:R-:W-:Y:S01]  /*79a0*/  ISETP.GE.AND P2, PT, R159, c[0x0][0x27c], PT ;  /* 0x00009f009f007a0c */ /* 0x000fe20003f46270 */
[----:B------:R-:W-:Y:S01]  /*79b0*/  CS2R R24, SRZ ;  /* 0x0000000000187805 */ /* 0x000fe2000001ff00 */
[----:B------:R-:W-:Y:S02]  /*79c0*/  ISETP.GE.AND P1, PT, R42, c[0x0][0x27c], PT ;  /* 0x00009f002a007a0c */ /* 0x000fe40003f26270 */
[----:B------:R-:W-:-:S07]  /*79d0*/  P2R R21, PR, RZ, 0x10 ;  /* 0x00000010ff157803 */ /* 0x000fce0000000000 */
[C---:B------:R-:W-:Y:S01]  /*79e0*/  @!P3 IMAD.SHL.U32 R6, R156.reuse, 0x2, RZ ;  /* 0x000000029c06b824 */ /* 0x040fe200078e00ff */
[----:B------:R-:W-:-:S04]  /*79f0*/  @!P3 SHF.L.U64.HI R5, R156, 0x1, R35 ;  /* 0x000000019c05b819 */ /* 0x000fc80000010223 */
[----:B--2---:R-:W-:-:S05]  /*7a00*/  @!P3 IADD3 R18, P0, R3, R6, RZ ;  /* 0x000000060312b210 */ /* 0x004fca0007f1e0ff */
[--C-:B----4-:R-:W-:Y:S01]  /*7a10*/  @!P3 IMAD.X R19, R4, 0x1, R5.reuse, P0 ;  /* 0x000000010413b824 */ /* 0x110fe200000e0605 */
[----:B---3--:R-:W-:Y:S02]  /*7a20*/  @!P3 IADD3 R16, P0, R0, R6, RZ ;  /* 0x000000060010b210 */ /* 0x008fe40007f1e0ff */
[C---:B------:R-:W-:Y:S01]  /*7a30*/  @!P2 SHF.L.U64.HI R6, R159.reuse, 0x1, R30 ;  /* 0x000000019f06a819 */ /* 0x040fe2000001021e */
[----:B------:R-:W-:Y:S01]  /*7a40*/  CS2R R26, SRZ ;  /* 0x00000000001a7805 */ /* 0x000fe2000001ff00 */
[----:B------:R-:W-:Y:S01]  /*7a50*/  CS2R R28, SRZ ;  /* 0x00000000001c7805 */ /* 0x000fe2000001ff00 */
[----:B-1----:R-:W-:Y:S01]  /*7a60*/  @!P3 IMAD.X R17, R2, 0x1, R5, P0 ;  /* 0x000000010211b824 */ /* 0x002fe200000e0605 */
[----:B------:R-:W-:Y:S01]  /*7a70*/  CS2R R38, SRZ ;  /* 0x0000000000267805 */ /* 0x000fe2000001ff00 */
[----:B------:R-:W-:Y:S01]  /*7a80*/  @!P2 IMAD.SHL.U32 R5, R159, 0x2, RZ ;  /* 0x000000029f05a824 */ /* 0x000fe200078e00ff */
[----:B------:R-:W-:Y:S01]  /*7a90*/  CS2R R40, SRZ ;  /* 0x0000000000287805 */ /* 0x000fe2000001ff00 */
[----:B------:R-:W-:Y:S01]  /*7aa0*/  CS2R R44, SRZ ;  /* 0x00000000002c7805 */ /* 0x000fe2000001ff00 */
[----:B------:R-:W-:Y:S01]  /*7ab0*/  CS2R R46, SRZ ;  /* 0x00000000002e7805 */ /* 0x000fe2000001ff00 */
[----:B------:R1:W5:Y:S01]  /*7ac0*/  @!P3 LD.E.64 R22, [R18.64] ;  /* 0x000000061216b980 */ /* 0x000362000c101b00 */
[----:B------:R-:W-:-:S03]  /*7ad0*/  @!P2 IADD3 R14, P0, R3, R5, RZ ;  /* 0x00000005030ea210 */ /* 0x000fc60007f1e0ff */
[----:B------:R1:W5:Y:S02]  /*7ae0*/  @!P3 LD.E.64 R24, [R16.64] ;  /* 0x000000061018b980 */ /* 0x000364000c101b00 */
[----:B------:R-:W-:Y:S01]  /*7af0*/  @!P2 IMAD.X R15, R4, 0x1, R6, P0 ;  /* 0x00000001040fa824 */ /* 0x000fe200000e0606 */
[----:B------:R-:W-:Y:S01]  /*7b00*/  @!P2 IADD3 R12, P0, R0, R5, RZ ;  /* 0x00000005000ca210 */ /* 0x000fe20007f1e0ff */
[----:B------:R-:W-:-:S03]  /*7b10*/  @!P1 IMAD.SHL.U32 R5, R42, 0x2, RZ ;  /* 0x000000022a059824 */ /* 0x000fc600078e00ff */
[----:B------:R1:W5:Y:S01]  /*7b20*/  @!P2 LD.E.64 R26, [R14.64] ;  /* 0x000000060e1aa980 */ /* 0x000362000c101b00 */
[----:B------:R-:W-:Y:S01]  /*7b30*/  @!P2 IMAD.X R13, R2, 0x1, R6, P0 ;  /* 0x00000001020da824 */ /* 0x000fe200000e0606 */
[----:B------:R-:W-:Y:S02]  /*7b40*/  @!P1 SHF.L.U64.HI R6, R42, 0x1, R33 ;  /* 0x000000012a069819 */ /* 0x000fe40000010221 */
[-C--:B------:R-:W-:Y:S02]  /*7b50*/  @!P1 IADD3 R10, P0, R3, R5.reuse, RZ ;  /* 0x00000005030a9210 */ /* 0x080fe40007f1e0ff */
[----:B------:R1:W5:Y:S03]  /*7b60*/  @!P2 LD.E.64 R28, [R12.64] ;  /* 0x000000060c1ca980 */ /* 0x000366000c101b00 */
[----:B------:R-:W-:Y:S01]  /*7b70*/  @!P1 IMAD.X R11, R4, 0x1, R6, P0 ;  /* 0x00000001040b9824 */ /* 0x000fe200000e0606 */
[----:B------:R-:W-:-:S04]  /*7b80*/  @!P1 IADD3 R8, P0, R0, R5, RZ ;  /* 0x0000000500089210 */ /* 0x000fc80007f1e0ff */
[----:B------:R1:W5:Y:S01]  /*7b90*/  @!P1 LD.E.64 R38, [R10.64] ;  /* 0x000000060a269980 */ /* 0x000362000c101b00 */
[----:B------:R-:W-:Y:S01]  /*7ba0*/  @!P1 IMAD.X R9, R2, 0x1, R6, P0 ;  /* 0x0000000102099824 */ /* 0x000fe200000e0606 */
[----:B------:R-:W-:-:S04]  /*7bb0*/  ISETP.GE.AND P0, PT, R158, c[0x0][0x27c], PT ;  /* 0x00009f009e007a0c */ /* 0x000fc80003f06270 */
[----:B------:R1:W5:Y:S09]  /*7bc0*/  @!P1 LD.E.64 R40, [R8.64] ;  /* 0x0000000608289980 */ /* 0x000372000c101b00 */
[C---:B------:R-:W-:Y:S01]  /*7bd0*/  @!P0 IMAD.SHL.U32 R5, R158.reuse, 0x2, RZ ;  /* 0x000000029e058824 */ /* 0x040fe200078e00ff */
[----:B------:R-:W-:-:S04]  /*7be0*/  @!P0 SHF.L.U64.HI R20, R158, 0x1, R37 ;  /* 0x000000019e148819 */ /* 0x000fc80000010225 */
[----:B------:R-:W-:-:S05]  /*7bf0*/  @!P0 IADD3 R6, P4, R3, R5, RZ ;  /* 0x0000000503068210 */ /* 0x000fca0007f9e0ff */
[----:B------:R-:W-:Y:S01]  /*7c00*/  @!P0 IMAD.X R7, R4, 0x1, R20, P4 ;  /* 0x0000000104078824 */ /* 0x000fe200020e0614 */
[----:B------:R-:W-:-:S04]  /*7c10*/  @!P0 IADD3 R4, P4, R0, R5, RZ ;  /* 0x0000000500048210 */ /* 0x000fc80007f9e0ff */
[----:B------:R1:W5:Y:S01]  /*7c20*/  @!P0 LD.E.64 R44, [R6.64] ;  /* 0x00000006062c8980 */ /* 0x000362000c101b00 */
[----:B------:R-:W-:Y:S01]  /*7c30*/  @!P0 IMAD.X R5, R2, 0x1, R20, P4 ;  /* 0x0000000102058824 */ /* 0x000fe200020e0614 */
[----:B------:R-:W-:-:S04]  /*7c40*/  ISETP.NE.AND P4, PT, R21, RZ, PT ;  /* 0x000000ff1500720c */ /* 0x000fc80003f85270 */
[----:B------:R1:W5:Y:S04]  /*7c50*/  @!P0 LD.E.64 R46, [R4.64] ;  /* 0x00000006042e8980 */ /* 0x000368000c101b00 */
.L_x_629:
[----:B------:R-:W-:Y:S05]  /*7c60*/  BSYNC B0 ;  /* 0x0000000000007941 */ /* 0x000fea0003800000 */
.L_x_628:
[----:B---3-5:R-:W-:Y:S01]  /*7c70*/  IMAD.MOV.U32 R0, RZ, RZ, R45 ;  /* 0x000000ffff007224 */ /* 0x028fe200078e002d */
[----:B------:R-:W-:Y:S01]  /*7c80*/  LOP3.LUT P0, RZ, R215, 0x10, RZ, 0xc0, !PT ;  /* 0x00000010d7ff7812 */ /* 0x000fe2000780c0ff */
[----:B-1----:R-:W-:Y:S01]  /*7c90*/  IMAD.MOV.U32 R2, RZ, RZ, R44 ;  /* 0x000000ffff027224 */ /* 0x002fe200078e002c */
[----:B------:R-:W-:Y:S01]  /*7ca0*/  MOV R5, R41 ;  /* 0x0000002900057202 */ /* 0x000fe20000000f00 */
[----:B----4-:R-:W-:Y:S01]  /*7cb0*/  IMAD.MOV.U32 R4, RZ, RZ, R38 ;  /* 0x000000ffff047224 */ /* 0x010fe200078e0026 */
[----:B------:R-:W-:Y:S01]  /*7cc0*/  PRMT R101, R101, 0x5410, R0 ;  /* 0x0000541065657816 */ /* 0x000fe20000000000 */
[----:B--2---:R-:W-:Y:S01]  /*7cd0*/  IMAD.MOV.U32 R3, RZ, RZ, R39 ;  /* 0x000000ffff037224 */ /* 0x004fe200078e0027 */
[----:B------:R-:W-:Y:S01]  /*7ce0*/  PRMT R100, R100, 0x5410, R2 ;  /* 0x0000541064647816 */ /* 0x000fe20000000002 */
[----:B------:R-:W-:Y:S01]  /*7cf0*/  IMAD.MOV.U32 R0, RZ, RZ, R27 ;  /* 0x000000ffff007224 */ /* 0x000fe200078e001b */
[----:B------:R-:W-:Y:S01]  /*7d00*/  MOV R2, R26 ;  /* 0x0000001a00027202 */ /* 0x000fe20000000f00 */
[----:B------:R-:W-:Y:S01]  /*7d10*/  IMAD.MOV.U32 R6, RZ, RZ, R40 ;  /* 0x000000ffff067224 */ /* 0x000fe200078e0028 */
[----:B------:R-:W-:Y:S01]  /*7d20*/  PRMT R97, R4, 0x5410, R3 ;  /* 0x0000541004617816 */ /* 0x000fe20000000003 */
[----:B------:R-:W-:Y:S01]  /*7d30*/  IMAD.MOV.U32 R4, RZ, RZ, R22 ;  /* 0x000000ffff047224 */ /* 0x000fe200078e0016 */
        /* <DEDUP_REMOVED lines=11> */
[----:B------:R1:W2:Y:S01]  /*7df0*/  SHFL.IDX PT, R4, R34, 0x1, 0x181f ;  /* 0x00381f0022047f89 */ /* 0x0002a200000e0000 */
[----:B------:R-:W-:Y:S01]  /*7e00*/  MOV R6, R24 ;  /* 0x0000001800067202 */ /* 0x000fe20000000f00 */
[----:B------:R-:W-:Y:S01]  /*7e10*/  BSSY B0, `(.L_x_630) ;  /* 0x000003c000007945 */ /* 0x000fe20003800000 */
[----:B------:R-:W-:Y:S01]  /*7e20*/  PRMT R94, R8, 0x5410, R7 ;  /* 0x00005410085e7816 */ /* 0x000fe20000000007 */
[----:B------:R1:W3:Y:S01]  /*7e30*/  SHFL.IDX PT, R3, R36, 0x1, 0x181f ;  /* 0x00381f0024037f89 */ /* 0x0002e200000e0000 */
[----:B------:R-:W-:Y:S01]  /*7e40*/  PRMT R92, R6, 0x5410, R5 ;  /* 0x00005410065c7816 */ /* 0x000fe20000000005 */
[----:B------:R-:W-:Y:S01]  /*7e50*/  CS2R R56, SRZ ;  /* 0x0000000000387805 */ /* 0x000fe2000001ff00 */
[----:B------:R-:W-:Y:S01]  /*7e60*/  CS2R R52, SRZ ;  /* 0x0000000000347805 */ /* 0x000fe2000001ff00 */
[----:B------:R1:W4:Y:S01]  /*7e70*/  SHFL.IDX PT, R2, R31, 0x1, 0x181f ;  /* 0x00381f001f027f89 */ /* 0x00032200000e0000 */
[----:B------:R-:W-:Y:S01]  /*7e80*/  CS2R R48, SRZ ;  /* 0x0000000000307805 */ /* 0x000fe2000001ff00 */
[----:B------:R-:W-:Y:S01]  /*7e90*/  CS2R R60, SRZ ;  /* 0x00000000003c7805 */ /* 0x000fe2000001ff00 */
[----:B------:R-:W-:Y:S01]  /*7ea0*/  CS2R R58, SRZ ;  /* 0x00000000003a7805 */ /* 0x000fe2000001ff00 */
[----:B------:R1:W1:Y:S01]  /*7eb0*/  SHFL.IDX PT, R0, R32, 0x1, 0x181f ;  /* 0x00381f0020007f89 */ /* 0x00026200000e0000 */
[----:B------:R-:W-:Y:S01]  /*7ec0*/  CS2R R54, SRZ ;  /* 0x0000000000367805 */ /* 0x000fe2000001ff00 */
[----:B------:R-:W-:Y:S01]  /*7ed0*/  CS2R R50, SRZ ;  /* 0x0000000000327805 */ /* 0x000fe2000001ff00 */
[----:B------:R-:W-:Y:S05]  /*7ee0*/  @P0 BRA `(.L_x_631) ;  /* 0x000002e000000947 */ /* 0x000fea0003800000 */
[----:B------:R-:W-:Y:S01]  /*7ef0*/  ISETP.GE.AND P3, PT, R156, c[0x0][0x27c], PT ;  /* 0x00009f009c007a0c */ /* 0x000fe20003f66270 */
[----:B------:R-:W-:Y:S01]  /*7f00*/  CS2R R48, SRZ ;  /* 0x0000000000307805 */ /* 0x000fe2000001ff00 */
[----:B------:R-:W-:Y:S01]  /*7f10*/  ISETP.GE.AND P2, PT, R159, c[0x0][0x27c], PT ;  /* 0x00009f009f007a0c */ /* 0x000fe20003f46270 */
[----:B------:R-:W-:Y:S01]  /*7f20*/  CS2R R50, SRZ ;  /* 0x0000000000327805 */ /* 0x000fe2000001ff00 */
[----:B------:R-:W-:-:S02]  /*7f30*/  ISETP.GE.AND P1, PT, R42, c[0x0][0x27c], PT ;  /* 0x00009f002a007a0c */ /* 0x000fc40003f26270 */
[----:B------:R-:W-:-:S07]  /*7f40*/  P2R R21, PR, RZ, 0x10 ;  /* 0x00000010ff157803 */ /* 0x000fce0000000000 */
[C---:B------:R-:W-:Y:S01]  /*7f50*/  @!P3 IMAD.SHL.U32 R5, R156.reuse, 0x2, RZ ;  /* 0x000000029c05b824 */ /* 0x040fe200078e00ff */
[----:B------:R-:W-:-:S04]  /*7f60*/  @!P3 SHF.L.U64.HI R6, R156, 0x1, R35 ;  /* 0x000000019c06b819 */ /* 0x000fc80000010223 */
[----:B---3--:R-:W-:-:S05]  /*7f70*/  @!P3 IADD3 R18, P0, R3, R5, RZ ;  /* 0x000000050312b210 */ /* 0x008fca0007f1e0ff */
[--C-:B--2---:R-:W-:Y:S01]  /*7f80*/  @!P3 IMAD.X R19, R4, 0x1, R6.reuse, P0 ;  /* 0x000000010413b824 */ /* 0x104fe200000e0606 */
[----:B-1----:R-:W-:Y:S01]  /*7f90*/  @!P3 IADD3 R16, P0, R0, R5, RZ ;  /* 0x000000050010b210 */ /* 0x002fe20007f1e0ff */
[C---:B------:R-:W-:Y:S01]  /*7fa0*/  @!P2 IMAD.SHL.U32 R5, R159.reuse, 0x2, RZ ;  /* 0x000000029f05a824 */ /* 0x040fe200078e00ff */
[----:B------:R-:W-:Y:S01]  /*7fb0*/  CS2R R52, SRZ ;  /* 0x0000000000347805 */ /* 0x000fe2000001ff00 */
[----:B------:R-:W-:Y:S01]  /*7fc0*/  CS2R R54, SRZ ;  /* 0x0000000000367805 */ /* 0x000fe2000001ff00 */
[----:B------:R-:W-:Y:S01]  /*7fd0*/  CS2R R56, SRZ ;  /* 0x0000000000387805 */ /* 0x000fe2000001ff00 */
[----:B----4-:R-:W-:Y:S01]  /*7fe0*/  @!P3 IMAD.X R17, R2, 0x1, R6, P0 ;  /* 0x000000010211b824 */ /* 0x010fe200000e0606 */
[----:B------:R-:W-:Y:S01]  /*7ff0*/  @!P2 SHF.L.U64.HI R6, R159, 0x1, R30 ;  /* 0x000000019f06a819 */ /* 0x000fe2000001021e */
[----:B------:R-:W-:Y:S01]  /*8000*/  CS2R R58, SRZ ;  /* 0x00000000003a7805 */ /* 0x000fe2000001ff00 */
[CC--:B------:R-:W-:Y:S01]  /*8010*/  @!P2 IADD3 R14, P0, R3.reuse, R5.reuse, RZ ;  /* 0x00000005030ea210 */ /* 0x0c0fe20007f1e0ff */
[----:B------:R-:W-:Y:S01]  /*8020*/  CS2R R66, SRZ ;  /* 0x0000000000427805 */ /* 0x000fe2000001ff00 */
[----:B------:R-:W-:Y:S01]  /*8030*/  CS2R R60, SRZ ;  /* 0x00000000003c7805 */ /* 0x000fe2000001ff00 */
[----:B------:R1:W5:Y:S02]  /*8040*/  @!P3 LD.E.64 R48, [R18.64] ;  /* 0x000000061230b980 */ /* 0x000364000c101b00 */
[--C-:B------:R-:W-:Y:S01]  /*8050*/  @!P2 IMAD.X R15, R4, 0x1, R6.reuse, P0 ;  /* 0x00000001040fa824 */ /* 0x100fe200000e0606 */
[----:B------:R-:W-:Y:S01]  /*8060*/  @!P2 IADD3 R12, P0, R0, R5, RZ ;  /* 0x00000005000ca210 */ /* 0x000fe20007f1e0ff */
[----:B------:R-:W-:Y:S01]  /*8070*/  @!P1 IMAD.SHL.U32 R5, R42, 0x2, RZ ;  /* 0x000000022a059824 */ /* 0x000fe200078e00ff */
[----:B------:R1:W5:Y:S03]  /*8080*/  @!P3 LD.E.64 R50, [R16.64] ;  /* 0x000000061032b980 */ /* 0x000366000c101b00 */
[----:B------:R-:W-:Y:S01]  /*8090*/  @!P2 IMAD.X R13, R2, 0x1, R6, P0 ;  /* 0x00000001020da824 */ /* 0x000fe200000e0606 */
[----:B------:R-:W-:Y:S01]  /*80a0*/  @!P1 SHF.L.U64.HI R6, R42, 0x1, R33 ;  /* 0x000000012a069819 */ /* 0x000fe20000010221 */
[----:B------:R1:W5:Y:S01]  /*80b0*/  @!P2 LD.E.64 R52, [R14.64] ;  /* 0x000000060e34a980 */ /* 0x000362000c101b00 */
[----:B------:R-:W-:-:S03]  /*80c0*/  @!P1 IADD3 R10, P0, R3, R5, RZ ;  /* 0x00000005030a9210 */ /* 0x000fc60007f1e0ff */
[----:B------:R1:W5:Y:S02]  /*80d0*/  @!P2 LD.E.64 R54, [R12.64] ;  /* 0x000000060c36a980 */ /* 0x000364000c101b00 */
        /* <DEDUP_REMOVED lines=15> */
.L_x_631:
[----:B------:R-:W-:Y:S05]  /*81d0*/  BSYNC B0 ;  /* 0x0000000000007941 */ /* 0x000fea0003800000 */
.L_x_630:
[----:B-12--5:R-:W-:Y:S01]  /*81e0*/  IMAD.MOV.U32 R4, RZ, RZ, R66 ;  /* 0x000000ffff047224 */ /* 0x026fe200078e0042 */
[----:B------:R-:W-:Y:S01]  /*81f0*/  LOP3.LUT P0, RZ, R215, 0x80, RZ, 0xc0, !PT ;  /* 0x00000080d7ff7812 */ /* 0x000fe2000780c0ff */
[----:B----4-:R-:W-:Y:S01]  /*8200*/  IMAD.MOV.U32 R2, RZ, RZ, R56 ;  /* 0x000000ffff027224 */ /* 0x010fe200078e0038 */
[----:B------:R-:W-:Y:S01]  /*8210*/  MOV R7, R55 ;  /* 0x0000003700077202 */ /* 0x000fe20000000f00 */
[----:B------:R-:W-:Y:S01]  /*8220*/  IMAD.MOV.U32 R0, RZ, RZ, R57 ;  /* 0x000000ffff007224 */ /* 0x000fe200078e0039 */
[----:B------:R-:W-:Y:S01]  /*8230*/  PRMT R107, R107, 0x5410, R4 ;  /* 0x000054106b6b7816 */ /* 0x000fe20000000004 */
[----:B---3--:R-:W-:Y:S01]  /*8240*/  IMAD.MOV.U32 R3, RZ, RZ, R67 ;  /* 0x000000ffff037224 */ /* 0x008fe200078e0043 */
[----:B------:R-:W-:Y:S01]  /*8250*/  BSSY B0, `(.L_x_632) ;  /* 0x0000053000007945 */ /* 0x000fe20003800000 */
        /* <DEDUP_REMOVED lines=18> */
[----:B------:R1:W2:Y:S01]  /*8380*/  SHFL.IDX PT, R4, R34, 0x2, 0x181f ;  /* 0x00581f0022047f89 */ /* 0x0002a200000e0000 */
[----:B------:R-:W-:Y:S01]  /*8390*/  PRMT R104, R2, 0x5410, R0 ;  /* 0x0000541002687816 */ /* 0x000fe20000000000 */
[----:B------:R-:W-:Y:S01]  /*83a0*/  CS2R R90, SRZ ;  /* 0x00000000005a7805 */ /* 0x000fe2000001ff00 */
[----:B------:R-:W-:Y:S01]  /*83b0*/  PRMT R102, R8, 0x5410, R7 ;  /* 0x0000541008667816 */ /* 0x000fe20000000007 */
[----:B------:R1:W3:Y:S01]  /*83c0*/  SHFL.IDX PT, R3, R36, 0x2, 0x181f ;  /* 0x00581f0024037f89 */ /* 0x0002e200000e0000 */
[----:B------:R-:W-:Y:S01]  /*83d0*/  PRMT R98, R6, 0x7610, R98 ;  /* 0x0000761006627816 */ /* 0x000fe20000000062 */
[----:B------:R-:W-:Y:S01]  /*83e0*/  CS2R R76, SRZ ;  /* 0x00000000004c7805 */ /* 0x000fe2000001ff00 */
[----:B------:R-:W-:Y:S01]  /*83f0*/  PRMT R99, R5, 0x7610, R99 ;  /* 0x0000761005637816 */ /* 0x000fe20000000063 */
[----:B------:R1:W4:Y:S01]  /*8400*/  SHFL.IDX PT, R2, R31, 0x2, 0x181f ;  /* 0x00581f001f027f89 */ /* 0x00032200000e0000 */
[----:B------:R-:W-:Y:S01]  /*8410*/  CS2R R72, SRZ ;  /* 0x0000000000487805 */ /* 0x000fe2000001ff00 */
[----:B------:R-:W-:Y:S01]  /*8420*/  CS2R R68, SRZ ;  /* 0x0000000000447805 */ /* 0x000fe2000001ff00 */
[----:B------:R-:W-:Y:S01]  /*8430*/  CS2R R62, SRZ ;  /* 0x00000000003e7805 */ /* 0x000fe2000001ff00 */
[----:B------:R1:W1:Y:S01]  /*8440*/  SHFL.IDX PT, R0, R32, 0x2, 0x181f ;  /* 0x00581f0020007f89 */ /* 0x00026200000e0000 */
[----:B------:R-:W-:Y:S01]  /*8450*/  CS2R R78, SRZ ;  /* 0x00000000004e7805 */ /* 0x000fe2000001ff00 */
[----:B------:R-:W-:Y:S01]  /*8460*/  CS2R R74, SRZ ;  /* 0x00000000004a7805 */ /* 0x000fe2000001ff00 */
        /* <DEDUP_REMOVED lines=49> */
.L_x_633:
[----:B------:R-:W-:Y:S05]  /*8780*/  BSYNC B0 ;  /* 0x0000000000007941 */ /* 0x000fea0003800000 */
.L_x_632:
[----:B----45:R-:W-:Y:S01]  /*8790*/  IMAD.MOV.U32 R2, RZ, RZ, R76 ;  /* 0x000000ffff027224 */ /* 0x030fe200078e004c */
[----:B------:R-:W-:Y:S01]  /*87a0*/  ISETP.NE.AND P0, PT, R80, RZ, PT ;  /* 0x000000ff5000720c */ /* 0x000fe20003f05270 */
[----:B-1----:R-:W-:Y:S01]  /*87b0*/  IMAD.MOV.U32 R0, RZ, RZ, R77 ;  /* 0x000000ffff007224 */ /* 0x002fe200078e004d */
[----:B------:R-:W-:Y:S01]  /*87c0*/  MOV R5, R75 ;  /* 0x0000004b00057202 */ /* 0x000fe20000000f00 */
[----:B--2---:R-:W-:Y:S01]  /*87d0*/  IMAD.MOV.U32 R4, RZ, RZ, R72 ;  /* 0x000000ffff047224 */ /* 0x004fe200078e0048 */
[----:B------:R-:W-:Y:S01]  /*87e0*/  BSSY B0, `(.L_x_634) ;  /* 0x0000050000007945 */ /* 0x000fe20003800000 */
[----:B---3--:R-:W-:Y:S01]  /*87f0*/  IMAD.MOV.U32 R3, RZ, RZ, R73 ;  /* 0x000000ffff037224 */ /* 0x008fe200078e0049 */
        /* <DEDUP_REMOVED lines=12> */
[----:B------:R1:W2:Y:S01]  /*88c0*/  SHFL.IDX PT, R4, R34, 0x3, 0x181f ;  /* 0x00781f0022047f89 */ /* 0x0002a200000e0000 */
[----:B------:R-:W-:Y:S01]  /*88d0*/  IMAD.MOV.U32 R7, RZ, RZ, R71 ;  /* 0x000000ffff077224 */ /* 0x000fe200078e0047 */
[----:B------:R-:W-:Y:S01]  /*88e0*/  PRMT R109, R3, 0x7610, R109 ;  /* 0x00007610036d7816 */ /* 0x000fe2000000006d */
[----:B------:R-:W-:Y:S01]  /*88f0*/  CS2R R84, SRZ ;  /* 0x0000000000547805 */ /* 0x000fe2000001ff00 */
[----:B------:R-:W-:Y:S01]  /*8900*/  PRMT R112, R2, 0x5410, R0 ;  /* 0x0000541002707816 */ /* 0x000fe20000000000 */
[----:B------:R-:W3:Y:S01]  /*8910*/  SHFL.IDX PT, R3, R36, 0x3, 0x181f ;  /* 0x00781f0024037f89 */ /* 0x000ee200000e0000 */
[----:B------:R-:W-:Y:S01]  /*8920*/  CS2R R80, SRZ ;  /* 0x0000000000507805 */ /* 0x000fe2000001ff00 */
[----:B------:R-:W-:Y:S01]  /*8930*/  CS2R R18, SRZ ;  /* 0x0000000000127805 */ /* 0x000fe2000001ff00 */
[----:B------:R-:W-:Y:S01]  /*8940*/  CS2R R88, SRZ ;  /* 0x0000000000587805 */ /* 0x000fe2000001ff00 */
[----:B------:R4:W2:Y:S01]  /*8950*/  SHFL.IDX PT, R2, R31, 0x3, 0x181f ;  /* 0x00781f001f027f89 */ /* 0x0008a200000e0000 */
[----:B------:R-:W-:Y:S01]  /*8960*/  CS2R R86, SRZ ;  /* 0x0000000000567805 */ /* 0x000fe2000001ff00 */
[----:B------:R-:W-:Y:S01]  /*8970*/  CS2R R82, SRZ ;  /* 0x0000000000527805 */ /* 0x000fe2000001ff00 */
[----:B------:R-:W-:Y:S01]  /*8980*/  CS2R R20, SRZ ;  /* 0x0000000000147805 */ /* 0x000fe2000001ff00 */
[----:B------:R2:W3:Y:S01]  /*8990*/  SHFL.IDX PT, R0, R32, 0x3, 0x181f ;  /* 0x00781f0020007f89 */ /* 0x0004e200000e0000 */
[----:B-1----:R-:W-:Y:S01]  /*89a0*/  PRMT R34, R6, 0x5410, R5 ;  /* 0x0000541006227816 */ /* 0x002fe20000000005 */
[----:B------:R-:W-:Y:S01]  /*89b0*/  IMAD.MOV.U32 R5, RZ, RZ, R65 ;  /* 0x000000ffff057224 */ /* 0x000fe200078e0041 */
[----:B------:R-:W-:-:S04]  /*89c0*/  MOV R6, R64 ;  /* 0x0000004000067202 */ /* 0x000fc80000000f00 */
[----:B----4-:R-:W-:Y:S02]  /*89d0*/  PRMT R31, R6, 0x5410, R5 ;  /* 0x00005410061f7816 */ /* 0x010fe40000000005 */
[----:B--2---:R-:W-:Y:S01]  /*89e0*/  PRMT R32, R8, 0x5410, R7 ;  /* 0x0000541008207816 */ /* 0x004fe20000000007 */
[----:B------:R-:W-:Y:S05]  /*89f0*/  @P0 BRA `(.L_x_635) ;  /* 0x000002e000000947 */ /* 0x000fea0003800000 */
[----:B---3--:R-:W-:Y:S01]  /*8a00*/  ISETP.GE.AND P3, PT, R159, c[0x0][0x27c], PT ;  /* 0x00009f009f007a0c */ /* 0x008fe20003f66270 */
[----:B------:R-:W-:Y:S01]  /*8a10*/  CS2R R80, SRZ ;  /* 0x0000000000507805 */ /* 0x000fe2000001ff00 */
[----:B------:R-:W-:Y:S01]  /*8a20*/  ISETP.GE.AND P1, PT, R42, c[0x0][0x27c], PT ;  /* 0x00009f002a007a0c */ /* 0x000fe20003f26270 */
[----:B------:R-:W-:Y:S01]  /*8a30*/  CS2R R82, SRZ ;  /* 0x0000000000527805 */ /* 0x000fe2000001ff00 */
[----:B------:R-:W-:Y:S02]  /*8a40*/  ISETP.GE.AND P2, PT, R156, c[0x0][0x27c], PT ;  /* 0x00009f009c007a0c */ /* 0x000fe40003f46270 */
[----:B------:R-:W-:-:S07]  /*8a50*/  P2R R21, PR, RZ, 0x10 ;  /* 0x00000010ff157803 */ /* 0x000fce0000000000 */
[C---:B------:R-:W-:Y:S01]  /*8a60*/  @!P3 IMAD.SHL.U32 R5, R159.reuse, 0x2, RZ ;  /* 0x000000029f05b824 */ /* 0x040fe200078e00ff */
[----:B------:R-:W-:-:S04]  /*8a70*/  @!P3 SHF.L.U64.HI R6, R159, 0x1, R30 ;  /* 0x000000019f06b819 */ /* 0x000fc8000001021e */
[----:B------:R-:W-:-:S05]  /*8a80*/  @!P3 IADD3 R18, P0, R3, R5, RZ ;  /* 0x000000050312b210 */ /* 0x000fca0007f1e0ff */
[--C-:B------:R-:W-:Y:S01]  /*8a90*/  @!P3 IMAD.X R19, R4, 0x1, R6.reuse, P0 ;  /* 0x000000010413b824 */ /* 0x100fe200000e0606 */
[----:B------:R-:W-:Y:S01]  /*8aa0*/  @!P3 IADD3 R16, P0, R0, R5, RZ ;  /* 0x000000050010b210 */ /* 0x000fe20007f1e0ff */
[----:B------:R-:W-:Y:S01]  /*8ab0*/  @!P1 IMAD.SHL.U32 R5, R42, 0x2, RZ ;  /* 0x000000022a059824 */ /* 0x000fe200078e00ff */
[----:B------:R-:W-:Y:S01]  /*8ac0*/  CS2R R84, SRZ ;  /* 0x0000000000547805 */ /* 0x000fe2000001ff00 */
[----:B------:R-:W-:Y:S01]  /*8ad0*/  CS2R R86, SRZ ;  /* 0x0000000000567805 */ /* 0x000fe2000001ff00 */
[----:B------:R1:W5:Y:S01]  /*8ae0*/  @!P3 LD.E.64 R80, [R18.64] ;  /* 0x000000061250b980 */ /* 0x000362000c101b00 */
[----:B------:R-:W-:Y:S01]  /*8af0*/  @!P3 IMAD.X R17, R2, 0x1, R6, P0 ;  /* 0x000000010211b824 */ /* 0x000fe200000e0606 */
[----:B------:R-:W-:Y:S02]  /*8b00*/  @!P1 SHF.L.U64.HI R6, R42, 0x1, R33 ;  /* 0x000000012a069819 */ /* 0x000fe40000010221 */
[-C--:B------:R-:W-:Y:S01]  /*8b10*/  @!P1 IADD3 R14, P0, R3, R5.reuse, RZ ;  /* 0x00000005030e9210 */ /* 0x080fe20007f1e0ff */
[----:B------:R-:W-:Y:S01]  /*8b20*/  CS2R R90, SRZ ;  /* 0x00000000005a7805 */ /* 0x000fe2000001ff00 */
[----:B------:R-:W-:Y:S01]  /*8b30*/  CS2R R88, SRZ ;  /* 0x0000000000587805 */ /* 0x000fe2000001ff00 */
        /* <DEDUP_REMOVED lines=10> */
[----:B------:R-:W-:-:S05]  /*8be0*/  @!P2 IADD3 R8, P0, R0, R5, RZ ;  /* 0x000000050008a210 */ /* 0x000fca0007f1e0ff */
[----:B------:R-:W-:Y:S01]  /*8bf0*/  @!P2 IMAD.X R9, R2, 0x1, R6, P0 ;  /* 0x000000010209a824 */ /* 0x000fe200000e0606 */
[----:B------:R-:W-:-:S13]  /*8c00*/  ISETP.GE.AND P0, PT, R158, c[0x0][0x27c], PT ;  /* 0x00009f009e007a0c */ /* 0x000fda0003f06270 */
[C---:B------:R-:W-:Y:S01]  /*8c10*/  @!P0 IMAD.SHL.U32 R5, R158.reuse, 0x2, RZ ;  /* 0x000000029e058824 */ /* 0x040fe200078e00ff */
[----:B------:R-:W-:-:S04]  /*8c20*/  @!P0 SHF.L.U64.HI R20, R158, 0x1, R37 ;  /* 0x000000019e148819 */ /* 0x000fc80000010225 */
[----:B------:R-:W-:-:S05]  /*8c30*/  @!P0 IADD3 R6, P4, R3, R5, RZ ;  /* 0x0000000503068210 */ /* 0x000fca0007f9e0ff */
[----:B------:R-:W-:Y:S01]  /*8c40*/  @!P0 IMAD.X R7, R4, 0x1, R20, P4 ;  /* 0x0000000104078824 */ /* 0x000fe200020e0614 */
[----:B------:R-:W-:Y:S01]  /*8c50*/  @!P0 IADD3 R4, P4, R0, R5, RZ ;  /* 0x0000000500048210 */ /* 0x000fe20007f9e0ff */
[----:B-1----:R-:W-:-:S03]  /*8c60*/  CS2R R18, SRZ ;  /* 0x0000000000127805 */ /* 0x002fc6000001ff00 */
[----:B------:R2:W5:Y:S01]  /*8c70*/  @!P0 LD.E.64 R90, [R6.64] ;  /* 0x00000006065a8980 */ /* 0x000562000c101b00 */
[----:B------:R-:W-:Y:S01]  /*8c80*/  @!P0 IMAD.X R5, R2, 0x1, R20, P4 ;  /* 0x0000000102058824 */ /* 0x000fe200020e0614 */
[----:B------:R-:W-:Y:S02]  /*8c90*/  ISETP.NE.AND P4, PT, R21, RZ, PT ;  /* 0x000000ff1500720c */ /* 0x000fe40003f85270 */
[----:B------:R-:W-:Y:S01]  /*8ca0*/  CS2R R20, SRZ ;  /* 0x0000000000147805 */ /* 0x000fe2000001ff00 */
[----:B------:R2:W5:Y:S04]  /*8cb0*/  @!P2 LD.E.64 R18, [R10.64] ;  /* 0x000000060a12a980 */ /* 0x000568000c101b00 */
[----:B------:R2:W5:Y:S04]  /*8cc0*/  @!P0 LD.E.64 R88, [R4.64] ;  /* 0x0000000604588980 */ /* 0x000568000c101b00 */
[----:B------:R2:W5:Y:S02]  /*8cd0*/  @!P2 LD.E.64 R20, [R8.64] ;  /* 0x000000060814a980 */ /* 0x000564000c101b00 */
.L_x_635:
[----:B---3--:R-:W-:Y:S05]  /*8ce0*/  BSYNC B0 ;  /* 0x0000000000007941 */ /* 0x008fea0003800000 */
.L_x_634:
[----:B-----5:R-:W-:Y:S01]  /*8cf0*/  IMAD.MOV.U32 R0, RZ, RZ, R90 ;  /* 0x000000ffff007224 */ /* 0x020fe200078e005a */
[----:B------:R-:W-:-:S04]  /*8d00*/  DEPBAR.LE SB0, 0x1 ;  /* 0x000080400000791a */ /* 0x000fc80000000000 */
[----:B--2---:R-:W-:Y:S01]  /*8d10*/  IMAD.MOV.U32 R4, RZ, RZ, R91 ;  /* 0x000000ffff047224 */ /* 0x004fe200078e005b */
[----:B------:R-:W-:Y:S01]  /*8d20*/  BSSY B1, `(.L_x_636) ;  /* 0x00000d4000017945 */ /* 0x000fe20003800000 */
[----:B------:R-:W-:Y:S02]  /*8d30*/  IMAD.MOV.U32 R3, RZ, RZ, R84 ;  /* 0x000000ffff037224 */ /* 0x000fe400078e0054 */
[----:B------:R-:W-:Y:S01]  /*8d40*/  IMAD.MOV.U32 R2, RZ, RZ, R85 ;  /* 0x000000ffff027224 */ /* 0x000fe200078e0055 */
[----:B------:R-:W-:Y:S01]  /*8d50*/  PRMT R116, R0, 0x5410, R4 ;  /* 0x0000541000747816 */ /* 0x000fe20000000004 */
[----:B------:R-:W-:Y:S01]  /*8d60*/  IMAD.MOV.U32 R4, RZ, RZ, R81 ;  /* 0x000000ffff047224 */ /* 0x000fe200078e0051 */
[----:B------:R-:W-:Y:S02]  /*8d70*/  MOV R0, R80 ;  /* 0x0000005000007202 */ /* 0x000fe40000000f00 */
[----:B------:R-:W-:Y:S01]  /*8d80*/  PRMT R114, R3, 0x5410, R2 ;  /* 0x0000541003727816 */ /* 0x000fe20000000002 */
[----:B------:R-:W-:Y:S01]  /*8d90*/  IMAD.MOV.U32 R3, RZ, RZ, R18 ;  /* 0x000000ffff037224 */ /* 0x000fe200078e0012 */
[----:B------:R-:W-:Y:S01]  /*8da0*/  PRMT R37, R0, 0x7610, R37 ;  /* 0x0000761000257816 */ /* 0x000fe20000000025 */
[----:B------:R-:W-:Y:S01]  /*8db0*/  IMAD.MOV.U32 R2, RZ, RZ, R19 ;  /* 0x000000ffff027224 */ /* 0x000fe200078e0013 */
[----:B------:R-:W-:-:S02]  /*8dc0*/  MOV R0, R88 ;  /* 0x0000005800007202 */ /* 0x000fc40000000f00 */
[----:B------:R-:W-:Y:S01]  /*8dd0*/  PRMT R37, R37, 0x5410, R4 ;  /* 0x0000541025257816 */ /* 0x000fe20000000004 */
[----:B------:R-:W-:Y:S01]  /*8de0*/  IMAD.IADD R4, R43, 0x1, -R225 ;  /* 0x000000012b047824 */ /* 0x000fe200078e0ae1 */
[----:B------:R-:W-:Y:S01]  /*8df0*/  PRMT R35, R3, 0x5410, R2 ;  /* 0x0000541003237816 */ /* 0x000fe20000000002 */
[----:B------:R-:W-:Y:S01]  /*8e00*/  IMAD.MOV.U32 R3, RZ, RZ, R89 ;  /* 0x000000ffff037224 */ /* 0x000fe200078e0059 */
[----:B------:R-:W-:Y:S01]  /*8e10*/  PRMT R115, R0, 0x7610, R115 ;  /* 0x0000761000737816 */ /* 0x000fe20000000073 */
[----:B------:R-:W-:Y:S01]  /*8e20*/  IMAD.MOV.U32 R2, RZ, RZ, R86 ;  /* 0x000000ffff027224 */ /* 0x000fe200078e0056 */
[----:B------:R-:W-:Y:S01]  /*8e30*/  IMNMX R30, R4, 0x80, PT ;  /* 0x00000080041e7817 */ /* 0x000fe20003800200 */
[----:B------:R-:W-:Y:S01]  /*8e40*/  IMAD.MOV.U32 R4, RZ, RZ, R82 ;  /* 0x000000ffff047224 */ /* 0x000fe200078e0052 */
[----:B------:R-:W-:Y:S01]  /*8e50*/  MOV R0, R87 ;  /* 0x0000005700007202 */ /* 0x000fe20000000f00 */
[----:B------:R-:W-:Y:S01]  /*8e60*/  BAR.SYNC.DEFER_BLOCKING 0x0 ;  /* 0x0000000000007b1d */ /* 0x000fe20000010000 */
[----:B------:R-:W-:-:S02]  /*8e70*/  ISETP.GE.AND P0, PT, R214, R30, PT ;  /* 0x0000001ed600720c */ /* 0x000fc40003f06270 */
[----:B------:R-:W-:Y:S01]  /*8e80*/  PRMT R115, R115, 0x5410, R3 ;  /* 0x0000541073737816 */ /* 0x000fe20000000003 */
[----:B------:R-:W-:Y:S01]  /*8e90*/  IMAD.MOV.U32 R3, RZ, RZ, R83 ;  /* 0x000000ffff037224 */ /* 0x000fe200078e0053 */
[----:B------:R-:W-:Y:S01]  /*8ea0*/  PRMT R43, R2, 0x5410, R0 ;  /* 0x00005410022b7816 */ /* 0x000fe20000000000 */
[----:B------:R-:W-:Y:S01]  /*8eb0*/  IMAD.MOV.U32 R0, RZ, RZ, R21 ;  /* 0x000000ffff007224 */ /* 0x000fe200078e0015 */
[----:B------:R-:W-:Y:S02]  /*8ec0*/  MOV R2, R20 ;  /* 0x0000001400027202 */ /* 0x000fe40000000f00 */
[----:B------:R-:W-:Y:S02]  /*8ed0*/  PRMT R36, R4, 0x5410, R3 ;  /* 0x0000541004247816 */ /* 0x000fe40000000003 */
[----:B------:R-:W-:-:S03]  /*8ee0*/  PRMT R33, R2, 0x5410, R0 ;  /* 0x0000541002217816 */ /* 0x000fc60000000000 */
[----:B------:R-:W-:Y:S05]  /*8ef0*/  @P0 BRA `(.L_x_637) ;  /* 0x00000b6000000947 */ /* 0x000fea0003800000 */
[----:B------:R-:W-:Y:S01]  /*8f00*/  ISETP.GE.AND P0, PT, R156, c[0x0][0x27c], PT ;  /* 0x00009f009c007a0c */ /* 0x000fe20003f06270 */
[----:B------:R-:W-:-:S12]  /*8f10*/  BSSY B0, `(.L_x_638) ;  /* 0x000002c000007945 */ /* 0x000fd80003800000 */
[----:B------:R-:W-:Y:S05]  /*8f20*/  @P0 BRA `(.L_x_639) ;  /* 0x000002a000000947 */ /* 0x000fea0003800000 */
[----:B------:R-:W1:Y:S01]  /*8f30*/  LDS.128 R4, [R196+0x10080] ;  /* 0x01008000c4047984 */ /* 0x000e620000000c00 */
[----:B------:R-:W-:Y:S02]  /*8f40*/  SHF.R.U32.HI R0, RZ, 0x10, R25 ;  /* 0x00000010ff007819 */ /* 0x000fe40000011619 */
[----:B------:R-:W-:Y:S02]  /*8f50*/  SHF.R.U32.HI R2, RZ, 0x10, R23 ;  /* 0x00000010ff027819 */ /* 0x000fe40000011617 */
[----:B------:R-:W-:Y:S01]  /*8f60*/  SHF.R.U64 R15, R24, 0x10, R25 ;  /* 0x00000010180f7819 */ /* 0x000fe20000001219 */
[----:B------:R-:W-:Y:S01]  /*8f70*/  HADD2.F32 R12, -RZ, R0.H0_H0 ;  /* 0x20000000ff0c7230 */ /* 0x000fe20000004100 */
[----:B------:R-:W-:Y:S01]  /*8f80*/  SHF.R.U64 R16, R22, 0x10, R23 ;  /* 0x0000001016107819 */ /* 0x000fe20000001217 */
[----:B------:R-:W-:Y:S02]  /*8f90*/  HADD2.F32 R0, -RZ, R92.H0_H0 ;  /* 0x2000005cff007230 */ /* 0x000fe40000004100 */
[----:B------:R-:W-:-:S02]  /*8fa0*/  HADD2.F32 R17, -RZ, R2.H0_H0 ;  /* 0x20000002ff117230 */ /* 0x000fc40000004100 */
[----:B------:R-:W-:Y:S02]  /*8fb0*/  HADD2.F32 R2, -RZ, R93.H0_H0 ;  /* 0x2000005dff027230 */ /* 0x000fe40000004100 */
[--C-:B-1----:R-:W-:Y:S02]  /*8fc0*/  HADD2.F32 R10, -RZ, R7.reuse.H0_H0 ;  /* 0x20000007ff0a7230 */ /* 0x102fe40000004100 */
[----:B------:R-:W-:Y:S02]  /*8fd0*/  HADD2.F32 R7, -RZ, R7.H1_H1 ;  /* 0x30000007ff077230 */ /* 0x000fe40000004100 */
[--C-:B------:R-:W-:Y:S02]  /*8fe0*/  HADD2.F32 R9, -RZ, R4.reuse.H0_H0 ;  /* 0x20000004ff097230 */ /* 0x100fe40000004100 */
[----:B------:R-:W-:Y:S02]  /*8ff0*/  HADD2.F32 R8, -RZ, R4.H1_H1 ;  /* 0x30000004ff087230 */ /* 0x000fe40000004100 */
[----:B------:R-:W-:-:S02]  /*9000*/  HADD2.F32 R4, -RZ, R5.H0_H0 ;  /* 0x20000005ff047230 */ /* 0x000fc40000004100 */
[----:B------:R-:W-:Y:S01]  /*9010*/  HADD2.F32 R3, -RZ, R5.H1_H1 ;  /* 0x30000005ff037230 */ /* 0x000fe20000004100 */
[----:B------:R-:W-:Y:S01]  /*9020*/  FMUL.FTZ R5, R7, R12 ;  /* 0x0000000c07057220 */ /* 0x000fe20000410000 */
[--C-:B------:R-:W-:Y:S01]  /*9030*/  HADD2.F32 R11, -RZ, R6.reuse.H0_H0 ;  /* 0x20000006ff0b7230 */ /* 0x100fe20000004100 */
[-C--:B------:R-:W-:Y:S01]  /*9040*/  FMUL.FTZ R13, R8, R0.reuse ;  /* 0x00000000080d7220 */ /* 0x080fe20000410000 */
[----:B------:R-:W-:Y:S01]  /*9050*/  HADD2.F32 R6, -RZ, R6.H1_H1 ;  /* 0x30000006ff067230 */ /* 0x000fe20000004100 */
[----:B------:R-:W-:Y:S02]  /*9060*/  FFMA.FTZ R14, R10, R17, -R5 ;  /* 0x000000110a0e7223 */ /* 0x000fe40000010805 */
[C---:B------:R-:W-:Y:S01]  /*9070*/  FMUL.FTZ R5, R9.reuse, R0 ;  /* 0x0000000009057220 */ /* 0x040fe20000410000 */
[----:B------:R-:W-:Y:S01]  /*9080*/  HADD2.F32 R0, -RZ, R92.H1_H1 ;  /* 0x3000005cff007230 */ /* 0x000fe20000004100 */
[-C--:B------:R-:W-:Y:S02]  /*9090*/  FFMA.FTZ R13, R9, R2.reuse, -R13 ;  /* 0x00000002090d7223 */ /* 0x080fe4000001080d */
[----:B------:R-:W-:Y:S01]  /*90a0*/  FFMA.FTZ R9, R8, R2, R5 ;  /* 0x0000000208097223 */ /* 0x000fe20000010005 */
[----:B------:R-:W-:Y:S01]  /*90b0*/  HADD2.F32 R8, -RZ, R15.H0_H0 ;  /* 0x2000000fff087230 */ /* 0x000fe20000004100 */
[----:B------:R-:W-:Y:S01]  /*90c0*/  FMUL.FTZ R12, R10, R12 ;  /* 0x0000000c0a0c7220 */ /* 0x000fe20000410000 */
[----:B------:R-:W-:Y:S01]  /*90d0*/  HADD2.F32 R2, -RZ, R93.H1_H1 ;  /* 0x3000005dff027230 */ /* 0x000fe20000004100 */
[----:B------:R-:W-:-:S02]  /*90e0*/  FMUL.FTZ R5, R6, R0 ;  /* 0x0000000006057220 */ /* 0x000fc40000410000 */
[----:B------:R-:W-:Y:S01]  /*90f0*/  FFMA.FTZ R10, R7, R17, R12 ;  /* 0x00000011070a7223 */ /* 0x000fe2000001000c */
[----:B------:R-:W-:Y:S01]  /*9100*/  HADD2.F32 R12, -RZ, R16.H0_H0 ;  /* 0x20000010ff0c7230 */ /* 0x000fe20000004100 */
[----:B------:R-:W-:Y:S02]  /*9110*/  FMUL.FTZ R0, R11, R0 ;  /* 0x000000000b007220 */ /* 0x000fe40000410000 */
[-C--:B------:R-:W-:Y:S02]  /*9120*/  FMUL.FTZ R7, R3, R8.reuse ;  /* 0x0000000803077220 */ /* 0x080fe40000410000 */
[----:B------:R-:W-:Y:S02]  /*9130*/  FMUL.FTZ R8, R4, R8 ;  /* 0x0000000804087220 */ /* 0x000fe40000410000 */
[-C--:B------:R-:W-:Y:S02]  /*9140*/  FFMA.FTZ R5, R11, R2.reuse, -R5 ;  /* 0x000000020b057223 */ /* 0x080fe40000010805 */
[----:B------:R-:W-:-:S02]  /*9150*/  FFMA.FTZ R2, R6, R2, R0 ;  /* 0x0000000206027223 */ /* 0x000fc40000010000 */
[----:B------:R-:W-:Y:S01]  /*9160*/  FFMA.FTZ R0, R4, R12, -R7 ;  /* 0x0000000c04007223 */ /* 0x000fe20000010807 */
[----:B------:R-:W-:Y:S01]  /*9170*/  F2FP.PACK_AB R7, R10, R14 ;  /* 0x0000000e0a07723e */ /* 0x000fe200000000ff */
[----:B------:R-:W-:Y:S01]  /*9180*/  FFMA.FTZ R3, R3, R12, R8 ;  /* 0x0000000c03037223 */ /* 0x000fe20000010008 */
[----:B------:R-:W-:Y:S02]  /*9190*/  F2FP.PACK_AB R6, R2, R5 ;  /* 0x000000050206723e */ /* 0x000fe400000000ff */
[----:B------:R-:W-:Y:S02]  /*91a0*/  F2FP.PACK_AB R4, R9, R13 ;  /* 0x0000000d0904723e */ /* 0x000fe400000000ff */
[----:B------:R-:W-:-:S05]  /*91b0*/  F2FP.PACK_AB R5, R3, R0 ;  /* 0x000000000305723e */ /* 0x000fca00000000ff */
[----:B------:R1:W-:Y:S02]  /*91c0*/  STS.128 [R196+0x10080], R4 ;  /* 0x01008004c4007388 */ /* 0x0003e40000000c00 */
.L_x_639:
[----:B------:R-:W-:Y:S05]  /*91d0*/  BSYNC B0 ;  /* 0x0000000000007941 */ /* 0x000fea0003800000 */
.L_x_638:
[----:B------:R-:W-:Y:S01]  /*91e0*/  ISETP.GE.AND P0, PT, R159, c[0x0][0x27c], PT ;  /* 0x00009f009f007a0c */ /* 0x000fe20003f06270 */
[----:B------:R-:W-:-:S12]  /*91f0*/  BSSY B0, `(.L_x_640) ;  /* 0x000002c000007945 */ /* 0x000fd80003800000 */
[----:B------:R-:W-:Y:S05]  /*9200*/  @P0 BRA `(.L_x_641) ;  /* 0x000002a000000947 */ /* 0x000fea0003800000 */
[----:B-1----:R-:W1:Y:S01]  /*9210*/  LDS.128 R4, [R196+0x14080] ;  /* 0x01408000c4047984 */ /* 0x002e620000000c00 */
        /* <DEDUP_REMOVED lines=8> */
[----:B------:R-:W-:Y:S02]  /*92a0*/  HADD2.F32 R15, -RZ, R15.H0_H0 ;  /* 0x2000000fff0f7230 */ /* 0x000fe40000004100 */
[--C-:B-1----:R-:W-:Y:S02]  /*92b0*/  HADD2.F32 R10, -RZ, R7.reuse.H0_H0 ;  /* 0x20000007ff0a7230 */ /* 0x102fe40000004100 */
[----:B------:R-:W-:Y:S02]  /*92c0*/  HADD2.F32 R7, -RZ, R7.H1_H1 ;  /* 0x30000007ff077230 */ /* 0x000fe40000004100 */
[--C-:B------:R-:W-:Y:S02]  /*92d0*/  HADD2.F32 R9, -RZ, R4.reuse.H0_H0 ;  /* 0x20000004ff097230 */ /* 0x100fe40000004100 */
[----:B------:R-:W-:-:S02]  /*92e0*/  HADD2.F32 R8, -RZ, R4.H1_H1 ;  /* 0x30000004ff087230 */ /* 0x000fc40000004100 */
[--C-:B------:R-:W-:Y:S02]  /*92f0*/  HADD2.F32 R4, -RZ, R5.reuse.H0_H0 ;  /* 0x20000005ff047230 */ /* 0x100fe40000004100 */
        /* <DEDUP_REMOVED lines=8> */
[----:B------:R-:W-:-:S02]  /*9380*/  FFMA.FTZ R13, R9, R2, -R13 ;  /* 0x00000002090d7223 */ /* 0x000fc4000001080d */
[----:B------:R-:W-:Y:S01]  /*9390*/  FFMA.FTZ R9, R8, R2, R5 ;  /* 0x0000000208097223 */ /* 0x000fe20000010005 */
[----:B------:R-:W-:Y:S01]  /*93a0*/  HADD2.F32 R8, -RZ, R14.H0_H0 ;  /* 0x2000000eff087230 */ /* 0x000fe20000004100 */
[----:B------:R-:W-:Y:S01]  /*93b0*/  FMUL.FTZ R12, R10, R12 ;  /* 0x0000000c0a0c7220 */ /* 0x000fe20000410000 */
[----:B------:R-:W-:Y:S01]  /*93c0*/  HADD2.F32 R2, -RZ, R95.H1_H1 ;  /* 0x3000005fff027230 */ /* 0x000fe20000004100 */
[-C--:B------:R-:W-:Y:S02]  /*93d0*/  FMUL.FTZ R5, R6, R0.reuse ;  /* 0x0000000006057220 */ /* 0x080fe40000410000 */
[----:B------:R-:W-:Y:S02]  /*93e0*/  FFMA.FTZ R10, R7, R17, R12 ;  /* 0x00000011070a7223 */ /* 0x000fe4000001000c */
[----:B------:R-:W-:Y:S02]  /*93f0*/  FMUL.FTZ R0, R11, R0 ;  /* 0x000000000b007220 */ /* 0x000fe40000410000 */
[----:B------:R-:W-:-:S02]  /*9400*/  FMUL.FTZ R7, R3, R8 ;  /* 0x0000000803077220 */ /* 0x000fc40000410000 */
[----:B------:R-:W-:Y:S02]  /*9410*/  FMUL.FTZ R8, R4, R8 ;  /* 0x0000000804087220 */ /* 0x000fe40000410000 */
[-C--:B------:R-:W-:Y:S02]  /*9420*/  FFMA.FTZ R5, R11, R2.reuse, -R5 ;  /* 0x000000020b057223 */ /* 0x080fe40000010805 */
[----:B------:R-:W-:Y:S02]  /*9430*/  FFMA.FTZ R2, R6, R2, R0 ;  /* 0x0000000206027223 */ /* 0x000fe40000010000 */
[-C--:B------:R-:W-:Y:S01]  /*9440*/  FFMA.FTZ R0, R4, R15.reuse, -R7 ;  /* 0x0000000f04007223 */ /* 0x080fe20000010807 */
[----:B------:R-:W-:Y:S01]  /*9450*/  F2FP.PACK_AB R7, R10, R16 ;  /* 0x000000100a07723e */ /* 0x000fe200000000ff */
[----:B------:R-:W-:Y:S01]  /*9460*/  FFMA.FTZ R3, R3, R15, R8 ;  /* 0x0000000f03037223 */ /* 0x000fe20000010008 */
[----:B------:R-:W-:Y:S02]  /*9470*/  F2FP.PACK_AB R6, R2, R5 ;  /* 0x000000050206723e */ /* 0x000fe400000000ff */
[----:B------:R-:W-:-:S02]  /*9480*/  F2FP.PACK_AB R4, R9, R13 ;  /* 0x0000000d0904723e */ /* 0x000fc400000000ff */
[----:B------:R-:W-:-:S05]  /*9490*/  F2FP.PACK_AB R5, R3, R0 ;  /* 0x000000000305723e */ /* 0x000fca00000000ff */
[----:B------:R1:W-:Y:S02]  /*94a0*/  STS.128 [R196+0x14080], R4 ;  /* 0x01408004c4007388 */ /* 0x0003e40000000c00 */
.L_x_641:
[----:B------:R-:W-:Y:S05]  /*94b0*/  BSYNC B0 ;  /* 0x0000000000007941 */ /* 0x000fea0003800000 */
.L_x_640:
        /* <DEDUP_REMOVED lines=45> */
.L_x_643:
[----:B------:R-:W-:Y:S05]  /*9790*/  BSYNC B0 ;  /* 0x0000000000007941 */ /* 0x000fea0003800000 */
.L_x_642:
[----:B------:R-:W-:-:S13]  /*97a0*/  ISETP.GE.AND P0, PT, R158, c[0x0][0x27c], PT ;  /* 0x00009f009e007a0c */ /* 0x000fda0003f06270 */
[----:B------:R-:W-:Y:S05]  /*97b0*/  @P0 BRA `(.L_x_637) ;  /* 0x000002a000000947 */ /* 0x000fea0003800000 */
[----:B-1----:R-:W1:Y:S01]  /*97c0*/  LDS.128 R4, [R196+0x1c080] ;  /* 0x01c08000c4047984 */ /* 0x002e620000000c00 */
[----:B------:R-:W-:Y:S02]  /*97d0*/  SHF.R.U32.HI R0, RZ, 0x10, R47 ;  /* 0x00000010ff007819 */ /* 0x000fe4000001162f */
[----:B------:R-:W-:Y:S02]  /*97e0*/  SHF.R.U32.HI R2, RZ, 0x10, R45 ;  /* 0x00000010ff027819 */ /* 0x000fe4000001162d */
[----:B------:R-:W-:Y:S01]  /*97f0*/  SHF.R.U64 R14, R46, 0x10, R47 ;  /* 0x000000102e0e7819 */ /* 0x000fe2000000122f */
[----:B------:R-:W-:Y:S01]  /*9800*/  HADD2.F32 R12, -RZ, R0.H0_H0 ;  /* 0x20000000ff0c7230 */ /* 0x000fe20000004100 */
[----:B------:R-:W-:Y:S01]  /*9810*/  SHF.R.U64 R15, R44, 0x10, R45 ;  /* 0x000000102c0f7819 */ /* 0x000fe2000000122d */
[----:B------:R-:W-:Y:S02]  /*9820*/  HADD2.F32 R0, -RZ, R98.H1_H1 ;  /* 0x30000062ff007230 */ /* 0x000fe40000004100 */
[----:B------:R-:W-:-:S02]  /*9830*/  HADD2.F32 R17, -RZ, R2.H0_H0 ;  /* 0x20000002ff117230 */ /* 0x000fc40000004100 */
[----:B------:R-:W-:Y:S02]  /*9840*/  HADD2.F32 R2, -RZ, R100.H1_H1 ;  /* 0x30000064ff027230 */ /* 0x000fe40000004100 */
        /* <DEDUP_REMOVED lines=13> */
[----:B------:R-:W-:Y:S01]  /*9920*/  HADD2.F32 R0, -RZ, R100.H0_H0 ;  /* 0x20000064ff007230 */ /* 0x000fe20000004100 */
        /* <DEDUP_REMOVED lines=19> */
.L_x_637:
[----:B------:R-:W-:Y:S05]  /*9a60*/  BSYNC B1 ;  /* 0x0000000000017941 */ /* 0x000fea0003800000 */
.L_x_636:
        /* <DEDUP_REMOVED lines=34> */
[----:B------:R-:W-:Y:S01]  /*9c90*/  HADD2.F32 R2, -RZ, R101.H0_H0 ;  /* 0x20000065ff027230 */ /* 0x000fe20000004100 */
        /* <DEDUP_REMOVED lines=14> */
.L_x_647:
[----:B------:R-:W-:Y:S05]  /*9d80*/  BSYNC B0 ;  /* 0x0000000000007941 */ /* 0x000fea0003800000 */
.L_x_646:
        /* <DEDUP_REMOVED lines=45> */
.L_x_649:
[----:B------:R-:W-:Y:S05]  /*a060*/  BSYNC B0 ;  /* 0x0000000000007941 */ /* 0x000fea0003800000 */
.L_x_648:
        /* <DEDUP_REMOVED lines=45> */
.L_x_651:
[----:B------:R-:W-:Y:S05]  /*a340*/  BSYNC B0 ;  /* 0x0000000000007941 */ /* 0x000fea0003800000 */
.L_x_650:
        /* <DEDUP_REMOVED lines=44> */
.L_x_645:
[----:B------:R-:W-:Y:S05]  /*a610*/  BSYNC B1 ;  /* 0x0000000000017941 */ /* 0x000fea0003800000 */
.L_x_644:
[----:B------:R-:W-:Y:S01]  /*a620*/  ISETP.GE.AND P0, PT, R134, R30, PT ;  /* 0x0000001e8600720c */ /* 0x000fe20003f06270 */
[----:B------:R-:W-:-:S12]  /*a630*/  BSSY B1, `(.L_x_652) ;  /* 0x00000b8000017945 */ /* 0x000fd80003800000 */
        /* <DEDUP_REMOVED lines=46> */
.L_x_655:
[----:B------:R-:W-:Y:S05]  /*a920*/  BSYNC B0 ;  /* 0x0000000000007941 */ /* 0x000fea0003800000 */
.L_x_654:
        /* <DEDUP_REMOVED lines=45> */
.L_x_657:
[----:B------:R-:W-:Y:S05]  /*ac00*/  BSYNC B0 ;  /* 0x0000000000007941 */ /* 0x000fea0003800000 */
.L_x_656:
        /* <DEDUP_REMOVED lines=45> */
.L_x_659:
[----:B------:R-:W-:Y:S05]  /*aee0*/  BSYNC B0 ;  /* 0x0000000000007941 */ /* 0x000fea0003800000 */
.L_x_658:
        /* <DEDUP_REMOVED lines=44> */
.L_x_653:
[----:B------:R-:W-:Y:S05]  /*b1b0*/  BSYNC B1 ;  /* 0x0000000000017941 */ /* 0x000fea0003800000 */
.L_x_652:
        /* <DEDUP_REMOVED lines=47> */
.L_x_662:
[----:B------:R-:W-:Y:S05]  /*b4b0*/  BSYNC B0 ;  /* 0x0000000000007941 */ /* 0x000fea0003800000 */
.L_x_661:
        /* <DEDUP_REMOVED lines=45> */
.L_x_664:
[----:B------:R-:W-:Y:S05]  /*b790*/  BSYNC B0 ;  /* 0x0000000000007941 */ /* 0x000fea0003800000 */
.L_x_663:
        /* <DEDUP_REMOVED lines=45> */
.L_x_666:
[----:B------:R-:W-:Y:S05]  /*ba70*/  BSYNC B0 ;  /* 0x0000000000007941 */ /* 0x000fea0003800000 */
.L_x_665:
        /* <DEDUP_REMOVED lines=43> */
[----:B------:R1:W-:Y:S01]  /*bd30*/  STS.128 [R196+0x1f080], R4 ;  /* 0x01f08004c4007388 */ /* 0x0003e20000000c00 */
[----:B------:R-:W-:Y:S05]  /*bd40*/  BRA `(.L_x_660) ;  /* 0x000048d000007947 */ /* 0x000fea0003800000 */
.L_x_627:
[----:B------:R-:W-:Y:S01]  /*bd50*/  ISETP.NE.AND P0, PT, R140, 0x1, PT ;  /* 0x000000018c00780c */ /* 0x000fe20003f05270 */
[----:B------:R-:W-:Y:S01]  /*bd60*/  IMAD.MOV.U32 R7, RZ, RZ, R3 ;  /* 0x000000ffff077224 */ /* 0x000fe200078e0003 */
[----:B------:R-:W-:Y:S01]  /*bd70*/  LOP3.LUT P1, RZ, R215, 0x8, RZ, 0xc0, !PT ;  /* 0x00000008d7ff7812 */ /* 0x000fe2000782c0ff */
        /* <DEDUP_REMOVED lines=9> */
[----:B----4-:R-:W-:Y:S01]  /*be10*/  CS2R R16, SRZ ;  /* 0x0000000000107805 */ /* 0x010fe2000001ff00 */
[----:B------:R-:W-:-:S05]  /*be20*/  @P0 IMAD.HI.U32 R5, R2, c[0x0][0x2c8], RZ ;  /* 0x0000b20002050a27 */ /* 0x000fca00078e00ff */
[----:B------:R-:W-:-:S04]  /*be30*/  @P0 SHF.R.U32.HI R2, RZ, c[0x0][0x2cc], R5 ;  /* 0x0000b300ff020a19 */ /* 0x000fc80000011605 */
[----:B------:R-:W-:Y:S01]  /*be40*/  SHF.R.S32.HI R5, RZ, 0x1f, R2 ;  /* 0x0000001fff057819 */ /* 0x000fe20000011402 */
[----:B------:R-:W-:-:S04]  /*be50*/  IMAD.WIDE.U32 R6, R2, c[0x0][0x280], R6 ;  /* 0x0000a00002067a25 */ /* 0x000fc800078e0006 */
[----:B------:R-:W-:Y:S01]  /*be60*/  IMAD R9, R5, c[0x0][0x280], RZ ;  /* 0x0000a00005097a24 */ /* 0x000fe200078e02ff */
[----:B------:R-:W-:-:S03]  /*be70*/  LEA R27, P0, R6, c[0x0][0x270], 0x1 ;  /* 0x00009c00061b7a11 */ /* 0x000fc600078008ff */
[----:B------:R-:W-:-:S04]  /*be80*/  IMAD R3, R2, c[0x0][0x284], R9 ;  /* 0x0000a10002037a24 */ /* 0x000fc800078e0209 */
[----:B------:R-:W-:-:S05]  /*be90*/  IMAD.IADD R3, R7, 0x1, R3 ;  /* 0x0000000107037824 */ /* 0x000fca00078e0203 */
[----:B------:R-:W-:Y:S01]  /*bea0*/  LEA.HI.X R26, R6, c[0x0][0x274], R3, 0x1, P0 ;  /* 0x00009d00061a7a11 */ /* 0x000fe200000f0c03 */
[----:B------:R-:W-:Y:S01]  /*beb0*/  IMAD R3, R5, c[0x0][0x290], RZ ;  /* 0x0000a40005037a24 */ /* 0x000fe200078e02ff */
[----:B------:R-:W-:-:S05]  /*bec0*/  MOV R5, R8 ;  /* 0x0000000800057202 */ /* 0x000fca0000000f00 */
[----:B------:R-:W-:-:S04]  /*bed0*/  IMAD.WIDE.U32 R4, R2, c[0x0][0x290], R4 ;  /* 0x0000a40002047a25 */ /* 0x000fc800078e0004 */
[----:B------:R-:W-:Y:S01]  /*bee0*/  IMAD R2, R2, c[0x0][0x294], R3 ;  /* 0x0000a50002027a24 */ /* 0x000fe200078e0203 */
[C---:B------:R-:W-:Y:S01]  /*bef0*/  LEA R25, P0, R4.reuse, c[0x0][0x288], 0x1 ;  /* 0x0000a20004197a11 */ /* 0x040fe200078008ff */
[----:B------:R1:W2:Y:S03]  /*bf00*/  SHFL.IDX PT, R3, R27, RZ, 0x181f ;  /* 0x00181fff1b037589 */ /* 0x0002a600000e0000 */
[----:B------:R-:W-:Y:S01]  /*bf10*/  IADD3 R2, R5, R2, RZ ;  /* 0x0000000205027210 */ /* 0x000fe20007ffe0ff */
[----:B------:R1:W3:Y:S03]  /*bf20*/  SHFL.IDX PT, R10, R25, RZ, 0x181f ;  /* 0x00181fff190a7589 */ /* 0x0002e600000e0000 */
[----:B------:R-:W-:Y:S01]  /*bf30*/  LEA.HI.X R13, R4, c[0x0][0x28c], R2, 0x1, P0 ;  /* 0x0000a300040d7a11 */ /* 0x000fe200000f0c02 */
[----:B------:R1:W4:Y:S04]  /*bf40*/  SHFL.IDX PT, R5, R26, RZ, 0x181f ;  /* 0x00181fff1a057589 */ /* 0x00032800000e0000 */
[----:B------:R1:W1:Y:S01]  /*bf50*/  SHFL.IDX PT, R12, R13, RZ, 0x181f ;  /* 0x00181fff0d0c7589 */ /* 0x00026200000e0000 */
[----:B------:R-:W-:Y:S05]  /*bf60*/  @P1 BRA `(.L_x_668) ;  /* 0x000001a000001947 */ /* 0x000fea0003800000 */
[----:B------:R-:W-:Y:S01]  /*bf70*/  ISETP.GE.AND P1, PT, R136, c[0x0][0x27c], PT ;  /* 0x00009f0088007a0c */ /* 0x000fe20003f26270 */
[----:B------:R-:W-:Y:S01]  /*bf80*/  CS2R R22, SRZ ;  /* 0x0000000000167805 */ /* 0x000fe2000001ff00 */
[----:B------:R-:W-:Y:S01]  /*bf90*/  CS2R R20, SRZ ;  /* 0x0000000000147805 */ /* 0x000fe2000001ff00 */
[----:B------:R-:W-:Y:S01]  /*bfa0*/  CS2R R18, SRZ ;  /* 0x0000000000127805 */ /* 0x000fe2000001ff00 */
[----:B------:R-:W-:-:S09]  /*bfb0*/  CS2R R16, SRZ ;  /* 0x0000000000107805 */ /* 0x000fd2000001ff00 */
[C---:B------:R-:W-:Y:S01]  /*bfc0*/  @!P1 IMAD.SHL.U32 R2, R136.reuse, 0x2, RZ ;  /* 0x0000000288029824 */ /* 0x040fe200078e00ff */
[----:B------:R-:W-:-:S04]  /*bfd0*/  @!P1 SHF.L.U64.HI R4, R136, 0x1, R15 ;  /* 0x0000000188049819 */ /* 0x000fc8000001020f */
[----:B--2---:R-:W-:-:S05]  /*bfe0*/  @!P1 IADD3 R8, P0, R3, R2, RZ ;  /* 0x0000000203089210 */ /* 0x004fca0007f1e0ff */
[--C-:B----4-:R-:W-:Y:S01]  /*bff0*/  @!P1 IMAD.X R9, R5, 0x1, R4.reuse, P0 ;  /* 0x0000000105099824 */ /* 0x110fe200000e0604 */
[----:B---3--:R-:W-:Y:S01]  /*c000*/  @!P1 IADD3 R6, P0, R10, R2, RZ ;  /* 0x000000020a069210 */ /* 0x008fe20007f1e0ff */
[----:B------:R-:W-:Y:S01]  /*c010*/  CS2R R34, SRZ ;  /* 0x0000000000227805 */ /* 0x000fe2000001ff00 */
[----:B------:R-:W-:Y:S01]  /*c020*/  CS2R R32, SRZ ;  /* 0x0000000000207805 */ /* 0x000fe2000001ff00 */
[----:B------:R-:W-:Y:S01]  /*c030*/  CS2R R38, SRZ ;  /* 0x0000000000267805 */ /* 0x000fe2000001ff00 */
[----:B------:R-:W-:Y:S01]  /*c040*/  CS2R R36, SRZ ;  /* 0x0000000000247805 */ /* 0x000fe2000001ff00 */
[----:B-1----:R-:W-:Y:S01]  /*c050*/  @!P1 IMAD.X R7, R12, 0x1, R4, P0 ;  /* 0x000000010c079824 */ /* 0x002fe200000e0604 */
[----:B------:R-:W-:Y:S01]  /*c060*/  ISETP.GE.AND P0, PT, R138, c[0x0][0x27c], PT ;  /* 0x00009f008a007a0c */ /* 0x000fe20003f06270 */
[----:B------:R1:W5:Y:S04]  /*c070*/  @!P1 LD.E.128 R20, [R8.64] ;  /* 0x0000000608149980 */ /* 0x000368000c101d00 */
[----:B------:R1:W5:Y:S08]  /*c080*/  @!P1 LD.E.128 R16, [R6.64] ;  /* 0x0000000606109980 */ /* 0x000370000c101d00 */
[C---:B------:R-:W-:Y:S01]  /*c090*/  @!P0 IMAD.SHL.U32 R2, R0.reuse, 0x2, RZ ;  /* 0x0000000200028824 */ /* 0x040fe200078e00ff */
[----:B------:R-:W-:-:S04]  /*c0a0*/  @!P0 SHF.L.U64.HI R11, R0, 0x1, R24 ;  /* 0x00000001000b8819 */ /* 0x000fc80000010218 */
[----:B------:R-:W-:-:S05]  /*c0b0*/  @!P0 IADD3 R4, P2, R3, R2, RZ ;  /* 0x0000000203048210 */ /* 0x000fca0007f5e0ff */
[----:B------:R-:W-:Y:S01]  /*c0c0*/  @!P0 IMAD.X R5, R5, 0x1, R11, P2 ;  /* 0x0000000105058824 */ /* 0x000fe200010e060b */
[----:B------:R-:W-:-:S04]  /*c0d0*/  @!P0 IADD3 R2, P2, R10, R2, RZ ;  /* 0x000000020a028210 */ /* 0x000fc80007f5e0ff */
[----:B------:R1:W5:Y:S01]  /*c0e0*/  @!P0 LD.E.128 R32, [R4.64] ;  /* 0x0000000604208980 */ /* 0x000362000c101d00 */
[----:B------:R-:W-:-:S05]  /*c0f0*/  @!P0 IMAD.X R3, R12, 0x1, R11, P2 ;  /* 0x000000010c038824 */ /* 0x000fca00010e060b */
[----:B------:R1:W5:Y:S03]  /*c100*/  @!P0 LD.E.128 R36, [R2.64] ;  /* 0x0000000602248980 */ /* 0x000366000c101d00 */
.L_x_668:
[----:B------:R-:W-:Y:S05]  /*c110*/  BSYNC B0 ;  /* 0x0000000000007941 */ /* 0x000fea0003800000 */
.L_x_667:
[----:B-1---5:R-:W-:Y:S01]  /*c120*/  IMAD.MOV.U32 R2, RZ, RZ, R35 ;  /* 0x000000ffff027224 */ /* 0x022fe200078e0023 */
[----:B------:R-:W-:Y:S01]  /*c130*/  LOP3.LUT P0, RZ, R215, 0x10, RZ, 0xc0, !PT ;  /* 0x00000010d7ff7812 */ /* 0x000fe2000780c0ff */
[----:B--2---:R-:W-:Y:S01]  /*c140*/  IMAD.MOV.U32 R3, RZ, RZ, R34 ;  /* 0x000000ffff037224 */ /* 0x004fe200078e0022 */
[----:B------:R1:W2:Y:S01]  /*c150*/  SHFL.IDX PT, R11, R26, 0x1, 0x181f ;  /* 0x00381f001a0b7f89 */ /* 0x0002a200000e0000 */
[----:B----4-:R-:W-:Y:S01]  /*c160*/  IMAD.MOV.U32 R5, RZ, RZ, R32 ;  /* 0x000000ffff057224 */ /* 0x010fe200078e0020 */
[----:B------:R-:W-:Y:S01]  /*c170*/  PRMT R102, R2, 0x7610, R102 ;  /* 0x0000761002667816 */ /* 0x000fe20000000066 */
[----:B------:R-:W-:Y:S01]  /*c180*/  IMAD.MOV.U32 R2, RZ, RZ, R23 ;  /* 0x000000ffff027224 */ /* 0x000fe200078e0017 */
[----:B------:R1:W4:Y:S01]  /*c190*/  SHFL.IDX PT, R12, R13, 0x1, 0x181f ;  /* 0x00381f000d0c7f89 */ /* 0x00032200000e0000 */
        /* <DEDUP_REMOVED lines=16> */
[----:B---3--:R1:W3:Y:S01]  /*c2a0*/  SHFL.IDX PT, R10, R25, 0x1, 0x181f ;  /* 0x00381f00190a7f89 */ /* 0x0082e200000e0000 */
[----:B------:R-:W-:Y:S01]  /*c2b0*/  PRMT R100, R2, 0x7610, R100 ;  /* 0x0000761002647816 */ /* 0x000fe20000000064 */
[----:B------:R-:W-:Y:S01]  /*c2c0*/  IMAD.MOV.U32 R2, RZ, RZ, R17 ;  /* 0x000000ffff027224 */ /* 0x000fe200078e0011 */
[----:B------:R-:W-:Y:S01]  /*c2d0*/  PRMT R101, R101, 0x5410, R3 ;  /* 0x0000541065657816 */ /* 0x000fe20000000003 */
[----:B------:R-:W-:Y:S01]  /*c2e0*/  IMAD.MOV.U32 R3, RZ, RZ, R16 ;  /* 0x000000ffff037224 */ /* 0x000fe200078e0010 */
[----:B------:R-:W-:Y:S01]  /*c2f0*/  PRMT R30, R4, 0x7610, R30 ;  /* 0x00007610041e7816 */ /* 0x000fe2000000001e */
[----:B------:R-:W-:Y:S01]  /*c300*/  BSSY B0, `(.L_x_669) ;  /* 0x0000028000007945 */ /* 0x000fe20003800000 */
[----:B------:R-:W-:Y:S01]  /*c310*/  MOV R5, R19 ;  /* 0x0000001300057202 */ /* 0x000fe20000000f00 */
[----:B------:R1:W1:Y:S01]  /*c320*/  SHFL.IDX PT, R4, R27, 0x1, 0x181f ;  /* 0x00381f001b047f89 */ /* 0x00026200000e0000 */
[----:B------:R-:W-:Y:S01]  /*c330*/  PRMT R31, R6, 0x7610, R31 ;  /* 0x00007610061f7816 */ /* 0x000fe2000000001f */
[----:B------:R-:W-:Y:S01]  /*c340*/  CS2R R60, SRZ ;  /* 0x00000000003c7805 */ /* 0x000fe2000001ff00 */
[----:B------:R-:W-:Y:S01]  /*c350*/  PRMT R40, R5, 0x7610, R40 ;  /* 0x0000761005287816 */ /* 0x000fe20000000028 */
[----:B------:R-:W-:Y:S01]  /*c360*/  CS2R R46, SRZ ;  /* 0x00000000002e7805 */ /* 0x000fe2000001ff00 */
[----:B------:R-:W-:Y:S01]  /*c370*/  PRMT R28, R2, 0x5410, R3 ;  /* 0x00005410021c7816 */ /* 0x000fe20000000003 */
[----:B------:R-:W-:Y:S01]  /*c380*/  CS2R R44, SRZ ;  /* 0x00000000002c7805 */ /* 0x000fe2000001ff00 */
[----:B------:R-:W-:Y:S01]  /*c390*/  CS2R R58, SRZ ;  /* 0x00000000003a7805 */ /* 0x000fe2000001ff00 */
[----:B------:R-:W-:Y:S01]  /*c3a0*/  CS2R R56, SRZ ;  /* 0x0000000000387805 */ /* 0x000fe2000001ff00 */
[----:B------:R-:W-:Y:S01]  /*c3b0*/  CS2R R50, SRZ ;  /* 0x0000000000327805 */ /* 0x000fe2000001ff00 */
[----:B------:R-:W-:Y:S01]  /*c3c0*/  CS2R R48, SRZ ;  /* 0x0000000000307805 */ /* 0x000fe2000001ff00 */
[----:B------:R-:W-:Y:S05]  /*c3d0*/  @P0 BRA `(.L_x_670) ;  /* 0x000001a000000947 */ /* 0x000fea0003800000 */
[----:B--2-4-:R-:W-:Y:S01]  /*c3e0*/  ISETP.GE.AND P1, PT, R136, c[0x0][0x27c], PT ;  /* 0x00009f0088007a0c */ /* 0x014fe20003f26270 */
[----:B------:R-:W-:Y:S01]  /*c3f0*/  CS2R R46, SRZ ;  /* 0x00000000002e7805 */ /* 0x000fe2000001ff00 */
[----:B------:R-:W-:Y:S01]  /*c400*/  CS2R R44, SRZ ;  /* 0x00000000002c7805 */ /* 0x000fe2000001ff00 */
[----:B------:R-:W-:Y:S01]  /*c410*/  CS2R R50, SRZ ;  /* 0x0000000000327805 */ /* 0x000fe2000001ff00 */
[----:B------:R-:W-:-:S09]  /*c420*/  CS2R R48, SRZ ;  /* 0x0000000000307805 */ /* 0x000fd2000001ff00 */
[C---:B------:R-:W-:Y:S01]  /*c430*/  @!P1 IMAD.SHL.U32 R2, R136.reuse, 0x2, RZ ;  /* 0x0000000288029824 */ /* 0x040fe200078e00ff */
[----:B------:R-:W-:-:S04]  /*c440*/  @!P1 SHF.L.U64.HI R3, R136, 0x1, R15 ;  /* 0x0000000188039819 */ /* 0x000fc8000001020f */
[----:B-1----:R-:W-:-:S05]  /*c450*/  @!P1 IADD3 R8, P0, R4, R2, RZ ;  /* 0x0000000204089210 */ /* 0x002fca0007f1e0ff */
[--C-:B------:R-:W-:Y:S01]  /*c460*/  @!P1 IMAD.X R9, R11, 0x1, R3.reuse, P0 ;  /* 0x000000010b099824 */ /* 0x100fe200000e0603 */
[----:B---3--:R-:W-:Y:S01]  /*c470*/  @!P1 IADD3 R6, P0, R10, R2, RZ ;  /* 0x000000020a069210 */ /* 0x008fe20007f1e0ff */
[----:B------:R-:W-:Y:S01]  /*c480*/  CS2R R62, SRZ ;  /* 0x00000000003e7805 */ /* 0x000fe2000001ff00 */
[----:B------:R-:W-:Y:S01]  /*c490*/  CS2R R60, SRZ ;  /* 0x00000000003c7805 */ /* 0x000fe2000001ff00 */
[----:B------:R-:W-:Y:S01]  /*c4a0*/  CS2R R58, SRZ ;  /* 0x00000000003a7805 */ /* 0x000fe2000001ff00 */
[----:B------:R-:W-:Y:S01]  /*c4b0*/  CS2R R56, SRZ ;  /* 0x0000000000387805 */ /* 0x000fe2000001ff00 */
[----:B------:R-:W-:Y:S01]  /*c4c0*/  @!P1 IMAD.X R7, R12, 0x1, R3, P0 ;  /* 0x000000010c079824 */ /* 0x000fe200000e0603 */
        /* <DEDUP_REMOVED lines=11> */
.L_x_670:
[----:B--2-4-:R-:W-:Y:S05]  /*c580*/  BSYNC B0 ;  /* 0x0000000000007941 */ /* 0x014fea0003800000 */
.L_x_669:
[----:B-1---5:R-:W-:Y:S01]  /*c590*/  IMAD.MOV.U32 R5, RZ, RZ, R62 ;  /* 0x000000ffff057224 */ /* 0x022fe200078e003e */
[----:B------:R-:W-:Y:S01]  /*c5a0*/  LOP3.LUT P0, RZ, R215, 0x80, RZ, 0xc0, !PT ;  /* 0x00000080d7ff7812 */ /* 0x000fe2000780c0ff */
[----:B------:R-:W-:Y:S01]  /*c5b0*/  IMAD.MOV.U32 R3, RZ, RZ, R60 ;  /* 0x000000ffff037224 */ /* 0x000fe200078e003c */
[----:B------:R-:W-:Y:S01]  /*c5c0*/  MOV R6, R51 ;  /* 0x0000003300067202 */ /* 0x000fe20000000f00 */
[----:B------:R-:W-:Y:S01]  /*c5d0*/  IMAD.MOV.U32 R2, RZ, RZ, R61 ;  /* 0x000000ffff027224 */ /* 0x000fe200078e003d */
[----:B------:R1:W2:Y:S01]  /*c5e0*/  SHFL.IDX PT, R11, R13, 0x2, 0x181f ;  /* 0x00581f000d0b7f89 */ /* 0x0002a200000e0000 */
        /* <DEDUP_REMOVED lines=16> */
[----:B---3--:R1:W3:Y:S01]  /*c6f0*/  SHFL.IDX PT, R10, R25, 0x2, 0x181f ;  /* 0x00581f00190a7f89 */ /* 0x0082e200000e0000 */
[----:B------:R-:W-:Y:S01]  /*c700*/  PRMT R110, R110, 0x5410, R3 ;  /* 0x000054106e6e7816 */ /* 0x000fe20000000003 */
[----:B------:R-:W-:Y:S01]  /*c710*/  IMAD.MOV.U32 R3, RZ, RZ, R48 ;  /* 0x000000ffff037224 */ /* 0x000fe200078e0030 */
[----:B------:R-:W-:Y:S01]  /*c720*/  PRMT R109, R2, 0x5410, R4 ;  /* 0x00005410026d7816 */ /* 0x000fe20000000004 */
[----:B------:R-:W-:Y:S01]  /*c730*/  IMAD.MOV.U32 R2, RZ, RZ, R49 ;  /* 0x000000ffff027224 */ /* 0x000fe200078e0031 */
[----:B------:R-:W-:Y:S01]  /*c740*/  PRMT R111, R111, 0x5410, R5 ;  /* 0x000054106f6f7816 */ /* 0x000fe20000000005 */
[----:B------:R1:W4:Y:S01]  /*c750*/  SHFL.IDX PT, R4, R27, 0x2, 0x181f ;  /* 0x00581f001b047f89 */ /* 0x00032200000e0000 */
[----:B------:R-:W-:Y:S01]  /*c760*/  BSSY B0, `(.L_x_671) ;  /* 0x0000029000007945 */ /* 0x000fe20003800000 */
[----:B------:R-:W-:Y:S01]  /*c770*/  PRMT R105, R105, 0x5410, R7 ;  /* 0x0000541069697816 */ /* 0x000fe20000000007 */
[----:B------:R-:W-:Y:S01]  /*c780*/  CS2R R98, SRZ ;  /* 0x0000000000627805 */ /* 0x000fe2000001ff00 */
[----:B------:R1:W1:Y:S01]  /*c790*/  SHFL.IDX PT, R5, R26, 0x2, 0x181f ;  /* 0x00581f001a057f89 */ /* 0x00026200000e0000 */
        /* <DEDUP_REMOVED lines=8> */
[----:B------:R-:W-:Y:S01]  /*c820*/  CS2R R70, SRZ ;  /* 0x0000000000467805 */ /* 0x000fe2000001ff00 */
[----:B------:R-:W-:Y:S01]  /*c830*/  CS2R R68, SRZ ;  /* 0x0000000000447805 */ /* 0x000fe2000001ff00 */
[----:B------:R-:W-:Y:S05]  /*c840*/  @P0 BRA `(.L_x_672) ;  /* 0x000001a000000947 */ /* 0x000fea0003800000 */
[----:B--2---:R-:W-:Y:S01]  /*c850*/  ISETP.GE.AND P1, PT, R136, c[0x0][0x27c], PT ;  /* 0x00009f0088007a0c */ /* 0x004fe20003f26270 */
[----:B------:R-:W-:Y:S01]  /*c860*/  CS2R R66, SRZ ;  /* 0x0000000000427805 */ /* 0x000fe2000001ff00 */
[----:B------:R-:W-:Y:S01]  /*c870*/  CS2R R64, SRZ ;  /* 0x0000000000407805 */ /* 0x000fe2000001ff00 */
[----:B------:R-:W-:Y:S01]  /*c880*/  CS2R R70, SRZ ;  /* 0x0000000000467805 */ /* 0x000fe2000001ff00 */
[----:B------:R-:W-:-:S09]  /*c890*/  CS2R R68, SRZ ;  /* 0x0000000000447805 */ /* 0x000fd2000001ff00 */
[C---:B------:R-:W-:Y:S01]  /*c8a0*/  @!P1 IMAD.SHL.U32 R2, R136.reuse, 0x2, RZ ;  /* 0x0000000288029824 */ /* 0x040fe200078e00ff */
[----:B------:R-:W-:-:S04]  /*c8b0*/  @!P1 SHF.L.U64.HI R3, R136, 0x1, R15 ;  /* 0x0000000188039819 */ /* 0x000fc8000001020f */
[----:B----4-:R-:W-:-:S05]  /*c8c0*/  @!P1 IADD3 R8, P0, R4, R2, RZ ;  /* 0x0000000204089210 */ /* 0x010fca0007f1e0ff */
[--C-:B-1----:R-:W-:Y:S01]  /*c8d0*/  @!P1 IMAD.X R9, R5, 0x1, R3.reuse, P0 ;  /* 0x0000000105099824 */ /* 0x102fe200000e0603 */
        /* <DEDUP_REMOVED lines=17> */
.L_x_672:
[----:B--2---:R-:W-:Y:S05]  /*c9f0*/  BSYNC B0 ;  /* 0x0000000000007941 */ /* 0x004fea0003800000 */
.L_x_671:
[----:B-1---5:R-:W-:Y:S01]  /*ca00*/  IMAD.MOV.U32 R3, RZ, RZ, R74 ;  /* 0x000000ffff037224 */ /* 0x022fe200078e004a */
[----:B------:R-:W-:Y:S01]  /*ca10*/  ISETP.NE.AND P0, PT, R80, RZ, PT ;  /* 0x000000ff5000720c */ /* 0x000fe20003f05270 */
[----:B------:R-:W-:Y:S01]  /*ca20*/  IMAD.MOV.U32 R2, RZ, RZ, R75 ;  /* 0x000000ffff027224 */ /* 0x000fe200078e004b */
[----:B------:R1:W2:Y:S01]  /*ca30*/  SHFL.IDX PT, R11, R26, 0x3, 0x181f ;  /* 0x00781f001a0b7f89 */ /* 0x0002a200000e0000 */
[----:B------:R-:W-:Y:S01]  /*ca40*/  IMAD.MOV.U32 R5, RZ, RZ, R72 ;  /* 0x000000ffff057224 */ /* 0x000fe200078e0048 */
[----:B------:R-:W-:Y:S01]  /*ca50*/  BSSY B0, `(.L_x_673) ;  /* 0x0000040000007945 */ /* 0x000fe20003800000 */
[----:B----4-:R-:W-:Y:S01]  /*ca60*/  IMAD.MOV.U32 R4, RZ, RZ, R73 ;  /* 0x000000ffff047224 */ /* 0x010fe200078e0049 */
[----:B------:R-:W-:Y:S01]  /*ca70*/  PRMT R121, R2, 0x7610, R121 ;  /* 0x0000761002797816 */ /* 0x000fe20000000079 */
[----:B------:R-:W-:Y:S01]  /*ca80*/  IMAD.MOV.U32 R2, RZ, RZ, R67 ;  /* 0x000000ffff027224 */ /* 0x000fe200078e0043 */
[----:B------:R-:W-:Y:S01]  /*ca90*/  PRMT R122, R5, 0x5410, R3 ;  /* 0x00005410057a7816 */ /* 0x000fe20000000003 */
[----:B------:R-:W-:Y:S01]  /*caa0*/  IMAD.MOV.U32 R3, RZ, RZ, R66 ;  /* 0x000000ffff037224 */ /* 0x000fe200078e0042 */
[----:B------:R-:W-:Y:S01]  /*cab0*/  PRMT R120, R4, 0x7610, R120 ;  /* 0x0000761004787816 */ /* 0x000fe20000000078 */
[----:B------:R-:W-:Y:S01]  /*cac0*/  IMAD.MOV.U32 R5, RZ, RZ, R64 ;  /* 0x000000ffff057224 */ /* 0x000fe200078e0040 */
[----:B------:R1:W4:Y:S01]  /*cad0*/  SHFL.IDX PT, R12, R13, 0x3, 0x181f ;  /* 0x00781f000d0c7f89 */ /* 0x00032200000e0000 */
[----:B------:R-:W-:Y:S01]  /*cae0*/  IMAD.MOV.U32 R4, RZ, RZ, R65 ;  /* 0x000000ffff047224 */ /* 0x000fe200078e0041 */
[----:B------:R-:W-:Y:S01]  /*caf0*/  PRMT R118, R2, 0x5410, R3 ;  /* 0x0000541002767816 */ /* 0x000fe20000000003 */
[----:B------:R-:W-:Y:S01]  /*cb00*/  IMAD.MOV.U32 R2, RZ, RZ, R79 ;  /* 0x000000ffff027224 */ /* 0x000fe200078e004f */
[----:B------:R-:W-:Y:S01]  /*cb10*/  MOV R3, R78 ;  /* 0x0000004e00037202 */ /* 0x000fe20000000f00 */
        /* <DEDUP_REMOVED lines=8> */
[----:B------:R-:W-:Y:S01]  /*cba0*/  CS2R R96, SRZ ;  /* 0x0000000000607805 */ /* 0x000fe2000001ff00 */
[----:B------:R-:W-:Y:S01]  /*cbb0*/  PRMT R120, R120, 0x5410, R3 ;  /* 0x0000541078787816 */ /* 0x000fe20000000003 */
[----:B------:R-:W-:Y:S01]  /*cbc0*/  IMAD.MOV.U32 R3, RZ, RZ, R68 ;  /* 0x000000ffff037224 */ /* 0x000fe200078e0044 */
[----:B------:R-:W-:Y:S01]  /*cbd0*/  PRMT R119, R2, 0x7610, R119 ;  /* 0x0000761002777816 */ /* 0x000fe20000000077 */
[----:B------:R-:W-:Y:S01]  /*cbe0*/  IMAD.MOV.U32 R2, RZ, RZ, R69 ;  /* 0x000000ffff027224 */ /* 0x000fe200078e0045 */
        /* <DEDUP_REMOVED lines=38> */
.L_x_674:
[----:B--2-4-:R-:W-:Y:S05]  /*ce50*/  BSYNC B0 ;  /* 0x0000000000007941 */ /* 0x014fea0003800000 */
.L_x_673:
[----:B-----5:R-:W-:Y:S01]  /*ce60*/  IMAD.MOV.U32 R0, RZ, RZ, R98 ;  /* 0x000000ffff007224 */ /* 0x020fe200078e0062 */
[----:B------:R-:W-:-:S04]  /*ce70*/  DEPBAR.LE SB0, 0x1 ;  /* 0x000080400000791a */ /* 0x000fc80000000000 */
[----:B-1----:R-:W-:Y:S01]  /*ce80*/  IMAD.MOV.U32 R4, RZ, RZ, R99 ;  /* 0x000000ffff047224 */ /* 0x002fe200078e0063 */
[----:B------:R-:W-:Y:S01]  /*ce90*/  BSSY B1, `(.L_x_675) ;  /* 0x00000ed000017945 */ /* 0x000fe20003800000 */
[----:B------:R-:W-:Y:S02]  /*cea0*/  IMAD.MOV.U32 R3, RZ, RZ, R96 ;  /* 0x000000ffff037224 */ /* 0x000fe400078e0060 */
        /* <DEDUP_REMOVED lines=16> */
[----:B------:R-:W-:Y:S02]  /*cfb0*/  IMNMX R90, R4, 0x80, PT ;  /* 0x00000080045a7817 */ /* 0x000fe40003800200 */
[----:B------:R-:W-:Y:S01]  /*cfc0*/  PRMT R130, R130, 0x5410, R0 ;  /* 0x0000541082827816 */ /* 0x000fe20000000000 */
[----:B------:R-:W-:Y:S01]  /*cfd0*/  IMAD.MOV.U32 R0, RZ, RZ, R93 ;  /* 0x000000ffff007224 */ /* 0x000fe200078e005d */
[----:B------:R-:W-:Y:S01]  /*cfe0*/  BAR.SYNC.DEFER_BLOCKING 0x0 ;  /* 0x0000000000007b1d */ /* 0x000fe20000010000 */
[----:B------:R-:W-:-:S02]  /*cff0*/  ISETP.GE.AND P0, PT, R214, R90, PT ;  /* 0x0000005ad600720c */ /* 0x000fc40003f06270 */
[----:B------:R-:W-:Y:S01]  /*d000*/  PRMT R131, R3, 0x7610, R131 ;  /* 0x0000761003837816 */ /* 0x000fe20000000083 */
[----:B------:R-:W-:Y:S01]  /*d010*/  IMAD.MOV.U32 R3, RZ, RZ, R87 ;  /* 0x000000ffff037224 */ /* 0x000fe200078e0057 */
[----:B------:R-:W-:Y:S01]  /*d020*/  PRMT R129, R0, 0x5410, R2 ;  /* 0x0000541000817816 */ /* 0x000fe20000000002 */
[----:B------:R-:W-:Y:S01]  /*d030*/  IMAD.MOV.U32 R2, RZ, RZ, R84 ;  /* 0x000000ffff027224 */ /* 0x000fe200078e0054 */
[----:B------:R-:W-:Y:S01]  /*d040*/  MOV R4, R86 ;  /* 0x0000005600047202 */ /* 0x000fe20000000f00 */
[----:B------:R-:W-:Y:S01]  /*d050*/  IMAD.MOV.U32 R0, RZ, RZ, R85 ;  /* 0x000000ffff007224 */ /* 0x000fe200078e0055 */
[----:B------:R-:W-:Y:S02]  /*d060*/  PRMT R125, R3, 0x7610, R125 ;  /* 0x00007610037d7816 */ /* 0x000fe4000000007d */
[----:B------:R-:W-:Y:S02]  /*d070*/  PRMT R124, R124, 0x5410, R4 ;  /* 0x000054107c7c7816 */ /* 0x000fe40000000004 */
[----:B------:R-:W-:Y:S01]  /*d080*/  PRMT R123, R0, 0x5410, R2 ;  /* 0x00005410007b7816 */ /* 0x000fe20000000002 */
[----:B------:R-:W-:Y:S05]  /*d090*/  @P0 BRA `(.L_x_676) ;  /* 0x00000cc000000947 */ /* 0x000fea0003800000 */
[----:B------:R-:W-:Y:S01]  /*d0a0*/  ISETP.GE.AND P0, PT, R136, c[0x0][0x27c], PT ;  /* 0x00009f0088007a0c */ /* 0x000fe20003f06270 */
[----:B------:R-:W-:-:S12]  /*d0b0*/  BSSY B0, `(.L_x_677) ;  /* 0x0000061000007945 */ /* 0x000fd80003800000 */
[----:B------:R-:W-:Y:S05]  /*d0c0*/  @P0 BRA `(.L_x_678) ;  /* 0x000005f000000947 */ /* 0x000fea0003800000 */
[----:B------:R-:W-:Y:S01]  /*d0d0*/  MOV R0, c[0x0][0x27c] ;  /* 0x00009f0000007a02 */ /* 0x000fe20000000f00 */
[----:B------:R-:W1:Y:S01]  /*d0e0*/  LDS.128 R4, [R196+0x10080] ;  /* 0x01008000c4047984 */ /* 0x000e620000000c00 */
[--C-:B------:R-:W-:Y:S02]  /*d0f0*/  SHF.R.U32.HI R24, RZ, 0x10, R17.reuse ;  /* 0x00000010ff187819 */ /* 0x100fe40000011611 */
[----:B------:R-:W-:Y:S02]  /*d100*/  LEA.HI R0, R0, R237, RZ, 0x1d ;  /* 0x000000ed00007211 */ /* 0x000fe400078fe8ff */
[----:B------:R-:W-:Y:S02]  /*d110*/  SHF.R.U64 R52, R16, 0x10, R17 ;  /* 0x0000001010347819 */ /* 0x000fe40000001211 */
[----:B------:R-:W-:Y:S02]  /*d120*/  SHF.R.S32.HI R3, RZ, 0x1f, R0 ;  /* 0x0000001fff037819 */ /* 0x000fe40000011400 */
[----:B------:R-:W-:-:S02]  /*d130*/  SHF.L.U32 R2, R0, 0x3, RZ ;  /* 0x0000000300027819 */ /* 0x000fc400000006ff */
[----:B------:R-:W-:Y:S02]  /*d140*/  LEA.HI R0, R3, R0, RZ, 0x3 ;  /* 0x0000000003007211 */ /* 0x000fe400078f18ff */
[----:B------:R-:W-:Y:S02]  /*d150*/  LOP3.LUT R2, R113, 0x38, R2, 0xf8, !PT ;  /* 0x0000003871027812 */ /* 0x000fe400078ef802 */
[----:B------:R-:W-:Y:S02]  /*d160*/  SHF.L.U32 R0, R0, 0xa, RZ ;  /* 0x0000000a00007819 */ /* 0x000fe400000006ff */
[----:B------:R-:W-:Y:S02]  /*d170*/  LOP3.LUT R2, R2, R139, RZ, 0x3c, !PT ;  /* 0x0000008b02027212 */ /* 0x000fe400078e3cff */
[----:B------:R-:W-:Y:S02]  /*d180*/  LOP3.LUT R0, R0, 0x7fffe000, RZ, 0xc0, !PT ;  /* 0x7fffe00000007812 */ /* 0x000fe400078ec0ff */
[----:B------:R-:W-:-:S02]  /*d190*/  SHF.R.U32.HI R25, RZ, 0x10, R21 ;  /* 0x00000010ff197819 */ /* 0x000fc40000011615 */
[----:B------:R-:W-:Y:S02]  /*d1a0*/  IADD3 R0, R2, R0, R114 ;  /* 0x0000000002007210 */ /* 0x000fe40007ffe072 */
[----:B------:R-:W-:Y:S01]  /*d1b0*/  SHF.R.U64 R54, R20, 0x10, R21 ;  /* 0x0000001014367819 */ /* 0x000fe20000001215 */
[----:B------:R-:W-:Y:S01]  /*d1c0*/  HADD2.F32 R88, -RZ, R25.H0_H0 ;  /* 0x20000019ff587230 */ /* 0x000fe20000004100 */
[----:B------:R-:W-:Y:S01]  /*d1d0*/  SHF.L.U32 R29, R0, 0x1, RZ ;  /* 0x00000001001d7819 */ /* 0x000fe200000006ff */
[----:B------:R-:W-:Y:S01]  /*d1e0*/  HADD2.F32 R0, -RZ, R28.H0_H0 ;  /* 0x2000001cff007230 */ /* 0x000fe20000004100 */
[----:B------:R-:W-:Y:S01]  /*d1f0*/  SHF.R.U64 R41, R18, 0x10, R19 ;  /* 0x0000001012297819 */ /* 0x000fe20000001213 */
[----:B------:R-:W-:Y:S01]  /*d200*/  HADD2.F32 R54, -RZ, R54.H0_H0 ;  /* 0x20000036ff367230 */ /* 0x000fe20000004100 */
[----:B------:R-:W-:Y:S01]  /*d210*/  SHF.R.U64 R53, R22, 0x10, R23 ;  /* 0x0000001016357819 */ /* 0x000fe20000001217 */
[----:B---3--:R-:W2:Y:S01]  /*d220*/  LDS.128 R8, [R29+0x10080] ;  /* 0x010080001d087984 */ /* 0x008ea20000000c00 */
[----:B------:R-:W-:-:S02]  /*d230*/  SHF.R.U32.HI R22, RZ, 0x10, R19 ;  /* 0x00000010ff167819 */ /* 0x000fc40000011613 */
[----:B------:R-:W-:-:S03]  /*d240*/  SHF.R.U32.HI R26, RZ, 0x10, R23 ;  /* 0x00000010ff1a7819 */ /* 0x000fc60000011617 */
[----:B------:R-:W-:Y:S02]  /*d250*/  HADD2.F32 R22, -RZ, R22.H0_H0 ;  /* 0x20000016ff167230 */ /* 0x000fe40000004100 */
[----:B-1----:R-:W-:Y:S02]  /*d260*/  HADD2.F32 R15, -RZ, R5.H0_H0 ;  /* 0x20000005ff0f7230 */ /* 0x002fe40000004100 */
[--C-:B------:R-:W-:Y:S02]  /*d270*/  HADD2.F32 R17, -RZ, R7.reuse.H0_H0 ;  /* 0x20000007ff117230 */ /* 0x100fe40000004100 */
[----:B------:R-:W-:Y:S02]  /*d280*/  HADD2.F32 R16, -RZ, R7.H1_H1 ;  /* 0x30000007ff107230 */ /* 0x000fe40000004100 */
[----:B------:R-:W-:Y:S01]  /*d290*/  HADD2.F32 R14, -RZ, R5.H1_H1 ;  /* 0x30000005ff0e7230 */ /* 0x000fe20000004100 */
[----:B------:R-:W-:Y:S01]  /*d2a0*/  FMUL.FTZ R5, R15, R0 ;  /* 0x000000000f057220 */ /* 0x000fe20000410000 */
[----:B------:R-:W-:-:S02]  /*d2b0*/  HADD2.F32 R18, -RZ, R6.H0_H0 ;  /* 0x20000006ff127230 */ /* 0x000fc40000004100 */
[----:B------:R-:W-:Y:S02]  /*d2c0*/  HADD2.F32 R20, -RZ, R6.H1_H1 ;  /* 0x30000006ff147230 */ /* 0x000fe40000004100 */
[----:B------:R-:W-:Y:S02]  /*d2d0*/  HADD2.F32 R6, -RZ, R30.H0_H0 ;  /* 0x2000001eff067230 */ /* 0x000fe40000004100 */
[--C-:B------:R-:W-:Y:S02]  /*d2e0*/  HADD2.F32 R19, -RZ, R4.reuse.H0_H0 ;  /* 0x20000004ff137230 */ /* 0x100fe40000004100 */
[----:B------:R-:W-:Y:S02]  /*d2f0*/  HADD2.F32 R21, -RZ, R4.H1_H1 ;  /* 0x30000004ff157230 */ /* 0x000fe40000004100 */
[----:B------:R-:W-:Y:S02]  /*d300*/  HADD2.F32 R4, -RZ, R28.H1_H1 ;  /* 0x3000001cff047230 */ /* 0x000fe40000004100 */
[----:B--2---:R-:W-:-:S02]  /*d310*/  HADD2.F32 R3, -RZ, R9.H0_H0 ;  /* 0x20000009ff037230 */ /* 0x004fc40000004100 */
[----:B------:R-:W-:Y:S02]  /*d320*/  HADD2.F32 R2, -RZ, R9.H1_H1 ;  /* 0x30000009ff027230 */ /* 0x000fe40000004100 */
[--C-:B------:R-:W-:Y:S01]  /*d330*/  HADD2.F32 R9, -RZ, R8.reuse.H0_H0 ;  /* 0x20000008ff097230 */ /* 0x100fe20000004100 */
[C---:B------:R-:W-:Y:S01]  /*d340*/  FMUL.FTZ R30, R3.reuse, R0 ;  /* 0x00000000031e7220 */ /* 0x040fe20000410000 */
[----:B------:R-:W-:Y:S01]  /*d350*/  HADD2.F32 R13, -RZ, R8.H1_H1 ;  /* 0x30000008ff0d7230 */ /* 0x000fe20000004100 */
[----:B------:R-:W-:Y:S01]  /*d360*/  FFMA.FTZ R43, R3, R6, R5 ;  /* 0x00000006032b7223 */ /* 0x000fe20000010005 */
[--C-:B------:R-:W-:Y:S01]  /*d370*/  HADD2.F32 R8, -RZ, R11.reuse.H0_H0 ;  /* 0x2000000bff087230 */ /* 0x100fe20000004100 */
[-C--:B------:R-:W-:Y:S01]  /*d380*/  FMUL.FTZ R3, R19, R4.reuse ;  /* 0x0000000413037220 */ /* 0x080fe20000410000 */
[----:B------:R-:W-:Y:S01]  /*d390*/  HADD2.F32 R7, -RZ, R11.H1_H1 ;  /* 0x3000000bff077230 */ /* 0x000fe20000004100 */
[----:B------:R-:W-:Y:S01]  /*d3a0*/  FMUL.FTZ R27, R9, R4 ;  /* 0x00000004091b7220 */ /* 0x000fe20000410000 */
[----:B------:R-:W-:-:S02]  /*d3b0*/  HADD2.F32 R11, -RZ, R24.H0_H0 ;  /* 0x20000018ff0b7230 */ /* 0x000fc40000004100 */
[----:B------:R-:W-:Y:S02]  /*d3c0*/  HADD2.F32 R5, -RZ, R31.H1_H1 ;  /* 0x3000001fff057230 */ /* 0x000fe40000004100 */
[----:B------:R-:W-:Y:S01]  /*d3d0*/  HADD2.F32 R12, -RZ, R10.H0_H0 ;  /* 0x2000000aff0c7230 */ /* 0x000fe20000004100 */
[-C--:B------:R-:W-:Y:S01]  /*d3e0*/  FMUL.FTZ R0, R14, R11.reuse ;  /* 0x0000000b0e007220 */ /* 0x080fe20000410000 */
[----:B------:R-:W-:Y:S01]  /*d3f0*/  HADD2.F32 R4, -RZ, R55.H0_H0 ;  /* 0x20000037ff047230 */ /* 0x000fe20000004100 */
[C---:B------:R-:W-:Y:S01]  /*d400*/  FMUL.FTZ R28, R2.reuse, R11 ;  /* 0x0000000b021c7220 */ /* 0x040fe20000410000 */
[----:B------:R-:W-:Y:S01]  /*d410*/  HADD2.F32 R55, -RZ, R26.H0_H0 ;  /* 0x2000001aff377230 */ /* 0x000fe20000004100 */
[----:B------:R-:W-:Y:S01]  /*d420*/  FFMA.FTZ R42, R2, R88, R0 ;  /* 0x00000058022a7223 */ /* 0x000fe20000010000 */
[--C-:B------:R-:W-:Y:S02]  /*d430*/  HADD2.F32 R0, -RZ, R40.reuse.H0_H0 ;  /* 0x20000028ff007230 */ /* 0x100fe40000004100 */
[----:B------:R-:W-:Y:S01]  /*d440*/  HADD2.F32 R2, -RZ, R31.H0_H0 ;  /* 0x2000001fff027230 */ /* 0x000fe20000004100 */
[----:B------:R-:W-:Y:S01]  /*d450*/  FFMA.FTZ R31, R9, R5, R3 ;  /* 0x00000005091f7223 */ /* 0x000fe20000010003 */
[----:B------:R-:W-:Y:S01]  /*d460*/  HADD2.F32 R3, -RZ, R40.H1_H1 ;  /* 0x30000028ff037230 */ /* 0x000fe20000004100 */
[-C--:B------:R-:W-:Y:S01]  /*d470*/  FMUL.FTZ R9, R17, R0.reuse ;  /* 0x0000000011097220 */ /* 0x080fe20000410000 */
[----:B------:R-:W-:Y:S01]  /*d480*/  HADD2.F32 R10, -RZ, R10.H1_H1 ;  /* 0x3000000aff0a7230 */ /* 0x000fe20000004100 */
[----:B------:R-:W-:-:S02]  /*d490*/  FMUL.FTZ R23, R8, R0 ;  /* 0x0000000008177220 */ /* 0x000fc40000410000 */
[----:B------:R-:W-:Y:S01]  /*d4a0*/  FFMA.FTZ R24, R8, R3, R9 ;  /* 0x0000000308187223 */ /* 0x000fe20000010009 */
[----:B------:R-:W-:Y:S01]  /*d4b0*/  HADD2.F32 R8, -RZ, R52.H0_H0 ;  /* 0x20000034ff087230 */ /* 0x000fe20000004100 */
[----:B------:R-:W-:Y:S01]  /*d4c0*/  FMUL.FTZ R11, R18, R2 ;  /* 0x00000002120b7220 */ /* 0x000fe20000410000 */
[----:B------:R-:W-:Y:S01]  /*d4d0*/  HADD2.F32 R9, -RZ, R41.H0_H0 ;  /* 0x20000029ff097230 */ /* 0x000fe20000004100 */
[----:B------:R-:W-:Y:S01]  /*d4e0*/  FMUL.FTZ R0, R16, R22 ;  /* 0x0000001610007220 */ /* 0x000fe20000410000 */
[----:B------:R-:W-:Y:S01]  /*d4f0*/  HADD2.F32 R41, -RZ, R53.H0_H0 ;  /* 0x20000035ff297230 */ /* 0x000fe20000004100 */
[C---:B------:R-:W-:Y:S02]  /*d500*/  FMUL.FTZ R25, R12.reuse, R2 ;  /* 0x000000020c197220 */ /* 0x040fe40000410000 */
[----:B------:R-:W-:Y:S02]  /*d510*/  FFMA.FTZ R40, R12, R4, R11 ;  /* 0x000000040c287223 */ /* 0x000fe4000001000b */
[----:B------:R-:W-:-:S02]  /*d520*/  FMUL.FTZ R2, R21, R8 ;  /* 0x0000000815027220 */ /* 0x000fc40000410000 */
[C---:B------:R-:W-:Y:S02]  /*d530*/  FMUL.FTZ R11, R7.reuse, R22 ;  /* 0x00000016070b7220 */ /* 0x040fe40000410000 */
[----:B------:R-:W-:Y:S02]  /*d540*/  FFMA.FTZ R22, R7, R55, R0 ;  /* 0x0000003707167223 */ /* 0x000fe40000010000 */
[C---:B------:R-:W-:Y:S02]  /*d550*/  FMUL.FTZ R7, R13.reuse, R8 ;  /* 0x000000080d077220 */ /* 0x040fe40000410000 */
[-C--:B------:R-:W-:Y:S02]  /*d560*/  FMUL.FTZ R0, R20, R9.reuse ;  /* 0x0000000914007220 */ /* 0x080fe40000410000 */
[----:B------:R-:W-:Y:S02]  /*d570*/  FFMA.FTZ R13, R13, R54, R2 ;  /* 0x000000360d0d7223 */ /* 0x000fe40000010002 */
[----:B------:R-:W-:-:S02]  /*d580*/  FMUL.FTZ R2, R10, R9 ;  /* 0x000000090a027220 */ /* 0x000fc40000410000 */
        /* <DEDUP_REMOVED lines=9> */
[----:B------:R-:W-:-:S02]  /*d620*/  FFMA.FTZ R0, R16, R55, -R11 ;  /* 0x0000003710007223 */ /* 0x000fc4000001080b */
[----:B------:R-:W-:Y:S01]  /*d630*/  FFMA.FTZ R6, R21, R54, -R7 ;  /* 0x0000003615067223 */ /* 0x000fe20000010807 */
[----:B------:R-:W-:Y:S01]  /*d640*/  F2FP.PACK_AB R7, R22, R24 ;  /* 0x000000181607723e */ /* 0x000fe200000000ff */
[----:B------:R-:W-:Y:S01]  /*d650*/  FFMA.FTZ R2, R20, R41, -R2 ;  /* 0x0000002914027223 */ /* 0x000fe20000010802 */
[----:B------:R-:W-:Y:S02]  /*d660*/  F2FP.PACK_AB R11, R0, R3 ;  /* 0x00000003000b723e */ /* 0x000fe400000000ff */
[----:B------:R-:W-:Y:S02]  /*d670*/  F2FP.PACK_AB R8, R6, R12 ;  /* 0x0000000c0608723e */ /* 0x000fe400000000ff */
[----:B------:R-:W-:Y:S02]  /*d680*/  F2FP.PACK_AB R10, R2, R10 ;  /* 0x0000000a020a723e */ /* 0x000fe400000000ff */
[----:B------:R-:W-:-:S03]  /*d690*/  F2FP.PACK_AB R6, R26, R40 ;  /* 0x000000281a06723e */ /* 0x000fc600000000ff */
[----:B------:R1:W-:Y:S04]  /*d6a0*/  STS.128 [R196+0x10080], R8 ;  /* 0x01008008c4007388 */ /* 0x0003e80000000c00 */
[----:B------:R1:W-:Y:S02]  /*d6b0*/  STS.128 [R29+0x10080], R4 ;  /* 0x010080041d007388 */ /* 0x0003e40000000c00 */
.L_x_678:
[----:B------:R-:W-:Y:S05]  /*d6c0*/  BSYNC B0 ;  /* 0x0000000000007941 */ /* 0x000fea0003800000 */
.L_x_677:
[----:B------:R-:W-:-:S13]  /*d6d0*/  ISETP.GE.AND P0, PT, R138, c[0x0][0x27c], PT ;  /* 0x00009f008a007a0c */ /* 0x000fda0003f06270 */
[----:B------:R-:W-:Y:S05]  /*d6e0*/  @P0 BRA `(.L_x_676) ;  /* 0x0000067000000947 */ /* 0x000fea0003800000 */
[--C-:B------:R-:W-:Y:S02]  /*d6f0*/  SHF.R.S32.HI R0, RZ, 0x3, R89.reuse ;  /* 0x00000003ff007819 */ /* 0x100fe40000011459 */
[----:B------:R-:W-:Y:S02]  /*d700*/  MOV R3, c[0x0][0x27c] ;  /* 0x00009f0000037a02 */ /* 0x000fe40000000f00 */
[----:B------:R-:W-:Y:S02]  /*d710*/  LEA.HI R2, R91, R138, RZ, 0x6 ;  /* 0x0000008a5b027211 */ /* 0x000fe400078f30ff */
[----:B------:R-:W-:Y:S02]  /*d720*/  LEA.HI R0, R3, R0, RZ, 0x1d ;  /* 0x0000000003007211 */ /* 0x000fe400078fe8ff */
[----:B------:R-:W-:Y:S02]  /*d730*/  LOP3.LUT R3, R113, 0x38, R89, 0xf8, !PT ;  /* 0x0000003871037812 */ /* 0x000fe400078ef859 */
[----:B------:R-:W-:-:S02]  /*d740*/  SHF.L.U32 R2, R2, 0x7, RZ ;  /* 0x0000000702027819 */ /* 0x000fc400000006ff */
[----:B-1----:R-:W-:Y:S02]  /*d750*/  SHF.R.S32.HI R4, RZ, 0x1f, R0 ;  /* 0x0000001fff047819 */ /* 0x002fe40000011400 */
[----:B------:R-:W-:Y:S02]  /*d760*/  LOP3.LUT R3, R3, R139, RZ, 0x3c, !PT ;  /* 0x0000008b03037212 */ /* 0x000fe400078e3cff */
[----:B------:R-:W-:Y:S02]  /*d770*/  LOP3.LUT R2, R2, 0xffffe000, RZ, 0xc0, !PT ;  /* 0xffffe00002027812 */ /* 0x000fe400078ec0ff */
[----:B------:R-:W-:Y:S02]  /*d780*/  SHF.L.U32 R5, R0, 0x3, RZ ;  /* 0x0000000300057819 */ /* 0x000fe400000006ff */
[----:B------:R-:W-:Y:S02]  /*d790*/  LEA.HI R4, R4, R0, RZ, 0x3 ;  /* 0x0000000004047211 */ /* 0x000fe400078f18ff */
[----:B------:R-:W-:-:S02]  /*d7a0*/  IADD3 R0, R3, R2, R114 ;  /* 0x0000000203007210 */ /* 0x000fc40007ffe072 */
[----:B------:R-:W-:Y:S02]  /*d7b0*/  LOP3.LUT R3, R113, 0x38, R5, 0xf8, !PT ;  /* 0x0000003871037812 */ /* 0x000fe400078ef805 */
[----:B------:R-:W-:Y:S02]  /*d7c0*/  SHF.L.U32 R2, R4, 0xa, RZ ;  /* 0x0000000a04027819 */ /* 0x000fe400000006ff */
[----:B------:R-:W-:Y:S02]  /*d7d0*/  LEA R40, R0, 0x10080, 0x1 ;  /* 0x0001008000287811 */ /* 0x000fe400078e08ff */
[----:B------:R-:W-:Y:S02]  /*d7e0*/  LOP3.LUT R3, R3, R139, RZ, 0x3c, !PT ;  /* 0x0000008b03037212 */ /* 0x000fe400078e3cff */
[----:B------:R-:W-:Y:S01]  /*d7f0*/  LOP3.LUT R0, R2, 0x7fffe000, RZ, 0xc0, !PT ;  /* 0x7fffe00002007812 */ /* 0x000fe200078ec0ff */
[----:B------:R-:W1:Y:S01]  /*d800*/  LDS.128 R4, [R40] ;  /* 0x0000000028047984 */ /* 0x000e620000000c00 */
[----:B------:R-:W-:Y:S01]  /*d810*/  HADD2.F32 R2, -RZ, R100.H0_H0 ;  /* 0x20000064ff027230 */ /* 0x000fe20000004100 */
[----:B------:R-:W-:-:S02]  /*d820*/  SHF.R.U32.HI R21, RZ, 0x10, R33 ;  /* 0x00000010ff157819 */ /* 0x000fc40000011621 */
[----:B------:R-:W-:Y:S02]  /*d830*/  IADD3 R0, R3, R0, R114 ;  /* 0x0000000003007210 */ /* 0x000fe40007ffe072 */
[--C-:B------:R-:W-:Y:S02]  /*d840*/  SHF.R.U64 R30, R36, 0x10, R37.reuse ;  /* 0x00000010241e7819 */ /* 0x100fe40000001225 */
[----:B------:R-:W-:Y:S02]  /*d850*/  SHF.L.U32 R29, R0, 0x1, RZ ;  /* 0x00000001001d7819 */ /* 0x000fe400000006ff */
[----:B------:R-:W-:Y:S02]  /*d860*/  SHF.R.U32.HI R0, RZ, 0x10, R37 ;  /* 0x00000010ff007819 */ /* 0x000fe40000011625 */
[----:B------:R-:W-:Y:S01]  /*d870*/  SHF.R.U64 R41, R32, 0x10, R33 ;  /* 0x0000001020297819 */ /* 0x000fe20000001221 */
[----:B---3--:R-:W2:Y:S01]  /*d880*/  LDS.128 R8, [R29+0x10080] ;  /* 0x010080001d087984 */ /* 0x008ea20000000c00 */
[--C-:B------:R-:W-:Y:S01]  /*d890*/  SHF.R.U64 R36, R34, 0x10, R35.reuse ;  /* 0x0000001022247819 */ /* 0x100fe20000001223 */
[----:B------:R-:W-:Y:S01]  /*d8a0*/  HADD2.F32 R24, -RZ, R0.H0_H0 ;  /* 0x20000000ff187230 */ /* 0x000fe20000004100 */
[----:B------:R-:W-:Y:S01]  /*d8b0*/  SHF.R.U32.HI R23, RZ, 0x10, R35 ;  /* 0x00000010ff177819 */ /* 0x000fe20000011623 */
[----:B------:R-:W-:Y:S01]  /*d8c0*/  HADD2.F32 R0, -RZ, R100.H1_H1 ;  /* 0x30000064ff007230 */ /* 0x000fe20000004100 */
[--C-:B------:R-:W-:Y:S01]  /*d8d0*/  SHF.R.U64 R25, R38, 0x10, R39.reuse ;  /* 0x0000001026197819 */ /* 0x100fe20000001227 */
[----:B------:R-:W-:Y:S01]  /*d8e0*/  HADD2.F32 R37, -RZ, R41.H0_H0 ;  /* 0x20000029ff257230 */ /* 0x000fe20000004100 */
[----:B------:R-:W-:Y:S01]  /*d8f0*/  SHF.R.U32.HI R22, RZ, 0x10, R39 ;  /* 0x00000010ff167819 */ /* 0x000fe20000011627 */
[----:B------:R-:W-:-:S02]  /*d900*/  HADD2.F32 R39, -RZ, R21.H0_H0 ;  /* 0x20000015ff277230 */ /* 0x000fc40000004100 */
[----:B------:R-:W-:Y:S02]  /*d910*/  HADD2.F32 R38, -RZ, R23.H0_H0 ;  /* 0x20000017ff267230 */ /* 0x000fe40000004100 */
[----:B------:R-:W-:Y:S02]  /*d920*/  HADD2.F32 R22, -RZ, R22.H0_H0 ;  /* 0x20000016ff167230 */ /* 0x000fe40000004100 */
[----:B------:R-:W-:Y:S02]  /*d930*/  HADD2.F32 R36, -RZ, R36.H0_H0 ;  /* 0x20000024ff247230 */ /* 0x000fe40000004100 */
[--C-:B-1----:R-:W-:Y:S02]  /*d940*/  HADD2.F32 R14, -RZ, R5.reuse.H0_H0 ;  /* 0x20000005ff0e7230 */ /* 0x102fe40000004100 */
[----:B------:R-:W-:Y:S02]  /*d950*/  HADD2.F32 R13, -RZ, R5.H1_H1 ;  /* 0x30000005ff0d7230 */ /* 0x000fe40000004100 */
[----:B------:R-:W-:-:S02]  /*d960*/  HADD2.F32 R18, -RZ, R4.H0_H0 ;  /* 0x20000004ff127230 */ /* 0x000fc40000004100 */
[----:B------:R-:W-:Y:S02]  /*d970*/  HADD2.F32 R20, -RZ, R4.H1_H1 ;  /* 0x30000004ff147230 */ /* 0x000fe40000004100 */
[--C-:B------:R-:W-:Y:S02]  /*d980*/  HADD2.F32 R16, -RZ, R7.reuse.H0_H0 ;  /* 0x20000007ff107230 */ /* 0x100fe40000004100 */
[----:B------:R-:W-:Y:S02]  /*d990*/  HADD2.F32 R15, -RZ, R7.H1_H1 ;  /* 0x30000007ff0f7230 */ /* 0x000fe40000004100 */
[----:B------:R-:W-:Y:S02]  /*d9a0*/  HADD2.F32 R17, -RZ, R6.H0_H0 ;  /* 0x20000006ff117230 */ /* 0x000fe40000004100 */
[--C-:B--2---:R-:W-:Y:S02]  /*d9b0*/  HADD2.F32 R5, -RZ, R9.reuse.H0_H0 ;  /* 0x20000009ff057230 */ /* 0x104fe40000004100 */
[----:B------:R-:W-:-:S02]  /*d9c0*/  HADD2.F32 R4, -RZ, R9.H1_H1 ;  /* 0x30000009ff047230 */ /* 0x000fc40000004100 */
[----:B------:R-:W-:Y:S01]  /*d9d0*/  HADD2.F32 R19, -RZ, R6.H1_H1 ;  /* 0x30000006ff137230 */ /* 0x000fe20000004100 */
[----:B------:R-:W-:Y:S01]  /*d9e0*/  FMUL.FTZ R33, R5, R2 ;  /* 0x0000000205217220 */ /* 0x000fe20000410000 */
[--C-:B------:R-:W-:Y:S01]  /*d9f0*/  HADD2.F32 R12, -RZ, R8.reuse.H0_H0 ;  /* 0x20000008ff0c7230 */ /* 0x100fe20000004100 */
[----:B------:R-:W-:Y:S01]  /*da00*/  FMUL.FTZ R31, R4, R24 ;  /* 0x00000018041f7220 */ /* 0x000fe20000410000 */
[----:B------:R-:W-:Y:S02]  /*da10*/  HADD2.F32 R9, -RZ, R8.H1_H1 ;  /* 0x30000008ff097230 */ /* 0x000fe40000004100 */
[--C-:B------:R-:W-:Y:S02]  /*da20*/  HADD2.F32 R8, -RZ, R10.reuse.H0_H0 ;  /* 0x2000000aff087230 */ /* 0x100fe40000004100 */
[----:B------:R-:W-:Y:S01]  /*da30*/  HADD2.F32 R7, -RZ, R10.H1_H1 ;  /* 0x3000000aff077230 */ /* 0x000fe20000004100 */
[----:B------:R-:W-:Y:S01]  /*da40*/  FMUL.FTZ R10, R14, R2 ;  /* 0x000000020e0a7220 */ /* 0x000fe20000410000 */
[----:B------:R-:W-:Y:S01]  /*da50*/  HADD2.F32 R6, -RZ, R101.H0_H0 ;  /* 0x20000065ff067230 */ /* 0x000fe20000004100 */
[----:B------:R-:W-:Y:S01]  /*da60*/  FMUL.FTZ R2, R16, R0 ;  /* 0x0000000010027220 */ /* 0x000fe20000410000 */
[----:B------:R-:W-:-:S02]  /*da70*/  HADD2.F32 R3, -RZ, R11.H0_H0 ;  /* 0x2000000bff037230 */ /* 0x000fc40000004100 */
[----:B------:R-:W-:Y:S01]  /*da80*/  HADD2.F32 R11, -RZ, R11.H1_H1 ;  /* 0x3000000bff0b7230 */ /* 0x000fe20000004100 */
[----:B------:R-:W-:Y:S01]  /*da90*/  FFMA.FTZ R35, R5, R6, R10 ;  /* 0x0000000605237223 */ /* 0x000fe2000001000a */
[--C-:B------:R-:W-:Y:S01]  /*daa0*/  HADD2.F32 R5, -RZ, R102.reuse.H0_H0 ;  /* 0x20000066ff057230 */ /* 0x100fe20000004100 */
[----:B------:R-:W-:Y:S01]  /*dab0*/  FMUL.FTZ R26, R3, R0 ;  /* 0x00000000031a7220 */ /* 0x000fe20000410000 */
[----:B------:R-:W-:Y:S01]  /*dac0*/  HADD2.F32 R0, -RZ, R101.H1_H1 ;  /* 0x30000065ff007230 */ /* 0x000fe20000004100 */
[----:B------:R-:W-:Y:S02]  /*dad0*/  FMUL.FTZ R10, R13, R24 ;  /* 0x000000180d0a7220 */ /* 0x000fe40000410000 */
[----:B------:R-:W-:Y:S01]  /*dae0*/  FFMA.FTZ R32, R3, R5, R2 ;  /* 0x0000000503207223 */ /* 0x000fe20000010002 */
[----:B------:R-:W-:Y:S01]  /*daf0*/  HADD2.F32 R3, -RZ, R103.H0_H0 ;  /* 0x20000067ff037230 */ /* 0x000fe20000004100 */
[----:B------:R-:W-:Y:S01]  /*db00*/  FFMA.FTZ R34, R4, R39, R10 ;  /* 0x0000002704227223 */ /* 0x000fe2000001000a */
[----:B------:R-:W-:Y:S01]  /*db10*/  HADD2.F32 R2, -RZ, R102.H1_H1 ;  /* 0x30000066ff027230 */ /* 0x000fe20000004100 */
[----:B------:R-:W-:-:S02]  /*db20*/  FMUL.FTZ R10, R18, R0 ;  /* 0x00000000120a7220 */ /* 0x000fc40000410000 */
[----:B------:R-:W-:Y:S02]  /*db30*/  FMUL.FTZ R4, R15, R22 ;  /* 0x000000160f047220 */ /* 0x000fe40000410000 */
[C---:B------:R-:W-:Y:S01]  /*db40*/  FFMA.FTZ R27, R12.reuse, R3, R10 ;  /* 0x000000030c1b7223 */ /* 0x040fe2000001000a */
[----:B------:R-:W-:Y:S01]  /*db50*/  HADD2.F32 R10, -RZ, R30.H0_H0 ;  /* 0x2000001eff0a7230 */ /* 0x000fe20000004100 */
[C---:B------:R-:W-:Y:S02]  /*db60*/  FFMA.FTZ R28, R11.reuse, R38, R4 ;  /* 0x000000260b1c7223 */ /* 0x040fe40000010004 */
[----:B------:R-:W-:Y:S01]  /*db70*/  FMUL.FTZ R24, R11, R22 ;  /* 0x000000160b187220 */ /* 0x000fe20000410000 */
[----:B------:R-:W-:Y:S01]  /*db80*/  HADD2.F32 R11, -RZ, R25.H0_H0 ;  /* 0x20000019ff0b7230 */ /* 0x000fe20000004100 */
[----:B------:R-:W-:Y:S01]  /*db90*/  FMUL.FTZ R23, R12, R0 ;  /* 0x000000000c177220 */ /* 0x000fe20000410000 */
[----:B------:R-:W-:Y:S01]  /*dba0*/  HADD2.F32 R0, -RZ, R103.H1_H1 ;  /* 0x30000067ff007230 */ /* 0x000fe20000004100 */
[----:B------:R-:W-:-:S02]  /*dbb0*/  FMUL.FTZ R4, R17, R2 ;  /* 0x0000000211047220 */ /* 0x000fc40000410000 */
[----:B------:R-:W-:Y:S02]  /*dbc0*/  FMUL.FTZ R21, R8, R2 ;  /* 0x0000000208157220 */ /* 0x000fe40000410000 */
[----:B------:R-:W-:Y:S02]  /*dbd0*/  FMUL.FTZ R2, R20, R10 ;  /* 0x0000000a14027220 */ /* 0x000fe40000410000 */
[----:B------:R-:W-:Y:S02]  /*dbe0*/  FFMA.FTZ R30, R8, R0, R4 ;  /* 0x00000000081e7223 */ /* 0x000fe40000010004 */
[C---:B------:R-:W-:Y:S02]  /*dbf0*/  FFMA.FTZ R22, R9.reuse, R37, R2 ;  /* 0x0000002509167223 */ /* 0x040fe40000010002 */
[----:B------:R-:W-:Y:S02]  /*dc00*/  FMUL.FTZ R10, R9, R10 ;  /* 0x0000000a090a7220 */ /* 0x000fe40000410000 */
[----:B------:R-:W-:-:S02]  /*dc10*/  FMUL.FTZ R2, R7, R11 ;  /* 0x0000000b07027220 */ /* 0x000fc40000410000 */
[----:B------:R-:W-:Y:S02]  /*dc20*/  FMUL.FTZ R4, R19, R11 ;  /* 0x0000000b13047220 */ /* 0x000fe40000410000 */
[----:B------:R-:W-:Y:S02]  /*dc30*/  FFMA.FTZ R12, R18, R3, -R23 ;  /* 0x00000003120c7223 */ /* 0x000fe40000010817 */
[----:B------:R-:W-:Y:S02]  /*dc40*/  FFMA.FTZ R8, R14, R6, -R33 ;  /* 0x000000060e087223 */ /* 0x000fe40000010821 */
[----:B------:R-:W-:Y:S02]  /*dc50*/  FFMA.FTZ R9, R13, R39, -R31 ;  /* 0x000000270d097223 */ /* 0x000fe4000001081f */
[----:B------:R-:W-:Y:S02]  /*dc60*/  FFMA.FTZ R3, R17, R0, -R21 ;  /* 0x0000000011037223 */ /* 0x000fe40000010815 */
[----:B------:R-:W-:Y:S01]  /*dc70*/  FFMA.FTZ R11, R16, R5, -R26 ;  /* 0x00000005100b7223 */ /* 0x000fe2000001081a */
[----:B------:R-:W-:Y:S01]  /*dc80*/  F2FP.PACK_AB R9, R9, R8 ;  /* 0x000000080909723e */ /* 0x000fe200000000ff */
[----:B------:R-:W-:Y:S01]  /*dc90*/  FFMA.FTZ R6, R15, R38, -R24 ;  /* 0x000000260f067223 */ /* 0x000fe20000010818 */
[----:B------:R-:W-:Y:S01]  /*dca0*/  F2FP.PACK_AB R5, R34, R35 ;  /* 0x000000232205723e */ /* 0x000fe200000000ff */
[----:B------:R-:W-:-:S02]  /*dcb0*/  FFMA.FTZ R0, R20, R37, -R10 ;  /* 0x0000002514007223 */ /* 0x000fc4000001080a */
[-C--:B------:R-:W-:Y:S01]  /*dcc0*/  FFMA.FTZ R2, R19, R36.reuse, -R2 ;  /* 0x0000002413027223 */ /* 0x080fe20000010802 */
[----:B------:R-:W-:Y:S01]  /*dcd0*/  F2FP.PACK_AB R11, R6, R11 ;  /* 0x0000000b060b723e */ /* 0x000fe200000000ff */
[----:B------:R-:W-:Y:S01]  /*dce0*/  FFMA.FTZ R25, R7, R36, R4 ;  /* 0x0000002407197223 */ /* 0x000fe20000010004 */
[----:B------:R-:W-:Y:S02]  /*dcf0*/  F2FP.PACK_AB R8, R0, R12 ;  /* 0x0000000c0008723e */ /* 0x000fe400000000ff */
[----:B------:R-:W-:Y:S02]  /*dd00*/  F2FP.PACK_AB R10, R2, R3 ;  /* 0x00000003020a723e */ /* 0x000fe400000000ff */
[----:B------:R-:W-:Y:S02]  /*dd10*/  F2FP.PACK_AB R7, R28, R32 ;  /* 0x000000201c07723e */ /* 0x000fe400000000ff */
[----:B------:R-:W-:Y:S01]  /*dd20*/  F2FP.PACK_AB R4, R22, R27 ;  /* 0x0000001b1604723e */ /* 0x000fe200000000ff */
[----:B------:R1:W-:Y:S01]  /*dd30*/  STS.128 [R40], R8 ;  /* 0x0000000828007388 */ /* 0x0003e20000000c00 */
[----:B------:R-:W-:-:S05]  /*dd40*/  F2FP.PACK_AB R6, R25, R30 ;  /* 0x0000001e1906723e */ /* 0x000fca00000000ff */
[----:B------:R1:W-:Y:S02]  /*dd50*/  STS.128 [R29+0x10080], R4 ;  /* 0x010080041d007388 */ /* 0x0003e40000000c00 */
.L_x_676:
[----:B------:R-:W-:Y:S05]  /*dd60*/  BSYNC B1 ;  /* 0x0000000000017941 */ /* 0x000fea0003800000 */
.L_x_675:
[----:B------:R-:W-:Y:S01]  /*dd70*/  IADD3 R2, R214, 0x20, RZ ;  /* 0x00000020d6027810 */ /* 0x000fe20007ffe0ff */
[----:B------:R-:W-:Y:S01]  /*dd80*/  BSSY B1, `(.L_x_679) ;  /* 0x00000d9000017945 */ /* 0x000fe20003800000 */
[----:B------:R-:W-:Y:S02]  /*dd90*/  SHF.R.S32.HI R52, RZ, 0x3, R89 ;  /* 0x00000003ff347819 */ /* 0x000fe40000011459 */
        /* <DEDUP_REMOVED lines=12> */
[----:B-1----:R-:W-:Y:S02]  /*de60*/  MOV R5, c[0x0][0x27c] ;  /* 0x00009f0000057a02 */ /* 0x002fe40000000f00 */
[----:B------:R-:W-:Y:S02]  /*de70*/  LOP3.LUT R2, R0, 0x38, R136, 0xf8, !PT ;  /* 0x0000003800027812 */ /* 0x000fe400078ef888 */
[----:B------:R-:W-:Y:S02]  /*de80*/  LEA.HI R5, R5, R237, RZ, 0x1d ;  /* 0x000000ed05057211 */ /* 0x000fe400078fe8ff */
[----:B------:R-:W-:Y:S02]  /*de90*/  SHF.R.U32.HI R14, RZ, 0x10, R49 ;  /* 0x00000010ff0e7819 */ /* 0x000fe40000011631 */
[----:B------:R-:W-:Y:S02]  /*dea0*/  SHF.R.S32.HI R4, RZ, 0x1f, R5 ;  /* 0x0000001fff047819 */ /* 0x000fe40000011405 */
[----:B------:R-:W-:Y:S01]  /*deb0*/  SHF.L.U32 R3, R5, 0x3, RZ ;  /* 0x0000000305037819 */ /* 0x000fe200000006ff */
[----:B------:R-:W-:Y:S01]  /*dec0*/  HADD2.F32 R14, -RZ, R14.H0_H0 ;  /* 0x2000000eff0e7230 */ /* 0x000fe20000004100 */
[----:B------:R-:W-:-:S02]  /*ded0*/  LEA.HI R5, R4, R5, RZ, 0x3 ;  /* 0x0000000504057211 */ /* 0x000fc400078f18ff */
[----:B------:R-:W-:Y:S02]  /*dee0*/  LOP3.LUT R4, R21, R2, R53, 0xf6, !PT ;  /* 0x0000000215047212 */ /* 0x000fe400078ef635 */
[----:B------:R-:W-:Y:S02]  /*def0*/  LOP3.LUT R3, R0, 0x38, R3, 0xf8, !PT ;  /* 0x0000003800037812 */ /* 0x000fe400078ef803 */
[----:B------:R-:W-:Y:S02]  /*df00*/  SHF.L.U32 R2, R5, 0xa, RZ ;  /* 0x0000000a05027819 */ /* 0x000fe400000006ff */
[----:B------:R-:W-:Y:S02]  /*df10*/  LOP3.LUT R3, R3, R53, RZ, 0x3c, !PT ;  /* 0x0000003503037212 */ /* 0x000fe400078e3cff */
[----:B------:R-:W-:Y:S02]  /*df20*/  LOP3.LUT R2, R2, 0x7fffe000, RZ, 0xc0, !PT ;  /* 0x7fffe00002027812 */ /* 0x000fe400078ec0ff */
[----:B------:R-:W-:-:S02]  /*df30*/  LEA R34, R4, 0x10080, 0x1 ;  /* 0x0001008004227811 */ /* 0x000fc400078e08ff */
[----:B------:R-:W-:Y:S02]  /*df40*/  IADD3 R2, R3, R2, R21 ;  /* 0x0000000203027210 */ /* 0x000fe40007ffe015 */
[--C-:B------:R-:W-:Y:S01]  /*df50*/  SHF.R.U32.HI R24, RZ, 0x10, R45.reuse ;  /* 0x00000010ff187819 */ /* 0x100fe2000001162d */
[----:B------:R-:W1:Y:S01]  /*df60*/  LDS.128 R4, [R34] ;  /* 0x0000000022047984 */ /* 0x000e620000000c00 */
[----:B------:R-:W-:Y:S01]  /*df70*/  SHF.L.U32 R32, R2, 0x1, RZ ;  /* 0x0000000102207819 */ /* 0x000fe200000006ff */
[----:B------:R-:W-:Y:S01]  /*df80*/  HADD2.F32 R2, -RZ, R104.H0_H0 ;  /* 0x20000068ff027230 */ /* 0x000fe20000004100 */
[----:B------:R-:W-:Y:S01]  /*df90*/  SHF.R.U64 R39, R44, 0x10, R45 ;  /* 0x000000102c277819 */ /* 0x000fe2000000122d */
[----:B------:R-:W-:Y:S01]  /*dfa0*/  HADD2.F32 R44, -RZ, R24.H0_H0 ;  /* 0x20000018ff2c7230 */ /* 0x000fe20000004100 */
[----:B------:R-:W-:Y:S01]  /*dfb0*/  SHF.R.U32.HI R25, RZ, 0x10, R51 ;  /* 0x00000010ff197819 */ /* 0x000fe20000011633 */
[----:B---3--:R-:W2:Y:S01]  /*dfc0*/  LDS.128 R8, [R32+0x10080] ;  /* 0x0100800020087984 */ /* 0x008ea20000000c00 */
[----:B------:R-:W-:Y:S01]  /*dfd0*/  SHF.R.U32.HI R27, RZ, 0x10, R47 ;  /* 0x00000010ff1b7819 */ /* 0x000fe2000001162f */
[----:B------:R-:W-:Y:S01]  /*dfe0*/  HADD2.F32 R39, -RZ, R39.H0_H0 ;  /* 0x20000027ff277230 */ /* 0x000fe20000004100 */
[----:B------:R-:W-:Y:S01]  /*dff0*/  SHF.R.U64 R30, R48, 0x10, R49 ;  /* 0x00000010301e7819 */ /* 0x000fe20000001231 */
[----:B------:R-:W-:Y:S01]  /*e000*/  HADD2.F32 R25, -RZ, R25.H0_H0 ;  /* 0x20000019ff197230 */ /* 0x000fe20000004100 */
[----:B------:R-:W-:Y:S01]  /*e010*/  SHF.R.U64 R36, R50, 0x10, R51 ;  /* 0x0000001032247819 */ /* 0x000fe20000001233 */
[----:B------:R-:W-:Y:S01]  /*e020*/  HADD2.F32 R43, -RZ, R27.H0_H0 ;  /* 0x2000001bff2b7230 */ /* 0x000fe20000004100 */
[----:B------:R-:W-:Y:S01]  /*e030*/  SHF.R.U64 R41, R46, 0x10, R47 ;  /* 0x000000102e297819 */ /* 0x000fe2000000122f */
[----:B-1----:R-:W-:-:S02]  /*e040*/  HADD2.F32 R19, -RZ, R5.H0_H0 ;  /* 0x20000005ff137230 */ /* 0x002fc40000004100 */
[--C-:B------:R-:W-:Y:S02]  /*e050*/  HADD2.F32 R20, -RZ, R4.reuse.H0_H0 ;  /* 0x20000004ff147230 */ /* 0x100fe40000004100 */
[----:B------:R-:W-:Y:S02]  /*e060*/  HADD2.F32 R23, -RZ, R4.H1_H1 ;  /* 0x30000004ff177230 */ /* 0x000fe40000004100 */
[----:B--2---:R-:W-:Y:S02]  /*e070*/  HADD2.F32 R4, -RZ, R9.H0_H0 ;  /* 0x20000009ff047230 */ /* 0x004fe40000004100 */
[----:B------:R-:W-:Y:S02]  /*e080*/  HADD2.F32 R15, -RZ, R5.H1_H1 ;  /* 0x30000005ff0f7230 */ /* 0x000fe40000004100 */
[--C-:B------:R-:W-:Y:S01]  /*e090*/  HADD2.F32 R17, -RZ, R7.reuse.H0_H0 ;  /* 0x20000007ff117230 */ /* 0x100fe20000004100 */
[----:B------:R-:W-:Y:S01]  /*e0a0*/  FMUL.FTZ R35, R4, R2 ;  /* 0x0000000204237220 */ /* 0x000fe20000410000 */
[----:B------:R-:W-:-:S02]  /*e0b0*/  HADD2.F32 R16, -RZ, R7.H1_H1 ;  /* 0x30000007ff107230 */ /* 0x000fc40000004100 */
[--C-:B------:R-:W-:Y:S02]  /*e0c0*/  HADD2.F32 R18, -RZ, R6.reuse.H0_H0 ;  /* 0x20000006ff127230 */ /* 0x100fe40000004100 */
[----:B------:R-:W-:Y:S01]  /*e0d0*/  HADD2.F32 R22, -RZ, R6.H1_H1 ;  /* 0x30000006ff167230 */ /* 0x000fe20000004100 */
[----:B------:R-:W-:Y:S01]  /*e0e0*/  FMUL.FTZ R6, R19, R2 ;  /* 0x0000000213067220 */ /* 0x000fe20000410000 */
[----:B------:R-:W-:Y:S01]  /*e0f0*/  HADD2.F32 R7, -RZ, R105.H0_H0 ;  /* 0x20000069ff077230 */ /* 0x000fe20000004100 */
[----:B------:R-:W-:Y:S01]  /*e100*/  FMUL.FTZ R2, R15, R14 ;  /* 0x0000000e0f027220 */ /* 0x000fe20000410000 */
[----:B------:R-:W-:Y:S02]  /*e110*/  HADD2.F32 R3, -RZ, R9.H1_H1 ;  /* 0x30000009ff037230 */ /* 0x000fe40000004100 */
[----:B------:R-:W-:Y:S01]  /*e120*/  HADD2.F32 R5, -RZ, R104.H1_H1 ;  /* 0x30000068ff057230 */ /* 0x000fe20000004100 */
[----:B------:R-:W-:Y:S01]  /*e130*/  FFMA.FTZ R42, R4, R7, R6 ;  /* 0x00000007042a7223 */ /* 0x000fe20000010006 */
[----:B------:R-:W-:Y:S01]  /*e140*/  HADD2.F32 R9, -RZ, R8.H0_H0 ;  /* 0x20000008ff097230 */ /* 0x000fe20000004100 */
[----:B------:R-:W-:Y:S01]  /*e150*/  FFMA.FTZ R40, R3, R44, R2 ;  /* 0x0000002c03287223 */ /* 0x000fe20000010002 */
[--C-:B------:R-:W-:Y:S01]  /*e160*/  HADD2.F32 R6, -RZ, R106.reuse.H1_H1 ;  /* 0x3000006aff067230 */ /* 0x100fe20000004100 */
[-C--:B------:R-:W-:Y:S01]  /*e170*/  FMUL.FTZ R4, R20, R5.reuse ;  /* 0x0000000514047220 */ /* 0x080fe20000410000 */
[----:B------:R-:W-:Y:S01]  /*e180*/  HADD2.F32 R2, -RZ, R106.H0_H0 ;  /* 0x2000006aff027230 */ /* 0x000fe20000004100 */
[C---:B------:R-:W-:Y:S01]  /*e190*/  FMUL.FTZ R31, R9.reuse, R5 ;  /* 0x00000005091f7220 */ /* 0x040fe20000410000 */
[----:B------:R-:W-:Y:S01]  /*e1a0*/  HADD2.F32 R13, -RZ, R8.H1_H1 ;  /* 0x30000008ff0d7230 */ /* 0x000fe20000004100 */
[----:B------:R-:W-:Y:S01]  /*e1b0*/  FFMA.FTZ R37, R9, R6, R4 ;  /* 0x0000000609257223 */ /* 0x000fe20000010004 */
[----:B------:R-:W-:Y:S01]  /*e1c0*/  HADD2.F32 R8, -RZ, R11.H0_H0 ;  /* 0x2000000bff087230 */ /* 0x000fe20000004100 */
[----:B------:R-:W-:Y:S01]  /*e1d0*/  FMUL.FTZ R9, R17, R2 ;  /* 0x0000000211097220 */ /* 0x000fe20000410000 */
[----:B------:R-:W-:Y:S01]  /*e1e0*/  HADD2.F32 R4, -RZ, R107.H0_H0 ;  /* 0x2000006bff047230 */ /* 0x000fe20000004100 */
[----:B------:R-:W-:Y:S01]  /*e1f0*/  FMUL.FTZ R33, R3, R14 ;  /* 0x0000000e03217220 */ /* 0x000fe20000410000 */
[----:B------:R-:W-:Y:S01]  /*e200*/  HADD2.F32 R11, -RZ, R11.H1_H1 ;  /* 0x3000000bff0b7230 */ /* 0x000fe20000004100 */
[C---:B------:R-:W-:Y:S01]  /*e210*/  FMUL.FTZ R26, R8.reuse, R2 ;  /* 0x00000002081a7220 */ /* 0x040fe20000410000 */
[----:B------:R-:W-:Y:S01]  /*e220*/  HADD2.F32 R12, -RZ, R10.H0_H0 ;  /* 0x2000000aff0c7230 */ /* 0x000fe20000004100 */
[----:B------:R-:W-:Y:S01]  /*e230*/  FFMA.FTZ R28, R8, R4, R9 ;  /* 0x00000004081c7223 */ /* 0x000fe20000010009 */
[----:B------:R-:W-:Y:S01]  /*e240*/  HADD2.F32 R3, -RZ, R105.H1_H1 ;  /* 0x30000069ff037230 */ /* 0x000fe20000004100 */
[-C--:B------:R-:W-:Y:S01]  /*e250*/  FMUL.FTZ R2, R16, R25.reuse ;  /* 0x0000001910027220 */ /* 0x080fe20000410000 */
[----:B------:R-:W-:Y:S01]  /*e260*/  HADD2.F32 R8, -RZ, R30.H0_H0 ;  /* 0x2000001eff087230 */ /* 0x000fe20000004100 */
[C---:B------:R-:W-:Y:S01]  /*e270*/  FMUL.FTZ R24, R11.reuse, R25 ;  /* 0x000000190b187220 */ /* 0x040fe20000410000 */
[----:B------:R-:W-:Y:S01]  /*e280*/  HADD2.F32 R9, -RZ, R36.H0_H0 ;  /* 0x20000024ff097230 */ /* 0x000fe20000004100 */
[-C--:B------:R-:W-:Y:S01]  /*e290*/  FMUL.FTZ R14, R18, R3.reuse ;  /* 0x00000003120e7220 */ /* 0x080fe20000410000 */
[----:B------:R-:W-:Y:S01]  /*e2a0*/  HADD2.F32 R10, -RZ, R10.H1_H1 ;  /* 0x3000000aff0a7230 */ /* 0x000fe20000004100 */
[----:B------:R-:W-:Y:S01]  /*e2b0*/  FMUL.FTZ R29, R12, R3 ;  /* 0x000000030c1d7220 */ /* 0x000fe20000410000 */
[----:B------:R-:W-:Y:S01]  /*e2c0*/  HADD2.F32 R36, -RZ, R41.H0_H0 ;  /* 0x20000029ff247230 */ /* 0x000fe20000004100 */
[----:B------:R-:W-:Y:S01]  /*e2d0*/  FFMA.FTZ R25, R11, R43, R2 ;  /* 0x0000002b0b197223 */ /* 0x000fe20000010002 */
[----:B------:R-:W-:Y:S01]  /*e2e0*/  HADD2.F32 R5, -RZ, R107.H1_H1 ;  /* 0x3000006bff057230 */ /* 0x000fe20000004100 */
[----:B------:R-:W-:-:S02]  /*e2f0*/  FMUL.FTZ R3, R23, R8 ;  /* 0x0000000817037220 */ /* 0x000fc40000410000 */
[-C--:B------:R-:W-:Y:S02]  /*e300*/  FMUL.FTZ R2, R22, R9.reuse ;  /* 0x0000000916027220 */ /* 0x080fe40000410000 */
[C---:B------:R-:W-:Y:S02]  /*e310*/  FMUL.FTZ R11, R13.reuse, R8 ;  /* 0x000000080d0b7220 */ /* 0x040fe40000410000 */
[C---:B------:R-:W-:Y:S02]  /*e320*/  FMUL.FTZ R8, R10.reuse, R9 ;  /* 0x000000090a087220 */ /* 0x040fe40000410000 */
[----:B------:R-:W-:Y:S02]  /*e330*/  FFMA.FTZ R27, R13, R39, R3 ;  /* 0x000000270d1b7223 */ /* 0x000fe40000010003 */
[----:B------:R-:W-:Y:S02]  /*e340*/  FFMA.FTZ R30, R10, R36, R2 ;  /* 0x000000240a1e7223 */ /* 0x000fe40000010002 */
[----:B------:R-:W-:-:S02]  /*e350*/  FFMA.FTZ R38, R12, R5, R14 ;  /* 0x000000050c267223 */ /* 0x000fc4000001000e */
[----:B------:R-:W-:Y:S02]  /*e360*/  FFMA.FTZ R13, R20, R6, -R31 ;  /* 0x00000006140d7223 */ /* 0x000fe4000001081f */
[----:B------:R-:W-:Y:S02]  /*e370*/  FFMA.FTZ R10, R23, R39, -R11 ;  /* 0x00000027170a7223 */ /* 0x000fe4000001080b */
        /* <DEDUP_REMOVED lines=16> */
.L_x_682:
[----:B------:R-:W-:Y:S05]  /*e480*/  BSYNC B0 ;  /* 0x0000000000007941 */ /* 0x000fea0003800000 */
.L_x_681:
[----:B------:R-:W-:-:S13]  /*e490*/  ISETP.GE.AND P0, PT, R138, c[0x0][0x27c], PT ;  /* 0x00009f008a007a0c */ /* 0x000fda0003f06270 */
[----:B------:R-:W-:Y:S05]  /*e4a0*/  @P0 BRA `(.L_x_680) ;  /* 0x0000066000000947 */ /* 0x000fea0003800000 */
[----:B------:R-:W-:Y:S02]  /*e4b0*/  MOV R2, c[0x0][0x27c] ;  /* 0x00009f0000027a02 */ /* 0x000fe40000000f00 */
[----:B-1----:R-:W-:Y:S02]  /*e4c0*/  LEA.HI R4, R91, R138, RZ, 0x6 ;  /* 0x0000008a5b047211 */ /* 0x002fe400078f30ff */
[----:B------:R-:W-:Y:S02]  /*e4d0*/  LEA.HI R2, R2, R52, RZ, 0x1d ;  /* 0x0000003402027211 */ /* 0x000fe400078fe8ff */
[----:B------:R-:W-:Y:S02]  /*e4e0*/  LOP3.LUT R3, R0, 0x38, R89, 0xf8, !PT ;  /* 0x0000003800037812 */ /* 0x000fe400078ef859 */
[----:B------:R-:W-:Y:S02]  /*e4f0*/  SHF.R.S32.HI R5, RZ, 0x1f, R2 ;  /* 0x0000001fff057819 */ /* 0x000fe40000011402 */
[----:B------:R-:W-:-:S02]  /*e500*/  SHF.L.U32 R6, R2, 0x3, RZ ;  /* 0x0000000302067819 */ /* 0x000fc400000006ff */
[----:B------:R-:W-:Y:S02]  /*e510*/  LEA.HI R5, R5, R2, RZ, 0x3 ;  /* 0x0000000205057211 */ /* 0x000fe400078f18ff */
[----:B------:R-:W-:Y:S02]  /*e520*/  SHF.L.U32 R4, R4, 0x7, RZ ;  /* 0x0000000704047819 */ /* 0x000fe400000006ff */
        /* <DEDUP_REMOVED lines=8> */
[----:B------:R-:W-:Y:S01]  /*e5b0*/  HADD2.F32 R2, -RZ, R109.H0_H0 ;  /* 0x2000006dff027230 */ /* 0x000fe20000004100 */
[----:B------:R-:W-:Y:S02]  /*e5c0*/  LEA R33, R3, 0x10080, 0x1 ;  /* 0x0001008003217811 */ /* 0x000fe400078e08ff */
[----:B------:R-:W-:-:S02]  /*e5d0*/  SHF.L.U32 R29, R0, 0x1, RZ ;  /* 0x00000001001d7819 */ /* 0x000fc400000006ff */
[----:B------:R-:W-:Y:S01]  /*e5e0*/  SHF.R.U32.HI R0, RZ, 0x10, R57 ;  /* 0x00000010ff007819 */ /* 0x000fe20000011639 */
[----:B------:R-:W1:Y:S01]  /*e5f0*/  LDS.128 R4, [R33] ;  /* 0x0000000021047984 */ /* 0x000e620000000c00 */
[----:B------:R-:W-:Y:S02]  /*e600*/  SHF.R.U32.HI R21, RZ, 0x10, R61 ;  /* 0x00000010ff157819 */ /* 0x000fe4000001163d */
[----:B------:R-:W-:Y:S01]  /*e610*/  SHF.R.U32.HI R22, RZ, 0x10, R59 ;  /* 0x00000010ff167819 */ /* 0x000fe2000001163b */
[----:B---3--:R-:W2:Y:S01]  /*e620*/  LDS.128 R8, [R29+0x10080] ;  /* 0x010080001d087984 */ /* 0x008ea20000000c00 */
[----:B------:R-:W-:Y:S01]  /*e630*/  HADD2.F32 R24, -RZ, R0.H0_H0 ;  /* 0x20000000ff187230 */ /* 0x000fe20000004100 */
[----:B------:R-:W-:Y:S01]  /*e640*/  SHF.R.U32.HI R23, RZ, 0x10, R63 ;  /* 0x00000010ff177819 */ /* 0x000fe2000001163f */
[----:B------:R-:W-:Y:S01]  /*e650*/  HADD2.F32 R0, -RZ, R109.H1_H1 ;  /* 0x3000006dff007230 */ /* 0x000fe20000004100 */
[----:B------:R-:W-:Y:S01]  /*e660*/  SHF.R.U64 R25, R56, 0x10, R57 ;  /* 0x0000001038197819 */ /* 0x000fe20000001239 */
[----:B------:R-:W-:Y:S01]  /*e670*/  HADD2.F32 R41, -RZ, R21.H0_H0 ;  /* 0x20000015ff297230 */ /* 0x000fe20000004100 */
[----:B------:R-:W-:Y:S01]  /*e680*/  SHF.R.U64 R35, R60, 0x10, R61 ;  /* 0x000000103c237819 */ /* 0x000fe2000000123d */
[----:B------:R-:W-:Y:S01]  /*e690*/  HADD2.F32 R22, -RZ, R22.H0_H0 ;  /* 0x20000016ff167230 */ /* 0x000fe20000004100 */
[----:B------:R-:W-:Y:S01]  /*e6a0*/  SHF.R.U64 R30, R58, 0x10, R59 ;  /* 0x000000103a1e7819 */ /* 0x000fe2000000123b */
[----:B------:R-:W-:Y:S01]  /*e6b0*/  HADD2.F32 R40, -RZ, R23.H0_H0 ;  /* 0x20000017ff287230 */ /* 0x000fe20000004100 */
[----:B------:R-:W-:Y:S01]  /*e6c0*/  SHF.R.U64 R37, R62, 0x10, R63 ;  /* 0x000000103e257819 */ /* 0x000fe2000000123f */
[----:B------:R-:W-:-:S04]  /*e6d0*/  HADD2.F32 R39, -RZ, R35.H0_H0 ;  /* 0x20000023ff277230 */ /* 0x000fc80000004100 */
[----:B------:R-:W-:Y:S02]  /*e6e0*/  HADD2.F32 R35, -RZ, R37.H0_H0 ;  /* 0x20000025ff237230 */ /* 0x000fe40000004100 */
[--C-:B-1----:R-:W-:Y:S02]  /*e6f0*/  HADD2.F32 R14, -RZ, R5.reuse.H0_H0 ;  /* 0x20000005ff0e7230 */ /* 0x102fe40000004100 */
[----:B------:R-:W-:Y:S02]  /*e700*/  HADD2.F32 R13, -RZ, R5.H1_H1 ;  /* 0x30000005ff0d7230 */ /* 0x000fe40000004100 */
[--C-:B------:R-:W-:Y:S02]  /*e710*/  HADD2.F32 R18, -RZ, R4.reuse.H0_H0 ;  /* 0x20000004ff127230 */ /* 0x100fe40000004100 */
[----:B------:R-:W-:Y:S02]  /*e720*/  HADD2.F32 R20, -RZ, R4.H1_H1 ;  /* 0x30000004ff147230 */ /* 0x000fe40000004100 */
[----:B--2---:R-:W-:-:S02]  /*e730*/  HADD2.F32 R5, -RZ, R9.H0_H0 ;  /* 0x20000009ff057230 */ /* 0x004fc40000004100 */
[----:B------:R-:W-:Y:S02]  /*e740*/  HADD2.F32 R4, -RZ, R9.H1_H1 ;  /* 0x30000009ff047230 */ /* 0x000fe40000004100 */
[--C-:B------:R-:W-:Y:S01]  /*e750*/  HADD2.F32 R16, -RZ, R7.reuse.H0_H0 ;  /* 0x20000007ff107230 */ /* 0x100fe20000004100 */
[----:B------:R-:W-:Y:S01]  /*e760*/  FMUL.FTZ R34, R5, R2 ;  /* 0x0000000205227220 */ /* 0x000fe20000410000 */
[----:B------:R-:W-:Y:S01]  /*e770*/  HADD2.F32 R15, -RZ, R7.H1_H1 ;  /* 0x30000007ff0f7230 */ /* 0x000fe20000004100 */
[----:B------:R-:W-:Y:S01]  /*e780*/  FMUL.FTZ R31, R4, R24 ;  /* 0x00000018041f7220 */ /* 0x000fe20000410000 */
[--C-:B------:R-:W-:Y:S02]  /*e790*/  HADD2.F32 R17, -RZ, R6.reuse.H0_H0 ;  /* 0x20000006ff117230 */ /* 0x100fe40000004100 */
[----:B------:R-:W-:Y:S02]  /*e7a0*/  HADD2.F32 R19, -RZ, R6.H1_H1 ;  /* 0x30000006ff137230 */ /* 0x000fe40000004100 */
[----:B------:R-:W-:-:S02]  /*e7b0*/  HADD2.F32 R12, -RZ, R8.H0_H0 ;  /* 0x20000008ff0c7230 */ /* 0x000fc40000004100 */
[----:B------:R-:W-:Y:S02]  /*e7c0*/  HADD2.F32 R9, -RZ, R8.H1_H1 ;  /* 0x30000008ff097230 */ /* 0x000fe40000004100 */
[--C-:B------:R-:W-:Y:S02]  /*e7d0*/  HADD2.F32 R8, -RZ, R10.reuse.H0_H0 ;  /* 0x2000000aff087230 */ /* 0x100fe40000004100 */
[----:B------:R-:W-:Y:S01]  /*e7e0*/  HADD2.F32 R7, -RZ, R10.H1_H1 ;  /* 0x3000000aff077230 */ /* 0x000fe20000004100 */
[----:B------:R-:W-:Y:S01]  /*e7f0*/  FMUL.FTZ R10, R14, R2 ;  /* 0x000000020e0a7220 */ /* 0x000fe20000410000 */
[--C-:B------:R-:W-:Y:S01]  /*e800*/  HADD2.F32 R6, -RZ, R110.reuse.H0_H0 ;  /* 0x2000006eff067230 */ /* 0x100fe20000004100 */
[----:B------:R-:W-:Y:S01]  /*e810*/  FMUL.FTZ R2, R16, R0 ;  /* 0x0000000010027220 */ /* 0x000fe20000410000 */
[--C-:B------:R-:W-:Y:S02]  /*e820*/  HADD2.F32 R3, -RZ, R11.reuse.H0_H0 ;  /* 0x2000000bff037230 */ /* 0x100fe40000004100 */
[----:B------:R-:W-:Y:S01]  /*e830*/  HADD2.F32 R11, -RZ, R11.H1_H1 ;  /* 0x3000000bff0b7230 */ /* 0x000fe20000004100 */
[----:B------:R-:W-:Y:S01]  /*e840*/  FFMA.FTZ R38, R5, R6, R10 ;  /* 0x0000000605267223 */ /* 0x000fe2000001000a */
[----:B------:R-:W-:Y:S01]  /*e850*/  HADD2.F32 R5, -RZ, R111.H0_H0 ;  /* 0x2000006fff057230 */ /* 0x000fe20000004100 */
[----:B------:R-:W-:Y:S01]  /*e860*/  FMUL.FTZ R26, R3, R0 ;  /* 0x00000000031a7220 */ /* 0x000fe20000410000 */
[----:B------:R-:W-:Y:S01]  /*e870*/  HADD2.F32 R0, -RZ, R110.H1_H1 ;  /* 0x3000006eff007230 */ /* 0x000fe20000004100 */
[----:B------:R-:W-:-:S02]  /*e880*/  FMUL.FTZ R10, R13, R24 ;  /* 0x000000180d0a7220 */ /* 0x000fc40000410000 */
[----:B------:R-:W-:Y:S01]  /*e890*/  FFMA.FTZ R32, R3, R5, R2 ;  /* 0x0000000503207223 */ /* 0x000fe20000010002 */
[----:B------:R-:W-:Y:S01]  /*e8a0*/  HADD2.F32 R3, -RZ, R112.H0_H0 ;  /* 0x20000070ff037230 */ /* 0x000fe20000004100 */
[----:B------:R-:W-:Y:S01]  /*e8b0*/  FFMA.FTZ R36, R4, R41, R10 ;  /* 0x0000002904247223 */ /* 0x000fe2000001000a */
[----:B------:R-:W-:Y:S01]  /*e8c0*/  HADD2.F32 R2, -RZ, R111.H1_H1 ;  /* 0x3000006fff027230 */ /* 0x000fe20000004100 */
[----:B------:R-:W-:Y:S02]  /*e8d0*/  FMUL.FTZ R10, R18, R0 ;  /* 0x00000000120a7220 */ /* 0x000fe40000410000 */
[----:B------:R-:W-:Y:S02]  /*e8e0*/  FMUL.FTZ R4, R15, R22 ;  /* 0x000000160f047220 */ /* 0x000fe40000410000 */
[----:B------:R-:W-:Y:S01]  /*e8f0*/  FFMA.FTZ R27, R12, R3, R10 ;  /* 0x000000030c1b7223 */ /* 0x000fe2000001000a */
[----:B------:R-:W-:Y:S01]  /*e900*/  HADD2.F32 R10, -RZ, R25.H0_H0 ;  /* 0x20000019ff0a7230 */ /* 0x000fe20000004100 */
[----:B------:R-:W-:-:S02]  /*e910*/  FFMA.FTZ R28, R11, R40, R4 ;  /* 0x000000280b1c7223 */ /* 0x000fc40000010004 */
[----:B------:R-:W-:Y:S01]  /*e920*/  FMUL.FTZ R24, R11, R22 ;  /* 0x000000160b187220 */ /* 0x000fe20000410000 */
[----:B------:R-:W-:Y:S01]  /*e930*/  HADD2.F32 R11, -RZ, R30.H0_H0 ;  /* 0x2000001eff0b7230 */ /* 0x000fe20000004100 */
[----:B------:R-:W-:Y:S01]  /*e940*/  FMUL.FTZ R23, R12, R0 ;  /* 0x000000000c177220 */ /* 0x000fe20000410000 */
[----:B------:R-:W-:Y:S01]  /*e950*/  HADD2.F32 R0, -RZ, R112.H1_H1 ;  /* 0x30000070ff007230 */ /* 0x000fe20000004100 */
[-C--:B------:R-:W-:Y:S02]  /*e960*/  FMUL.FTZ R4, R17, R2.reuse ;  /* 0x0000000211047220 */ /* 0x080fe40000410000 */
[----:B------:R-:W-:Y:S02]  /*e970*/  FMUL.FTZ R21, R8, R2 ;  /* 0x0000000208157220 */ /* 0x000fe40000410000 */
[----:B------:R-:W-:Y:S02]  /*e980*/  FMUL.FTZ R2, R20, R10 ;  /* 0x0000000a14027220 */ /* 0x000fe40000410000 */
[----:B------:R-:W-:-:S02]  /*e990*/  FFMA.FTZ R30, R8, R0, R4 ;  /* 0x00000000081e7223 */ /* 0x000fc40000010004 */
[C---:B------:R-:W-:Y:S02]  /*e9a0*/  FFMA.FTZ R22, R9.reuse, R39, R2 ;  /* 0x0000002709167223 */ /* 0x040fe40000010002 */
[----:B------:R-:W-:Y:S02]  /*e9b0*/  FMUL.FTZ R10, R9, R10 ;  /* 0x0000000a090a7220 */ /* 0x000fe40000410000 */
[-C--:B------:R-:W-:Y:S02]  /*e9c0*/  FMUL.FTZ R2, R7, R11.reuse ;  /* 0x0000000b07027220 */ /* 0x080fe40000410000 */
[----:B------:R-:W-:Y:S02]  /*e9d0*/  FMUL.FTZ R4, R19, R11 ;  /* 0x0000000b13047220 */ /* 0x000fe40000410000 */
[----:B------:R-:W-:Y:S02]  /*e9e0*/  FFMA.FTZ R12, R18, R3, -R23 ;  /* 0x00000003120c7223 */ /* 0x000fe40000010817 */
[----:B------:R-:W-:-:S02]  /*e9f0*/  FFMA.FTZ R8, R14, R6, -R34 ;  /* 0x000000060e087223 */ /* 0x000fc40000010822 */
[----:B------:R-:W-:Y:S02]  /*ea00*/  FFMA.FTZ R9, R13, R41, -R31 ;  /* 0x000000290d097223 */ /* 0x000fe4000001081f */
[----:B------:R-:W-:Y:S02]  /*ea10*/  FFMA.FTZ R3, R17, R0, -R21 ;  /* 0x0000000011037223 */ /* 0x000fe40000010815 */
[----:B------:R-:W-:Y:S01]  /*ea20*/  FFMA.FTZ R11, R16, R5, -R26 ;  /* 0x00000005100b7223 */ /* 0x000fe2000001081a */
[----:B------:R-:W-:Y:S01]  /*ea30*/  F2FP.PACK_AB R9, R9, R8 ;  /* 0x000000080909723e */ /* 0x000fe200000000ff */
[----:B------:R-:W-:Y:S01]  /*ea40*/  FFMA.FTZ R6, R15, R40, -R24 ;  /* 0x000000280f067223 */ /* 0x000fe20000010818 */
[----:B------:R-:W-:Y:S01]  /*ea50*/  F2FP.PACK_AB R5, R36, R38 ;  /* 0x000000262405723e */ /* 0x000fe200000000ff */
[----:B------:R-:W-:Y:S02]  /*ea60*/  FFMA.FTZ R0, R20, R39, -R10 ;  /* 0x0000002714007223 */ /* 0x000fe4000001080a */
[----:B------:R-:W-:Y:S01]  /*ea70*/  FFMA.FTZ R2, R19, R35, -R2 ;  /* 0x0000002313027223 */ /* 0x000fe20000010802 */
[----:B------:R-:W-:Y:S01]  /*ea80*/  F2FP.PACK_AB R11, R6, R11 ;  /* 0x0000000b060b723e */ /* 0x000fe200000000ff */
[----:B------:R-:W-:Y:S01]  /*ea90*/  FFMA.FTZ R25, R7, R35, R4 ;  /* 0x0000002307197223 */ /* 0x000fe20000010004 */
[----:B------:R-:W-:-:S02]  /*eaa0*/  F2FP.PACK_AB R8, R0, R12 ;  /* 0x0000000c0008723e */ /* 0x000fc400000000ff */
[----:B------:R-:W-:Y:S02]  /*eab0*/  F2FP.PACK_AB R10, R2, R3 ;  /* 0x00000003020a723e */ /* 0x000fe400000000ff */
[----:B------:R-:W-:Y:S02]  /*eac0*/  F2FP.PACK_AB R7, R28, R32 ;  /* 0x000000201c07723e */ /* 0x000fe400000000ff */
[----:B------:R-:W-:Y:S01]  /*ead0*/  F2FP.PACK_AB R4, R22, R27 ;  /* 0x0000001b1604723e */ /* 0x000fe200000000ff */
[----:B------:R1:W-:Y:S01]  /*eae0*/  STS.128 [R33], R8 ;  /* 0x0000000821007388 */ /* 0x0003e20000000c00 */
[----:B------:R-:W-:-:S05]  /*eaf0*/  F2FP.PACK_AB R6, R25, R30 ;  /* 0x0000001e1906723e */ /* 0x000fca00000000ff */
[----:B------:R1:W-:Y:S02]  /*eb00*/  STS.128 [R29+0x10080], R4 ;  /* 0x010080041d007388 */ /* 0x0003e40000000c00 */
.L_x_680:
[----:B------:R-:W-:Y:S05]  /*eb10*/  BSYNC B1 ;  /* 0x0000000000017941 */ /* 0x000fea0003800000 */
.L_x_679:
[----:B------:R-:W-:Y:S01]  /*eb20*/  ISETP.GE.AND P0, PT, R134, R90, PT ;  /* 0x0000005a8600720c */ /* 0x000fe20003f06270 */
[----:B------:R-:W-:-:S12]  /*eb30*/  BSSY B1, `(.L_x_683) ;  /* 0x00000d7000017945 */ /* 0x000fd80003800000 */
        /* <DEDUP_REMOVED lines=26> */
[----:B------:R-:W-:Y:S01]  /*ece0*/  SHF.R.U32.HI R24, RZ, 0x10, R65 ;  /* 0x00000010ff187819 */ /* 0x000fe20000011641 */
[----:B------:R-:W1:Y:S01]  /*ecf0*/  LDS.128 R4, [R34] ;  /* 0x0000000022047984 */ /* 0x000e620000000c00 */
[----:B------:R-:W-:Y:S01]  /*ed00*/  SHF.L.U32 R32, R2, 0x1, RZ ;  /* 0x0000000102207819 */ /* 0x000fe200000006ff */
[----:B------:R-:W-:Y:S01]  /*ed10*/  HADD2.F32 R2, -RZ, R115.H0_H0 ;  /* 0x20000073ff027230 */ /* 0x000fe20000004100 */
[----:B------:R-:W-:Y:S01]  /*ed20*/  SHF.R.U32.HI R25, RZ, 0x10, R71 ;  /* 0x00000010ff197819 */ /* 0x000fe20000011647 */
[----:B------:R-:W-:Y:S01]  /*ed30*/  HADD2.F32 R44, -RZ, R24.H0_H0 ;  /* 0x20000018ff2c7230 */ /* 0x000fe20000004100 */
[----:B------:R-:W-:Y:S01]  /*ed40*/  SHF.R.U32.HI R27, RZ, 0x10, R67 ;  /* 0x00000010ff1b7819 */ /* 0x000fe20000011643 */
[----:B---3--:R-:W2:Y:S01]  /*ed50*/  LDS.128 R8, [R32+0x10080] ;  /* 0x0100800020087984 */ /* 0x008ea20000000c00 */
[----:B------:R-:W-:Y:S01]  /*ed60*/  SHF.R.U64 R30, R68, 0x10, R69 ;  /* 0x00000010441e7819 */ /* 0x000fe20000001245 */
[----:B------:R-:W-:Y:S01]  /*ed70*/  HADD2.F32 R25, -RZ, R25.H0_H0 ;  /* 0x20000019ff197230 */ /* 0x000fe20000004100 */
[----:B------:R-:W-:Y:S01]  /*ed80*/  SHF.R.U64 R36, R70, 0x10, R71 ;  /* 0x0000001046247819 */ /* 0x000fe20000001247 */
[----:B------:R-:W-:Y:S01]  /*ed90*/  HADD2.F32 R43, -RZ, R27.H0_H0 ;  /* 0x2000001bff2b7230 */ /* 0x000fe20000004100 */
[----:B------:R-:W-:-:S02]  /*eda0*/  SHF.R.U64 R39, R64, 0x10, R65 ;  /* 0x0000001040277819 */ /* 0x000fc40000001241 */
[----:B------:R-:W-:-:S03]  /*edb0*/  SHF.R.U64 R41, R66, 0x10, R67 ;  /* 0x0000001042297819 */ /* 0x000fc60000001243 */
[----:B------:R-:W-:Y:S02]  /*edc0*/  HADD2.F32 R39, -RZ, R39.H0_H0 ;  /* 0x20000027ff277230 */ /* 0x000fe40000004100 */
[----:B-1----:R-:W-:Y:S02]  /*edd0*/  HADD2.F32 R19, -RZ, R5.H0_H0 ;  /* 0x20000005ff137230 */ /* 0x002fe40000004100 */
[--C-:B------:R-:W-:Y:S02]  /*ede0*/  HADD2.F32 R20, -RZ, R4.reuse.H0_H0 ;  /* 0x20000004ff147230 */ /* 0x100fe40000004100 */
[----:B------:R-:W-:Y:S02]  /*edf0*/  HADD2.F32 R23, -RZ, R4.H1_H1 ;  /* 0x30000004ff177230 */ /* 0x000fe40000004100 */
[----:B--2---:R-:W-:Y:S02]  /*ee00*/  HADD2.F32 R4, -RZ, R9.H0_H0 ;  /* 0x20000009ff047230 */ /* 0x004fe40000004100 */
[----:B------:R-:W-:-:S02]  /*ee10*/  HADD2.F32 R15, -RZ, R5.H1_H1 ;  /* 0x30000005ff0f7230 */ /* 0x000fc40000004100 */
[--C-:B------:R-:W-:Y:S01]  /*ee20*/  HADD2.F32 R17, -RZ, R7.reuse.H0_H0 ;  /* 0x20000007ff117230 */ /* 0x100fe20000004100 */
[-C--:B------:R-:W-:Y:S01]  /*ee30*/  FMUL.FTZ R35, R4, R2.reuse ;  /* 0x0000000204237220 */ /* 0x080fe20000410000 */
[----:B------:R-:W-:Y:S02]  /*ee40*/  HADD2.F32 R16, -RZ, R7.H1_H1 ;  /* 0x30000007ff107230 */ /* 0x000fe40000004100 */
[--C-:B------:R-:W-:Y:S02]  /*ee50*/  HADD2.F32 R18, -RZ, R6.reuse.H0_H0 ;  /* 0x20000006ff127230 */ /* 0x100fe40000004100 */
[----:B------:R-:W-:Y:S01]  /*ee60*/  HADD2.F32 R22, -RZ, R6.H1_H1 ;  /* 0x30000006ff167230 */ /* 0x000fe20000004100 */
[----:B------:R-:W-:Y:S01]  /*ee70*/  FMUL.FTZ R6, R19, R2 ;  /* 0x0000000213067220 */ /* 0x000fe20000410000 */
[----:B------:R-:W-:Y:S01]  /*ee80*/  HADD2.F32 R7, -RZ, R116.H0_H0 ;  /* 0x20000074ff077230 */ /* 0x000fe20000004100 */
[----:B------:R-:W-:Y:S01]  /*ee90*/  FMUL.FTZ R2, R15, R14 ;  /* 0x0000000e0f027220 */ /* 0x000fe20000410000 */
[----:B------:R-:W-:-:S02]  /*eea0*/  HADD2.F32 R3, -RZ, R9.H1_H1 ;  /* 0x30000009ff037230 */ /* 0x000fc40000004100 */
[----:B------:R-:W-:Y:S01]  /*eeb0*/  HADD2.F32 R5, -RZ, R115.H1_H1 ;  /* 0x30000073ff057230 */ /* 0x000fe20000004100 */
[----:B------:R-:W-:Y:S01]  /*eec0*/  FFMA.FTZ R42, R4, R7, R6 ;  /* 0x00000007042a7223 */ /* 0x000fe20000010006 */
[--C-:B------:R-:W-:Y:S01]  /*eed0*/  HADD2.F32 R9, -RZ, R8.reuse.H0_H0 ;  /* 0x20000008ff097230 */ /* 0x100fe20000004100 */
[----:B------:R-:W-:Y:S01]  /*eee0*/  FFMA.FTZ R40, R3, R44, R2 ;  /* 0x0000002c03287223 */ /* 0x000fe20000010002 */
[--C-:B------:R-:W-:Y:S01]  /*eef0*/  HADD2.F32 R6, -RZ, R117.reuse.H1_H1 ;  /* 0x30000075ff067230 */ /* 0x100fe20000004100 */
[-C--:B------:R-:W-:Y:S01]  /*ef00*/  FMUL.FTZ R4, R20, R5.reuse ;  /* 0x0000000514047220 */ /* 0x080fe20000410000 */
[----:B------:R-:W-:Y:S01]  /*ef10*/  HADD2.F32 R2, -RZ, R117.H0_H0 ;  /* 0x20000075ff027230 */ /* 0x000fe20000004100 */
[C---:B------:R-:W-:Y:S01]  /*ef20*/  FMUL.FTZ R31, R9.reuse, R5 ;  /* 0x00000005091f7220 */ /* 0x040fe20000410000 */
[----:B------:R-:W-:Y:S01]  /*ef30*/  HADD2.F32 R13, -RZ, R8.H1_H1 ;  /* 0x30000008ff0d7230 */ /* 0x000fe20000004100 */
[----:B------:R-:W-:Y:S01]  /*ef40*/  FFMA.FTZ R37, R9, R6, R4 ;  /* 0x0000000609257223 */ /* 0x000fe20000010004 */
[--C-:B------:R-:W-:Y:S01]  /*ef50*/  HADD2.F32 R8, -RZ, R11.reuse.H0_H0 ;  /* 0x2000000bff087230 */ /* 0x100fe20000004100 */
        /* <DEDUP_REMOVED lines=43> */
.L_x_686:
[----:B------:R-:W-:Y:S05]  /*f210*/  BSYNC B0 ;  /* 0x0000000000007941 */ /* 0x000fea0003800000 */
.L_x_685:
        /* <DEDUP_REMOVED lines=104> */
.L_x_684:
[----:B------:R-:W-:Y:S05]  /*f8a0*/  BSYNC B1 ;  /* 0x0000000000017941 */ /* 0x000fea0003800000 */
.L_x_683:
        /* <DEDUP_REMOVED lines=110> */
.L_x_688:
[----:B------:R-:W-:Y:S05]  /*ff90*/  BSYNC B0 ;  /* 0x0000000000007941 */ /* 0x000fea0003800000 */
.L_x_687:
[----:B------:R-:W-:-:S13]  /*ffa0*/  ISETP.GE.AND P0, PT, R138, c[0x0][0x27c], PT ;  /* 0x00009f008a007a0c */ /* 0x000fda0003f06270 */
[----:B------:R-:W-:Y:S05]  /*ffb0*/  @P0 BRA `(.L_x_660) ;  /* 0x0000066000000947 */ /* 0x000fea0003800000 */
[----:B------:R-:W-:Y:S02]  /*ffc0*/  MOV R2, c[0x0][0x27c] ;  /* 0x00009f0000027a02 */ /* 0x000fe40000000f00 */
        /* <DEDUP_REMOVED lines=14> */
[----:B------:R-:W-:Y:S02]  /*100b0*/  IADD3 R3, R3, R6, R21 ;  /* 0x0000000603037210 */ /* 0x000fe40007ffe015 */
[----:B------:R-:W-:Y:S01]  /*100c0*/  SHF.L.U32 R29, R0, 0x1, RZ ;  /* 0x00000001001d7819 */ /* 0x000fe200000006ff */
[----:B------:R-:W-:Y:S01]  /*100d0*/  HADD2.F32 R0, -RZ, R129.H0_H0 ;  /* 0x20000081ff007230 */ /* 0x000fe20000004100 */
[----:B------:R-:W-:-:S02]  /*100e0*/  LEA R32, R3, 0x10080, 0x1 ;  /* 0x0001008003207811 */ /* 0x000fc400078e08ff */
[----:B------:R-:W-:Y:S01]  /*100f0*/  SHF.R.U32.HI R22, RZ, 0x10, R93 ;  /* 0x00000010ff167819 */ /* 0x000fe2000001165d */
[----:B---3--:R-:W1:Y:S01]  /*10100*/  LDS.128 R8, [R29+0x10080] ;  /* 0x010080001d087984 */ /* 0x008e620000000c00 */
[----:B------:R-:W-:Y:S02]  /*10110*/  SHF.R.U32.HI R23, RZ, 0x10, R97 ;  /* 0x00000010ff177819 */ /* 0x000fe40000011661 */
[----:B------:R-:W-:Y:S01]  /*10120*/  SHF.R.U32.HI R24, RZ, 0x10, R95 ;  /* 0x00000010ff187819 */ /* 0x000fe2000001165f */
[----:B------:R-:W2:Y:S01]  /*10130*/  LDS.128 R4, [R32] ;  /* 0x0000000020047984 */ /* 0x000ea20000000c00 */
[----:B------:R-:W-:Y:S01]  /*10140*/  SHF.R.U32.HI R27, RZ, 0x10, R99 ;  /* 0x00000010ff1b7819 */ /* 0x000fe20000011663 */
[----:B------:R-:W-:Y:S01]  /*10150*/  HADD2.F32 R42, -RZ, R23.H0_H0 ;  /* 0x20000017ff2a7230 */ /* 0x000fe20000004100 */
[----:B------:R-:W-:Y:S02]  /*10160*/  SHF.R.U64 R35, R94, 0x10, R95 ;  /* 0x000000105e237819 */ /* 0x000fe4000000125f */
[----:B------:R-:W-:Y:S01]  /*10170*/  SHF.R.U64 R34, R92, 0x10, R93 ;  /* 0x000000105c227819 */ /* 0x000fe2000000125d */
[----:B------:R-:W-:Y:S01]  /*10180*/  HADD2.F32 R41, -RZ, R27.H0_H0 ;  /* 0x2000001bff297230 */ /* 0x000fe20000004100 */
[----:B------:R-:W-:-:S02]  /*10190*/  SHF.R.U64 R36, R98, 0x10, R99 ;  /* 0x0000001062247819 */ /* 0x000fc40000001263 */
[----:B------:R-:W-:Y:S01]  /*101a0*/  SHF.R.U64 R38, R96, 0x10, R97 ;  /* 0x0000001060267819 */ /* 0x000fe20000001261 */
[--C-:B-1----:R-:W-:Y:S02]  /*101b0*/  HADD2.F32 R3, -RZ, R9.reuse.H0_H0 ;  /* 0x20000009ff037230 */ /* 0x102fe40000004100 */
[----:B------:R-:W-:Y:S02]  /*101c0*/  HADD2.F32 R2, -RZ, R9.H1_H1 ;  /* 0x30000009ff027230 */ /* 0x000fe40000004100 */
[----:B--2---:R-:W-:Y:S01]  /*101d0*/  HADD2.F32 R18, -RZ, R5.H0_H0 ;  /* 0x20000005ff127230 */ /* 0x004fe20000004100 */
[----:B------:R-:W-:Y:S01]  /*101e0*/  FMUL.FTZ R33, R3, R0 ;  /* 0x0000000003217220 */ /* 0x000fe20000410000 */
[--C-:B------:R-:W-:Y:S02]  /*101f0*/  HADD2.F32 R15, -RZ, R7.reuse.H0_H0 ;  /* 0x20000007ff0f7230 */ /* 0x100fe40000004100 */
[----:B------:R-:W-:Y:S02]  /*10200*/  HADD2.F32 R14, -RZ, R7.H1_H1 ;  /* 0x30000007ff0e7230 */ /* 0x000fe40000004100 */
[----:B------:R-:W-:-:S02]  /*10210*/  HADD2.F32 R9, -RZ, R8.H0_H0 ;  /* 0x20000008ff097230 */ /* 0x000fc40000004100 */
[----:B------:R-:W-:Y:S02]  /*10220*/  HADD2.F32 R13, -RZ, R8.H1_H1 ;  /* 0x30000008ff0d7230 */ /* 0x000fe40000004100 */
[--C-:B------:R-:W-:Y:S02]  /*10230*/  HADD2.F32 R8, -RZ, R11.reuse.H0_H0 ;  /* 0x2000000bff087230 */ /* 0x100fe40000004100 */
[----:B------:R-:W-:Y:S02]  /*10240*/  HADD2.F32 R7, -RZ, R11.H1_H1 ;  /* 0x3000000bff077230 */ /* 0x000fe40000004100 */
[----:B------:R-:W-:Y:S01]  /*10250*/  HADD2.F32 R17, -RZ, R5.H1_H1 ;  /* 0x30000005ff117230 */ /* 0x000fe20000004100 */
[----:B------:R-:W-:Y:S01]  /*10260*/  FMUL.FTZ R5, R18, R0 ;  /* 0x0000000012057220 */ /* 0x000fe20000410000 */
[----:B------:R-:W-:Y:S02]  /*10270*/  HADD2.F32 R11, -RZ, R22.H0_H0 ;  /* 0x20000016ff0b7230 */ /* 0x000fe40000004100 */
[----:B------:R-:W-:-:S02]  /*10280*/  HADD2.F32 R16, -RZ, R6.H0_H0 ;  /* 0x20000006ff107230 */ /* 0x000fc40000004100 */
[----:B------:R-:W-:Y:S01]  /*10290*/  HADD2.F32 R20, -RZ, R6.H1_H1 ;  /* 0x30000006ff147230 */ /* 0x000fe20000004100 */
[-C--:B------:R-:W-:Y:S01]  /*102a0*/  FMUL.FTZ R0, R17, R11.reuse ;  /* 0x0000000b11007220 */ /* 0x080fe20000410000 */
[----:B------:R-:W-:Y:S01]  /*102b0*/  HADD2.F32 R6, -RZ, R130.H0_H0 ;  /* 0x20000082ff067230 */ /* 0x000fe20000004100 */
[C---:B------:R-:W-:Y:S01]  /*102c0*/  FMUL.FTZ R31, R2.reuse, R11 ;  /* 0x0000000b021f7220 */ /* 0x040fe20000410000 */
[--C-:B------:R-:W-:Y:S01]  /*102d0*/  HADD2.F32 R19, -RZ, R4.reuse.H0_H0 ;  /* 0x20000004ff137230 */ /* 0x100fe20000004100 */
[----:B------:R-:W-:Y:S01]  /*102e0*/  FFMA.FTZ R37, R2, R42, R0 ;  /* 0x0000002a02257223 */ /* 0x000fe20000010000 */
[----:B------:R-:W-:Y:S01]  /*102f0*/  HADD2.F32 R21, -RZ, R4.H1_H1 ;  /* 0x30000004ff157230 */ /* 0x000fe20000004100 */
[----:B------:R-:W-:Y:S01]  /*10300*/  FFMA.FTZ R39, R3, R6, R5 ;  /* 0x0000000603277223 */ /* 0x000fe20000010005 */
[----:B------:R-:W-:Y:S02]  /*10310*/  HADD2.F32 R4, -RZ, R129.H1_H1 ;  /* 0x30000081ff047230 */ /* 0x000fe40000004100 */
[----:B------:R-:W-:-:S02]  /*10320*/  HADD2.F32 R5, -RZ, R131.H1_H1 ;  /* 0x30000083ff057230 */ /* 0x000fc40000004100 */
[----:B------:R-:W-:Y:S01]  /*10330*/  HADD2.F32 R0, -RZ, R131.H0_H0 ;  /* 0x20000083ff007230 */ /* 0x000fe20000004100 */
[-C--:B------:R-:W-:Y:S01]  /*10340*/  FMUL.FTZ R3, R19, R4.reuse ;  /* 0x0000000413037220 */ /* 0x080fe20000410000 */
[----:B------:R-:W-:Y:S01]  /*10350*/  HADD2.F32 R2, -RZ, R130.H1_H1 ;  /* 0x30000082ff027230 */ /* 0x000fe20000004100 */
[C---:B------:R-:W-:Y:S01]  /*10360*/  FMUL.FTZ R28, R9.reuse, R4 ;  /* 0x00000004091c7220 */ /* 0x040fe20000410000 */
[----:B------:R-:W-:Y:S01]  /*10370*/  HADD2.F32 R22, -RZ, R24.H0_H0 ;  /* 0x20000018ff167230 */ /* 0x000fe20000004100 */
[----:B------:R-:W-:Y:S01]  /*10380*/  FFMA.FTZ R40, R9, R5, R3 ;  /* 0x0000000509287223 */ /* 0x000fe20000010003 */
[----:B------:R-:W-:Y:S01]  /*10390*/  HADD2.F32 R3, -RZ, R132.H0_H0 ;  /* 0x20000084ff037230 */ /* 0x000fe20000004100 */
[----:B------:R-:W-:Y:S01]  /*103a0*/  FMUL.FTZ R9, R15, R0 ;  /* 0x000000000f097220 */ /* 0x000fe20000410000 */
[----:B------:R-:W-:Y:S01]  /*103b0*/  HADD2.F32 R12, -RZ, R10.H0_H0 ;  /* 0x2000000aff0c7230 */ /* 0x000fe20000004100 */
[----:B------:R-:W-:Y:S01]  /*103c0*/  FMUL.FTZ R11, R16, R2 ;  /* 0x00000002100b7220 */ /* 0x000fe20000410000 */
[----:B------:R-:W-:Y:S01]  /*103d0*/  HADD2.F32 R4, -RZ, R132.H1_H1 ;  /* 0x30000084ff047230 */ /* 0x000fe20000004100 */
[C---:B------:R-:W-:Y:S01]  /*103e0*/  FMUL.FTZ R23, R8.reuse, R0 ;  /* 0x0000000008177220 */ /* 0x040fe20000410000 */
[----:B------:R-:W-:Y:S01]  /*103f0*/  HADD2.F32 R10, -RZ, R10.H1_H1 ;  /* 0x3000000aff0a7230 */ /* 0x000fe20000004100 */
[----:B------:R-:W-:Y:S01]  /*10400*/  FFMA.FTZ R25, R8, R3, R9 ;  /* 0x0000000308197223 */ /* 0x000fe20000010009 */
[----:B------:R-:W-:Y:S01]  /*10410*/  HADD2.F32 R8, -RZ, R35.H0_H0 ;  /* 0x20000023ff087230 */ /* 0x000fe20000004100 */
[----:B------:R-:W-:Y:S01]  /*10420*/  FMUL.FTZ R0, R14, R22 ;  /* 0x000000160e007220 */ /* 0x000fe20000410000 */
[----:B------:R-:W-:Y:S01]  /*10430*/  HADD2.F32 R9, -RZ, R34.H0_H0 ;  /* 0x20000022ff097230 */ /* 0x000fe20000004100 */
[----:B------:R-:W-:Y:S01]  /*10440*/  FFMA.FTZ R30, R12, R4, R11 ;  /* 0x000000040c1e7223 */ /* 0x000fe2000001000b */
[----:B------:R-:W-:Y:S01]  /*10450*/  HADD2.F32 R34, -RZ, R36.H0_H0 ;  /* 0x20000024ff227230 */ /* 0x000fe20000004100 */
[C---:B------:R-:W-:Y:S01]  /*10460*/  FMUL.FTZ R11, R7.reuse, R22 ;  /* 0x00000016070b7220 */ /* 0x040fe20000410000 */
[----:B------:R-:W-:Y:S01]  /*10470*/  HADD2.F32 R35, -RZ, R38.H0_H0 ;  /* 0x20000026ff237230 */ /* 0x000fe20000004100 */
[----:B------:R-:W-:-:S02]  /*10480*/  FFMA.FTZ R22, R7, R41, R0 ;  /* 0x0000002907167223 */ /* 0x000fc40000010000 */
[----:B------:R-:W-:Y:S02]  /*10490*/  FMUL.FTZ R26, R12, R2 ;  /* 0x000000020c1a7220 */ /* 0x000fe40000410000 */
[-C--:B------:R-:W-:Y:S02]  /*104a0*/  FMUL.FTZ R0, R20, R8.reuse ;  /* 0x0000000814007220 */ /* 0x080fe40000410000 */
[-C--:B------:R-:W-:Y:S02]  /*104b0*/  FMUL.FTZ R2, R21, R9.reuse ;  /* 0x0000000915027220 */ /* 0x080fe40000410000 */
[C---:B------:R-:W-:Y:S02]  /*104c0*/  FMUL.FTZ R8, R10.reuse, R8 ;  /* 0x000000080a087220 */ /* 0x040fe40000410000 */
[----:B------:R-:W-:Y:S02]  /*104d0*/  FMUL.FTZ R7, R13, R9 ;  /* 0x000000090d077220 */ /* 0x000fe40000410000 */
[----:B------:R-:W-:-:S02]  /*104e0*/  FFMA.FTZ R24, R10, R34, R0 ;  /* 0x000000220a187223 */ /* 0x000fc40000010000 */
[----:B------:R-:W-:Y:S02]  /*104f0*/  FFMA.FTZ R27, R13, R35, R2 ;  /* 0x000000230d1b7223 */ /* 0x000fe40000010002 */
        /* <DEDUP_REMOVED lines=8> */
[----:B------:R-:W-:-:S02]  /*10580*/  FFMA.FTZ R0, R14, R41, -R11 ;  /* 0x000000290e007223 */ /* 0x000fc4000001080b */
[----:B------:R-:W-:Y:S02]  /*10590*/  FFMA.FTZ R2, R20, R34, -R8 ;  /* 0x0000002214027223 */ /* 0x000fe40000010808 */
[----:B------:R-:W-:Y:S01]  /*105a0*/  FFMA.FTZ R4, R21, R35, -R7 ;  /* 0x0000002315047223 */ /* 0x000fe20000010807 */
[----:B------:R-:W-:Y:S02]  /*105b0*/  F2FP.PACK_AB R11, R0, R3 ;  /* 0x00000003000b723e */ /* 0x000fe400000000ff */
[----:B------:R-:W-:Y:S02]  /*105c0*/  F2FP.PACK_AB R10, R2, R10 ;  /* 0x0000000a020a723e */ /* 0x000fe400000000ff */
[----:B------:R-:W-:Y:S02]  /*105d0*/  F2FP.PACK_AB R8, R4, R12 ;  /* 0x0000000c0408723e */ /* 0x000fe400000000ff */
[----:B------:R-:W-:Y:S02]  /*105e0*/  F2FP.PACK_AB R7, R22, R25 ;  /* 0x000000191607723e */ /* 0x000fe400000000ff */
[----:B------:R-:W-:Y:S01]  /*105f0*/  F2FP.PACK_AB R4, R27, R40 ;  /* 0x000000281b04723e */ /* 0x000fe200000000ff */
[----:B------:R1:W-:Y:S04]  /*10600*/  STS.128 [R32], R8 ;  /* 0x0000000820007388 */ /* 0x0003e80000000c00 */
[----:B------:R1:W-:Y:S02]  /*10610*/  STS.128 [R29+0x10080], R4 ;  /* 0x010080041d007388 */ /* 0x0003e40000000c00 */
.L_x_660:
[----:B------:R-:W-:Y:S05]  /*10620*/  BSYNC B2 ;  /* 0x0000000000027941 */ /* 0x000fea0003800000 */
.L_x_626:
[----:B------:R-:W-:Y:S01]  /*10630*/  R2P PR, R237, 0x6 ;  /* 0x00000006ed007804 */ /* 0x000fe20000000000 */
[----:B------:R-:W-:Y:S01]  /*10640*/  IMAD R0, R133, c[0x0][0x208], RZ ;  /* 0x0000820085007a24 */ /* 0x000fe200078e02ff */
[----:B------:R-:W-:Y:S01]  /*10650*/  IADD3 R187, R178, 0x20, RZ ;  /* 0x00000020b2bb7810 */ /* 0x000fe20007ffe0ff */
[----:B------:R-:W-:Y:S01]  /*10660*/  IMAD.WIDE.U32 R2, R108, c[0x0][0x208], RZ ;  /* 0x000082006c027a25 */ /* 0x000fe200078e00ff */
[----:B------:R-:W-:-:S04]  /*10670*/  DEPBAR.LE SB0, 0x0 ;  /* 0x000080000000791a */ /* 0x000fc80000000000 */
[----:B------:R-:W-:Y:S01]  /*10680*/  IMAD R0, R108, c[0x0][0x20c], R0 ;  /* 0x000083006c007a24 */ /* 0x000fe200078e0200 */
[----:B------:R-:W-:Y:S01]  /*10690*/  BAR.SYNC.DEFER_BLOCKING 0x0 ;  /* 0x0000000000007b1d */ /* 0x000fe20000010000 */
[----:B------:R-:W-:Y:S01]  /*106a0*/  IMAD.IADD R66, R212, 0x1, -R126 ;  /* 0x00000001d4427824 */ /* 0x000fe200078e0a7e */
[----:B------:R-:W-:Y:S01]  /*106b0*/  ISETP.NE.AND P3, PT, R140, 0x1, PT ;  /* 0x000000018c00780c */ /* 0x000fe20003f65270 */
[----:B------:R-:W-:Y:S01]  /*106c0*/  IMAD.IADD R3, R3, 0x1, R0 ;  /* 0x0000000103037824 */ /* 0x000fe200078e0200 */
[----:B------:R-:W-:Y:S02]  /*106d0*/  @P1 IADD3 R187, R178, -0x20, RZ ;  /* 0xffffffe0b2bb1810 */ /* 0x000fe40007ffe0ff */
[----:B------:R-:W-:Y:S01]  /*106e0*/  ISETP.GT.AND P1, PT, R108, R209, PT ;  /* 0x000000d16c00720c */ /* 0x000fe20003f24270 */
[----:B------:R-:W-:Y:S01]  /*106f0*/  ULDC UR4, c[0x0][0x324] ;  /* 0x0000c90000047ab9 */ /* 0x000fe20000000800 */
[----:B------:R-:W-:Y:S01]  /*10700*/  LEA R0, P0, R2, R222, 0x5 ;  /* 0x000000de02007211 */ /* 0x000fe200078028ff */
[----:B------:R-:W-:Y:S01]  /*10710*/  ULOP3.LUT UR4, URZ, UR4, URZ, 0x33, !UPT ;  /* 0x000000043f047292 */ /* 0x000fe2000f8e333f */
[----:B------:R-:W-:-:S02]  /*10720*/  IADD3 R188, R187, 0x3000, RZ ;  /* 0x00003000bbbc7810 */ /* 0x000fc40007ffe0ff */
[----:B------:R-:W-:Y:S02]  /*10730*/  LEA.HI.X R3, R2, R224, R3, 0x5, P0 ;  /* 0x000000e002037211 */ /* 0x000fe400000f2c03 */
[C---:B------:R-:W-:Y:S02]  /*10740*/  LEA R2, P0, R0.reuse, c[0x0][0x1f8], 0x1 ;  /* 0x00007e0000027a11 */ /* 0x040fe400078008ff */
[C---:B------:R-:W-:Y:S02]  /*10750*/  IADD3 R194, R187.reuse, 0x3800, RZ ;  /* 0x00003800bbc27810 */ /* 0x040fe40007ffe0ff */
[----:B------:R-:W-:Y:S02]  /*10760*/  LEA.HI.X R3, R0, c[0x0][0x1fc], R3, 0x1, P0 ;  /* 0x00007f0000037a11 */ /* 0x000fe400000f0c03 */
[----:B------:R-:W-:Y:S02]  /*10770*/  @P1 IADD3 R0, R236, -0x2, RZ ;  /* 0xfffffffeec001810 */ /* 0x000fe40007ffe0ff */
[----:B------:R-:W-:-:S02]  /*10780*/  IADD3 R193, R187, 0x2000, RZ ;  /* 0x00002000bbc17810 */ /* 0x000fc40007ffe0ff */
[----:B-1----:R-:W-:Y:S01]  /*10790*/  @P1 SHF.R.S32.HI R4, RZ, 0x1f, R0 ;  /* 0x0000001fff041819 */ /* 0x002fe20000011400 */
[----:B------:R-:W-:Y:S01]  /*107a0*/  LDSM.16.M88.4 R20, [R178] ;  /* 0x00000000b214783b */ /* 0x000fe20000000200 */
[C---:B------:R-:W-:Y:S02]  /*107b0*/  IADD3 R192, R187.reuse, 0x2800, RZ ;  /* 0x00002800bbc07810 */ /* 0x040fe40007ffe0ff */
[C---:B------:R-:W-:Y:S01]  /*107c0*/  IADD3 R191, R187.reuse, 0x1000, RZ ;  /* 0x00001000bbbf7810 */ /* 0x040fe20007ffe0ff */
[----:B------:R-:W-:Y:S01]  /*107d0*/  @P1 IMAD R4, R4, c[0x0][0x1e0], RZ ;  /* 0x0000780004041a24 */ /* 0x000fe200078e02ff */
[----:B------:R-:W-:Y:S01]  /*107e0*/  LDSM.16.M88.4 R36, [R178+0x800] ;  /* 0x00080000b224783b */ /* 0x000fe20000000200 */
[C---:B------:R-:W-:Y:S02]  /*107f0*/  IADD3 R190, R187.reuse, 0x1800, RZ ;  /* 0x00001800bbbe7810 */ /* 0x040fe40007ffe0ff */
[C---:B------:R-:W-:Y:S01]  /*10800*/  @P1 IMAD R6, R0.reuse, c[0x0][0x1e4], R4 ;  /* 0x0000790000061a24 */ /* 0x040fe200078e0204 */
[----:B------:R-:W-:Y:S01]  /*10810*/  LDSM.16.M88.4 R12, [R184] ;  /* 0x00000000b80c783b */ /* 0x000fe20000000200 */
[----:B------:R-:W-:Y:S01]  /*10820*/  @P1 IMAD.WIDE.U32 R4, R0, c[0x0][0x1e0], RZ ;  /* 0x0000780000041a25 */ /* 0x000fe200078e00ff */
[----:B------:R-:W-:-:S02]  /*10830*/  IADD3 R189, R187, 0x800, RZ ;  /* 0x00000800bbbd7810 */ /* 0x000fc40007ffe0ff */
[----:B------:R-:W-:Y:S01]  /*10840*/  LDSM.16.M88.4 R28, [R187] ;  /* 0x00000000bb1c783b */ /* 0x000fe20000000200 */
[----:B------:R-:W-:Y:S01]  /*10850*/  @P1 IMAD.IADD R0, R5, 0x1, R6 ;  /* 0x0000000105001824 */ /* 0x000fe200078e0206 */
[C---:B------:R-:W-:Y:S02]  /*10860*/  @P1 LEA R8, P0, R4.reuse, R220, 0x5 ;  /* 0x000000dc04081211 */ /* 0x040fe400078028ff */
[----:B------:R-:W-:Y:S02]  /*10870*/  LDSM.16.M88.4 R52, [R187+0x800] ;  /* 0x00080000bb34783b */ /* 0x000fe40000000200 */
[----:B------:R-:W-:Y:S01]  /*10880*/  @P1 LEA.HI.X R9, R4, R219, R0, 0x5, P0 ;  /* 0x000000db04091211 */ /* 0x000fe200000f2c00 */
[----:B------:R-:W-:Y:S01]  /*10890*/  IMAD.MOV.U32 R0, RZ, RZ, 0x40 ;  /* 0x00000040ff007424 */ /* 0x000fe200078e00ff */
[----:B------:R-:W-:Y:S02]  /*108a0*/  LOP3.LUT R4, R128, 0x1, RZ, 0xc0, !PT ;  /* 0x0000000180047812 */ /* 0x000fe400078ec0ff */
[----:B------:R-:W-:-:S02]  /*108b0*/  ISETP.GT.AND P0, PT, R66, R214, PT ;  /* 0x000000d64200720c */ /* 0x000fc40003f04270 */
[----:B------:R-:W-:Y:S02]  /*108c0*/  SEL R0, R0, 0xffffffc0, !P2 ;  /* 0xffffffc000007807 */ /* 0x000fe40005000000 */
[----:B------:R-:W-:Y:S02]  /*108d0*/  ISETP.NE.U32.OR P0, PT, R4, 0x1, !P0 ;  /* 0x000000010400780c */ /* 0x000fe40004705470 */
[----:B------:R-:W1:Y:S01]  /*108e0*/  LDSM.16.M88.4 R4, [R183] ;  /* 0x00000000b704783b */ /* 0x000e620000000200 */
[--C-:B------:R-:W-:Y:S01]  /*108f0*/  IMAD.IADD R177, R178, 0x1, R0.reuse ;  /* 0x00000001b2b17824 */ /* 0x100fe200078e0200 */
[----:B------:R-:W-:Y:S01]  /*10900*/  LOP3.LUT P2, RZ, R215, 0x1, RZ, 0xc0, !PT ;  /* 0x00000001d7ff7812 */ /* 0x000fe2000784c0ff */
[----:B------:R-:W-:-:S08]  /*10910*/  IMAD.IADD R176, R188, 0x1, R0 ;  /* 0x00000001bcb07824 */ /* 0x000fd000078e0200 */
[----:B------:R-:W-:Y:S01]  /*10920*/  @!PT LDS RZ, [RZ] ;  /* 0x00000000fffff984 */ /* 0x000fe20000000800 */
[----:B------:R-:W-:Y:S01]  /*10930*/  @!PT LDS RZ, [RZ] ;  /* 0x00000000fffff984 */ /* 0x000fe20000000800 */
[----:B------:R-:W-:Y:S01]  /*10940*/  @!PT LDS RZ, [RZ] ;  /* 0x00000000fffff984 */ /* 0x000fe20000000800 */
[----:B------:R2:W-:Y:S01]  /*10950*/  LDGSTS.E.BYPASS.LTC128B.128 [R196+0x8080], [R2.64], !P0 ;  /* 0x0808000002c47fae */ /* 0x0005e2000c101d46 */
[----:B------:R-:W-:-:S04]  /*10960*/  @P1 LEA R64, P0, R8, c[0x0][0x1c8], 0x1 ;  /* 0x0000720008401a11 */ /* 0x000fc800078008ff */
[----:B------:R-:W-:Y:S02]  /*10970*/  @P1 LEA.HI.X R65, R8, c[0x0][0x1cc], R9, 0x1, P0 ;  /* 0x0000730008411a11 */ /* 0x000fe400000f0c09 */
[----:B------:R-:W-:-:S04]  /*10980*/  LOP3.LUT P0, RZ, R128, 0x2, RZ, 0xc0, !PT ;  /* 0x0000000280ff7812 */ /* 0x000fc8000780c0ff */
[----:B------:R-:W-:-:S13]  /*10990*/  ISETP.LE.OR P0, PT, R66, R214, !P0 ;  /* 0x000000d64200720c */ /* 0x000fda0004703670 */
[----:B------:R2:W-:Y:S01]  /*109a0*/  LDGSTS.E.BYPASS.LTC128B.128 [R196+0x9080], [R2.64+0x80], !P0 ;  /* 0x0908008002c47fae */ /* 0x0005e2000c101d46 */
[----:B------:R-:W-:-:S04]  /*109b0*/  LOP3.LUT P0, RZ, R128, 0x4, RZ, 0xc0, !PT ;  /* 0x0000000480ff7812 */ /* 0x000fc8000780c0ff */
[----:B------:R-:W-:Y:S01]  /*109c0*/  ISETP.LE.OR P0, PT, R66, R214, !P0 ;  /* 0x000000d64200720c */ /* 0x000fe20004703670 */
[C---:B-1-3--:R-:W-:Y:S08]  /*109d0*/  HMMA.16816.F32 R8, R4.reuse, R20, RZ ;  /* 0x000000140408723c */ /* 0x04aff000000018ff */
[----:B------:R-:W-:Y:S04]  /*109e0*/  HMMA.16816.F32 R24, R4, R22, RZ ;  /* 0x000000160418723c */ /* 0x000fe800000018ff */
[----:B------:R2:W-:Y:S01]  /*109f0*/  LDGSTS.E.BYPASS.LTC128B.128 [R196+0xa080], [R2.64+0x100], !P0 ;  /* 0x0a08010002c47fae */ /* 0x0005e2000c101d46 */
[----:B------:R-:W-:-:S03]  /*10a00*/  LOP3.LUT P0, RZ, R128, 0x8, RZ, 0xc0, !PT ;  /* 0x0000000880ff7812 */ /* 0x000fc6000780c0ff */
[----:B------:R-:W-:Y:S01]  /*10a10*/  HMMA.16816.F32 R32, R4, R36, RZ ;  /* 0x000000240420723c */ /* 0x000fe200000018ff */
[----:B------:R-:W-:-:S07]  /*10a20*/  ISETP.LE.OR P0, PT, R66, R214, !P0 ;  /* 0x000000d64200720c */ /* 0x000fce0004703670 */
[C---:B------:R-:W-:Y:S06]  /*10a30*/  HMMA.16816.F32 R8, R12.reuse, R28, R8 ;  /* 0x0000001c0c08723c */ /* 0x040fec0000001808 */
[----:B------:R2:W-:Y:S02]  /*10a40*/  LDGSTS.E.BYPASS.LTC128B.128 [R196+0xb080], [R2.64+0x180], !P0 ;  /* 0x0b08018002c47fae */ /* 0x0005e4000c101d46 */
[----:B------:R-:W-:Y:S02]  /*10a50*/  HMMA.16816.F32 R28, R12, R30, R24 ;  /* 0x0000001e0c1c723c */ /* 0x000fe40000001818 */
[----:B----4-:R-:W-:Y:S04]  /*10a60*/  LDSM.16.M88.4 R16, [R186] ;  /* 0x00000000ba10783b */ /* 0x010fe80000000200 */
[----:B------:R-:W1:Y:S02]  /*10a70*/  LDSM.16.M88.4 R40, [R177] ;  /* 0x00000000b128783b */ /* 0x000e640000000200 */
[----:B------:R-:W-:Y:S02]  /*10a80*/  HMMA.16816.F32 R4, R4, R38, RZ ;  /* 0x000000260404723c */ /* 0x000fe400000018ff */
[----:B------:R-:W-:Y:S04]  /*10a90*/  LDSM.16.M88.4 R20, [R185] ;  /* 0x00000000b914783b */ /* 0x000fe80000000200 */
[----:B------:R-:W-:Y:S02]  /*10aa0*/  LDSM.16.M88.4 R48, [R176+-0x3000] ;  /* 0xffd00000b030783b */ /* 0x000fe40000000200 */
[C---:B------:R-:W-:Y:S02]  /*10ab0*/  HMMA.16816.F32 R32, R12.reuse, R52, R32 ;  /* 0x000000340c20723c */ /* 0x040fe40000001820 */
[----:B------:R-:W3:Y:S04]  /*10ac0*/  LDSM.16.M88.4 R44, [R177+0x800] ;  /* 0x00080000b12c783b */ /* 0x000ee80000000200 */
[----:B------:R-:W-:Y:S04]  /*10ad0*/  LDSM.16.M88.4 R60, [R178+0x1000] ;  /* 0x00100000b23c783b */ /* 0x000fe80000000200 */
[----:B------:R-:W-:Y:S04]  /*10ae0*/  LDSM.16.M88.4 R56, [R176+-0x2800] ;  /* 0xffd80000b038783b */ /* 0x000fe80000000200 */
[----:B------:R-:W0:Y:S02]  /*10af0*/  LDGDEPBAR ;  /* 0x00000000000079af */ /* 0x000e240000000000 */
[----:B------:R-:W-:Y:S02]  /*10b00*/  HMMA.16816.F32 R12, R12, R54, R4 ;  /* 0x000000360c0c723c */ /* 0x000fe40000001804 */
[----:B------:R-:W-:Y:S04]  /*10b10*/  LDSM.16.M88.4 R4, [R184+0x4000] ;  /* 0x00400000b804783b */ /* 0x000fe80000000200 */
[----:B------:R-:W-:Y:S02]  /*10b20*/  LDSM.16.M88.4 R52, [R187+0x1000] ;  /* 0x00100000bb34783b */ /* 0x000fe40000000200 */
[C---:B-1----:R-:W-:Y:S02]  /*10b30*/  HMMA.16816.F32 R24, R16.reuse, R40, R8 ;  /* 0x000000281018723c */ /* 0x042fe40000001808 */
[----:B------:R-:W1:Y:S06]  /*10b40*/  LDSM.16.M88.4 R8, [R183+0x4000] ;  /* 0x00400000b708783b */ /* 0x000e6c0000000200 */
[C---:B------:R-:W-:Y:S01]  /*10b50*/  HMMA.16816.F32 R28, R16.reuse, R42, R28 ;  /* 0x0000002a101c723c */ /* 0x040fe2000000181c */
[----:B------:R-:W-:Y:S07]  /*10b60*/  LDSM.16.M88.4 R40, [R177+0x1000] ;  /* 0x00100000b128783b */ /* 0x000fee0000000200 */
[----:B---3--:R-:W-:Y:S01]  /*10b70*/  HMMA.16816.F32 R36, R16, R44, R32 ;  /* 0x0000002c1024723c */ /* 0x008fe20000001820 */
[----:B------:R-:W-:Y:S07]  /*10b80*/  LDSM.16.M88.4 R32, [R187+0x1800] ;  /* 0x00180000bb20783b */ /* 0x000fee0000000200 */
[C---:B------:R-:W-:Y:S08]  /*10b90*/  HMMA.16816.F32 R24, R20.reuse, R48, R24 ;  /* 0x000000301418723c */ /* 0x040ff00000001818 */
[----:B------:R-:W-:Y:S01]  /*10ba0*/  HMMA.16816.F32 R28, R20, R50, R28 ;  /* 0x00000032141c723c */ /* 0x000fe2000000181c */
[----:B------:R-:W3:Y:S07]  /*10bb0*/  LDSM.16.M88.4 R48, [R178+0x1800] ;  /* 0x00180000b230783b */ /* 0x000eee0000000200 */
[----:B------:R-:W-:Y:S01]  /*10bc0*/  HMMA.16816.F32 R12, R16, R46, R12 ;  /* 0x0000002e100c723c */ /* 0x000fe2000000180c */
[----:B------:R-:W4:Y:S04]  /*10bd0*/  LDSM.16.M88.4 R16, [R186+0x4000] ;  /* 0x00400000ba10783b */ /* 0x000f280000000200 */
[----:B------:R-:W-:Y:S03]  /*10be0*/  LDSM.16.M88.4 R44, [R176+-0x1800] ;  /* 0xffe80000b02c783b */ /* 0x000fe60000000200 */
[----:B-1----:R-:W-:Y:S08]  /*10bf0*/  HMMA.16816.F32 R24, R8, R60, R24 ;  /* 0x0000003c0818723c */ /* 0x002ff00000001818 */
[----:B------:R-:W-:Y:S08]  /*10c00*/  HMMA.16816.F32 R36, R20, R56, R36 ;  /* 0x000000381424723c */ /* 0x000ff00000001824 */
[----:B------:R-:W-:Y:S08]  /*10c10*/  HMMA.16816.F32 R28, R8, R62, R28 ;  /* 0x0000003e081c723c */ /* 0x000ff0000000181c */
[----:B------:R-:W-:Y:S08]  /*10c20*/  HMMA.16816.F32 R24, R4, R52, R24 ;  /* 0x000000340418723c */ /* 0x000ff00000001818 */
[----:B------:R-:W-:Y:S01]  /*10c30*/  HMMA.16816.F32 R12, R20, R58, R12 ;  /* 0x0000003a140c723c */ /* 0x000fe2000000180c */
[----:B------:R-:W-:Y:S04]  /*10c40*/  LDSM.16.M88.4 R20, [R185+0x4000] ;  /* 0x00400000b914783b */ /* 0x000fe80000000200 */
[----:B------:R-:W1:Y:S03]  /*10c50*/  LDSM.16.M88.4 R56, [R176+-0x2000] ;  /* 0xffe00000b038783b */ /* 0x000e660000000200 */
[----:B---3--:R-:W-:Y:S08]  /*10c60*/  HMMA.16816.F32 R36, R8, R48, R36 ;  /* 0x000000300824723c */ /* 0x008ff00000001824 */
[----:B------:R-:W-:Y:S01]  /*10c70*/  HMMA.16816.F32 R28, R4, R54, R28 ;  /* 0x00000036041c723c */ /* 0x000fe2000000181c */
[----:B------:R-:W3:Y:S07]  /*10c80*/  LDSM.16.M88.4 R52, [R177+0x1800] ;  /* 0x00180000b134783b */ /* 0x000eee0000000200 */
[----:B----4-:R-:W-:Y:S08]  /*10c90*/  HMMA.16816.F32 R24, R16, R40, R24 ;  /* 0x000000281018723c */ /* 0x010ff00000001818 */
[----:B------:R-:W-:Y:S01]  /*10ca0*/  HMMA.16816.F32 R8, R8, R50, R12 ;  /* 0x000000320808723c */ /* 0x000fe2000000180c */
[----:B------:R-:W-:Y:S04]  /*10cb0*/  LDSM.16.M88.4 R12, [R183+0x8000] ;  /* 0x00800000b70c783b */ /* 0x000fe80000000200 */
[----:B------:R-:W4:Y:S03]  /*10cc0*/  LDSM.16.M88.4 R48, [R178+0x2000] ;  /* 0x00200000b230783b */ /* 0x000f260000000200 */
[----:B------:R-:W-:Y:S08]  /*10cd0*/  HMMA.16816.F32 R36, R4, R32, R36 ;  /* 0x000000200424723c */ /* 0x000ff00000001824 */
[----:B------:R-:W-:Y:S01]  /*10ce0*/  HMMA.16816.F32 R28, R16, R42, R28 ;  /* 0x0000002a101c723c */ /* 0x000fe2000000181c */
[----:B------:R-:W-:Y:S07]  /*10cf0*/  LDSM.16.M88.4 R40, [R187+0x2000] ;  /* 0x00200000bb28783b */ /* 0x000fee0000000200 */
[----:B-1----:R-:W-:Y:S08]  /*10d00*/  HMMA.16816.F32 R24, R20, R56, R24 ;  /* 0x000000381418723c */ /* 0x002ff00000001818 */
[----:B------:R-:W-:Y:S01]  /*10d10*/  HMMA.16816.F32 R4, R4, R34, R8 ;  /* 0x000000220404723c */ /* 0x000fe20000001808 */
[----:B------:R-:W1:Y:S04]  /*10d20*/  LDSM.16.M88.4 R8, [R184+0x8000] ;  /* 0x00800000b808783b */ /* 0x000e680000000200 */
[----:B------:R-:W1:Y:S03]  /*10d30*/  LDSM.16.M88.4 R32, [R178+0x2800] ;  /* 0x00280000b220783b */ /* 0x000e660000000200 */
[----:B---3--:R-:W-:Y:S08]  /*10d40*/  HMMA.16816.F32 R36, R16, R52, R36 ;  /* 0x000000341024723c */ /* 0x008ff00000001824 */
[----:B------:R-:W-:Y:S01]  /*10d50*/  HMMA.16816.F32 R28, R20, R58, R28 ;  /* 0x0000003a141c723c */ /* 0x000fe2000000181c */
[----:B------:R-:W-:Y:S07]  /*10d60*/  LDSM.16.M88.4 R56, [R177+0x2000] ;  /* 0x00200000b138783b */ /* 0x000fee0000000200 */
[----:B----4-:R-:W-:Y:S08]  /*10d70*/  HMMA.16816.F32 R24, R12, R48, R24 ;  /* 0x000000300c18723c */ /* 0x010ff00000001818 */
[----:B------:R-:W-:Y:S01]  /*10d80*/  HMMA.16816.F32 R16, R16, R54, R4 ;  /* 0x000000361010723c */ /* 0x000fe20000001804 */
[----:B------:R-:W3:Y:S04]  /*10d90*/  LDSM.16.M88.4 R4, [R186+0x8000] ;  /* 0x00800000ba04783b */ /* 0x000ee80000000200 */
[----:B------:R-:W4:Y:S03]  /*10da0*/  LDSM.16.M88.4 R52, [R187+0x2800] ;  /* 0x00280000bb34783b */ /* 0x000f260000000200 */
[----:B------:R-:W-:Y:S08]  /*10db0*/  HMMA.16816.F32 R36, R20, R44, R36 ;  /* 0x0000002c1424723c */ /* 0x000ff00000001824 */
[----:B------:R-:W-:Y:S01]  /*10dc0*/  HMMA.16816.F32 R28, R12, R50, R28 ;  /* 0x000000320c1c723c */ /* 0x000fe2000000181c */
[----:B------:R-:W-:Y:S07]  /*10dd0*/  LDSM.16.M88.4 R48, [R176+-0x1000] ;  /* 0xfff00000b030783b */ /* 0x000fee0000000200 */
[----:B-1----:R-:W-:Y:S08]  /*10de0*/  HMMA.16816.F32 R24, R8, R40, R24 ;  /* 0x000000280818723c */ /* 0x002ff00000001818 */
[----:B------:R-:W-:Y:S01]  /*10df0*/  HMMA.16816.F32 R16, R20, R46, R16 ;  /* 0x0000002e1410723c */ /* 0x000fe20000001810 */
[----:B------:R-:W1:Y:S04]  /*10e00*/  LDSM.16.M88.4 R20, [R185+0x8000] ;  /* 0x00800000b914783b */ /* 0x000e680000000200 */
[----:B------:R-:W-:Y:S03]  /*10e10*/  LDSM.16.M88.4 R44, [R176+-0x800] ;  /* 0xfff80000b02c783b */ /* 0x000fe60000000200 */
[----:B------:R-:W-:Y:S08]  /*10e20*/  HMMA.16816.F32 R36, R12, R32, R36 ;  /* 0x000000200c24723c */ /* 0x000ff00000001824 */
[----:B------:R-:W-:Y:S01]  /*10e30*/  HMMA.16816.F32 R28, R8, R42, R28 ;  /* 0x0000002a081c723c */ /* 0x000fe2000000181c */
[----:B------:R-:W2:Y:S07]  /*10e40*/  LDSM.16.M88.4 R40, [R177+0x2800] ;  /* 0x00280000b128783b */ /* 0x000eae0000000200 */
[----:B---3--:R-:W-:Y:S08]  /*10e50*/  HMMA.16816.F32 R24, R4, R56, R24 ;  /* 0x000000380418723c */ /* 0x008ff00000001818 */
[----:B------:R-:W-:Y:S01]  /*10e60*/  HMMA.16816.F32 R12, R12, R34, R16 ;  /* 0x000000220c0c723c */ /* 0x000fe20000001810 */
[----:B------:R-:W-:Y:S04]  /*10e70*/  LDSM.16.M88.4 R16, [R183+0xc000] ;  /* 0x00c00000b710783b */ /* 0x000fe80000000200 */
[----:B------:R-:W3:Y:S03]  /*10e80*/  LDSM.16.M88.4 R32, [R178+0x3000] ;  /* 0x00300000b220783b */ /* 0x000ee60000000200 */
[----:B----4-:R-:W-:Y:S08]  /*10e90*/  HMMA.16816.F32 R36, R8, R52, R36 ;  /* 0x000000340824723c */ /* 0x010ff00000001824 */
[----:B------:R-:W-:Y:S01]  /*10ea0*/  HMMA.16816.F32 R28, R4, R58, R28 ;  /* 0x0000003a041c723c */ /* 0x000fe2000000181c */
[----:B------:R-:W-:Y:S07]  /*10eb0*/  LDSM.16.M88.4 R56, [R187+0x3000] ;  /* 0x00300000bb38783b */ /* 0x000fee0000000200 */
[----:B-1----:R-:W-:Y:S08]  /*10ec0*/  HMMA.16816.F32 R24, R20, R48, R24 ;  /* 0x000000301418723c */ /* 0x002ff00000001818 */
[----:B------:R-:W-:Y:S01]  /*10ed0*/  HMMA.16816.F32 R8, R8, R54, R12 ;  /* 0x000000360808723c */ /* 0x000fe2000000180c */
[----:B------:R-:W1:Y:S04]  /*10ee0*/  LDSM.16.M88.4 R12, [R184+0xc000] ;  /* 0x00c00000b80c783b */ /* 0x000e680000000200 */
[----:B------:R-:W4:Y:S03]  /*10ef0*/  LDSM.16.M88.4 R52, [R178+0x3800] ;  /* 0x00380000b234783b */ /* 0x000f260000000200 */
[----:B--2---:R-:W-:Y:S08]  /*10f00*/  HMMA.16816.F32 R36, R4, R40, R36 ;  /* 0x000000280424723c */ /* 0x004ff00000001824 */
[----:B------:R-:W-:Y:S01]  /*10f10*/  HMMA.16816.F32 R28, R20, R50, R28 ;  /* 0x00000032141c723c */ /* 0x000fe2000000181c */
[----:B------:R-:W-:Y:S07]  /*10f20*/  LDSM.16.M88.4 R48, [R177+0x3000] ;  /* 0x00300000b130783b */ /* 0x000fee0000000200 */
[----:B---3--:R-:W-:Y:S08]  /*10f30*/  HMMA.16816.F32 R24, R16, R32, R24 ;  /* 0x000000201018723c */ /* 0x008ff00000001818 */
[----:B------:R-:W-:Y:S01]  /*10f40*/  HMMA.16816.F32 R4, R4, R42, R8 ;  /* 0x0000002a0404723c */ /* 0x000fe20000001808 */
[----:B------:R-:W2:Y:S04]  /*10f50*/  LDSM.16.M88.4 R8, [R186+0xc000] ;  /* 0x00c00000ba08783b */ /* 0x000ea80000000200 */
[----:B------:R-:W3:Y:S03]  /*10f60*/  LDSM.16.M88.4 R40, [R187+0x3800] ;  /* 0x00380000bb28783b */ /* 0x000ee60000000200 */
[----:B------:R-:W-:Y:S08]  /*10f70*/  HMMA.16816.F32 R36, R20, R44, R36 ;  /* 0x0000002c1424723c */ /* 0x000ff00000001824 */
[----:B------:R-:W-:Y:S08]  /*10f80*/  HMMA.16816.F32 R32, R16, R34, R28 ;  /* 0x000000221020723c */ /* 0x000ff0000000181c */
[----:B-1----:R-:W-:Y:S08]  /*10f90*/  HMMA.16816.F32 R28, R12, R56, R24 ;  /* 0x000000380c1c723c */ /* 0x002ff00000001818 */
[----:B------:R-:W-:Y:S01]  /*10fa0*/  HMMA.16816.F32 R20, R20, R46, R4 ;  /* 0x0000002e1414723c */ /* 0x000fe20000001804 */
[----:B------:R-:W-:Y:S04]  /*10fb0*/  LDSM.16.M88.4 R4, [R185+0xc000] ;  /* 0x00c00000b904783b */ /* 0x000fe80000000200 */
[----:B------:R-:W1:Y:S03]  /*10fc0*/  LDSM.16.M88.4 R44, [R176] ;  /* 0x00000000b02c783b */ /* 0x000e660000000200 */
[----:B----4-:R-:W-:Y:S01]  /*10fd0*/  HMMA.16816.F32 R24, R16, R52, R36 ;  /* 0x000000341018723c */ /* 0x010fe20000001824 */
[----:B------:R-:W4:Y:S07]  /*10fe0*/  LDSM.16.M88.4 R36, [R177+0x3800] ;  /* 0x00380000b124783b */ /* 0x000f2e0000000200 */
[----:B------:R-:W-:Y:S08]  /*10ff0*/  HMMA.16816.F32 R32, R12, R58, R32 ;  /* 0x0000003a0c20723c */ /* 0x000ff00000001820 */
[----:B--2---:R-:W-:Y:S08]  /*11000*/  HMMA.16816.F32 R28, R8, R48, R28 ;  /* 0x00000030081c723c */ /* 0x004ff0000000181c */
[----:B------:R-:W-:Y:S08]  /*11010*/  HMMA.16816.F32 R20, R16, R54, R20 ;  /* 0x000000361014723c */ /* 0x000ff00000001814 */
[----:B---3--:R-:W-:Y:S08]  /*11020*/  HMMA.16816.F32 R16, R12, R40, R24 ;  /* 0x000000280c10723c */ /* 0x008ff00000001818 */
[----:B------:R-:W-:Y:S01]  /*11030*/  HMMA.16816.F32 R24, R8, R50, R32 ;  /* 0x000000320818723c */ /* 0x000fe20000001820 */
[----:B------:R-:W2:Y:S01]  /*11040*/  LDSM.16.M88.4 R32, [R176+0x800] ;  /* 0x00080000b020783b */ /* 0x000ea20000000200 */
[----:B------:R-:W-:-:S04]  /*11050*/  DEPBAR.LE SB0, 0x0 ;  /* 0x000080000000791a */ /* 0x000fc80000000000 */
[----:B------:R-:W-:Y:S02]  /*11060*/  BAR.SYNC.DEFER_BLOCKING 0x0 ;  /* 0x0000000000007b1d */ /* 0x000fe40000010000 */
[----:B-1----:R-:W-:Y:S08]  /*11070*/  HMMA.16816.F32 R28, R4, R44, R28 ;  /* 0x0000002c041c723c */ /* 0x002ff0000000181c */
[----:B------:R-:W-:Y:S08]  /*11080*/  HMMA.16816.F32 R20, R12, R42, R20 ;  /* 0x0000002a0c14723c */ /* 0x000ff00000001814 */
[----:B----4-:R-:W-:Y:S01]  /*11090*/  HMMA.16816.F32 R12, R8, R36, R16 ;  /* 0x00000024080c723c */ /* 0x010fe20000001810 */
[----:B------:R-:W-:Y:S01]  /*110a0*/  @!PT LDS RZ, [RZ] ;  /* 0x00000000fffff984 */ /* 0x000fe20000000800 */
[----:B------:R-:W-:Y:S01]  /*110b0*/  @!PT LDS RZ, [RZ] ;  /* 0x00000000fffff984 */ /* 0x000fe20000000800 */
[----:B------:R-:W-:Y:S01]  /*110c0*/  @!PT LDS RZ, [RZ] ;  /* 0x00000000fffff984 */ /* 0x000fe20000000800 */
[----:B------:R1:W-:Y:S07]  /*110d0*/  @P1 LDGSTS.E.BYPASS.LTC128B.128 [R196+0xc080], [R64.64], !P2 ;  /* 0x0c08000040c41fae */ /* 0x0003ee000d101d46 */
[----:B------:R-:W-:Y:S01]  /*110e0*/  HMMA.16816.F32 R16, R4, R46, R24 ;  /* 0x0000002e0410723c */ /* 0x000fe20000001818 */
[----:B------:R-:W-:Y:S01]  /*110f0*/  FMUL.FTZ R0, R28, c[0x0][0x320] ;  /* 0x0000c8001c007a20 */ /* 0x000fe20000410000 */
[----:B------:R1:W-:Y:S03]  /*11100*/  @P1 LDGSTS.E.BYPASS.LTC128B.128 [R196+0xd080], [R64.64+0x80], !P6 ;  /* 0x0d08008040c41fae */ /* 0x0003e6000f101d46 */
[----:B------:R3:W4:Y:S01]  /*11110*/  MUFU.TANH R27, R0 ;  /* 0x00000000001b7308 */ /* 0x0007220000002400 */
[----:B------:R1:W-:Y:S02]  /*11120*/  @P1 LDGSTS.E.BYPASS.LTC128B.128 [R196+0xe080], [R64.64+0x100], !P5 ;  /* 0x0e08010040c41fae */ /* 0x0003e4000e901d46 */
[----:B------:R-:W-:Y:S02]  /*11130*/  HMMA.16816.F32 R8, R8, R38, R20 ;  /* 0x000000260808723c */ /* 0x000fe40000001814 */
[----:B------:R1:W-:Y:S04]  /*11140*/  @P1 LDGSTS.E.BYPASS.LTC128B.128 [R196+0xf080], [R64.64+0x180], !P4 ;  /* 0x0f08018040c41fae */ /* 0x0003e8000e101d46 */
[----:B------:R-:W0:Y:S02]  /*11150*/  LDGDEPBAR ;  /* 0x00000000000079af */ /* 0x000e240000000000 */
[----:B--2---:R-:W-:Y:S01]  /*11160*/  HMMA.16816.F32 R12, R4, R32, R12 ;  /* 0x00000020040c723c */ /* 0x004fe2000000180c */
[----:B---3--:R-:W-:-:S04]  /*11170*/  FMUL.FTZ R0, R29, c[0x0][0x320] ;  /* 0x0000c8001d007a20 */ /* 0x008fc80000410000 */
[----:B------:R2:W3:Y:S11]  /*11180*/  MUFU.TANH R26, R0 ;  /* 0x00000000001a7308 */ /* 0x0004f60000002400 */
[----:B------:R-:W-:Y:S07]  /*11190*/  HMMA.16816.F32 R8, R4, R34, R8 ;  /* 0x000000220408723c */ /* 0x000fee0000001808 */
[----:B------:R-:W-:-:S02]  /*111a0*/  IMAD.IADD R7, R66, 0x1, -R210 ;  /* 0x0000000142077824 */ /* 0x000fc400078e0ad2 */
[----:B--2---:R-:W-:Y:S02]  /*111b0*/  FMUL.FTZ R0, R30, c[0x0][0x320] ;  /* 0x0000c8001e007a20 */ /* 0x004fe40000410000 */
[----:B------:R-:W-:Y:S02]  /*111c0*/  FMUL.FTZ R2, R14, c[0x0][0x320] ;  /* 0x0000c8000e027a20 */ /* 0x000fe40000410000 */
[----:B------:R2:W1:Y:S01]  /*111d0*/  MUFU.TANH R29, R0 ;  /* 0x00000000001d7308 */ /* 0x0004620000002400 */
[----:B------:R-:W-:-:S07]  /*111e0*/  FMUL.FTZ R3, R15, c[0x0][0x320] ;  /* 0x0000c8000f037a20 */ /* 0x000fce0000410000 */
[----:B------:R-:W1:Y:S01]  /*111f0*/  MUFU.TANH R22, R2 ;  /* 0x0000000200167308 */ /* 0x000e620000002400 */
[----:B--2---:R-:W-:-:S07]  /*11200*/  FMUL.FTZ R0, R31, c[0x0][0x320] ;  /* 0x0000c8001f007a20 */ /* 0x004fce0000410000 */
[----:B------:R2:W1:Y:S02]  /*11210*/  MUFU.TANH R28, R0 ;  /* 0x00000000001c7308 */ /* 0x0004640000002400 */
[----:B--2---:R-:W-:-:S06]  /*11220*/  FMUL.FTZ R0, R16, c[0x0][0x320] ;  /* 0x0000c80010007a20 */ /* 0x004fcc0000410000 */
[----:B------:R2:W1:Y:S02]  /*11230*/  MUFU.TANH R23, R0 ;  /* 0x0000000000177308 */ /* 0x0004640000002400 */
[----:B--2---:R-:W-:-:S06]  /*11240*/  FMUL.FTZ R0, R17, c[0x0][0x320] ;  /* 0x0000c80011007a20 */ /* 0x004fcc0000410000 */
[----:B------:R-:W2:Y:S08]  /*11250*/  MUFU.TANH R17, R3 ;  /* 0x0000000300117308 */ /* 0x000eb00000002400 */
[----:B------:R1:W1:Y:S02]  /*11260*/  MUFU.TANH R21, R0 ;  /* 0x0000000000157308 */ /* 0x0002640000002400 */
[----:B-1----:R-:W-:-:S06]  /*11270*/  FMUL.FTZ R0, R18, c[0x0][0x320] ;  /* 0x0000c80012007a20 */ /* 0x002fcc0000410000 */
[----:B------:R1:W1:Y:S02]  /*11280*/  MUFU.TANH R25, R0 ;  /* 0x0000000000197308 */ /* 0x0002640000002400 */
[----:B-1----:R-:W-:-:S06]  /*11290*/  FMUL.FTZ R0, R19, c[0x0][0x320] ;  /* 0x0000c80013007a20 */ /* 0x002fcc0000410000 */
[----:B------:R1:W1:Y:S02]  /*112a0*/  MUFU.TANH R24, R0 ;  /* 0x0000000000187308 */ /* 0x0002640000002400 */
[----:B-1----:R-:W-:Y:S02]  /*112b0*/  FMUL.FTZ R0, R12, c[0x0][0x320] ;  /* 0x0000c8000c007a20 */ /* 0x002fe40000410000 */
[----:B------:R-:W-:-:S04]  /*112c0*/  IMAD.MOV.U32 R12, RZ, RZ, c[0x0][0x32c] ;  /* 0x0000cb00ff0c7624 */ /* 0x000fc800078e00ff */
[----:B------:R1:W1:Y:S01]  /*112d0*/  MUFU.TANH R16, R0 ;  /* 0x0000000000107308 */ /* 0x0002620000002400 */
[----:B------:R-:W-:Y:S01]  /*112e0*/  ISETP.GE.AND P2, PT, R12, 0x1, PT ;  /* 0x000000010c00780c */ /* 0x000fe20003f46270 */
[----:B-1----:R-:W-:-:S06]  /*112f0*/  FMUL.FTZ R0, R13, c[0x0][0x320] ;  /* 0x0000c8000d007a20 */ /* 0x002fcc0000410000 */
[----:B------:R1:W1:Y:S02]  /*11300*/  MUFU.TANH R18, R0 ;  /* 0x0000000000127308 */ /* 0x0002640000002400 */
[----:B-1----:R-:W-:-:S04]  /*11310*/  IMAD.IADD R0, R226, 0x1, R225 ;  /* 0x00000001e2007824 */ /* 0x002fc800078e02e1 */
[----:B------:R-:W-:-:S04]  /*11320*/  @P3 IMAD.HI.U32 R2, R0, c[0x0][0x2c8], RZ ;  /* 0x0000b20000023a27 */ /* 0x000fc800078e00ff */
[----:B------:R-:W-:Y:S01]  /*11330*/  IMAD.MOV.U32 R4, RZ, RZ, R0 ;  /* 0x000000ffff047224 */ /* 0x000fe200078e0000 */
[----:B------:R-:W-:Y:S01]  /*11340*/  @P3 SHF.R.U32.HI R4, RZ, c[0x0][0x2cc], R2 ;  /* 0x0000b300ff043a19 */ /* 0x000fe20000011602 */
[----:B------:R-:W-:Y:S02]  /*11350*/  FMUL.FTZ R0, R8, c[0x0][0x320] ;  /* 0x0000c80008007a20 */ /* 0x000fe40000410000 */
[----:B------:R-:W-:Y:S02]  /*11360*/  FMUL.FTZ R2, R10, c[0x0][0x320] ;  /* 0x0000c8000a027a20 */ /* 0x000fe40000410000 */
[----:B------:R-:W1:Y:S01]  /*11370*/  SHFL.IDX PT, R3, R4, RZ, 0x1c1f ;  /* 0x001c1fff04037589 */ /* 0x000e6200000e0000 */
[----:B------:R2:W1:Y:S08]  /*11380*/  MUFU.TANH R13, R0 ;  /* 0x00000000000d7308 */ /* 0x0004700000002400 */
[----:B------:R1:W1:Y:S01]  /*11390*/  MUFU.TANH R20, R2 ;  /* 0x0000000200147308 */ /* 0x0002620000002400 */
[----:B--2---:R-:W-:-:S07]  /*113a0*/  FMUL.FTZ R0, R9, c[0x0][0x320] ;  /* 0x0000c80009007a20 */ /* 0x004fce0000410000 */
[----:B------:R2:W2:Y:S01]  /*113b0*/  MUFU.TANH R9, R0 ;  /* 0x0000000000097308 */ /* 0x0004a20000002400 */
[----:B-1----:R-:W-:-:S07]  /*113c0*/  FMUL.FTZ R2, R11, c[0x0][0x320] ;  /* 0x0000c8000b027a20 */ /* 0x002fce0000410000 */
[----:B------:R1:W1:Y:S01]  /*113d0*/  MUFU.TANH R11, R2 ;  /* 0x00000002000b7308 */ /* 0x0002620000002400 */
[----:B--2---:R-:W-:-:S04]  /*113e0*/  IADD3 R0, R212, 0x1, -R126 ;  /* 0x00000001d4007810 */ /* 0x004fc80007ffe87e */
[----:B------:R-:W-:-:S04]  /*113f0*/  IADD3 R0, -R213, R0, -R210 ;  /* 0x00000000d5007210 */ /* 0x000fc80007ffe9d2 */
[C---:B------:R-:W-:Y:S02]  /*11400*/  IADD3 R5, R0.reuse, c[0x0][0x328], RZ ;  /* 0x0000ca0000057a10 */ /* 0x040fe40007ffe0ff */
[----:B------:R-:W-:-:S03]  /*11410*/  IADD3 R6, R0, UR4, RZ ;  /* 0x0000000400067c10 */ /* 0x000fc6000fffe0ff */
[--C-:B-1----:R-:W-:Y:S02]  /*11420*/  IMAD.IADD R2, R5, 0x1, R3.reuse ;  /* 0x0000000105027824 */ /* 0x102fe400078e0203 */
[----:B------:R-:W-:-:S03]  /*11430*/  IMAD.IADD R0, R6, 0x1, R3 ;  /* 0x0000000106007824 */ /* 0x000fc600078e0203 */
[----:B------:R-:W-:Y:S01]  /*11440*/  IMNMX R2, R7, R2, PT ;  /* 0x0000000207027217 */ /* 0x000fe20003800200 */
[----:B------:R-:W-:Y:S05]  /*11450*/  @!P2 BRA `(.L_x_689) ;  /* 0x000001500000a947 */ /* 0x000fea0003800000 */
[----:B---34-:R-:W-:Y:S01]  /*11460*/  IADD3 R3, -R213, R212, R3 ;  /* 0x000000d4d5037210 */ /* 0x018fe20007ffe103 */
[----:B------:R-:W-:Y:S03]  /*11470*/  BSSY B0, `(.L_x_690) ;  /* 0x000000e000007945 */ /* 0x000fe60003800000 */
        /* <DEDUP_REMOVED lines=9> */
.L_x_691:
[----:B------:R-:W-:-:S04]  /*11510*/  MOV R8, c[0x0][0x32c] ;  /* 0x0000cb0000087a02 */ /* 0x000fc80000000f00 */
[----:B------:R-:W-:-:S13]  /*11520*/  ISETP.NE.AND P0, PT, R8, 0x1, PT ;  /* 0x000000010800780c */ /* 0x000fda0003f05270 */
[----:B------:R-:W-:-:S05]  /*11530*/  @P0 IMAD.HI.U32 R8, R3, c[0x0][0x330], RZ ;  /* 0x0000cc0003080a27 */ /* 0x000fca00078e00ff */
[----:B------:R-:W-:Y:S02]  /*11540*/  @P0 SHF.R.U32.HI R3, RZ, c[0x0][0x334], R8 ;  /* 0x0000cd00ff030a19 */ /* 0x000fe40000011608 */
.L_x_692:
[----:B------:R-:W-:Y:S05]  /*11550*/  BSYNC B0 ;  /* 0x0000000000007941 */ /* 0x000fea0003800000 */
.L_x_690:
[----:B------:R-:W-:-:S04]  /*11560*/  IMAD R3, R3, c[0x0][0x32c], -R126 ;  /* 0x0000cb0003037a24 */ /* 0x000fc800078e0a7e */
[----:B------:R-:W-:-:S05]  /*11570*/  IMAD.IADD R3, R3, 0x1, -R210 ;  /* 0x0000000103037824 */ /* 0x000fca00078e0ad2 */
[----:B------:R-:W-:Y:S02]  /*11580*/  IADD3 R8, R3, c[0x0][0x32c], RZ ;  /* 0x0000cb0003087a10 */ /* 0x000fe40007ffe0ff */
[----:B------:R-:W-:Y:S02]  /*11590*/  IMNMX R0, R0, R3, !PT ;  /* 0x0000000300007217 */ /* 0x000fe40007800200 */
[----:B------:R-:W-:Y:S02]  /*115a0*/  IMNMX R2, R2, R8, PT ;  /* 0x0000000802027217 */ /* 0x000fe40003800200 */
.L_x_689:
[----:B---34-:R-:W-:Y:S01]  /*115b0*/  ISETP.GT.AND P1, PT, R236, RZ, PT ;  /* 0x000000ffec00720c */ /* 0x018fe20003f24270 */
[----:B------:R-:W1:Y:S03]  /*115c0*/  SHFL.IDX PT, R3, R4, 0x1, 0x1c1f ;  /* 0x003c1f0004037f89 */ /* 0x000e6600000e0000 */
[----:B------:R-:W-:-:S04]  /*115d0*/  ISETP.GT.AND P0, PT, R0, RZ, P1 ;  /* 0x000000ff0000720c */ /* 0x000fc80000f04270 */
[----:B------:R-:W-:-:S04]  /*115e0*/  ISETP.LT.OR P0, PT, R2, 0x1, P0 ;  /* 0x000000010200780c */ /* 0x000fc80000701670 */
[----:B------:R-:W-:Y:S02]  /*115f0*/  FSEL R8, R27, -INF , !P0 ;  /* 0xff8000001b087808 */ /* 0x000fe40004000000 */
[----:B------:R-:W-:-:S04]  /*11600*/  ISETP.GT.AND P0, PT, R0, 0x1, P1 ;  /* 0x000000010000780c */ /* 0x000fc80000f04270 */
        /* <DEDUP_REMOVED lines=17> */
[----:B------:R-:W-:Y:S01]  /*11720*/  ISETP.GT.AND P0, PT, R0, 0x19, P1 ;  /* 0x000000190000780c */ /* 0x000fe20000f04270 */
[----:B-1----:R-:W-:-:S03]  /*11730*/  IMAD.IADD R0, R6, 0x1, R3 ;  /* 0x0000000106007824 */ /* 0x002fc600078e0203 */
[----:B------:R-:W-:Y:S01]  /*11740*/  ISETP.LT.OR P0, PT, R2, 0x1a, P0 ;  /* 0x0000001a0200780c */ /* 0x000fe20000701670 */
[----:B------:R-:W-:-:S03]  /*11750*/  IMAD.IADD R2, R5, 0x1, R3 ;  /* 0x0000000105027824 */ /* 0x000fc600078e0203 */
[----:B------:R-:W-:Y:S02]  /*11760*/  FSEL R21, R9, -INF , !P0 ;  /* 0xff80000009157808 */ /* 0x000fe40004000000 */
[----:B------:R-:W-:Y:S01]  /*11770*/  IMNMX R2, R7, R2, PT ;  /* 0x0000000207027217 */ /* 0x000fe20003800200 */
[----:B------:R-:W-:Y:S05]  /*11780*/  @!P2 BRA `(.L_x_693) ;  /* 0x000001500000a947 */ /* 0x000fea0003800000 */
[----:B------:R-:W-:Y:S01]  /*11790*/  IADD3 R3, -R213, R212, R3 ;  /* 0x000000d4d5037210 */ /* 0x000fe20007ffe103 */
        /* <DEDUP_REMOVED lines=10> */
.L_x_695:
[----:B------:R-:W-:-:S04]  /*11840*/  MOV R4, c[0x0][0x32c] ;  /* 0x0000cb0000047a02 */ /* 0x000fc80000000f00 */
[----:B------:R-:W-:-:S13]  /*11850*/  ISETP.NE.AND P0, PT, R4, 0x1, PT ;  /* 0x000000010400780c */ /* 0x000fda0003f05270 */
[----:B------:R-:W-:-:S05]  /*11860*/  @P0 IMAD.HI.U32 R4, R3, c[0x0][0x330], RZ ;  /* 0x0000cc0003040a27 */ /* 0x000fca00078e00ff */
[----:B------:R-:W-:Y:S02]  /*11870*/  @P0 SHF.R.U32.HI R3, RZ, c[0x0][0x334], R4 ;  /* 0x0000cd00ff030a19 */ /* 0x000fe40000011604 */
.L_x_696:
[----:B------:R-:W-:Y:S05]  /*11880*/  BSYNC B0 ;  /* 0x0000000000007941 */ /* 0x000fea0003800000 */
.L_x_694:
[----:B------:R-:W-:-:S04]  /*11890*/  IMAD R3, R3, c[0x0][0x32c], -R126 ;  /* 0x0000cb0003037a24 */ /* 0x000fc800078e0a7e */
[----:B------:R-:W-:-:S05]  /*118a0*/  IMAD.IADD R3, R3, 0x1, -R210 ;  /* 0x0000000103037824 */ /* 0x000fca00078e0ad2 */
[----:B------:R-:W-:Y:S02]  /*118b0*/  IADD3 R4, R3, c[0x0][0x32c], RZ ;  /* 0x0000cb0003047a10 */ /* 0x000fe40007ffe0ff */
[----:B------:R-:W-:Y:S02]  /*118c0*/  IMNMX R0, R0, R3, !PT ;  /* 0x0000000300007217 */ /* 0x000fe40007800200 */
[----:B------:R-:W-:Y:S02]  /*118d0*/  IMNMX R2, R2, R4, PT ;  /* 0x0000000402027217 */ /* 0x000fe40003800200 */
.L_x_693:
[----:B------:R-:W-:Y:S01]  /*118e0*/  ISETP.GT.AND P0, PT, R0, RZ, P1 ;  /* 0x000000ff0000720c */ /* 0x000fe20000f04270 */
[----:B------:R-:W-:Y:S01]  /*118f0*/  LDSM.16.MT88.4 R144, [R179] ;  /* 0x00000000b390783b */ /* 0x000fe20000004200 */
[----:B------:R-:W-:Y:S02]  /*11900*/  FMNMX.FTZ R3, R8, R12, !PT ;  /* 0x0000000c08037209 */ /* 0x000fe40007810000 */
[----:B------:R-:W-:Y:S01]  /*11910*/  ISETP.LT.OR P0, PT, R2, 0x1, P0 ;  /* 0x000000010200780c */ /* 0x000fe20000701670 */
[----:B------:R-:W-:Y:S01]  /*11920*/  LDSM.16.MT88.4 R40, [R179+0x1000] ;  /* 0x00100000b328783b */ /* 0x000fe20000004200 */
[----:B------:R-:W-:-:S02]  /*11930*/  FMNMX.FTZ R3, R14, R3, !PT ;  /* 0x000000030e037209 */ /* 0x000fc40007810000 */
[----:B------:R-:W-:Y:S01]  /*11940*/  FSEL R6, R29, -INF , !P0 ;  /* 0xff8000001d067808 */ /* 0x000fe20004000000 */
[----:B------:R-:W-:Y:S01]  /*11950*/  LDSM.16.MT88.4 R152, [R180] ;  /* 0x00000000b498783b */ /* 0x000fe20000004200 */
[----:B------:R-:W-:Y:S02]  /*11960*/  ISETP.GT.AND P0, PT, R0, 0x1, P1 ;  /* 0x000000010000780c */ /* 0x000fe40000f04270 */
[----:B------:R-:W-:Y:S01]  /*11970*/  FMNMX.FTZ R3, R15, R3, !PT ;  /* 0x000000030f037209 */ /* 0x000fe20007810000 */
[----:B------:R-:W-:Y:S01]  /*11980*/  LDSM.16.MT88.4 R44, [R180+0x1000] ;  /* 0x00100000b42c783b */ /* 0x000fe20000004200 */
[----:B------:R-:W-:Y:S02]  /*11990*/  ISETP.LT.OR P0, PT, R2, 0x2, P0 ;  /* 0x000000020200780c */ /* 0x000fe40000701670 */
[----:B------:R-:W-:Y:S01]  /*119a0*/  FMNMX.FTZ R3, R16, R3, !PT ;  /* 0x0000000310037209 */ /* 0x000fe20007810000 */
[----:B------:R-:W-:Y:S01]  /*119b0*/  LDSM.16.MT88.4 R64, [R179+0x1800] ;  /* 0x00180000b340783b */ /* 0x000fe20000004200 */
[----:B------:R-:W-:-:S02]  /*119c0*/  FSEL R7, R28, -INF , !P0 ;  /* 0xff8000001c077808 */ /* 0x000fc40004000000 */
[----:B------:R-:W-:Y:S01]  /*119d0*/  ISETP.GT.AND P0, PT, R0, 0x8, P1 ;  /* 0x000000080000780c */ /* 0x000fe20000f04270 */
[----:B------:R-:W-:Y:S01]  /*119e0*/  LDSM.16.MT88.4 R52, [R180+0x800] ;  /* 0x00080000b434783b */ /* 0x000fe20000004200 */
[----:B------:R-:W-:Y:S02]  /*119f0*/  FMNMX.FTZ R3, R18, R3, !PT ;  /* 0x0000000312037209 */ /* 0x000fe40007810000 */
[----:B------:R-:W-:Y:S01]  /*11a00*/  ISETP.LT.OR P0, PT, R2, 0x9, P0 ;  /* 0x000000090200780c */ /* 0x000fe20000701670 */
[----:B------:R-:W-:Y:S01]  /*11a10*/  LDSM.16.MT88.4 R56, [R181+0x800] ;  /* 0x00080000b538783b */ /* 0x000fe20000004200 */
[----:B------:R-:W-:Y:S02]  /*11a20*/  FMNMX.FTZ R3, R19, R3, !PT ;  /* 0x0000000313037209 */ /* 0x000fe40007810000 */
[----:B------:R-:W-:Y:S01]  /*11a30*/  FSEL R9, R25, -INF , !P0 ;  /* 0xff80000019097808 */ /* 0x000fe20004000000 */
[----:B------:R-:W-:Y:S01]  /*11a40*/  LDSM.16.MT88.4 R72, [R182+0x1000] ;  /* 0x00100000b648783b */ /* 0x000fe20000004200 */
[----:B------:R-:W-:-:S02]  /*11a50*/  ISETP.GT.AND P0, PT, R0, 0x9, P1 ;  /* 0x000000090000780c */ /* 0x000fc40000f04270 */
[----:B------:R-:W-:Y:S01]  /*11a60*/  FMNMX.FTZ R3, R21, R3, !PT ;  /* 0x0000000315037209 */ /* 0x000fe20007810000 */
[----:B------:R-:W-:Y:S01]  /*11a70*/  LDSM.16.MT88.4 R68, [R180+0x1800] ;  /* 0x00180000b444783b */ /* 0x000fe20000004200 */
[----:B------:R-:W-:Y:S02]  /*11a80*/  ISETP.LT.OR P0, PT, R2, 0xa, P0 ;  /* 0x0000000a0200780c */ /* 0x000fe40000701670 */
[----:B------:R-:W-:Y:S01]  /*11a90*/  FMNMX.FTZ R5, R6, R7, !PT ;  /* 0x0000000706057209 */ /* 0x000fe20007810000 */
[----:B------:R-:W1:Y:S01]  /*11aa0*/  SHFL.BFLY PT, R4, R3, 0x2, 0x1f ;  /* 0x0c401f0003047f89 */ /* 0x000e6200000e0000 */
[----:B------:R-:W-:Y:S02]  /*11ab0*/  FSEL R10, R24, -INF , !P0 ;  /* 0xff800000180a7808 */ /* 0x000fe40004000000 */
[----:B------:R-:W-:Y:S01]  /*11ac0*/  ISETP.GT.AND P0, PT, R0, 0x10, P1 ;  /* 0x000000100000780c */ /* 0x000fe20000f04270 */
[----:B------:R-:W-:Y:S01]  /*11ad0*/  LDSM.16.MT88.4 R24, [R181] ;  /* 0x00000000b518783b */ /* 0x000fe20000004200 */
[----:B------:R-:W-:-:S02]  /*11ae0*/  FMNMX.FTZ R5, R9, R5, !PT ;  /* 0x0000000509057209 */ /* 0x000fc40007810000 */
[----:B------:R-:W-:Y:S01]  /*11af0*/  ISETP.LT.OR P0, PT, R2, 0x11, P0 ;  /* 0x000000110200780c */ /* 0x000fe20000701670 */
[----:B------:R-:W-:Y:S01]  /*11b00*/  LDSM.16.MT88.4 R76, [R181+0x1000] ;  /* 0x00100000b54c783b */ /* 0x000fe20000004200 */
[----:B------:R-:W-:Y:S02]  /*11b10*/  FMNMX.FTZ R5, R10, R5, !PT ;  /* 0x000000050a057209 */ /* 0x000fe40007810000 */
[----:B------:R-:W-:Y:S01]  /*11b20*/  FSEL R13, R22, -INF , !P0 ;  /* 0xff800000160d7808 */ /* 0x000fe20004000000 */
[----:B------:R-:W-:Y:S01]  /*11b30*/  LDSM.16.MT88.4 R84, [R182+0x1800] ;  /* 0x00180000b654783b */ /* 0x000fe20000004200 */
[----:B------:R-:W-:Y:S02]  /*11b40*/  ISETP.GT.AND P0, PT, R0, 0x11, P1 ;  /* 0x000000110000780c */ /* 0x000fe40000f04270 */
[----:B------:R-:W-:Y:S01]  /*11b50*/  FMNMX.FTZ R5, R13, R5, !PT ;  /* 0x000000050d057209 */ /* 0x000fe20007810000 */
[----:B------:R-:W-:Y:S01]  /*11b60*/  LDSM.16.MT88.4 R88, [R182+0x2000] ;  /* 0x00200000b658783b */ /* 0x000fe20000004200 */
[----:B------:R-:W-:-:S03]  /*11b70*/  ISETP.LT.OR P0, PT, R2, 0x12, P0 ;  /* 0x000000120200780c */ /* 0x000fc60000701670 */
[----:B------:R-:W-:Y:S01]  /*11b80*/  LDSM.16.MT88.4 R92, [R179+0x2000] ;  /* 0x00200000b35c783b */ /* 0x000fe20000004200 */
[----:B------:R-:W-:Y:S02]  /*11b90*/  FSEL R17, R17, -INF , !P0 ;  /* 0xff80000011117808 */ /* 0x000fe40004000000 */
[----:B------:R-:W-:Y:S01]  /*11ba0*/  ISETP.GT.AND P0, PT, R0, 0x18, P1 ;  /* 0x000000180000780c */ /* 0x000fe20000f04270 */
[----:B------:R-:W-:Y:S03]  /*11bb0*/  LDSM.16.MT88.4 R104, [R182+0x3000] ;  /* 0x00300000b668783b */ /* 0x000fe60000004200 */
[----:B------:R-:W-:Y:S01]  /*11bc0*/  ISETP.LT.OR P0, PT, R2, 0x19, P0 ;  /* 0x000000190200780c */ /* 0x000fe20000701670 */
[----:B------:R-:W-:Y:S03]  /*11bd0*/  LDSM.16.MT88.4 R80, [R180+0x2000] ;  /* 0x00200000b450783b */ /* 0x000fe60000004200 */
[----:B------:R-:W-:Y:S01]  /*11be0*/  FSEL R20, R20, -INF , !P0 ;  /* 0xff80000014147808 */ /* 0x000fe20004000000 */
[----:B------:R-:W-:Y:S01]  /*11bf0*/  LDSM.16.MT88.4 R96, [R181+0x2000] ;  /* 0x00200000b560783b */ /* 0x000fe20000004200 */
[----:B------:R-:W-:-:S02]  /*11c00*/  ISETP.GT.AND P0, PT, R0, 0x19, P1 ;  /* 0x000000190000780c */ /* 0x000fc40000f04270 */
[----:B-1----:R-:W-:Y:S01]  /*11c10*/  FMNMX.FTZ R0, R3, R4, !PT ;  /* 0x0000000403007209 */ /* 0x002fe20007810000 */
[----:B-----5:R-:W-:Y:S01]  /*11c20*/  LDSM.16.MT88.4 R112, [R179+0x3000] ;  /* 0x00300000b370783b */ /* 0x020fe20000004200 */
[----:B------:R-:W-:Y:S02]  /*11c30*/  ISETP.LT.OR P0, PT, R2, 0x1a, P0 ;  /* 0x0000001a0200780c */ /* 0x000fe40000701670 */
[----:B------:R-:W-:Y:S01]  /*11c40*/  FMNMX.FTZ R2, R17, R5, !PT ;  /* 0x0000000511027209 */ /* 0x000fe20007810000 */
[----:B------:R-:W1:Y:S01]  /*11c50*/  SHFL.BFLY PT, R3, R0, 0x1, 0x1f ;  /* 0x0c201f0000037f89 */ /* 0x000e6200000e0000 */
[----:B------:R-:W-:Y:S02]  /*11c60*/  FSEL R11, R11, -INF , !P0 ;  /* 0xff8000000b0b7808 */ /* 0x000fe40004000000 */
[----:B------:R-:W-:Y:S01]  /*11c70*/  FMNMX.FTZ R2, R20, R2, !PT ;  /* 0x0000000214027209 */ /* 0x000fe20007810000 */
[----:B------:R-:W-:Y:S03]  /*11c80*/  LDSM.16.MT88.4 R108, [R180+0x3000] ;  /* 0x00300000b46c783b */ /* 0x000fe60000004200 */
[----:B------:R-:W-:Y:S01]  /*11c90*/  FMNMX.FTZ R2, R11, R2, !PT ;  /* 0x000000020b027209 */ /* 0x000fe20007810000 */
[----:B------:R-:W-:Y:S04]  /*11ca0*/  LDSM.16.MT88.4 R100, [R181+0x3000] ;  /* 0x00300000b564783b */ /* 0x000fe80000004200 */
[----:B------:R-:W2:Y:S04]  /*11cb0*/  SHFL.BFLY PT, R4, R2, 0x2, 0x1f ;  /* 0x0c401f0002047f89 */ /* 0x000ea800000e0000 */
[----:B------:R-:W-:Y:S04]  /*11cc0*/  LDSM.16.MT88.4 R120, [R182+0x2800] ;  /* 0x00280000b678783b */ /* 0x000fe80000004200 */
[----:B------:R-:W-:Y:S01]  /*11cd0*/  LDSM.16.MT88.4 R116, [R180+0x2800] ;  /* 0x00280000b474783b */ /* 0x000fe20000004200 */
[----:B-1----:R-:W-:-:S03]  /*11ce0*/  FMNMX.FTZ R132, R0, R3, !PT ;  /* 0x0000000300847209 */ /* 0x002fc60007810000 */
[----:B------:R-:W-:Y:S01]  /*11cf0*/  LDSM.16.MT88.4 R200, [R181+0x2800] ;  /* 0x00280000b5c8783b */ /* 0x000fe20000004200 */
[C---:B------:R-:W-:Y:S01]  /*11d00*/  FSETP.NEU.FTZ.AND P0, PT, R132.reuse, -INF , PT ;  /* 0xff8000008400780b */ /* 0x040fe20003f1d000 */
[----:B------:R-:W-:-:S05]  /*11d10*/  FMUL.FTZ R0, R132, c[0x0][0x2d0] ;  /* 0x0000b40084007a20 */ /* 0x000fca0000410000 */
[----:B------:R-:W-:Y:S02]  /*11d20*/  FSEL R0, R0, RZ, P0 ;  /* 0x000000ff00007208 */ /* 0x000fe40000000000 */
[----:B--2---:R-:W-:-:S03]  /*11d30*/  FMNMX.FTZ R2, R2, R4, !PT ;  /* 0x0000000402027209 */ /* 0x004fc60007810000 */
[--C-:B------:R-:W-:Y:S02]  /*11d40*/  FFMA.FTZ R3, R8, c[0x0][0x2d0], -R0.reuse ;  /* 0x0000b40008037a23 */ /* 0x100fe40000010800 */
[----:B------:R-:W1:Y:S02]  /*11d50*/  SHFL.BFLY PT, R4, R2, 0x1, 0x1f ;  /* 0x0c201f0002047f89 */ /* 0x000e6400000e0000 */
        /* <DEDUP_REMOVED lines=10> */
[----:B-1----:R-:W-:-:S05]  /*11e00*/  FMUL.FTZ R2, R8, c[0x0][0x2d0] ;  /* 0x0000b40008027a20 */ /* 0x002fca0000410000 */
[----:B------:R-:W-:Y:S01]  /*11e10*/  FSEL R2, R2, RZ, P0 ;  /* 0x000000ff02027208 */ /* 0x000fe20000000000 */
[----:B--2---:R-:W-:-:S04]  /*11e20*/  FFMA.FTZ R3, R15, c[0x0][0x2d0], -R0 ;  /* 0x0000b4000f037a23 */ /* 0x004fc80000010800 */
[----:B------:R1:W-:Y:S02]  /*11e30*/  MUFU.EX2 R198, R3 ;  /* 0x0000000300c67308 */ /* 0x0003e40000000800 */
[----:B-1----:R-:W-:-:S06]  /*11e40*/  FFMA.FTZ R3, R16, c[0x0][0x2d0], -R0 ;  /* 0x0000b40010037a23 */ /* 0x002fcc0000010800 */
[----:B------:R1:W2:Y:S02]  /*11e50*/  MUFU.EX2 R234, R3 ;  /* 0x0000000300ea7308 */ /* 0x0002a40000000800 */
[--C-:B-1----:R-:W-:Y:S01]  /*11e60*/  FFMA.FTZ R3, R19, c[0x0][0x2d0], -R0.reuse ;  /* 0x0000b40013037a23 */ /* 0x102fe20000010800 */
[----:B--2---:R-:W-:Y:S01]  /*11e70*/  F2FP.PACK_AB R128, R233, R234 ;  /* 0x000000eae980723e */ /* 0x004fe200000000ff */
[----:B------:R-:W-:-:S04]  /*11e80*/  FFMA.FTZ R0, R21, c[0x0][0x2d0], -R0 ;  /* 0x0000b40015007a23 */ /* 0x000fc80000010800 */
[----:B------:R1:W-:Y:S08]  /*11e90*/  MUFU.EX2 R211, R3 ;  /* 0x0000000300d37308 */ /* 0x0003f00000000800 */
[----:B------:R2:W3:Y:S01]  /*11ea0*/  MUFU.EX2 R208, R0 ;  /* 0x0000000000d07308 */ /* 0x0004e20000000800 */
[----:B-1----:R-:W-:Y:S01]  /*11eb0*/  FFMA.FTZ R3, R6, c[0x0][0x2d0], -R2 ;  /* 0x0000b40006037a23 */ /* 0x002fe20000010802 */
[----:B------:R-:W-:-:S06]  /*11ec0*/  F2FP.PACK_AB R6, R198, R199 ;  /* 0x000000c7c606723e */ /* 0x000fcc00000000ff */
[----:B------:R1:W-:Y:S01]  /*11ed0*/  MUFU.EX2 R134, R3 ;  /* 0x0000000300867308 */ /* 0x0003e20000000800 */
[--C-:B--2---:R-:W-:Y:S01]  /*11ee0*/  FFMA.FTZ R0, R13, c[0x0][0x2d0], -R2.reuse ;  /* 0x0000b4000d007a23 */ /* 0x104fe20000010802 */
[----:B---3--:R-:W-:Y:S01]  /*11ef0*/  F2FP.PACK_AB R130, R208, R211 ;  /* 0x000000d3d082723e */ /* 0x008fe200000000ff */
[----:B------:R-:W2:Y:S01]  /*11f00*/  LDSM.16.MT88.4 R12, [R179+0x800] ;  /* 0x00080000b30c783b */ /* 0x000ea20000004200 */
[----:B-1----:R-:W-:-:S04]  /*11f10*/  FFMA.FTZ R3, R7, c[0x0][0x2d0], -R2 ;  /* 0x0000b40007037a23 */ /* 0x002fc80000010802 */
[----:B------:R1:W3:Y:S02]  /*11f20*/  MUFU.EX2 R133, R3 ;  /* 0x0000000300857308 */ /* 0x0002e40000000800 */
[----:B-1----:R-:W-:Y:S01]  /*11f30*/  FFMA.FTZ R3, R9, c[0x0][0x2d0], -R2 ;  /* 0x0000b40009037a23 */ /* 0x002fe20000010802 */
[----:B---3--:R-:W-:-:S05]  /*11f40*/  F2FP.PACK_AB R5, R133, R134 ;  /* 0x000000868505723e */ /* 0x008fca00000000ff */
[----:B------:R1:W-:Y:S02]  /*11f50*/  MUFU.EX2 R9, R3 ;  /* 0x0000000300097308 */ /* 0x0003e40000000800 */
[----:B-1----:R-:W-:-:S06]  /*11f60*/  FFMA.FTZ R3, R10, c[0x0][0x2d0], -R2 ;  /* 0x0000b4000a037a23 */ /* 0x002fcc0000010802 */
[----:B------:R1:W-:Y:S08]  /*11f70*/  MUFU.EX2 R10, R0 ;  /* 0x00000000000a7308 */ /* 0x0003f00000000800 */
[----:B------:R-:W3:Y:S01]  /*11f80*/  MUFU.EX2 R3, R3 ;  /* 0x0000000300037308 */ /* 0x000ee20000000800 */
[----:B-1----:R-:W-:Y:S02]  /*11f90*/  FFMA.FTZ R0, R17, c[0x0][0x2d0], -R2 ;  /* 0x0000b40011007a23 */ /* 0x002fe40000010802 */
[----:B------:R-:W1:Y:S05]  /*11fa0*/  LDSM.16.MT88.4 R16, [R182] ;  /* 0x00000000b610783b */ /* 0x000e6a0000004200 */
[----:B------:R4:W2:Y:S01]  /*11fb0*/  MUFU.EX2 R135, R0 ;  /* 0x0000000000877308 */ /* 0x0008a20000000800 */
[----:B---3--:R-:W-:-:S07]  /*11fc0*/  F2FP.PACK_AB R7, R3, R9 ;  /* 0x000000090307723e */ /* 0x008fce00000000ff */
[----:B------:R-:W-:Y:S01]  /*11fd0*/  HMMA.16816.F32 R140, R4, R144, RZ ;  /* 0x00000090048c723c */ /* 0x000fe200000018ff */
[--C-:B----4-:R-:W-:Y:S01]  /*11fe0*/  FFMA.FTZ R0, R20, c[0x0][0x2d0], -R2.reuse ;  /* 0x0000b40014007a23 */ /* 0x110fe20000010802 */
[----:B--2---:R-:W-:Y:S01]  /*11ff0*/  F2FP.PACK_AB R129, R135, R10 ;  /* 0x0000000a8781723e */ /* 0x004fe200000000ff */
[----:B------:R-:W-:-:S05]  /*12000*/  FFMA.FTZ R2, R11, c[0x0][0x2d0], -R2 ;  /* 0x0000b4000b027a23 */ /* 0x000fca0000010802 */
[C---:B------:R-:W-:Y:S01]  /*12010*/  HMMA.16816.F32 R144, R4.reuse, R146, RZ ;  /* 0x000000920490723c */ /* 0x040fe200000018ff */
[----:B------:R2:W-:Y:S07]  /*12020*/  MUFU.EX2 R139, R0 ;  /* 0x00000000008b7308 */ /* 0x0005ee0000000800 */
[C---:B------:R-:W-:Y:S01]  /*12030*/  HMMA.16816.F32 R36, R4.reuse, R40, RZ ;  /* 0x000000280424723c */ /* 0x040fe200000018ff */
[----:B------:R-:W3:Y:S07]  /*12040*/  MUFU.EX2 R11, R2 ;  /* 0x00000002000b7308 */ /* 0x000eee0000000800 */
[----:B------:R-:W-:Y:S01]  /*12050*/  HMMA.16816.F32 R40, R4, R42, RZ ;  /* 0x0000002a0428723c */ /* 0x000fe200000018ff */
[----:B--2---:R-:W-:-:S04]  /*12060*/  FADD.FTZ R0, R134, R133 ;  /* 0x0000008586007221 */ /* 0x004fc80000010000 */
[----:B------:R-:W-:-:S03]  /*12070*/  FADD.FTZ R0, R9, R0 ;  /* 0x0000000009007221 */ /* 0x000fc60000010000 */
[----:B------:R-:W-:Y:S01]  /*12080*/  HMMA.16816.F32 R148, R4, R152, RZ ;  /* 0x000000980494723c */ /* 0x000fe200000018ff */
[----:B---3--:R-:W-:Y:S01]  /*12090*/  F2FP.PACK_AB R131, R11, R139 ;  /* 0x0000008b0b83723e */ /* 0x008fe200000000ff */
[----:B------:R-:W-:Y:S01]  /*120a0*/  FADD.FTZ R2, R197, R195 ;  /* 0x000000c3c5027221 */ /* 0x000fe20000010000 */
[----:B------:R-:W-:Y:S01]  /*120b0*/  IADD3 R195, R236, -0x2, RZ ;  /* 0xfffffffeecc37810 */ /* 0x000fe20007ffe0ff */
[----:B------:R-:W-:Y:S02]  /*120c0*/  FADD.FTZ R0, R3, R0 ;  /* 0x0000000003007221 */ /* 0x000fe40000010000 */
[----:B------:R-:W-:Y:S02]  /*120d0*/  FADD.FTZ R2, R199, R2 ;  /* 0x00000002c7027221 */ /* 0x000fe40000010000 */
[----:B------:R-:W-:Y:S01]  /*120e0*/  HMMA.16816.F32 R140, R128, R12, R140 ;  /* 0x0000000c808c723c */ /* 0x000fe2000000188c */
[----:B------:R-:W-:Y:S02]  /*120f0*/  FADD.FTZ R3, R10, R0 ;  /* 0x000000000a037221 */ /* 0x000fe40000010000 */
[----:B------:R-:W-:-:S02]  /*12100*/  FADD.FTZ R2, R198, R2 ;  /* 0x00000002c6027221 */ /* 0x000fc40000010000 */
[----:B------:R-:W-:Y:S02]  /*12110*/  IMAD.MOV.U32 R0, RZ, RZ, R225 ;  /* 0x000000ffff007224 */ /* 0x000fe400078e00e1 */
[----:B------:R-:W-:Y:S01]  /*12120*/  FADD.FTZ R3, R135, R3 ;  /* 0x0000000387037221 */ /* 0x000fe20000010000 */
[----:B------:R-:W-:Y:S01]  /*12130*/  HMMA.16816.F32 R144, R128, R14, R144 ;  /* 0x0000000e8090723c */ /* 0x000fe20000001890 */
[----:B------:R-:W2:Y:S02]  /*12140*/  LDSM.16.MT88.4 R12, [R182+0x800] ;  /* 0x00080000b60c783b */ /* 0x000ea40000004200 */
[----:B------:R-:W-:-:S05]  /*12150*/  FADD.FTZ R3, R139, R3 ;  /* 0x000000038b037221 */ /* 0x000fca0000010000 */
[C---:B------:R-:W-:Y:S08]  /*12160*/  HMMA.16816.F32 R152, R4.reuse, R154, RZ ;  /* 0x0000009a0498723c */ /* 0x040ff000000018ff */
[C---:B------:R-:W-:Y:S08]  /*12170*/  HMMA.16816.F32 R28, R4.reuse, R24, RZ ;  /* 0x00000018041c723c */ /* 0x040ff000000018ff */
[C---:B------:R-:W-:Y:S08]  /*12180*/  HMMA.16816.F32 R32, R4.reuse, R26, RZ ;  /* 0x0000001a0420723c */ /* 0x040ff000000018ff */
[C---:B------:R-:W-:Y:S08]  /*12190*/  HMMA.16816.F32 R48, R4.reuse, R44, RZ ;  /* 0x0000002c0430723c */ /* 0x040ff000000018ff */
[C---:B-1----:R-:W-:Y:S08]  /*121a0*/  HMMA.16816.F32 R20, R4.reuse, R16, RZ ;  /* 0x000000100414723c */ /* 0x042ff000000018ff */
[C---:B------:R-:W-:Y:S08]  /*121b0*/  HMMA.16816.F32 R60, R4.reuse, R46, RZ ;  /* 0x0000002e043c723c */ /* 0x040ff000000018ff */
[----:B------:R-:W-:Y:S08]  /*121c0*/  HMMA.16816.F32 R16, R4, R18, RZ ;  /* 0x000000120410723c */ /* 0x000ff000000018ff */
[C---:B------:R-:W-:Y:S08]  /*121d0*/  HMMA.16816.F32 R36, R128.reuse, R64, R36 ;  /* 0x000000408024723c */ /* 0x040ff00000001824 */
[C---:B------:R-:W-:Y:S01]  /*121e0*/  HMMA.16816.F32 R40, R128.reuse, R66, R40 ;  /* 0x000000428028723c */ /* 0x040fe20000001828 */
[----:B------:R-:W1:Y:S07]  /*121f0*/  LDSM.16.MT88.4 R64, [R181+0x1800] ;  /* 0x00180000b540783b */ /* 0x000e6e0000004200 */
[C---:B------:R-:W-:Y:S08]  /*12200*/  HMMA.16816.F32 R148, R128.reuse, R52, R148 ;  /* 0x000000348094723c */ /* 0x040ff00000001894 */
[C---:B------:R-:W-:Y:S08]  /*12210*/  HMMA.16816.F32 R152, R128.reuse, R54, R152 ;  /* 0x000000368098723c */ /* 0x040ff00000001898 */
[C---:B------:R-:W-:Y:S08]  /*12220*/  HMMA.16816.F32 R28, R128.reuse, R56, R28 ;  /* 0x00000038801c723c */ /* 0x040ff0000000181c */
[----:B------:R-:W-:Y:S08]  /*12230*/  HMMA.16816.F32 R32, R128, R58, R32 ;  /* 0x0000003a8020723c */ /* 0x000ff00000001820 */
[C---:B------:R-:W-:Y:S08]  /*12240*/  HMMA.16816.F32 R52, R4.reuse, R72, RZ ;  /* 0x000000480434723c */ /* 0x040ff000000018ff */
[----:B------:R-:W-:Y:S08]  /*12250*/  HMMA.16816.F32 R56, R4, R74, RZ ;  /* 0x0000004a0438723c */ /* 0x000ff000000018ff */
[C---:B------:R-:W-:Y:S08]  /*12260*/  HMMA.16816.F32 R44, R128.reuse, R68, R48 ;  /* 0x00000044802c723c */ /* 0x040ff00000001830 */
[C---:B------:R-:W-:Y:S08]  /*12270*/  HMMA.16816.F32 R48, R128.reuse, R70, R60 ;  /* 0x000000468030723c */ /* 0x040ff0000000183c */
[C---:B--2---:R-:W-:Y:S08]  /*12280*/  HMMA.16816.F32 R20, R128.reuse, R12, R20 ;  /* 0x0000000c8014723c */ /* 0x044ff00000001814 */
[----:B------:R-:W-:Y:S01]  /*12290*/  HMMA.16816.F32 R24, R128, R14, R16 ;  /* 0x0000000e8018723c */ /* 0x000fe20000001810 */
[----:B------:R-:W-:Y:S07]  /*122a0*/  LDSM.16.MT88.4 R16, [R179+0x2800] ;  /* 0x00280000b310783b */ /* 0x000fee0000004200 */
[C---:B------:R-:W-:Y:S08]  /*122b0*/  HMMA.16816.F32 R60, R4.reuse, R76, RZ ;  /* 0x0000004c043c723c */ /* 0x040ff000000018ff */
[----:B------:R-:W-:Y:S08]  /*122c0*/  HMMA.16816.F32 R12, R4, R78, RZ ;  /* 0x0000004e040c723c */ /* 0x000ff000000018ff */
[C---:B------:R-:W-:Y:S08]  /*122d0*/  HMMA.16816.F32 R52, R128.reuse, R84, R52 ;  /* 0x000000548034723c */ /* 0x040ff00000001834 */
[----:B------:R-:W-:Y:S08]  /*122e0*/  HMMA.16816.F32 R56, R128, R86, R56 ;  /* 0x000000568038723c */ /* 0x000ff00000001838 */
[C---:B------:R-:W-:Y:S08]  /*122f0*/  HMMA.16816.F32 R84, R4.reuse, R88, RZ ;  /* 0x000000580454723c */ /* 0x040ff000000018ff */
[C---:B------:R-:W-:Y:S08]  /*12300*/  HMMA.16816.F32 R88, R4.reuse, R90, RZ ;  /* 0x0000005a0458723c */ /* 0x040ff000000018ff */
[----:B------:R-:W-:Y:S08]  /*12310*/  HMMA.16816.F32 R68, R4, R92, RZ ;  /* 0x0000005c0444723c */ /* 0x000ff000000018ff */
[----:B-1----:R-:W-:Y:S08]  /*12320*/  HMMA.16816.F32 R60, R128, R64, R60 ;  /* 0x00000040803c723c */ /* 0x002ff0000000183c */
[C---:B------:R-:W-:Y:S08]  /*12330*/  HMMA.16816.F32 R72, R4.reuse, R94, RZ ;  /* 0x0000005e0448723c */ /* 0x040ff000000018ff */
[C---:B------:R-:W-:Y:S08]  /*12340*/  HMMA.16816.F32 R168, R4.reuse, R104, RZ ;  /* 0x0000006804a8723c */ /* 0x040ff000000018ff */
[----:B------:R-:W-:Y:S01]  /*12350*/  HMMA.16816.F32 R172, R4, R106, RZ ;  /* 0x0000006a04ac723c */ /* 0x000fe200000018ff */
[----:B------:R-:W1:Y:S07]  /*12360*/  LDSM.16.MT88.4 R104, [R179+0x3800] ;  /* 0x00380000b368783b */ /* 0x000e6e0000004200 */
[----:B------:R-:W-:Y:S08]  /*12370*/  HMMA.16816.F32 R64, R128, R66, R12 ;  /* 0x000000428040723c */ /* 0x000ff0000000180c */
[C---:B------:R-:W-:Y:S08]  /*12380*/  HMMA.16816.F32 R76, R4.reuse, R80, RZ ;  /* 0x00000050044c723c */ /* 0x040ff000000018ff */
[C---:B------:R-:W-:Y:S08]  /*12390*/  HMMA.16816.F32 R92, R4.reuse, R96, RZ ;  /* 0x00000060045c723c */ /* 0x040ff000000018ff */
[C---:B------:R-:W-:Y:S08]  /*123a0*/  HMMA.16816.F32 R80, R4.reuse, R82, RZ ;  /* 0x000000520450723c */ /* 0x040ff000000018ff */
[C---:B------:R-:W-:Y:S08]  /*123b0*/  HMMA.16816.F32 R96, R4.reuse, R98, RZ ;  /* 0x000000620460723c */ /* 0x040ff000000018ff */
[C---:B------:R-:W-:Y:S08]  /*123c0*/  HMMA.16816.F32 R12, R4.reuse, R112, RZ ;  /* 0x00000070040c723c */ /* 0x040ff000000018ff */
[C---:B------:R-:W-:Y:S01]  /*123d0*/  HMMA.16816.F32 R124, R4.reuse, R114, RZ ;  /* 0x00000072047c723c */ /* 0x040fe200000018ff */
[----:B------:R-:W-:Y:S07]  /*123e0*/  LDSM.16.MT88.4 R112, [R180+0x3800] ;  /* 0x00380000b470783b */ /* 0x000fee0000004200 */
[C---:B------:R-:W-:Y:S08]  /*123f0*/  HMMA.16816.F32 R160, R4.reuse, R108, RZ ;  /* 0x0000006c04a0723c */ /* 0x040ff000000018ff */
[C---:B------:R-:W-:Y:S08]  /*12400*/  HMMA.16816.F32 R164, R4.reuse, R110, RZ ;  /* 0x0000006e04a4723c */ /* 0x040ff000000018ff */
[C---:B------:R-:W-:Y:S08]  /*12410*/  HMMA.16816.F32 R204, R4.reuse, R100, RZ ;  /* 0x0000006404cc723c */ /* 0x040ff000000018ff */
[----:B------:R-:W-:Y:S01]  /*12420*/  HMMA.16816.F32 R228, R4, R102, RZ ;  /* 0x0000006604e4723c */ /* 0x000fe200000018ff */
[----:B------:R-:W2:Y:S07]  /*12430*/  LDSM.16.MT88.4 R4, [R181+0x3800] ;  /* 0x00380000b504783b */ /* 0x000eae0000004200 */
[C---:B------:R-:W-:Y:S08]  /*12440*/  HMMA.16816.F32 R84, R128.reuse, R120, R84 ;  /* 0x000000788054723c */ /* 0x040ff00000001854 */
[C---:B------:R-:W-:Y:S01]  /*12450*/  HMMA.16816.F32 R88, R128.reuse, R122, R88 ;  /* 0x0000007a8058723c */ /* 0x040fe20000001858 */
[----:B------:R-:W3:Y:S07]  /*12460*/  LDSM.16.MT88.4 R120, [R182+0x3800] ;  /* 0x00380000b678783b */ /* 0x000eee0000004200 */
[C---:B-1----:R-:W-:Y:S08]  /*12470*/  HMMA.16816.F32 R100, R128.reuse, R104, R12 ;  /* 0x000000688064723c */ /* 0x042ff0000000180c */
[C---:B------:R-:W-:Y:S08]  /*12480*/  HMMA.16816.F32 R104, R128.reuse, R106, R124 ;  /* 0x0000006a8068723c */ /* 0x040ff0000000187c */
[C---:B------:R-:W-:Y:S08]  /*12490*/  HMMA.16816.F32 R76, R128.reuse, R116, R76 ;  /* 0x00000074804c723c */ /* 0x040ff0000000184c */
[C---:B--2---:R-:W-:Y:S07]  /*124a0*/  HMMA.16816.F32 R124, R128.reuse, R4, R204 ;  /* 0x00000004807c723c */ /* 0x044fee00000018cc */
[----:B------:R-:W-:Y:S01]  /*124b0*/  FADD.FTZ R4, R234, R2 ;  /* 0x00000002ea047221 */ /* 0x000fe20000010000 */
[----:B------:R-:W-:Y:S01]  /*124c0*/  HMMA.16816.F32 R80, R128, R118, R80 ;  /* 0x000000768050723c */ /* 0x000fe20000001850 */
[----:B------:R-:W-:-:S04]  /*124d0*/  @P3 IMAD.HI.U32 R2, R225, c[0x0][0x2c8], RZ ;  /* 0x0000b200e1023a27 */ /* 0x000fc800078e00ff */
[----:B------:R-:W-:Y:S01]  /*124e0*/  FADD.FTZ R4, R233, R4 ;  /* 0x00000004e9047221 */ /* 0x000fe20000010000 */
[----:B------:R-:W-:Y:S01]  /*124f0*/  @P3 SHF.R.U32.HI R0, RZ, c[0x0][0x2cc], R2 ;  /* 0x0000b300ff003a19 */ /* 0x000fe20000011602 */
[----:B------:R-:W-:Y:S01]  /*12500*/  IMAD.IADD R2, R212, 0x1, -R213 ;  /* 0x00000001d4027824 */ /* 0x000fe200078e0ad5 */
[C---:B------:R-:W-:Y:S01]  /*12510*/  HMMA.16816.F32 R108, R128.reuse, R112, R160 ;  /* 0x00000070806c723c */ /* 0x040fe200000018a0 */
[----:B------:R-:W-:Y:S02]  /*12520*/  FADD.FTZ R4, R211, R4 ;  /* 0x00000004d3047221 */ /* 0x000fe40000010000 */
[----:B------:R-:W-:Y:S02]  /*12530*/  IMAD.IADD R2, R2, 0x1, R0 ;  /* 0x0000000102027824 */ /* 0x000fe400078e0200 */
[----:B------:R-:W-:Y:S02]  /*12540*/  FADD.FTZ R208, R208, R4 ;  /* 0x00000004d0d07221 */ /* 0x000fe40000010000 */
[----:B------:R-:W-:Y:S01]  /*12550*/  FADD.FTZ R207, R11, R3 ;  /* 0x000000030bcf7221 */ /* 0x000fe20000010000 */
[----:B---3--:R-:W-:Y:S01]  /*12560*/  HMMA.16816.F32 R116, R128, R120, R168 ;  /* 0x000000788074723c */ /* 0x008fe200000018a8 */
[----:B------:R-:W-:-:S07]  /*12570*/  IADD3 R0, R2, c[0x0][0x328], RZ ;  /* 0x0000ca0002007a10 */ /* 0x000fce0007ffe0ff */
[C---:B------:R-:W-:Y:S08]  /*12580*/  HMMA.16816.F32 R68, R128.reuse, R16, R68 ;  /* 0x000000108044723c */ /* 0x040ff00000001844 */
[C---:B------:R-:W-:Y:S08]  /*12590*/  HMMA.16816.F32 R72, R128.reuse, R18, R72 ;  /* 0x000000128048723c */ /* 0x040ff00000001848 */
[C---:B------:R-:W-:Y:S08]  /*125a0*/  HMMA.16816.F32 R92, R128.reuse, R200, R92 ;  /* 0x000000c8805c723c */ /* 0x040ff0000000185c */
[C---:B------:R-:W-:Y:S08]  /*125b0*/  HMMA.16816.F32 R96, R128.reuse, R202, R96 ;  /* 0x000000ca8060723c */ /* 0x040ff00000001860 */
[C---:B------:R-:W-:Y:S08]  /*125c0*/  HMMA.16816.F32 R112, R128.reuse, R114, R164 ;  /* 0x000000728070723c */ /* 0x040ff000000018a4 */
[C---:B------:R-:W-:Y:S08]  /*125d0*/  HMMA.16816.F32 R120, R128.reuse, R122, R172 ;  /* 0x0000007a8078723c */ /* 0x040ff000000018ac */
[----:B------:R-:W-:Y:S01]  /*125e0*/  HMMA.16816.F32 R128, R128, R6, R228 ;  /* 0x000000068080723c */ /* 0x000fe200000018e4 */
[----:B------:R-:W-:Y:S07]  /*125f0*/  @!P2 BRA `(.L_x_697) ;  /* 0x000001100000a947 */ /* 0x000fee0003800000 */
        /* <DEDUP_REMOVED lines=11> */
.L_x_699:
[----:B------:R-:W-:-:S13]  /*126b0*/  ISETP.NE.AND P0, PT, R4, 0x1, PT ;  /* 0x000000010400780c */ /* 0x000fda0003f05270 */
[----:B------:R-:W-:-:S05]  /*126c0*/  @P0 IMAD.HI.U32 R2, R3, c[0x0][0x330], RZ ;  /* 0x0000cc0003020a27 */ /* 0x000fca00078e00ff */
[----:B------:R-:W-:Y:S02]  /*126d0*/  @P0 SHF.R.U32.HI R3, RZ, c[0x0][0x334], R2 ;  /* 0x0000cd00ff030a19 */ /* 0x000fe40000011602 */
.L_x_700:
[----:B------:R-:W-:Y:S05]  /*126e0*/  BSYNC B0 ;  /* 0x0000000000007941 */ /* 0x000fea0003800000 */
.L_x_698:
[----:B------:R-:W-:-:S05]  /*126f0*/  IMAD R3, R3, R4, c[0x0][0x32c] ;  /* 0x0000cb0003037624 */ /* 0x000fca00078e0204 */
[----:B------:R-:W-:-:S04]  /*12700*/  IMNMX R0, R0, R3, PT ;  /* 0x0000000300007217 */ /* 0x000fc80003800200 */
.L_x_697:
[----:B------:R-:W-:-:S04]  /*12710*/  SHF.R.S32.HI R2, RZ, 0x1f, R0 ;  /* 0x0000001fff027819 */ /* 0x000fc80000011400 */
[----:B------:R-:W-:-:S04]  /*12720*/  LEA.HI R0, R2, R0, RZ, 0x5 ;  /* 0x0000000002007211 */ /* 0x000fc800078f28ff */
[----:B------:R-:W-:-:S04]  /*12730*/  SHF.R.S32.HI R0, RZ, 0x5, R0 ;  /* 0x00000005ff007819 */ /* 0x000fc80000011400 */
[----:B------:R-:W-:-:S04]  /*12740*/  IMNMX R206, R209, R0, !PT ;  /* 0x00000000d1ce7217 */ /* 0x000fc80007800200 */
[----:B------:R-:W-:-:S13]  /*12750*/  ISETP.GE.AND P0, PT, R195, R206, PT ;  /* 0x000000cec300720c */ /* 0x000fda0003f06270 */
[----:B------:R-:W-:Y:S05]  /*12760*/  @!P0 BRA `(.L_x_701) ;  /* 0x000027a000008947 */ /* 0x000fea0003800000 */
[----:B------:R-:W-:Y:S02]  /*12770*/  MOV R134, R8 ;  /* 0x0000000800867202 */ /* 0x000fe40000000f00 */
[----:B------:R-:W-:Y:S02]  /*12780*/  MOV R133, R132 ;  /* 0x0000008400857202 */ /* 0x000fe40000000f00 */
[----:B------:R-:W-:-:S04]  /*12790*/  MOV R197, R195 ;  /* 0x000000c300c57202 */ /* 0x000fc80000000f00 */
.L_x_710:
[----:B------:R-:W-:Y:S01]  /*127a0*/  ISETP.GT.AND P1, PT, R209, R197, PT ;  /* 0x000000c5d100720c */ /* 0x000fe20003f24270 */
[----:B------:R-:W-:Y:S04]  /*127b0*/  DEPBAR.LE SB0, 0x0 ;  /* 0x000080000000791a */ /* 0x000fe80000000000 */
[----:B------:R-:W-:Y:S01]  /*127c0*/  WARPSYNC 0xffffffff ;  /* 0xffffffff00007948 */ /* 0x000fe20003800000 */
[----:B------:R-:W-:Y:S01]  /*127d0*/  BAR.SYNC.DEFER_BLOCKING 0x0 ;  /* 0x0000000000007b1d */ /* 0x000fe20000010000 */
[----:B------:R-:W-:Y:S02]  /*127e0*/  LOP3.LUT P3, RZ, R215, 0x1, RZ, 0xc0, !PT ;  /* 0x00000001d7ff7812 */ /* 0x000fe4000786c0ff */
[----:B------:R-:W-:Y:S04]  /*127f0*/  MOV R195, c[0x0][0x2c4] ;  /* 0x0000b10000c37a02 */ /* 0x000fe80000000f00 */
[----:B------:R-:W-:Y:S01]  /*12800*/  @!P1 SHF.R.S32.HI R0, RZ, 0x1f, R197 ;  /* 0x0000001fff009819 */ /* 0x000fe200000114c5 */
[C---:B------:R-:W-:Y:S04]  /*12810*/  @!P1 IMAD.WIDE.U32 R2, R197.reuse, c[0x0][0x208], RZ ;  /* 0x00008200c5029a25 */ /* 0x040fe800078e00ff */
[----:B------:R-:W-:Y:S01]  /*12820*/  @!P1 IMAD R0, R0, c[0x0][0x208], RZ ;  /* 0x0000820000009a24 */ /* 0x000fe200078e02ff */
[C---:B------:R-:W-:Y:S03]  /*12830*/  @!P1 LEA R4, P0, R2.reuse, R222, 0x5 ;  /* 0x000000de02049211 */ /* 0x040fe600078028ff */
[----:B------:R-:W-:Y:S05]  /*12840*/  @!P1 IMAD R0, R197, c[0x0][0x20c], R0 ;  /* 0x00008300c5009a24 */ /* 0x000fea00078e0200 */
[----:B------:R-:W-:Y:S01]  /*12850*/  @!P1 IADD3 R0, R3, R0, RZ ;  /* 0x0000000003009210 */ /* 0x000fe20007ffe0ff */
[----:B------:R-:W-:Y:S03]  /*12860*/  LDSM.16.M88.4 R16, [R183] ;  /* 0x00000000b710783b */ /* 0x000fe60000000200 */
[----:B------:R-:W-:Y:S01]  /*12870*/  @!P1 LEA.HI.X R6, R2, R224, R0, 0x5, P0 ;  /* 0x000000e002069211 */ /* 0x000fe200000f2c00 */
[----:B------:R-:W-:Y:S01]  /*12880*/  ULDC UR4, c[0x0][0x324] ;  /* 0x0000c90000047ab9 */ /* 0x000fe20000000800 */
[C---:B------:R-:W-:Y:S01]  /*12890*/  ISETP.GT.AND P0, PT, R197.reuse, R209, PT ;  /* 0x000000d1c500720c */ /* 0x040fe20003f04270 */
[----:B------:R-:W-:Y:S01]  /*128a0*/  ULOP3.LUT UR4, URZ, UR4, URZ, 0x33, !UPT ;  /* 0x000000043f047292 */ /* 0x000fe2000f8e333f */
[----:B------:R-:W1:Y:S05]  /*128b0*/  LDSM.16.M88.4 R8, [R178] ;  /* 0x00000000b208783b */ /* 0x000e6a0000000200 */
[----:B------:R-:W2:Y:S05]  /*128c0*/  LDSM.16.M88.4 R160, [R178+0x800] ;  /* 0x00080000b2a0783b */ /* 0x000eaa0000000200 */
[----:B------:R-:W-:Y:S01]  /*128d0*/  LDSM.16.M88.4 R164, [R184] ;  /* 0x00000000b8a4783b */ /* 0x000fe20000000200 */
[----:B------:R-:W-:Y:S04]  /*128e0*/  @P0 IADD3 R0, R197, -0x1, RZ ;  /* 0xffffffffc5000810 */ /* 0x000fe80007ffe0ff */
[----:B------:R-:W-:Y:S01]  /*128f0*/  @P0 SHF.R.S32.HI R2, RZ, 0x1f, R0 ;  /* 0x0000001fff020819 */ /* 0x000fe20000011400 */
[----:B------:R-:W3:Y:S04]  /*12900*/  LDSM.16.M88.4 R168, [R187] ;  /* 0x00000000bba8783b */ /* 0x000ee80000000200 */
[----:B------:R-:W-:Y:S01]  /*12910*/  @P0 IMAD R5, R2, c[0x0][0x1e0], RZ ;  /* 0x0000780002050a24 */ /* 0x000fe200078e02ff */
[----:B------:R-:W4:Y:S01]  /*12920*/  LDSM.16.M88.4 R172, [R189] ;  /* 0x00000000bdac783b */ /* 0x000f220000000200 */
[C---:B------:R-:W-:Y:S04]  /*12930*/  @P0 IMAD.WIDE.U32 R2, R0.reuse, c[0x0][0x1e0], RZ ;  /* 0x0000780000020a25 */ /* 0x040fe800078e00ff */
[----:B------:R-:W-:Y:S04]  /*12940*/  @P0 IMAD R0, R0, c[0x0][0x1e4], R5 ;  /* 0x0000790000000a24 */ /* 0x000fe800078e0205 */
[----:B------:R-:W-:Y:S01]  /*12950*/  @P0 IMAD.IADD R3, R3, 0x1, R0 ;  /* 0x0000000103030824 */ /* 0x000fe200078e0200 */
[C---:B------:R-:W-:Y:S04]  /*12960*/  @P0 LEA R0, P2, R2.reuse, R220, 0x5 ;  /* 0x000000dc02000211 */ /* 0x040fe800078428ff */
[----:B------:R-:W-:Y:S02]  /*12970*/  @P0 LEA.HI.X R5, R2, R219, R3, 0x5, P2 ;  /* 0x000000db02050211 */ /* 0x000fe400010f2c03 */
[C---:B------:R-:W-:Y:S04]  /*12980*/  @!P1 LEA R2, P2, R4.reuse, c[0x0][0x1f8], 0x1 ;  /* 0x00007e0004029a11 */ /* 0x040fe800078408ff */
[----:B------:R-:W-:Y:S02]  /*12990*/  @!P1 LEA.HI.X R3, R4, c[0x0][0x1fc], R6, 0x1, P2 ;  /* 0x00007f0004039a11 */ /* 0x000fe400010f0c06 */
[C---:B------:R-:W-:Y:S03]  /*129a0*/  @P0 LEA R198, P2, R0.reuse, c[0x0][0x1c8], 0x1 ;  /* 0x0000720000c60a11 */ /* 0x040fe600078408ff */
[----:B------:R-:W-:Y:S01]  /*129b0*/  @!PT LDS RZ, [RZ] ;  /* 0x00000000fffff984 */ /* 0x000fe20000000800 */
[----:B------:R-:W-:Y:S01]  /*129c0*/  @!PT LDS RZ, [RZ] ;  /* 0x00000000fffff984 */ /* 0x000fe20000000800 */
[----:B------:R-:W-:Y:S01]  /*129d0*/  @!PT LDS RZ, [RZ] ;  /* 0x00000000fffff984 */ /* 0x000fe20000000800 */
[----:B------:R5:W-:Y:S01]  /*129e0*/  @!P1 LDGSTS.E.BYPASS.LTC128B.128 [R196+0x8080], [R2.64], !P3 ;  /* 0x0808000002c49fae */ /* 0x000be2000d901d46 */
[----:B------:R-:W-:Y:S02]  /*129f0*/  @P0 LEA.HI.X R199, R0, c[0x0][0x1cc], R5, 0x1, P2 ;  /* 0x0000730000c70a11 */ /* 0x000fe400010f0c05 */
[C---:B-1----:R-:W-:Y:S02]  /*12a00*/  HMMA.16816.F32 R4, R16.reuse, R8, RZ ;  /* 0x000000081004723c */ /* 0x042fe400000018ff */
[----:B------:R5:W-:Y:S01]  /*12a10*/  @!P1 LDGSTS.E.BYPASS.LTC128B.128 [R196+0x9080], [R2.64+0x80], !P6 ;  /* 0x0908008002c49fae */ /* 0x000be2000f101d46 */
[----:B------:R-:W-:Y:S01]  /*12a20*/  ISETP.NE.AND P2, PT, R195, 0x1, PT ;  /* 0x00000001c300780c */ /* 0x000fe20003f45270 */
[----:B------:R-:W-:Y:S03]  /*12a30*/  IMAD.MOV.U32 R195, RZ, RZ, c[0x0][0x32c] ;  /* 0x0000cb00ffc37624 */ /* 0x000fe600078e00ff */
[----:B------:R5:W-:Y:S01]  /*12a40*/  @!P1 LDGSTS.E.BYPASS.LTC128B.128 [R196+0xa080], [R2.64+0x100], !P5 ;  /* 0x0a08010002c49fae */ /* 0x000be2000e901d46 */
[C---:B------:R-:W-:Y:S04]  /*12a50*/  HMMA.16816.F32 R8, R16.reuse, R10, RZ ;  /* 0x0000000a1008723c */ /* 0x040fe800000018ff */
[----:B------:R5:W-:Y:S04]  /*12a60*/  @!P1 LDGSTS.E.BYPASS.LTC128B.128 [R196+0xb080], [R2.64+0x180], !P4 ;  /* 0x0b08018002c49fae */ /* 0x000be8000e101d46 */
[C---:B--2---:R-:W-:Y:S01]  /*12a70*/  HMMA.16816.F32 R12, R16.reuse, R160, RZ ;  /* 0x000000a0100c723c */ /* 0x044fe200000018ff */
[----:B------:R-:W0:Y:S07]  /*12a80*/  LDGDEPBAR ;  /* 0x00000000000079af */ /* 0x000e2e0000000000 */
[----:B------:R-:W-:Y:S01]  /*12a90*/  HMMA.16816.F32 R16, R16, R162, RZ ;  /* 0x000000a21010723c */ /* 0x000fe200000018ff */
[----:B------:R-:W-:Y:S07]  /*12aa0*/  LDSM.16.M88.4 R160, [R186] ;  /* 0x00000000baa0783b */ /* 0x000fee0000000200 */
[C---:B---3--:R-:W-:Y:S08]  /*12ab0*/  HMMA.16816.F32 R4, R164.reuse, R168, R4 ;  /* 0x000000a8a404723c */ /* 0x048ff00000001804 */
[C---:B------:R-:W-:Y:S01]  /*12ac0*/  HMMA.16816.F32 R8, R164.reuse, R170, R8 ;  /* 0x000000aaa408723c */ /* 0x040fe20000001808 */
[----:B------:R-:W1:Y:S07]  /*12ad0*/  LDSM.16.M88.4 R168, [R177] ;  /* 0x00000000b1a8783b */ /* 0x000e6e0000000200 */
[C---:B----4-:R-:W-:Y:S08]  /*12ae0*/  HMMA.16816.F32 R12, R164.reuse, R172, R12 ;  /* 0x000000aca40c723c */ /* 0x050ff0000000180c */
[----:B------:R-:W-:Y:S01]  /*12af0*/  HMMA.16816.F32 R16, R164, R174, R16 ;  /* 0x000000aea410723c */ /* 0x000fe20000001810 */
[----:B------:R-:W2:Y:S05]  /*12b00*/  LDSM.16.M88.4 R164, [R177+0x800] ;  /* 0x00080000b1a4783b */ /* 0x000eaa0000000200 */
[----:B------:R-:W-:Y:S02]  /*12b10*/  LDSM.16.M88.4 R172, [R176+-0x3000] ;  /* 0xffd00000b0ac783b */ /* 0x000fe40000000200 */
[C---:B-1----:R-:W-:Y:S08]  /*12b20*/  HMMA.16816.F32 R4, R160.reuse, R168, R4 ;  /* 0x000000a8a004723c */ /* 0x042ff00000001804 */
[C---:B------:R-:W-:Y:S01]  /*12b30*/  HMMA.16816.F32 R8, R160.reuse, R170, R8 ;  /* 0x000000aaa008723c */ /* 0x040fe20000001808 */
[----:B------:R-:W1:Y:S07]  /*12b40*/  LDSM.16.M88.4 R168, [R185] ;  /* 0x00000000b9a8783b */ /* 0x000e6e0000000200 */
[C---:B--2---:R-:W-:Y:S08]  /*12b50*/  HMMA.16816.F32 R12, R160.reuse, R164, R12 ;  /* 0x000000a4a00c723c */ /* 0x044ff0000000180c */
[----:B------:R-:W-:Y:S01]  /*12b60*/  HMMA.16816.F32 R16, R160, R166, R16 ;  /* 0x000000a6a010723c */ /* 0x000fe20000001810 */
[----:B------:R-:W2:Y:S05]  /*12b70*/  LDSM.16.M88.4 R160, [R176+-0x2800] ;  /* 0xffd80000b0a0783b */ /* 0x000eaa0000000200 */
[----:B------:R-:W-:Y:S02]  /*12b80*/  LDSM.16.M88.4 R164, [R183+0x4000] ;  /* 0x00400000b7a4783b */ /* 0x000fe40000000200 */
[C---:B-1----:R-:W-:Y:S08]  /*12b90*/  HMMA.16816.F32 R4, R168.reuse, R172, R4 ;  /* 0x000000aca804723c */ /* 0x042ff00000001804 */
[C---:B------:R-:W-:Y:S01]  /*12ba0*/  HMMA.16816.F32 R8, R168.reuse, R174, R8 ;  /* 0x000000aea808723c */ /* 0x040fe20000001808 */
[----:B------:R-:W1:Y:S07]  /*12bb0*/  LDSM.16.M88.4 R172, [R178+0x1000] ;  /* 0x00100000b2ac783b */ /* 0x000e6e0000000200 */
[C---:B--2---:R-:W-:Y:S08]  /*12bc0*/  HMMA.16816.F32 R12, R168.reuse, R160, R12 ;  /* 0x000000a0a80c723c */ /* 0x044ff0000000180c */
[----:B------:R-:W-:Y:S01]  /*12bd0*/  HMMA.16816.F32 R16, R168, R162, R16 ;  /* 0x000000a2a810723c */ /* 0x000fe20000001810 */
[----:B------:R-:W2:Y:S05]  /*12be0*/  LDSM.16.M88.4 R160, [R178+0x1800] ;  /* 0x00180000b2a0783b */ /* 0x000eaa0000000200 */
[----:B------:R-:W-:Y:S02]  /*12bf0*/  LDSM.16.M88.4 R168, [R184+0x4000] ;  /* 0x00400000b8a8783b */ /* 0x000fe40000000200 */
[C---:B-1----:R-:W-:Y:S08]  /*12c00*/  HMMA.16816.F32 R4, R164.reuse, R172, R4 ;  /* 0x000000aca404723c */ /* 0x042ff00000001804 */
[C---:B------:R-:W-:Y:S01]  /*12c10*/  HMMA.16816.F32 R8, R164.reuse, R174, R8 ;  /* 0x000000aea408723c */ /* 0x040fe20000001808 */
[----:B------:R-:W1:Y:S07]  /*12c20*/  LDSM.16.M88.4 R172, [R191] ;  /* 0x00000000bfac783b */ /* 0x000e6e0000000200 */
[C---:B--2---:R-:W-:Y:S08]  /*12c30*/  HMMA.16816.F32 R12, R164.reuse, R160, R12 ;  /* 0x000000a0a40c723c */ /* 0x044ff0000000180c */
[----:B------:R-:W-:Y:S01]  /*12c40*/  HMMA.16816.F32 R16, R164, R162, R16 ;  /* 0x000000a2a410723c */ /* 0x000fe20000001810 */
[----:B------:R-:W2:Y:S05]  /*12c50*/  LDSM.16.M88.4 R160, [R190] ;  /* 0x00000000bea0783b */ /* 0x000eaa0000000200 */
        /* <DEDUP_REMOVED lines=10> */
[----:B------:R-:W1:Y:S07]  /*12d00*/  LDSM.16.M88.4 R172, [R176+-0x2000] ;  /* 0xffe00000b0ac783b */ /* 0x000e6e0000000200 */
        /* <DEDUP_REMOVED lines=58> */
[----:B------:R-:W2:Y:S01]  /*130b0*/  LDSM.16.M88.4 R160, [R176+0x800] ;  /* 0x00080000b0a0783b */ /* 0x000ea20000000200 */
[----:B------:R-:W-:Y:S04]  /*130c0*/  DEPBAR.LE SB0, 0x0 ;  /* 0x000080000000791a */ /* 0x000fe80000000000 */
[----:B------:R-:W-:Y:S02]  /*130d0*/  BAR.SYNC.DEFER_BLOCKING 0x0 ;  /* 0x0000000000007b1d */ /* 0x000fe40000010000 */
[C---:B-1----:R-:W-:Y:S08]  /*130e0*/  HMMA.16816.F32 R4, R168.reuse, R172, R4 ;  /* 0x000000aca804723c */ /* 0x042ff00000001804 */
[C---:B------:R-:W-:Y:S08]  /*130f0*/  HMMA.16816.F32 R8, R168.reuse, R174, R8 ;  /* 0x000000aea808723c */ /* 0x040ff00000001808 */
[C---:B--2---:R-:W-:Y:S08]  /*13100*/  HMMA.16816.F32 R12, R168.reuse, R160, R12 ;  /* 0x000000a0a80c723c */ /* 0x044ff0000000180c */
[----:B------:R-:W-:Y:S01]  /*13110*/  FMUL.FTZ R0, R4, c[0x0][0x320] ;  /* 0x0000c80004007a20 */ /* 0x000fe20000410000 */
[----:B------:R-:W-:Y:S03]  /*13120*/  HMMA.16816.F32 R16, R168, R162, R16 ;  /* 0x000000a2a810723c */ /* 0x000fe60000001810 */
[----:B------:R1:W2:Y:S01]  /*13130*/  MUFU.TANH R165, R0 ;  /* 0x0000000000a57308 */ /* 0x0002a20000002400 */
[----:B------:R-:W-:Y:S01]  /*13140*/  @!PT LDS RZ, [RZ] ;  /* 0x00000000fffff984 */ /* 0x000fe20000000800 */
[----:B------:R-:W-:Y:S01]  /*13150*/  @!PT LDS RZ, [RZ] ;  /* 0x00000000fffff984 */ /* 0x000fe20000000800 */
[----:B------:R-:W-:Y:S01]  /*13160*/  @!PT LDS RZ, [RZ] ;  /* 0x00000000fffff984 */ /* 0x000fe20000000800 */
[----:B------:R3:W-:Y:S01]  /*13170*/  @P0 LDGSTS.E.BYPASS.LTC128B.128 [R196+0xc080], [R198.64], !P3 ;  /* 0x0c080000c6c40fae */ /* 0x0007e2000d901d46 */
[----:B------:R-:W-:Y:S04]  /*13180*/  IMAD.IADD R4, R226, 0x1, R225 ;  /* 0x00000001e2047824 */ /* 0x000fe800078e02e1 */
[----:B------:R3:W-:Y:S05]  /*13190*/  @P0 LDGSTS.E.BYPASS.LTC128B.128 [R196+0xd080], [R198.64+0x80], !P6 ;  /* 0x0d080080c6c40fae */ /* 0x0007ea000f101d46 */
[----:B------:R3:W-:Y:S05]  /*131a0*/  @P0 LDGSTS.E.BYPASS.LTC128B.128 [R196+0xe080], [R198.64+0x100], !P5 ;  /* 0x0e080100c6c40fae */ /* 0x0007ea000e901d46 */
[----:B------:R3:W-:Y:S05]  /*131b0*/  @P0 LDGSTS.E.BYPASS.LTC128B.128 [R196+0xf080], [R198.64+0x180], !P4 ;  /* 0x0f080180c6c40fae */ /* 0x0007ea000e101d46 */
[----:B------:R-:W0:Y:S01]  /*131c0*/  LDGDEPBAR ;  /* 0x00000000000079af */ /* 0x000e220000000000 */
[----:B-----5:R-:W-:Y:S02]  /*131d0*/  FMUL.FTZ R2, R17, c[0x0][0x320] ;  /* 0x0000c80011027a20 */ /* 0x020fe40000410000 */
[----:B-1----:R-:W-:Y:S01]  /*131e0*/  FMUL.FTZ R0, R5, c[0x0][0x320] ;  /* 0x0000c80005007a20 */ /* 0x002fe20000410000 */
[----:B------:R-:W-:Y:S03]  /*131f0*/  SHF.L.U32 R5, R197, 0x5, RZ ;  /* 0x00000005c5057819 */ /* 0x000fe600000006ff */
[----:B------:R1:W4:Y:S02]  /*13200*/  MUFU.TANH R164, R0 ;  /* 0x0000000000a47308 */ /* 0x0003240000002400 */
        /* <DEDUP_REMOVED lines=13> */
[----:B------:R1:W1:Y:S10]  /*132e0*/  MUFU.TANH R12, R2 ;  /* 0x00000002000c7308 */ /* 0x0002740000002400 */
[----:B------:R5:W2:Y:S01]  /*132f0*/  MUFU.TANH R135, R0 ;  /* 0x0000000000877308 */ /* 0x000aa20000002400 */
[----:B-1----:R-:W-:Y:S02]  /*13300*/  FMUL.FTZ R2, R19, c[0x0][0x320] ;  /* 0x0000c80013027a20 */ /* 0x002fe40000410000 */
[----:B-----5:R-:W-:Y:S07]  /*13310*/  FMUL.FTZ R0, R13, c[0x0][0x320] ;  /* 0x0000c8000d007a20 */ /* 0x020fee0000410000 */
[----:B------:R1:W1:Y:S02]  /*13320*/  MUFU.TANH R132, R0 ;  /* 0x0000000000847308 */ /* 0x0002640000002400 */
[----:B-1----:R-:W-:Y:S08]  /*13330*/  FMUL.FTZ R0, R14, c[0x0][0x320] ;  /* 0x0000c8000e007a20 */ /* 0x002ff00000410000 */
[----:B------:R1:W1:Y:S02]  /*13340*/  MUFU.TANH R139, R0 ;  /* 0x00000000008b7308 */ /* 0x0002640000002400 */
[----:B-1----:R-:W-:Y:S08]  /*13350*/  FMUL.FTZ R0, R15, c[0x0][0x320] ;  /* 0x0000c8000f007a20 */ /* 0x002ff00000410000 */
[----:B------:R1:W1:Y:S02]  /*13360*/  MUFU.TANH R15, R0 ;  /* 0x00000000000f7308 */ /* 0x0002640000002400 */
[----:B-1----:R-:W-:Y:S08]  /*13370*/  FMUL.FTZ R0, R16, c[0x0][0x320] ;  /* 0x0000c80010007a20 */ /* 0x002ff00000410000 */
[----:B------:R-:W1:Y:S10]  /*13380*/  MUFU.TANH R16, R2 ;  /* 0x0000000200107308 */ /* 0x000e740000002400 */
[----:B------:R5:W1:Y:S02]  /*13390*/  MUFU.TANH R13, R0 ;  /* 0x00000000000d7308 */ /* 0x000a640000002400 */
[----:B-----5:R-:W-:Y:S05]  /*133a0*/  @P2 IMAD.HI.U32 R0, R4, c[0x0][0x2c8], RZ ;  /* 0x0000b20004002a27 */ /* 0x020fea00078e00ff */
[----:B------:R-:W-:Y:S01]  /*133b0*/  @P2 SHF.R.U32.HI R4, RZ, c[0x0][0x2cc], R0 ;  /* 0x0000b300ff042a19 */ /* 0x000fe20000011600 */
[----:B------:R-:W-:Y:S01]  /*133c0*/  FMUL.FTZ R0, R18, c[0x0][0x320] ;  /* 0x0000c80012007a20 */ /* 0x000fe20000410000 */
[----:B------:R-:W-:Y:S03]  /*133d0*/  ISETP.GE.AND P2, PT, R195, 0x1, PT ;  /* 0x00000001c300780c */ /* 0x000fe60003f46270 */
[----:B------:R5:W1:Y:S01]  /*133e0*/  MUFU.TANH R14, R0 ;  /* 0x00000000000e7308 */ /* 0x000a620000002400 */
[----:B------:R-:W1:Y:S01]  /*133f0*/  SHFL.IDX PT, R3, R4, RZ, 0x1c1f ;  /* 0x001c1fff04037589 */ /* 0x000e6200000e0000 */
[----:B-----5:R-:W-:Y:S04]  /*13400*/  IADD3 R0, -R210, 0x1, -R5 ;  /* 0x00000001d2007810 */ /* 0x020fe80007ffe905 */
[----:B------:R-:W-:Y:S04]  /*13410*/  IADD3 R0, -R213, R0, R212 ;  /* 0x00000000d5007210 */ /* 0x000fe80007ffe1d4 */
[C---:B------:R-:W-:Y:S02]  /*13420*/  IADD3 R7, R0.reuse, c[0x0][0x328], RZ ;  /* 0x0000ca0000077a10 */ /* 0x040fe40007ffe0ff */
[----:B------:R-:W-:Y:S02]  /*13430*/  IADD3 R6, R0, UR4, RZ ;  /* 0x0000000400067c10 */ /* 0x000fe4000fffe0ff */
[-C--:B-1----:R-:W-:Y:S02]  /*13440*/  IADD3 R2, R7, R3.reuse, RZ ;  /* 0x0000000307027210 */ /* 0x082fe40007ffe0ff */
[----:B------:R-:W-:Y:S01]  /*13450*/  IADD3 R0, R6, R3, RZ ;  /* 0x0000000306007210 */ /* 0x000fe20007ffe0ff */
[----:B------:R-:W-:-:S05]  /*13460*/  @!P2 BRA `(.L_x_702) ;  /* 0x000001800000a947 */ /* 0x000fca0003800000 */
[----:B--234-:R-:W-:Y:S01]  /*13470*/  IADD3 R3, -R213, R212, R3 ;  /* 0x000000d4d5037210 */ /* 0x01cfe20007ffe103 */
        /* <DEDUP_REMOVED lines=12> */
.L_x_704:
[----:B------:R-:W-:Y:S04]  /*13540*/  MOV R8, c[0x0][0x32c] ;  /* 0x0000cb0000087a02 */ /* 0x000fe80000000f00 */
[----:B------:R-:W-:Y:S11]  /*13550*/  ISETP.NE.AND P0, PT, R8, 0x1, PT ;  /* 0x000000010800780c */ /* 0x000ff60003f05270 */
[----:B------:R-:W-:Y:S02]  /*13560*/  @!UPT UIADD3 URZ, URZ, URZ, URZ ;  /* 0x0000003f3f3ff290 */ /* 0x000fe4000fffe03f */
[----:B------:R-:W-:Y:S05]  /*13570*/  @P0 IMAD.HI.U32 R8, R3, c[0x0][0x330], RZ ;  /* 0x0000cc0003080a27 */ /* 0x000fea00078e00ff */
[----:B------:R-:W-:Y:S02]  /*13580*/  @P0 SHF.R.U32.HI R3, RZ, c[0x0][0x334], R8 ;  /* 0x0000cd00ff030a19 */ /* 0x000fe40000011608 */
.L_x_705:
[----:B------:R-:W-:Y:S05]  /*13590*/  BSYNC B0 ;  /* 0x0000000000007941 */ /* 0x000fea0003800000 */
.L_x_703:
[----:B------:R-:W-:Y:S04]  /*135a0*/  IMAD R3, R3, c[0x0][0x32c], -R5 ;  /* 0x0000cb0003037a24 */ /* 0x000fe800078e0a05 */
[----:B------:R-:W-:Y:S05]  /*135b0*/  IMAD.IADD R3, R3, 0x1, -R210 ;  /* 0x0000000103037824 */ /* 0x000fea00078e0ad2 */
[----:B------:R-:W-:Y:S02]  /*135c0*/  IADD3 R8, R3, c[0x0][0x32c], RZ ;  /* 0x0000cb0003087a10 */ /* 0x000fe40007ffe0ff */
[----:B------:R-:W-:Y:S02]  /*135d0*/  IMNMX R0, R0, R3, !PT ;  /* 0x0000000300007217 */ /* 0x000fe40007800200 */
[----:B------:R-:W-:Y:S02]  /*135e0*/  IMNMX R2, R2, R8, PT ;  /* 0x0000000802027217 */ /* 0x000fe40003800200 */
.L_x_702:
[----:B--234-:R-:W-:Y:S01]  /*135f0*/  ISETP.GT.AND P1, PT, R197, -0x1, PT ;  /* 0xffffffffc500780c */ /* 0x01cfe20003f24270 */
[----:B------:R-:W1:Y:S03]  /*13600*/  SHFL.IDX PT, R3, R4, 0x1, 0x1c1f ;  /* 0x003c1f0004037f89 */ /* 0x000e6600000e0000 */
[----:B------:R-:W-:Y:S04]  /*13610*/  ISETP.GT.AND P0, PT, R0, RZ, P1 ;  /* 0x000000ff0000720c */ /* 0x000fe80000f04270 */
[----:B------:R-:W-:Y:S04]  /*13620*/  ISETP.LT.OR P0, PT, R2, 0x1, P0 ;  /* 0x000000010200780c */ /* 0x000fe80000701670 */
[----:B------:R-:W-:Y:S02]  /*13630*/  FSEL R8, R165, -INF , !P0 ;  /* 0xff800000a5087808 */ /* 0x000fe40004000000 */
[----:B------:R-:W-:Y:S04]  /*13640*/  ISETP.GT.AND P0, PT, R0, 0x1, P1 ;  /* 0x000000010000780c */ /* 0x000fe80000f04270 */
        /* <DEDUP_REMOVED lines=17> */
[----:B------:R-:W-:Y:S01]  /*13760*/  ISETP.GT.AND P0, PT, R0, 0x19, P1 ;  /* 0x000000190000780c */ /* 0x000fe20000f04270 */
[--C-:B-1----:R-:W-:Y:S03]  /*13770*/  IMAD.IADD R0, R6, 0x1, R3.reuse ;  /* 0x0000000106007824 */ /* 0x102fe600078e0203 */
[----:B------:R-:W-:Y:S01]  /*13780*/  ISETP.LT.OR P0, PT, R2, 0x1a, P0 ;  /* 0x0000001a0200780c */ /* 0x000fe20000701670 */
[----:B------:R-:W-:Y:S03]  /*13790*/  IMAD.IADD R2, R7, 0x1, R3 ;  /* 0x0000000107027824 */ /* 0x000fe600078e0203 */
[----:B------:R-:W-:Y:S01]  /*137a0*/  FSEL R174, R12, -INF , !P0 ;  /* 0xff8000000cae7808 */ /* 0x000fe20004000000 */
        /* <DEDUP_REMOVED lines=14> */
.L_x_708:
[----:B------:R-:W-:Y:S04]  /*13890*/  MOV R4, c[0x0][0x32c] ;  /* 0x0000cb0000047a02 */ /* 0x000fe80000000f00 */
[----:B------:R-:W-:Y:S11]  /*138a0*/  ISETP.NE.AND P0, PT, R4, 0x1, PT ;  /* 0x000000010400780c */ /* 0x000ff60003f05270 */
[----:B------:R-:W-:Y:S02]  /*138b0*/  @!UPT UIADD3 URZ, URZ, URZ, URZ ;  /* 0x0000003f3f3ff290 */ /* 0x000fe4000fffe03f */
[----:B------:R-:W-:Y:S05]  /*138c0*/  @P0 IMAD.HI.U32 R4, R3, c[0x0][0x330], RZ ;  /* 0x0000cc0003040a27 */ /* 0x000fea00078e00ff */
[----:B------:R-:W-:Y:S02]  /*138d0*/  @P0 SHF.R.U32.HI R3, RZ, c[0x0][0x334], R4 ;  /* 0x0000cd00ff030a19 */ /* 0x000fe40000011604 */
.L_x_709:
[----:B------:R-:W-:Y:S05]  /*138e0*/  BSYNC B0 ;  /* 0x0000000000007941 */ /* 0x000fea0003800000 */
.L_x_707:
[----:B------:R-:W-:Y:S04]  /*138f0*/  IMAD R5, R3, c[0x0][0x32c], -R5 ;  /* 0x0000cb0003057a24 */ /* 0x000fe800078e0a05 */
[----:B------:R-:W-:Y:S05]  /*13900*/  IMAD.IADD R3, R5, 0x1, -R210 ;  /* 0x0000000105037824 */ /* 0x000fea00078e0ad2 */
[----:B------:R-:W-:Y:S02]  /*13910*/  IADD3 R4, R3, c[0x0][0x32c], RZ ;  /* 0x0000cb0003047a10 */ /* 0x000fe40007ffe0ff */
[----:B------:R-:W-:Y:S02]  /*13920*/  IMNMX R0, R0, R3, !PT ;  /* 0x0000000300007217 */ /* 0x000fe40007800200 */
[----:B------:R-:W-:Y:S02]  /*13930*/  IMNMX R2, R2, R4, PT ;  /* 0x0000000402027217 */ /* 0x000fe40003800200 */
.L_x_706:
[----:B------:R-:W-:Y:S02]  /*13940*/  FMNMX.FTZ R3, R8, R133, !PT ;  /* 0x0000008508037209 */ /* 0x000fe40007810000 */
[----:B------:R-:W-:Y:S02]  /*13950*/  ISETP.GT.AND P0, PT, R0, RZ, P1 ;  /* 0x000000ff0000720c */ /* 0x000fe40000f04270 */
[----:B------:R-:W-:Y:S02]  /*13960*/  FMNMX.FTZ R3, R10, R3, !PT ;  /* 0x000000030a037209 */ /* 0x000fe40007810000 */
[----:B------:R-:W-:Y:S02]  /*13970*/  ISETP.LT.OR P0, PT, R2, 0x1, P0 ;  /* 0x000000010200780c */ /* 0x000fe40000701670 */
[----:B------:R-:W-:Y:S02]  /*13980*/  FMNMX.FTZ R3, R9, R3, !PT ;  /* 0x0000000309037209 */ /* 0x000fe40007810000 */
[----:B------:R-:W-:Y:S02]  /*13990*/  FSEL R4, R173, -INF , !P0 ;  /* 0xff800000ad047808 */ /* 0x000fe40004000000 */
[----:B------:R-:W-:Y:S02]  /*139a0*/  ISETP.GT.AND P0, PT, R0, 0x1, P1 ;  /* 0x000000010000780c */ /* 0x000fe40000f04270 */
        /* <DEDUP_REMOVED lines=9> */
[----:B------:R-:W-:Y:S02]  /*13a40*/  FMNMX.FTZ R3, R174, R3, !PT ;  /* 0x00000003ae037209 */ /* 0x000fe40007810000 */
[----:B------:R-:W-:Y:S02]  /*13a50*/  ISETP.GT.AND P0, PT, R0, 0x9, P1 ;  /* 0x000000090000780c */ /* 0x000fe40000f04270 */
[----:B------:R-:W-:Y:S01]  /*13a60*/  FMNMX.FTZ R12, R4, R134, !PT ;  /* 0x00000086040c7209 */ /* 0x000fe20007810000 */
[----:B------:R-:W1:Y:S01]  /*13a70*/  SHFL.BFLY PT, R13, R3, 0x2, 0x1f ;  /* 0x0c401f00030d7f89 */ /* 0x000e6200000e0000 */
[----:B------:R-:W-:Y:S02]  /*13a80*/  ISETP.LT.OR P0, PT, R2, 0xa, P0 ;  /* 0x0000000a0200780c */ /* 0x000fe40000701670 */
[----:B------:R-:W-:Y:S02]  /*13a90*/  FMNMX.FTZ R12, R6, R12, !PT ;  /* 0x0000000c060c7209 */ /* 0x000fe40007810000 */
[----:B------:R-:W-:Y:S02]  /*13aa0*/  FSEL R7, R166, -INF , !P0 ;  /* 0xff800000a6077808 */ /* 0x000fe40004000000 */
[----:B------:R-:W-:Y:S01]  /*13ab0*/  ISETP.GT.AND P0, PT, R0, 0x10, P1 ;  /* 0x000000100000780c */ /* 0x000fe20000f04270 */
[----:B------:R-:W-:Y:S01]  /*13ac0*/  LDSM.16.MT88.4 R164, [R180] ;  /* 0x00000000b4a4783b */ /* 0x000fe20000004200 */
[----:B------:R-:W-:Y:S02]  /*13ad0*/  FMNMX.FTZ R12, R5, R12, !PT ;  /* 0x0000000c050c7209 */ /* 0x000fe40007810000 */
[----:B------:R-:W-:Y:S02]  /*13ae0*/  ISETP.LT.OR P0, PT, R2, 0x11, P0 ;  /* 0x000000110200780c */ /* 0x000fe40000701670 */
[----:B------:R-:W-:Y:S02]  /*13af0*/  FMNMX.FTZ R12, R7, R12, !PT ;  /* 0x0000000c070c7209 */ /* 0x000fe40007810000 */
[----:B------:R-:W-:Y:S02]  /*13b00*/  FSEL R171, R139, -INF , !P0 ;  /* 0xff8000008bab7808 */ /* 0x000fe40004000000 */
[----:B------:R-:W-:Y:S04]  /*13b10*/  ISETP.GT.AND P0, PT, R0, 0x11, P1 ;  /* 0x000000110000780c */ /* 0x000fe80000f04270 */
[----:B------:R-:W-:Y:S04]  /*13b20*/  ISETP.LT.OR P0, PT, R2, 0x12, P0 ;  /* 0x000000120200780c */ /* 0x000fe80000701670 */
[----:B------:R-:W-:Y:S02]  /*13b30*/  FSEL R172, R15, -INF , !P0 ;  /* 0xff8000000fac7808 */ /* 0x000fe40004000000 */
[----:B------:R-:W-:Y:S04]  /*13b40*/  ISETP.GT.AND P0, PT, R0, 0x18, P1 ;  /* 0x000000180000780c */ /* 0x000fe80000f04270 */
[----:B------:R-:W-:Y:S04]  /*13b50*/  ISETP.LT.OR P0, PT, R2, 0x19, P0 ;  /* 0x000000190200780c */ /* 0x000fe80000701670 */
[----:B------:R-:W-:Y:S02]  /*13b60*/  FSEL R173, R14, -INF , !P0 ;  /* 0xff8000000ead7808 */ /* 0x000fe40004000000 */
[----:B------:R-:W-:Y:S02]  /*13b70*/  ISETP.GT.AND P0, PT, R0, 0x19, P1 ;  /* 0x000000190000780c */ /* 0x000fe40000f04270 */
[----:B------:R-:W-:Y:S02]  /*13b80*/  FMNMX.FTZ R0, R171, R12, !PT ;  /* 0x0000000cab007209 */ /* 0x000fe40007810000 */
[----:B------:R-:W-:Y:S02]  /*13b90*/  ISETP.LT.OR P0, PT, R2, 0x1a, P0 ;  /* 0x0000001a0200780c */ /* 0x000fe40000701670 */
[----:B------:R-:W-:Y:S02]  /*13ba0*/  FMNMX.FTZ R0, R172, R0, !PT ;  /* 0x00000000ac007209 */ /* 0x000fe40007810000 */
[----:B------:R-:W-:Y:S02]  /*13bb0*/  FSEL R135, R16, -INF , !P0 ;  /* 0xff80000010877808 */ /* 0x000fe40004000000 */
[----:B------:R-:W-:Y:S02]  /*13bc0*/  FMNMX.FTZ R0, R173, R0, !PT ;  /* 0x00000000ad007209 */ /* 0x000fe40007810000 */
[----:B-1----:R-:W-:Y:S02]  /*13bd0*/  FMNMX.FTZ R3, R3, R13, !PT ;  /* 0x0000000d03037209 */ /* 0x002fe40007810000 */
[----:B------:R-:W-:Y:S03]  /*13be0*/  FMNMX.FTZ R0, R135, R0, !PT ;  /* 0x0000000087007209 */ /* 0x000fe60007810000 */
[----:B------:R-:W1:Y:S08]  /*13bf0*/  SHFL.BFLY PT, R12, R3, 0x1, 0x1f ;  /* 0x0c201f00030c7f89 */ /* 0x000e7000000e0000 */
[----:B------:R-:W2:Y:S01]  /*13c00*/  SHFL.BFLY PT, R2, R0, 0x2, 0x1f ;  /* 0x0c401f0000027f89 */ /* 0x000ea200000e0000 */
[----:B-1----:R-:W-:Y:S07]  /*13c10*/  FMNMX.FTZ R132, R3, R12, !PT ;  /* 0x0000000c03847209 */ /* 0x002fee0007810000 */
[----:B------:R-:W-:Y:S01]  /*13c20*/  LDSM.16.MT88.4 R12, [R179] ;  /* 0x00000000b30c783b */ /* 0x000fe20000004200 */
[C---:B------:R-:W-:Y:S01]  /*13c30*/  FSETP.NEU.FTZ.AND P0, PT, R132.reuse, -INF , PT ;  /* 0xff8000008400780b */ /* 0x040fe20003f1d000 */
[----:B------:R-:W-:Y:S01]  /*13c40*/  FMUL.FTZ R3, R132, c[0x0][0x2d0] ;  /* 0x0000b40084037a20 */ /* 0x000fe20000410000 */
[----:B--2---:R-:W-:Y:S04]  /*13c50*/  FMNMX.FTZ R2, R0, R2, !PT ;  /* 0x0000000200027209 */ /* 0x004fe80007810000 */
[----:B------:R-:W-:Y:S02]  /*13c60*/  FSEL R139, R3, RZ, P0 ;  /* 0x000000ff038b7208 */ /* 0x000fe40000000000 */
[----:B------:R-:W1:Y:S03]  /*13c70*/  SHFL.BFLY PT, R3, R2, 0x1, 0x1f ;  /* 0x0c201f0002037f89 */ /* 0x000e6600000e0000 */
[--C-:B------:R-:W-:Y:S02]  /*13c80*/  FFMA.FTZ R0, R8, c[0x0][0x2d0], -R139.reuse ;  /* 0x0000b40008007a23 */ /* 0x100fe4000001088b */
[--C-:B------:R-:W-:Y:S02]  /*13c90*/  FFMA.FTZ R11, R11, c[0x0][0x2d0], -R139.reuse ;  /* 0x0000b4000b0b7a23 */ /* 0x100fe4000001088b */
[----:B------:R2:W-:Y:S10]  /*13ca0*/  MUFU.EX2 R205, R0 ;  /* 0x0000000000cd7308 */ /* 0x0005f40000000800 */
[----:B------:R-:W-:Y:S01]  /*13cb0*/  MUFU.EX2 R202, R11 ;  /* 0x0000000b00ca7308 */ /* 0x000fe20000000800 */
[----:B-1----:R-:W-:Y:S05]  /*13cc0*/  FMNMX.FTZ R3, R2, R3, !PT ;  /* 0x0000000302037209 */ /* 0x002fea0007810000 */
[----:B------:R-:W-:Y:S02]  /*13cd0*/  FMUL.FTZ R8, R3, c[0x0][0x2d0] ;  /* 0x0000b40003087a20 */ /* 0x000fe40000410000 */
[--C-:B--2---:R-:W-:Y:S04]  /*13ce0*/  FFMA.FTZ R0, R10, c[0x0][0x2d0], -R139.reuse ;  /* 0x0000b4000a007a23 */ /* 0x104fe8000001088b */
[----:B------:R1:W2:Y:S02]  /*13cf0*/  MUFU.EX2 R204, R0 ;  /* 0x0000000000cc7308 */ /* 0x0002a40000000800 */
[----:B-1----:R-:W-:Y:S01]  /*13d00*/  FFMA.FTZ R0, R9, c[0x0][0x2d0], -R139 ;  /* 0x0000b40009007a23 */ /* 0x002fe2000001088b */
[----:B--2---:R-:W-:Y:S07]  /*13d10*/  F2FP.PACK_AB R160, R204, R205 ;  /* 0x000000cdcca0723e */ /* 0x004fee00000000ff */
[----:B------:R1:W2:Y:S02]  /*13d20*/  MUFU.EX2 R203, R0 ;  /* 0x0000000000cb7308 */ /* 0x0002a40000000800 */
[----:B-1----:R-:W-:Y:S02]  /*13d30*/  FSEL R0, R132, RZ, P0 ;  /* 0x000000ff84007208 */ /* 0x002fe40000000000 */
[----:B------:R-:W-:Y:S02]  /*13d40*/  FSETP.NEU.FTZ.AND P0, PT, R3, -INF , PT ;  /* 0xff8000000300780b */ /* 0x000fe40003f1d000 */
[----:B--2---:R-:W-:Y:S01]  /*13d50*/  F2FP.PACK_AB R162, R202, R203 ;  /* 0x000000cbcaa2723e */ /* 0x004fe200000000ff */
[----:B------:R-:W-:Y:S01]  /*13d60*/  FADD.FTZ R0, -R0, R133 ;  /* 0x0000008500007221 */ /* 0x000fe20000010100 */
[----:B------:R-:W-:Y:S03]  /*13d70*/  FSEL R133, R8, RZ, P0 ;  /* 0x000000ff08857208 */ /* 0x000fe60000000000 */
[----:B------:R-:W-:Y:S02]  /*13d80*/  FMUL.FTZ R0, R0, c[0x0][0x2d0] ;  /* 0x0000b40000007a20 */ /* 0x000fe40000410000 */
[--C-:B------:R-:W-:Y:S02]  /*13d90*/  FFMA.FTZ R4, R4, c[0x0][0x2d0], -R133.reuse ;  /* 0x0000b40004047a23 */ /* 0x100fe40000010885 */
[----:B------:R1:W2:Y:S01]  /*13da0*/  MUFU.EX2 R2, R0 ;  /* 0x0000000000027308 */ /* 0x0002a20000000800 */
[--C-:B------:R-:W-:Y:S09]  /*13db0*/  FFMA.FTZ R7, R7, c[0x0][0x2d0], -R133.reuse ;  /* 0x0000b40007077a23 */ /* 0x100ff20000010885 */
[----:B------:R3:W-:Y:S10]  /*13dc0*/  MUFU.EX2 R199, R4 ;  /* 0x0000000400c77308 */ /* 0x0007f40000000800 */
[----:B------:R-:W-:Y:S01]  /*13dd0*/  MUFU.EX2 R175, R7 ;  /* 0x0000000700af7308 */ /* 0x000fe20000000800 */
[--C-:B-1----:R-:W-:Y:S02]  /*13de0*/  FFMA.FTZ R0, R6, c[0x0][0x2d0], -R133.reuse ;  /* 0x0000b40006007a23 */ /* 0x102fe40000010885 */
[C---:B--2---:R-:W-:Y:S02]  /*13df0*/  FMUL.FTZ R8, R2.reuse, R144 ;  /* 0x0000009002087220 */ /* 0x044fe40000410000 */
[C---:B------:R-:W-:Y:S05]  /*13e00*/  FMUL.FTZ R9, R2.reuse, R145 ;  /* 0x0000009102097220 */ /* 0x040fea0000410000 */
[----:B------:R-:W1:Y:S01]  /*13e10*/  MUFU.EX2 R198, R0 ;  /* 0x0000000000c67308 */ /* 0x000e620000000800 */
[C---:B------:R-:W-:Y:S02]  /*13e20*/  FMUL.FTZ R16, R2.reuse, R152 ;  /* 0x0000009802107220 */ /* 0x040fe40000410000 */
[C---:B------:R-:W-:Y:S02]  /*13e30*/  FMUL.FTZ R17, R2.reuse, R153 ;  /* 0x0000009902117220 */ /* 0x040fe40000410000 */
[C---:B---3--:R-:W-:Y:S02]  /*13e40*/  FMUL.FTZ R4, R2.reuse, R140 ;  /* 0x0000008c02047220 */ /* 0x048fe40000410000 */
        /* <DEDUP_REMOVED lines=10> */
[----:B------:R-:W-:Y:S02]  /*13ef0*/  FFMA.FTZ R0, R5, c[0x0][0x2d0], -R133 ;  /* 0x0000b40005007a23 */ /* 0x000fe40000010885 */
[C---:B------:R-:W-:Y:S02]  /*13f00*/  FMUL.FTZ R5, R2.reuse, R141 ;  /* 0x0000008d02057220 */ /* 0x040fe40000410000 */
[----:B------:R1:W2:Y:S01]  /*13f10*/  MUFU.EX2 R195, R0 ;  /* 0x0000000000c37308 */ /* 0x0002a20000000800 */
        /* <DEDUP_REMOVED lines=12> */
[----:B-1----:R-:W-:Y:S01]  /*13fe0*/  FSEL R0, R3, RZ, P0 ;  /* 0x000000ff03007208 */ /* 0x002fe20000000000 */
[C---:B------:R-:W-:Y:S01]  /*13ff0*/  FMUL.FTZ R61, R2.reuse, R61 ;  /* 0x0000003d023d7220 */ /* 0x040fe20000410000 */
[----:B--2---:R-:W-:Y:S01]  /*14000*/  F2FP.PACK_AB R163, R175, R195 ;  /* 0x000000c3afa3723e */ /* 0x004fe200000000ff */
[----:B------:R-:W-:Y:S01]  /*14010*/  FMUL.FTZ R64, R2, R64 ;  /* 0x0000004002407220 */ /* 0x000fe20000410000 */
[----:B------:R-:W-:Y:S01]  /*14020*/  ISETP.GT.AND P0, PT, R197, R206, PT ;  /* 0x000000cec500720c */ /* 0x000fe20003f04270 */
[----:B------:R-:W-:Y:S02]  /*14030*/  FADD.FTZ R0, -R0, R134 ;  /* 0x0000008600007221 */ /* 0x000fe40000010100 */
[----:B------:R-:W-:Y:S02]  /*14040*/  FMUL.FTZ R65, R2, R65 ;  /* 0x0000004102417220 */ /* 0x000fe40000410000 */
[----:B------:R-:W-:Y:S02]  /*14050*/  FMUL.FTZ R0, R0, c[0x0][0x2d0] ;  /* 0x0000b40000007a20 */ /* 0x000fe40000410000 */
[C---:B------:R-:W-:Y:S02]  /*14060*/  FMUL.FTZ R68, R2.reuse, R68 ;  /* 0x0000004402447220 */ /* 0x040fe40000410000 */
[C---:B------:R-:W-:Y:S02]  /*14070*/  FMUL.FTZ R69, R2.reuse, R69 ;  /* 0x0000004502457220 */ /* 0x040fe40000410000 */
        /* <DEDUP_REMOVED lines=13> */
[C---:B-1----:R-:W-:Y:S02]  /*14150*/  FMUL.FTZ R6, R0.reuse, R142 ;  /* 0x0000008e00067220 */ /* 0x042fe40000410000 */
[C---:B------:R-:W-:Y:S02]  /*14160*/  FMUL.FTZ R7, R0.reuse, R143 ;  /* 0x0000008f00077220 */ /* 0x040fe40000410000 */
[----:B------:R-:W1:Y:S01]  /*14170*/  LDSM.16.MT88.4 R140, [R182] ;  /* 0x00000000b68c783b */ /* 0x000e620000004200 */
[C---:B------:R-:W-:Y:S02]  /*14180*/  FMUL.FTZ R10, R0.reuse, R146 ;  /* 0x00000092000a7220 */ /* 0x040fe40000410000 */
[C---:B------:R-:W-:Y:S02]  /*14190*/  FMUL.FTZ R11, R0.reuse, R147 ;  /* 0x00000093000b7220 */ /* 0x040fe40000410000 */
[C---:B------:R-:W-:Y:S03]  /*141a0*/  HMMA.16816.F32 R4, R160.reuse, R12, R4 ;  /* 0x0000000ca004723c */ /* 0x040fe60000001804 */
[----:B------:R-:W2:Y:S02]  /*141b0*/  LDSM.16.MT88.4 R144, [R181] ;  /* 0x00000000b590783b */ /* 0x000ea40000004200 */
[----:B------:R-:W-:Y:S02]  /*141c0*/  FMUL.FTZ R18, R0, R154 ;  /* 0x0000009a00127220 */ /* 0x000fe40000410000 */
[C---:B------:R-:W-:Y:S01]  /*141d0*/  FMUL.FTZ R12, R2.reuse, R148 ;  /* 0x00000094020c7220 */ /* 0x040fe20000410000 */
[C---:B------:R-:W-:Y:S04]  /*141e0*/  HMMA.16816.F32 R8, R160.reuse, R14, R8 ;  /* 0x0000000ea008723c */ /* 0x040fe80000001808 */
[----:B------:R-:W-:Y:S02]  /*141f0*/  FMUL.FTZ R13, R2, R149 ;  /* 0x00000095020d7220 */ /* 0x000fe40000410000 */
[C---:B------:R-:W-:Y:S02]  /*14200*/  FMUL.FTZ R19, R0.reuse, R155 ;  /* 0x0000009b00137220 */ /* 0x040fe40000410000 */
[C---:B------:R-:W-:Y:S01]  /*14210*/  FMUL.FTZ R14, R0.reuse, R150 ;  /* 0x00000096000e7220 */ /* 0x040fe20000410000 */
[----:B------:R-:W-:Y:S03]  /*14220*/  LDSM.16.MT88.4 R152, [R180+0x800] ;  /* 0x00080000b498783b */ /* 0x000fe60000004200 */
[C---:B------:R-:W-:Y:S02]  /*14230*/  FMUL.FTZ R15, R0.reuse, R151 ;  /* 0x00000097000f7220 */ /* 0x040fe40000410000 */
[C---:B------:R-:W-:Y:S02]  /*14240*/  FMUL.FTZ R22, R0.reuse, R22 ;  /* 0x0000001600167220 */ /* 0x040fe40000410000 */
[C---:B------:R-:W-:Y:S01]  /*14250*/  FMUL.FTZ R23, R0.reuse, R23 ;  /* 0x0000001700177220 */ /* 0x040fe20000410000 */
[----:B------:R-:W3:Y:S01]  /*14260*/  LDSM.16.MT88.4 R148, [R179+0x1000] ;  /* 0x00100000b394783b */ /* 0x000ee20000004200 */
[C---:B------:R-:W-:Y:S01]  /*14270*/  FMUL.FTZ R26, R0.reuse, R26 ;  /* 0x0000001a001a7220 */ /* 0x040fe20000410000 */
[C---:B------:R-:W-:Y:S03]  /*14280*/  HMMA.16816.F32 R12, R160.reuse, R164, R12 ;  /* 0x000000a4a00c723c */ /* 0x040fe6000000180c */
[C---:B------:R-:W-:Y:S02]  /*14290*/  FMUL.FTZ R27, R0.reuse, R27 ;  /* 0x0000001b001b7220 */ /* 0x040fe40000410000 */
[C---:B------:R-:W-:Y:S02]  /*142a0*/  FMUL.FTZ R30, R0.reuse, R30 ;  /* 0x0000001e001e7220 */ /* 0x040fe40000410000 */
[C---:B------:R-:W-:Y:S01]  /*142b0*/  FMUL.FTZ R31, R0.reuse, R31 ;  /* 0x0000001f001f7220 */ /* 0x040fe20000410000 */
[C---:B------:R-:W-:Y:S01]  /*142c0*/  HMMA.16816.F32 R16, R160.reuse, R166, R16 ;  /* 0x000000a6a010723c */ /* 0x040fe20000001810 */
[----:B------:R-:W-:Y:S03]  /*142d0*/  LDSM.16.MT88.4 R164, [R182+0x800] ;  /* 0x00080000b6a4783b */ /* 0x000fe60000004200 */
[C---:B------:R-:W-:Y:S02]  /*142e0*/  FMUL.FTZ R34, R0.reuse, R34 ;  /* 0x0000002200227220 */ /* 0x040fe40000410000 */
[C---:B------:R-:W-:Y:S02]  /*142f0*/  FMUL.FTZ R35, R0.reuse, R35 ;  /* 0x0000002300237220 */ /* 0x040fe40000410000 */
[C---:B-1----:R-:W-:Y:S04]  /*14300*/  HMMA.16816.F32 R20, R160.reuse, R140, R20 ;  /* 0x0000008ca014723c */ /* 0x042fe80000001814 */
[C---:B------:R-:W-:Y:S02]  /*14310*/  FMUL.FTZ R38, R0.reuse, R38 ;  /* 0x0000002600267220 */ /* 0x040fe40000410000 */
[C---:B------:R-:W-:Y:S02]  /*14320*/  FMUL.FTZ R39, R0.reuse, R39 ;  /* 0x0000002700277220 */ /* 0x040fe40000410000 */
[C---:B------:R-:W-:Y:S01]  /*14330*/  HMMA.16816.F32 R24, R160.reuse, R142, R24 ;  /* 0x0000008ea018723c */ /* 0x040fe20000001818 */
[----:B------:R-:W1:Y:S03]  /*14340*/  LDSM.16.MT88.4 R140, [R180+0x1000] ;  /* 0x00100000b48c783b */ /* 0x000e660000004200 */
[C---:B------:R-:W-:Y:S02]  /*14350*/  FMUL.FTZ R42, R0.reuse, R42 ;  /* 0x0000002a002a7220 */ /* 0x040fe40000410000 */
[C---:B------:R-:W-:Y:S02]  /*14360*/  FMUL.FTZ R43, R0.reuse, R43 ;  /* 0x0000002b002b7220 */ /* 0x040fe40000410000 */
[C---:B--2---:R-:W-:Y:S04]  /*14370*/  HMMA.16816.F32 R28, R160.reuse, R144, R28 ;  /* 0x00000090a01c723c */ /* 0x044fe8000000181c */
[C---:B------:R-:W-:Y:S02]  /*14380*/  FMUL.FTZ R46, R0.reuse, R46 ;  /* 0x0000002e002e7220 */ /* 0x040fe40000410000 */
[C---:B------:R-:W-:Y:S02]  /*14390*/  FMUL.FTZ R47, R0.reuse, R47 ;  /* 0x0000002f002f7220 */ /* 0x040fe40000410000 */
[C---:B------:R-:W-:Y:S01]  /*143a0*/  HMMA.16816.F32 R32, R160.reuse, R146, R32 ;  /* 0x00000092a020723c */ /* 0x040fe20000001820 */
[----:B------:R-:W2:Y:S03]  /*143b0*/  LDSM.16.MT88.4 R144, [R182+0x1000] ;  /* 0x00100000b690783b */ /* 0x000ea60000004200 */
[C---:B------:R-:W-:Y:S02]  /*143c0*/  FMUL.FTZ R50, R0.reuse, R50 ;  /* 0x0000003200327220 */ /* 0x040fe40000410000 */
[C---:B------:R-:W-:Y:S02]  /*143d0*/  FMUL.FTZ R51, R0.reuse, R51 ;  /* 0x0000003300337220 */ /* 0x040fe40000410000 */
[C---:B---3--:R-:W-:Y:S04]  /*143e0*/  HMMA.16816.F32 R36, R160.reuse, R148, R36 ;  /* 0x00000094a024723c */ /* 0x048fe80000001824 */
[C---:B------:R-:W-:Y:S02]  /*143f0*/  FMUL.FTZ R54, R0.reuse, R54 ;  /* 0x0000003600367220 */ /* 0x040fe40000410000 */
[C---:B------:R-:W-:Y:S02]  /*14400*/  FMUL.FTZ R55, R0.reuse, R55 ;  /* 0x0000003700377220 */ /* 0x040fe40000410000 */
[C---:B------:R-:W-:Y:S01]  /*14410*/  HMMA.16816.F32 R40, R160.reuse, R150, R40 ;  /* 0x00000096a028723c */ /* 0x040fe20000001828 */
[----:B------:R-:W3:Y:S03]  /*14420*/  LDSM.16.MT88.4 R148, [R181+0x1000] ;  /* 0x00100000b594783b */ /* 0x000ee60000004200 */
[C---:B------:R-:W-:Y:S02]  /*14430*/  FMUL.FTZ R58, R0.reuse, R58 ;  /* 0x0000003a003a7220 */ /* 0x040fe40000410000 */
[C---:B------:R-:W-:Y:S02]  /*14440*/  FMUL.FTZ R59, R0.reuse, R59 ;  /* 0x0000003b003b7220 */ /* 0x040fe40000410000 */
[----:B------:R-:W-:Y:S01]  /*14450*/  FMUL.FTZ R62, R0, R62 ;  /* 0x0000003e003e7220 */ /* 0x000fe20000410000 */
[C---:B-1----:R-:W-:Y:S03]  /*14460*/  HMMA.16816.F32 R44, R160.reuse, R140, R44 ;  /* 0x0000008ca02c723c */ /* 0x042fe6000000182c */
[--C-:B------:R-:W-:Y:S02]  /*14470*/  FFMA.FTZ R134, R168, c[0x0][0x2d0], -R139.reuse ;  /* 0x0000b400a8867a23 */ /* 0x100fe4000001088b */
[C---:B------:R-:W-:Y:S02]  /*14480*/  FMUL.FTZ R63, R0.reuse, R63 ;  /* 0x0000003f003f7220 */ /* 0x040fe40000410000 */
[C---:B------:R-:W-:Y:S01]  /*14490*/  FMUL.FTZ R66, R0.reuse, R66 ;  /* 0x0000004200427220 */ /* 0x040fe20000410000 */
[C---:B------:R-:W-:Y:S01]  /*144a0*/  HMMA.16816.F32 R48, R160.reuse, R142, R48 ;  /* 0x0000008ea030723c */ /* 0x040fe20000001830 */
[----:B------:R-:W1:Y:S01]  /*144b0*/  LDSM.16.MT88.4 R140, [R179+0x2000] ;  /* 0x00200000b38c783b */ /* 0x000e620000004200 */
[----:B------:R4:W-:Y:S02]  /*144c0*/  MUFU.EX2 R201, R134 ;  /* 0x0000008600c97308 */ /* 0x0009e40000000800 */
        /* <DEDUP_REMOVED lines=10> */
[--C-:B----4-:R-:W-:Y:S02]  /*14570*/  FFMA.FTZ R134, R169, c[0x0][0x2d0], -R139.reuse ;  /* 0x0000b400a9867a23 */ /* 0x110fe4000001088b */
[C---:B------:R-:W-:Y:S02]  /*14580*/  FMUL.FTZ R79, R0.reuse, R79 ;  /* 0x0000004f004f7220 */ /* 0x040fe40000410000 */
[C---:B------:R-:W-:Y:S01]  /*14590*/  HMMA.16816.F32 R64, R160.reuse, R150, R64 ;  /* 0x00000096a040723c */ /* 0x040fe20000001840 */
[----:B------:R3:W4:Y:S01]  /*145a0*/  MUFU.EX2 R200, R134 ;  /* 0x0000008600c87308 */ /* 0x0007220000000800 */
[----:B------:R-:W5:Y:S02]  /*145b0*/  LDSM.16.MT88.4 R148, [R182+0x2000] ;  /* 0x00200000b694783b */ /* 0x000f640000004200 */
[C---:B------:R-:W-:Y:S02]  /*145c0*/  FMUL.FTZ R82, R0.reuse, R82 ;  /* 0x0000005200527220 */ /* 0x040fe40000410000 */
[C---:B------:R-:W-:Y:S02]  /*145d0*/  FMUL.FTZ R83, R0.reuse, R83 ;  /* 0x0000005300537220 */ /* 0x040fe40000410000 */
[C---:B------:R-:W-:Y:S01]  /*145e0*/  FMUL.FTZ R86, R0.reuse, R86 ;  /* 0x0000005600567220 */ /* 0x040fe20000410000 */
[C---:B-1----:R-:W-:Y:S03]  /*145f0*/  HMMA.16816.F32 R68, R160.reuse, R140, R68 ;  /* 0x0000008ca044723c */ /* 0x042fe60000001844 */
[C---:B------:R-:W-:Y:S02]  /*14600*/  FMUL.FTZ R87, R0.reuse, R87 ;  /* 0x0000005700577220 */ /* 0x040fe40000410000 */
[C---:B------:R-:W-:Y:S02]  /*14610*/  FMUL.FTZ R90, R0.reuse, R90 ;  /* 0x0000005a005a7220 */ /* 0x040fe40000410000 */
[C---:B------:R-:W-:Y:S01]  /*14620*/  FMUL.FTZ R91, R0.reuse, R91 ;  /* 0x0000005b005b7220 */ /* 0x040fe20000410000 */
[C---:B------:R-:W-:Y:S01]  /*14630*/  HMMA.16816.F32 R72, R160.reuse, R142, R72 ;  /* 0x0000008ea048723c */ /* 0x040fe20000001848 */
[----:B------:R-:W1:Y:S03]  /*14640*/  LDSM.16.MT88.4 R140, [R181+0x2000] ;  /* 0x00200000b58c783b */ /* 0x000e660000004200 */
[C---:B------:R-:W-:Y:S02]  /*14650*/  FMUL.FTZ R94, R0.reuse, R94 ;  /* 0x0000005e005e7220 */ /* 0x040fe40000410000 */
[----:B------:R-:W-:Y:S02]  /*14660*/  FMUL.FTZ R95, R0, R95 ;  /* 0x0000005f005f7220 */ /* 0x000fe40000410000 */
[C---:B--2---:R-:W-:Y:S04]  /*14670*/  HMMA.16816.F32 R76, R160.reuse, R144, R76 ;  /* 0x00000090a04c723c */ /* 0x044fe8000000184c */
[----:B---3--:R-:W-:Y:S02]  /*14680*/  FFMA.FTZ R134, R170, c[0x0][0x2d0], -R139 ;  /* 0x0000b400aa867a23 */ /* 0x008fe4000001088b */
[C---:B------:R-:W-:Y:S02]  /*14690*/  FMUL.FTZ R96, R2.reuse, R96 ;  /* 0x0000006002607220 */ /* 0x040fe40000410000 */
[C---:B------:R-:W-:Y:S01]  /*146a0*/  HMMA.16816.F32 R80, R160.reuse, R146, R80 ;  /* 0x00000092a050723c */ /* 0x040fe20000001850 */
[----:B------:R2:W-:Y:S01]  /*146b0*/  MUFU.EX2 R170, R134 ;  /* 0x0000008600aa7308 */ /* 0x0005e20000000800 */
[----:B------:R-:W3:Y:S02]  /*146c0*/  LDSM.16.MT88.4 R144, [R179+0x3000] ;  /* 0x00300000b390783b */ /* 0x000ee40000004200 */
[----:B------:R-:W-:Y:S02]  /*146d0*/  FMUL.FTZ R97, R2, R97 ;  /* 0x0000006102617220 */ /* 0x000fe40000410000 */
[C---:B------:R-:W-:Y:S02]  /*146e0*/  FMUL.FTZ R98, R0.reuse, R98 ;  /* 0x0000006200627220 */ /* 0x040fe40000410000 */
[----:B------:R-:W-:Y:S01]  /*146f0*/  FMUL.FTZ R99, R0, R99 ;  /* 0x0000006300637220 */ /* 0x000fe20000410000 */
[C---:B-----5:R-:W-:Y:S03]  /*14700*/  HMMA.16816.F32 R84, R160.reuse, R148, R84 ;  /* 0x00000094a054723c */ /* 0x060fe60000001854 */
[C---:B------:R-:W-:Y:S02]  /*14710*/  FMUL.FTZ R100, R2.reuse, R100 ;  /* 0x0000006402647220 */ /* 0x040fe40000410000 */
[----:B------:R-:W-:Y:S02]  /*14720*/  FMUL.FTZ R101, R2, R101 ;  /* 0x0000006502657220 */ /* 0x000fe40000410000 */
[C---:B------:R-:W-:Y:S01]  /*14730*/  FMUL.FTZ R102, R0.reuse, R102 ;  /* 0x0000006600667220 */ /* 0x040fe20000410000 */
[C---:B------:R-:W-:Y:S01]  /*14740*/  HMMA.16816.F32 R88, R160.reuse, R150, R88 ;  /* 0x00000096a058723c */ /* 0x040fe20000001858 */
[----:B------:R-:W5:Y:S03]  /*14750*/  LDSM.16.MT88.4 R148, [R180+0x3000] ;  /* 0x00300000b494783b */ /* 0x000f660000004200 */
[----:B------:R-:W-:Y:S02]  /*14760*/  FMUL.FTZ R103, R0, R103 ;  /* 0x0000006700677220 */ /* 0x000fe40000410000 */
[C---:B------:R-:W-:Y:S02]  /*14770*/  FMUL.FTZ R104, R2.reuse, R104 ;  /* 0x0000006802687220 */ /* 0x040fe40000410000 */
[C---:B-1----:R-:W-:Y:S04]  /*14780*/  HMMA.16816.F32 R92, R160.reuse, R140, R92 ;  /* 0x0000008ca05c723c */ /* 0x042fe8000000185c */
[----:B--2---:R-:W-:Y:S02]  /*14790*/  FFMA.FTZ R134, R171, c[0x0][0x2d0], -R133 ;  /* 0x0000b400ab867a23 */ /* 0x004fe40000010885 */
[----:B------:R-:W-:Y:S02]  /*147a0*/  FMUL.FTZ R105, R2, R105 ;  /* 0x0000006902697220 */ /* 0x000fe40000410000 */
[C---:B------:R-:W-:Y:S01]  /*147b0*/  HMMA.16816.F32 R96, R160.reuse, R142, R96 ;  /* 0x0000008ea060723c */ /* 0x040fe20000001860 */
[----:B------:R1:W-:Y:S01]  /*147c0*/  MUFU.EX2 R168, R134 ;  /* 0x0000008600a87308 */ /* 0x0003e20000000800 */
[----:B------:R-:W2:Y:S02]  /*147d0*/  LDSM.16.MT88.4 R140, [R182+0x3000] ;  /* 0x00300000b68c783b */ /* 0x000ea40000004200 */
[C---:B------:R-:W-:Y:S02]  /*147e0*/  FMUL.FTZ R106, R0.reuse, R106 ;  /* 0x0000006a006a7220 */ /* 0x040fe40000410000 */
[----:B------:R-:W-:Y:S02]  /*147f0*/  FMUL.FTZ R107, R0, R107 ;  /* 0x0000006b006b7220 */ /* 0x000fe40000410000 */
[----:B------:R-:W-:Y:S01]  /*14800*/  FMUL.FTZ R108, R2, R108 ;  /* 0x0000006c026c7220 */ /* 0x000fe20000410000 */
[C---:B---3--:R-:W-:Y:S03]  /*14810*/  HMMA.16816.F32 R100, R160.reuse, R144, R100 ;  /* 0x00000090a064723c */ /* 0x048fe60000001864 */
[----:B------:R-:W-:Y:S02]  /*14820*/  FFMA.FTZ R139, R174, c[0x0][0x2d0], -R139 ;  /* 0x0000b400ae8b7a23 */ /* 0x000fe4000001088b */
[----:B------:R-:W-:Y:S02]  /*14830*/  FMUL.FTZ R109, R2, R109 ;  /* 0x0000006d026d7220 */ /* 0x000fe40000410000 */
[C---:B------:R-:W-:Y:S01]  /*14840*/  FMUL.FTZ R110, R0.reuse, R110 ;  /* 0x0000006e006e7220 */ /* 0x040fe20000410000 */
[C---:B------:R-:W-:Y:S01]  /*14850*/  HMMA.16816.F32 R104, R160.reuse, R146, R104 ;  /* 0x00000092a068723c */ /* 0x040fe20000001868 */
[----:B------:R-:W3:Y:S01]  /*14860*/  LDSM.16.MT88.4 R144, [R181+0x3000] ;  /* 0x00300000b590783b */ /* 0x000ee20000004200 */
[----:B------:R-:W2:Y:S02]  /*14870*/  MUFU.EX2 R169, R139 ;  /* 0x0000008b00a97308 */ /* 0x000ea40000000800 */
[----:B------:R-:W-:Y:S02]  /*14880*/  FMUL.FTZ R111, R0, R111 ;  /* 0x0000006f006f7220 */ /* 0x000fe40000410000 */
[----:B------:R-:W-:Y:S02]  /*14890*/  FMUL.FTZ R112, R2, R112 ;  /* 0x0000007002707220 */ /* 0x000fe40000410000 */
[--C-:B-1----:R-:W-:Y:S03]  /*148a0*/  FFMA.FTZ R134, R172, c[0x0][0x2d0], -R133.reuse ;  /* 0x0000b400ac867a23 */ /* 0x102fe60000010885 */
[C---:B-----5:R-:W-:Y:S01]  /*148b0*/  HMMA.16816.F32 R108, R160.reuse, R148, R108 ;  /* 0x00000094a06c723c */ /* 0x060fe2000000186c */
[----:B------:R1:W5:Y:S02]  /*148c0*/  MUFU.EX2 R139, R134 ;  /* 0x00000086008b7308 */ /* 0x0003640000000800 */
[----:B------:R-:W-:Y:S02]  /*148d0*/  FMUL.FTZ R113, R2, R113 ;  /* 0x0000007102717220 */ /* 0x000fe40000410000 */
[C---:B------:R-:W-:Y:S02]  /*148e0*/  FMUL.FTZ R114, R0.reuse, R114 ;  /* 0x0000007200727220 */ /* 0x040fe40000410000 */
[----:B------:R-:W-:Y:S02]  /*148f0*/  FMUL.FTZ R115, R0, R115 ;  /* 0x0000007300737220 */ /* 0x000fe40000410000 */
[C---:B------:R-:W-:Y:S03]  /*14900*/  FMUL.FTZ R116, R2.reuse, R116 ;  /* 0x0000007402747220 */ /* 0x040fe60000410000 */
[----:B------:R-:W-:Y:S02]  /*14910*/  FMUL.FTZ R117, R2, R117 ;  /* 0x0000007502757220 */ /* 0x000fe40000410000 */
[C---:B------:R-:W-:Y:S01]  /*14920*/  HMMA.16816.F32 R112, R160.reuse, R150, R112 ;  /* 0x00000096a070723c */ /* 0x040fe20000001870 */
[----:B------:R-:W4:Y:S02]  /*14930*/  LDSM.16.MT88.4 R148, [R179+0x800] ;  /* 0x00080000b394783b */ /* 0x000f240000004200 */
[C---:B------:R-:W-:Y:S02]  /*14940*/  FMUL.FTZ R118, R0.reuse, R118 ;  /* 0x0000007600767220 */ /* 0x040fe40000410000 */
[----:B------:R-:W-:Y:S02]  /*14950*/  FMUL.FTZ R119, R0, R119 ;  /* 0x0000007700777220 */ /* 0x000fe40000410000 */
[C---:B------:R-:W-:Y:S02]  /*14960*/  FMUL.FTZ R120, R2.reuse, R120 ;  /* 0x0000007802787220 */ /* 0x040fe40000410000 */
[----:B------:R-:W-:Y:S03]  /*14970*/  FMUL.FTZ R121, R2, R121 ;  /* 0x0000007902797220 */ /* 0x000fe60000410000 */
[C---:B--2---:R-:W-:Y:S03]  /*14980*/  HMMA.16816.F32 R116, R160.reuse, R140, R116 ;  /* 0x0000008ca074723c */ /* 0x044fe60000001874 */
[C---:B------:R-:W-:Y:S02]  /*14990*/  FMUL.FTZ R122, R0.reuse, R122 ;  /* 0x0000007a007a7220 */ /* 0x040fe40000410000 */
[----:B------:R-:W-:Y:S02]  /*149a0*/  FMUL.FTZ R123, R0, R123 ;  /* 0x0000007b007b7220 */ /* 0x000fe40000410000 */
[--C-:B-1----:R-:W-:Y:S02]  /*149b0*/  FFMA.FTZ R134, R173, c[0x0][0x2d0], -R133.reuse ;  /* 0x0000b400ad867a23 */ /* 0x102fe40000010885 */
[----:B------:R-:W-:Y:S03]  /*149c0*/  FFMA.FTZ R133, R135, c[0x0][0x2d0], -R133 ;  /* 0x0000b40087857a23 */ /* 0x000fe60000010885 */
[C---:B------:R-:W-:Y:S01]  /*149d0*/  HMMA.16816.F32 R120, R160.reuse, R142, R120 ;  /* 0x0000008ea078723c */ /* 0x040fe20000001878 */
[----:B------:R-:W-:Y:S02]  /*149e0*/  MUFU.EX2 R134, R134 ;  /* 0x0000008600867308 */ /* 0x000fe40000000800 */
[C---:B------:R-:W-:Y:S02]  /*149f0*/  FMUL.FTZ R124, R2.reuse, R124 ;  /* 0x0000007c027c7220 */ /* 0x040fe40000410000 */
[----:B------:R-:W-:Y:S02]  /*14a00*/  FMUL.FTZ R125, R2, R125 ;  /* 0x0000007d027d7220 */ /* 0x000fe40000410000 */
[C---:B------:R-:W-:Y:S02]  /*14a10*/  FMUL.FTZ R126, R0.reuse, R126 ;  /* 0x0000007e007e7220 */ /* 0x040fe40000410000 */
[----:B------:R-:W-:Y:S02]  /*14a20*/  FMUL.FTZ R127, R0, R127 ;  /* 0x0000007f007f7220 */ /* 0x000fe40000410000 */
[----:B------:R-:W1:Y:S01]  /*14a30*/  MUFU.EX2 R133, R133 ;  /* 0x0000008500857308 */ /* 0x000e620000000800 */
[C---:B------:R-:W-:Y:S02]  /*14a40*/  FMUL.FTZ R128, R2.reuse, R128 ;  /* 0x0000008002807220 */ /* 0x040fe40000410000 */
[----:B------:R-:W-:Y:S02]  /*14a50*/  FMUL.FTZ R129, R2, R129 ;  /* 0x0000008102817220 */ /* 0x000fe40000410000 */
[C---:B---3--:R-:W-:Y:S03]  /*14a60*/  HMMA.16816.F32 R124, R160.reuse, R144, R124 ;  /* 0x00000090a07c723c */ /* 0x048fe6000000187c */
[C---:B------:R-:W-:Y:S02]  /*14a70*/  FMUL.FTZ R130, R0.reuse, R130 ;  /* 0x0000008200827220 */ /* 0x040fe40000410000 */
[----:B------:R-:W-:Y:S07]  /*14a80*/  FMUL.FTZ R131, R0, R131 ;  /* 0x0000008300837220 */ /* 0x000fee0000410000 */
[----:B------:R-:W-:Y:S07]  /*14a90*/  HMMA.16816.F32 R128, R160, R146, R128 ;  /* 0x00000092a080723c */ /* 0x000fee0000001880 */
[----:B----4-:R-:W-:Y:S02]  /*14aa0*/  F2FP.PACK_AB R160, R200, R201 ;  /* 0x000000c9c8a0723e */ /* 0x010fe400000000ff */
[----:B------:R-:W-:Y:S03]  /*14ab0*/  F2FP.PACK_AB R162, R169, R170 ;  /* 0x000000aaa9a2723e */ /* 0x000fe600000000ff */
[----:B-----5:R-:W-:Y:S02]  /*14ac0*/  F2FP.PACK_AB R161, R139, R168 ;  /* 0x000000a88ba1723e */ /* 0x020fe400000000ff */
[----:B-1----:R-:W-:Y:S07]  /*14ad0*/  F2FP.PACK_AB R163, R133, R134 ;  /* 0x0000008685a3723e */ /* 0x002fee00000000ff */
[C---:B------:R-:W-:Y:S01]  /*14ae0*/  HMMA.16816.F32 R140, R160.reuse, R148, R4 ;  /* 0x00000094a08c723c */ /* 0x040fe20000001804 */
[----:B------:R-:W1:Y:S07]  /*14af0*/  LDSM.16.MT88.4 R4, [R181+0x800] ;  /* 0x00080000b504783b */ /* 0x000e6e0000004200 */
[C---:B------:R-:W-:Y:S01]  /*14b00*/  HMMA.16816.F32 R144, R160.reuse, R150, R8 ;  /* 0x00000096a090723c */ /* 0x040fe20000001808 */
[----:B------:R-:W2:Y:S07]  /*14b10*/  LDSM.16.MT88.4 R8, [R179+0x1800] ;  /* 0x00180000b308783b */ /* 0x000eae0000004200 */
[C---:B------:R-:W-:Y:S01]  /*14b20*/  HMMA.16816.F32 R148, R160.reuse, R152, R12 ;  /* 0x00000098a094723c */ /* 0x040fe2000000180c */
[----:B------:R-:W3:Y:S07]  /*14b30*/  LDSM.16.MT88.4 R12, [R180+0x1800] ;  /* 0x00180000b40c783b */ /* 0x000eee0000004200 */
[C---:B------:R-:W-:Y:S08]  /*14b40*/  HMMA.16816.F32 R152, R160.reuse, R154, R16 ;  /* 0x0000009aa098723c */ /* 0x040ff00000001810 */
[C---:B------:R-:W-:Y:S08]  /*14b50*/  HMMA.16816.F32 R20, R160.reuse, R164, R20 ;  /* 0x000000a4a014723c */ /* 0x040ff00000001814 */
        /* <DEDUP_REMOVED lines=31> */
[C---:B--2---:R-:W-:Y:S07]  /*14d50*/  HMMA.16816.F32 R108, R160.reuse, R8, R108 ;  /* 0x00000008a06c723c */ /* 0x044fee000000186c */
[----:B------:R-:W-:Y:S01]  /*14d60*/  FFMA.FTZ R8, R2, R208, R205 ;  /* 0x000000d002087223 */ /* 0x000fe200000100cd */
[C---:B------:R-:W-:Y:S04]  /*14d70*/  HMMA.16816.F32 R112, R160.reuse, R10, R112 ;  /* 0x0000000aa070723c */ /* 0x040fe80000001870 */
[----:B------:R-:W-:Y:S02]  /*14d80*/  FFMA.FTZ R2, R0, R207, R199 ;  /* 0x000000cf00027223 */ /* 0x000fe400000100c7 */
[----:B------:R-:W-:Y:S01]  /*14d90*/  FADD.FTZ R0, R204, R8 ;  /* 0x00000008cc007221 */ /* 0x000fe20000010000 */
[----:B------:R-:W-:Y:S01]  /*14da0*/  MOV R8, R3 ;  /* 0x0000000300087202 */ /* 0x000fe20000000f00 */
[C---:B---3--:R-:W-:Y:S04]  /*14db0*/  HMMA.16816.F32 R116, R160.reuse, R12, R116 ;  /* 0x0000000ca074723c */ /* 0x048fe80000001874 */
[----:B------:R-:W-:Y:S02]  /*14dc0*/  FADD.FTZ R2, R198, R2 ;  /* 0x00000002c6027221 */ /* 0x000fe40000010000 */
[----:B------:R-:W-:Y:S02]  /*14dd0*/  FADD.FTZ R0, R203, R0 ;  /* 0x00000000cb007221 */ /* 0x000fe40000010000 */
[C---:B------:R-:W-:Y:S04]  /*14de0*/  HMMA.16816.F32 R120, R160.reuse, R14, R120 ;  /* 0x0000000ea078723c */ /* 0x040fe80000001878 */
[----:B------:R-:W-:Y:S01]  /*14df0*/  FADD.FTZ R2, R195, R2 ;  /* 0x00000002c3027221 */ /* 0x000fe20000010000 */
[----:B------:R-:W-:Y:S01]  /*14e00*/  IADD3 R195, R197, -0x1, RZ ;  /* 0xffffffffc5c37810 */ /* 0x000fe20007ffe0ff */
[----:B------:R-:W-:Y:S02]  /*14e10*/  FADD.FTZ R0, R202, R0 ;  /* 0x00000000ca007221 */ /* 0x000fe40000010000 */
[C---:B-1----:R-:W-:Y:S04]  /*14e20*/  HMMA.16816.F32 R124, R160.reuse, R4, R124 ;  /* 0x00000004a07c723c */ /* 0x042fe8000000187c */
[----:B------:R-:W-:Y:S03]  /*14e30*/  MOV R197, R195 ;  /* 0x000000c300c57202 */ /* 0x000fe60000000f00 */
[----:B------:R-:W-:Y:S01]  /*14e40*/  FADD.FTZ R4, R175, R2 ;  /* 0x00000002af047221 */ /* 0x000fe20000010000 */
[----:B------:R-:W-:Y:S04]  /*14e50*/  HMMA.16816.F32 R128, R160, R6, R128 ;  /* 0x00000006a080723c */ /* 0x000fe80000001880 */
[----:B------:R-:W-:Y:S02]  /*14e60*/  FADD.FTZ R2, R201, R0 ;  /* 0x00000000c9027221 */ /* 0x000fe40000010000 */
[----:B------:R-:W-:Y:S02]  /*14e70*/  FADD.FTZ R0, R168, R4 ;  /* 0x00000004a8007221 */ /* 0x000fe40000010000 */
[----:B------:R-:W-:Y:S04]  /*14e80*/  FADD.FTZ R2, R200, R2 ;  /* 0x00000002c8027221 */ /* 0x000fe80000010000 */
[----:B------:R-:W-:Y:S02]  /*14e90*/  FADD.FTZ R0, R139, R0 ;  /* 0x000000008b007221 */ /* 0x000fe40000010000 */
[----:B------:R-:W-:Y:S02]  /*14ea0*/  FADD.FTZ R2, R170, R2 ;  /* 0x00000002aa027221 */ /* 0x000fe40000010000 */
[----:B------:R-:W-:Y:S01]  /*14eb0*/  FADD.FTZ R0, R134, R0 ;  /* 0x0000000086007221 */ /* 0x000fe20000010000 */
[----:B------:R-:W-:Y:S01]  /*14ec0*/  MOV R134, R3 ;  /* 0x0000000300867202 */ /* 0x000fe20000000f00 */
[----:B------:R-:W-:Y:S02]  /*14ed0*/  FADD.FTZ R208, R169, R2 ;  /* 0x00000002a9d07221 */ /* 0x000fe40000010000 */
[----:B------:R-:W-:Y:S01]  /*14ee0*/  FADD.FTZ R207, R133, R0 ;  /* 0x0000000085cf7221 */ /* 0x000fe20000010000 */
[----:B------:R-:W-:Y:S01]  /*14ef0*/  MOV R133, R132 ;  /* 0x0000008400857202 */ /* 0x000fe20000000f00 */
[----:B------:R-:W-:-:S05]  /*14f00*/  @P0 BRA `(.L_x_710) ;  /* 0xffffd89000000947 */ /* 0x000fca000383ffff */
.L_x_701:
[----:B------:R-:W-:Y:S01]  /*14f10*/  IMAD.MOV.U32 R0, RZ, RZ, c[0x0][0x2c4] ;  /* 0x0000b100ff007624 */ /* 0x000fe200078e00ff */
[----:B------:R-:W-:Y:S01]  /*14f20*/  IADD3 R2, R212, 0x1, -R213 ;  /* 0x00000001d4027810 */ /* 0x000fe20007ffe8d5 */
[----:B------:R-:W-:-:S03]  /*14f30*/  IMAD.MOV.U32 R4, RZ, RZ, c[0x0][0x32c] ;  /* 0x0000cb00ff047624 */ /* 0x000fc600078e00ff */
[----:B------:R-:W-:Y:S02]  /*14f40*/  ISETP.NE.AND P1, PT, R0, 0x1, PT ;  /* 0x000000010000780c */ /* 0x000fe40003f25270 */
[----:B------:R-:W-:Y:S02]  /*14f50*/  IADD3 R0, R225, 0x7f, RZ ;  /* 0x0000007fe1007810 */ /* 0x000fe40007ffe0ff */
[----:B------:R-:W-:-:S09]  /*14f60*/  ISETP.GE.AND P0, PT, R4, 0x1, PT ;  /* 0x000000010400780c */ /* 0x000fd20003f06270 */
[----:B------:R-:W-:-:S05]  /*14f70*/  @P1 IMAD.HI.U32 R3, R0, c[0x0][0x2c8], RZ ;  /* 0x0000b20000031a27 */ /* 0x000fca00078e00ff */
[----:B------:R-:W-:-:S05]  /*14f80*/  @P1 SHF.R.U32.HI R0, RZ, c[0x0][0x2cc], R3 ;  /* 0x0000b300ff001a19 */ /* 0x000fca0000011603 */
        /* <DEDUP_REMOVED lines=13> */
.L_x_713:
[----:B------:R-:W-:-:S04]  /*15060*/  MOV R3, c[0x0][0x32c] ;  /* 0x0000cb0000037a02 */ /* 0x000fc80000000f00 */
[----:B------:R-:W-:-:S13]  /*15070*/  ISETP.NE.AND P0, PT, R3, 0x1, PT ;  /* 0x000000010300780c */ /* 0x000fda0003f05270 */
[----:B------:R-:W-:-:S05]  /*15080*/  @P0 IMAD.HI.U32 R3, R0, c[0x0][0x330], RZ ;  /* 0x0000cc0000030a27 */ /* 0x000fca00078e00ff */
[----:B------:R-:W-:Y:S02]  /*15090*/  @P0 SHF.R.U32.HI R0, RZ, c[0x0][0x334], R3 ;  /* 0x0000cd00ff000a19 */ /* 0x000fe40000011603 */
.L_x_714:
[----:B------:R-:W-:Y:S05]  /*150a0*/  BSYNC B0 ;  /* 0x0000000000007941 */ /* 0x000fea0003800000 */
.L_x_712:
[----:B------:R-:W-:-:S05]  /*150b0*/  IMAD R0, R0, c[0x0][0x32c], RZ ;  /* 0x0000cb0000007a24 */ /* 0x000fca00078e02ff */
[----:B------:R-:W-:-:S04]  /*150c0*/  IMNMX R2, R2, R0, !PT ;  /* 0x0000000002027217 */ /* 0x000fc80007800200 */
.L_x_711:
[----:B------:R-:W-:-:S04]  /*150d0*/  IADD3 R2, R2, 0x1f, RZ ;  /* 0x0000001f02027810 */ /* 0x000fc80007ffe0ff */
        /* <DEDUP_REMOVED lines=9> */
.L_x_716:
[----:B------:R-:W-:Y:S01]  /*15170*/  ISETP.GT.AND P1, PT, R209, R197, PT ;  /* 0x000000c5d100720c */ /* 0x000fe20003f24270 */
[----:B------:R-:W-:Y:S04]  /*15180*/  DEPBAR.LE SB0, 0x0 ;  /* 0x000080000000791a */ /* 0x000fe80000000000 */
[----:B------:R-:W-:Y:S01]  /*15190*/  WARPSYNC 0xffffffff ;  /* 0xffffffff00007948 */ /* 0x000fe20003800000 */
[----:B------:R-:W-:Y:S01]  /*151a0*/  BAR.SYNC.DEFER_BLOCKING 0x0 ;  /* 0x0000000000007b1d */ /* 0x000fe20000010000 */
[----:B------:R-:W-:Y:S02]  /*151b0*/  IADD3 R195, R197, -0x1, RZ ;  /* 0xffffffffc5c37810 */ /* 0x000fe40007ffe0ff */
[----:B------:R-:W-:Y:S04]  /*151c0*/  LOP3.LUT P3, RZ, R215, 0x1, RZ, 0xc0, !PT ;  /* 0x00000001d7ff7812 */ /* 0x000fe8000786c0ff */
[----:B------:R-:W-:Y:S01]  /*151d0*/  @!P1 SHF.R.S32.HI R0, RZ, 0x1f, R197 ;  /* 0x0000001fff009819 */ /* 0x000fe200000114c5 */
[C---:B------:R-:W-:Y:S04]  /*151e0*/  @!P1 IMAD.WIDE.U32 R2, R197.reuse, c[0x0][0x208], RZ ;  /* 0x00008200c5029a25 */ /* 0x040fe800078e00ff */
[----:B------:R-:W-:Y:S04]  /*151f0*/  @!P1 IMAD R0, R0, c[0x0][0x208], RZ ;  /* 0x0000820000009a24 */ /* 0x000fe800078e02ff */
[----:B------:R-:W-:Y:S05]  /*15200*/  @!P1 IMAD R0, R197, c[0x0][0x20c], R0 ;  /* 0x00008300c5009a24 */ /* 0x000fea00078e0200 */
[----:B------:R-:W-:Y:S02]  /*15210*/  @!P1 IADD3 R0, R3, R0, RZ ;  /* 0x0000000003009210 */ /* 0x000fe40007ffe0ff */
[C---:B------:R-:W-:Y:S01]  /*15220*/  @!P1 LEA R3, P0, R2.reuse, R222, 0x5 ;  /* 0x000000de02039211 */ /* 0x040fe200078028ff */
[----:B------:R-:W-:Y:S03]  /*15230*/  LDSM.16.M88.4 R16, [R183] ;  /* 0x00000000b710783b */ /* 0x000fe60000000200 */
[----:B------:R-:W-:Y:S02]  /*15240*/  @!P1 LEA.HI.X R6, R2, R224, R0, 0x5, P0 ;  /* 0x000000e002069211 */ /* 0x000fe400000f2c00 */
[----:B------:R-:W-:Y:S03]  /*15250*/  ISETP.GT.AND P0, PT, R197, R209, PT ;  /* 0x000000d1c500720c */ /* 0x000fe60003f04270 */
[----:B------:R-:W1:Y:S08]  /*15260*/  LDSM.16.M88.4 R8, [R178] ;  /* 0x00000000b208783b */ /* 0x000e700000000200 */
[----:B------:R-:W2:Y:S02]  /*15270*/  LDSM.16.M88.4 R160, [R178+0x800] ;  /* 0x00080000b2a0783b */ /* 0x000ea40000000200 */
[----:B------:R-:W-:Y:S01]  /*15280*/  @P0 SHF.R.S32.HI R0, RZ, 0x1f, R195 ;  /* 0x0000001fff000819 */ /* 0x000fe200000114c3 */
[C---:B------:R-:W-:Y:S04]  /*15290*/  @P0 IMAD.WIDE.U32 R4, R195.reuse, c[0x0][0x1e0], RZ ;  /* 0x00007800c3040a25 */ /* 0x040fe800078e00ff */
[----:B------:R-:W-:Y:S01]  /*152a0*/  @P0 IMAD R0, R0, c[0x0][0x1e0], RZ ;  /* 0x0000780000000a24 */ /* 0x000fe200078e02ff */
[----:B------:R-:W-:Y:S03]  /*152b0*/  LDSM.16.M88.4 R164, [R184] ;  /* 0x00000000b8a4783b */ /* 0x000fe60000000200 */
[----:B------:R-:W-:Y:S05]  /*152c0*/  @P0 IMAD R0, R195, c[0x0][0x1e4], R0 ;  /* 0x00007900c3000a24 */ /* 0x000fea00078e0200 */
[----:B------:R-:W-:Y:S01]  /*152d0*/  @P0 IADD3 R2, R5, R0, RZ ;  /* 0x0000000005020210 */ /* 0x000fe20007ffe0ff */
[----:B------:R-:W3:Y:S01]  /*152e0*/  LDSM.16.M88.4 R168, [R187] ;  /* 0x00000000bba8783b */ /* 0x000ee20000000200 */
[C---:B------:R-:W-:Y:S04]  /*152f0*/  @P0 LEA R0, P2, R4.reuse, R220, 0x5 ;  /* 0x000000dc04000211 */ /* 0x040fe800078428ff */
[----:B------:R-:W-:Y:S02]  /*15300*/  @P0 LEA.HI.X R4, R4, R219, R2, 0x5, P2 ;  /* 0x000000db04040211 */ /* 0x000fe400010f2c02 */
[C---:B------:R-:W-:Y:S01]  /*15310*/  @!P1 LEA R2, P2, R3.reuse, c[0x0][0x1f8], 0x1 ;  /* 0x00007e0003029a11 */ /* 0x040fe200078408ff */
[----:B------:R-:W4:Y:S03]  /*15320*/  LDSM.16.M88.4 R172, [R189] ;  /* 0x00000000bdac783b */ /* 0x000f260000000200 */
[----:B------:R-:W-:Y:S02]  /*15330*/  @!P1 LEA.HI.X R3, R3, c[0x0][0x1fc], R6, 0x1, P2 ;  /* 0x00007f0003039a11 */ /* 0x000fe400010f0c06 */
[C---:B------:R-:W-:Y:S03]  /*15340*/  @P0 LEA R198, P2, R0.reuse, c[0x0][0x1c8], 0x1 ;  /* 0x0000720000c60a11 */ /* 0x040fe600078408ff */
[----:B------:R-:W-:Y:S01]  /*15350*/  @!PT LDS RZ, [RZ] ;  /* 0x00000000fffff984 */ /* 0x000fe20000000800 */
[----:B------:R-:W-:Y:S01]  /*15360*/  @!PT LDS RZ, [RZ] ;  /* 0x00000000fffff984 */ /* 0x000fe20000000800 */
[----:B------:R-:W-:Y:S01]  /*15370*/  @!PT LDS RZ, [RZ] ;  /* 0x00000000fffff984 */ /* 0x000fe20000000800 */
[----:B------:R5:W-:Y:S01]  /*15380*/  @!P1 LDGSTS.E.BYPASS.LTC128B.128 [R196+0x8080], [R2.64], !P3 ;  /* 0x0808000002c49fae */ /* 0x000be2000d901d46 */
[----:B------:R-:W-:Y:S02]  /*15390*/  @P0 LEA.HI.X R199, R0, c[0x0][0x1cc], R4, 0x1, P2 ;  /* 0x0000730000c70a11 */ /* 0x000fe400010f0c04 */
[C---:B-1----:R-:W-:Y:S05]  /*153a0*/  HMMA.16816.F32 R4, R16.reuse, R8, RZ ;  /* 0x000000081004723c */ /* 0x042fea00000018ff */
[----:B------:R5:W-:Y:S03]  /*153b0*/  @!P1 LDGSTS.E.BYPASS.LTC128B.128 [R196+0x9080], [R2.64+0x80], !P6 ;  /* 0x0908008002c49fae */ /* 0x000be6000f101d46 */
[C---:B------:R-:W-:Y:S05]  /*153c0*/  HMMA.16816.F32 R8, R16.reuse, R10, RZ ;  /* 0x0000000a1008723c */ /* 0x040fea00000018ff */
[----:B------:R5:W-:Y:S03]  /*153d0*/  @!P1 LDGSTS.E.BYPASS.LTC128B.128 [R196+0xa080], [R2.64+0x100], !P5 ;  /* 0x0a08010002c49fae */ /* 0x000be6000e901d46 */
[C---:B--2---:R-:W-:Y:S05]  /*153e0*/  HMMA.16816.F32 R12, R16.reuse, R160, RZ ;  /* 0x000000a0100c723c */ /* 0x044fea00000018ff */
[----:B------:R5:W-:Y:S03]  /*153f0*/  @!P1 LDGSTS.E.BYPASS.LTC128B.128 [R196+0xb080], [R2.64+0x180], !P4 ;  /* 0x0b08018002c49fae */ /* 0x000be6000e101d46 */
[----:B------:R-:W-:Y:S05]  /*15400*/  HMMA.16816.F32 R16, R16, R162, RZ ;  /* 0x000000a21010723c */ /* 0x000fea00000018ff */
[----:B------:R-:W-:Y:S03]  /*15410*/  LDSM.16.M88.4 R160, [R186] ;  /* 0x00000000baa0783b */ /* 0x000fe60000000200 */
[C---:B---3--:R-:W-:Y:S05]  /*15420*/  HMMA.16816.F32 R4, R164.reuse, R168, R4 ;  /* 0x000000a8a404723c */ /* 0x048fea0000001804 */
[----:B------:R-:W0:Y:S03]  /*15430*/  LDGDEPBAR ;  /* 0x00000000000079af */ /* 0x000e260000000000 */
[C---:B------:R-:W-:Y:S05]  /*15440*/  HMMA.16816.F32 R8, R164.reuse, R170, R8 ;  /* 0x000000aaa408723c */ /* 0x040fea0000001808 */
[----:B------:R-:W1:Y:S03]  /*15450*/  LDSM.16.M88.4 R168, [R177] ;  /* 0x00000000b1a8783b */ /* 0x000e660000000200 */
[C---:B----4-:R-:W-:Y:S08]  /*15460*/  HMMA.16816.F32 R12, R164.reuse, R172, R12 ;  /* 0x000000aca40c723c */ /* 0x050ff0000000180c */
[----:B------:R-:W-:Y:S01]  /*15470*/  HMMA.16816.F32 R16, R164, R174, R16 ;  /* 0x000000aea410723c */ /* 0x000fe20000001810 */
[----:B------:R-:W2:Y:S08]  /*15480*/  LDSM.16.M88.4 R164, [R177+0x800] ;  /* 0x00080000b1a4783b */ /* 0x000eb00000000200 */
[----:B------:R-:W-:Y:S01]  /*15490*/  LDSM.16.M88.4 R172, [R176+-0x3000] ;  /* 0xffd00000b0ac783b */ /* 0x000fe20000000200 */
[C---:B-1----:R-:W-:Y:S08]  /*154a0*/  HMMA.16816.F32 R4, R160.reuse, R168, R4 ;  /* 0x000000a8a004723c */ /* 0x042ff00000001804 */
[C---:B------:R-:W-:Y:S01]  /*154b0*/  HMMA.16816.F32 R8, R160.reuse, R170, R8 ;  /* 0x000000aaa008723c */ /* 0x040fe20000001808 */
[----:B------:R-:W1:Y:S07]  /*154c0*/  LDSM.16.M88.4 R168, [R185] ;  /* 0x00000000b9a8783b */ /* 0x000e6e0000000200 */
[C---:B--2---:R-:W-:Y:S08]  /*154d0*/  HMMA.16816.F32 R12, R160.reuse, R164, R12 ;  /* 0x000000a4a00c723c */ /* 0x044ff0000000180c */
[----:B------:R-:W-:Y:S01]  /*154e0*/  HMMA.16816.F32 R16, R160, R166, R16 ;  /* 0x000000a6a010723c */ /* 0x000fe20000001810 */
[----:B------:R-:W2:Y:S08]  /*154f0*/  LDSM.16.M88.4 R160, [R176+-0x2800] ;  /* 0xffd80000b0a0783b */ /* 0x000eb00000000200 */
[----:B------:R-:W-:Y:S01]  /*15500*/  LDSM.16.M88.4 R164, [R183+0x4000] ;  /* 0x00400000b7a4783b */ /* 0x000fe20000000200 */
[C---:B-1----:R-:W-:Y:S08]  /*15510*/  HMMA.16816.F32 R4, R168.reuse, R172, R4 ;  /* 0x000000aca804723c */ /* 0x042ff00000001804 */
[C---:B------:R-:W-:Y:S01]  /*15520*/  HMMA.16816.F32 R8, R168.reuse, R174, R8 ;  /* 0x000000aea808723c */ /* 0x040fe20000001808 */
[----:B------:R-:W1:Y:S07]  /*15530*/  LDSM.16.M88.4 R172, [R178+0x1000] ;  /* 0x00100000b2ac783b */ /* 0x000e6e0000000200 */
[C---:B--2---:R-:W-:Y:S08]  /*15540*/  HMMA.16816.F32 R12, R168.reuse, R160, R12 ;  /* 0x000000a0a80c723c */ /* 0x044ff0000000180c */
[----:B------:R-:W-:Y:S01]  /*15550*/  HMMA.16816.F32 R16, R168, R162, R16 ;  /* 0x000000a2a810723c */ /* 0x000fe20000001810 */
[----:B------:R-:W2:Y:S08]  /*15560*/  LDSM.16.M88.4 R160, [R178+0x1800] ;  /* 0x00180000b2a0783b */ /* 0x000eb00000000200 */
[----:B------:R-:W-:Y:S01]  /*15570*/  LDSM.16.M88.4 R168, [R184+0x4000] ;  /* 0x00400000b8a8783b */ /* 0x000fe20000000200 */
[C---:B-1----:R-:W-:Y:S08]  /*15580*/  HMMA.16816.F32 R4, R164.reuse, R172, R4 ;  /* 0x000000aca404723c */ /* 0x042ff00000001804 */
[C---:B------:R-:W-:Y:S01]  /*15590*/  HMMA.16816.F32 R8, R164.reuse, R174, R8 ;  /* 0x000000aea408723c */ /* 0x040fe20000001808 */
[----:B------:R-:W1:Y:S07]  /*155a0*/  LDSM.16.M88.4 R172, [R191] ;  /* 0x00000000bfac783b */ /* 0x000e6e0000000200 */
[C---:B--2---:R-:W-:Y:S08]  /*155b0*/  HMMA.16816.F32 R12, R164.reuse, R160, R12 ;  /* 0x000000a0a40c723c */ /* 0x044ff0000000180c */
[----:B------:R-:W-:Y:S01]  /*155c0*/  HMMA.16816.F32 R16, R164, R162, R16 ;  /* 0x000000a2a410723c */ /* 0x000fe20000001810 */
[----:B------:R-:W2:Y:S08]  /*155d0*/  LDSM.16.M88.4 R160, [R190] ;  /* 0x00000000bea0783b */ /* 0x000eb00000000200 */
        /* <DEDUP_REMOVED lines=10> */
[----:B------:R-:W1:Y:S07]  /*15680*/  LDSM.16.M88.4 R172, [R176+-0x2000] ;  /* 0xffe00000b0ac783b */ /* 0x000e6e0000000200 */
        /* <DEDUP_REMOVED lines=58> */
[----:B------:R-:W2:Y:S01]  /*15a30*/  LDSM.16.M88.4 R160, [R176+0x800] ;  /* 0x00080000b0a0783b */ /* 0x000ea20000000200 */
[----:B------:R-:W-:Y:S07]  /*15a40*/  DEPBAR.LE SB0, 0x0 ;  /* 0x000080000000791a */ /* 0x000fee0000000000 */
[----:B------:R-:W-:Y:S01]  /*15a50*/  BAR.SYNC.DEFER_BLOCKING 0x0 ;  /* 0x0000000000007b1d */ /* 0x000fe20000010000 */
[C---:B-1----:R-:W-:Y:S08]  /*15a60*/  HMMA.16816.F32 R4, R168.reuse, R172, R4 ;  /* 0x000000aca804723c */ /* 0x042ff00000001804 */
[C---:B------:R-:W-:Y:S08]  /*15a70*/  HMMA.16816.F32 R8, R168.reuse, R174, R8 ;  /* 0x000000aea808723c */ /* 0x040ff00000001808 */
[C---:B--2---:R-:W-:Y:S08]  /*15a80*/  HMMA.16816.F32 R12, R168.reuse, R160, R12 ;  /* 0x000000a0a80c723c */ /* 0x044ff0000000180c */
[----:B------:R-:W-:Y:S01]  /*15a90*/  HMMA.16816.F32 R16, R168, R162, R16 ;  /* 0x000000a2a810723c */ /* 0x000fe20000001810 */
[----:B------:R-:W-:Y:S01]  /*15aa0*/  @!PT LDS RZ, [RZ] ;  /* 0x00000000fffff984 */ /* 0x000fe20000000800 */
[----:B------:R-:W-:Y:S01]  /*15ab0*/  @!PT LDS RZ, [RZ] ;  /* 0x00000000fffff984 */ /* 0x000fe20000000800 */
[----:B------:R-:W-:Y:S01]  /*15ac0*/  @!PT LDS RZ, [RZ] ;  /* 0x00000000fffff984 */ /* 0x000fe20000000800 */
[----:B------:R1:W-:Y:S03]  /*15ad0*/  @P0 LDGSTS.E.BYPASS.LTC128B.128 [R196+0xc080], [R198.64], !P3 ;  /* 0x0c080000c6c40fae */ /* 0x0003e6000d901d46 */
[----:B------:R-:W-:Y:S04]  /*15ae0*/  FMUL.FTZ R0, R4, c[0x0][0x320] ;  /* 0x0000c80004007a20 */ /* 0x000fe80000410000 */
[----:B------:R2:W-:Y:S01]  /*15af0*/  MUFU.TANH R167, R0 ;  /* 0x0000000000a77308 */ /* 0x0005e20000002400 */
[----:B------:R1:W-:Y:S08]  /*15b00*/  @P0 LDGSTS.E.BYPASS.LTC128B.128 [R196+0xd080], [R198.64+0x80], !P6 ;  /* 0x0d080080c6c40fae */ /* 0x0003f0000f101d46 */
[----:B------:R1:W-:Y:S07]  /*15b10*/  @P0 LDGSTS.E.BYPASS.LTC128B.128 [R196+0xe080], [R198.64+0x100], !P5 ;  /* 0x0e080100c6c40fae */ /* 0x0003ee000e901d46 */
[----:B-----5:R-:W-:Y:S01]  /*15b20*/  FMUL.FTZ R2, R18, c[0x0][0x320] ;  /* 0x0000c80012027a20 */ /* 0x020fe20000410000 */
[----:B------:R1:W-:Y:S01]  /*15b30*/  @P0 LDGSTS.E.BYPASS.LTC128B.128 [R196+0xf080], [R198.64+0x180], !P4 ;  /* 0x0f080180c6c40fae */ /* 0x0003e2000e101d46 */
[----:B------:R-:W-:Y:S02]  /*15b40*/  ISETP.GT.AND P0, PT, R197, R211, PT ;  /* 0x000000d3c500720c */ /* 0x000fe40003f04270 */
[----:B------:R-:W-:Y:S01]  /*15b50*/  MUFU.TANH R135, R2 ;  /* 0x0000000200877308 */ /* 0x000fe20000002400 */
[----:B------:R-:W-:Y:S01]  /*15b60*/  MOV R197, R195 ;  /* 0x000000c300c57202 */ /* 0x000fe20000000f00 */
[----:B--2---:R-:W-:Y:S03]  /*15b70*/  FMUL.FTZ R0, R5, c[0x0][0x320] ;  /* 0x0000c80005007a20 */ /* 0x004fe60000410000 */
[----:B------:R-:W-:Y:S05]  /*15b80*/  LDSM.16.MT88.4 R160, [R180] ;  /* 0x00000000b4a0783b */ /* 0x000fea0000004200 */
[----:B------:R2:W-:Y:S03]  /*15b90*/  MUFU.TANH R165, R0 ;  /* 0x0000000000a57308 */ /* 0x0005e60000002400 */
[----:B------:R-:W0:Y:S01]  /*15ba0*/  LDGDEPBAR ;  /* 0x00000000000079af */ /* 0x000e220000000000 */
[----:B--2---:R-:W-:Y:S06]  /*15bb0*/  FMUL.FTZ R0, R6, c[0x0][0x320] ;  /* 0x0000c80006007a20 */ /* 0x004fec0000410000 */
        /* <DEDUP_REMOVED lines=19> */
[----:B--2---:R-:W-:Y:S02]  /*15cf0*/  FMUL.FTZ R0, R15, c[0x0][0x320] ;  /* 0x0000c8000f007a20 */ /* 0x004fe40000410000 */
[----:B------:R-:W-:Y:S06]  /*15d00*/  LDSM.16.MT88.4 R12, [R179] ;  /* 0x00000000b30c783b */ /* 0x000fec0000004200 */
        /* <DEDUP_REMOVED lines=32> */
[----:B------:R-:W-:Y:S02]  /*15f10*/  FMUL.FTZ R0, R2, c[0x0][0x2d0] ;  /* 0x0000b40002007a20 */ /* 0x000fe40000410000 */
[----:B------:R1:W-:Y:S01]  /*15f20*/  MUFU.EX2 R203, R4 ;  /* 0x0000000400cb7308 */ /* 0x0003e20000000800 */
[----:B------:R-:W-:Y:S04]  /*15f30*/  FMUL.FTZ R133, R3, c[0x0][0x2d0] ;  /* 0x0000b40003857a20 */ /* 0x000fe80000410000 */
[--C-:B------:R-:W-:Y:S05]  /*15f40*/  FFMA.FTZ R135, R135, c[0x0][0x2d0], -R133.reuse ;  /* 0x0000b40087877a23 */ /* 0x100fea0000010885 */
[----:B------:R2:W3:Y:S10]  /*15f50*/  MUFU.EX2 R2, R0 ;  /* 0x0000000000027308 */ /* 0x0004f40000000800 */
[----:B------:R-:W-:Y:S01]  /*15f60*/  MUFU.EX2 R135, R135 ;  /* 0x0000008700877308 */ /* 0x000fe20000000800 */
[----:B-1----:R-:W-:Y:S09]  /*15f70*/  FFMA.FTZ R4, R165, c[0x0][0x2d0], -R170 ;  /* 0x0000b400a5047a23 */ /* 0x002ff200000108aa */
[----:B------:R1:W-:Y:S01]  /*15f80*/  MUFU.EX2 R202, R4 ;  /* 0x0000000400ca7308 */ /* 0x0003e20000000800 */
[----:B--2---:R-:W-:Y:S02]  /*15f90*/  FADD.FTZ R0, -R3, R134 ;  /* 0x0000008603007221 */ /* 0x004fe40000010100 */
[----:B---3--:R-:W-:Y:S02]  /*15fa0*/  FMUL.FTZ R5, R2, R141 ;  /* 0x0000008d02057220 */ /* 0x008fe40000410000 */
[----:B------:R-:W-:Y:S02]  /*15fb0*/  FMUL.FTZ R0, R0, c[0x0][0x2d0] ;  /* 0x0000b40000007a20 */ /* 0x000fe40000410000 */
[C---:B------:R-:W-:Y:S02]  /*15fc0*/  FMUL.FTZ R9, R2.reuse, R145 ;  /* 0x0000009102097220 */ /* 0x040fe40000410000 */
[C---:B------:R-:W-:Y:S02]  /*15fd0*/  FMUL.FTZ R16, R2.reuse, R152 ;  /* 0x0000009802107220 */ /* 0x040fe40000410000 */
[----:B------:R-:W2:Y:S01]  /*15fe0*/  MUFU.EX2 R0, R0 ;  /* 0x0000000000007308 */ /* 0x000ea20000000800 */
[C---:B------:R-:W-:Y:S02]  /*15ff0*/  FMUL.FTZ R17, R2.reuse, R153 ;  /* 0x0000009902117220 */ /* 0x040fe40000410000 */
[C---:B------:R-:W-:Y:S02]  /*16000*/  FMUL.FTZ R20, R2.reuse, R20 ;  /* 0x0000001402147220 */ /* 0x040fe40000410000 */
[C---:B------:R-:W-:Y:S02]  /*16010*/  FMUL.FTZ R21, R2.reuse, R21 ;  /* 0x0000001502157220 */ /* 0x040fe40000410000 */
[C---:B------:R-:W-:Y:S02]  /*16020*/  FMUL.FTZ R24, R2.reuse, R24 ;  /* 0x0000001802187220 */ /* 0x040fe40000410000 */
[----:B------:R-:W-:Y:S02]  /*16030*/  FMUL.FTZ R25, R2, R25 ;  /* 0x0000001902197220 */ /* 0x000fe40000410000 */
[--C-:B-1----:R-:W-:Y:S02]  /*16040*/  FFMA.FTZ R4, R164, c[0x0][0x2d0], -R170.reuse ;  /* 0x0000b400a4047a23 */ /* 0x102fe400000108aa */
[C---:B------:R-:W-:Y:S02]  /*16050*/  FMUL.FTZ R28, R2.reuse, R28 ;  /* 0x0000001c021c7220 */ /* 0x040fe40000410000 */
[----:B------:R1:W-:Y:S01]  /*16060*/  MUFU.EX2 R201, R4 ;  /* 0x0000000400c97308 */ /* 0x0003e20000000800 */
[C---:B------:R-:W-:Y:S02]  /*16070*/  FMUL.FTZ R29, R2.reuse, R29 ;  /* 0x0000001d021d7220 */ /* 0x040fe40000410000 */
[C---:B------:R-:W-:Y:S02]  /*16080*/  FMUL.FTZ R32, R2.reuse, R32 ;  /* 0x0000002002207220 */ /* 0x040fe40000410000 */
[C---:B------:R-:W-:Y:S02]  /*16090*/  FMUL.FTZ R33, R2.reuse, R33 ;  /* 0x0000002102217220 */ /* 0x040fe40000410000 */
[----:B------:R-:W-:Y:S02]  /*160a0*/  FMUL.FTZ R36, R2, R36 ;  /* 0x0000002402247220 */ /* 0x000fe40000410000 */
[C---:B--2---:R-:W-:Y:S02]  /*160b0*/  FMUL.FTZ R10, R0.reuse, R146 ;  /* 0x00000092000a7220 */ /* 0x044fe40000410000 */
[C---:B------:R-:W-:Y:S02]  /*160c0*/  FMUL.FTZ R11, R0.reuse, R147 ;  /* 0x00000093000b7220 */ /* 0x040fe40000410000 */
[C---:B------:R-:W-:Y:S02]  /*160d0*/  FMUL.FTZ R18, R0.reuse, R154 ;  /* 0x0000009a00127220 */ /* 0x040fe40000410000 */
[C---:B------:R-:W-:Y:S02]  /*160e0*/  FMUL.FTZ R19, R0.reuse, R155 ;  /* 0x0000009b00137220 */ /* 0x040fe40000410000 */
[C---:B------:R-:W-:Y:S01]  /*160f0*/  FMUL.FTZ R22, R0.reuse, R22 ;  /* 0x0000001600167220 */ /* 0x040fe20000410000 */
[----:B------:R-:W-:Y:S01]  /*16100*/  LDSM.16.MT88.4 R152, [R180+0x800] ;  /* 0x00080000b498783b */ /* 0x000fe20000004200 */
[C---:B------:R-:W-:Y:S02]  /*16110*/  FMUL.FTZ R23, R0.reuse, R23 ;  /* 0x0000001700177220 */ /* 0x040fe40000410000 */
[C---:B------:R-:W-:Y:S02]  /*16120*/  FMUL.FTZ R26, R0.reuse, R26 ;  /* 0x0000001a001a7220 */ /* 0x040fe40000410000 */
[----:B------:R-:W-:Y:S02]  /*16130*/  FMUL.FTZ R27, R0, R27 ;  /* 0x0000001b001b7220 */ /* 0x000fe40000410000 */
[--C-:B-1----:R-:W-:Y:S02]  /*16140*/  FFMA.FTZ R4, R6, c[0x0][0x2d0], -R170.reuse ;  /* 0x0000b40006047a23 */ /* 0x102fe400000108aa */
[C---:B------:R-:W-:Y:S02]  /*16150*/  FMUL.FTZ R6, R0.reuse, R142 ;  /* 0x0000008e00067220 */ /* 0x040fe40000410000 */
[----:B------:R-:W1:Y:S01]  /*16160*/  MUFU.EX2 R200, R4 ;  /* 0x0000000400c87308 */ /* 0x000e620000000800 */
[C---:B------:R-:W-:Y:S02]  /*16170*/  FMUL.FTZ R30, R0.reuse, R30 ;  /* 0x0000001e001e7220 */ /* 0x040fe40000410000 */
[C---:B------:R-:W-:Y:S02]  /*16180*/  FMUL.FTZ R31, R0.reuse, R31 ;  /* 0x0000001f001f7220 */ /* 0x040fe40000410000 */
[C---:B------:R-:W-:Y:S02]  /*16190*/  FMUL.FTZ R34, R0.reuse, R34 ;  /* 0x0000002200227220 */ /* 0x040fe40000410000 */
[----:B------:R-:W-:Y:S02]  /*161a0*/  FMUL.FTZ R35, R0, R35 ;  /* 0x0000002300237220 */ /* 0x000fe40000410000 */
[----:B------:R-:W-:Y:S02]  /*161b0*/  FMUL.FTZ R37, R2, R37 ;  /* 0x0000002502257220 */ /* 0x000fe40000410000 */
[C---:B------:R-:W-:Y:S02]  /*161c0*/  FMUL.FTZ R38, R0.reuse, R38 ;  /* 0x0000002600267220 */ /* 0x040fe40000410000 */
[----:B------:R-:W-:Y:S02]  /*161d0*/  FMUL.FTZ R39, R0, R39 ;  /* 0x0000002700277220 */ /* 0x000fe40000410000 */
[C---:B------:R-:W-:Y:S02]  /*161e0*/  FMUL.FTZ R40, R2.reuse, R40 ;  /* 0x0000002802287220 */ /* 0x040fe40000410000 */
[----:B------:R-:W-:Y:S02]  /*161f0*/  FMUL.FTZ R41, R2, R41 ;  /* 0x0000002902297220 */ /* 0x000fe40000410000 */
[C---:B------:R-:W-:Y:S02]  /*16200*/  FMUL.FTZ R42, R0.reuse, R42 ;  /* 0x0000002a002a7220 */ /* 0x040fe40000410000 */
[----:B------:R-:W-:Y:S02]  /*16210*/  FMUL.FTZ R43, R0, R43 ;  /* 0x0000002b002b7220 */ /* 0x000fe40000410000 */
[----:B------:R-:W-:Y:S01]  /*16220*/  FMUL.FTZ R44, R2, R44 ;  /* 0x0000002c022c7220 */ /* 0x000fe20000410000 */
[----:B-1----:R-:W-:Y:S01]  /*16230*/  F2FP.PACK_AB R142, R200, R201 ;  /* 0x000000c9c88e723e */ /* 0x002fe200000000ff */
[--C-:B------:R-:W-:Y:S02]  /*16240*/  FFMA.FTZ R4, R172, c[0x0][0x2d0], -R133.reuse ;  /* 0x0000b400ac047a23 */ /* 0x100fe40000010885 */
[----:B------:R-:W-:Y:S02]  /*16250*/  FMUL.FTZ R45, R2, R45 ;  /* 0x0000002d022d7220 */ /* 0x000fe40000410000 */
[----:B------:R1:W-:Y:S01]  /*16260*/  MUFU.EX2 R174, R4 ;  /* 0x0000000400ae7308 */ /* 0x0003e20000000800 */
[C---:B------:R-:W-:Y:S02]  /*16270*/  FMUL.FTZ R46, R0.reuse, R46 ;  /* 0x0000002e002e7220 */ /* 0x040fe40000410000 */
[----:B------:R-:W-:Y:S02]  /*16280*/  FMUL.FTZ R47, R0, R47 ;  /* 0x0000002f002f7220 */ /* 0x000fe40000410000 */
        /* <DEDUP_REMOVED lines=10> */
[--C-:B-1----:R-:W-:Y:S02]  /*16330*/  FFMA.FTZ R4, R166, c[0x0][0x2d0], -R133.reuse ;  /* 0x0000b400a6047a23 */ /* 0x102fe40000010885 */
[----:B------:R-:W-:Y:S01]  /*16340*/  LDSM.16.MT88.4 R164, [R182+0x800] ;  /* 0x00080000b6a4783b */ /* 0x000fe20000004200 */
[C---:B------:R-:W-:Y:S01]  /*16350*/  FMUL.FTZ R58, R0.reuse, R58 ;  /* 0x0000003a003a7220 */ /* 0x040fe20000410000 */
[----:B------:R-:W1:Y:S01]  /*16360*/  MUFU.EX2 R173, R4 ;  /* 0x0000000400ad7308 */ /* 0x000e620000000800 */
        /* <DEDUP_REMOVED lines=11> */
[C---:B------:R-:W-:Y:S01]  /*16420*/  FMUL.FTZ R70, R0.reuse, R70 ;  /* 0x0000004600467220 */ /* 0x040fe20000410000 */
[----:B-1----:R-:W-:Y:S01]  /*16430*/  F2FP.PACK_AB R141, R173, R174 ;  /* 0x000000aead8d723e */ /* 0x002fe200000000ff */
[--C-:B------:R-:W-:Y:S02]  /*16440*/  FFMA.FTZ R4, R7, c[0x0][0x2d0], -R133.reuse ;  /* 0x0000b40007047a23 */ /* 0x100fe40000010885 */
[C---:B------:R-:W-:Y:S02]  /*16450*/  FMUL.FTZ R7, R0.reuse, R143 ;  /* 0x0000008f00077220 */ /* 0x040fe40000410000 */
[----:B------:R1:W-:Y:S01]  /*16460*/  MUFU.EX2 R172, R4 ;  /* 0x0000000400ac7308 */ /* 0x0003e20000000800 */
        /* <DEDUP_REMOVED lines=11> */
[----:B------:R-:W-:Y:S02]  /*16520*/  FMUL.FTZ R82, R0, R82 ;  /* 0x0000005200527220 */ /* 0x000fe40000410000 */
[----:B-1----:R-:W-:Y:S02]  /*16530*/  FFMA.FTZ R4, R8, c[0x0][0x2d0], -R133 ;  /* 0x0000b40008047a23 */ /* 0x002fe40000010885 */
[----:B------:R-:W-:Y:S02]  /*16540*/  FMUL.FTZ R8, R2, R144 ;  /* 0x0000009002087220 */ /* 0x000fe40000410000 */
[----:B------:R1:W2:Y:S01]  /*16550*/  MUFU.EX2 R171, R4 ;  /* 0x0000000400ab7308 */ /* 0x0002a20000000800 */
[----:B------:R-:W3:Y:S01]  /*16560*/  LDSM.16.MT88.4 R144, [R182] ;  /* 0x00000000b690783b */ /* 0x000ee20000004200 */
        /* <DEDUP_REMOVED lines=10> */
[C---:B------:R-:W-:Y:S02]  /*16610*/  FMUL.FTZ R93, R2.reuse, R93 ;  /* 0x0000005d025d7220 */ /* 0x040fe40000410000 */
[----:B-1----:R-:W-:Y:S01]  /*16620*/  FMUL.FTZ R4, R2, R140 ;  /* 0x0000008c02047220 */ /* 0x002fe20000410000 */
[----:B------:R-:W-:Y:S01]  /*16630*/  F2FP.PACK_AB R140, R202, R203 ;  /* 0x000000cbca8c723e */ /* 0x000fe200000000ff */
[C---:B------:R-:W-:Y:S01]  /*16640*/  FMUL.FTZ R94, R0.reuse, R94 ;  /* 0x0000005e005e7220 */ /* 0x040fe20000410000 */
[----:B--2---:R-:W-:Y:S01]  /*16650*/  F2FP.PACK_AB R143, R171, R172 ;  /* 0x000000acab8f723e */ /* 0x004fe200000000ff */
[----:B------:R-:W-:Y:S02]  /*16660*/  FMUL.FTZ R95, R0, R95 ;  /* 0x0000005f005f7220 */ /* 0x000fe40000410000 */
[C---:B------:R-:W-:Y:S02]  /*16670*/  FMUL.FTZ R96, R2.reuse, R96 ;  /* 0x0000006002607220 */ /* 0x040fe40000410000 */
[----:B------:R-:W-:Y:S02]  /*16680*/  FMUL.FTZ R97, R2, R97 ;  /* 0x0000006102617220 */ /* 0x000fe40000410000 */
[C---:B------:R-:W-:Y:S05]  /*16690*/  HMMA.16816.F32 R4, R140.reuse, R12, R4 ;  /* 0x0000000c8c04723c */ /* 0x040fea0000001804 */
[----:B------:R-:W-:Y:S02]  /*166a0*/  FMUL.FTZ R98, R0, R98 ;  /* 0x0000006200627220 */ /* 0x000fe40000410000 */
[C---:B------:R-:W-:Y:S01]  /*166b0*/  FMUL.FTZ R12, R2.reuse, R148 ;  /* 0x00000094020c7220 */ /* 0x040fe20000410000 */
[C---:B------:R-:W-:Y:S04]  /*166c0*/  HMMA.16816.F32 R8, R140.reuse, R14, R8 ;  /* 0x0000000e8c08723c */ /* 0x040fe80000001808 */
[----:B------:R-:W-:Y:S02]  /*166d0*/  FMUL.FTZ R13, R2, R149 ;  /* 0x00000095020d7220 */ /* 0x000fe40000410000 */
[C---:B------:R-:W-:Y:S02]  /*166e0*/  FMUL.FTZ R99, R0.reuse, R99 ;  /* 0x0000006300637220 */ /* 0x040fe40000410000 */
[C---:B------:R-:W-:Y:S04]  /*166f0*/  FMUL.FTZ R14, R0.reuse, R150 ;  /* 0x00000096000e7220 */ /* 0x040fe80000410000 */
[----:B------:R-:W-:Y:S02]  /*16700*/  FMUL.FTZ R15, R0, R151 ;  /* 0x00000097000f7220 */ /* 0x000fe40000410000 */
[----:B------:R-:W1:Y:S01]  /*16710*/  LDSM.16.MT88.4 R148, [R181] ;  /* 0x00000000b594783b */ /* 0x000e620000004200 */
[C---:B------:R-:W-:Y:S02]  /*16720*/  FMUL.FTZ R100, R2.reuse, R100 ;  /* 0x0000006402647220 */ /* 0x040fe40000410000 */
[----:B------:R-:W-:Y:S02]  /*16730*/  FMUL.FTZ R101, R2, R101 ;  /* 0x0000006502657220 */ /* 0x000fe40000410000 */
[C---:B------:R-:W-:Y:S03]  /*16740*/  HMMA.16816.F32 R12, R140.reuse, R160, R12 ;  /* 0x000000a08c0c723c */ /* 0x040fe6000000180c */
[C---:B------:R-:W-:Y:S02]  /*16750*/  FMUL.FTZ R102, R0.reuse, R102 ;  /* 0x0000006600667220 */ /* 0x040fe40000410000 */
[----:B------:R-:W-:Y:S02]  /*16760*/  FMUL.FTZ R103, R0, R103 ;  /* 0x0000006700677220 */ /* 0x000fe40000410000 */
[C---:B------:R-:W-:Y:S01]  /*16770*/  FMUL.FTZ R104, R2.reuse, R104 ;  /* 0x0000006802687220 */ /* 0x040fe20000410000 */
[C---:B------:R-:W-:Y:S04]  /*16780*/  HMMA.16816.F32 R16, R140.reuse, R162, R16 ;  /* 0x000000a28c10723c */ /* 0x040fe80000001810 */
[----:B------:R-:W-:Y:S02]  /*16790*/  FMUL.FTZ R105, R2, R105 ;  /* 0x0000006902697220 */ /* 0x000fe40000410000 */
[C---:B------:R-:W-:Y:S02]  /*167a0*/  FMUL.FTZ R106, R0.reuse, R106 ;  /* 0x0000006a006a7220 */ /* 0x040fe40000410000 */
[C---:B---3--:R-:W-:Y:S04]  /*167b0*/  HMMA.16816.F32 R20, R140.reuse, R144, R20 ;  /* 0x000000908c14723c */ /* 0x048fe80000001814 */
[----:B------:R-:W-:Y:S02]  /*167c0*/  FMUL.FTZ R107, R0, R107 ;  /* 0x0000006b006b7220 */ /* 0x000fe40000410000 */
[C---:B------:R-:W-:Y:S02]  /*167d0*/  FMUL.FTZ R108, R2.reuse, R108 ;  /* 0x0000006c026c7220 */ /* 0x040fe40000410000 */
        /* <DEDUP_REMOVED lines=34> */
[----:B------:R-:W-:Y:S02]  /*16a00*/  FFMA.FTZ R134, R168, c[0x0][0x2d0], -R170 ;  /* 0x0000b400a8867a23 */ /* 0x000fe400000108aa */
[----:B------:R-:W-:Y:S02]  /*16a10*/  FFMA.FTZ R2, R2, R208, R203 ;  /* 0x000000d002027223 */ /* 0x000fe400000100cb */
[----:B------:R3:W-:Y:S01]  /*16a20*/  MUFU.EX2 R199, R134 ;  /* 0x0000008600c77308 */ /* 0x0007e20000000800 */
[----:B------:R-:W-:Y:S03]  /*16a30*/  FFMA.FTZ R0, R0, R207, R174 ;  /* 0x000000cf00007223 */ /* 0x000fe600000100ae */
[----:B------:R-:W-:Y:S02]  /*16a40*/  FADD.FTZ R2, R202, R2 ;  /* 0x00000002ca027221 */ /* 0x000fe40000010000 */
[----:B------:R-:W-:Y:S02]  /*16a50*/  FADD.FTZ R0, R173, R0 ;  /* 0x00000000ad007221 */ /* 0x000fe40000010000 */
[----:B------:R-:W-:Y:S02]  /*16a60*/  FADD.FTZ R2, R201, R2 ;  /* 0x00000002c9027221 */ /* 0x000fe40000010000 */
[----:B------:R-:W-:Y:S02]  /*16a70*/  FADD.FTZ R0, R172, R0 ;  /* 0x00000000ac007221 */ /* 0x000fe40000010000 */
[----:B------:R-:W-:Y:S01]  /*16a80*/  FADD.FTZ R2, R200, R2 ;  /* 0x00000002c8027221 */ /* 0x000fe20000010000 */
[C---:B--2---:R-:W-:Y:S03]  /*16a90*/  HMMA.16816.F32 R52, R140.reuse, R144, R52 ;  /* 0x000000908c34723c */ /* 0x044fe60000001834 */
[----:B------:R-:W-:Y:S05]  /*16aa0*/  FADD.FTZ R0, R171, R0 ;  /* 0x00000000ab007221 */ /* 0x000fea0000010000 */
[C---:B------:R-:W-:Y:S01]  /*16ab0*/  HMMA.16816.F32 R56, R140.reuse, R146, R56 ;  /* 0x000000928c38723c */ /* 0x040fe20000001838 */
[----:B------:R-:W2:Y:S03]  /*16ac0*/  LDSM.16.MT88.4 R144, [R179+0x2000] ;  /* 0x00200000b390783b */ /* 0x000ea60000004200 */
[--C-:B---3--:R-:W-:Y:S04]  /*16ad0*/  FFMA.FTZ R134, R169, c[0x0][0x2d0], -R170.reuse ;  /* 0x0000b400a9867a23 */ /* 0x108fe800000108aa */
[----:B------:R-:W3:Y:S01]  /*16ae0*/  MUFU.EX2 R198, R134 ;  /* 0x0000008600c67308 */ /* 0x000ee20000000800 */
[C---:B-1----:R-:W-:Y:S08]  /*16af0*/  HMMA.16816.F32 R60, R140.reuse, R148, R60 ;  /* 0x000000948c3c723c */ /* 0x042ff0000000183c */
[C---:B------:R-:W-:Y:S01]  /*16b00*/  HMMA.16816.F32 R64, R140.reuse, R150, R64 ;  /* 0x000000968c40723c */ /* 0x040fe20000001840 */
[----:B------:R-:W1:Y:S03]  /*16b10*/  LDSM.16.MT88.4 R148, [R180+0x2000] ;  /* 0x00200000b494783b */ /* 0x000e660000004200 */
[----:B---3--:R-:W-:Y:S01]  /*16b20*/  F2FP.PACK_AB R160, R198, R199 ;  /* 0x000000c7c6a0723e */ /* 0x008fe200000000ff */
[--C-:B------:R-:W-:Y:S04]  /*16b30*/  FFMA.FTZ R134, R175, c[0x0][0x2d0], -R133.reuse ;  /* 0x0000b400af867a23 */ /* 0x100fe80000010885 */
[----:B------:R3:W-:Y:S01]  /*16b40*/  MUFU.EX2 R169, R134 ;  /* 0x0000008600a97308 */ /* 0x0007e20000000800 */
[C---:B--2---:R-:W-:Y:S08]  /*16b50*/  HMMA.16816.F32 R68, R140.reuse, R144, R68 ;  /* 0x000000908c44723c */ /* 0x044ff00000001844 */
[C---:B------:R-:W-:Y:S01]  /*16b60*/  HMMA.16816.F32 R72, R140.reuse, R146, R72 ;  /* 0x000000928c48723c */ /* 0x040fe20000001848 */
[----:B------:R-:W2:Y:S07]  /*16b70*/  LDSM.16.MT88.4 R144, [R182+0x2000] ;  /* 0x00200000b690783b */ /* 0x000eae0000004200 */
[C---:B-1----:R-:W-:Y:S04]  /*16b80*/  HMMA.16816.F32 R76, R140.reuse, R148, R76 ;  /* 0x000000948c4c723c */ /* 0x042fe8000000184c */
[--C-:B---3--:R-:W-:Y:S02]  /*16b90*/  FFMA.FTZ R134, R204, c[0x0][0x2d0], -R133.reuse ;  /* 0x0000b400cc867a23 */ /* 0x108fe40000010885 */
[----:B------:R-:W-:Y:S02]  /*16ba0*/  FFMA.FTZ R133, R139, c[0x0][0x2d0], -R133 ;  /* 0x0000b4008b857a23 */ /* 0x000fe40000010885 */
[----:B------:R-:W1:Y:S01]  /*16bb0*/  MUFU.EX2 R168, R134 ;  /* 0x0000008600a87308 */ /* 0x000e620000000800 */
[C---:B------:R-:W-:Y:S01]  /*16bc0*/  HMMA.16816.F32 R80, R140.reuse, R150, R80 ;  /* 0x000000968c50723c */ /* 0x040fe20000001850 */
[----:B------:R-:W3:Y:S08]  /*16bd0*/  LDSM.16.MT88.4 R148, [R181+0x2000] ;  /* 0x00200000b594783b */ /* 0x000ef00000004200 */
[----:B------:R-:W4:Y:S01]  /*16be0*/  MUFU.EX2 R133, R133 ;  /* 0x0000008500857308 */ /* 0x000f220000000800 */
[C---:B--2---:R-:W-:Y:S03]  /*16bf0*/  HMMA.16816.F32 R84, R140.reuse, R144, R84 ;  /* 0x000000908c54723c */ /* 0x044fe60000001854 */
[----:B-1----:R-:W-:Y:S01]  /*16c00*/  F2FP.PACK_AB R161, R168, R169 ;  /* 0x000000a9a8a1723e */ /* 0x002fe200000000ff */
[--C-:B------:R-:W-:Y:S04]  /*16c10*/  FFMA.FTZ R134, R205, c[0x0][0x2d0], -R170.reuse ;  /* 0x0000b400cd867a23 */ /* 0x100fe800000108aa */
[C---:B------:R-:W-:Y:S01]  /*16c20*/  HMMA.16816.F32 R88, R140.reuse, R146, R88 ;  /* 0x000000928c58723c */ /* 0x040fe20000001858 */
[----:B------:R-:W1:Y:S01]  /*16c30*/  LDSM.16.MT88.4 R144, [R179+0x3000] ;  /* 0x00300000b390783b */ /* 0x000e620000004200 */
[----:B------:R2:W-:Y:S02]  /*16c40*/  MUFU.EX2 R175, R134 ;  /* 0x0000008600af7308 */ /* 0x0005e40000000800 */
[----:B----4-:R-:W-:Y:S04]  /*16c50*/  F2FP.PACK_AB R163, R133, R135 ;  /* 0x0000008785a3723e */ /* 0x010fe800000000ff */
[C---:B---3--:R-:W-:Y:S08]  /*16c60*/  HMMA.16816.F32 R92, R140.reuse, R148, R92 ;  /* 0x000000948c5c723c */ /* 0x048ff0000000185c */
[C---:B------:R-:W-:Y:S01]  /*16c70*/  HMMA.16816.F32 R96, R140.reuse, R150, R96 ;  /* 0x000000968c60723c */ /* 0x040fe20000001860 */
[----:B------:R-:W3:Y:S03]  /*16c80*/  LDSM.16.MT88.4 R148, [R180+0x3000] ;  /* 0x00300000b494783b */ /* 0x000ee60000004200 */
[----:B--2---:R-:W-:Y:S06]  /*16c90*/  FFMA.FTZ R134, R206, c[0x0][0x2d0], -R170 ;  /* 0x0000b400ce867a23 */ /* 0x004fec00000108aa */
[----:B------:R-:W2:Y:S01]  /*16ca0*/  MUFU.EX2 R134, R134 ;  /* 0x0000008600867308 */ /* 0x000ea20000000800 */
[C---:B-1----:R-:W-:Y:S08]  /*16cb0*/  HMMA.16816.F32 R100, R140.reuse, R144, R100 ;  /* 0x000000908c64723c */ /* 0x042ff00000001864 */
[C---:B------:R-:W-:Y:S01]  /*16cc0*/  HMMA.16816.F32 R104, R140.reuse, R146, R104 ;  /* 0x000000928c68723c */ /* 0x040fe20000001868 */
[----:B------:R-:W1:Y:S03]  /*16cd0*/  LDSM.16.MT88.4 R144, [R182+0x3000] ;  /* 0x00300000b690783b */ /* 0x000e660000004200 */
[----:B--2---:R-:W-:Y:S04]  /*16ce0*/  F2FP.PACK_AB R162, R134, R175 ;  /* 0x000000af86a2723e */ /* 0x004fe800000000ff */
[C---:B---3--:R-:W-:Y:S08]  /*16cf0*/  HMMA.16816.F32 R108, R140.reuse, R148, R108 ;  /* 0x000000948c6c723c */ /* 0x048ff0000000186c */
[C---:B------:R-:W-:Y:S01]  /*16d00*/  HMMA.16816.F32 R112, R140.reuse, R150, R112 ;  /* 0x000000968c70723c */ /* 0x040fe20000001870 */
[----:B------:R-:W2:Y:S07]  /*16d10*/  LDSM.16.MT88.4 R148, [R181+0x3000] ;  /* 0x00300000b594783b */ /* 0x000eae0000004200 */
[C---:B-1----:R-:W-:Y:S08]  /*16d20*/  HMMA.16816.F32 R116, R140.reuse, R144, R116 ;  /* 0x000000908c74723c */ /* 0x042ff00000001874 */
[C---:B------:R-:W-:Y:S01]  /*16d30*/  HMMA.16816.F32 R120, R140.reuse, R146, R120 ;  /* 0x000000928c78723c */ /* 0x040fe20000001878 */
[----:B------:R-:W1:Y:S07]  /*16d40*/  LDSM.16.MT88.4 R144, [R179+0x800] ;  /* 0x00080000b390783b */ /* 0x000e6e0000004200 */
[C---:B--2---:R-:W-:Y:S08]  /*16d50*/  HMMA.16816.F32 R124, R140.reuse, R148, R124 ;  /* 0x000000948c7c723c */ /* 0x044ff0000000187c */
[----:B------:R-:W-:Y:S08]  /*16d60*/  HMMA.16816.F32 R128, R140, R150, R128 ;  /* 0x000000968c80723c */ /* 0x000ff00000001880 */
[C---:B-1----:R-:W-:Y:S01]  /*16d70*/  HMMA.16816.F32 R140, R160.reuse, R144, R4 ;  /* 0x00000090a08c723c */ /* 0x042fe20000001804 */
        /* <DEDUP_REMOVED lines=39> */
[-C--:B------:R-:W-:Y:S01]  /*16ff0*/  MOV R8, R3.reuse ;  /* 0x0000000300087202 */ /* 0x080fe20000000f00 */
[C---:B------:R-:W-:Y:S08]  /*17000*/  HMMA.16816.F32 R112, R160.reuse, R10, R112 ;  /* 0x0000000aa070723c */ /* 0x040ff00000001870 */
[C---:B---3--:R-:W-:Y:S08]  /*17010*/  HMMA.16816.F32 R116, R160.reuse, R12, R116 ;  /* 0x0000000ca074723c */ /* 0x048ff00000001874 */
[C---:B------:R-:W-:Y:S08]  /*17020*/  HMMA.16816.F32 R120, R160.reuse, R14, R120 ;  /* 0x0000000ea078723c */ /* 0x040ff00000001878 */
[C---:B-1----:R-:W-:Y:S07]  /*17030*/  HMMA.16816.F32 R124, R160.reuse, R4, R124 ;  /* 0x00000004a07c723c */ /* 0x042fee000000187c */
        /* <DEDUP_REMOVED lines=9> */
[----:B------:R-:W-:Y:S01]  /*170d0*/  FADD.FTZ R207, R133, R0 ;  /* 0x0000000085cf7221 */ /* 0x000fe20000010000 */
[----:B------:R-:W-:Y:S01]  /*170e0*/  MOV R133, R132 ;  /* 0x0000008400857202 */ /* 0x000fe20000000f00 */
[----:B------:R-:W-:-:S05]  /*170f0*/  @P0 BRA `(.L_x_716) ;  /* 0xffffe07000000947 */ /* 0x000fca000383ffff */
.L_x_715:
[----:B------:R-:W-:-:S13]  /*17100*/  ISETP.GE.AND P0, PT, R195, R209, PT ;  /* 0x000000d1c300720c */ /* 0x000fda0003f06270 */
[----:B------:R-:W-:Y:S05]  /*17110*/  @!P0 BRA `(.L_x_717) ;  /* 0x0000278000008947 */ /* 0x000fea0003800000 */
[----:B------:R-:W-:Y:S02]  /*17120*/  MOV R134, R8 ;  /* 0x0000000800867202 */ /* 0x000fe40000000f00 */
[----:B------:R-:W-:Y:S02]  /*17130*/  MOV R133, R132 ;  /* 0x0000008400857202 */ /* 0x000fe40000000f00 */
.L_x_726:
[----:B------:R-:W-:Y:S04]  /*17140*/  DEPBAR.LE SB0, 0x0 ;  /* 0x000080000000791a */ /* 0x000fe80000000000 */
[----:B------:R-:W-:Y:S01]  /*17150*/  WARPSYNC 0xffffffff ;  /* 0xffffffff00007948 */ /* 0x000fe20003800000 */
[----:B------:R-:W-:Y:S01]  /*17160*/  BAR.SYNC.DEFER_BLOCKING 0x0 ;  /* 0x0000000000007b1d */ /* 0x000fe20000010000 */
[----:B------:R-:W-:Y:S01]  /*17170*/  SHF.R.S32.HI R0, RZ, 0x1f, R195 ;  /* 0x0000001fff007819 */ /* 0x000fe200000114c3 */
[----:B------:R-:W-:Y:S01]  /*17180*/  IMAD.WIDE.U32 R2, R195, c[0x0][0x208], RZ ;  /* 0x00008200c3027a25 */ /* 0x000fe200078e00ff */
[----:B------:R-:W-:Y:S02]  /*17190*/  LOP3.LUT P2, RZ, R215, 0x1, RZ, 0xc0, !PT ;  /* 0x00000001d7ff7812 */ /* 0x000fe4000784c0ff */
[----:B------:R-:W-:Y:S01]  /*171a0*/  MOV R197, c[0x0][0x2c4] ;  /* 0x0000b10000c57a02 */ /* 0x000fe20000000f00 */
[----:B------:R-:W-:Y:S03]  /*171b0*/  IMAD R0, R0, c[0x0][0x208], RZ ;  /* 0x0000820000007a24 */ /* 0x000fe600078e02ff */
[----:B------:R-:W-:Y:S01]  /*171c0*/  ISETP.NE.AND P3, PT, R197, 0x1, PT ;  /* 0x00000001c500780c */ /* 0x000fe20003f65270 */
[----:B------:R-:W-:Y:S01]  /*171d0*/  IMAD R4, R195, c[0x0][0x20c], R0 ;  /* 0x00008300c3047a24 */ /* 0x000fe200078e0200 */
[C---:B------:R-:W-:Y:S01]  /*171e0*/  LEA R0, P0, R2.reuse, R222, 0x5 ;  /* 0x000000de02007211 */ /* 0x040fe200078028ff */
[----:B------:R-:W-:Y:S03]  /*171f0*/  IMAD.MOV.U32 R197, RZ, RZ, c[0x0][0x32c] ;  /* 0x0000cb00ffc57624 */ /* 0x000fe600078e00ff */
[----:B------:R-:W-:Y:S04]  /*17200*/  IADD3 R3, R3, R4, RZ ;  /* 0x0000000403037210 */ /* 0x000fe80007ffe0ff */
[----:B------:R-:W-:Y:S02]  /*17210*/  LEA.HI.X R3, R2, R224, R3, 0x5, P0 ;  /* 0x000000e002037211 */ /* 0x000fe400000f2c03 */
[C---:B------:R-:W-:Y:S01]  /*17220*/  LEA R2, P0, R0.reuse, c[0x0][0x1f8], 0x1 ;  /* 0x00007e0000027a11 */ /* 0x040fe200078008ff */
[----:B------:R-:W-:Y:S03]  /*17230*/  LDSM.16.M88.4 R16, [R183] ;  /* 0x00000000b710783b */ /* 0x000fe60000000200 */
[----:B------:R-:W-:Y:S01]  /*17240*/  LEA.HI.X R3, R0, c[0x0][0x1fc], R3, 0x1, P0 ;  /* 0x00007f0000037a11 */ /* 0x000fe200000f0c03 */
        /* <DEDUP_REMOVED lines=9> */
[----:B------:R-:W-:Y:S02]  /*172e0*/  @P0 IMAD R6, R4, c[0x0][0x1e0], RZ ;  /* 0x0000780004060a24 */ /* 0x000fe400078e02ff */
[C---:B------:R-:W-:Y:S04]  /*172f0*/  @P0 IMAD.WIDE.U32 R4, R0.reuse, c[0x0][0x1e0], RZ ;  /* 0x0000780000040a25 */ /* 0x040fe800078e00ff */
[----:B------:R-:W-:Y:S05]  /*17300*/  @P0 IMAD R0, R0, c[0x0][0x1e4], R6 ;  /* 0x0000790000000a24 */ /* 0x000fea00078e0206 */
[----:B------:R-:W-:Y:S02]  /*17310*/  @P0 IADD3 R5, R5, R0, RZ ;  /* 0x0000000005050210 */ /* 0x000fe40007ffe0ff */
[C---:B------:R-:W-:Y:S04]  /*17320*/  @P0 LEA R0, P1, R4.reuse, R220, 0x5 ;  /* 0x000000dc04000211 */ /* 0x040fe800078228ff */
[----:B------:R-:W-:Y:S02]  /*17330*/  @P0 LEA.HI.X R4, R4, R219, R5, 0x5, P1 ;  /* 0x000000db04040211 */ /* 0x000fe400008f2c05 */
[C---:B------:R-:W-:Y:S04]  /*17340*/  @P0 LEA R198, P1, R0.reuse, c[0x0][0x1c8], 0x1 ;  /* 0x0000720000c60a11 */ /* 0x040fe800078208ff */
[----:B------:R-:W-:Y:S02]  /*17350*/  @P0 LEA.HI.X R199, R0, c[0x0][0x1cc], R4, 0x1, P1 ;  /* 0x0000730000c70a11 */ /* 0x000fe400008f0c04 */
[C---:B-1----:R-:W-:Y:S08]  /*17360*/  HMMA.16816.F32 R4, R16.reuse, R8, RZ ;  /* 0x000000081004723c */ /* 0x042ff000000018ff */
[C---:B------:R-:W-:Y:S08]  /*17370*/  HMMA.16816.F32 R8, R16.reuse, R10, RZ ;  /* 0x0000000a1008723c */ /* 0x040ff000000018ff */
[C---:B--2---:R-:W-:Y:S08]  /*17380*/  HMMA.16816.F32 R12, R16.reuse, R160, RZ ;  /* 0x000000a0100c723c */ /* 0x044ff000000018ff */
[----:B------:R-:W-:Y:S01]  /*17390*/  HMMA.16816.F32 R16, R16, R162, RZ ;  /* 0x000000a21010723c */ /* 0x000fe200000018ff */
[----:B------:R-:W1:Y:S05]  /*173a0*/  LDSM.16.M88.4 R160, [R189] ;  /* 0x00000000bda0783b */ /* 0x000e6a0000000200 */
[----:B------:R-:W-:Y:S01]  /*173b0*/  @!PT LDS RZ, [RZ] ;  /* 0x00000000fffff984 */ /* 0x000fe20000000800 */
[----:B------:R-:W-:Y:S01]  /*173c0*/  @!PT LDS RZ, [RZ] ;  /* 0x00000000fffff984 */ /* 0x000fe20000000800 */
[----:B------:R-:W-:Y:S01]  /*173d0*/  @!PT LDS RZ, [RZ] ;  /* 0x00000000fffff984 */ /* 0x000fe20000000800 */
[----:B------:R2:W-:Y:S02]  /*173e0*/  LDGSTS.E.BYPASS.LTC128B.128 [R218+0x8080], [R2.64], !P2 ;  /* 0x0808000002da7fae */ /* 0x0005e4000d101d46 */
[C---:B---3--:R-:W-:Y:S03]  /*173f0*/  HMMA.16816.F32 R4, R164.reuse, R168, R4 ;  /* 0x000000a8a404723c */ /* 0x048fe60000001804 */
[----:B------:R2:W-:Y:S05]  /*17400*/  LDGSTS.E.BYPASS.LTC128B.128 [R218+0x9080], [R2.64+0x80], !P6 ;  /* 0x0908008002da7fae */ /* 0x0005ea000f101d46 */
[C---:B------:R-:W-:Y:S01]  /*17410*/  HMMA.16816.F32 R8, R164.reuse, R170, R8 ;  /* 0x000000aaa408723c */ /* 0x040fe20000001808 */
[----:B------:R2:W-:Y:S05]  /*17420*/  LDGSTS.E.BYPASS.LTC128B.128 [R218+0xa080], [R2.64+0x100], !P5 ;  /* 0x0a08010002da7fae */ /* 0x0005ea000e901d46 */
[----:B------:R2:W-:Y:S05]  /*17430*/  LDGSTS.E.BYPASS.LTC128B.128 [R218+0xb080], [R2.64+0x180], !P4 ;  /* 0x0b08018002da7fae */ /* 0x0005ea000e101d46 */
[----:B------:R-:W-:Y:S05]  /*17440*/  LDSM.16.M88.4 R168, [R186] ;  /* 0x00000000baa8783b */ /* 0x000fea0000000200 */
[----:B------:R-:W3:Y:S05]  /*17450*/  LDSM.16.M88.4 R172, [R177] ;  /* 0x00000000b1ac783b */ /* 0x000eea0000000200 */
[----:B------:R-:W0:Y:S01]  /*17460*/  LDGDEPBAR ;  /* 0x00000000000079af */ /* 0x000e220000000000 */
[C---:B-1----:R-:W-:Y:S08]  /*17470*/  HMMA.16816.F32 R12, R164.reuse, R160, R12 ;  /* 0x000000a0a40c723c */ /* 0x042ff0000000180c */
[----:B------:R-:W-:Y:S01]  /*17480*/  HMMA.16816.F32 R16, R164, R162, R16 ;  /* 0x000000a2a410723c */ /* 0x000fe20000001810 */
[----:B------:R-:W1:Y:S05]  /*17490*/  LDSM.16.M88.4 R160, [R177+0x800] ;  /* 0x00080000b1a0783b */ /* 0x000e6a0000000200 */
[----:B------:R-:W-:Y:S02]  /*174a0*/  LDSM.16.M88.4 R164, [R185] ;  /* 0x00000000b9a4783b */ /* 0x000fe40000000200 */
[C---:B---3--:R-:W-:Y:S08]  /*174b0*/  HMMA.16816.F32 R4, R168.reuse, R172, R4 ;  /* 0x000000aca804723c */ /* 0x048ff00000001804 */
[C---:B------:R-:W-:Y:S01]  /*174c0*/  HMMA.16816.F32 R8, R168.reuse, R174, R8 ;  /* 0x000000aea808723c */ /* 0x040fe20000001808 */
[----:B------:R-:W3:Y:S07]  /*174d0*/  LDSM.16.M88.4 R172, [R176+-0x3000] ;  /* 0xffd00000b0ac783b */ /* 0x000eee0000000200 */
[C---:B-1----:R-:W-:Y:S08]  /*174e0*/  HMMA.16816.F32 R12, R168.reuse, R160, R12 ;  /* 0x000000a0a80c723c */ /* 0x042ff0000000180c */
[----:B------:R-:W-:Y:S01]  /*174f0*/  HMMA.16816.F32 R16, R168, R162, R16 ;  /* 0x000000a2a810723c */ /* 0x000fe20000001810 */
[----:B------:R-:W1:Y:S05]  /*17500*/  LDSM.16.M88.4 R160, [R176+-0x2800] ;  /* 0xffd80000b0a0783b */ /* 0x000e6a0000000200 */
[----:B------:R-:W-:Y:S02]  /*17510*/  LDSM.16.M88.4 R168, [R183+0x4000] ;  /* 0x00400000b7a8783b */ /* 0x000fe40000000200 */
[C---:B---3--:R-:W-:Y:S08]  /*17520*/  HMMA.16816.F32 R4, R164.reuse, R172, R4 ;  /* 0x000000aca404723c */ /* 0x048ff00000001804 */
[C---:B------:R-:W-:Y:S01]  /*17530*/  HMMA.16816.F32 R8, R164.reuse, R174, R8 ;  /* 0x000000aea408723c */ /* 0x040fe20000001808 */
[----:B------:R-:W3:Y:S07]  /*17540*/  LDSM.16.M88.4 R172, [R178+0x1000] ;  /* 0x00100000b2ac783b */ /* 0x000eee0000000200 */
[C---:B-1----:R-:W-:Y:S08]  /*17550*/  HMMA.16816.F32 R12, R164.reuse, R160, R12 ;  /* 0x000000a0a40c723c */ /* 0x042ff0000000180c */
[----:B------:R-:W-:Y:S01]  /*17560*/  HMMA.16816.F32 R16, R164, R162, R16 ;  /* 0x000000a2a410723c */ /* 0x000fe20000001810 */
[----:B------:R-:W1:Y:S05]  /*17570*/  LDSM.16.M88.4 R160, [R178+0x1800] ;  /* 0x00180000b2a0783b */ /* 0x000e6a0000000200 */
[----:B------:R-:W-:Y:S02]  /*17580*/  LDSM.16.M88.4 R164, [R184+0x4000] ;  /* 0x00400000b8a4783b */ /* 0x000fe40000000200 */
[C---:B---3--:R-:W-:Y:S08]  /*17590*/  HMMA.16816.F32 R4, R168.reuse, R172, R4 ;  /* 0x000000aca804723c */ /* 0x048ff00000001804 */
[C---:B------:R-:W-:Y:S01]  /*175a0*/  HMMA.16816.F32 R8, R168.reuse, R174, R8 ;  /* 0x000000aea808723c */ /* 0x040fe20000001808 */
[----:B------:R-:W3:Y:S07]  /*175b0*/  LDSM.16.M88.4 R172, [R191] ;  /* 0x00000000bfac783b */ /* 0x000eee0000000200 */
[C---:B-1----:R-:W-:Y:S08]  /*175c0*/  HMMA.16816.F32 R12, R168.reuse, R160, R12 ;  /* 0x000000a0a80c723c */ /* 0x042ff0000000180c */
[----:B------:R-:W-:Y:S01]  /*175d0*/  HMMA.16816.F32 R16, R168, R162, R16 ;  /* 0x000000a2a810723c */ /* 0x000fe20000001810 */
[----:B------:R-:W1:Y:S05]  /*175e0*/  LDSM.16.M88.4 R160, [R190] ;  /* 0x00000000bea0783b */ /* 0x000e6a0000000200 */
        /* <DEDUP_REMOVED lines=69> */
[----:B------:R-:W1:Y:S01]  /*17a40*/  LDSM.16.M88.4 R160, [R176+0x800] ;  /* 0x00080000b0a0783b */ /* 0x000e620000000200 */
[----:B------:R-:W-:Y:S04]  /*17a50*/  DEPBAR.LE SB0, 0x0 ;  /* 0x000080000000791a */ /* 0x000fe80000000000 */
[----:B------:R-:W-:Y:S02]  /*17a60*/  BAR.SYNC.DEFER_BLOCKING 0x0 ;  /* 0x0000000000007b1d */ /* 0x000fe40000010000 */
[C---:B---3--:R-:W-:Y:S08]  /*17a70*/  HMMA.16816.F32 R4, R164.reuse, R172, R4 ;  /* 0x000000aca404723c */ /* 0x048ff00000001804 */
[C---:B------:R-:W-:Y:S08]  /*17a80*/  HMMA.16816.F32 R8, R164.reuse, R174, R8 ;  /* 0x000000aea408723c */ /* 0x040ff00000001808 */
[C---:B-1----:R-:W-:Y:S08]  /*17a90*/  HMMA.16816.F32 R12, R164.reuse, R160, R12 ;  /* 0x000000a0a40c723c */ /* 0x042ff0000000180c */
[----:B------:R-:W-:Y:S01]  /*17aa0*/  FMUL.FTZ R0, R4, c[0x0][0x320] ;  /* 0x0000c80004007a20 */ /* 0x000fe20000410000 */
[----:B------:R-:W-:Y:S03]  /*17ab0*/  HMMA.16816.F32 R16, R164, R162, R16 ;  /* 0x000000a2a410723c */ /* 0x000fe60000001810 */
[----:B------:R1:W3:Y:S01]  /*17ac0*/  MUFU.TANH R169, R0 ;  /* 0x0000000000a97308 */ /* 0x0002e20000002400 */
[----:B------:R-:W-:Y:S01]  /*17ad0*/  @!PT LDS RZ, [RZ] ;  /* 0x00000000fffff984 */ /* 0x000fe20000000800 */
[----:B------:R-:W-:Y:S01]  /*17ae0*/  @!PT LDS RZ, [RZ] ;  /* 0x00000000fffff984 */ /* 0x000fe20000000800 */
[----:B------:R-:W-:Y:S01]  /*17af0*/  @!PT LDS RZ, [RZ] ;  /* 0x00000000fffff984 */ /* 0x000fe20000000800 */
[----:B------:R4:W-:Y:S01]  /*17b00*/  @P0 LDGSTS.E.BYPASS.LTC128B.128 [R196+0xc080], [R198.64], !P2 ;  /* 0x0c080000c6c40fae */ /* 0x0009e2000d101d46 */
[----:B------:R-:W-:Y:S01]  /*17b10*/  IMAD.IADD R4, R226, 0x1, R225 ;  /* 0x00000001e2047824 */ /* 0x000fe200078e02e1 */
[----:B------:R-:W-:Y:S03]  /*17b20*/  ISETP.GE.AND P2, PT, R197, 0x1, PT ;  /* 0x00000001c500780c */ /* 0x000fe60003f46270 */
[----:B------:R4:W-:Y:S05]  /*17b30*/  @P0 LDGSTS.E.BYPASS.LTC128B.128 [R196+0xd080], [R198.64+0x80], !P6 ;  /* 0x0d080080c6c40fae */ /* 0x0009ea000f101d46 */
[----:B------:R4:W-:Y:S05]  /*17b40*/  @P0 LDGSTS.E.BYPASS.LTC128B.128 [R196+0xe080], [R198.64+0x100], !P5 ;  /* 0x0e080100c6c40fae */ /* 0x0009ea000e901d46 */
[----:B------:R4:W-:Y:S05]  /*17b50*/  @P0 LDGSTS.E.BYPASS.LTC128B.128 [R196+0xf080], [R198.64+0x180], !P4 ;  /* 0x0f080180c6c40fae */ /* 0x0009ea000e101d46 */
[----:B------:R-:W0:Y:S01]  /*17b60*/  LDGDEPBAR ;  /* 0x00000000000079af */ /* 0x000e220000000000 */
[----:B--2---:R-:W-:Y:S02]  /*17b70*/  FMUL.FTZ R2, R17, c[0x0][0x320] ;  /* 0x0000c80011027a20 */ /* 0x004fe40000410000 */
[----:B-1----:R-:W-:Y:S01]  /*17b80*/  FMUL.FTZ R0, R5, c[0x0][0x320] ;  /* 0x0000c80005007a20 */ /* 0x002fe20000410000 */
[----:B------:R-:W-:Y:S03]  /*17b90*/  SHF.L.U32 R5, R195, 0x5, RZ ;  /* 0x00000005c3057819 */ /* 0x000fe600000006ff */
[----:B------:R1:W2:Y:S02]  /*17ba0*/  MUFU.TANH R168, R0 ;  /* 0x0000000000a87308 */ /* 0x0002a40000002400 */
        /* <DEDUP_REMOVED lines=27> */
[----:B------:R-:W-:Y:S04]  /*17d60*/  FMUL.FTZ R0, R18, c[0x0][0x320] ;  /* 0x0000c80012007a20 */ /* 0x000fe80000410000 */
[----:B------:R5:W1:Y:S01]  /*17d70*/  MUFU.TANH R14, R0 ;  /* 0x00000000000e7308 */ /* 0x000a620000002400 */
[----:B------:R-:W1:Y:S01]  /*17d80*/  SHFL.IDX PT, R3, R4, RZ, 0x1c1f ;  /* 0x001c1fff04037589 */ /* 0x000e6200000e0000 */
[----:B-----5:R-:W-:Y:S04]  /*17d90*/  IADD3 R0, -R210, 0x1, -R5 ;  /* 0x00000001d2007810 */ /* 0x020fe80007ffe905 */
[----:B------:R-:W-:Y:S04]  /*17da0*/  IADD3 R0, -R213, R0, R212 ;  /* 0x00000000d5007210 */ /* 0x000fe80007ffe1d4 */
[C---:B------:R-:W-:Y:S02]  /*17db0*/  IADD3 R7, R0.reuse, c[0x0][0x328], RZ ;  /* 0x0000ca0000077a10 */ /* 0x040fe40007ffe0ff */
[----:B------:R-:W-:Y:S02]  /*17dc0*/  IADD3 R6, R0, UR4, RZ ;  /* 0x0000000400067c10 */ /* 0x000fe4000fffe0ff */
[----:B-1----:R-:W-:Y:S02]  /*17dd0*/  IADD3 R2, R7, R3, RZ ;  /* 0x0000000307027210 */ /* 0x002fe40007ffe0ff */
        /* <DEDUP_REMOVED lines=15> */
.L_x_720:
[----:B------:R-:W-:Y:S04]  /*17ed0*/  MOV R8, c[0x0][0x32c] ;  /* 0x0000cb0000087a02 */ /* 0x000fe80000000f00 */
[----:B------:R-:W-:Y:S11]  /*17ee0*/  ISETP.NE.AND P0, PT, R8, 0x1, PT ;  /* 0x000000010800780c */ /* 0x000ff60003f05270 */
[----:B------:R-:W-:Y:S02]  /*17ef0*/  @!UPT UIADD3 URZ, URZ, URZ, URZ ;  /* 0x0000003f3f3ff290 */ /* 0x000fe4000fffe03f */
[----:B------:R-:W-:Y:S05]  /*17f00*/  @P0 IMAD.HI.U32 R8, R3, c[0x0][0x330], RZ ;  /* 0x0000cc0003080a27 */ /* 0x000fea00078e00ff */
[----:B------:R-:W-:Y:S02]  /*17f10*/  @P0 SHF.R.U32.HI R3, RZ, c[0x0][0x334], R8 ;  /* 0x0000cd00ff030a19 */ /* 0x000fe40000011608 */
.L_x_721:
[----:B------:R-:W-:Y:S05]  /*17f20*/  BSYNC B0 ;  /* 0x0000000000007941 */ /* 0x000fea0003800000 */
.L_x_719:
[----:B------:R-:W-:Y:S04]  /*17f30*/  IMAD R3, R3, c[0x0][0x32c], -R5 ;  /* 0x0000cb0003037a24 */ /* 0x000fe800078e0a05 */
[----:B------:R-:W-:Y:S05]  /*17f40*/  IMAD.IADD R3, R3, 0x1, -R210 ;  /* 0x0000000103037824 */ /* 0x000fea00078e0ad2 */
[----:B------:R-:W-:Y:S02]  /*17f50*/  IADD3 R8, R3, c[0x0][0x32c], RZ ;  /* 0x0000cb0003087a10 */ /* 0x000fe40007ffe0ff */
[----:B------:R-:W-:Y:S02]  /*17f60*/  IMNMX R0, R0, R3, !PT ;  /* 0x0000000300007217 */ /* 0x000fe40007800200 */
[----:B------:R-:W-:Y:S02]  /*17f70*/  IMNMX R2, R2, R8, PT ;  /* 0x0000000802027217 */ /* 0x000fe40003800200 */
.L_x_718:
        /* <DEDUP_REMOVED lines=42> */
.L_x_724:
[----:B------:R-:W-:Y:S04]  /*18220*/  MOV R4, c[0x0][0x32c] ;  /* 0x0000cb0000047a02 */ /* 0x000fe80000000f00 */
[----:B------:R-:W-:Y:S11]  /*18230*/  ISETP.NE.AND P0, PT, R4, 0x1, PT ;  /* 0x000000010400780c */ /* 0x000ff60003f05270 */
[----:B------:R-:W-:Y:S02]  /*18240*/  @!UPT UIADD3 URZ, URZ, URZ, URZ ;  /* 0x0000003f3f3ff290 */ /* 0x000fe4000fffe03f */
[----:B------:R-:W-:Y:S05]  /*18250*/  @P0 IMAD.HI.U32 R4, R3, c[0x0][0x330], RZ ;  /* 0x0000cc0003040a27 */ /* 0x000fea00078e00ff */
[----:B------:R-:W-:Y:S02]  /*18260*/  @P0 SHF.R.U32.HI R3, RZ, c[0x0][0x334], R4 ;  /* 0x0000cd00ff030a19 */ /* 0x000fe40000011604 */
.L_x_725:
[----:B------:R-:W-:Y:S05]  /*18270*/  BSYNC B0 ;  /* 0x0000000000007941 */ /* 0x000fea0003800000 */
.L_x_723:
[----:B------:R-:W-:Y:S04]  /*18280*/  IMAD R5, R3, c[0x0][0x32c], -R5 ;  /* 0x0000cb0003057a24 */ /* 0x000fe800078e0a05 */
[----:B------:R-:W-:Y:S05]  /*18290*/  IMAD.IADD R3, R5, 0x1, -R210 ;  /* 0x0000000105037824 */ /* 0x000fea00078e0ad2 */
[----:B------:R-:W-:Y:S02]  /*182a0*/  IADD3 R4, R3, c[0x0][0x32c], RZ ;  /* 0x0000cb0003047a10 */ /* 0x000fe40007ffe0ff */
[----:B------:R-:W-:Y:S02]  /*182b0*/  IMNMX R0, R0, R3, !PT ;  /* 0x0000000300007217 */ /* 0x000fe40007800200 */
[----:B------:R-:W-:Y:S02]  /*182c0*/  IMNMX R2, R2, R4, PT ;  /* 0x0000000402027217 */ /* 0x000fe40003800200 */
.L_x_722:
[----:B------:R-:W-:Y:S01]  /*182d0*/  FMNMX.FTZ R3, R8, R133, !PT ;  /* 0x0000008508037209 */ /* 0x000fe20007810000 */
[----:B------:R-:W-:Y:S01]  /*182e0*/  LDSM.16.MT88.4 R164, [R180] ;  /* 0x00000000b4a4783b */ /* 0x000fe20000004200 */
        /* <DEDUP_REMOVED lines=27> */
[----:B------:R-:W-:Y:S04]  /*184a0*/  ISETP.GT.AND P0, PT, R0, 0x11, P1 ;  /* 0x000000110000780c */ /* 0x000fe80000f04270 */
[----:B------:R-:W-:Y:S02]  /*184b0*/  ISETP.LT.OR P0, PT, R2, 0x12, P0 ;  /* 0x000000120200780c */ /* 0x000fe40000701670 */
[----:B-1----:R-:W-:Y:S02]  /*184c0*/  FMNMX.FTZ R3, R3, R13, !PT ;  /* 0x0000000d03037209 */ /* 0x002fe40007810000 */
[----:B------:R-:W-:Y:S02]  /*184d0*/  FSEL R171, R15, -INF , !P0 ;  /* 0xff8000000fab7808 */ /* 0x000fe40004000000 */
[----:B------:R-:W-:Y:S04]  /*184e0*/  ISETP.GT.AND P0, PT, R0, 0x18, P1 ;  /* 0x000000180000780c */ /* 0x000fe80000f04270 */
[----:B------:R-:W-:Y:S04]  /*184f0*/  ISETP.LT.OR P0, PT, R2, 0x19, P0 ;  /* 0x000000190200780c */ /* 0x000fe80000701670 */
[----:B------:R-:W-:Y:S02]  /*18500*/  FSEL R172, R14, -INF , !P0 ;  /* 0xff8000000eac7808 */ /* 0x000fe40004000000 */
[----:B------:R-:W-:Y:S02]  /*18510*/  ISETP.GT.AND P0, PT, R0, 0x19, P1 ;  /* 0x000000190000780c */ /* 0x000fe40000f04270 */
[----:B------:R-:W-:Y:S02]  /*18520*/  FMNMX.FTZ R0, R170, R12, !PT ;  /* 0x0000000caa007209 */ /* 0x000fe40007810000 */
[----:B------:R-:W1:Y:S01]  /*18530*/  SHFL.BFLY PT, R12, R3, 0x1, 0x1f ;  /* 0x0c201f00030c7f89 */ /* 0x000e6200000e0000 */
[----:B------:R-:W-:Y:S02]  /*18540*/  ISETP.LT.OR P0, PT, R2, 0x1a, P0 ;  /* 0x0000001a0200780c */ /* 0x000fe40000701670 */
[----:B------:R-:W-:Y:S02]  /*18550*/  FMNMX.FTZ R0, R171, R0, !PT ;  /* 0x00000000ab007209 */ /* 0x000fe40007810000 */
[----:B------:R-:W-:Y:S02]  /*18560*/  FSEL R135, R16, -INF , !P0 ;  /* 0xff80000010877808 */ /* 0x000fe40004000000 */
[----:B------:R-:W-:Y:S04]  /*18570*/  FMNMX.FTZ R0, R172, R0, !PT ;  /* 0x00000000ac007209 */ /* 0x000fe80007810000 */
[----:B------:R-:W-:Y:S05]  /*18580*/  FMNMX.FTZ R0, R135, R0, !PT ;  /* 0x0000000087007209 */ /* 0x000fea0007810000 */
[----:B------:R-:W2:Y:S01]  /*18590*/  SHFL.BFLY PT, R2, R0, 0x2, 0x1f ;  /* 0x0c401f0000027f89 */ /* 0x000ea200000e0000 */
[----:B-1----:R-:W-:Y:S07]  /*185a0*/  FMNMX.FTZ R132, R3, R12, !PT ;  /* 0x0000000c03847209 */ /* 0x002fee0007810000 */
[----:B------:R-:W-:Y:S01]  /*185b0*/  LDSM.16.MT88.4 R12, [R179] ;  /* 0x00000000b30c783b */ /* 0x000fe20000004200 */
[C---:B------:R-:W-:Y:S01]  /*185c0*/  FSETP.NEU.FTZ.AND P0, PT, R132.reuse, -INF , PT ;  /* 0xff8000008400780b */ /* 0x040fe20003f1d000 */
[----:B------:R-:W-:Y:S05]  /*185d0*/  FMUL.FTZ R3, R132, c[0x0][0x2d0] ;  /* 0x0000b40084037a20 */ /* 0x000fea0000410000 */
[----:B------:R-:W-:Y:S05]  /*185e0*/  FSEL R139, R3, RZ, P0 ;  /* 0x000000ff038b7208 */ /* 0x000fea0000000000 */
[--C-:B------:R-:W-:Y:S01]  /*185f0*/  FFMA.FTZ R11, R11, c[0x0][0x2d0], -R139.reuse ;  /* 0x0000b4000b0b7a23 */ /* 0x100fe2000001088b */
[----:B--2---:R-:W-:Y:S01]  /*18600*/  FMNMX.FTZ R2, R0, R2, !PT ;  /* 0x0000000200027209 */ /* 0x004fe20007810000 */
[--C-:B------:R-:W-:Y:S02]  /*18610*/  FFMA.FTZ R0, R8, c[0x0][0x2d0], -R139.reuse ;  /* 0x0000b40008007a23 */ /* 0x100fe4000001088b */
[----:B------:R-:W-:Y:S02]  /*18620*/  MUFU.EX2 R202, R11 ;  /* 0x0000000b00ca7308 */ /* 0x000fe40000000800 */
[----:B------:R-:W1:Y:S08]  /*18630*/  SHFL.BFLY PT, R3, R2, 0x1, 0x1f ;  /* 0x0c201f0002037f89 */ /* 0x000e7000000e0000 */
[----:B------:R2:W-:Y:S01]  /*18640*/  MUFU.EX2 R205, R0 ;  /* 0x0000000000cd7308 */ /* 0x0005e20000000800 */
        /* <DEDUP_REMOVED lines=171> */
[----:B------:R-:W-:Y:S02]  /*19100*/  FMUL.FTZ R104, R2, R104 ;  /* 0x0000006802687220 */ /* 0x000fe40000410000 */
        /* <DEDUP_REMOVED lines=8> */
[C---:B------:R-:W-:Y:S01]  /*19190*/  FMUL.FTZ R108, R2.reuse, R108 ;  /* 0x0000006c026c7220 */ /* 0x040fe20000410000 */
        /* <DEDUP_REMOVED lines=8> */
[C---:B------:R-:W-:Y:S02]  /*19220*/  FMUL.FTZ R112, R2.reuse, R112 ;  /* 0x0000007002707220 */ /* 0x040fe40000410000 */
        /* <DEDUP_REMOVED lines=80> */
[-C--:B------:R-:W-:Y:S01]  /*19730*/  MOV R8, R3.reuse ;  /* 0x0000000300087202 */ /* 0x080fe20000000f00 */
[C---:B---3--:R-:W-:Y:S04]  /*19740*/  HMMA.16816.F32 R116, R160.reuse, R12, R116 ;  /* 0x0000000ca074723c */ /* 0x048fe80000001874 */
[----:B------:R-:W-:Y:S02]  /*19750*/  FADD.FTZ R2, R198, R2 ;  /* 0x00000002c6027221 */ /* 0x000fe40000010000 */
[----:B------:R-:W-:Y:S02]  /*19760*/  FADD.FTZ R0, R203, R0 ;  /* 0x00000000cb007221 */ /* 0x000fe40000010000 */
[C---:B------:R-:W-:Y:S04]  /*19770*/  HMMA.16816.F32 R120, R160.reuse, R14, R120 ;  /* 0x0000000ea078723c */ /* 0x040fe80000001878 */
[----:B------:R-:W-:Y:S02]  /*19780*/  FADD.FTZ R2, R197, R2 ;  /* 0x00000002c5027221 */ /* 0x000fe40000010000 */
[----:B------:R-:W-:Y:S02]  /*19790*/  FADD.FTZ R0, R202, R0 ;  /* 0x00000000ca007221 */ /* 0x000fe40000010000 */
        /* <DEDUP_REMOVED lines=9> */
[----:B------:R-:W-:Y:S01]  /*19830*/  IADD3 R0, R195, -0x1, RZ ;  /* 0xffffffffc3007810 */ /* 0x000fe20007ffe0ff */
[----:B------:R-:W-:Y:S01]  /*19840*/  FADD.FTZ R208, R169, R4 ;  /* 0x00000004a9d07221 */ /* 0x000fe20000010000 */
[----:B------:R-:W-:Y:S01]  /*19850*/  MOV R134, R3 ;  /* 0x0000000300867202 */ /* 0x000fe20000000f00 */
[----:B------:R-:W-:Y:S01]  /*19860*/  FADD.FTZ R207, R133, R2 ;  /* 0x0000000285cf7221 */ /* 0x000fe20000010000 */
[----:B------:R-:W-:Y:S02]  /*19870*/  MOV R195, R0 ;  /* 0x0000000000c37202 */ /* 0x000fe40000000f00 */
[----:B------:R-:W-:Y:S01]  /*19880*/  MOV R133, R132 ;  /* 0x0000008400857202 */ /* 0x000fe20000000f00 */
[----:B------:R-:W-:-:S05]  /*19890*/  @P0 BRA `(.L_x_726) ;  /* 0xffffd8a000000947 */ /* 0x000fca000383ffff */
.L_x_717:
[----:B------:R-:W-:Y:S02]  /*198a0*/  MOV R7, 0x1f ;  /* 0x0000001f00077802 */ /* 0x000fe40000000f00 */
[----:B------:R-:W-:Y:S01]  /*198b0*/  MOV R6, 0xffffffff ;  /* 0xffffffff00067802 */ /* 0x000fe20000000f00 */
[----:B------:R-:W-:Y:S05]  /*198c0*/  BRA.DIV ~URZ, `(.L_x_727) ;  /* 0x000061d27f007947 */ /* 0x000fea000b800000 */
[----:B------:R1:W2:Y:S02]  /*198d0*/  SHFL.BFLY PT, R0, R208, 0x2, 0x1f ;  /* 0x0c401f00d0007f89 */ /* 0x0002a400000e0000 */
.L_x_800:
[----:B--2---:R-:W-:Y:S01]  /*198e0*/  FADD.FTZ R0, R0, R208 ;  /* 0x000000d000007221 */ /* 0x004fe20000010000 */
[----:B------:R-:W-:Y:S05]  /*198f0*/  BRA.DIV ~URZ, `(.L_x_728) ;  /* 0x000062027f007947 */ /* 0x000fea000b800000 */
[----:B------:R-:W2:Y:S04]  /*19900*/  SHFL.BFLY PT, R2, R207, 0x2, 0x1f ;  /* 0x0c401f00cf027f89 */ /* 0x000ea800000e0000 */
[----:B------:R-:W3:Y:S01]  /*19910*/  SHFL.BFLY PT, R5, R0, 0x1, 0x1f ;  /* 0x0c201f0000057f89 */ /* 0x000ee200000e0000 */
[----:B--2---:R-:W-:-:S02]  /*19920*/  FADD.FTZ R4, R2, R207 ;  /* 0x000000cf02047221 */ /* 0x004fc40000010000 */
[----:B---3--:R-:W-:-:S03]  /*19930*/  FADD.FTZ R0, R0, R5 ;  /* 0x0000000500007221 */ /* 0x008fc60000010000 */
[----:B------:R2:W3:Y:S04]  /*19940*/  SHFL.BFLY PT, R3, R4, 0x1, 0x1f ;  /* 0x0c201f0004037f89 */ /* 0x0004e800000e0000 */
.L_x_801:
[----:B------:R-:W-:Y:S01]  /*19950*/  FSETP.NE.FTZ.AND P1, PT, R0, RZ, PT ;  /* 0x000000ff0000720b */ /* 0x000fe20003f35000 */
[----:B---3--:R-:W-:Y:S01]  /*19960*/  FADD.FTZ R3, R3, R4 ;  /* 0x0000000403037221 */ /* 0x008fe20000010000 */
[----:B------:R-:W-:Y:S02]  /*19970*/  MOV R2, RZ ;  /* 0x000000ff00027202 */ /* 0x000fe40000000f00 */
[----:B------:R-:W-:Y:S02]  /*19980*/  MOV R133, 0xff800000 ;  /* 0xff80000000857802 */ /* 0x000fe40000000f00 */
[----:B------:R-:W-:-:S07]  /*19990*/  FSETP.NE.FTZ.AND P0, PT, R3, RZ, PT ;  /* 0x000000ff0300720b */ /* 0x000fce0003f15000 */
[----:B------:R-:W3:Y:S01]  /*199a0*/  @P1 MUFU.RCP R2, R0 ;  /* 0x0000000000021308 */ /* 0x000ee20000001000 */
[----:B--2---:R-:W-:-:S05]  /*199b0*/  @P1 MOV R4, 0x3f317218 ;  /* 0x3f31721800041802 */ /* 0x004fca0000000f00 */
[----:B------:R-:W-:Y:S02]  /*199c0*/  @P1 FMUL.FTZ R4, R4, c[0x0][0x2d0] ;  /* 0x0000b40004041a20 */ /* 0x000fe40000410000 */
[----:B------:R2:W-:Y:S01]  /*199d0*/  @P1 MUFU.LG2 R5, R0 ;  /* 0x0000000000051308 */ /* 0x0005e20000000c00 */
[C---:B---3--:R-:W-:Y:S02]  /*199e0*/  FMUL.FTZ R134, R2.reuse, R144 ;  /* 0x0000009002867220 */ /* 0x048fe40000410000 */
[C---:B------:R-:W-:Y:S02]  /*199f0*/  FMUL.FTZ R135, R2.reuse, R145 ;  /* 0x0000009102877220 */ /* 0x040fe40000410000 */
[C---:B------:R-:W-:Y:S02]  /*19a00*/  FMUL.FTZ R144, R2.reuse, R152 ;  /* 0x0000009802907220 */ /* 0x040fe40000410000 */
[C---:B------:R-:W-:Y:S01]  /*19a10*/  FMUL.FTZ R145, R2.reuse, R153 ;  /* 0x0000009902917220 */ /* 0x040fe20000410000 */
[----:B--2---:R-:W-:Y:S01]  /*19a20*/  MOV R0, RZ ;  /* 0x000000ff00007202 */ /* 0x004fe20000000f00 */
[----:B------:R-:W-:-:S02]  /*19a30*/  FMUL.FTZ R152, R2, R24 ;  /* 0x0000001802987220 */ /* 0x000fc40000410000 */
[C---:B------:R-:W-:Y:S02]  /*19a40*/  FMUL.FTZ R153, R2.reuse, R25 ;  /* 0x0000001902997220 */ /* 0x040fe40000410000 */
[C---:B------:R-:W-:Y:S01]  /*19a50*/  FMUL.FTZ R24, R2.reuse, R32 ;  /* 0x0000002002187220 */ /* 0x040fe20000410000 */
[----:B------:R-:W2:Y:S01]  /*19a60*/  @P0 MUFU.RCP R0, R3 ;  /* 0x0000000300000308 */ /* 0x000ea20000001000 */
        /* <DEDUP_REMOVED lines=25> */
[C---:B------:R-:W-:Y:S01]  /*19c00*/  FMUL.FTZ R148, R2.reuse, R20 ;  /* 0x0000001402947220 */ /* 0x040fe20000410000 */
[----:B------:R-:W-:Y:S01]  /*19c10*/  MOV R20, 0xff800000 ;  /* 0xff80000000147802 */ /* 0x000fe20000000f00 */
        /* <DEDUP_REMOVED lines=32> */
[----:B--2---:R-:W-:-:S02]  /*19e20*/  FMUL.FTZ R108, R0, R142 ;  /* 0x0000008e006c7220 */ /* 0x004fc40000410000 */
[C---:B------:R-:W-:Y:S02]  /*19e30*/  FMUL.FTZ R109, R0.reuse, R143 ;  /* 0x0000008f006d7220 */ /* 0x040fe40000410000 */
[C---:B------:R-:W-:Y:S02]  /*19e40*/  FMUL.FTZ R142, R0.reuse, R30 ;  /* 0x0000001e008e7220 */ /* 0x040fe40000410000 */
[C---:B------:R-:W-:Y:S02]  /*19e50*/  FMUL.FTZ R143, R0.reuse, R31 ;  /* 0x0000001f008f7220 */ /* 0x040fe40000410000 */
[C---:B------:R-:W-:Y:S02]  /*19e60*/  FMUL.FTZ R30, R0.reuse, R34 ;  /* 0x00000022001e7220 */ /* 0x040fe40000410000 */
[----:B------:R-:W-:Y:S02]  /*19e70*/  FMUL.FTZ R31, R0, R35 ;  /* 0x00000023001f7220 */ /* 0x000fe40000410000 */
[----:B------:R-:W-:-:S02]  /*19e80*/  @P1 FMUL.FTZ R5, R5, 0.69314718246459960938 ;  /* 0x3f31721805051820 */ /* 0x000fc40000410000 */
[C---:B------:R-:W-:Y:S01]  /*19e90*/  FMUL.FTZ R34, R0.reuse, R42 ;  /* 0x0000002a00227220 */ /* 0x040fe20000410000 */
[----:B---3--:R-:W-:Y:S01]  /*19ea0*/  @P0 MOV R3, 0x3f317218 ;  /* 0x3f31721800030802 */ /* 0x008fe20000000f00 */
        /* <DEDUP_REMOVED lines=12> */
[----:B------:R-:W-:Y:S02]  /*19f70*/  FMUL.FTZ R75, R0, R83 ;  /* 0x00000053004b7220 */ /* 0x000fe40000410000 */
[----:B----4-:R-:W-:Y:S02]  /*19f80*/  @P0 FMUL.FTZ R2, R2, 0.69314718246459960938 ;  /* 0x3f31721802020820 */ /* 0x010fe40000410000 */
[----:B------:R-:W-:Y:S02]  /*19f90*/  @P0 FMUL.FTZ R3, R3, c[0x0][0x2d0] ;  /* 0x0000b40003030a20 */ /* 0x000fe40000410000 */
        /* <DEDUP_REMOVED lines=48> */
.L_x_610:
[----:B------:R-:W2:Y:S01]  /*1a2a0*/  S2R R114, SR_TID.X ;  /* 0x0000000000727919 */ /* 0x000ea20000002100 */
[----:B------:R-:W-:Y:S01]  /*1a2b0*/  BSSY B0, `(.L_x_729) ;  /* 0x0000010000007945 */ /* 0x000fe20003800000 */
[----:B--2---:R-:W-:-:S13]  /*1a2c0*/  LOP3.LUT P0, RZ, R114, 0xff, RZ, 0xc0, !PT ;  /* 0x000000ff72ff7812 */ /* 0x004fda000780c0ff */
[----:B------:R-:W-:Y:S05]  /*1a2d0*/  @P0 BRA `(.L_x_730) ;  /* 0x000000d000000947 */ /* 0x000fea0003800000 */
[----:B------:R-:W2:Y:S01]  /*1a2e0*/  S2R R4, SR_LANEID ;  /* 0x0000000000047919 */ /* 0x000ea20000000000 */
[----:B------:R-:W-:Y:S01]  /*1a2f0*/  VOTEU.ANY UR4, UPT, PT ;  /* 0x0000000000047886 */ /* 0x000fe200038e0100 */
[----:B------:R-:W-:Y:S01]  /*1a300*/  IMAD.MOV.U32 R5, RZ, RZ, c[0x0][0x564] ;  /* 0x00015900ff057624 */ /* 0x000fe200078e00ff */
[----:B------:R-:W2:Y:S08]  /*1a310*/  FLO.U32 R3, UR4 ;  /* 0x0000000400037d00 */ /* 0x000eb000080e0000 */
[----:B------:R-:W3:Y:S01]  /*1a320*/  POPC R2, UR4 ;  /* 0x0000000400027d09 */ /* 0x000ee20008000000 */
[----:B--2---:R-:W-:Y:S01]  /*1a330*/  ISETP.EQ.U32.AND P0, PT, R3, R4, PT ;  /* 0x000000040300720c */ /* 0x004fe20003f02070 */
[----:B------:R-:W-:-:S12]  /*1a340*/  IMAD.MOV.U32 R4, RZ, RZ, c[0x0][0x560] ;  /* 0x00015800ff047624 */ /* 0x000fd800078e00ff */
[----:B---3--:R2:W3:Y:S04]  /*1a350*/  @P0 ATOMG.E.ADD.STRONG.GPU PT, R2, [R4.64], R2 ;  /* 0x00000002040209a8 */ /* 0x0084e800081ee1c6 */
[----:B--2---:R-:W2:Y:S04]  /*1a360*/  S2R R4, SR_LTMASK ;  /* 0x0000000000047919 */ /* 0x004ea80000003900 */
[----:B---3--:R2:W3:Y:S02]  /*1a370*/  SHFL.IDX PT, R3, R2, R3, 0x1f ;  /* 0x00001f0302037589 */ /* 0x0084e400000e0000 */
[----:B--2---:R-:W-:-:S06]  /*1a380*/  LOP3.LUT R2, R4, UR4, RZ, 0xc0, !PT ;  /* 0x0000000404027c12 */ /* 0x004fcc000f8ec0ff */
[----:B------:R-:W3:Y:S02]  /*1a390*/  POPC R2, R2 ;  /* 0x0000000200027309 */ /* 0x000ee40000000000 */
[----:B---3--:R-:W-:-:S06]  /*1a3a0*/  IADD3 R232, R3, c[0x0][0xc], R2 ;  /* 0x0000030003e87a10 */ /* 0x008fcc0007ffe002 */
.L_x_730:
[----:B------:R-:W-:Y:S05]  /*1a3b0*/  BSYNC B0 ;  /* 0x0000000000007941 */ /* 0x000fea0003800000 */
.L_x_729:
[----:B------:R-:W-:Y:S01]  /*1a3c0*/  PRMT R0, R0, 0x9910, RZ ;  /* 0x0000991000007816 */ /* 0x000fe200000000ff */
[----:B------:R-:W-:Y:S01]  /*1a3d0*/  BSSY B1, `(.L_x_731) ;  /* 0x00003f8000017945 */ /* 0x000fe20003800000 */
[----:B-----5:R-:W-:Y:S02]  /*1a3e0*/  IMAD.MOV.U32 R112, RZ, RZ, R232 ;  /* 0x000000ffff707224 */ /* 0x020fe400078e00e8 */
[----:B------:R-:W-:-:S13]  /*1a3f0*/  ISETP.NE.AND P0, PT, R0, RZ, PT ;  /* 0x000000ff0000720c */ /* 0x000fda0003f05270 */
[----:B------:R-:W-:Y:S05]  /*1a400*/  @!P0 BRA `(.L_x_732) ;  /* 0x0000321000008947 */ /* 0x000fea0003800000 */
[----:B------:R-:W-:Y:S01]  /*1a410*/  WARPSYNC 0xffffffff ;  /* 0xffffffff00007948 */ /* 0x000fe20003800000 */
[----:B------:R-:W-:Y:S01]  /*1a420*/  BAR.SYNC.DEFER_BLOCKING 0x1, 0x100 ;  /* 0x0044000000007b1d */ /* 0x000fe20000010000 */
[----:B------:R-:W-:Y:S01]  /*1a430*/  F2FP.PACK_AB R0, R161, R160 ;  /* 0x000000a0a100723e */ /* 0x000fe200000000ff */
[----:B------:R-:W-:Y:S01]  /*1a440*/  IMAD.MOV.U32 R12, RZ, RZ, c[0x0][0x388] ;  /* 0x0000e200ff0c7624 */ /* 0x000fe200078e00ff */
[----:B------:R-:W-:Y:S02]  /*1a450*/  F2FP.PACK_AB R2, R109, R108 ;  /* 0x0000006c6d02723e */ /* 0x000fe400000000ff */
[----:B------:R-:W-:Y:S02]  /*1a460*/  F2FP.PACK_AB R3, R135, R134 ;  /* 0x000000868703723e */ /* 0x000fe400000000ff */
[----:B------:R-:W-:Y:S02]  /*1a470*/  F2FP.PACK_AB R4, R93, R92 ;  /* 0x0000005c5d04723e */ /* 0x000fe400000000ff */
[----:B------:R-:W-:-:S02]  /*1a480*/  ISETP.NE.U32.AND P0, PT, RZ, c[0x0][0x508], PT ;  /* 0x00014200ff007a0c */ /* 0x000fc40003f05070 */
[----:B------:R-:W-:Y:S02]  /*1a490*/  ISETP.NE.U32.AND P2, PT, RZ, c[0x0][0x500], PT ;  /* 0x00014000ff007a0c */ /* 0x000fe40003f45070 */
[----:B------:R-:W-:Y:S02]  /*1a4a0*/  ISETP.NE.AND.EX P1, PT, RZ, c[0x0][0x50c], PT, P0 ;  /* 0x00014300ff007a0c */ /* 0x000fe40003f25300 */
[----:B------:R-:W-:Y:S01]  /*1a4b0*/  ISETP.NE.AND.EX P2, PT, RZ, c[0x0][0x504], PT, P2 ;  /* 0x00014100ff007a0c */ /* 0x000fe20003f45320 */
[----:B------:R2:W-:Y:S04]  /*1a4c0*/  STS [R238+0x80], R0 ;  /* 0x00008000ee007388 */ /* 0x0005e80000000800 */
[----:B------:R3:W-:Y:S04]  /*1a4d0*/  STS [R238+0x480], R2 ;  /* 0x00048002ee007388 */ /* 0x0007e80000000800 */
[----:B------:R4:W-:Y:S01]  /*1a4e0*/  STS [R239], R3 ;  /* 0x00000003ef007388 */ /* 0x0009e20000000800 */
[----:B--2---:R-:W-:-:S02]  /*1a4f0*/  F2FP.PACK_AB R0, R121, R120 ;  /* 0x000000787900723e */ /* 0x004fc400000000ff */
[----:B---3--:R-:W-:-:S03]  /*1a500*/  F2FP.PACK_AB R2, R141, R140 ;  /* 0x0000008c8d02723e */ /* 0x008fc600000000ff */
[----:B------:R2:W-:Y:S01]  /*1a510*/  STS [R239+0x400], R0 ;  /* 0x00040000ef007388 */ /* 0x0005e20000000800 */
[----:B----4-:R-:W-:-:S03]  /*1a520*/  F2FP.PACK_AB R3, R125, R124 ;  /* 0x0000007c7d03723e */ /* 0x010fc600000000ff */
[----:B------:R3:W-:Y:S04]  /*1a530*/  STS [R241+0x80], R2 ;  /* 0x00008002f1007388 */ /* 0x0007e80000000800 */
[----:B------:R4:W-:Y:S01]  /*1a540*/  STS [R241+0x480], R3 ;  /* 0x00048003f1007388 */ /* 0x0009e20000000800 */
[----:B--2---:R-:W-:Y:S02]  /*1a550*/  F2FP.PACK_AB R0, R145, R144 ;  /* 0x000000909100723e */ /* 0x004fe400000000ff */
[----:B---3--:R-:W-:-:S03]  /*1a560*/  F2FP.PACK_AB R2, R129, R128 ;  /* 0x000000808102723e */ /* 0x008fc600000000ff */
[----:B------:R2:W-:Y:S01]  /*1a570*/  STS [R240], R0 ;  /* 0x00000000f0007388 */ /* 0x0005e20000000800 */
[----:B----4-:R-:W-:-:S03]  /*1a580*/  F2FP.PACK_AB R3, R149, R148 ;  /* 0x000000949503723e */ /* 0x010fc600000000ff */
[----:B------:R3:W-:Y:S04]  /*1a590*/  STS [R240+0x400], R2 ;  /* 0x00040002f0007388 */ /* 0x0007e80000000800 */
[----:B------:R4:W-:Y:S01]  /*1a5a0*/  STS [R245+0x80], R3 ;  /* 0x00008003f5007388 */ /* 0x0009e20000000800 */
[----:B--2---:R-:W-:Y:S02]  /*1a5b0*/  F2FP.PACK_AB R0, R23, R22 ;  /* 0x000000161700723e */ /* 0x004fe400000000ff */
[----:B---3--:R-:W-:-:S03]  /*1a5c0*/  F2FP.PACK_AB R2, R153, R152 ;  /* 0x000000989902723e */ /* 0x008fc600000000ff */
[----:B------:R2:W-:Y:S01]  /*1a5d0*/  STS [R245+0x480], R0 ;  /* 0x00048000f5007388 */ /* 0x0005e20000000800 */
[----:B----4-:R-:W-:-:S03]  /*1a5e0*/  F2FP.PACK_AB R3, R27, R26 ;  /* 0x0000001a1b03723e */ /* 0x010fc600000000ff */
[----:B------:R3:W-:Y:S04]  /*1a5f0*/  STS [R243], R2 ;  /* 0x00000002f3007388 */ /* 0x0007e80000000800 */
[----:B------:R4:W-:Y:S01]  /*1a600*/  STS [R243+0x400], R3 ;  /* 0x00040003f3007388 */ /* 0x0009e20000000800 */
[----:B--2---:R-:W-:Y:S02]  /*1a610*/  F2FP.PACK_AB R0, R29, R28 ;  /* 0x0000001c1d00723e */ /* 0x004fe400000000ff */
[----:B---3--:R-:W-:-:S03]  /*1a620*/  F2FP.PACK_AB R2, R143, R142 ;  /* 0x0000008e8f02723e */ /* 0x008fc600000000ff */
[----:B------:R2:W-:Y:S01]  /*1a630*/  STS [R244+0x80], R0 ;  /* 0x00008000f4007388 */ /* 0x0005e20000000800 */
[----:B----4-:R-:W-:-:S03]  /*1a640*/  F2FP.PACK_AB R3, R25, R24 ;  /* 0x000000181903723e */ /* 0x010fc600000000ff */
[----:B------:R3:W-:Y:S04]  /*1a650*/  STS [R244+0x480], R2 ;  /* 0x00048002f4007388 */ /* 0x0007e80000000800 */
[----:B------:R4:W-:Y:S01]  /*1a660*/  STS [R242], R3 ;  /* 0x00000003f2007388 */ /* 0x0009e20000000800 */
[----:B--2---:R-:W-:Y:S02]  /*1a670*/  F2FP.PACK_AB R0, R31, R30 ;  /* 0x0000001e1f00723e */ /* 0x004fe400000000ff */
[----:B---3--:R-:W-:-:S03]  /*1a680*/  F2FP.PACK_AB R2, R37, R36 ;  /* 0x000000242502723e */ /* 0x008fc600000000ff */
[----:B------:R2:W-:Y:S01]  /*1a690*/  STS [R242+0x400], R0 ;  /* 0x00040000f2007388 */ /* 0x0005e20000000800 */
[----:B----4-:R-:W-:-:S03]  /*1a6a0*/  F2FP.PACK_AB R3, R39, R38 ;  /* 0x000000262703723e */ /* 0x010fc600000000ff */
[----:B------:R3:W-:Y:S04]  /*1a6b0*/  STS [R238+0x4080], R2 ;  /* 0x00408002ee007388 */ /* 0x0007e80000000800 */
[----:B------:R4:W-:Y:S01]  /*1a6c0*/  STS [R238+0x4480], R3 ;  /* 0x00448003ee007388 */ /* 0x0009e20000000800 */
        /* <DEDUP_REMOVED lines=59> */
[----:B------:R4:W-:Y:S04]  /*1aa80*/  STS [R242+0x8400], R4 ;  /* 0x00840004f2007388 */ /* 0x0009e80000000800 */
[----:B------:R1:W-:Y:S01]  /*1aa90*/  STS [R238+0xc080], R2 ;  /* 0x00c08002ee007388 */ /* 0x0003e20000000800 */
[----:B--2---:R-:W-:Y:S02]  /*1aaa0*/  F2FP.PACK_AB R0, R151, R150 ;  /* 0x000000969700723e */ /* 0x004fe400000000ff */
[----:B---3--:R-:W-:-:S03]  /*1aab0*/  F2FP.PACK_AB R3, R171, R170 ;  /* 0x000000aaab03723e */ /* 0x008fc600000000ff */
[----:B------:R2:W-:Y:S01]  /*1aac0*/  STS [R238+0xc480], R0 ;  /* 0x00c48000ee007388 */ /* 0x0005e20000000800 */
[----:B----4-:R-:W-:-:S03]  /*1aad0*/  F2FP.PACK_AB R4, R97, R96 ;  /* 0x000000606104723e */ /* 0x010fc600000000ff */
[----:B------:R3:W-:Y:S01]  /*1aae0*/  STS [R239+0xc400], R3 ;  /* 0x00c40003ef007388 */ /* 0x0007e20000000800 */
[----:B-1----:R-:W-:-:S03]  /*1aaf0*/  F2FP.PACK_AB R2, R163, R162 ;  /* 0x000000a2a302723e */ /* 0x002fc600000000ff */
[----:B------:R1:W-:Y:S04]  /*1ab00*/  STS [R239+0xc000], R4 ;  /* 0x00c00004ef007388 */ /* 0x0003e80000000800 */
[----:B------:R4:W-:Y:S01]  /*1ab10*/  STS [R241+0xc080], R2 ;  /* 0x00c08002f1007388 */ /* 0x0009e20000000800 */
[----:B--2---:R-:W-:Y:S02]  /*1ab20*/  F2FP.PACK_AB R0, R155, R154 ;  /* 0x0000009a9b00723e */ /* 0x004fe400000000ff */
[----:B---3--:R-:W-:-:S03]  /*1ab30*/  F2FP.PACK_AB R3, R111, R110 ;  /* 0x0000006e6f03723e */ /* 0x008fc600000000ff */
[----:B------:R2:W-:Y:S01]  /*1ab40*/  STS [R241+0xc480], R0 ;  /* 0x00c48000f1007388 */ /* 0x0005e20000000800 */
[----:B-1----:R-:W-:-:S03]  /*1ab50*/  F2FP.PACK_AB R4, R169, R168 ;  /* 0x000000a8a904723e */ /* 0x002fc600000000ff */
[----:B------:R1:W-:Y:S01]  /*1ab60*/  STS [R240+0xc400], R3 ;  /* 0x00c40003f0007388 */ /* 0x0003e20000000800 */
[----:B----4-:R-:W-:-:S03]  /*1ab70*/  F2FP.PACK_AB R2, R167, R166 ;  /* 0x000000a6a702723e */ /* 0x010fc600000000ff */
[----:B------:R3:W-:Y:S04]  /*1ab80*/  STS [R240+0xc000], R4 ;  /* 0x00c00004f0007388 */ /* 0x0007e80000000800 */
[----:B------:R4:W-:Y:S01]  /*1ab90*/  STS [R245+0xc080], R2 ;  /* 0x00c08002f5007388 */ /* 0x0009e20000000800 */
[----:B--2---:R-:W-:Y:S02]  /*1aba0*/  F2FP.PACK_AB R0, R107, R106 ;  /* 0x0000006a6b00723e */ /* 0x004fe400000000ff */
[----:B-1----:R-:W-:-:S03]  /*1abb0*/  F2FP.PACK_AB R3, R103, R102 ;  /* 0x000000666703723e */ /* 0x002fc600000000ff */
[----:B------:R1:W-:Y:S01]  /*1abc0*/  STS [R245+0xc480], R0 ;  /* 0x00c48000f5007388 */ /* 0x0003e20000000800 */
[----:B---3--:R-:W-:-:S03]  /*1abd0*/  F2FP.PACK_AB R4, R165, R164 ;  /* 0x000000a4a504723e */ /* 0x008fc600000000ff */
[----:B------:R2:W-:Y:S01]  /*1abe0*/  STS [R243+0xc400], R3 ;  /* 0x00c40003f3007388 */ /* 0x0005e20000000800 */
[----:B----4-:R-:W-:-:S03]  /*1abf0*/  F2FP.PACK_AB R2, R117, R116 ;  /* 0x000000747502723e */ /* 0x010fc600000000ff */
[----:B------:R3:W-:Y:S04]  /*1ac00*/  STS [R243+0xc000], R4 ;  /* 0x00c00004f3007388 */ /* 0x0007e80000000800 */
[----:B------:R4:W-:Y:S01]  /*1ac10*/  STS [R244+0xc080], R2 ;  /* 0x00c08002f4007388 */ /* 0x0009e20000000800 */
[----:B-1----:R-:W-:Y:S02]  /*1ac20*/  F2FP.PACK_AB R0, R99, R98 ;  /* 0x000000626300723e */ /* 0x002fe400000000ff */
[----:B--2---:R-:W-:-:S03]  /*1ac30*/  F2FP.PACK_AB R3, R105, R104 ;  /* 0x000000686903723e */ /* 0x004fc600000000ff */
[----:B------:R1:W-:Y:S01]  /*1ac40*/  STS [R244+0xc480], R0 ;  /* 0x00c48000f4007388 */ /* 0x0003e20000000800 */
[----:B---3--:R-:W-:-:S03]  /*1ac50*/  IMAD.MOV.U32 R4, RZ, RZ, 0x4 ;  /* 0x00000004ff047424 */ /* 0x008fc600078e00ff */
[----:B------:R2:W-:Y:S01]  /*1ac60*/  STS [R242+0xc000], R3 ;  /* 0x00c00003f2007388 */ /* 0x0005e20000000800 */
[----:B----4-:R-:W-:Y:S02]  /*1ac70*/  IMAD.MOV.U32 R2, RZ, RZ, RZ ;  /* 0x000000ffff027224 */ /* 0x010fe400078e00ff */
[----:B------:R-:W-:-:S04]  /*1ac80*/  @P1 IMAD.WIDE R6, R235, R4, c[0x0][0x508] ;  /* 0x00014200eb061625 */ /* 0x000fc800078e0204 */
[----:B------:R-:W-:Y:S01]  /*1ac90*/  IMAD.WIDE R4, R235, R4, c[0x0][0x500] ;  /* 0x00014000eb047625 */ /* 0x000fe200078e0204 */
        /* <DEDUP_REMOVED lines=12> */
.L_x_733:
[----:B------:R-:W2:Y:S01]  /*1ad60*/  LDL R113, [R1+0x4] ;  /* 0x0000040001717983 */ /* 0x000ea20000100800 */
[----:B------:R-:W-:Y:S01]  /*1ad70*/  IMAD.MOV.U32 R10, RZ, RZ, 0x368 ;  /* 0x00000368ff0a7424 */ /* 0x000fe200078e00ff */
[----:B------:R-:W-:Y:S01]  /*1ad80*/  ISETP.GT.AND P2, PT, R3, 0x1, PT ;  /* 0x000000010300780c */ /* 0x000fe20003f44270 */
[----:B-1----:R-:W-:Y:S01]  /*1ad90*/  IMAD.MOV.U32 R0, RZ, RZ, c[0x0][0x4e8] ;  /* 0x00013a00ff007624 */ /* 0x002fe200078e00ff */
[----:B------:R-:W-:Y:S01]  /*1ada0*/  ISETP.NE.U32.AND P0, PT, RZ, c[0x0][0x500], PT ;  /* 0x00014000ff007a0c */ /* 0x000fe20003f05070 */
[----:B------:R-:W-:Y:S01]  /*1adb0*/  IMAD.IADD R8, R226, 0x1, R225 ;  /* 0x00000001e2087824 */ /* 0x000fe200078e02e1 */
[----:B------:R-:W-:-:S02]  /*1adc0*/  SEL R10, R10, 0x328, P2 ;  /* 0x000003280a0a7807 */ /* 0x000fc40001000000 */
[----:B------:R-:W-:Y:S02]  /*1add0*/  ISETP.NE.AND P3, PT, R0, 0x1, PT ;  /* 0x000000010000780c */ /* 0x000fe40003f65270 */
[----:B------:R-:W1:Y:S01]  /*1ade0*/  LDC.64 R6, c[0x0][R10+0x170] ;  /* 0x00005c000a067b82 */ /* 0x000e620000000a00 */
[----:B------:R-:W-:Y:S02]  /*1adf0*/  ISETP.NE.AND.EX P0, PT, RZ, c[0x0][0x504], PT, P0 ;  /* 0x00014100ff007a0c */ /* 0x000fe40003f05300 */
[----:B------:R-:W-:Y:S02]  /*1ae00*/  SHF.R.S32.HI R3, RZ, 0x1f, R235 ;  /* 0x0000001fff037819 */ /* 0x000fe400000114eb */
[----:B------:R-:W-:Y:S02]  /*1ae10*/  SEL R0, R235, RZ, !P0 ;  /* 0x000000ffeb007207 */ /* 0x000fe40004000000 */
[----:B------:R-:W-:Y:S01]  /*1ae20*/  SEL R4, R3, RZ, !P0 ;  /* 0x000000ff03047207 */ /* 0x000fe20004000000 */
[----:B------:R-:W3:Y:S01]  /*1ae30*/  LDC.64 R14, c[0x0][R10+0x168] ;  /* 0x00005a000a0e7b82 */ /* 0x000ee20000000a00 */
[----:B------:R-:W-:-:S02]  /*1ae40*/  SHF.R.S32.HI R21, RZ, 0x1f, R114 ;  /* 0x0000001fff157819 */ /* 0x000fc40000011472 */
[----:B------:R-:W-:Y:S01]  /*1ae50*/  @P3 IMAD.HI.U32 R9, R8, c[0x0][0x4ec], RZ ;  /* 0x00013b0008093a27 */ /* 0x000fe200078e00ff */
[----:B------:R-:W-:Y:S02]  /*1ae60*/  LOP3.LUT R215, R215, 0xfffffffd, RZ, 0xc0, !PT ;  /* 0xfffffffdd7d77812 */ /* 0x000fe400078ec0ff */
[----:B------:R-:W-:Y:S02]  /*1ae70*/  LEA.HI R21, R21, R114, RZ, 0x5 ;  /* 0x0000007215157211 */ /* 0x000fe400078f28ff */
[----:B------:R4:W4:Y:S02]  /*1ae80*/  LDC.64 R16, c[0x0][R10+0x178] ;  /* 0x00005e000a107b82 */ /* 0x0009240000000a00 */
[----:B------:R-:W-:-:S05]  /*1ae90*/  LOP3.LUT R21, R21, 0xffffffe0, RZ, 0xc0, !PT ;  /* 0xffffffe015157812 */ /* 0x000fca00078ec0ff */
[----:B------:R-:W-:Y:S01]  /*1aea0*/  IMAD.IADD R21, R114, 0x1, -R21 ;  /* 0x0000000172157824 */ /* 0x000fe200078e0a15 */
[----:B------:R4:W4:Y:S01]  /*1aeb0*/  LDC.64 R18, c[0x0][R10+0x160] ;  /* 0x000058000a127b82 */ /* 0x0009220000000a00 */
[----:B-1----:R-:W-:-:S04]  /*1aec0*/  IMAD R3, R7, R0, RZ ;  /* 0x0000000007037224 */ /* 0x002fc800078e02ff */
[C---:B------:R-:W-:Y:S02]  /*1aed0*/  IMAD R11, R6.reuse, R4, R3 ;  /* 0x00000004060b7224 */ /* 0x040fe400078e0203 */
[----:B------:R-:W-:-:S04]  /*1aee0*/  IMAD.WIDE.U32 R4, R6, R0, RZ ;  /* 0x0000000006047225 */ /* 0x000fc800078e00ff */
[----:B---3--:R-:W-:-:S04]  /*1aef0*/  IMAD.WIDE.U32 R6, R14, R227, RZ ;  /* 0x000000e30e067225 */ /* 0x008fc800078e00ff */
[----:B------:R-:W-:Y:S01]  /*1af00*/  IMAD.MOV.U32 R3, RZ, RZ, R8 ;  /* 0x000000ffff037224 */ /* 0x000fe200078e0008 */
[----:B------:R-:W-:Y:S01]  /*1af10*/  @P3 SHF.R.U32.HI R3, RZ, c[0x0][0x4f0], R9 ;  /* 0x00013c00ff033a19 */ /* 0x000fe20000011609 */
[----:B----4-:R-:W-:Y:S01]  /*1af20*/  IMAD R10, R15, R227, RZ ;  /* 0x000000e30f0a7224 */ /* 0x010fe200078e02ff */
[----:B------:R-:W-:Y:S01]  /*1af30*/  SEL R9, R248, RZ, P2 ;  /* 0x000000fff8097207 */ /* 0x000fe20001000000 */
[----:B------:R-:W-:Y:S01]  /*1af40*/  IMAD.IADD R13, R5, 0x1, R11 ;  /* 0x00000001050d7824 */ /* 0x000fe200078e020b */
[----:B-----5:R-:W-:Y:S01]  /*1af50*/  IADD3 R14, P1, P0, R4, R6, R2 ;  /* 0x00000006040e7210 */ /* 0x020fe2000783e002 */
[----:B------:R-:W-:Y:S01]  /*1af60*/  IMAD.IADD R4, R7, 0x1, R10 ;  /* 0x0000000107047824 */ /* 0x000fe200078e020a */
[----:B------:R-:W-:Y:S01]  /*1af70*/  SHF.R.S32.HI R10, RZ, 0x1f, R2 ;  /* 0x0000001fff0a7819 */ /* 0x000fe20000011402 */
[-C--:B------:R-:W-:Y:S02]  /*1af80*/  IMAD R11, R17, R9.reuse, RZ ;  /* 0x00000009110b7224 */ /* 0x080fe400078e02ff */
[----:B------:R-:W-:Y:S01]  /*1af90*/  IMAD.MOV R5, RZ, RZ, -R3 ;  /* 0x000000ffff057224 */ /* 0x000fe200078e0a03 */
[----:B------:R-:W-:Y:S01]  /*1afa0*/  IADD3.X R13, R13, R4, R10, P1, P0 ;  /* 0x000000040d0d7210 */ /* 0x000fe20000fe040a */
[----:B------:R-:W-:-:S04]  /*1afb0*/  IMAD.WIDE.U32 R6, R16, R9, RZ ;  /* 0x0000000910067225 */ /* 0x000fc800078e00ff */
        /* <DEDUP_REMOVED lines=13> */
[----:B------:R-:W-:Y:S01]  /*1b090*/  LEA R3, P0, R4, R6, 0x2 ;  /* 0x0000000604037211 */ /* 0x000fe200078010ff */
[----:B------:R-:W-:Y:S01]  /*1b0a0*/  IMAD R11, R12, c[0x0][0x4e8], RZ ;  /* 0x00013a000c0b7a24 */ /* 0x000fe200078e02ff */
[----:B------:R-:W-:-:S03]  /*1b0b0*/  SEL R7, R7, c[0x0][0x454], P2 ;  /* 0x0001150007077a07 */ /* 0x000fc60001000000 */
[----:B------:R-:W-:Y:S01]  /*1b0c0*/  SHFL.IDX PT, R6, R3, RZ, 0x1c1f ;  /* 0x001c1fff03067589 */ /* 0x000fe200000e0000 */
[----:B------:R-:W-:Y:S02]  /*1b0d0*/  LEA.HI.X R5, R4, R7, R5, 0x2, P0 ;  /* 0x0000000704057211 */ /* 0x000fe400000f1405 */
[----:B------:R-:W-:Y:S01]  /*1b0e0*/  LOP3.LUT P0, RZ, R21, 0x3, RZ, 0xc0, !PT ;  /* 0x0000000315ff7812 */ /* 0x000fe2000780c0ff */
[----:B------:R2:W-:Y:S04]  /*1b0f0*/  SHFL.IDX PT, R4, R3, 0x1, 0x1c1f ;  /* 0x003c1f0003047f89 */ /* 0x0005e800000e0000 */
[----:B------:R-:W1:Y:S04]  /*1b100*/  SHFL.IDX PT, R7, R5, RZ, 0x1c1f ;  /* 0x001c1fff05077589 */ /* 0x000e6800000e0000 */
[----:B------:R-:W3:Y:S01]  /*1b110*/  SHFL.IDX PT, R5, R5, 0x1, 0x1c1f ;  /* 0x003c1f0005057f89 */ /* 0x000ee200000e0000 */
[----:B--2---:R-:W-:-:S05]  /*1b120*/  IMAD.IADD R3, R113, 0x1, R225 ;  /* 0x0000000171037824 */ /* 0x004fca00078e02e1 */
[C---:B------:R-:W-:Y:S02]  /*1b130*/  ISETP.GE.OR P1, PT, R3.reuse, R11, P0 ;  /* 0x0000000b0300720c */ /* 0x040fe40000726670 */
[----:B------:R-:W-:-:S04]  /*1b140*/  IADD3 R9, R3, 0x8, RZ ;  /* 0x0000000803097810 */ /* 0x000fc80007ffe0ff */
[----:B------:R-:W-:-:S07]  /*1b150*/  ISETP.GE.OR P0, PT, R9, R11, P0 ;  /* 0x0000000b0900720c */ /* 0x000fce0000706670 */
[----:B-1----:R1:W-:Y:S01]  /*1b160*/  @!P1 ST.E [R6.64], R133 ;  /* 0x0000008506009985 */ /* 0x0023e2000c101906 */
[----:B------:R-:W-:-:S05]  /*1b170*/  ISETP.GE.AND P1, PT, R9, R11, PT ;  /* 0x0000000b0900720c */ /* 0x000fca0003f26270 */
[----:B---3--:R1:W-:Y:S01]  /*1b180*/  @!P0 ST.E [R4.64], R20 ;  /* 0x0000001404008985 */ /* 0x0083e2000c101906 */
        /* <DEDUP_REMOVED lines=8> */
[----:B------:R-:W-:Y:S01]  /*1b210*/  IADD3 R6, R225, R6, RZ ;  /* 0x00000006e1067210 */ /* 0x000fe20007ffe0ff */
[----:B------:R-:W-:Y:S01]  /*1b220*/  IMAD R2, R2, c[0x0][0x3a4], R10 ;  /* 0x0000e90002027a24 */ /* 0x000fe200078e020a */
[----:B------:R-:W-:Y:S01]  /*1b230*/  IADD3 R12, R214, R225, RZ ;  /* 0x000000e1d60c7210 */ /* 0x000fe20007ffe0ff */
        /* <DEDUP_REMOVED lines=42> */
.L_x_802:
[----:B------:R-:W-:Y:S05]  /*1b4e0*/  BRA.DIV ~URZ, `(.L_x_736) ;  /* 0x000047827f007947 */ /* 0x000fea000b800000 */
[----:B------:R4:W2:Y:S02]  /*1b4f0*/  SHFL.IDX PT, R2, R14, RZ, 0x181f ;  /* 0x00181fff0e027589 */ /* 0x0008a400000e0000 */
.L_x_803:
        /* <DEDUP_REMOVED lines=26> */
.L_x_738:
[----:B------:R-:W-:Y:S05]  /*1b6a0*/  BSYNC B0 ;  /* 0x0000000000007941 */ /* 0x000fea0003800000 */
.L_x_737:
[----:B------:R-:W-:Y:S05]  /*1b6b0*/  BRA.DIV ~URZ, `(.L_x_739) ;  /* 0x000046227f007947 */ /* 0x000fea000b800000 */
[----:B---3--:R3:W4:Y:S04]  /*1b6c0*/  SHFL.IDX PT, R10, R13, 0x1, 0x181f ;  /* 0x00381f000d0a7f89 */ /* 0x00872800000e0000 */
[----:B--2---:R3:W2:Y:S02]  /*1b6d0*/  SHFL.IDX PT, R2, R14, 0x1, 0x181f ;  /* 0x00381f000e027f89 */ /* 0x0046a400000e0000 */
.L_x_804:
        /* <DEDUP_REMOVED lines=20> */
.L_x_741:
[----:B------:R-:W-:Y:S05]  /*1b820*/  BSYNC B0 ;  /* 0x0000000000007941 */ /* 0x000fea0003800000 */
.L_x_740:
[----:B------:R-:W-:Y:S05]  /*1b830*/  BRA.DIV ~URZ, `(.L_x_742) ;  /* 0x000045727f007947 */ /* 0x000fea000b800000 */
[----:B----4-:R4:W3:Y:S02]  /*1b840*/  SHFL.IDX PT, R10, R13, 0x2, 0x181f ;  /* 0x00581f000d0a7f89 */ /* 0x0108e400000e0000 */
.L_x_805:
[----:B------:R-:W-:Y:S05]  /*1b850*/  BRA.DIV ~URZ, `(.L_x_743) ;  /* 0x000045c27f007947 */ /* 0x000fea000b800000 */
[----:B--2---:R2:W4:Y:S02]  /*1b860*/  SHFL.IDX PT, R2, R14, 0x2, 0x181f ;  /* 0x00581f000e027f89 */ /* 0x00452400000e0000 */
.L_x_806:
        /* <DEDUP_REMOVED lines=20> */
.L_x_745:
[----:B------:R-:W-:Y:S05]  /*1b9b0*/  BSYNC B0 ;  /* 0x0000000000007941 */ /* 0x000fea0003800000 */
.L_x_744:
[----:B------:R-:W-:Y:S05]  /*1b9c0*/  BRA.DIV ~URZ, `(.L_x_746) ;  /* 0x000044c27f007947 */ /* 0x000fea000b800000 */
[----:B---3--:R3:W2:Y:S04]  /*1b9d0*/  SHFL.IDX PT, R10, R13, 0x3, 0x181f ;  /* 0x00781f000d0a7f89 */ /* 0x0086a800000e0000 */
[----:B----4-:R3:W4:Y:S02]  /*1b9e0*/  SHFL.IDX PT, R2, R14, 0x3, 0x181f ;  /* 0x00781f000e027f89 */ /* 0x01072400000e0000 */
.L_x_807:
        /* <DEDUP_REMOVED lines=17> */
[----:B------:R-:W-:-:S04]  /*1bb00*/  LEA R2, P0, R217, R2, 0x1 ;  /* 0x00000002d9027211 */ /* 0x000fc800078008ff */
[----:B------:R-:W-:-:S05]  /*1bb10*/  LEA.HI.X R3, R217, R10, R18, 0x1, P0 ;  /* 0x0000000ad9037211 */ /* 0x000fca00000f0c12 */
[----:B------:R2:W-:Y:S01]  /*1bb20*/  ST.E.128 [R2.64], R68 ;  /* 0x0000004402007985 */ /* 0x0005e2000c101d06 */
[----:B------:R-:W-:Y:S05]  /*1bb30*/  BRA `(.L_x_747) ;  /* 0x0000281000007947 */ /* 0x000fea0003800000 */
.L_x_734:
        /* <DEDUP_REMOVED lines=33> */
.L_x_808:
[----:B------:R-:W-:Y:S05]  /*1bd50*/  BRA.DIV ~URZ, `(.L_x_749) ;  /* 0x000042727f007947 */ /* 0x000fea000b800000 */
[----:B------:R3:W4:Y:S02]  /*1bd60*/  SHFL.IDX PT, R0, R17, RZ, 0x1c1f ;  /* 0x001c1fff11007589 */ /* 0x00072400000e0000 */
.L_x_809:
[----:B------:R-:W-:Y:S01]  /*1bd70*/  BSSY B0, `(.L_x_750) ;  /* 0x00000c0000007945 */ /* 0x000fe20003800000 */
[----:B------:R-:W-:Y:S05]  /*1bd80*/  @P0 BRA `(.L_x_751) ;  /* 0x00000be000000947 */ /* 0x000fea0003800000 */
[C---:B------:R-:W-:Y:S02]  /*1bd90*/  ISETP.GE.AND P2, PT, R210.reuse, c[0x0][0x3c8], PT ;  /* 0x0000f200d2007a0c */ /* 0x040fe40003f46270 */
[C---:B------:R-:W-:Y:S02]  /*1bda0*/  IADD3 R11, R210.reuse, 0x8, RZ ;  /* 0x00000008d20b7810 */ /* 0x040fe40007ffe0ff */
[----:B------:R-:W-:Y:S02]  /*1bdb0*/  IADD3 R8, R210, 0x10, RZ ;  /* 0x00000010d2087810 */ /* 0x000fe40007ffe0ff */
[----:B------:R-:W-:Y:S02]  /*1bdc0*/  ISETP.GE.AND P1, PT, R11, c[0x0][0x3c8], PT ;  /* 0x0000f2000b007a0c */ /* 0x000fe40003f26270 */
[----:B------:R-:W-:-:S02]  /*1bdd0*/  ISETP.GE.AND P0, PT, R8, c[0x0][0x3c8], PT ;  /* 0x0000f20008007a0c */ /* 0x000fc40003f06270 */
[----:B------:R-:W-:Y:S02]  /*1bde0*/  SHF.R.S32.HI R5, RZ, 0x1f, R210 ;  /* 0x0000001fff057819 */ /* 0x000fe400000114d2 */
[C---:B------:R-:W-:Y:S02]  /*1bdf0*/  IADD3 R9, R210.reuse, 0x18, RZ ;  /* 0x00000018d2097810 */ /* 0x040fe40007ffe0ff */
[C---:B----4-:R-:W-:Y:S02]  /*1be00*/  @!P2 LEA R2, P3, R210.reuse, R0, 0x2 ;  /* 0x00000000d202a211 */ /* 0x050fe400078610ff */
[C---:B------:R-:W-:Y:S02]  /*1be10*/  IADD3 R12, R210.reuse, 0x8, RZ ;  /* 0x00000008d20c7810 */ /* 0x040fe40007ffe0ff */
[C---:B--2---:R-:W-:Y:S02]  /*1be20*/  @!P2 LEA.HI.X R3, R210.reuse, R4, R5, 0x2, P3 ;  /* 0x00000004d203a211 */ /* 0x044fe400018f1405 */
[----:B------:R-:W-:-:S02]  /*1be30*/  IADD3 R5, R210, 0x20, RZ ;  /* 0x00000020d2057810 */ /* 0x000fc40007ffe0ff */
[----:B------:R-:W-:Y:S01]  /*1be40*/  IADD3 R10, R210, 0x10, RZ ;  /* 0x00000010d20a7810 */ /* 0x000fe20007ffe0ff */
[----:B------:R2:W-:Y:S01]  /*1be50*/  @!P2 ST.E.64 [R2.64], R160 ;  /* 0x000000a00200a985 */ /* 0x0005e2000c101b06 */
[----:B------:R-:W-:Y:S02]  /*1be60*/  ISETP.GE.AND P5, PT, R9, c[0x0][0x3c8], PT ;  /* 0x0000f20009007a0c */ /* 0x000fe40003fa6270 */
[----:B------:R-:W-:Y:S02]  /*1be70*/  ISETP.GE.AND P4, PT, R5, c[0x0][0x3c8], PT ;  /* 0x0000f20005007a0c */ /* 0x000fe40003f86270 */
[----:B------:R-:W-:Y:S02]  /*1be80*/  @!P1 LEA R6, P3, R11, R0, 0x2 ;  /* 0x000000000b069211 */ /* 0x000fe400078610ff */
[----:B------:R-:W-:Y:S02]  /*1be90*/  SHF.R.S32.HI R12, RZ, 0x1f, R12 ;  /* 0x0000001fff0c7819 */ /* 0x000fe4000001140c */
[----:B------:R-:W-:-:S02]  /*1bea0*/  SHF.R.S32.HI R10, RZ, 0x1f, R10 ;  /* 0x0000001fff0a7819 */ /* 0x000fc4000001140a */
[----:B------:R-:W-:Y:S02]  /*1beb0*/  ISETP.GE.AND P6, PT, R252, c[0x0][0x3c8], PT ;  /* 0x0000f200fc007a0c */ /* 0x000fe40003fc6270 */
[----:B------:R-:W-:Y:S02]  /*1bec0*/  @!P1 LEA.HI.X R7, R11, R4, R12, 0x2, P3 ;  /* 0x000000040b079211 */ /* 0x000fe400018f140c */
[----:B------:R-:W-:Y:S02]  /*1bed0*/  ISETP.GE.AND P3, PT, R251, c[0x0][0x3c8], PT ;  /* 0x0000f200fb007a0c */ /* 0x000fe40003f66270 */
[----:B------:R-:W-:Y:S01]  /*1bee0*/  SHF.R.S32.HI R12, RZ, 0x1f, R251 ;  /* 0x0000001fff0c7819 */ /* 0x000fe200000114fb */
[----:B------:R4:W-:Y:S01]  /*1bef0*/  @!P1 ST.E.64 [R6.64], R134 ;  /* 0x0000008606009985 */ /* 0x0009e2000c101b06 */
[----:B--2---:R-:W-:-:S04]  /*1bf00*/  @!P0 LEA R2, P2, R8, R0, 0x2 ;  /* 0x0000000008028211 */ /* 0x004fc800078410ff */
[----:B------:R-:W-:Y:S02]  /*1bf10*/  @!P0 LEA.HI.X R3, R8, R4, R10, 0x2, P2 ;  /* 0x0000000408038211 */ /* 0x000fe400010f140a */
[C---:B------:R-:W-:Y:S02]  /*1bf20*/  IADD3 R10, R210.reuse, 0x18, RZ ;  /* 0x00000018d20a7810 */ /* 0x040fe40007ffe0ff */
[----:B------:R-:W-:Y:S01]  /*1bf30*/  IADD3 R8, R210, 0x20, RZ ;  /* 0x00000020d2087810 */ /* 0x000fe20007ffe0ff */
[----:B------:R2:W-:Y:S01]  /*1bf40*/  @!P0 ST.E.64 [R2.64], R140 ;  /* 0x0000008c02008985 */ /* 0x0005e2000c101b06 */
[----:B------:R-:W-:Y:S02]  /*1bf50*/  SHF.R.S32.HI R10, RZ, 0x1f, R10 ;  /* 0x0000001fff0a7819 */ /* 0x000fe4000001140a */
[----:B------:R-:W-:Y:S02]  /*1bf60*/  SHF.R.S32.HI R8, RZ, 0x1f, R8 ;  /* 0x0000001fff087819 */ /* 0x000fe40000011408 */
[----:B------:R-:W-:-:S02]  /*1bf70*/  ISETP.GE.AND P2, PT, R250, c[0x0][0x3c8], PT ;  /* 0x0000f200fa007a0c */ /* 0x000fc40003f46270 */
[----:B----4-:R-:W-:-:S04]  /*1bf80*/  @!P5 LEA R6, P1, R9, R0, 0x2 ;  /* 0x000000000906d211 */ /* 0x010fc800078210ff */
[----:B------:R-:W-:Y:S02]  /*1bf90*/  @!P5 LEA.HI.X R7, R9, R4, R10, 0x2, P1 ;  /* 0x000000040907d211 */ /* 0x000fe400008f140a */
[----:B------:R-:W-:-:S03]  /*1bfa0*/  @!P6 LEA R10, P1, R252, R0, 0x2 ;  /* 0x00000000fc0ae211 */ /* 0x000fc600078210ff */
[----:B------:R4:W-:Y:S01]  /*1bfb0*/  @!P5 ST.E.64 [R6.64], R144 ;  /* 0x000000900600d985 */ /* 0x0009e2000c101b06 */
[----:B--2---:R-:W-:-:S04]  /*1bfc0*/  @!P4 LEA R2, P0, R5, R0, 0x2 ;  /* 0x000000000502c211 */ /* 0x004fc800078010ff */
[----:B------:R-:W-:Y:S02]  /*1bfd0*/  @!P4 LEA.HI.X R3, R5, R4, R8, 0x2, P0 ;  /* 0x000000040503c211 */ /* 0x000fe400000f1408 */
[----:B------:R-:W-:Y:S02]  /*1bfe0*/  SHF.R.S32.HI R5, RZ, 0x1f, R252 ;  /* 0x0000001fff057819 */ /* 0x000fe400000114fc */
[----:B------:R-:W-:Y:S01]  /*1bff0*/  @!P3 LEA R8, P0, R251, R0, 0x2 ;  /* 0x00000000fb08b211 */ /* 0x000fe200078010ff */
[----:B------:R2:W-:Y:S01]  /*1c000*/  @!P4 ST.E.64 [R2.64], R148 ;  /* 0x000000940200c985 */ /* 0x0005e2000c101b06 */
[----:B------:R-:W-:Y:S02]  /*1c010*/  @!P6 LEA.HI.X R11, R252, R4, R5, 0x2, P1 ;  /* 0x00000004fc0be211 */ /* 0x000fe400008f1405 */
[----:B------:R-:W-:Y:S02]  /*1c020*/  ISETP.GE.AND P1, PT, R246, c[0x0][0x3c8], PT ;  /* 0x0000f200f6007a0c */ /* 0x000fe40003f26270 */
[----:B------:R-:W-:Y:S01]  /*1c030*/  SHF.R.S32.HI R5, RZ, 0x1f, R250 ;  /* 0x0000001fff057819 */ /* 0x000fe200000114fa */
[----:B------:R5:W-:Y:S01]  /*1c040*/  @!P6 ST.E.64 [R10.64], R152 ;  /* 0x000000980a00e985 */ /* 0x000be2000c101b06 */
[----:B------:R-:W-:-:S02]  /*1c050*/  ISETP.GE.AND P6, PT, R249, c[0x0][0x3c8], PT ;  /* 0x0000f200f9007a0c */ /* 0x000fc40003fc6270 */
[C---:B----4-:R-:W-:Y:S02]  /*1c060*/  @!P2 LEA R6, P4, R250.reuse, R0, 0x2 ;  /* 0x00000000fa06a211 */ /* 0x050fe400078810ff */
[-C--:B------:R-:W-:Y:S02]  /*1c070*/  @!P3 LEA.HI.X R9, R251, R4.reuse, R12, 0x2, P0 ;  /* 0x00000004fb09b211 */ /* 0x080fe400000f140c */
[----:B------:R-:W-:Y:S02]  /*1c080*/  @!P2 LEA.HI.X R7, R250, R4, R5, 0x2, P4 ;  /* 0x00000004fa07a211 */ /* 0x000fe400020f1405 */
[C---:B------:R-:W-:Y:S01]  /*1c090*/  IADD3 R5, R210.reuse, 0x58, RZ ;  /* 0x00000058d2057810 */ /* 0x040fe20007ffe0ff */
[----:B------:R4:W-:Y:S01]  /*1c0a0*/  @!P3 ST.E.64 [R8.64], R28 ;  /* 0x0000001c0800b985 */ /* 0x0009e2000c101b06 */
[----:B------:R-:W-:Y:S02]  /*1c0b0*/  SHF.R.S32.HI R12, RZ, 0x1f, R249 ;  /* 0x0000001fff0c7819 */ /* 0x000fe400000114f9 */
[----:B------:R-:W-:Y:S01]  /*1c0c0*/  ISETP.GE.AND P3, PT, R5, c[0x0][0x3c8], PT ;  /* 0x0000f20005007a0c */ /* 0x000fe20003f66270 */
[----:B------:R1:W-:Y:S01]  /*1c0d0*/  @!P2 ST.E.64 [R6.64], R24 ;  /* 0x000000180600a985 */ /* 0x0003e2000c101b06 */
[----:B--2---:R-:W-:-:S02]  /*1c0e0*/  IADD3 R2, R210, 0x50, RZ ;  /* 0x00000050d2027810 */ /* 0x004fc40007ffe0ff */
[----:B------:R-:W-:Y:S02]  /*1c0f0*/  IADD3 R3, R210, 0x60, RZ ;  /* 0x00000060d2037810 */ /* 0x000fe40007ffe0ff */
[----:B------:R-:W-:Y:S02]  /*1c100*/  ISETP.GE.AND P5, PT, R2, c[0x0][0x3c8], PT ;  /* 0x0000f20002007a0c */ /* 0x000fe40003fa6270 */
[----:B------:R-:W-:Y:S02]  /*1c110*/  ISETP.GE.AND P4, PT, R3, c[0x0][0x3c8], PT ;  /* 0x0000f20003007a0c */ /* 0x000fe40003f86270 */
[----:B-----5:R-:W-:Y:S02]  /*1c120*/  SHF.R.S32.HI R11, RZ, 0x1f, R2 ;  /* 0x0000001fff0b7819 */ /* 0x020fe40000011402 */
[----:B----4-:R-:W-:Y:S02]  /*1c130*/  @!P6 LEA R8, P0, R249, R0, 0x2 ;  /* 0x00000000f908e211 */ /* 0x010fe400078010ff */
[----:B-1----:R-:W-:-:S02]  /*1c140*/  SHF.R.S32.HI R7, RZ, 0x1f, R246 ;  /* 0x0000001fff077819 */ /* 0x002fc400000114f6 */
[C---:B------:R-:W-:Y:S02]  /*1c150*/  @!P1 LEA R6, P2, R246.reuse, R0, 0x2 ;  /* 0x00000000f6069211 */ /* 0x040fe400078410ff */
[-C--:B------:R-:W-:Y:S02]  /*1c160*/  @!P6 LEA.HI.X R9, R249, R4.reuse, R12, 0x2, P0 ;  /* 0x00000004f909e211 */ /* 0x080fe400000f140c */
[----:B------:R-:W-:Y:S02]  /*1c170*/  @!P1 LEA.HI.X R7, R246, R4, R7, 0x2, P2 ;  /* 0x00000004f6079211 */ /* 0x000fe400010f1407 */
[C---:B------:R-:W-:Y:S01]  /*1c180*/  @!P5 LEA R10, P0, R2.reuse, R0, 0x2 ;  /* 0x00000000020ad211 */ /* 0x040fe200078010ff */
[----:B------:R1:W-:Y:S03]  /*1c190*/  @!P6 ST.E.64 [R8.64], R36 ;  /* 0x000000240800e985 */ /* 0x0003e6000c101b06 */
[----:B------:R-:W-:Y:S01]  /*1c1a0*/  @!P5 LEA.HI.X R11, R2, R4, R11, 0x2, P0 ;  /* 0x00000004020bd211 */ /* 0x000fe200000f140b */
[----:B------:R2:W-:Y:S01]  /*1c1b0*/  @!P1 ST.E.64 [R6.64], R32 ;  /* 0x0000002006009985 */ /* 0x0005e2000c101b06 */
[----:B------:R-:W-:-:S02]  /*1c1c0*/  IADD3 R2, R210, 0x70, RZ ;  /* 0x00000070d2027810 */ /* 0x000fc40007ffe0ff */
[-C--:B------:R-:W-:Y:S01]  /*1c1d0*/  @!P4 LEA R12, P0, R3, R0.reuse, 0x2 ;  /* 0x00000000030cc211 */ /* 0x080fe200078010ff */
[----:B------:R4:W-:Y:S01]  /*1c1e0*/  @!P5 ST.E.64 [R10.64], R44 ;  /* 0x0000002c0a00d985 */ /* 0x0009e2000c101b06 */
[----:B------:R-:W-:Y:S02]  /*1c1f0*/  ISETP.GE.AND P6, PT, R2, c[0x0][0x3c8], PT ;  /* 0x0000f20002007a0c */ /* 0x000fe40003fc6270 */
[----:B-1----:R-:W-:Y:S02]  /*1c200*/  SHF.R.S32.HI R9, RZ, 0x1f, R5 ;  /* 0x0000001fff097819 */ /* 0x002fe40000011405 */
[----:B------:R-:W-:Y:S02]  /*1c210*/  @!P3 LEA R8, P1, R5, R0, 0x2 ;  /* 0x000000000508b211 */ /* 0x000fe400078210ff */
[----:B--2---:R-:W-:Y:S02]  /*1c220*/  IADD3 R6, R210, 0x68, RZ ;  /* 0x00000068d2067810 */ /* 0x004fe40007ffe0ff */
[----:B------:R-:W-:-:S02]  /*1c230*/  SHF.R.S32.HI R7, RZ, 0x1f, R3 ;  /* 0x0000001fff077819 */ /* 0x000fc40000011403 */
[----:B------:R-:W-:Y:S02]  /*1c240*/  ISETP.GE.AND P2, PT, R6, c[0x0][0x3c8], PT ;  /* 0x0000f20006007a0c */ /* 0x000fe40003f46270 */
[-C--:B------:R-:W-:Y:S02]  /*1c250*/  @!P3 LEA.HI.X R9, R5, R4.reuse, R9, 0x2, P1 ;  /* 0x000000040509b211 */ /* 0x080fe400008f1409 */
[----:B------:R-:W-:Y:S02]  /*1c260*/  @!P4 LEA.HI.X R13, R3, R4, R7, 0x2, P0 ;  /* 0x00000004030dc211 */ /* 0x000fe400000f1407 */
[C---:B------:R-:W-:Y:S01]  /*1c270*/  IADD3 R7, R210.reuse, 0x78, RZ ;  /* 0x00000078d2077810 */ /* 0x040fe20007ffe0ff */
[----:B------:R1:W-:Y:S01]  /*1c280*/  @!P3 ST.E.64 [R8.64], R40 ;  /* 0x000000280800b985 */ /* 0x0003e2000c101b06 */
[----:B------:R-:W-:Y:S02]  /*1c290*/  IADD3 R5, R210, 0x80, RZ ;  /* 0x00000080d2057810 */ /* 0x000fe40007ffe0ff */
[----:B------:R-:W-:Y:S01]  /*1c2a0*/  ISETP.GE.AND P3, PT, R7, c[0x0][0x3c8], PT ;  /* 0x0000f20007007a0c */ /* 0x000fe20003f66270 */
[----:B------:R2:W-:Y:S01]  /*1c2b0*/  @!P4 ST.E.64 [R12.64], R52 ;  /* 0x000000340c00c985 */ /* 0x0005e2000c101b06 */
[----:B------:R-:W-:-:S02]  /*1c2c0*/  ISETP.GE.AND P5, PT, R5, c[0x0][0x3c8], PT ;  /* 0x0000f20005007a0c */ /* 0x000fc40003fa6270 */
[----:B------:R-:W-:Y:S02]  /*1c2d0*/  SHF.R.S32.HI R3, RZ, 0x1f, R2 ;  /* 0x0000001fff037819 */ /* 0x000fe40000011402 */
[----:B----4-:R-:W-:-:S04]  /*1c2e0*/  @!P6 LEA R10, P0, R2, R0, 0x2 ;  /* 0x00000000020ae211 */ /* 0x010fc800078010ff */
[----:B------:R-:W-:Y:S02]  /*1c2f0*/  @!P6 LEA.HI.X R11, R2, R4, R3, 0x2, P0 ;  /* 0x00000004020be211 */ /* 0x000fe400000f1403 */
[C---:B------:R-:W-:Y:S02]  /*1c300*/  IADD3 R3, R210.reuse, 0x88, RZ ;  /* 0x00000088d2037810 */ /* 0x040fe40007ffe0ff */
[----:B------:R-:W-:-:S04]  /*1c310*/  IADD3 R2, R210, 0x90, RZ ;  /* 0x00000090d2027810 */ /* 0x000fc80007ffe0ff */
[----:B------:R-:W-:Y:S02]  /*1c320*/  ISETP.GE.AND P4, PT, R2, c[0x0][0x3c8], PT ;  /* 0x0000f20002007a0c */ /* 0x000fe40003f86270 */
[----:B-1----:R-:W-:Y:S02]  /*1c330*/  SHF.R.S32.HI R9, RZ, 0x1f, R6 ;  /* 0x0000001fff097819 */ /* 0x002fe40000011406 */
[CC--:B------:R-:W-:Y:S02]  /*1c340*/  @!P2 LEA R8, P1, R6.reuse, R0.reuse, 0x2 ;  /* 0x000000000608a211 */ /* 0x0c0fe400078210ff */
[----:B--2---:R-:W-:Y:S02]  /*1c350*/  @!P5 LEA R12, P0, R5, R0, 0x2 ;  /* 0x00000000050cd211 */ /* 0x004fe400078010ff */
[----:B------:R-:W-:Y:S02]  /*1c360*/  @!P2 LEA.HI.X R9, R6, R4, R9, 0x2, P1 ;  /* 0x000000040609a211 */ /* 0x000fe400008f1409 */
[----:B------:R-:W-:-:S03]  /*1c370*/  @!P3 LEA R6, P1, R7, R0, 0x2 ;  /* 0x000000000706b211 */ /* 0x000fc600078210ff */
[----:B------:R1:W-:Y:S01]  /*1c380*/  @!P2 ST.E.64 [R8.64], R48 ;  /* 0x000000300800a985 */ /* 0x0003e2000c101b06 */
[----:B------:R-:W-:-:S03]  /*1c390*/  ISETP.GE.AND P2, PT, R3, c[0x0][0x3c8], PT ;  /* 0x0000f20003007a0c */ /* 0x000fc60003f46270 */
[----:B------:R2:W-:Y:S01]  /*1c3a0*/  @!P6 ST.E.64 [R10.64], R60 ;  /* 0x0000003c0a00e985 */ /* 0x0005e2000c101b06 */
[----:B-1----:R-:W-:Y:S02]  /*1c3b0*/  SHF.R.S32.HI R9, RZ, 0x1f, R7 ;  /* 0x0000001fff097819 */ /* 0x002fe40000011407 */
[----:B------:R-:W-:Y:S02]  /*1c3c0*/  SHF.R.S32.HI R8, RZ, 0x1f, R5 ;  /* 0x0000001fff087819 */ /* 0x000fe40000011405 */
[-C--:B------:R-:W-:Y:S02]  /*1c3d0*/  @!P3 LEA.HI.X R7, R7, R4.reuse, R9, 0x2, P1 ;  /* 0x000000040707b211 */ /* 0x080fe400008f1409 */
[----:B------:R-:W-:Y:S02]  /*1c3e0*/  @!P5 LEA.HI.X R13, R5, R4, R8, 0x2, P0 ;  /* 0x00000004050dd211 */ /* 0x000fe400000f1408 */
[----:B------:R-:W-:Y:S01]  /*1c3f0*/  IADD3 R5, R210, 0xa0, RZ ;  /* 0x000000a0d2057810 */ /* 0x000fe20007ffe0ff */
[----:B------:R1:W-:Y:S01]  /*1c400*/  @!P3 ST.E.64 [R6.64], R56 ;  /* 0x000000380600b985 */ /* 0x0003e2000c101b06 */
[----:B------:R-:W-:-:S02]  /*1c410*/  SHF.R.S32.HI R9, RZ, 0x1f, R3 ;  /* 0x0000001fff097819 */ /* 0x000fc40000011403 */
[-C--:B------:R-:W-:Y:S01]  /*1c420*/  @!P2 LEA R8, P1, R3, R0.reuse, 0x2 ;  /* 0x000000000308a211 */ /* 0x080fe200078210ff */
[----:B------:R4:W-:Y:S01]  /*1c430*/  @!P5 ST.E.64 [R12.64], R68 ;  /* 0x000000440c00d985 */ /* 0x0009e2000c101b06 */
[----:B------:R-:W-:Y:S02]  /*1c440*/  ISETP.GE.AND P5, PT, R5, c[0x0][0x3c8], PT ;  /* 0x0000f20005007a0c */ /* 0x000fe40003fa6270 */
[----:B--2---:R-:W-:Y:S02]  /*1c450*/  @!P4 LEA R10, P0, R2, R0, 0x2 ;  /* 0x00000000020ac211 */ /* 0x004fe400078010ff */
[----:B------:R-:W-:Y:S02]  /*1c460*/  @!P2 LEA.HI.X R9, R3, R4, R9, 0x2, P1 ;  /* 0x000000040309a211 */ /* 0x000fe400008f1409 */
[----:B------:R-:W-:-:S03]  /*1c470*/  IADD3 R3, R210, 0xa8, RZ ;  /* 0x000000a8d2037810 */ /* 0x000fc60007ffe0ff */
[----:B------:R2:W-:Y:S01]  /*1c480*/  @!P2 ST.E.64 [R8.64], R64 ;  /* 0x000000400800a985 */ /* 0x0005e2000c101b06 */
[----:B------:R-:W-:Y:S02]  /*1c490*/  ISETP.GE.AND P2, PT, R3, c[0x0][0x3c8], PT ;  /* 0x0000f20003007a0c */ /* 0x000fe40003f46270 */
[----:B-1----:R-:W-:Y:S02]  /*1c4a0*/  IADD3 R6, R210, 0x98, RZ ;  /* 0x00000098d2067810 */ /* 0x002fe40007ffe0ff */
[----:B------:R-:W-:Y:S02]  /*1c4b0*/  SHF.R.S32.HI R7, RZ, 0x1f, R2 ;  /* 0x0000001fff077819 */ /* 0x000fe40000011402 */
[----:B------:R-:W-:Y:S02]  /*1c4c0*/  ISETP.GE.AND P3, PT, R6, c[0x0][0x3c8], PT ;  /* 0x0000f20006007a0c */ /* 0x000fe40003f66270 */
[----:B------:R-:W-:Y:S02]  /*1c4d0*/  @!P4 LEA.HI.X R11, R2, R4, R7, 0x2, P0 ;  /* 0x00000004020bc211 */ /* 0x000fe400000f1407 */
[----:B------:R-:W-:-:S02]  /*1c4e0*/  IADD3 R2, R210, 0xb0, RZ ;  /* 0x000000b0d2027810 */ /* 0x000fc40007ffe0ff */
[----:B------:R-:W-:Y:S01]  /*1c4f0*/  SHF.R.S32.HI R7, RZ, 0x1f, R5 ;  /* 0x0000001fff077819 */ /* 0x000fe20000011405 */
[----:B------:R1:W-:Y:S01]  /*1c500*/  @!P4 ST.E.64 [R10.64], R76 ;  /* 0x0000004c0a00c985 */ /* 0x0003e2000c101b06 */
[CC--:B----4-:R-:W-:Y:S02]  /*1c510*/  @!P5 LEA R12, P0, R5.reuse, R0.reuse, 0x2 ;  /* 0x00000000050cd211 */ /* 0x0d0fe400078010ff */
[----:B--2---:R-:W-:Y:S02]  /*1c520*/  SHF.R.S32.HI R9, RZ, 0x1f, R6 ;  /* 0x0000001fff097819 */ /* 0x004fe40000011406 */
[----:B------:R-:W-:Y:S02]  /*1c530*/  ISETP.GE.AND P6, PT, R2, c[0x0][0x3c8], PT ;  /* 0x0000f20002007a0c */ /* 0x000fe40003fc6270 */
[----:B------:R-:W-:Y:S02]  /*1c540*/  @!P3 LEA R8, P1, R6, R0, 0x2 ;  /* 0x000000000608b211 */ /* 0x000fe400078210ff */
[----:B------:R-:W-:-:S02]  /*1c550*/  @!P5 LEA.HI.X R13, R5, R4, R7, 0x2, P0 ;  /* 0x00000004050dd211 */ /* 0x000fc400000f1407 */
[----:B------:R-:W-:Y:S02]  /*1c560*/  @!P3 LEA.HI.X R9, R6, R4, R9, 0x2, P1 ;  /* 0x000000040609b211 */ /* 0x000fe400008f1409 */
[C---:B------:R-:W-:Y:S02]  /*1c570*/  IADD3 R6, R210.reuse, 0xb8, RZ ;  /* 0x000000b8d2067810 */ /* 0x040fe40007ffe0ff */
[----:B------:R-:W-:Y:S01]  /*1c580*/  IADD3 R5, R210, 0xc0, RZ ;  /* 0x000000c0d2057810 */ /* 0x000fe20007ffe0ff */
[----:B------:R2:W-:Y:S01]  /*1c590*/  @!P3 ST.E.64 [R8.64], R72 ;  /* 0x000000480800b985 */ /* 0x0005e2000c101b06 */
[----:B------:R-:W-:Y:S02]  /*1c5a0*/  ISETP.GE.AND P3, PT, R6, c[0x0][0x3c8], PT ;  /* 0x0000f20006007a0c */ /* 0x000fe40003f66270 */
[----:B------:R-:W-:Y:S01]  /*1c5b0*/  ISETP.GE.AND P4, PT, R5, c[0x0][0x3c8], PT ;  /* 0x0000f20005007a0c */ /* 0x000fe20003f86270 */
[----:B------:R4:W-:Y:S01]  /*1c5c0*/  @!P5 ST.E.64 [R12.64], R84 ;  /* 0x000000540c00d985 */ /* 0x0009e2000c101b06 */
[----:B------:R-:W-:-:S02]  /*1c5d0*/  SHF.R.S32.HI R7, RZ, 0x1f, R2 ;  /* 0x0000001fff077819 */ /* 0x000fc40000011402 */
[----:B-1----:R-:W-:-:S04]  /*1c5e0*/  @!P6 LEA R10, P0, R2, R0, 0x2 ;  /* 0x00000000020ae211 */ /* 0x002fc800078010ff */
[----:B------:R-:W-:Y:S02]  /*1c5f0*/  @!P6 LEA.HI.X R11, R2, R4, R7, 0x2, P0 ;  /* 0x00000004020be211 */ /* 0x000fe400000f1407 */
[----:B------:R-:W-:Y:S02]  /*1c600*/  IADD3 R2, R210, 0xd0, RZ ;  /* 0x000000d0d2027810 */ /* 0x000fe40007ffe0ff */
[----:B------:R-:W-:Y:S02]  /*1c610*/  SHF.R.S32.HI R7, RZ, 0x1f, R5 ;  /* 0x0000001fff077819 */ /* 0x000fe40000011405 */
[----:B------:R-:W-:Y:S02]  /*1c620*/  ISETP.GE.AND P5, PT, R2, c[0x0][0x3c8], PT ;  /* 0x0000f20002007a0c */ /* 0x000fe40003fa6270 */
[----:B--2---:R-:W-:Y:S02]  /*1c630*/  SHF.R.S32.HI R9, RZ, 0x1f, R3 ;  /* 0x0000001fff097819 */ /* 0x004fe40000011403 */
[----:B------:R-:W-:-:S02]  /*1c640*/  @!P2 LEA R8, P1, R3, R0, 0x2 ;  /* 0x000000000308a211 */ /* 0x000fc400078210ff */
[----:B----4-:R-:W-:Y:S02]  /*1c650*/  @!P4 LEA R12, P0, R5, R0, 0x2 ;  /* 0x00000000050cc211 */ /* 0x010fe400078010ff */
[-C--:B------:R-:W-:Y:S02]  /*1c660*/  @!P2 LEA.HI.X R9, R3, R4.reuse, R9, 0x2, P1 ;  /* 0x000000040309a211 */ /* 0x080fe400008f1409 */
[C---:B------:R-:W-:Y:S02]  /*1c670*/  IADD3 R3, R210.reuse, 0xc8, RZ ;  /* 0x000000c8d2037810 */ /* 0x040fe40007ffe0ff */
[----:B------:R-:W-:Y:S01]  /*1c680*/  @!P4 LEA.HI.X R13, R5, R4, R7, 0x2, P0 ;  /* 0x00000004050dc211 */ /* 0x000fe200000f1407 */
[----:B------:R1:W-:Y:S01]  /*1c690*/  @!P2 ST.E.64 [R8.64], R80 ;  /* 0x000000500800a985 */ /* 0x0003e2000c101b06 */
[----:B------:R-:W-:Y:S02]  /*1c6a0*/  ISETP.GE.AND P2, PT, R3, c[0x0][0x3c8], PT ;  /* 0x0000f20003007a0c */ /* 0x000fe40003f46270 */
[----:B------:R-:W-:Y:S01]  /*1c6b0*/  IADD3 R7, R210, 0xe0, RZ ;  /* 0x000000e0d2077810 */ /* 0x000fe20007ffe0ff */
[----:B------:R2:W-:Y:S01]  /*1c6c0*/  @!P6 ST.E.64 [R10.64], R92 ;  /* 0x0000005c0a00e985 */ /* 0x0005e2000c101b06 */
[----:B------:R-:W-:-:S02]  /*1c6d0*/  SHF.R.S32.HI R5, RZ, 0x1f, R2 ;  /* 0x0000001fff057819 */ /* 0x000fc40000011402 */
[----:B------:R-:W-:Y:S02]  /*1c6e0*/  ISETP.GE.AND P6, PT, R7, c[0x0][0x3c8], PT ;  /* 0x0000f20007007a0c */ /* 0x000fe40003fc6270 */
[----:B-1----:R-:W-:Y:S02]  /*1c6f0*/  SHF.R.S32.HI R9, RZ, 0x1f, R6 ;  /* 0x0000001fff097819 */ /* 0x002fe40000011406 */
[-C--:B------:R-:W-:Y:S02]  /*1c700*/  @!P3 LEA R8, P1, R6, R0.reuse, 0x2 ;  /* 0x000000000608b211 */ /* 0x080fe400078210ff */
[----:B--2---:R-:W-:Y:S02]  /*1c710*/  @!P5 LEA R10, P0, R2, R0, 0x2 ;  /* 0x00000000020ad211 */ /* 0x004fe400078010ff */
[----:B------:R-:W-:Y:S02]  /*1c720*/  @!P3 LEA.HI.X R9, R6, R4, R9, 0x2, P1 ;  /* 0x000000040609b211 */ /* 0x000fe400008f1409 */
[----:B------:R-:W-:-:S02]  /*1c730*/  IADD3 R6, R210, 0xd8, RZ ;  /* 0x000000d8d2067810 */ /* 0x000fc40007ffe0ff */
[----:B------:R-:W-:Y:S01]  /*1c740*/  @!P5 LEA.HI.X R11, R2, R4, R5, 0x2, P0 ;  /* 0x00000004020bd211 */ /* 0x000fe200000f1405 */
[----:B------:R1:W-:Y:S01]  /*1c750*/  @!P3 ST.E.64 [R8.64], R88 ;  /* 0x000000580800b985 */ /* 0x0003e2000c101b06 */
[----:B------:R-:W-:Y:S02]  /*1c760*/  IADD3 R5, R210, 0xe8, RZ ;  /* 0x000000e8d2057810 */ /* 0x000fe40007ffe0ff */
[----:B------:R-:W-:Y:S01]  /*1c770*/  SHF.R.S32.HI R2, RZ, 0x1f, R6 ;  /* 0x0000001fff027819 */ /* 0x000fe20000011406 */
[----:B------:R2:W-:Y:S01]  /*1c780*/  @!P4 ST.E.64 [R12.64], R100 ;  /* 0x000000640c00c985 */ /* 0x0005e2000c101b06 */
[----:B------:R-:W-:Y:S02]  /*1c790*/  ISETP.GE.AND P4, PT, R6, c[0x0][0x3c8], PT ;  /* 0x0000f20006007a0c */ /* 0x000fe40003f86270 */
[----:B------:R-:W-:Y:S02]  /*1c7a0*/  ISETP.GE.AND P3, PT, R5, c[0x0][0x3c8], PT ;  /* 0x0000f20005007a0c */ /* 0x000fe40003f66270 */
[----:B-1----:R-:W-:-:S02]  /*1c7b0*/  SHF.R.S32.HI R9, RZ, 0x1f, R3 ;  /* 0x0000001fff097819 */ /* 0x002fc40000011403 */
[-C--:B------:R-:W-:Y:S02]  /*1c7c0*/  @!P2 LEA R8, P1, R3, R0.reuse, 0x2 ;  /* 0x000000000308a211 */ /* 0x080fe400078210ff */
[----:B--2---:R-:W-:Y:S02]  /*1c7d0*/  @!P6 LEA R12, P0, R7, R0, 0x2 ;  /* 0x00000000070ce211 */ /* 0x004fe400078010ff */
[----:B------:R-:W-:-:S03]  /*1c7e0*/  @!P2 LEA.HI.X R9, R3, R4, R9, 0x2, P1 ;  /* 0x000000040309a211 */ /* 0x000fc600008f1409 */
[----:B------:R-:W-:Y:S02]  /*1c7f0*/  @!P4 LEA R14, P1, R6, R0, 0x2 ;  /* 0x00000000060ec211 */ /* 0x000fe400078210ff */
[----:B------:R-:W-:Y:S01]  /*1c800*/  IADD3 R3, R210, 0xf0, RZ ;  /* 0x000000f0d2037810 */ /* 0x000fe20007ffe0ff */
[----:B------:R1:W-:Y:S01]  /*1c810*/  @!P2 ST.E.64 [R8.64], R96 ;  /* 0x000000600800a985 */ /* 0x0003e2000c101b06 */
[----:B------:R-:W-:Y:S02]  /*1c820*/  @!P4 LEA.HI.X R15, R6, R4, R2, 0x2, P1 ;  /* 0x00000004060fc211 */ /* 0x000fe400008f1402 */
[----:B------:R-:W-:Y:S01]  /*1c830*/  ISETP.GE.AND P2, PT, R3, c[0x0][0x3c8], PT ;  /* 0x0000f20003007a0c */ /* 0x000fe20003f46270 */
[----:B------:R2:W-:Y:S01]  /*1c840*/  @!P5 ST.E.64 [R10.64], R162 ;  /* 0x000000a20a00d985 */ /* 0x0005e2000c101b06 */
[----:B------:R-:W-:Y:S02]  /*1c850*/  IADD3 R2, R210, 0xf8, RZ ;  /* 0x000000f8d2027810 */ /* 0x000fe40007ffe0ff */
[----:B------:R-:W-:Y:S01]  /*1c860*/  SHF.R.S32.HI R6, RZ, 0x1f, R5 ;  /* 0x0000001fff067819 */ /* 0x000fe20000011405 */
[----:B------:R4:W-:Y:S01]  /*1c870*/  @!P4 ST.E.64 [R14.64], R168 ;  /* 0x000000a80e00c985 */ /* 0x0009e2000c101b06 */
[----:B------:R-:W-:-:S02]  /*1c880*/  ISETP.GE.AND P1, PT, R2, c[0x0][0x3c8], PT ;  /* 0x0000f20002007a0c */ /* 0x000fc40003f26270 */
[----:B-1----:R-:W-:-:S04]  /*1c890*/  SHF.R.S32.HI R8, RZ, 0x1f, R7 ;  /* 0x0000001fff087819 */ /* 0x002fc80000011407 */
[----:B------:R-:W-:Y:S02]  /*1c8a0*/  @!P6 LEA.HI.X R13, R7, R4, R8, 0x2, P0 ;  /* 0x00000004070de211 */ /* 0x000fe400000f1408 */
[----:B--2---:R-:W-:-:S03]  /*1c8b0*/  @!P3 LEA R10, P0, R5, R0, 0x2 ;  /* 0x00000000050ab211 */ /* 0x004fc600078010ff */
        /* <DEDUP_REMOVED lines=11> */
.L_x_751:
[----:B------:R-:W-:Y:S05]  /*1c970*/  BSYNC B0 ;  /* 0x0000000000007941 */ /* 0x000fea0003800000 */
.L_x_750:
[----:B------:R-:W-:Y:S05]  /*1c980*/  BRA.DIV ~URZ, `(.L_x_752) ;  /* 0x000036b27f007947 */ /* 0x000fea000b800000 */
[----:B--2---:R2:W1:Y:S04]  /*1c990*/  SHFL.IDX PT, R4, R16, 0x1, 0x1c1f ;  /* 0x003c1f0010047f89 */ /* 0x00446800000e0000 */
[----:B----4-:R2:W4:Y:S02]  /*1c9a0*/  SHFL.IDX PT, R0, R17, 0x1, 0x1c1f ;  /* 0x003c1f0011007f89 */ /* 0x01052400000e0000 */
.L_x_810:
[----:B------:R-:W-:-:S13]  /*1c9b0*/  LOP3.LUT P0, RZ, R215, 0x2, RZ, 0xc0, !PT ;  /* 0x00000002d7ff7812 */ /* 0x000fda000780c0ff */
[----:B------:R-:W-:Y:S05]  /*1c9c0*/  @P0 BRA `(.L_x_747) ;  /* 0x0000198000000947 */ /* 0x000fea0003800000 */
[C---:B------:R-:W-:Y:S02]  /*1c9d0*/  ISETP.GE.AND P0, PT, R210.reuse, c[0x0][0x3c8], PT ;  /* 0x0000f200d2007a0c */ /* 0x040fe40003f06270 */
[C---:B------:R-:W-:Y:S02]  /*1c9e0*/  IADD3 R9, R210.reuse, 0x8, RZ ;  /* 0x00000008d2097810 */ /* 0x040fe40007ffe0ff */
[C---:B------:R-:W-:Y:S02]  /*1c9f0*/  IADD3 R5, R210.reuse, 0x10, RZ ;  /* 0x00000010d2057810 */ /* 0x040fe40007ffe0ff */
[----:B------:R-:W-:Y:S02]  /*1ca00*/  ISETP.GE.AND P3, PT, R9, c[0x0][0x3c8], PT ;  /* 0x0000f20009007a0c */ /* 0x000fe40003f66270 */
[----:B------:R-:W-:Y:S02]  /*1ca10*/  ISETP.GE.AND P5, PT, R5, c[0x0][0x3c8], PT ;  /* 0x0000f20005007a0c */ /* 0x000fe40003fa6270 */
[----:B------:R-:W-:-:S02]  /*1ca20*/  IADD3 R12, R210, 0x18, RZ ;  /* 0x00000018d20c7810 */ /* 0x000fc40007ffe0ff */
[----:B------:R-:W-:Y:S02]  /*1ca30*/  SHF.R.S32.HI R6, RZ, 0x1f, R210 ;  /* 0x0000001fff067819 */ /* 0x000fe400000114d2 */
[C---:B----4-:R-:W-:Y:S02]  /*1ca40*/  @!P0 LEA R2, P1, R210.reuse, R0, 0x2 ;  /* 0x00000000d2028211 */ /* 0x050fe400078210ff */
[C---:B------:R-:W-:Y:S02]  /*1ca50*/  IADD3 R10, R210.reuse, 0x20, RZ ;  /* 0x00000020d20a7810 */ /* 0x040fe40007ffe0ff */
[----:B------:R-:W-:Y:S02]  /*1ca60*/  IADD3 R11, R210, 0x8, RZ ;  /* 0x00000008d20b7810 */ /* 0x000fe40007ffe0ff */
[----:B------:R-:W-:Y:S02]  /*1ca70*/  ISETP.GE.AND P2, PT, R12, c[0x0][0x3c8], PT ;  /* 0x0000f2000c007a0c */ /* 0x000fe40003f46270 */
[----:B-1----:R-:W-:-:S02]  /*1ca80*/  @!P0 LEA.HI.X R3, R210, R4, R6, 0x2, P1 ;  /* 0x00000004d2038211 */ /* 0x002fc400008f1406 */
[C---:B------:R-:W-:Y:S02]  /*1ca90*/  @!P3 LEA R6, P6, R9.reuse, R0, 0x2 ;  /* 0x000000000906b211 */ /* 0x040fe400078c10ff */
[----:B------:R-:W-:Y:S01]  /*1caa0*/  ISETP.GE.AND P1, PT, R10, c[0x0][0x3c8], PT ;  /* 0x0000f2000a007a0c */ /* 0x000fe20003f26270 */
[----:B------:R1:W-:Y:S01]  /*1cab0*/  @!P0 ST.E.64 [R2.64], R108 ;  /* 0x0000006c02008985 */ /* 0x0003e2000c101b06 */
[----:B------:R-:W-:Y:S02]  /*1cac0*/  SHF.R.S32.HI R11, RZ, 0x1f, R11 ;  /* 0x0000001fff0b7819 */ /* 0x000fe4000001140b */
[----:B------:R-:W-:Y:S02]  /*1cad0*/  IADD3 R8, R210, 0x10, RZ ;  /* 0x00000010d2087810 */ /* 0x000fe40007ffe0ff */
[----:B------:R-:W-:Y:S02]  /*1cae0*/  ISETP.GE.AND P0, PT, R252, c[0x0][0x3c8], PT ;  /* 0x0000f200fc007a0c */ /* 0x000fe40003f06270 */
[----:B------:R-:W-:-:S02]  /*1caf0*/  @!P3 LEA.HI.X R7, R9, R4, R11, 0x2, P6 ;  /* 0x000000040907b211 */ /* 0x000fc400030f140b */
[----:B------:R-:W-:Y:S02]  /*1cb00*/  SHF.R.S32.HI R8, RZ, 0x1f, R8 ;  /* 0x0000001fff087819 */ /* 0x000fe40000011408 */
[C---:B------:R-:W-:Y:S01]  /*1cb10*/  IADD3 R13, R210.reuse, 0x18, RZ ;  /* 0x00000018d20d7810 */ /* 0x040fe20007ffe0ff */
[----:B------:R4:W-:Y:S01]  /*1cb20*/  @!P3 ST.E.64 [R6.64], R120 ;  /* 0x000000780600b985 */ /* 0x0009e2000c101b06 */
[----:B------:R-:W-:Y:S02]  /*1cb30*/  IADD3 R11, R210, 0x20, RZ ;  /* 0x00000020d20b7810 */ /* 0x000fe40007ffe0ff */
[----:B------:R-:W-:Y:S02]  /*1cb40*/  SHF.R.S32.HI R13, RZ, 0x1f, R13 ;  /* 0x0000001fff0d7819 */ /* 0x000fe4000001140d */
[----:B------:R-:W-:Y:S02]  /*1cb50*/  SHF.R.S32.HI R11, RZ, 0x1f, R11 ;  /* 0x0000001fff0b7819 */ /* 0x000fe4000001140b */
[----:B-1----:R-:W-:-:S04]  /*1cb60*/  @!P5 LEA R2, P4, R5, R0, 0x2 ;  /* 0x000000000502d211 */ /* 0x002fc800078810ff */
[----:B------:R-:W-:Y:S02]  /*1cb70*/  @!P5 LEA.HI.X R3, R5, R4, R8, 0x2, P4 ;  /* 0x000000040503d211 */ /* 0x000fe400020f1408 */
[----:B------:R-:W-:Y:S02]  /*1cb80*/  ISETP.GE.AND P4, PT, R251, c[0x0][0x3c8], PT ;  /* 0x0000f200fb007a0c */ /* 0x000fe40003f86270 */
[-C--:B------:R-:W-:Y:S01]  /*1cb90*/  @!P2 LEA R8, P3, R12, R0.reuse, 0x2 ;  /* 0x000000000c08a211 */ /* 0x080fe200078610ff */
[----:B------:R1:W-:Y:S01]  /*1cba0*/  @!P5 ST.E.64 [R2.64], R124 ;  /* 0x0000007c0200d985 */ /* 0x0003e2000c101b06 */
[----:B------:R-:W-:Y:S02]  /*1cbb0*/  SHF.R.S32.HI R5, RZ, 0x1f, R252 ;  /* 0x0000001fff057819 */ /* 0x000fe400000114fc */
[----:B----4-:R-:W-:Y:S02]  /*1cbc0*/  @!P1 LEA R6, P6, R10, R0, 0x2 ;  /* 0x000000000a069211 */ /* 0x010fe400078c10ff */
[----:B------:R-:W-:-:S02]  /*1cbd0*/  @!P2 LEA.HI.X R9, R12, R4, R13, 0x2, P3 ;  /* 0x000000040c09a211 */ /* 0x000fc400018f140d */
[----:B------:R-:W-:Y:S02]  /*1cbe0*/  ISETP.GE.AND P3, PT, R250, c[0x0][0x3c8], PT ;  /* 0x0000f200fa007a0c */ /* 0x000fe40003f66270 */
[----:B------:R-:W-:Y:S01]  /*1cbf0*/  @!P1 LEA.HI.X R7, R10, R4, R11, 0x2, P6 ;  /* 0x000000040a079211 */ /* 0x000fe200030f140b */
[----:B------:R4:W-:Y:S01]  /*1cc00*/  @!P2 ST.E.64 [R8.64], R128 ;  /* 0x000000800800a985 */ /* 0x0009e2000c101b06 */
[----:B------:R-:W-:Y:S02]  /*1cc10*/  SHF.R.S32.HI R12, RZ, 0x1f, R251 ;  /* 0x0000001fff0c7819 */ /* 0x000fe400000114fb */
[----:B------:R-:W-:Y:S01]  /*1cc20*/  ISETP.GE.AND P6, PT, R249, c[0x0][0x3c8], PT ;  /* 0x0000f200f9007a0c */ /* 0x000fe20003fc6270 */
[----:B------:R5:W-:Y:S01]  /*1cc30*/  @!P1 ST.E.64 [R6.64], R22 ;  /* 0x0000001606009985 */ /* 0x000be2000c101b06 */
[----:B------:R-:W-:-:S04]  /*1cc40*/  @!P4 LEA R10, P1, R251, R0, 0x2 ;  /* 0x00000000fb0ac211 */ /* 0x000fc800078210ff */
[----:B------:R-:W-:Y:S02]  /*1cc50*/  @!P4 LEA.HI.X R11, R251, R4, R12, 0x2, P1 ;  /* 0x00000004fb0bc211 */ /* 0x000fe400008f140c */
[----:B------:R-:W-:Y:S02]  /*1cc60*/  SHF.R.S32.HI R12, RZ, 0x1f, R249 ;  /* 0x0000001fff0c7819 */ /* 0x000fe400000114f9 */
[----:B-1----:R-:W-:-:S04]  /*1cc70*/  @!P0 LEA R2, P5, R252, R0, 0x2 ;  /* 0x00000000fc028211 */ /* 0x002fc800078a10ff */
[----:B------:R-:W-:Y:S02]  /*1cc80*/  @!P0 LEA.HI.X R3, R252, R4, R5, 0x2, P5 ;  /* 0x00000004fc038211 */ /* 0x000fe400028f1405 */
[----:B------:R-:W-:Y:S02]  /*1cc90*/  ISETP.GE.AND P5, PT, R246, c[0x0][0x3c8], PT ;  /* 0x0000f200f6007a0c */ /* 0x000fe40003fa6270 */
[----:B------:R-:W-:Y:S01]  /*1cca0*/  SHF.R.S32.HI R5, RZ, 0x1f, R250 ;  /* 0x0000001fff057819 */ /* 0x000fe200000114fa */
[----:B------:R1:W-:Y:S01]  /*1ccb0*/  @!P0 ST.E.64 [R2.64], R26 ;  /* 0x0000001a02008985 */ /* 0x0003e2000c101b06 */
[----:B----4-:R-:W-:-:S03]  /*1ccc0*/  @!P3 LEA R8, P0, R250, R0, 0x2 ;  /* 0x00000000fa08b211 */ /* 0x010fc600078010ff */
[----:B------:R4:W-:Y:S01]  /*1ccd0*/  @!P4 ST.E.64 [R10.64], R142 ;  /* 0x0000008e0a00c985 */ /* 0x0009e2000c101b06 */
[----:B-----5:R-:W-:Y:S02]  /*1cce0*/  IADD3 R6, R210, 0x58, RZ ;  /* 0x00000058d2067810 */ /* 0x020fe40007ffe0ff */
[----:B------:R-:W-:Y:S02]  /*1ccf0*/  @!P3 LEA.HI.X R9, R250, R4, R5, 0x2, P0 ;  /* 0x00000004fa09b211 */ /* 0x000fe400000f1405 */
[----:B------:R-:W-:Y:S02]  /*1cd00*/  ISETP.GE.AND P4, PT, R6, c[0x0][0x3c8], PT ;  /* 0x0000f20006007a0c */ /* 0x000fe40003f86270 */
[----:B------:R-:W-:Y:S01]  /*1cd10*/  SHF.R.S32.HI R7, RZ, 0x1f, R246 ;  /* 0x0000001fff077819 */ /* 0x000fe200000114f6 */
[----:B------:R5:W-:Y:S01]  /*1cd20*/  @!P3 ST.E.64 [R8.64], R30 ;  /* 0x0000001e0800b985 */ /* 0x000be2000c101b06 */
[----:B------:R-:W-:Y:S02]  /*1cd30*/  IADD3 R5, R210, 0x68, RZ ;  /* 0x00000068d2057810 */ /* 0x000fe40007ffe0ff */
[----:B--2---:R-:W-:-:S02]  /*1cd40*/  SHF.R.S32.HI R16, RZ, 0x1f, R6 ;  /* 0x0000001fff107819 */ /* 0x004fc40000011406 */
[C---:B-1----:R-:W-:Y:S02]  /*1cd50*/  IADD3 R2, R210.reuse, 0x50, RZ ;  /* 0x00000050d2027810 */ /* 0x042fe40007ffe0ff */
[----:B------:R-:W-:Y:S02]  /*1cd60*/  IADD3 R3, R210, 0x60, RZ ;  /* 0x00000060d2037810 */ /* 0x000fe40007ffe0ff */
[----:B------:R-:W-:Y:S02]  /*1cd70*/  ISETP.GE.AND P2, PT, R2, c[0x0][0x3c8], PT ;  /* 0x0000f20002007a0c */ /* 0x000fe40003f46270 */
[C---:B----4-:R-:W-:Y:S02]  /*1cd80*/  @!P6 LEA R10, P0, R249.reuse, R0, 0x2 ;  /* 0x00000000f90ae211 */ /* 0x050fe400078010ff */
[----:B------:R-:W-:Y:S02]  /*1cd90*/  SHF.R.S32.HI R13, RZ, 0x1f, R2 ;  /* 0x0000001fff0d7819 */ /* 0x000fe40000011402 */
[----:B------:R-:W-:-:S02]  /*1cda0*/  @!P6 LEA.HI.X R11, R249, R4, R12, 0x2, P0 ;  /* 0x00000004f90be211 */ /* 0x000fc400000f140c */
[----:B-----5:R-:W-:-:S03]  /*1cdb0*/  @!P5 LEA R8, P1, R246, R0, 0x2 ;  /* 0x00000000f608d211 */ /* 0x020fc600078210ff */
[----:B------:R-:W-:Y:S01]  /*1cdc0*/  @!P6 ST.E.64 [R10.64], R38 ;  /* 0x000000260a00e985 */ /* 0x000fe2000c101b06 */
[----:B------:R-:W-:Y:S02]  /*1cdd0*/  @!P5 LEA.HI.X R9, R246, R4, R7, 0x2, P1 ;  /* 0x00000004f609d211 */ /* 0x000fe400008f1407 */
[-C--:B------:R-:W-:Y:S02]  /*1cde0*/  @!P2 LEA R14, P0, R2, R0.reuse, 0x2 ;  /* 0x00000000020ea211 */ /* 0x080fe400078010ff */
[----:B------:R-:W-:Y:S01]  /*1cdf0*/  @!P4 LEA R12, P1, R6, R0, 0x2 ;  /* 0x00000000060cc211 */ /* 0x000fe200078210ff */
[----:B------:R1:W-:Y:S01]  /*1ce00*/  @!P5 ST.E.64 [R8.64], R34 ;  /* 0x000000220800d985 */ /* 0x0003e2000c101b06 */
[----:B------:R-:W-:Y:S02]  /*1ce10*/  IADD3 R7, R210, 0x70, RZ ;  /* 0x00000070d2077810 */ /* 0x000fe40007ffe0ff */
[----:B------:R-:W-:Y:S02]  /*1ce20*/  @!P2 LEA.HI.X R15, R2, R4, R13, 0x2, P0 ;  /* 0x00000004020fa211 */ /* 0x000fe400000f140d */
[----:B------:R-:W-:-:S02]  /*1ce30*/  ISETP.GE.AND P5, PT, R3, c[0x0][0x3c8], PT ;  /* 0x0000f20003007a0c */ /* 0x000fc40003fa6270 */
[----:B------:R-:W-:Y:S02]  /*1ce40*/  ISETP.GE.AND P2, PT, R5, c[0x0][0x3c8], PT ;  /* 0x0000f20005007a0c */ /* 0x000fe40003f46270 */
[----:B------:R-:W-:Y:S02]  /*1ce50*/  ISETP.GE.AND P6, PT, R2, c[0x0][0x3c8], PT ;  /* 0x0000f20002007a0c */ /* 0x000fe40003fc6270 */
[----:B------:R-:W-:Y:S02]  /*1ce60*/  @!P4 LEA.HI.X R13, R6, R4, R16, 0x2, P1 ;  /* 0x00000004060dc211 */ /* 0x000fe400008f1410 */
[----:B------:R-:W-:Y:S02]  /*1ce70*/  ISETP.GE.AND P1, PT, R7, c[0x0][0x3c8], PT ;  /* 0x0000f20007007a0c */ /* 0x000fe40003f26270 */
[----:B------:R-:W-:Y:S02]  /*1ce80*/  SHF.R.S32.HI R6, RZ, 0x1f, R5 ;  /* 0x0000001fff067819 */ /* 0x000fe40000011405 */
[----:B------:R-:W-:-:S02]  /*1ce90*/  SHF.R.S32.HI R2, RZ, 0x1f, R7 ;  /* 0x0000001fff027819 */ /* 0x000fc40000011407 */
[-C--:B------:R-:W-:Y:S02]  /*1cea0*/  @!P5 LEA R18, P0, R3, R0.reuse, 0x2 ;  /* 0x000000000312d211 */ /* 0x080fe400078010ff */
[C---:B------:R-:W-:Y:S01]  /*1ceb0*/  @!P2 LEA R16, P3, R5.reuse, R0, 0x2 ;  /* 0x000000000510a211 */ /* 0x040fe200078610ff */
[----:B------:R-:W-:Y:S03]  /*1cec0*/  @!P6 ST.E.64 [R14.64], R46 ;  /* 0x0000002e0e00e985 */ /* 0x000fe6000c101b06 */
[----:B---3--:R-:W-:Y:S01]  /*1ced0*/  @!P2 LEA.HI.X R17, R5, R4, R6, 0x2, P3 ;  /* 0x000000040511a211 */ /* 0x008fe200018f1406 */
[----:B------:R2:W-:Y:S01]  /*1cee0*/  @!P4 ST.E.64 [R12.64], R42 ;  /* 0x0000002a0c00c985 */ /* 0x0005e2000c101b06 */
[----:B------:R-:W-:Y:S02]  /*1cef0*/  IADD3 R5, R210, 0x88, RZ ;  /* 0x00000088d2057810 */ /* 0x000fe40007ffe0ff */
[----:B-1----:R-:W-:-:S02]  /*1cf00*/  SHF.R.S32.HI R9, RZ, 0x1f, R3 ;  /* 0x0000001fff097819 */ /* 0x002fc40000011403 */
[----:B------:R-:W-:Y:S02]  /*1cf10*/  IADD3 R8, R210, 0x78, RZ ;  /* 0x00000078d2087810 */ /* 0x000fe40007ffe0ff */
[----:B------:R-:W-:Y:S02]  /*1cf20*/  @!P5 LEA.HI.X R19, R3, R4, R9, 0x2, P0 ;  /* 0x000000040313d211 */ /* 0x000fe400000f1409 */
[----:B------:R-:W-:Y:S02]  /*1cf30*/  ISETP.GE.AND P0, PT, R8, c[0x0][0x3c8], PT ;  /* 0x0000f20008007a0c */ /* 0x000fe40003f06270 */
[----:B------:R-:W-:Y:S02]  /*1cf40*/  ISETP.GE.AND P5, PT, R5, c[0x0][0x3c8], PT ;  /* 0x0000f20005007a0c */ /* 0x000fe40003fa6270 */
[----:B------:R-:W-:Y:S02]  /*1cf50*/  IADD3 R6, R210, 0x80, RZ ;  /* 0x00000080d2067810 */ /* 0x000fe40007ffe0ff */
[----:B------:R-:W-:-:S02]  /*1cf60*/  SHF.R.S32.HI R9, RZ, 0x1f, R8 ;  /* 0x0000001fff097819 */ /* 0x000fc40000011408 */
[----:B------:R-:W-:-:S05]  /*1cf70*/  ISETP.GE.AND P6, PT, R6, c[0x0][0x3c8], PT ;  /* 0x0000f20006007a0c */ /* 0x000fca0003fc6270 */
[----:B------:R-:W-:-:S04]  /*1cf80*/  @!P0 LEA R10, P3, R8, R0, 0x2 ;  /* 0x00000000080a8211 */ /* 0x000fc800078610ff */
[----:B------:R-:W-:Y:S02]  /*1cf90*/  @!P0 LEA.HI.X R11, R8, R4, R9, 0x2, P3 ;  /* 0x00000004080b8211 */ /* 0x000fe400018f1409 */
[----:B------:R-:W-:Y:S02]  /*1cfa0*/  SHF.R.S32.HI R8, RZ, 0x1f, R5 ;  /* 0x0000001fff087819 */ /* 0x000fe40000011405 */
[----:B--2---:R-:W-:-:S04]  /*1cfb0*/  @!P1 LEA R12, P4, R7, R0, 0x2 ;  /* 0x00000000070c9211 */ /* 0x004fc800078810ff */
[----:B------:R-:W-:Y:S02]  /*1cfc0*/  @!P1 LEA.HI.X R13, R7, R4, R2, 0x2, P4 ;  /* 0x00000004070d9211 */ /* 0x000fe400020f1402 */
[----:B------:R-:W-:Y:S02]  /*1cfd0*/  ISETP.GE.AND P4, PT, R3, c[0x0][0x3c8], PT ;  /* 0x0000f20003007a0c */ /* 0x000fe40003f86270 */
[C---:B------:R-:W-:Y:S02]  /*1cfe0*/  IADD3 R2, R210.reuse, 0x90, RZ ;  /* 0x00000090d2027810 */ /* 0x040fe40007ffe0ff */
[----:B------:R-:W-:Y:S02]  /*1cff0*/  SHF.R.S32.HI R3, RZ, 0x1f, R6 ;  /* 0x0000001fff037819 */ /* 0x000fe40000011406 */
[----:B------:R-:W-:-:S04]  /*1d000*/  IADD3 R7, R210, 0x98, RZ ;  /* 0x00000098d2077810 */ /* 0x000fc80007ffe0ff */
[----:B------:R-:W-:-:S03]  /*1d010*/  SHF.R.S32.HI R9, RZ, 0x1f, R7 ;  /* 0x0000001fff097819 */ /* 0x000fc60000011407 */
[----:B------:R-:W-:Y:S01]  /*1d020*/  @!P4 ST.E.64 [R18.64], R54 ;  /* 0x000000361200c985 */ /* 0x000fe2000c101b06 */
[----:B------:R-:W-:-:S03]  /*1d030*/  ISETP.GE.AND P4, PT, R7, c[0x0][0x3c8], PT ;  /* 0x0000f20007007a0c */ /* 0x000fc60003f86270 */
[----:B------:R1:W-:Y:S01]  /*1d040*/  @!P2 ST.E.64 [R16.64], R50 ;  /* 0x000000321000a985 */ /* 0x0003e2000c101b06 */
[----:B------:R-:W-:-:S03]  /*1d050*/  @!P5 LEA R14, P2, R5, R0, 0x2 ;  /* 0x00000000050ed211 */ /* 0x000fc600078410ff */
[----:B------:R-:W-:Y:S01]  /*1d060*/  @!P1 ST.E.64 [R12.64], R62 ;  /* 0x0000003e0c009985 */ /* 0x000fe2000c101b06 */
[----:B------:R-:W-:Y:S02]  /*1d070*/  @!P5 LEA.HI.X R15, R5, R4, R8, 0x2, P2 ;  /* 0x00000004050fd211 */ /* 0x000fe400010f1408 */
[----:B------:R-:W-:Y:S01]  /*1d080*/  ISETP.GE.AND P2, PT, R2, c[0x0][0x3c8], PT ;  /* 0x0000f20002007a0c */ /* 0x000fe20003f46270 */
[----:B------:R2:W-:Y:S01]  /*1d090*/  @!P0 ST.E.64 [R10.64], R58 ;  /* 0x0000003a0a008985 */ /* 0x0005e2000c101b06 */
[----:B------:R-:W-:Y:S02]  /*1d0a0*/  IADD3 R5, R210, 0xa0, RZ ;  /* 0x000000a0d2057810 */ /* 0x000fe40007ffe0ff */
[----:B------:R-:W-:-:S04]  /*1d0b0*/  @!P4 LEA R8, P1, R7, R0, 0x2 ;  /* 0x000000000708c211 */ /* 0x000fc800078210ff */
[----:B------:R-:W-:Y:S02]  /*1d0c0*/  @!P4 LEA.HI.X R9, R7, R4, R9, 0x2, P1 ;  /* 0x000000040709c211 */ /* 0x000fe400008f1409 */
[----:B------:R-:W-:-:S04]  /*1d0d0*/  IADD3 R7, R210, 0xb0, RZ ;  /* 0x000000b0d2077810 */ /* 0x000fc80007ffe0ff */
[----:B------:R-:W-:Y:S02]  /*1d0e0*/  ISETP.GE.AND P1, PT, R7, c[0x0][0x3c8], PT ;  /* 0x0000f20007007a0c */ /* 0x000fe40003f26270 */
[----:B-1----:R-:W-:-:S04]  /*1d0f0*/  @!P6 LEA R16, P3, R6, R0, 0x2 ;  /* 0x000000000610e211 */ /* 0x002fc800078610ff */
[----:B------:R-:W-:Y:S02]  /*1d100*/  @!P6 LEA.HI.X R17, R6, R4, R3, 0x2, P3 ;  /* 0x000000040611e211 */ /* 0x000fe400018f1403 */
[----:B------:R-:W-:Y:S02]  /*1d110*/  ISETP.GE.AND P3, PT, R5, c[0x0][0x3c8], PT ;  /* 0x0000f20005007a0c */ /* 0x000fe40003f66270 */
[----:B------:R-:W-:Y:S01]  /*1d120*/  SHF.R.S32.HI R6, RZ, 0x1f, R2 ;  /* 0x0000001fff067819 */ /* 0x000fe20000011402 */
[----:B------:R1:W-:Y:S01]  /*1d130*/  @!P6 ST.E.64 [R16.64], R70 ;  /* 0x000000461000e985 */ /* 0x0003e2000c101b06 */
[----:B--2---:R-:W-:Y:S02]  /*1d140*/  @!P2 LEA R10, P0, R2, R0, 0x2 ;  /* 0x00000000020aa211 */ /* 0x004fe400078010ff */
[----:B------:R-:W-:Y:S01]  /*1d150*/  IADD3 R3, R210, 0xa8, RZ ;  /* 0x000000a8d2037810 */ /* 0x000fe20007ffe0ff */
[----:B------:R2:W-:Y:S01]  /*1d160*/  @!P5 ST.E.64 [R14.64], R66 ;  /* 0x000000420e00d985 */ /* 0x0005e2000c101b06 */
[----:B------:R-:W-:-:S02]  /*1d170*/  @!P2 LEA.HI.X R11, R2, R4, R6, 0x2, P0 ;  /* 0x00000004020ba211 */ /* 0x000fc400000f1406 */
[----:B------:R-:W-:Y:S02]  /*1d180*/  ISETP.GE.AND P2, PT, R3, c[0x0][0x3c8], PT ;  /* 0x0000f20003007a0c */ /* 0x000fe40003f46270 */
[----:B------:R-:W-:Y:S02]  /*1d190*/  SHF.R.S32.HI R13, RZ, 0x1f, R5 ;  /* 0x0000001fff0d7819 */ /* 0x000fe40000011405 */
[----:B------:R-:W-:Y:S02]  /*1d1a0*/  IADD3 R6, R210, 0xb8, RZ ;  /* 0x000000b8d2067810 */ /* 0x000fe40007ffe0ff */
[----:B------:R-:W-:Y:S02]  /*1d1b0*/  ISETP.GE.AND P6, PT, R2, c[0x0][0x3c8], PT ;  /* 0x0000f20002007a0c */ /* 0x000fe40003fc6270 */
[----:B------:R-:W-:Y:S02]  /*1d1c0*/  SHF.R.S32.HI R12, RZ, 0x1f, R3 ;  /* 0x0000001fff0c7819 */ /* 0x000fe40000011403 */
[----:B------:R-:W-:-:S09]  /*1d1d0*/  IADD3 R2, R210, 0xc8, RZ ;  /* 0x000000c8d2027810 */ /* 0x000fd20007ffe0ff */
[----:B------:R3:W-:Y:S01]  /*1d1e0*/  @!P6 ST.E.64 [R10.64], R78 ;  /* 0x0000004e0a00e985 */ /* 0x0007e2000c101b06 */
[----:B-1----:R-:W-:-:S03]  /*1d1f0*/  @!P3 LEA R16, P0, R5, R0, 0x2 ;  /* 0x000000000510b211 */ /* 0x002fc600078010ff */
[----:B------:R1:W-:Y:S01]  /*1d200*/  @!P4 ST.E.64 [R8.64], R74 ;  /* 0x0000004a0800c985 */ /* 0x0003e2000c101b06 */
[----:B------:R-:W-:Y:S02]  /*1d210*/  @!P3 LEA.HI.X R17, R5, R4, R13, 0x2, P0 ;  /* 0x000000040511b211 */ /* 0x000fe400000f140d */
[----:B------:R-:W-:Y:S02]  /*1d220*/  ISETP.GE.AND P0, PT, R6, c[0x0][0x3c8], PT ;  /* 0x0000f20006007a0c */ /* 0x000fe40003f06270 */
[C---:B--2---:R-:W-:Y:S01]  /*1d230*/  @!P2 LEA R14, P5, R3.reuse, R0, 0x2 ;  /* 0x00000000030ea211 */ /* 0x044fe200078a10ff */
[----:B------:R-:W-:Y:S01]  /*1d240*/  @!P3 ST.E.64 [R16.64], R86 ;  /* 0x000000561000b985 */ /* 0x000fe2000c101b06 */
[----:B------:R-:W-:Y:S02]  /*1d250*/  SHF.R.S32.HI R5, RZ, 0x1f, R6 ;  /* 0x0000001fff057819 */ /* 0x000fe40000011406 */
[----:B------:R-:W-:Y:S02]  /*1d260*/  @!P2 LEA.HI.X R15, R3, R4, R12, 0x2, P5 ;  /* 0x00000004030fa211 */ /* 0x000fe400028f140c */
[----:B------:R-:W-:-:S02]  /*1d270*/  IADD3 R3, R210, 0xc0, RZ ;  /* 0x000000c0d2037810 */ /* 0x000fc40007ffe0ff */
[-C--:B------:R-:W-:Y:S01]  /*1d280*/  @!P1 LEA R12, P5, R7, R0.reuse, 0x2 ;  /* 0x00000000070c9211 */ /* 0x080fe200078a10ff */
[----:B------:R2:W-:Y:S01]  /*1d290*/  @!P2 ST.E.64 [R14.64], R82 ;  /* 0x000000520e00a985 */ /* 0x0005e2000c101b06 */
[----:B------:R-:W-:Y:S02]  /*1d2a0*/  ISETP.GE.AND P6, PT, R3, c[0x0][0x3c8], PT ;  /* 0x0000f20003007a0c */ /* 0x000fe40003fc6270 */
[----:B---3--:R-:W-:-:S04]  /*1d2b0*/  @!P0 LEA R10, P4, R6, R0, 0x2 ;  /* 0x00000000060a8211 */ /* 0x008fc800078810ff */
[-C--:B------:R-:W-:Y:S02]  /*1d2c0*/  @!P0 LEA.HI.X R11, R6, R4.reuse, R5, 0x2, P4 ;  /* 0x00000004060b8211 */ /* 0x080fe400020f1405 */
[----:B------:R-:W-:Y:S02]  /*1d2d0*/  ISETP.GE.AND P4, PT, R2, c[0x0][0x3c8], PT ;  /* 0x0000f20002007a0c */ /* 0x000fe40003f86270 */
[----:B-1----:R-:W-:Y:S02]  /*1d2e0*/  SHF.R.S32.HI R8, RZ, 0x1f, R7 ;  /* 0x0000001fff087819 */ /* 0x002fe40000011407 */
[----:B------:R-:W-:Y:S02]  /*1d2f0*/  SHF.R.S32.HI R6, RZ, 0x1f, R3 ;  /* 0x0000001fff067819 */ /* 0x000fe40000011403 */
[----:B------:R-:W-:Y:S02]  /*1d300*/  @!P1 LEA.HI.X R13, R7, R4, R8, 0x2, P5 ;  /* 0x00000004070d9211 */ /* 0x000fe400028f1408 */
[----:B------:R-:W-:-:S02]  /*1d310*/  IADD3 R7, R210, 0xd0, RZ ;  /* 0x000000d0d2077810 */ /* 0x000fc40007ffe0ff */
[----:B------:R-:W-:Y:S01]  /*1d320*/  IADD3 R8, R210, 0xd8, RZ ;  /* 0x000000d8d2087810 */ /* 0x000fe20007ffe0ff */
[----:B------:R1:W-:Y:S01]  /*1d330*/  @!P1 ST.E.64 [R12.64], R146 ;  /* 0x000000920c009985 */ /* 0x0003e2000c101b06 */
[----:B------:R-:W-:Y:S02]  /*1d340*/  ISETP.GE.AND P5, PT, R7, c[0x0][0x3c8], PT ;  /* 0x0000f20007007a0c */ /* 0x000fe40003fa6270 */
[CC--:B--2---:R-:W-:Y:S01]  /*1d350*/  @!P6 LEA R14, P3, R3.reuse, R0.reuse, 0x2 ;  /* 0x00000000030ee211 */ /* 0x0c4fe200078610ff */
[----:B------:R2:W-:Y:S01]  /*1d360*/  @!P0 ST.E.64 [R10.64], R90 ;  /* 0x0000005a0a008985 */ /* 0x0005e2000c101b06 */
[C---:B------:R-:W-:Y:S02]  /*1d370*/  @!P4 LEA R16, P2, R2.reuse, R0, 0x2 ;  /* 0x000000000210c211 */ /* 0x040fe400078410ff */
[----:B------:R-:W-:Y:S02]  /*1d380*/  @!P6 LEA.HI.X R15, R3, R4, R6, 0x2, P3 ;  /* 0x00000004030fe211 */ /* 0x000fe400018f1406 */
[----:B------:R-:W-:-:S02]  /*1d390*/  ISETP.GE.AND P3, PT, R2, c[0x0][0x3c8], PT ;  /* 0x0000f20002007a0c */ /* 0x000fc40003f66270 */
[----:B------:R-:W-:Y:S01]  /*1d3a0*/  SHF.R.S32.HI R5, RZ, 0x1f, R2 ;  /* 0x0000001fff057819 */ /* 0x000fe20000011402 */
[----:B------:R-:W-:Y:S01]  /*1d3b0*/  @!P6 ST.E.64 [R14.64], R150 ;  /* 0x000000960e00e985 */ /* 0x000fe2000c101b06 */
[----:B------:R-:W-:Y:S02]  /*1d3c0*/  ISETP.GE.AND P4, PT, R8, c[0x0][0x3c8], PT ;  /* 0x0000f20008007a0c */ /* 0x000fe40003f86270 */
[----:B------:R-:W-:Y:S02]  /*1d3d0*/  IADD3 R6, R210, 0xe0, RZ ;  /* 0x000000e0d2067810 */ /* 0x000fe40007ffe0ff */
[----:B------:R-:W-:Y:S02]  /*1d3e0*/  SHF.R.S32.HI R3, RZ, 0x1f, R7 ;  /* 0x0000001fff037819 */ /* 0x000fe40000011407 */
[----:B------:R-:W-:Y:S02]  /*1d3f0*/  SHF.R.S32.HI R9, RZ, 0x1f, R8 ;  /* 0x0000001fff097819 */ /* 0x000fe40000011408 */
[----:B------:R-:W-:-:S02]  /*1d400*/  ISETP.GE.AND P6, PT, R2, c[0x0][0x3c8], PT ;  /* 0x0000f20002007a0c */ /* 0x000fc40003fc6270 */
[----:B------:R-:W-:Y:S02]  /*1d410*/  @!P3 LEA.HI.X R17, R2, R4, R5, 0x2, P2 ;  /* 0x000000040211b211 */ /* 0x000fe400010f1405 */
[----:B------:R-:W-:Y:S02]  /*1d420*/  ISETP.GE.AND P3, PT, R6, c[0x0][0x3c8], PT ;  /* 0x0000f20006007a0c */ /* 0x000fe40003f66270 */
[C---:B------:R-:W-:Y:S02]  /*1d430*/  IADD3 R5, R210.reuse, 0xe8, RZ ;  /* 0x000000e8d2057810 */ /* 0x040fe40007ffe0ff */
[----:B-1----:R-:W-:Y:S02]  /*1d440*/  @!P5 LEA R12, P1, R7, R0, 0x2 ;  /* 0x00000000070cd211 */ /* 0x002fe400078210ff */
[----:B------:R-:W-:Y:S02]  /*1d450*/  ISETP.GE.AND P2, PT, R5, c[0x0][0x3c8], PT ;  /* 0x0000f20005007a0c */ /* 0x000fe40003f46270 */
[----:B------:R-:W-:Y:S01]  /*1d460*/  @!P5 LEA.HI.X R13, R7, R4, R3, 0x2, P1 ;  /* 0x00000004070dd211 */ /* 0x000fe200008f1403 */
[----:B------:R-:W-:Y:S01]  /*1d470*/  @!P6 ST.E.64 [R16.64], R170 ;  /* 0x000000aa1000e985 */ /* 0x000fe2000c101b06 */
[----:B------:R-:W-:-:S02]  /*1d480*/  IADD3 R3, R210, 0xf0, RZ ;  /* 0x000000f0d2037810 */ /* 0x000fc40007ffe0ff */
[C---:B--2---:R-:W-:Y:S01]  /*1d490*/  @!P4 LEA R10, P0, R8.reuse, R0, 0x2 ;  /* 0x00000000080ac211 */ /* 0x044fe200078010ff */
[----:B------:R-:W-:Y:S01]  /*1d4a0*/  @!P5 ST.E.64 [R12.64], R154 ;  /* 0x0000009a0c00d985 */ /* 0x000fe2000c101b06 */
[----:B------:R-:W-:Y:S02]  /*1d4b0*/  ISETP.GE.AND P1, PT, R3, c[0x0][0x3c8], PT ;  /* 0x0000f20003007a0c */ /* 0x000fe40003f26270 */
[----:B------:R-:W-:Y:S02]  /*1d4c0*/  @!P4 LEA.HI.X R11, R8, R4, R9, 0x2, P0 ;  /* 0x00000004080bc211 */ /* 0x000fe400000f1409 */
[----:B------:R-:W-:Y:S02]  /*1d4d0*/  SHF.R.S32.HI R7, RZ, 0x1f, R6 ;  /* 0x0000001fff077819 */ /* 0x000fe40000011406 */
[C---:B------:R-:W-:Y:S01]  /*1d4e0*/  @!P3 LEA R8, P0, R6.reuse, R0, 0x2 ;  /* 0x000000000608b211 */ /* 0x040fe200078010ff */
[----:B------:R-:W-:Y:S03]  /*1d4f0*/  @!P4 ST.E.64 [R10.64], R110 ;  /* 0x0000006e0a00c985 */ /* 0x000fe6000c101b06 */
[----:B------:R-:W-:-:S02]  /*1d500*/  @!P3 LEA.HI.X R9, R6, R4, R7, 0x2, P0 ;  /* 0x000000040609b211 */ /* 0x000fc400000f1407 */
        /* <DEDUP_REMOVED lines=17> */
.L_x_732:
[----:B------:R-:W-:Y:S01]  /*1d620*/  ISETP.NE.U32.AND P0, PT, RZ, c[0x0][0x508], PT ;  /* 0x00014200ff007a0c */ /* 0x000fe20003f05070 */
[----:B------:R-:W-:Y:S01]  /*1d630*/  IMAD.MOV.U32 R4, RZ, RZ, 0x4 ;  /* 0x00000004ff047424 */ /* 0x000fe200078e00ff */
[----:B------:R-:W-:Y:S01]  /*1d640*/  ISETP.NE.U32.AND P2, PT, RZ, c[0x0][0x500], PT ;  /* 0x00014000ff007a0c */ /* 0x000fe20003f45070 */
[----:B------:R-:W-:Y:S01]  /*1d650*/  IMAD.MOV.U32 R19, RZ, RZ, c[0x0][0x388] ;  /* 0x0000e200ff137624 */ /* 0x000fe200078e00ff */
[----:B------:R-:W-:Y:S01]  /*1d660*/  ISETP.NE.AND.EX P0, PT, RZ, c[0x0][0x50c], PT, P0 ;  /* 0x00014300ff007a0c */ /* 0x000fe20003f05300 */
[----:B------:R-:W-:Y:S01]  /*1d670*/  IMAD.MOV.U32 R6, RZ, RZ, RZ ;  /* 0x000000ffff067224 */ /* 0x000fe200078e00ff */
[----:B------:R-:W-:Y:S01]  /*1d680*/  ISETP.NE.AND.EX P2, PT, RZ, c[0x0][0x504], PT, P2 ;  /* 0x00014100ff007a0c */ /* 0x000fe20003f45320 */
[----:B------:R-:W-:-:S10]  /*1d690*/  IMAD.WIDE R2, R235, R4, c[0x0][0x500] ;  /* 0x00014000eb027625 */ /* 0x000fd400078e0204 */
[----:B------:R-:W-:Y:S02]  /*1d6a0*/  @P0 IMAD.WIDE R4, R235, R4, c[0x0][0x508] ;  /* 0x00014200eb040625 */ /* 0x000fe400078e0204 */
[----:B------:R2:W5:Y:S04]  /*1d6b0*/  @P2 LDG.E R6, [R2.64] ;  /* 0x0000000602062981 */ /* 0x000568000c1e1900 */
[----:B------:R2:W5:Y:S01]  /*1d6c0*/  @P0 LDG.E R19, [R4.64] ;  /* 0x0000000604130981 */ /* 0x000562000c1e1900 */
[----:B------:R-:W-:-:S04]  /*1d6d0*/  ISETP.NE.AND P1, PT, R247, RZ, PT ;  /* 0x000000fff700720c */ /* 0x000fc80003f25270 */
[----:B------:R-:W-:Y:S01]  /*1d6e0*/  SEL R18, R247, c[0x0][0x3d4], P1 ;  /* 0x0000f500f7127a07 */ /* 0x000fe20000800000 */
[----:B------:R-:W-:Y:S05]  /*1d6f0*/  @P0 BRA `(.L_x_753) ;  /* 0x0000004000000947 */ /* 0x000fea0003800000 */
[----:B------:R-:W-:Y:S05]  /*1d700*/  @!P2 BRA `(.L_x_753) ;  /* 0x000000300000a947 */ /* 0x000fea0003800000 */
[----:B------:R3:W4:Y:S04]  /*1d710*/  LDG.E R0, [R2.64] ;  /* 0x0000000602007981 */ /* 0x000728000c1e1900 */
[----:B--23--:R-:W4:Y:S02]  /*1d720*/  LDG.E R2, [R2.64+0x4] ;  /* 0x0000040602027981 */ /* 0x00cf24000c1e1900 */
[----:B----45:R-:W-:Y:S02]  /*1d730*/  IADD3 R19, -R0, R2, RZ ;  /* 0x0000000200137210 */ /* 0x030fe40007ffe1ff */
.L_x_753:
        /* <DEDUP_REMOVED lines=8> */
[----:B------:R-:W-:Y:S01]  /*1d7c0*/  IMAD R0, R19, c[0x0][0x4e8], RZ ;  /* 0x00013a0013007a24 */ /* 0x000fe200078e02ff */
[----:B------:R-:W-:-:S04]  /*1d7d0*/  IADD3 R13, R225, R2, RZ ;  /* 0x00000002e10d7210 */ /* 0x000fc80007ffe0ff */
[----:B------:R-:W-:-:S13]  /*1d7e0*/  ISETP.GE.AND P0, PT, R13, R0, PT ;  /* 0x000000000d00720c */ /* 0x000fda0003f06270 */
[----:B------:R-:W-:Y:S05]  /*1d7f0*/  @P0 BRA `(.L_x_755) ;  /* 0x000002b000000947 */ /* 0x000fea0003800000 */
[----:B------:R-:W-:Y:S01]  /*1d800*/  IMAD.MOV.U32 R0, RZ, RZ, 0x368 ;  /* 0x00000368ff007424 */ /* 0x000fe200078e00ff */
[----:B------:R-:W-:-:S04]  /*1d810*/  ISETP.GT.AND P2, PT, R18, 0x1, PT ;  /* 0x000000011200780c */ /* 0x000fc80003f44270 */
[----:B------:R-:W-:-:S04]  /*1d820*/  SEL R0, R0, 0x328, P2 ;  /* 0x0000032800007807 */ /* 0x000fc80001000000 */
[----:B------:R2:W3:Y:S08]  /*1d830*/  LDC.64 R8, c[0x0][R0+0x170] ;  /* 0x00005c0000087b82 */ /* 0x0004f00000000a00 */
[----:B------:R2:W4:Y:S08]  /*1d840*/  LDC.64 R4, c[0x0][R0+0x168] ;  /* 0x00005a0000047b82 */ /* 0x0005300000000a00 */
[----:B------:R2:W5:Y:S08]  /*1d850*/  LDC.64 R14, c[0x0][R0+0x178] ;  /* 0x00005e00000e7b82 */ /* 0x0005700000000a00 */
[----:B------:R2:W1:Y:S02]  /*1d860*/  LDC.64 R10, c[0x0][R0+0x160] ;  /* 0x00005800000a7b82 */ /* 0x0004640000000a00 */
[----:B--2---:R-:W-:-:S02]  /*1d870*/  IMAD.MOV.U32 R0, RZ, RZ, c[0x0][0x4e8] ;  /* 0x00013a00ff007624 */ /* 0x004fc400078e00ff */
[-C--:B---3--:R-:W-:Y:S02]  /*1d880*/  IMAD R7, R9, R12.reuse, RZ ;  /* 0x0000000c09077224 */ /* 0x088fe400078e02ff */
[----:B------:R-:W-:Y:S01]  /*1d890*/  IMAD.WIDE.U32 R2, R8, R12, RZ ;  /* 0x0000000c08027225 */ /* 0x000fe200078e00ff */
[----:B------:R-:W-:Y:S02]  /*1d8a0*/  ISETP.NE.AND P0, PT, R0, 0x1, PT ;  /* 0x000000010000780c */ /* 0x000fe40003f05270 */
[----:B------:R-:W-:Y:S01]  /*1d8b0*/  MOV R0, R13 ;  /* 0x0000000d00007202 */ /* 0x000fe20000000f00 */
[----:B------:R-:W-:Y:S01]  /*1d8c0*/  IMAD R8, R8, R20, R7 ;  /* 0x0000001408087224 */ /* 0x000fe200078e0207 */
[----:B------:R-:W-:Y:S01]  /*1d8d0*/  SEL R7, R248, RZ, P2 ;  /* 0x000000fff8077207 */ /* 0x000fe20001000000 */
[-C--:B----4-:R-:W-:Y:S02]  /*1d8e0*/  IMAD R9, R5, R227.reuse, RZ ;  /* 0x000000e305097224 */ /* 0x090fe400078e02ff */
[----:B------:R-:W-:Y:S01]  /*1d8f0*/  IMAD.WIDE.U32 R4, R4, R227, RZ ;  /* 0x000000e304047225 */ /* 0x000fe200078e00ff */
[----:B------:R-:W-:-:S03]  /*1d900*/  IADD3 R3, R3, R8, RZ ;  /* 0x0000000803037210 */ /* 0x000fc60007ffe0ff */
[----:B------:R-:W-:Y:S02]  /*1d910*/  IMAD.IADD R9, R5, 0x1, R9 ;  /* 0x0000000105097824 */ /* 0x000fe400078e0209 */
[----:B------:R-:W-:-:S04]  /*1d920*/  @P0 IMAD.HI.U32 R16, R13, c[0x0][0x4ec], RZ ;  /* 0x00013b000d100a27 */ /* 0x000fc800078e00ff */
[-C--:B-----5:R-:W-:Y:S01]  /*1d930*/  IMAD R8, R15, R7.reuse, RZ ;  /* 0x000000070f087224 */ /* 0x0a0fe200078e02ff */
        /* <DEDUP_REMOVED lines=10> */
[----:B-1----:R-:W-:Y:S01]  /*1d9e0*/  IMAD R0, R11, R2, RZ ;  /* 0x000000020b007224 */ /* 0x002fe200078e02ff */
        /* <DEDUP_REMOVED lines=12> */
.L_x_755:
[----:B------:R-:W-:Y:S05]  /*1dab0*/  BSYNC B0 ;  /* 0x0000000000007941 */ /* 0x000fea0003800000 */
.L_x_754:
[----:B------:R-:W-:-:S13]  /*1dac0*/  ISETP.GT.AND P0, PT, R18, 0x1, PT ;  /* 0x000000011200780c */ /* 0x000fda0003f04270 */
[----:B------:R-:W-:Y:S05]  /*1dad0*/  @P0 BRA `(.L_x_747) ;  /* 0x0000087000000947 */ /* 0x000fea0003800000 */
[----:B------:R-:W-:Y:S01]  /*1dae0*/  MOV R2, c[0x0][0x4e8] ;  /* 0x00013a0000027a02 */ /* 0x000fe20000000f00 */
[----:B-1----:R-:W-:Y:S01]  /*1daf0*/  IMAD R0, R17, c[0x0][0x3a0], RZ ;  /* 0x0000e80011007a24 */ /* 0x002fe200078e02ff */
[----:B------:R-:W-:Y:S01]  /*1db00*/  LEA R4, R237, R214, 0x5 ;  /* 0x000000d6ed047211 */ /* 0x000fe200078e28ff */
[----:B------:R-:W-:Y:S01]  /*1db10*/  IMAD R5, R20, c[0x0][0x3f0], RZ ;  /* 0x0000fc0014057a24 */ /* 0x000fe200078e02ff */
[----:B------:R-:W-:Y:S01]  /*1db20*/  ISETP.NE.AND P0, PT, R2, 0x1, PT ;  /* 0x000000010200780c */ /* 0x000fe20003f05270 */
[----:B------:R-:W-:Y:S01]  /*1db30*/  IMAD.WIDE.U32 R2, R6, c[0x0][0x3a0], RZ ;  /* 0x0000e80006027a25 */ /* 0x000fe200078e00ff */
[----:B------:R-:W-:Y:S02]  /*1db40*/  IADD3 R4, R225, R4, RZ ;  /* 0x00000004e1047210 */ /* 0x000fe40007ffe0ff */
[----:B------:R-:W-:Y:S01]  /*1db50*/  IADD3 R13, R214, R225, RZ ;  /* 0x000000e1d60d7210 */ /* 0x000fe20007ffe0ff */
        /* <DEDUP_REMOVED lines=26> */
.L_x_811:
[----:B------:R-:W-:Y:S05]  /*1dd00*/  BRA.DIV ~URZ, `(.L_x_757) ;  /* 0x000024727f007947 */ /* 0x000fea000b800000 */
[----:B------:R3:W4:Y:S02]  /*1dd10*/  SHFL.IDX PT, R2, R14, RZ, 0x181f ;  /* 0x00181fff0e027589 */ /* 0x00072400000e0000 */
.L_x_812:
        /* <DEDUP_REMOVED lines=27> */
.L_x_759:
[----:B------:R-:W-:Y:S05]  /*1ded0*/  BSYNC B0 ;  /* 0x0000000000007941 */ /* 0x000fea0003800000 */
.L_x_758:
[----:B------:R-:W-:Y:S05]  /*1dee0*/  BRA.DIV ~URZ, `(.L_x_760) ;  /* 0x000023027f007947 */ /* 0x000fea000b800000 */
[----:B--2---:R2:W1:Y:S04]  /*1def0*/  SHFL.IDX PT, R10, R11, 0x1, 0x181f ;  /* 0x00381f000b0a7f89 */ /* 0x00446800000e0000 */
[----:B----4-:R2:W4:Y:S02]  /*1df00*/  SHFL.IDX PT, R2, R14, 0x1, 0x181f ;  /* 0x00381f000e027f89 */ /* 0x01052400000e0000 */
.L_x_813:
        /* <DEDUP_REMOVED lines=20> */
.L_x_762:
[----:B------:R-:W-:Y:S05]  /*1e050*/  BSYNC B0 ;  /* 0x0000000000007941 */ /* 0x000fea0003800000 */
.L_x_761:
[----:B------:R-:W-:Y:S05]  /*1e060*/  BRA.DIV ~URZ, `(.L_x_763) ;  /* 0x000022527f007947 */ /* 0x000fea000b800000 */
[----:B-1----:R1:W2:Y:S02]  /*1e070*/  SHFL.IDX PT, R10, R11, 0x2, 0x181f ;  /* 0x00581f000b0a7f89 */ /* 0x0022a400000e0000 */
.L_x_814:
[----:B------:R-:W-:Y:S05]  /*1e080*/  BRA.DIV ~URZ, `(.L_x_764) ;  /* 0x000022a27f007947 */ /* 0x000fea000b800000 */
[----:B----4-:R4:W1:Y:S02]  /*1e090*/  SHFL.IDX PT, R2, R14, 0x2, 0x181f ;  /* 0x00581f000e027f89 */ /* 0x01086400000e0000 */
.L_x_815:
        /* <DEDUP_REMOVED lines=20> */
.L_x_766:
[----:B------:R-:W-:Y:S05]  /*1e1e0*/  BSYNC B0 ;  /* 0x0000000000007941 */ /* 0x000fea0003800000 */
.L_x_765:
[----:B------:R-:W-:Y:S05]  /*1e1f0*/  BRA.DIV ~URZ, `(.L_x_767) ;  /* 0x000021a27f007947 */ /* 0x000fea000b800000 */
[----:B--2---:R2:W3:Y:S04]  /*1e200*/  SHFL.IDX PT, R10, R11, 0x3, 0x181f ;  /* 0x00781f000b0a7f89 */ /* 0x0044e800000e0000 */
[----:B-1----:R2:W1:Y:S02]  /*1e210*/  SHFL.IDX PT, R2, R14, 0x3, 0x181f ;  /* 0x00781f000e027f89 */ /* 0x00246400000e0000 */
.L_x_816:
        /* <DEDUP_REMOVED lines=19> */
.L_x_747:
[----:B------:R-:W-:Y:S05]  /*1e350*/  BSYNC B1 ;  /* 0x0000000000017941 */ /* 0x000fea0003800000 */
.L_x_731:
        /* <DEDUP_REMOVED lines=9> */
[----:B--234-:R-:W-:-:S04]  /*1e3f0*/  LOP3.LUT R14, R0, 0x1f, RZ, 0xc0, !PT ;  /* 0x0000001f000e7812 */ /* 0x01cfc800078ec0ff */
[----:B------:R-:W-:Y:S01]  /*1e400*/  ISETP.NE.AND P6, PT, R14, 0x1f, PT ;  /* 0x0000001f0e00780c */ /* 0x000fe20003fc5270 */
[----:B------:R-:W-:Y:S10]  /*1e410*/  BRA.DIV ~URZ, `(.L_x_769) ;  /* 0x000020527f007947 */ /* 0x000ff4000b800000 */
[----:B------:R2:W3:Y:S02]  /*1e420*/  SHFL.IDX PT, R10, R112, RZ, 0x1f ;  /* 0x00001fff700a7589 */ /* 0x0004e400000e0000 */
.L_x_817:
[----:B------:R-:W-:Y:S05]  /*1e430*/  BRA.DIV ~URZ, `(.L_x_770) ;  /* 0x000020a27f007947 */ /* 0x000fea000b800000 */
[----:B------:R4:W2:Y:S02]  /*1e440*/  SHFL.IDX PT, R8, R112, 0x1, 0x1f ;  /* 0x00201f0070087f89 */ /* 0x0008a400000e0000 */
.L_x_818:
        /* <DEDUP_REMOVED lines=18> */
.L_x_819:
[----:B----4-:R-:W-:-:S04]  /*1e570*/  SEL R4, R4, RZ, P5 ;  /* 0x000000ff04047207 */ /* 0x010fc80002800000 */
        /* <DEDUP_REMOVED lines=14> */
[----:B------:R1:W4:Y:S02]  /*1e660*/  SHFL.IDX PT, R0, R4, 0x1f, 0x1f ;  /* 0x03e01f0004007f89 */ /* 0x00032400000e0000 */
.L_x_820:
[----:B----4-:R-:W-:Y:S01]  /*1e670*/  IMAD R0, R0, c[0x0][0x538], RZ ;  /* 0x00014e0000007a24 */ /* 0x010fe200078e02ff */
[----:B------:R-:W-:Y:S04]  /*1e680*/  BSSY B1, `(.L_x_773) ;  /* 0x00000c7000017945 */ /* 0x000fe80003800000 */
[----:B--2---:R-:W-:-:S04]  /*1e690*/  IADD3 R8, R0, R8, RZ ;  /* 0x0000000800087210 */ /* 0x004fc80007ffe0ff */
[----:B---3--:R-:W-:-:S13]  /*1e6a0*/  ISETP.GT.AND P0, PT, R8, R10, PT ;  /* 0x0000000a0800720c */ /* 0x008fda0003f04270 */
[----:B------:R-:W-:Y:S05]  /*1e6b0*/  @P0 BRA `(.L_x_774) ;  /* 0x0000024000000947 */ /* 0x000fea0003800000 */
.L_x_778:
        /* <DEDUP_REMOVED lines=16> */
.L_x_821:
        /* <DEDUP_REMOVED lines=16> */
.L_x_822:
[----:B--2---:R-:W-:-:S05]  /*1e8c0*/  IMAD R0, R0, c[0x0][0x538], RZ ;  /* 0x00014e0000007a24 */ /* 0x004fca00078e02ff */
[----:B------:R-:W-:-:S04]  /*1e8d0*/  IADD3 R8, R0, R8, RZ ;  /* 0x0000000800087210 */ /* 0x000fc80007ffe0ff */
[----:B------:R-:W-:-:S13]  /*1e8e0*/  ISETP.GT.AND P0, PT, R8, R10, PT ;  /* 0x0000000a0800720c */ /* 0x000fda0003f04270 */
[----:B-1----:R-:W-:Y:S05]  /*1e8f0*/  @!P0 BRA `(.L_x_778) ;  /* 0xfffffdc000008947 */ /* 0x002fea000383ffff */
.L_x_774:
[----:B------:R-:W-:-:S05]  /*1e900*/  IADD3 R12, -R0, R8, RZ ;  /* 0x00000008000c7210 */ /* 0x000fca0007ffe1ff */
[----:B------:R-:W-:-:S05]  /*1e910*/  IMAD R0, R4, c[0x0][0x538], R12 ;  /* 0x00014e0004007a24 */ /* 0x000fca00078e020c */
[----:B------:R-:W-:Y:S01]  /*1e920*/  ISETP.GT.AND P0, PT, R0, R10, PT ;  /* 0x0000000a0000720c */ /* 0x000fe20003f04270 */
[----:B------:R-:W-:-:S12]  /*1e930*/  BRA.DIV ~URZ, `(.L_x_779) ;  /* 0x000020027f007947 */ /* 0x000fd8000b800000 */
[----:B------:R-:W-:-:S04]  /*1e940*/  VOTE.ANY R11, PT, !P0 ;  /* 0x00000000000b7806 */ /* 0x000fc800040e0100 */
.L_x_823:
[----:B------:R-:W2:Y:S02]  /*1e950*/  POPC R0, R11 ;  /* 0x0000000b00007309 */ /* 0x000ea40000000000 */
[----:B--2---:R-:W-:Y:S01]  /*1e960*/  IADD3 R235, R0, R235, RZ ;  /* 0x000000eb00eb7210 */ /* 0x004fe20007ffe0ff */
[----:B------:R-:W-:Y:S05]  /*1e970*/  BRA.DIV ~URZ, `(.L_x_780) ;  /* 0x000020127f007947 */ /* 0x000fea000b800000 */
[----:B------:R2:W3:Y:S04]  /*1e980*/  SHFL.IDX PT, R8, R6, R0, 0x1f ;  /* 0x00001f0006087589 */ /* 0x0004e800000e0000 */
[----:B------:R2:W4:Y:S02]  /*1e990*/  SHFL.IDX PT, R7, R7, R0, 0x1f ;  /* 0x00001f0007077589 */ /* 0x00052400000e0000 */
.L_x_824:
[----:B------:R-:W-:Y:S01]  /*1e9a0*/  ISETP.NE.AND P0, PT, R11, RZ, PT ;  /* 0x000000ff0b00720c */ /* 0x000fe20003f05270 */
[----:B------:R-:W-:-:S12]  /*1e9b0*/  BSSY B0, `(.L_x_781) ;  /* 0x0000005000007945 */ /* 0x000fd80003800000 */
[----:B------:R-:W-:Y:S05]  /*1e9c0*/  @!P0 BRA `(.L_x_782) ;  /* 0x0000003000008947 */ /* 0x000fea0003800000 */
[----:B--2---:R-:W-:Y:S01]  /*1e9d0*/  IADD3 R0, R0, -0x1, RZ ;  /* 0xffffffff00007810 */ /* 0x004fe20007ffe0ff */
[----:B------:R-:W-:Y:S05]  /*1e9e0*/  BRA.DIV ~URZ, `(.L_x_783) ;  /* 0x000020727f007947 */ /* 0x000fea000b800000 */
[----:B------:R2:W1:Y:S02]  /*1e9f0*/  SHFL.IDX PT, R13, R4, R0, 0x1f ;  /* 0x00001f00040d7589 */ /* 0x00046400000e0000 */
.L_x_782:
[----:B------:R-:W-:Y:S05]  /*1ea00*/  BSYNC B0 ;  /* 0x0000000000007941 */ /* 0x000fea0003800000 */
.L_x_781:
[----:B----4-:R-:W-:Y:S01]  /*1ea10*/  ISETP.NE.AND P0, PT, R7, 0x1, PT ;  /* 0x000000010700780c */ /* 0x010fe20003f05270 */
[----:B-1----:R-:W-:Y:S01]  /*1ea20*/  IMAD R232, R13, c[0x0][0x538], R12 ;  /* 0x00014e000de87a24 */ /* 0x002fe200078e020c */
[----:B------:R-:W-:Y:S04]  /*1ea30*/  BSSY B0, `(.L_x_784) ;  /* 0x0000084000007945 */ /* 0x000fe80003800000 */
[----:B--2---:R-:W-:-:S07]  /*1ea40*/  IADD3 R6, -R232, R10, RZ ;  /* 0x0000000ae8067210 */ /* 0x004fce0007ffe1ff */
[----:B------:R-:W-:Y:S05]  /*1ea50*/  @!P0 BRA `(.L_x_785) ;  /* 0x000003e000008947 */ /* 0x000fea0003800000 */
[-C--:B---3--:R-:W-:Y:S02]  /*1ea60*/  IABS R0, R8.reuse ;  /* 0x0000000800007213 */ /* 0x088fe40000000000 */
        /* <DEDUP_REMOVED lines=15> */
[----:B------:R-:W-:-:S04]  /*1eb60*/  IMAD.MOV R0, RZ, RZ, -R10 ;  /* 0x000000ffff007224 */ /* 0x000fc800078e0a0a */
[----:B------:R-:W-:Y:S02]  /*1eb70*/  IMAD.MOV.U32 R3, RZ, RZ, R0 ;  /* 0x000000ffff037224 */ /* 0x000fe400078e0000 */
        /* <DEDUP_REMOVED lines=13> */
[----:B-1----:R-:W-:-:S04]  /*1ec50*/  IADD3 R2, RZ, -R3, RZ ;  /* 0x80000003ff027210 */ /* 0x002fc80007ffe0ff */
[----:B------:R-:W-:Y:S01]  /*1ec60*/  @!P1 IMAD.MOV R0, RZ, RZ, -R0 ;  /* 0x000000ffff009224 */ /* 0x000fe200078e0a00 */
[----:B------:R-:W-:Y:S01]  /*1ec70*/  @!P0 LOP3.LUT R0, RZ, R8, RZ, 0x33, !PT ;  /* 0x00000008ff008212 */ /* 0x000fe200078e33ff */
[----:B------:R-:W-:Y:S01]  /*1ec80*/  IMAD.MOV.U32 R4, RZ, RZ, R2 ;  /* 0x000000ffff047224 */ /* 0x000fe200078e0002 */
[----:B------:R-:W-:Y:S02]  /*1ec90*/  IABS R2, R7 ;  /* 0x0000000700027213 */ /* 0x000fe40000000000 */
[----:B------:R-:W-:Y:S01]  /*1eca0*/  IABS R10, R0 ;  /* 0x00000000000a7213 */ /* 0x000fe20000000000 */
[----:B------:R-:W-:Y:S02]  /*1ecb0*/  IMAD R4, R4, R5, RZ ;  /* 0x0000000504047224 */ /* 0x000fe400078e02ff */
[----:B------:R-:W-:Y:S01]  /*1ecc0*/  IMAD.MOV R9, RZ, RZ, -R2 ;  /* 0x000000ffff097224 */ /* 0x000fe200078e0a02 */
[----:B------:R-:W-:-:S05]  /*1ecd0*/  MOV R2, RZ ;  /* 0x000000ff00027202 */ /* 0x000fca0000000f00 */
        /* <DEDUP_REMOVED lines=22> */
.L_x_785:
[----:B------:R-:W-:-:S04]  /*1ee40*/  IMAD.MOV.U32 R2, RZ, RZ, 0x4 ;  /* 0x00000004ff027424 */ /* 0x000fc800078e00ff */
[----:B------:R-:W-:-:S05]  /*1ee50*/  IMAD.WIDE R2, R235, R2, c[0x0][0x590] ;  /* 0x00016400eb027625 */ /* 0x000fca00078e0202 */
[----:B------:R-:W2:Y:S02]  /*1ee60*/  LDG.E R4, [R2.64] ;  /* 0x0000000602047981 */ /* 0x000ea4000c1e1900 */
        /* <DEDUP_REMOVED lines=63> */
[----:B------:R-:W-:Y:S02]  /*1f260*/  IMAD R234, R2, R3, R6 ;  /* 0x0000000302ea7224 */ /* 0x000fe400078e0206 */
.L_x_786:
[----:B------:R-:W-:Y:S05]  /*1f270*/  BSYNC B0 ;  /* 0x0000000000007941 */ /* 0x000fea0003800000 */
.L_x_784:
[----:B------:R-:W-:-:S04]  /*1f280*/  LOP3.LUT R2, RZ, R2, RZ, 0x33, !PT ;  /* 0x00000002ff027212 */ /* 0x000fc800078e33ff */
[----:B------:R-:W-:Y:S01]  /*1f290*/  IADD3 R233, R2, R8, RZ ;  /* 0x0000000802e97210 */ /* 0x000fe20007ffe0ff */
[----:B------:R-:W-:Y:S05]  /*1f2a0*/  BRA `(.L_x_787) ;  /* 0x0000004000007947 */ /* 0x000fea0003800000 */
.L_x_775:
[----:B------:R-:W-:Y:S01]  /*1f2b0*/  IMAD.MOV.U32 R232, RZ, RZ, R10 ;  /* 0x000000ffffe87224 */ /* 0x000fe200078e000a */
[----:B------:R-:W-:Y:S01]  /*1f2c0*/  MOV R234, RZ ;  /* 0x000000ff00ea7202 */ /* 0x000fe20000000f00 */
[----:B------:R-:W-:Y:S01]  /*1f2d0*/  IMAD.MOV.U32 R233, RZ, RZ, RZ ;  /* 0x000000ffffe97224 */ /* 0x000fe200078e00ff */
[----:B------:R-:W-:Y:S02]  /*1f2e0*/  MOV R235, c[0x0][0x53c] ;  /* 0x00014f0000eb7a02 */ /* 0x000fe40000000f00 */
.L_x_787:
[----:B------:R-:W-:Y:S05]  /*1f2f0*/  BSYNC B1 ;  /* 0x0000000000017941 */ /* 0x000fea0003800000 */
.L_x_773:
[----:B------:R-:W-:Y:S01]  /*1f300*/  WARPSYNC 0xffffffff ;  /* 0xffffffff00007948 */ /* 0x000fe20003800000 */
[----:B------:R-:W-:Y:S01]  /*1f310*/  BAR.SYNC.DEFER_BLOCKING 0x4, 0x100 ;  /* 0x0104000000007b1d */ /* 0x000fe20000010000 */
[----:B------:R-:W-:-:S13]  /*1f320*/  ISETP.NE.AND P0, PT, R14, RZ, PT ;  /* 0x000000ff0e00720c */ /* 0x000fda0003f05270 */
[----:B------:R2:W-:Y:S04]  /*1f330*/  @!P0 STS.128 [0x20080], R232 ;  /* 0x020080e8ff008388 */ /* 0x0005e80000000c00 */
[----:B------:R-:W-:Y:S06]  /*1f340*/  BAR.ARV 0x5, 0x100 ;  /* 0x0144000000007b1d */ /* 0x000fec0000002000 */
.L_x_768:
[----:B-1----:R-:W-:-:S13]  /*1f350*/  ISETP.GE.AND P0, PT, R235, c[0x0][0x53c], PT ;  /* 0x00014f00eb007a0c */ /* 0x002fda0003f06270 */
[----:B--23--:R-:W-:Y:S01]  /*1f360*/  @P0 CALL.REL.NOINC `(.L_x_788) ;  /* 0x0000001000000944 */ /* 0x00cfe20003c00000 */
[----:B------:R-:W-:Y:S05]  /*1f370*/  BRA `(.L_x_789) ;  /* 0xfffe24e000007947 */ /* 0x000fea000383ffff */
.L_x_788:
[----:B------:R-:W-:Y:S05]  /*1f380*/  EXIT ;  /* 0x000000000000794d */ /* 0x000fea0003800000 */
.L_x_555:
[----:B------:R-:W-:Y:S01]  /*1f390*/  IMAD.MOV.U32 R0, RZ, RZ, R5 ;  /* 0x000000ffff007224 */ /* 0x000fe200078e0005 */
[----:B------:R-:W-:Y:S02]  /*1f3a0*/  MOV R2, 0x1 ;  /* 0x0000000100027802 */ /* 0x000fe40000000f00 */
[----:B------:R-:W-:Y:S02]  /*1f3b0*/  MOV R3, 0x1f3d0 ;  /* 0x0001f3d000037802 */ /* 0x000fe40000000f00 */
[----:B--2---:R-:W-:Y:S05]  /*1f3c0*/  CALL.REL.NOINC `($__internal_14_$__cuda_sm70_shflsync_up_p) ;  /* 0x000017a000007944 */ /* 0x004fea0003c00000 */
[----:B------:R-:W-:Y:S01]  /*1f3d0*/  MOV R0, R4 ;  /* 0x0000000400007202 */ /* 0x000fe20000000f00 */
[----:B------:R-:W-:Y:S05]  /*1f3e0*/  BRA `(.L_x_790) ;  /* 0xfffe107000007947 */ /* 0x000fea000383ffff */
.L_x_556:
[----:B------:R-:W-:Y:S01]  /*1f3f0*/  IMAD.MOV.U32 R0, RZ, RZ, R5 ;  /* 0x000000ffff007224 */ /* 0x000fe200078e0005 */
[----:B------:R-:W-:Y:S02]  /*1f400*/  MOV R2, 0x2 ;  /* 0x0000000200027802 */ /* 0x000fe40000000f00 */
[----:B------:R-:W-:Y:S02]  /*1f410*/  MOV R3, 0x1f430 ;  /* 0x0001f43000037802 */ /* 0x000fe40000000f00 */
[----:B--2---:R-:W-:Y:S05]  /*1f420*/  CALL.REL.NOINC `($__internal_14_$__cuda_sm70_shflsync_up_p) ;  /* 0x0000174000007944 */ /* 0x004fea0003c00000 */
[----:B------:R-:W-:Y:S01]  /*1f430*/  SEL R0, R4, RZ, P4 ;  /* 0x000000ff04007207 */ /* 0x000fe20002000000 */
[----:B------:R-:W-:Y:S01]  /*1f440*/  IMAD.MOV.U32 R2, RZ, RZ, 0x4 ;  /* 0x00000004ff027424 */ /* 0x000fe200078e00ff */
[----:B------:R-:W-:-:S03]  /*1f450*/  MOV R3, 0x1f480 ;  /* 0x0001f48000037802 */ /* 0x000fc60000000f00 */
[----:B------:R-:W-:Y:S02]  /*1f460*/  IMAD.IADD R0, R5, 0x1, R0 ;  /* 0x0000000105007824 */ /* 0x000fe400078e0200 */
[----:B------:R-:W-:Y:S05]  /*1f470*/  CALL.REL.NOINC `($__internal_14_$__cuda_sm70_shflsync_up_p) ;  /* 0x000016f000007944 */ /* 0x000fea0003c00000 */
        /* <DEDUP_REMOVED lines=12> */
[----:B------:R-:W-:Y:S02]  /*1f540*/  MOV R3, 0x1f ;  /* 0x0000001f00037802 */ /* 0x000fe40000000f00 */
[----:B------:R-:W-:Y:S01]  /*1f550*/  MOV R2, 0x1f590 ;  /* 0x0001f59000027802 */ /* 0x000fe20000000f00 */
[----:B------:R-:W-:-:S04]  /*1f560*/  IMAD.IADD R4, R0, 0x1, R4 ;  /* 0x0000000100047824 */ /* 0x000fc800078e0204 */
[----:B------:R-:W-:Y:S02]  /*1f570*/  IMAD.MOV.U32 R9, RZ, RZ, R4 ;  /* 0x000000ffff097224 */ /* 0x000fe400078e0004 */
[----:B------:R-:W-:Y:S05]  /*1f580*/  CALL.REL.NOINC `($__internal_13_$__cuda_sm70_shflsync_idx_p) ;  /* 0x0000159000007944 */ /* 0x000fea0003c00000 */
[----:B------:R-:W-:Y:S01]  /*1f590*/  MOV R0, R5 ;  /* 0x0000000500007202 */ /* 0x000fe20000000f00 */
[----:B------:R-:W-:Y:S05]  /*1f5a0*/  BRA `(.L_x_791) ;  /* 0xfffe0fb000007947 */ /* 0x000fea000383ffff */
.L_x_558:
[----:B------:R-:W-:Y:S02]  /*1f5b0*/  SEL R0, RZ, 0x1, P0 ;  /* 0x00000001ff007807 */ /* 0x000fe40000000000 */
[----:B------:R-:W-:Y:S02]  /*1f5c0*/  MOV R2, 0x1f5e0 ;  /* 0x0001f5e000027802 */ /* 0x000fe40000000f00 */
[----:B--2---:R-:W-:Y:S05]  /*1f5d0*/  CALL.REL.NOINC `($__internal_15_$__cuda_sm70_votesync_ballot) ;  /* 0x0000160000007944 */ /* 0x004fea0003c00000 */
[----:B------:R-:W-:Y:S01]  /*1f5e0*/  MOV R11, R0 ;  /* 0x00000000000b7202 */ /* 0x000fe20000000f00 */
[----:B------:R-:W-:Y:S05]  /*1f5f0*/  BRA `(.L_x_792) ;  /* 0xfffe0ff000007947 */ /* 0x000fea000383ffff */
.L_x_559:
[----:B------:R-:W-:Y:S01]  /*1f600*/  IMAD.MOV.U32 R9, RZ, RZ, R10 ;  /* 0x000000ffff097224 */ /* 0x000fe200078e000a */
[----:B------:R-:W-:Y:S01]  /*1f610*/  MOV R5, R0 ;  /* 0x0000000000057202 */ /* 0x000fe20000000f00 */
[----:B------:R-:W-:Y:S01]  /*1f620*/  IMAD.MOV.U32 R3, RZ, RZ, 0x1f ;  /* 0x0000001fff037424 */ /* 0x000fe200078e00ff */
[----:B------:R-:W-:Y:S02]  /*1f630*/  MOV R2, 0x1f650 ;  /* 0x0001f65000027802 */ /* 0x000fe40000000f00 */
[----:B------:R-:W-:Y:S05]  /*1f640*/  CALL.REL.NOINC `($__internal_13_$__cuda_sm70_shflsync_idx_p) ;  /* 0x000014d000007944 */ /* 0x000fea0003c00000 */
[----:B------:R-:W-:Y:S01]  /*1f650*/  IMAD.MOV.U32 R233, RZ, RZ, R5 ;  /* 0x000000ffffe97224 */ /* 0x000fe200078e0005 */
[----:B------:R-:W-:Y:S01]  /*1f660*/  MOV R9, R8 ;  /* 0x0000000800097202 */ /* 0x000fe20000000f00 */
[----:B------:R-:W-:Y:S01]  /*1f670*/  IMAD.MOV.U32 R6, RZ, RZ, RZ ;  /* 0x000000ffff067224 */ /* 0x000fe200078e00ff */
[----:B------:R-:W-:Y:S01]  /*1f680*/  MOV R5, R0 ;  /* 0x0000000000057202 */ /* 0x000fe20000000f00 */
[----:B------:R-:W-:Y:S01]  /*1f690*/  IMAD.MOV.U32 R3, RZ, RZ, 0x1f ;  /* 0x0000001fff037424 */ /* 0x000fe200078e00ff */
[----:B------:R-:W-:-:S02]  /*1f6a0*/  MOV R2, 0x1f6c0 ;  /* 0x0001f6c000027802 */ /* 0x000fc40000000f00 */
[----:B------:R-:W-:Y:S05]  /*1f6b0*/  CALL.REL.NOINC `($__internal_13_$__cuda_sm70_shflsync_idx_p) ;  /* 0x0000146000007944 */ /* 0x000fea0003c00000 */
[----:B------:R-:W-:Y:S01]  /*1f6c0*/  MOV R10, R5 ;  /* 0x00000005000a7202 */ /* 0x000fe20000000f00 */
[----:B------:R-:W-:Y:S05]  /*1f6d0*/  BRA `(.L_x_793) ;  /* 0xfffe0f7000007947 */ /* 0x000fea000383ffff */
.L_x_562:
[----:B------:R-:W-:Y:S01]  /*1f6e0*/  IMAD.MOV.U32 R9, RZ, RZ, R4 ;  /* 0x000000ffff097224 */ /* 0x000fe200078e0004 */
[----:B------:R-:W-:-:S02]  /*1f6f0*/  MOV R3, 0x1f ;  /* 0x0000001f00037802 */ /* 0x000fc40000000f00 */
[----:B------:R-:W-:Y:S02]  /*1f700*/  MOV R2, 0x1f720 ;  /* 0x0001f72000027802 */ /* 0x000fe40000000f00 */
[----:B-123--:R-:W-:Y:S05]  /*1f710*/  CALL.REL.NOINC `($__internal_13_$__cuda_sm70_shflsync_idx_p) ;  /* 0x0000140000007944 */ /* 0x00efea0003c00000 */
[----:B------:R-:W-:Y:S01]  /*1f720*/  MOV R6, R5 ;  /* 0x0000000500067202 */ /* 0x000fe20000000f00 */
[----:B------:R-:W-:Y:S05]  /*1f730*/  BRA `(.L_x_561) ;  /* 0xfffe0f7000007947 */ /* 0x000fea000383ffff */
.L_x_611:
[----:B------:R-:W-:Y:S01]  /*1f740*/  IMAD.MOV.U32 R9, RZ, RZ, R16 ;  /* 0x000000ffff097224 */ /* 0x000fe200078e0010 */
[----:B------:R-:W-:Y:S01]  /*1f750*/  MOV R5, RZ ;  /* 0x000000ff00057202 */ /* 0x000fe20000000f00 */
[----:B------:R-:W-:Y:S01]  /*1f760*/  IMAD.MOV.U32 R3, RZ, RZ, 0x181f ;  /* 0x0000181fff037424 */ /* 0x000fe200078e00ff */
[----:B------:R-:W-:Y:S02]  /*1f770*/  MOV R2, 0x1f790 ;  /* 0x0001f79000027802 */ /* 0x000fe40000000f00 */
[----:B-----5:R-:W-:Y:S05]  /*1f780*/  CALL.REL.NOINC `($__internal_13_$__cuda_sm70_shflsync_idx_p) ;  /* 0x0000139000007944 */ /* 0x020fea0003c00000 */
[----:B------:R-:W-:Y:S01]  /*1f790*/  MOV R10, R5 ;  /* 0x00000005000a7202 */ /* 0x000fe20000000f00 */
[----:B------:R-:W-:Y:S05]  /*1f7a0*/  BRA `(.L_x_794) ;  /* 0xfffe75a000007947 */ /* 0x000fea000383ffff */
.L_x_612:
[----:B------:R-:W-:Y:S01]  /*1f7b0*/  IMAD.MOV.U32 R9, RZ, RZ, R17 ;  /* 0x000000ffff097224 */ /* 0x000fe200078e0011 */
[----:B------:R-:W-:Y:S01]  /*1f7c0*/  MOV R5, RZ ;  /* 0x000000ff00057202 */ /* 0x000fe20000000f00 */
[----:B------:R-:W-:Y:S01]  /*1f7d0*/  IMAD.MOV.U32 R3, RZ, RZ, 0x181f ;  /* 0x0000181fff037424 */ /* 0x000fe200078e00ff */
[----:B------:R-:W-:Y:S02]  /*1f7e0*/  MOV R2, 0x1f800 ;  /* 0x0001f80000027802 */ /* 0x000fe40000000f00 */
[----:B-12--5:R-:W-:Y:S05]  /*1f7f0*/  CALL.REL.NOINC `($__internal_13_$__cuda_sm70_shflsync_idx_p) ;  /* 0x0000132000007944 */ /* 0x026fea0003c00000 */
[----:B------:R-:W-:Y:S01]  /*1f800*/  MOV R2, R5 ;  /* 0x0000000500027202 */ /* 0x000fe20000000f00 */
[----:B------:R-:W-:Y:S05]  /*1f810*/  BRA `(.L_x_795) ;  /* 0xfffe755000007947 */ /* 0x000fea000383ffff */
.L_x_615:
[----:B--2---:R-:W-:Y:S01]  /*1f820*/  IMAD.MOV.U32 R9, RZ, RZ, R16 ;  /* 0x000000ffff097224 */ /* 0x004fe200078e0010 */
[----:B------:R-:W-:Y:S01]  /*1f830*/  MOV R5, 0x1 ;  /* 0x0000000100057802 */ /* 0x000fe20000000f00 */
[----:B------:R-:W-:Y:S01]  /*1f840*/  IMAD.MOV.U32 R3, RZ, RZ, 0x181f ;  /* 0x0000181fff037424 */ /* 0x000fe200078e00ff */
[----:B----4-:R-:W-:-:S02]  /*1f850*/  MOV R2, 0x1f870 ;  /* 0x0001f87000027802 */ /* 0x010fc40000000f00 */
[----:B-1-3-5:R-:W-:Y:S05]  /*1f860*/  CALL.REL.NOINC `($__internal_13_$__cuda_sm70_shflsync_idx_p) ;  /* 0x000012b000007944 */ /* 0x02afea0003c00000 */
[----:B------:R-:W-:Y:S01]  /*1f870*/  IMAD.MOV.U32 R10, RZ, RZ, R5 ;  /* 0x000000ffff0a7224 */ /* 0x000fe200078e0005 */
[----:B------:R-:W-:Y:S01]  /*1f880*/  MOV R5, 0x1 ;  /* 0x0000000100057802 */ /* 0x000fe20000000f00 */
[----:B------:R-:W-:Y:S01]  /*1f890*/  IMAD.MOV.U32 R9, RZ, RZ, R17 ;  /* 0x000000ffff097224 */ /* 0x000fe200078e0011 */
[----:B------:R-:W-:-:S02]  /*1f8a0*/  MOV R3, 0x181f ;  /* 0x0000181f00037802 */ /* 0x000fc40000000f00 */
[----:B------:R-:W-:Y:S02]  /*1f8b0*/  MOV R2, 0x1f8d0 ;  /* 0x0001f8d000027802 */ /* 0x000fe40000000f00 */
[----:B------:R-:W-:Y:S05]  /*1f8c0*/  CALL.REL.NOINC `($__internal_13_$__cuda_sm70_shflsync_idx_p) ;  /* 0x0000125000007944 */ /* 0x000fea0003c00000 */
[----:B------:R-:W-:Y:S01]  /*1f8d0*/  MOV R2, R5 ;  /* 0x0000000500027202 */ /* 0x000fe20000000f00 */
[----:B------:R-:W-:Y:S05]  /*1f8e0*/  BRA `(.L_x_796) ;  /* 0xfffe768000007947 */ /* 0x000fea000383ffff */
.L_x_618:
[----:B-1----:R-:W-:Y:S01]  /*1f8f0*/  IMAD.MOV.U32 R9, RZ, RZ, R16 ;  /* 0x000000ffff097224 */ /* 0x002fe200078e0010 */
[----:B------:R-:W-:Y:S01]  /*1f900*/  MOV R5, 0x2 ;  /* 0x0000000200057802 */ /* 0x000fe20000000f00 */
[----:B------:R-:W-:Y:S01]  /*1f910*/  IMAD.MOV.U32 R3, RZ, RZ, 0x181f ;  /* 0x0000181fff037424 */ /* 0x000fe200078e00ff */
[----:B----4-:R-:W-:Y:S02]  /*1f920*/  MOV R2, 0x1f940 ;  /* 0x0001f94000027802 */ /* 0x010fe40000000f00 */
[----:B--23-5:R-:W-:Y:S05]  /*1f930*/  CALL.REL.NOINC `($__internal_13_$__cuda_sm70_shflsync_idx_p) ;  /* 0x000011e000007944 */ /* 0x02cfea0003c00000 */
[----:B------:R-:W-:Y:S01]  /*1f940*/  MOV R10, R5 ;  /* 0x00000005000a7202 */ /* 0x000fe20000000f00 */
[----:B------:R-:W-:Y:S05]  /*1f950*/  BRA `(.L_x_797) ;  /* 0xfffe77a000007947 */ /* 0x000fea000383ffff */
.L_x_619:
[----:B------:R-:W-:Y:S01]  /*1f960*/  IMAD.MOV.U32 R9, RZ, RZ, R17 ;  /* 0x000000ffff097224 */ /* 0x000fe200078e0011 */
[----:B------:R-:W-:Y:S01]  /*1f970*/  MOV R5, 0x2 ;  /* 0x0000000200057802 */ /* 0x000fe20000000f00 */
[----:B------:R-:W-:Y:S01]  /*1f980*/  IMAD.MOV.U32 R3, RZ, RZ, 0x181f ;  /* 0x0000181fff037424 */ /* 0x000fe200078e00ff */
[----:B----4-:R-:W-:Y:S02]  /*1f990*/  MOV R2, 0x1f9b0 ;  /* 0x0001f9b000027802 */ /* 0x010fe40000000f00 */
[----:B-123-5:R-:W-:Y:S05]  /*1f9a0*/  CALL.REL.NOINC `($__internal_13_$__cuda_sm70_shflsync_idx_p) ;  /* 0x0000117000007944 */ /* 0x02efea0003c00000 */
[----:B------:R-:W-:Y:S01]  /*1f9b0*/  MOV R2, R5 ;  /* 0x0000000500027202 */ /* 0x000fe20000000f00 */
[----:B------:R-:W-:Y:S05]  /*1f9c0*/  BRA `(.L_x_798) ;  /* 0xfffe775000007947 */ /* 0x000fea000383ffff */
.L_x_622:
[----:B-1----:R-:W-:Y:S01]  /*1f9d0*/  IMAD.MOV.U32 R9, RZ, RZ, R16 ;  /* 0x000000ffff097224 */ /* 0x002fe200078e0010 */
[----:B------:R-:W-:Y:S01]  /*1f9e0*/  MOV R5, 0x3 ;  /* 0x0000000300057802 */ /* 0x000fe20000000f00 */
[----:B------:R-:W-:Y:S01]  /*1f9f0*/  IMAD.MOV.U32 R3, RZ, RZ, 0x181f ;  /* 0x0000181fff037424 */ /* 0x000fe200078e00ff */
[----:B------:R-:W-:-:S02]  /*1fa00*/  MOV R2, 0x1fa20 ;  /* 0x0001fa2000027802 */ /* 0x000fc40000000f00 */
[----:B--2345:R-:W-:Y:S05]  /*1fa10*/  CALL.REL.NOINC `($__internal_13_$__cuda_sm70_shflsync_idx_p) ;  /* 0x0000110000007944 */ /* 0x03cfea0003c00000 */
        /* <DEDUP_REMOVED lines=8> */
.L_x_727:
[----:B------:R-:W-:Y:S01]  /*1faa0*/  IMAD.MOV.U32 R2, RZ, RZ, R208 ;  /* 0x000000ffff027224 */ /* 0x000fe200078e00d0 */
[----:B------:R-:W-:Y:S02]  /*1fab0*/  MOV R5, 0x2 ;  /* 0x0000000200057802 */ /* 0x000fe40000000f00 */
[----:B------:R-:W-:Y:S02]  /*1fac0*/  MOV R3, 0x1fae0 ;  /* 0x0001fae000037802 */ /* 0x000fe40000000f00 */
[----:B------:R-:W-:Y:S05]  /*1fad0*/  CALL.REL.NOINC `($__internal_12_$__cuda_sm70_shflsync_bfly_p) ;  /* 0x00000ff000007944 */ /* 0x000fea0003c00000 */
[----:B------:R-:W-:Y:S01]  /*1fae0*/  MOV R0, R5 ;  /* 0x0000000500007202 */ /* 0x000fe20000000f00 */
[----:B------:R-:W-:Y:S05]  /*1faf0*/  BRA `(.L_x_800) ;  /* 0xffff9de000007947 */ /* 0x000fea000383ffff */
.L_x_728:
[----:B------:R-:W-:Y:S01]  /*1fb00*/  IMAD.MOV.U32 R2, RZ, RZ, R0 ;  /* 0x000000ffff027224 */ /* 0x000fe200078e0000 */
[----:B------:R-:W-:Y:S02]  /*1fb10*/  MOV R5, 0x1 ;  /* 0x0000000100057802 */ /* 0x000fe40000000f00 */
[----:B------:R-:W-:Y:S02]  /*1fb20*/  MOV R3, 0x1fb40 ;  /* 0x0001fb4000037802 */ /* 0x000fe40000000f00 */
[----:B-1----:R-:W-:Y:S05]  /*1fb30*/  CALL.REL.NOINC `($__internal_12_$__cuda_sm70_shflsync_bfly_p) ;  /* 0x00000f9000007944 */ /* 0x002fea0003c00000 */
[----:B------:R-:W-:Y:S01]  /*1fb40*/  FADD.FTZ R0, R0, R5 ;  /* 0x0000000500007221 */ /* 0x000fe20000010000 */
[----:B------:R-:W-:Y:S02]  /*1fb50*/  MOV R2, R207 ;  /* 0x000000cf00027202 */ /* 0x000fe40000000f00 */
[----:B------:R-:W-:-:S02]  /*1fb60*/  MOV R5, 0x2 ;  /* 0x0000000200057802 */ /* 0x000fc40000000f00 */
[----:B------:R-:W-:Y:S02]  /*1fb70*/  MOV R3, 0x1fb90 ;  /* 0x0001fb9000037802 */ /* 0x000fe40000000f00 */
[----:B------:R-:W-:Y:S05]  /*1fb80*/  CALL.REL.NOINC `($__internal_12_$__cuda_sm70_shflsync_bfly_p) ;  /* 0x00000f4000007944 */ /* 0x000fea0003c00000 */
[----:B------:R-:W-:Y:S01]  /*1fb90*/  FADD.FTZ R4, R207, R5 ;  /* 0x00000005cf047221 */ /* 0x000fe20000010000 */
[----:B------:R-:W-:Y:S02]  /*1fba0*/  MOV R5, 0x1 ;  /* 0x0000000100057802 */ /* 0x000fe40000000f00 */
[----:B------:R-:W-:Y:S02]  /*1fbb0*/  MOV R3, 0x1fbe0 ;  /* 0x0001fbe000037802 */ /* 0x000fe40000000f00 */
[----:B------:R-:W-:Y:S02]  /*1fbc0*/  MOV R2, R4 ;  /* 0x0000000400027202 */ /* 0x000fe40000000f00 */
[----:B------:R-:W-:Y:S05]  /*1fbd0*/  CALL.REL.NOINC `($__internal_12_$__cuda_sm70_shflsync_bfly_p) ;  /* 0x00000ef000007944 */ /* 0x000fea0003c00000 */
[----:B------:R-:W-:Y:S01]  /*1fbe0*/  MOV R3, R5 ;  /* 0x0000000500037202 */ /* 0x000fe20000000f00 */
[----:B------:R-:W-:Y:S05]  /*1fbf0*/  BRA `(.L_x_801) ;  /* 0xffff9d5000007947 */ /* 0x000fea000383ffff */
.L_x_735:
[----:B--234-:R-:W-:Y:S01]  /*1fc00*/  IMAD.MOV.U32 R9, RZ, RZ, R13 ;  /* 0x000000ffff097224 */ /* 0x01cfe200078e000d */
[----:B------:R-:W-:Y:S01]  /*1fc10*/  MOV R5, RZ ;  /* 0x000000ff00057202 */ /* 0x000fe20000000f00 */
[----:B------:R-:W-:Y:S01]  /*1fc20*/  IMAD.MOV.U32 R3, RZ, RZ, 0x181f ;  /* 0x0000181fff037424 */ /* 0x000fe200078e00ff */
[----:B------:R-:W-:Y:S02]  /*1fc30*/  MOV R2, 0x1fc50 ;  /* 0x0001fc5000027802 */ /* 0x000fe40000000f00 */
[----:B-1----:R-:W-:Y:S05]  /*1fc40*/  CALL.REL.NOINC `($__internal_13_$__cuda_sm70_shflsync_idx_p) ;  /* 0x00000ed000007944 */ /* 0x002fea0003c00000 */
[----:B------:R-:W-:Y:S01]  /*1fc50*/  MOV R10, R5 ;  /* 0x00000005000a7202 */ /* 0x000fe20000000f00 */
[----:B------:R-:W-:Y:S05]  /*1fc60*/  BRA `(.L_x_802) ;  /* 0xffffb87000007947 */ /* 0x000fea000383ffff */
.L_x_736:
[----:B------:R-:W-:Y:S01]  /*1fc70*/  IMAD.MOV.U32 R9, RZ, RZ, R14 ;  /* 0x000000ffff097224 */ /* 0x000fe200078e000e */
[----:B------:R-:W-:Y:S01]  /*1fc80*/  MOV R5, RZ ;  /* 0x000000ff00057202 */ /* 0x000fe20000000f00 */
[----:B------:R-:W-:Y:S01]  /*1fc90*/  IMAD.MOV.U32 R3, RZ, RZ, 0x181f ;  /* 0x0000181fff037424 */ /* 0x000fe200078e00ff */
[----:B------:R-:W-:-:S02]  /*1fca0*/  MOV R2, 0x1fcc0 ;  /* 0x0001fcc000027802 */ /* 0x000fc40000000f00 */
[----:B-123--:R-:W-:Y:S05]  /*1fcb0*/  CALL.REL.NOINC `($__internal_13_$__cuda_sm70_shflsync_idx_p) ;  /* 0x00000e6000007944 */ /* 0x00efea0003c00000 */
[----:B------:R-:W-:Y:S01]  /*1fcc0*/  MOV R2, R5 ;  /* 0x0000000500027202 */ /* 0x000fe20000000f00 */
[----:B------:R-:W-:Y:S05]  /*1fcd0*/  BRA `(.L_x_803) ;  /* 0xffffb82000007947 */ /* 0x000fea000383ffff */
.L_x_739:
[----:B--2---:R-:W-:Y:S01]  /*1fce0*/  IMAD.MOV.U32 R9, RZ, RZ, R13 ;  /* 0x000000ffff097224 */ /* 0x004fe200078e000d */
[----:B------:R-:W-:Y:S01]  /*1fcf0*/  MOV R5, 0x1 ;  /* 0x0000000100057802 */ /* 0x000fe20000000f00 */
[----:B------:R-:W-:Y:S01]  /*1fd00*/  IMAD.MOV.U32 R3, RZ, RZ, 0x181f ;  /* 0x0000181fff037424 */ /* 0x000fe200078e00ff */
[----:B------:R-:W-:-:S02]  /*1fd10*/  MOV R2, 0x1fd30 ;  /* 0x0001fd3000027802 */ /* 0x000fc40000000f00 */
[----:B-1-34-:R-:W-:Y:S05]  /*1fd20*/  CALL.REL.NOINC `($__internal_13_$__cuda_sm70_shflsync_idx_p) ;  /* 0x00000df000007944 */ /* 0x01afea0003c00000 */
        /* <DEDUP_REMOVED lines=8> */
.L_x_742:
[----:B--2---:R-:W-:Y:S01]  /*1fdb0*/  IMAD.MOV.U32 R9, RZ, RZ, R13 ;  /* 0x000000ffff097224 */ /* 0x004fe200078e000d */
[----:B------:R-:W-:Y:S01]  /*1fdc0*/  MOV R5, 0x2 ;  /* 0x0000000200057802 */ /* 0x000fe20000000f00 */
[----:B------:R-:W-:Y:S01]  /*1fdd0*/  IMAD.MOV.U32 R3, RZ, RZ, 0x181f ;  /* 0x0000181fff037424 */ /* 0x000fe200078e00ff */
[----:B------:R-:W-:Y:S02]  /*1fde0*/  MOV R2, 0x1fe00 ;  /* 0x0001fe0000027802 */ /* 0x000fe40000000f00 */
[----:B-1-34-:R-:W-:Y:S05]  /*1fdf0*/  CALL.REL.NOINC `($__internal_13_$__cuda_sm70_shflsync_idx_p) ;  /* 0x00000d2000007944 */ /* 0x01afea0003c00000 */
[----:B------:R-:W-:Y:S01]  /*1fe00*/  MOV R10, R5 ;  /* 0x00000005000a7202 */ /* 0x000fe20000000f00 */
[----:B------:R-:W-:Y:S05]  /*1fe10*/  BRA `(.L_x_805) ;  /* 0xffffba3000007947 */ /* 0x000fea000383ffff */
.L_x_743:
[----:B--2---:R-:W-:Y:S01]  /*1fe20*/  IMAD.MOV.U32 R9, RZ, RZ, R14 ;  /* 0x000000ffff097224 */ /* 0x004fe200078e000e */
[----:B------:R-:W-:Y:S01]  /*1fe30*/  MOV R5, 0x2 ;  /* 0x0000000200057802 */ /* 0x000fe20000000f00 */
[----:B------:R-:W-:Y:S01]  /*1fe40*/  IMAD.MOV.U32 R3, RZ, RZ, 0x181f ;  /* 0x0000181fff037424 */ /* 0x000fe200078e00ff */
[----:B------:R-:W-:Y:S02]  /*1fe50*/  MOV R2, 0x1fe70 ;  /* 0x0001fe7000027802 */ /* 0x000fe40000000f00 */
[----:B-1-34-:R-:W-:Y:S05]  /*1fe60*/  CALL.REL.NOINC `($__internal_13_$__cuda_sm70_shflsync_idx_p) ;  /* 0x00000cb000007944 */ /* 0x01afea0003c00000 */
[----:B------:R-:W-:Y:S01]  /*1fe70*/  MOV R2, R5 ;  /* 0x0000000500027202 */ /* 0x000fe20000000f00 */
[----:B------:R-:W-:Y:S05]  /*1fe80*/  BRA `(.L_x_806) ;  /* 0xffffb9e000007947 */ /* 0x000fea000383ffff */
.L_x_746:
[----:B---3--:R-:W-:Y:S01]  /*1fe90*/  IMAD.MOV.U32 R9, RZ, RZ, R13 ;  /* 0x000000ffff097224 */ /* 0x008fe200078e000d */
[----:B------:R-:W-:Y:S01]  /*1fea0*/  MOV R5, 0x3 ;  /* 0x0000000300057802 */ /* 0x000fe20000000f00 */
[----:B------:R-:W-:Y:S01]  /*1feb0*/  IMAD.MOV.U32 R3, RZ, RZ, 0x181f ;  /* 0x0000181fff037424 */ /* 0x000fe200078e00ff */
[----:B----4-:R-:W-:-:S02]  /*1fec0*/  MOV R2, 0x1fee0 ;  /* 0x0001fee000027802 */ /* 0x010fc40000000f00 */
[----:B-12---:R-:W-:Y:S05]  /*1fed0*/  CALL.REL.NOINC `($__internal_13_$__cuda_sm70_shflsync_idx_p) ;  /* 0x00000c4000007944 */ /* 0x006fea0003c00000 */
        /* <DEDUP_REMOVED lines=8> */
.L_x_748:
[----:B------:R-:W-:Y:S01]  /*1ff60*/  IMAD.MOV.U32 R9, RZ, RZ, R16 ;  /* 0x000000ffff097224 */ /* 0x000fe200078e0010 */
[----:B------:R-:W-:Y:S01]  /*1ff70*/  MOV R5, RZ ;  /* 0x000000ff00057202 */ /* 0x000fe20000000f00 */
[----:B------:R-:W-:Y:S01]  /*1ff80*/  IMAD.MOV.U32 R3, RZ, RZ, 0x1c1f ;  /* 0x00001c1fff037424 */ /* 0x000fe200078e00ff */
[----:B------:R-:W-:Y:S02]  /*1ff90*/  MOV R2, 0x1ffb0 ;  /* 0x0001ffb000027802 */ /* 0x000fe40000000f00 */
[----:B------:R-:W-:Y:S05]  /*1ffa0*/  CALL.REL.NOINC `($__internal_13_$__cuda_sm70_shflsync_idx_p) ;  /* 0x00000b7000007944 */ /* 0x000fea0003c00000 */
[----:B------:R-:W-:Y:S01]  /*1ffb0*/  MOV R4, R5 ;  /* 0x0000000500047202 */ /* 0x000fe20000000f00 */
[----:B------:R-:W-:Y:S05]  /*1ffc0*/  BRA `(.L_x_808) ;  /* 0xffffbd8000007947 */ /* 0x000fea000383ffff */
.L_x_749:
[----:B------:R-:W-:Y:S01]  /*1ffd0*/  IMAD.MOV.U32 R9, RZ, RZ, R17 ;  /* 0x000000ffff097224 */ /* 0x000fe200078e0011 */
[----:B------:R-:W-:Y:S01]  /*1ffe0*/  MOV R5, RZ ;  /* 0x000000ff00057202 */ /* 0x000fe20000000f00 */
[----:B------:R-:W-:Y:S01]  /*1fff0*/  IMAD.MOV.U32 R3, RZ, RZ, 0x1c1f ;  /* 0x00001c1fff037424 */ /* 0x000fe200078e00ff */
[----:B------:R-:W-:Y:S02]  /*20000*/  MOV R2, 0x20020 ;  /* 0x0002002000027802 */ /* 0x000fe40000000f00 */
[----:B-12---:R-:W-:Y:S05]  /*20010*/  CALL.REL.NOINC `($__internal_13_$__cuda_sm70_shflsync_idx_p) ;  /* 0x00000b0000007944 */ /* 0x006fea0003c00000 */
[----:B------:R-:W-:Y:S01]  /*20020*/  MOV R0, R5 ;  /* 0x0000000500007202 */ /* 0x000fe20000000f00 */
[----:B------:R-:W-:Y:S05]  /*20030*/  BRA `(.L_x_809) ;  /* 0xffffbd3000007947 */ /* 0x000fea000383ffff */
.L_x_752:
[----:B----4-:R-:W-:Y:S01]  /*20040*/  IMAD.MOV.U32 R9, RZ, RZ, R16 ;  /* 0x000000ffff097224 */ /* 0x010fe200078e0010 */
[----:B------:R-:W-:Y:S01]  /*20050*/  MOV R5, 0x1 ;  /* 0x0000000100057802 */ /* 0x000fe20000000f00 */
[----:B------:R-:W-:Y:S01]  /*20060*/  IMAD.MOV.U32 R3, RZ, RZ, 0x1c1f ;  /* 0x00001c1fff037424 */ /* 0x000fe200078e00ff */
[----:B------:R-:W-:-:S02]  /*20070*/  MOV R2, 0x20090 ;  /* 0x0002009000027802 */ /* 0x000fc40000000f00 */
[----:B-123--:R-:W-:Y:S05]  /*20080*/  CALL.REL.NOINC `($__internal_13_$__cuda_sm70_shflsync_idx_p) ;  /* 0x00000a9000007944 */ /* 0x00efea0003c00000 */
        /* <DEDUP_REMOVED lines=8> */
.L_x_756:
[----:B------:R-:W-:Y:S01]  /*20110*/  IMAD.MOV.U32 R9, RZ, RZ, R11 ;  /* 0x000000ffff097224 */ /* 0x000fe200078e000b */
[----:B------:R-:W-:Y:S01]  /*20120*/  MOV R5, RZ ;  /* 0x000000ff00057202 */ /* 0x000fe20000000f00 */
[----:B------:R-:W-:Y:S01]  /*20130*/  IMAD.MOV.U32 R3, RZ, RZ, 0x181f ;  /* 0x0000181fff037424 */ /* 0x000fe200078e00ff */
[----:B------:R-:W-:Y:S02]  /*20140*/  MOV R2, 0x20160 ;  /* 0x0002016000027802 */ /* 0x000fe40000000f00 */
[----:B------:R-:W-:Y:S05]  /*20150*/  CALL.REL.NOINC `($__internal_13_$__cuda_sm70_shflsync_idx_p) ;  /* 0x000009c000007944 */ /* 0x000fea0003c00000 */
[----:B------:R-:W-:Y:S01]  /*20160*/  MOV R10, R5 ;  /* 0x00000005000a7202 */ /* 0x000fe20000000f00 */
[----:B------:R-:W-:Y:S05]  /*20170*/  BRA `(.L_x_811) ;  /* 0xffffdb8000007947 */ /* 0x000fea000383ffff */
.L_x_757:
[----:B------:R-:W-:Y:S01]  /*20180*/  IMAD.MOV.U32 R9, RZ, RZ, R14 ;  /* 0x000000ffff097224 */ /* 0x000fe200078e000e */
[----:B------:R-:W-:Y:S01]  /*20190*/  MOV R5, RZ ;  /* 0x000000ff00057202 */ /* 0x000fe20000000f00 */
[----:B------:R-:W-:Y:S01]  /*201a0*/  IMAD.MOV.U32 R3, RZ, RZ, 0x181f ;  /* 0x0000181fff037424 */ /* 0x000fe200078e00ff */
[----:B------:R-:W-:Y:S02]  /*201b0*/  MOV R2, 0x201d0 ;  /* 0x000201d000027802 */ /* 0x000fe40000000f00 */
[----:B-12---:R-:W-:Y:S05]  /*201c0*/  CALL.REL.NOINC `($__internal_13_$__cuda_sm70_shflsync_idx_p) ;  /* 0x0000095000007944 */ /* 0x006fea0003c00000 */
[----:B------:R-:W-:Y:S01]  /*201d0*/  MOV R2, R5 ;  /* 0x0000000500027202 */ /* 0x000fe20000000f00 */
[----:B------:R-:W-:Y:S05]  /*201e0*/  BRA `(.L_x_812) ;  /* 0xffffdb3000007947 */ /* 0x000fea000383ffff */
.L_x_760:
[----:B--2---:R-:W-:Y:S01]  /*201f0*/  IMAD.MOV.U32 R9, RZ, RZ, R11 ;  /* 0x000000ffff097224 */ /* 0x004fe200078e000b */
[----:B------:R-:W-:Y:S01]  /*20200*/  MOV R5, 0x1 ;  /* 0x0000000100057802 */ /* 0x000fe20000000f00 */
[----:B------:R-:W-:Y:S01]  /*20210*/  IMAD.MOV.U32 R3, RZ, RZ, 0x181f ;  /* 0x0000181fff037424 */ /* 0x000fe200078e00ff */
[----:B----4-:R-:W-:-:S02]  /*20220*/  MOV R2, 0x20240 ;  /* 0x0002024000027802 */ /* 0x010fc40000000f00 */
[----:B-1-3--:R-:W-:Y:S05]  /*20230*/  CALL.REL.NOINC `($__internal_13_$__cuda_sm70_shflsync_idx_p) ;  /* 0x000008e000007944 */ /* 0x00afea0003c00000 */
        /* <DEDUP_REMOVED lines=8> */
.L_x_763:
[----:B-1----:R-:W-:Y:S01]  /*202c0*/  IMAD.MOV.U32 R9, RZ, RZ, R11 ;  /* 0x000000ffff097224 */ /* 0x002fe200078e000b */
[----:B------:R-:W-:Y:S01]  /*202d0*/  MOV R5, 0x2 ;  /* 0x0000000200057802 */ /* 0x000fe20000000f00 */
[----:B------:R-:W-:Y:S01]  /*202e0*/  IMAD.MOV.U32 R3, RZ, RZ, 0x181f ;  /* 0x0000181fff037424 */ /* 0x000fe200078e00ff */
[----:B----4-:R-:W-:Y:S02]  /*202f0*/  MOV R2, 0x20310 ;  /* 0x0002031000027802 */ /* 0x010fe40000000f00 */
[----:B--23--:R-:W-:Y:S05]  /*20300*/  CALL.REL.NOINC `($__internal_13_$__cuda_sm70_shflsync_idx_p) ;  /* 0x0000081000007944 */ /* 0x00cfea0003c00000 */
[----:B------:R-:W-:Y:S01]  /*20310*/  MOV R10, R5 ;  /* 0x00000005000a7202 */ /* 0x000fe20000000f00 */
[----:B------:R-:W-:Y:S05]  /*20320*/  BRA `(.L_x_814) ;  /* 0xffffdd5000007947 */ /* 0x000fea000383ffff */
.L_x_764:
[----:B------:R-:W-:Y:S01]  /*20330*/  IMAD.MOV.U32 R9, RZ, RZ, R14 ;  /* 0x000000ffff097224 */ /* 0x000fe200078e000e */
[----:B------:R-:W-:Y:S01]  /*20340*/  MOV R5, 0x2 ;  /* 0x0000000200057802 */ /* 0x000fe20000000f00 */
[----:B------:R-:W-:Y:S01]  /*20350*/  IMAD.MOV.U32 R3, RZ, RZ, 0x181f ;  /* 0x0000181fff037424 */ /* 0x000fe200078e00ff */
[----:B----4-:R-:W-:Y:S02]  /*20360*/  MOV R2, 0x20380 ;  /* 0x0002038000027802 */ /* 0x010fe40000000f00 */
[----:B-123--:R-:W-:Y:S05]  /*20370*/  CALL.REL.NOINC `($__internal_13_$__cuda_sm70_shflsync_idx_p) ;  /* 0x000007a000007944 */ /* 0x00efea0003c00000 */
[----:B------:R-:W-:Y:S01]  /*20380*/  MOV R2, R5 ;  /* 0x0000000500027202 */ /* 0x000fe20000000f00 */
[----:B------:R-:W-:Y:S05]  /*20390*/  BRA `(.L_x_815) ;  /* 0xffffdd0000007947 */ /* 0x000fea000383ffff */
.L_x_767:
[----:B-1----:R-:W-:Y:S01]  /*203a0*/  IMAD.MOV.U32 R9, RZ, RZ, R11 ;  /* 0x000000ffff097224 */ /* 0x002fe200078e000b */
[----:B------:R-:W-:Y:S01]  /*203b0*/  MOV R5, 0x3 ;  /* 0x0000000300057802 */ /* 0x000fe20000000f00 */
[----:B------:R-:W-:Y:S01]  /*203c0*/  IMAD.MOV.U32 R3, RZ, RZ, 0x181f ;  /* 0x0000181fff037424 */ /* 0x000fe200078e00ff */
[----:B------:R-:W-:-:S02]  /*203d0*/  MOV R2, 0x203f0 ;  /* 0x000203f000027802 */ /* 0x000fc40000000f00 */
[----:B--234-:R-:W-:Y:S05]  /*203e0*/  CALL.REL.NOINC `($__internal_13_$__cuda_sm70_shflsync_idx_p) ;  /* 0x0000073000007944 */ /* 0x01cfea0003c00000 */
        /* <DEDUP_REMOVED lines=8> */
.L_x_769:
[----:B------:R-:W-:Y:S01]  /*20470*/  IMAD.MOV.U32 R9, RZ, RZ, R112 ;  /* 0x000000ffff097224 */ /* 0x000fe200078e0070 */
[----:B------:R-:W-:Y:S01]  /*20480*/  MOV R5, RZ ;  /* 0x000000ff00057202 */ /* 0x000fe20000000f00 */
[----:B------:R-:W-:Y:S01]  /*20490*/  IMAD.MOV.U32 R3, RZ, RZ, 0x1f ;  /* 0x0000001fff037424 */ /* 0x000fe200078e00ff */
[----:B------:R-:W-:Y:S02]  /*204a0*/  MOV R2, 0x204c0 ;  /* 0x000204c000027802 */ /* 0x000fe40000000f00 */
[----:B-1----:R-:W-:Y:S05]  /*204b0*/  CALL.REL.NOINC `($__internal_13_$__cuda_sm70_shflsync_idx_p) ;  /* 0x0000066000007944 */ /* 0x002fea0003c00000 */
[----:B------:R-:W-:Y:S01]  /*204c0*/  MOV R10, R5 ;  /* 0x00000005000a7202 */ /* 0x000fe20000000f00 */
[----:B------:R-:W-:Y:S05]  /*204d0*/  BRA `(.L_x_817) ;  /* 0xffffdf5000007947 */ /* 0x000fea000383ffff */
.L_x_770:
[----:B------:R-:W-:Y:S01]  /*204e0*/  IMAD.MOV.U32 R9, RZ, RZ, R112 ;  /* 0x000000ffff097224 */ /* 0x000fe200078e0070 */
[----:B------:R-:W-:Y:S01]  /*204f0*/  MOV R5, 0x1 ;  /* 0x0000000100057802 */ /* 0x000fe20000000f00 */
[----:B------:R-:W-:Y:S01]  /*20500*/  IMAD.MOV.U32 R3, RZ, RZ, 0x1f ;  /* 0x0000001fff037424 */ /* 0x000fe200078e00ff */
[----:B------:R-:W-:Y:S02]  /*20510*/  MOV R2, 0x20530 ;  /* 0x0002053000027802 */ /* 0x000fe40000000f00 */
[----:B-123--:R-:W-:Y:S05]  /*20520*/  CALL.REL.NOINC `($__internal_13_$__cuda_sm70_shflsync_idx_p) ;  /* 0x000005f000007944 */ /* 0x00efea0003c00000 */
[----:B------:R-:W-:Y:S01]  /*20530*/  MOV R8, R5 ;  /* 0x0000000500087202 */ /* 0x000fe20000000f00 */
[----:B------:R-:W-:Y:S05]  /*20540*/  BRA `(.L_x_818) ;  /* 0xffffdf0000007947 */ /* 0x000fea000383ffff */
.L_x_771:
[----:B------:R-:W-:Y:S02]  /*20550*/  MOV R2, 0x1 ;  /* 0x0000000100027802 */ /* 0x000fe40000000f00 */
[----:B------:R-:W-:-:S02]  /*20560*/  MOV R3, 0x20580 ;  /* 0x0002058000037802 */ /* 0x000fc40000000f00 */
[----:B--234-:R-:W-:Y:S05]  /*20570*/  CALL.REL.NOINC `($__internal_14_$__cuda_sm70_shflsync_up_p) ;  /* 0x000005f000007944 */ /* 0x01cfea0003c00000 */
[----:B------:R-:W-:Y:S05]  /*20580*/  BRA `(.L_x_819) ;  /* 0xffffdfe000007947 */ /* 0x000fea000383ffff */
.L_x_772:
[----:B------:R-:W-:Y:S02]  /*20590*/  MOV R2, 0x2 ;  /* 0x0000000200027802 */ /* 0x000fe40000000f00 */
[----:B------:R-:W-:-:S02]  /*205a0*/  MOV R3, 0x205c0 ;  /* 0x000205c000037802 */ /* 0x000fc40000000f00 */
[----:B--23--:R-:W-:Y:S05]  /*205b0*/  CALL.REL.NOINC `($__internal_14_$__cuda_sm70_shflsync_up_p) ;  /* 0x000005b000007944 */ /* 0x00cfea0003c00000 */
[----:B------:R-:W-:Y:S01]  /*205c0*/  SEL R3, R4, RZ, P1 ;  /* 0x000000ff04037207 */ /* 0x000fe20000800000 */
[----:B------:R-:W-:-:S04]  /*205d0*/  IMAD.MOV.U32 R2, RZ, RZ, 0x4 ;  /* 0x00000004ff027424 */ /* 0x000fc800078e00ff */
[----:B------:R-:W-:Y:S01]  /*205e0*/  IMAD.IADD R0, R0, 0x1, R3 ;  /* 0x0000000100007824 */ /* 0x000fe200078e0203 */
[----:B------:R-:W-:Y:S02]  /*205f0*/  MOV R3, 0x20610 ;  /* 0x0002061000037802 */ /* 0x000fe40000000f00 */
        /* <DEDUP_REMOVED lines=20> */
.L_x_776:
[----:B------:R-:W-:Y:S02]  /*20740*/  MOV R2, 0x1 ;  /* 0x0000000100027802 */ /* 0x000fe40000000f00 */
[----:B------:R-:W-:Y:S02]  /*20750*/  MOV R3, 0x20770 ;  /* 0x0002077000037802 */ /* 0x000fe40000000f00 */
[----:B------:R-:W-:Y:S05]  /*20760*/  CALL.REL.NOINC `($__internal_14_$__cuda_sm70_shflsync_up_p) ;  /* 0x0000040000007944 */ /* 0x000fea0003c00000 */
[----:B------:R-:W-:Y:S01]  /*20770*/  MOV R2, R4 ;  /* 0x0000000400027202 */ /* 0x000fe20000000f00 */
[----:B------:R-:W-:Y:S05]  /*20780*/  BRA `(.L_x_821) ;  /* 0xffffe03000007947 */ /* 0x000fea000383ffff */
.L_x_777:
[----:B------:R-:W-:Y:S02]  /*20790*/  MOV R2, 0x2 ;  /* 0x0000000200027802 */ /* 0x000fe40000000f00 */
        /* <DEDUP_REMOVED lines=26> */
.L_x_779:
[----:B------:R-:W-:Y:S02]  /*20940*/  SEL R0, RZ, 0x1, P0 ;  /* 0x00000001ff007807 */ /* 0x000fe40000000000 */
[----:B------:R-:W-:Y:S02]  /*20950*/  MOV R2, 0x20970 ;  /* 0x0002097000027802 */ /* 0x000fe40000000f00 */
[----:B-1----:R-:W-:Y:S05]  /*20960*/  CALL.REL.NOINC `($__internal_15_$__cuda_sm70_votesync_ballot) ;  /* 0x0000027000007944 */ /* 0x002fea0003c00000 */
[----:B------:R-:W-:Y:S01]  /*20970*/  MOV R11, R0 ;  /* 0x00000000000b7202 */ /* 0x000fe20000000f00 */
[----:B------:R-:W-:Y:S05]  /*20980*/  BRA `(.L_x_823) ;  /* 0xffffdfc000007947 */ /* 0x000fea000383ffff */
.L_x_780:
[----:B------:R-:W-:Y:S01]  /*20990*/  IMAD.MOV.U32 R9, RZ, RZ, R6 ;  /* 0x000000ffff097224 */ /* 0x000fe200078e0006 */
[----:B------:R-:W-:Y:S01]  /*209a0*/  MOV R5, R0 ;  /* 0x0000000000057202 */ /* 0x000fe20000000f00 */
[----:B------:R-:W-:Y:S01]  /*209b0*/  IMAD.MOV.U32 R3, RZ, RZ, 0x1f ;  /* 0x0000001fff037424 */ /* 0x000fe200078e00ff */
[----:B------:R-:W-:Y:S02]  /*209c0*/  MOV R2, 0x209e0 ;  /* 0x000209e000027802 */ /* 0x000fe40000000f00 */
[----:B-1----:R-:W-:Y:S05]  /*209d0*/  CALL.REL.NOINC `($__internal_13_$__cuda_sm70_shflsync_idx_p) ;  /* 0x0000014000007944 */ /* 0x002fea0003c00000 */
[----:B------:R-:W-:Y:S01]  /*209e0*/  IMAD.MOV.U32 R8, RZ, RZ, R5 ;  /* 0x000000ffff087224 */ /* 0x000fe200078e0005 */
[----:B------:R-:W-:Y:S01]  /*209f0*/  MOV R5, R0 ;  /* 0x0000000000057202 */ /* 0x000fe20000000f00 */
[----:B------:R-:W-:Y:S01]  /*20a00*/  IMAD.MOV.U32 R9, RZ, RZ, R7 ;  /* 0x000000ffff097224 */ /* 0x000fe200078e0007 */
[----:B------:R-:W-:-:S02]  /*20a10*/  MOV R3, 0x1f ;  /* 0x0000001f00037802 */ /* 0x000fc40000000f00 */
[----:B------:R-:W-:Y:S02]  /*20a20*/  MOV R2, 0x20a40 ;  /* 0x00020a4000027802 */ /* 0x000fe40000000f00 */
[----:B------:R-:W-:Y:S05]  /*20a30*/  CALL.REL.NOINC `($__internal_13_$__cuda_sm70_shflsync_idx_p) ;  /* 0x000000e000007944 */ /* 0x000fea0003c00000 */
[----:B------:R-:W-:Y:S01]  /*20a40*/  MOV R7, R5 ;  /* 0x0000000500077202 */ /* 0x000fe20000000f00 */
[----:B------:R-:W-:Y:S05]  /*20a50*/  BRA `(.L_x_824) ;  /* 0xffffdf4000007947 */ /* 0x000fea000383ffff */
.L_x_783:
[----:B------:R-:W-:Y:S01]  /*20a60*/  IMAD.MOV.U32 R9, RZ, RZ, R4 ;  /* 0x000000ffff097224 */ /* 0x000fe200078e0004 */
[----:B------:R-:W-:Y:S01]  /*20a70*/  MOV R5, R0 ;  /* 0x0000000000057202 */ /* 0x000fe20000000f00 */
[----:B------:R-:W-:Y:S01]  /*20a80*/  IMAD.MOV.U32 R3, RZ, RZ, 0x1f ;  /* 0x0000001fff037424 */ /* 0x000fe200078e00ff */
[----:B------:R-:W-:Y:S02]  /*20a90*/  MOV R2, 0x20ab0 ;  /* 0x00020ab000027802 */ /* 0x000fe40000000f00 */
[----:B-1-34-:R-:W-:Y:S05]  /*20aa0*/  CALL.REL.NOINC `($__internal_13_$__cuda_sm70_shflsync_idx_p) ;  /* 0x0000007000007944 */ /* 0x01afea0003c00000 */
[----:B------:R-:W-:Y:S01]  /*20ab0*/  MOV R13, R5 ;  /* 0x00000005000d7202 */ /* 0x000fe20000000f00 */
[----:B------:R-:W-:Y:S05]  /*20ac0*/  BRA `(.L_x_782) ;  /* 0xffffdf3000007947 */ /* 0x000fea000383ffff */
        .weak           $__internal_12_$__cuda_sm70_shflsync_bfly_p
        .type           $__internal_12_$__cuda_sm70_shflsync_bfly_p,@function
        .size           $__internal_12_$__cuda_sm70_shflsync_bfly_p,($__internal_13_$__cuda_sm70_shflsync_idx_p - $__internal_12_$__cuda_sm70_shflsync_bfly_p)
$__internal_12_$__cuda_sm70_shflsync_bfly_p:
[----:B------:R-:W-:Y:S04]  /*20ad0*/  WARPSYNC R6 ;  /* 0x0000000600007348 */ /* 0x000fe80003800000 */
[----:B------:R1:W2:Y:S02]  /*20ae0*/  SHFL.BFLY PT, R5, R2, R5, R7 ;  /* 0x0c00000502057389 */ /* 0x0002a400000e0007 */
[----:B-1----:R-:W-:-:S02]  /*20af0*/  MOV R2, R3 ;  /* 0x0000000300027202 */ /* 0x002fc40000000f00 */
[----:B------:R-:W-:-:S04]  /*20b00*/  MOV R3, 0x0 ;  /* 0x0000000000037802 */ /* 0x000fc80000000f00 */
[----:B--2---:R-:W-:Y:S05]  /*20b10*/  RET.REL.NODEC R2 `(_ZN7cutlass13device_kernelIN5flash19enable_sm80_to_sm89INS1_16FlashAttnFwdSm80INS1_25CollectiveMainloopFwdSm80ILi8ELi1ELb0EN4cute5tupleIJNS5_1CILi128EEENS7_ILi32EEENS7_ILi256EEEEEELi256ENS_6half_tEfNS_4arch4Sm80ELb0ELb1ELb1ELb1ELb0ELb1ELb1ELb1EEENS1_21CollectiveEpilogueFwdINS6_IJS8_SA_S9_EEENS6_IJNS7_ILi1EEESI_SI_EEESC_SE_Li256ELb1ELb1ELb1ELb0EEENS1_36VarlenDynamicPersistentTileSchedulerILi128ELi32ELi256ELi256ELb1ELb1ELb0ELb1ELb0ELb1EEEEEEEEEvNT_6ParamsE) ;  /* 0xfffdf4e002007950 */ /* 0x004fea0003c3ffff */
        .weak           $__internal_13_$__cuda_sm70_shflsync_idx_p
        .type           $__internal_13_$__cuda_sm70_shflsync_idx_p,@function
        .size           $__internal_13_$__cuda_sm70_shflsync_idx_p,($__internal_14_$__cuda_sm70_shflsync_up_p - $__internal_13_$__cuda_sm70_shflsync_idx_p)
$__internal_13_$__cuda_sm70_shflsync_idx_p:
[----:B------:R-:W-:-:S04]  /*20b20*/  MOV R115, 0xffffffff ;  /* 0xffffffff00737802 */ /* 0x000fc80000000f00 */
[----:B------:R-:W-:Y:S04]  /*20b30*/  WARPSYNC R115 ;  /* 0x0000007300007348 */ /* 0x000fe80003800000 */
[----:B------:R1:W2:Y:S02]  /*20b40*/  SHFL.IDX PT, R5, R9, R5, R3 ;  /* 0x0000000509057389 */ /* 0x0002a400000e0003 */
[----:B-1----:R-:W-:-:S04]  /*20b50*/  MOV R3, 0x0 ;  /* 0x0000000000037802 */ /* 0x002fc80000000f00 */
[----:B--2---:R-:W-:Y:S05]  /*20b60*/  RET.REL.NODEC R2 `(_ZN7cutlass13device_kernelIN5flash19enable_sm80_to_sm89INS1_16FlashAttnFwdSm80INS1_25CollectiveMainloopFwdSm80ILi8ELi1ELb0EN4cute5tupleIJNS5_1CILi128EEENS7_ILi32EEENS7_ILi256EEEEEELi256ENS_6half_tEfNS_4arch4Sm80ELb0ELb1ELb1ELb1ELb0ELb1ELb1ELb1EEENS1_21CollectiveEpilogueFwdINS6_IJS8_SA_S9_EEENS6_IJNS7_ILi1EEESI_SI_EEESC_SE_Li256ELb1ELb1ELb1ELb0EEENS1_36VarlenDynamicPersistentTileSchedulerILi128ELi32ELi256ELi256ELb1ELb1ELb0ELb1ELb0ELb1EEEEEEEEEvNT_6ParamsE) ;  /* 0xfffdf49002007950 */ /* 0x004fea0003c3ffff */
        .weak           $__internal_14_$__cuda_sm70_shflsync_up_p
        .type           $__internal_14_$__cuda_sm70_shflsync_up_p,@function
        .size           $__internal_14_$__cuda_sm70_shflsync_up_p,($__internal_15_$__cuda_sm70_votesync_ballot - $__internal_14_$__cuda_sm70_shflsync_up_p)
$__internal_14_$__cuda_sm70_shflsync_up_p:
[----:B------:R-:W-:Y:S02]  /*20b70*/  IMAD.MOV.U32 R4, RZ, RZ, RZ ;  /* 0x000000ffff047224 */ /* 0x000fe400078e00ff */
[----:B------:R-:W-:-:S04]  /*20b80*/  IMAD.MOV.U32 R9, RZ, RZ, -0x1 ;  /* 0xffffffffff097424 */ /* 0x000fc800078e00ff */
[----:B------:R-:W-:Y:S04]  /*20b90*/  WARPSYNC R9 ;  /* 0x0000000900007348 */ /* 0x000fe80003800000 */
[----:B------:R1:W2:Y:S02]  /*20ba0*/  SHFL.UP PT, R4, R0, R2, R4 ;  /* 0x0400000200047389 */ /* 0x0002a400000e0004 */
[----:B-1----:R-:W-:Y:S02]  /*20bb0*/  MOV R2, R3 ;  /* 0x0000000300027202 */ /* 0x002fe40000000f00 */
[----:B------:R-:W-:-:S04]  /*20bc0*/  MOV R3, 0x0 ;  /* 0x0000000000037802 */ /* 0x000fc80000000f00 */
[----:B--2---:R-:W-:Y:S05]  /*20bd0*/  RET.REL.NODEC R2 `(_ZN7cutlass13device_kernelIN5flash19enable_sm80_to_sm89INS1_16FlashAttnFwdSm80INS1_25CollectiveMainloopFwdSm80ILi8ELi1ELb0EN4cute5tupleIJNS5_1CILi128EEENS7_ILi32EEENS7_ILi256EEEEEELi256ENS_6half_tEfNS_4arch4Sm80ELb0ELb1ELb1ELb1ELb0ELb1ELb1ELb1EEENS1_21CollectiveEpilogueFwdINS6_IJS8_SA_S9_EEENS6_IJNS7_ILi1EEESI_SI_EEESC_SE_Li256ELb1ELb1ELb1ELb0EEENS1_36VarlenDynamicPersistentTileSchedulerILi128ELi32ELi256ELi256ELb1ELb1ELb0ELb1ELb0ELb1EEEEEEEEEvNT_6ParamsE) ;  /* 0xfffdf42002007950 */ /* 0x004fea0003c3ffff */
        .weak           $__internal_15_$__cuda_sm70_votesync_ballot
        .type           $__internal_15_$__cuda_sm70_votesync_ballot,@function
        .size           $__internal_15_$__cuda_sm70_votesync_ballot,(.L_x_5158 - $__internal_15_$__cuda_sm70_votesync_ballot)
$__internal_15_$__cuda_sm70_votesync_ballot:
[----:B------:R-:W-:Y:S01]  /*20be0*/  ISETP.NE.U32.AND P0, PT, R0, 0x1, PT ;  /* 0x000000010000780c */ /* 0x000fe20003f05070 */
[----:B------:R-:W-:-:S04]  /*20bf0*/  IMAD.MOV.U32 R3, RZ, RZ, -0x1 ;  /* 0xffffffffff037424 */ /* 0x000fc800078e00ff */
[----:B------:R-:W-:Y:S08]  /*20c00*/  WARPSYNC R3 ;  /* 0x0000000300007348 */ /* 0x000ff00003800000 */
[----:B------:R-:W-:-:S04]  /*20c10*/  VOTE.ANY R0, PT, !P0 ;  /* 0x0000000000007806 */ /* 0x000fc800040e0100 */
[----:B------:R-:W-:Y:S01]  /*20c20*/  LOP3.LUT R0, R0, R3, RZ, 0xc0, !PT ;  /* 0x0000000300007212 */ /* 0x000fe200078ec0ff */
[----:B------:R-:W-:-:S04]  /*20c30*/  IMAD.MOV.U32 R3, RZ, RZ, 0x0 ;  /* 0x00000000ff037424 */ /* 0x000fc800078e00ff */
[----:B------:R-:W-:Y:S05]  /*20c40*/  RET.REL.NODEC R2 `(_ZN7cutlass13device_kernelIN5flash19enable_sm80_to_sm89INS1_16FlashAttnFwdSm80INS1_25CollectiveMainloopFwdSm80ILi8ELi1ELb0EN4cute5tupleIJNS5_1CILi128EEENS7_ILi32EEENS7_ILi256EEEEEELi256ENS_6half_tEfNS_4arch4Sm80ELb0ELb1ELb1ELb1ELb0ELb1ELb1ELb1EEENS1_21CollectiveEpilogueFwdINS6_IJS8_SA_S9_EEENS6_IJNS7_ILi1EEESI_SI_EEESC_SE_Li256ELb1ELb1ELb1ELb0EEENS1_36VarlenDynamicPersistentTileSchedulerILi128ELi32ELi256ELi256ELb1ELb1ELb0ELb1ELb0ELb1EEEEEEEEEvNT_6ParamsE) ;  /* 0xfffdf3b002007950 */ /* 0x000fea0003c3ffff */
.L_x_825:
        /* <DEDUP_REMOVED lines=11> */
.L_x_5158:


//--------------------- .text._ZN7cutlass13device_kernelIN5flash19enable_sm80_to_sm89INS1_16FlashAttnFwdSm80INS1_25CollectiveMainloopFwdSm80ILi8ELi1ELb1EN4cute5tupleIJNS5_1CILi128EEENS7_ILi64EEENS7_ILi256EEEEEELi256ENS_6half_tEfNS_4arch4Sm80ELb1ELb0ELb1ELb0ELb0ELb0ELb1ELb1EEENS1_21CollectiveEpilogueFwdINS6_IJS8_SA_S9_EEENS6_IJNS7_ILi1EEESI_SI_EEESC_SE_Li256ELb0ELb1ELb1ELb0EEENS1_30DynamicPersistentTileSchedulerILi256ELi256ELb1ELb1ELb0EEEEEEEEEvNT_6ParamsE --------------------------
	.section	.text._ZN7cutlass13device_kernelIN5flash19enable_sm80_to_sm89INS1_16FlashAttnFwdSm80INS1_25CollectiveMainloopFwdSm80ILi8ELi1ELb1EN4cute5tupleIJNS5_1CILi128EEENS7_ILi64EEENS7_ILi256EEEEEELi256ENS_6half_tEfNS_4arch4Sm80ELb1ELb0ELb1ELb0ELb0ELb0ELb1ELb1EEENS1_21CollectiveEpilogueFwdINS6_IJS8_SA_S9_EEENS6_IJNS7_ILi1EEESI_SI_EEESC_SE_Li256ELb0ELb1ELb1ELb0EEENS1_30DynamicPersistentTileSchedulerILi256ELi256ELb1ELb1ELb0EEEEEEEEEvNT_6ParamsE,"ax",@progbits
	.sectioninfo	@"SHI_REGISTERS=255"
	.align	128
.text._ZN7cutlass13device_kernelIN5flash19enable_sm80_to_sm89INS1_16FlashAttnFwdSm80INS1_25CollectiveMainloopFwdSm80ILi8ELi1ELb1EN4cute5tupleIJNS5_1CILi128EEENS7_ILi64EEENS7_ILi256EEEEEELi256ENS_6half_tEfNS_4arch4Sm80ELb1ELb0ELb1ELb0ELb0ELb0ELb1ELb1EEENS1_21CollectiveEpilogueFwdINS6_IJS8_SA_S9_EEENS6_IJNS7_ILi1EEESI_SI_EEESC_SE_Li256ELb0ELb1ELb1ELb0EEENS1_30DynamicPersistentTileSchedulerILi256ELi256ELb1ELb1ELb0EEEEEEEEEvNT_6ParamsE:
        .type           _ZN7cutlass13device_kernelIN5flash19enable_sm80_to_sm89INS1_16FlashAttnFwdSm80INS1_25CollectiveMainloopFwdSm80ILi8ELi1ELb1EN4cute5tupleIJNS5_1CILi128EEENS7_ILi64EEENS7_ILi256EEEEEELi256ENS_6half_tEfNS_4arch4Sm80ELb1ELb0ELb1ELb0ELb0ELb0ELb1ELb1EEENS1_21CollectiveEpilogueFwdINS6_IJS8_SA_S9_EEENS6_IJNS7_ILi1EEESI_SI_EEESC_SE_Li256ELb0ELb1ELb1ELb0EEENS1_30DynamicPersistentTileSchedulerILi256ELi256ELb1ELb1ELb0EEEEEEEEEvNT_6ParamsE,@function
        .size           _ZN7cutlass13device_kernelIN5flash19enable_sm80_to_sm89INS1_16FlashAttnFwdSm80INS1_25CollectiveMainloopFwdSm80ILi8ELi1ELb1EN4cute5tupleIJNS5_1CILi128EEENS7_ILi64EEENS7_ILi256EEEEEELi256ENS_6half_tEfNS_4arch4Sm80ELb1ELb0ELb1ELb0ELb0ELb0ELb1ELb1EEENS1_21CollectiveEpilogueFwdINS6_IJS8_SA_S9_EEENS6_IJNS7_ILi1EEESI_SI_EEESC_SE_Li256ELb0ELb1ELb1ELb0EEENS1_30DynamicPersistentTileSchedulerILi256ELi256ELb1ELb1ELb0EEEEEEEEEvNT_6ParamsE,(.L_x_5163 - _ZN7cutlass13device_kernelIN5flash19enable_sm80_to_sm89INS1_16FlashAttnFwdSm80INS1_25CollectiveMainloopFwdSm80ILi8ELi1ELb1EN4cute5tupleIJNS5_1CILi128EEENS7_ILi64EEENS7_ILi256EEEEEELi256ENS_6half_tEfNS_4arch4Sm80ELb1ELb0ELb1ELb0ELb0ELb0ELb1ELb1EEENS1_21CollectiveEpilogueFwdINS6_IJS8_SA_S9_EEENS6_IJNS7_ILi1EEESI_SI_EEESC_SE_Li256ELb0ELb1ELb1ELb0EEENS1_30DynamicPersistentTileSchedulerILi256ELi256ELb1ELb1ELb0EEEEEEEEEvNT_6ParamsE)
        .other          _ZN7cutlass13device_kernelIN5flash19enable_sm80_to_sm89INS1_16FlashAttnFwdSm80INS1_25CollectiveMainloopFwdSm80ILi8ELi1ELb1EN4cute5tupleIJNS5_1CILi128EEENS7_ILi64EEENS7_ILi256EEEEEELi256ENS_6half_tEfNS_4arch4Sm80ELb1ELb0ELb1ELb0ELb0ELb0ELb1ELb1EEENS1_21CollectiveEpilogueFwdINS6_IJS8_SA_S9_EEENS6_IJNS7_ILi1EEESI_SI_EEESC_SE_Li256ELb0ELb1ELb1ELb0EEENS1_30DynamicPersistentTileSchedulerILi256ELi256ELb1ELb1ELb0EEEEEEEEEvNT_6ParamsE,@"STO_CUDA_ENTRY STV_DEFAULT"
_ZN7cutlass13device_kernelIN5flash19enable_sm80_to_sm89INS1_16FlashAttnFwdSm80INS1_25CollectiveMainloopFwdSm80ILi8ELi1ELb1EN4cute5tupleIJNS5_1CILi128EEENS7_ILi64EEENS7_ILi256EEEEEELi256ENS_6half_tEfNS_4arch4Sm80ELb1ELb0ELb1ELb0ELb0ELb0ELb1ELb1EEENS1_21CollectiveEpilogueFwdINS6_IJS8_SA_S9_EEENS6_IJNS7_ILi1EEESI_SI_EEESC_SE_Li256ELb0ELb1ELb1ELb0EEENS1_30DynamicPersistentTileSchedulerILi256ELi256ELb1ELb1ELb0EEEEEEEEEvNT_6ParamsE:
[----:B------:R-:W-:-:S03]  /*0000*/  MOV R1, c[0x0][0x28] ;  /* 0x00000a0000017a02 */ /* 0x000fc60000000f00 */
[----:B------:R-:W1:Y:S01]  /*0010*/  S2R R14, SR_TID.X ;  /* 0x00000000000e7919 */ /* 0x000e620000002100 */
[----:B------:R-:W-:-:S03]  /*0020*/  IADD3 R1, R1, -0x150, RZ ;  /* 0xfffffeb001017810 */ /* 0x000fc60007ffe0ff */
[----:B------:R-:W2:Y:S01]  /*0030*/  S2R R13, SR_CTAID.X ;  /* 0x00000000000d7919 */ /* 0x000ea20000002500 */
[----:B-1----:R-:W-:-:S05]  /*0040*/  SHF.R.U32.HI R2, RZ, 0x5, R14 ;  /* 0x00000005ff027819 */ /* 0x002fca000001160e */
[----:B------:R-:W1:Y:S02]  /*0050*/  SHFL.IDX PT, R0, R2, RZ, 0x1f ;  /* 0x00001fff02007589 */ /* 0x000e6400000e0000 */
[----:B-1----:R-:W-:Y:S02]  /*0060*/  ISETP.GE.AND P0, PT, R0, 0x1, PT ;  /* 0x000000010000780c */ /* 0x002fe40003f06270 */
[----:B------:R1:W-:Y:S11]  /*0070*/  STL [R1+0xfc], R0 ;  /* 0x0000fc0001007387 */ /* 0x0003f60000100800 */
[----:B------:R-:W-:Y:S06]  /*0080*/  @P0 BAR.ARV 0x4, 0x100 ;  /* 0x0104000000000b1d */ /* 0x000fec0000002000 */
[----:B--2---:R-:W-:-:S13]  /*0090*/  ISETP.GE.AND P0, PT, R13, c[0x0][0x538], PT ;  /* 0x00014e000d007a0c */ /* 0x004fda0003f06270 */
[----:B------:R-:W-:Y:S05]  /*00a0*/  @P0 EXIT ;  /* 0x000000000000094d */ /* 0x000fea0003800000 */
[----:B-1----:R-:W-:Y:S01]  /*00b0*/  SHF.R.S32.HI R11, RZ, 0x1f, R14 ;  /* 0x0000001fff0b7819 */ /* 0x002fe2000001140e */
[----:B------:R-:W-:-:S03]  /*00c0*/  ULDC.64 UR6, c[0x0][0x118] ;  /* 0x0000460000067ab9 */ /* 0x000fc60000000a00 */
[CC--:B------:R-:W-:Y:S02]  /*00d0*/  LEA.HI R2, R11.reuse, R14.reuse, RZ, 0x4 ;  /* 0x0000000e0b027211 */ /* 0x0c0fe400078f20ff */
[CC--:B------:R-:W-:Y:S02]  /*00e0*/  LEA.HI R0, R11.reuse, R14.reuse, RZ, 0x2 ;  /* 0x0000000e0b007211 */ /* 0x0c0fe400078f10ff */
[----:B------:R-:W-:Y:S02]  /*00f0*/  SHF.R.S32.HI R3, RZ, 0x4, R2 ;  /* 0x00000004ff037819 */ /* 0x000fe40000011402 */
[----:B------:R-:W-:Y:S02]  /*0100*/  LEA.HI R10, R11, R14, RZ, 0x3 ;  /* 0x0000000e0b0a7211 */ /* 0x000fe400078f18ff */
[----:B------:R-:W-:Y:S02]  /*0110*/  LOP3.LUT R4, R0, 0xfffffffc, RZ, 0xc0, !PT ;  /* 0xfffffffc00047812 */ /* 0x000fe400078ec0ff */
[----:B------:R-:W-:-:S02]  /*0120*/  LOP3.LUT R0, R2, 0xfffffff0, RZ, 0xc0, !PT ;  /* 0xfffffff002007812 */ /* 0x000fc400078ec0ff */
[----:B------:R-:W-:Y:S01]  /*0130*/  LEA.HI R2, R2, R3, RZ, 0x1 ;  /* 0x0000000302027211 */ /* 0x000fe200078f08ff */
[C---:B------:R-:W-:Y:S01]  /*0140*/  IMAD.IADD R4, R14.reuse, 0x1, -R4 ;  /* 0x000000010e047824 */ /* 0x040fe200078e0a04 */
[----:B------:R-:W-:Y:S01]  /*0150*/  SHF.R.S32.HI R18, RZ, 0x3, R10 ;  /* 0x00000003ff127819 */ /* 0x000fe2000001140a */
[----:B------:R-:W-:Y:S01]  /*0160*/  IMAD.IADD R5, R14, 0x1, -R0 ;  /* 0x000000010e057824 */ /* 0x000fe200078e0a00 */
[----:B------:R-:W-:Y:S02]  /*0170*/  LOP3.LUT R6, R10, 0xfffffff8, RZ, 0xc0, !PT ;  /* 0xfffffff80a067812 */ /* 0x000fe400078ec0ff */
[----:B------:R-:W-:Y:S01]  /*0180*/  LOP3.LUT R0, R2, 0xfffffffe, RZ, 0xc0, !PT ;  /* 0xfffffffe02007812 */ /* 0x000fe200078ec0ff */
[----:B------:R-:W-:Y:S02]  /*0190*/  IMAD.SHL.U32 R7, R18, 0x40, RZ ;  /* 0x0000004012077824 */ /* 0x000fe400078e00ff */
[----:B------:R-:W-:Y:S02]  /*01a0*/  IMAD.IADD R6, R14, 0x1, -R6 ;  /* 0x000000010e067824 */ /* 0x000fe400078e0a06 */
[----:B------:R-:W-:Y:S01]  /*01b0*/  IMAD.IADD R9, R3, 0x1, -R0 ;  /* 0x0000000103097824 */ /* 0x000fe200078e0a00 */
[----:B------:R-:W-:Y:S01]  /*01c0*/  LEA.HI R0, R4, R4, RZ, 0x1 ;  /* 0x0000000404007211 */ /* 0x000fe200078f08ff */
[C---:B------:R-:W-:Y:S01]  /*01d0*/  IMAD.SHL.U32 R16, R6.reuse, 0x8, RZ ;  /* 0x0000000806107824 */ /* 0x040fe200078e00ff */
[----:B------:R-:W-:Y:S01]  /*01e0*/  LOP3.LUT R2, R7, 0x1c0, RZ, 0xc0, !PT ;  /* 0x000001c007027812 */ /* 0x000fe200078ec0ff */
[----:B------:R-:W-:Y:S01]  /*01f0*/  IMAD.SHL.U32 R8, R6, 0x40, RZ ;  /* 0x0000004006087824 */ /* 0x000fe200078e00ff */
[----:B------:R-:W-:-:S02]  /*0200*/  SHF.R.S32.HI R7, RZ, 0x1f, R5 ;  /* 0x0000001fff077819 */ /* 0x000fc40000011405 */
[----:B------:R-:W-:Y:S01]  /*0210*/  LOP3.LUT R0, R0, 0x1ffffffe, RZ, 0xc0, !PT ;  /* 0x1ffffffe00007812 */ /* 0x000fe200078ec0ff */
[----:B------:R-:W-:Y:S01]  /*0220*/  STL [R1+0xa0], R16 ;  /* 0x0000a01001007387 */ /* 0x000fe20000100800 */
[----:B------:R-:W-:Y:S02]  /*0230*/  LOP3.LUT R3, R2, 0x38, R16, 0xf8, !PT ;  /* 0x0000003802037812 */ /* 0x000fe400078ef810 */
[----:B------:R-:W-:Y:S01]  /*0240*/  SHF.R.U32.HI R2, RZ, 0x3, R2 ;  /* 0x00000003ff027819 */ /* 0x000fe20000011602 */
[----:B------:R-:W-:Y:S01]  /*0250*/  IMAD.IADD R12, R4, 0x1, -R0 ;  /* 0x00000001040c7824 */ /* 0x000fe200078e0a00 */
[----:B------:R-:W-:Y:S02]  /*0260*/  LEA.HI R248, R7, R5, RZ, 0x3 ;  /* 0x0000000507f87211 */ /* 0x000fe400078f18ff */
[----:B------:R-:W-:Y:S02]  /*0270*/  LOP3.LUT R7, R3, R2, RZ, 0x3c, !PT ;  /* 0x0000000203077212 */ /* 0x000fe400078e3cff */
[C---:B------:R-:W-:Y:S01]  /*0280*/  LOP3.LUT R0, R248.reuse, 0xfffffff8, RZ, 0xc0, !PT ;  /* 0xfffffff8f8007812 */ /* 0x040fe200078ec0ff */
[----:B------:R-:W-:Y:S01]  /*0290*/  IMAD.SHL.U32 R248, R248, 0x40, RZ ;  /* 0x00000040f8f87824 */ /* 0x000fe200078e00ff */
[----:B------:R-:W-:-:S02]  /*02a0*/  LOP3.LUT R2, R8, 0x1c0, RZ, 0xc0, !PT ;  /* 0x000001c008027812 */ /* 0x000fc400078ec0ff */
[-C--:B------:R-:W-:Y:S01]  /*02b0*/  LEA.HI R4, R11, R14.reuse, RZ, 0x6 ;  /* 0x0000000e0b047211 */ /* 0x080fe200078f30ff */
[----:B------:R-:W-:Y:S01]  /*02c0*/  IMAD.IADD R5, R5, 0x1, -R0 ;  /* 0x0000000105057824 */ /* 0x000fe200078e0a00 */
[----:B------:R-:W-:Y:S02]  /*02d0*/  LOP3.LUT R3, R2, 0x8, R10, 0xf8, !PT ;  /* 0x0000000802037812 */ /* 0x000fe400078ef80a */
[----:B------:R-:W-:Y:S01]  /*02e0*/  SHF.R.U32.HI R2, RZ, 0x3, R2 ;  /* 0x00000003ff027819 */ /* 0x000fe20000011602 */
[----:B------:R-:W-:Y:S01]  /*02f0*/  IMAD.SHL.U32 R0, R4, 0x8, RZ ;  /* 0x0000000804007824 */ /* 0x000fe200078e00ff */
[----:B------:R-:W-:Y:S01]  /*0300*/  LEA.HI R8, R11, R14, RZ, 0x5 ;  /* 0x0000000e0b087211 */ /* 0x000fe200078f28ff */
[----:B------:R-:W-:Y:S01]  /*0310*/  IMAD.SHL.U32 R4, R5, 0x40, RZ ;  /* 0x0000004005047824 */ /* 0x000fe200078e00ff */
[----:B------:R-:W-:Y:S01]  /*0320*/  LOP3.LUT R249, R3, R2, RZ, 0x3c, !PT ;  /* 0x0000000203f97212 */ /* 0x000fe200078e3cff */
[----:B------:R-:W-:Y:S01]  /*0330*/  IMAD.SHL.U32 R3, R9, 0x8, RZ ;  /* 0x0000000809037824 */ /* 0x000fe200078e00ff */
[----:B------:R-:W-:-:S02]  /*0340*/  LOP3.LUT R2, R8, 0xffffffe0, RZ, 0xc0, !PT ;  /* 0xffffffe008027812 */ /* 0x000fc400078ec0ff */
[----:B------:R-:W-:Y:S01]  /*0350*/  LOP3.LUT R11, R7, 0x7ffffe00, R0, 0xf8, !PT ;  /* 0x7ffffe00070b7812 */ /* 0x000fe200078ef800 */
[----:B------:R-:W-:Y:S01]  /*0360*/  IMAD R249, R9, 0x200, R249 ;  /* 0x0000020009f97824 */ /* 0x000fe200078e02f9 */
[----:B------:R-:W-:Y:S01]  /*0370*/  LOP3.LUT R0, R4, 0x1c0, RZ, 0xc0, !PT ;  /* 0x000001c004007812 */ /* 0x000fe200078ec0ff */
[----:B------:R-:W-:Y:S01]  /*0380*/  IMAD.IADD R15, R14, 0x1, -R2 ;  /* 0x000000010e0f7824 */ /* 0x000fe200078e0a02 */
[--C-:B------:R-:W-:Y:S02]  /*0390*/  SHF.R.S32.HI R10, RZ, 0x5, R8.reuse ;  /* 0x00000005ff0a7819 */ /* 0x100fe40000011408 */
[----:B------:R-:W-:Y:S01]  /*03a0*/  SHF.R.S32.HI R4, RZ, 0x1f, R8 ;  /* 0x0000001fff047819 */ /* 0x000fe20000011408 */
[----:B------:R-:W-:Y:S01]  /*03b0*/  IMAD.MOV.U32 R8, RZ, RZ, 0x20 ;  /* 0x00000020ff087424 */ /* 0x000fe200078e00ff */
[----:B------:R-:W-:Y:S02]  /*03c0*/  LOP3.LUT R3, R0, 0x8, R3, 0xf8, !PT ;  /* 0x0000000800037812 */ /* 0x000fe400078ef803 */
[----:B------:R-:W-:-:S02]  /*03d0*/  SHF.R.U32.HI R2, RZ, 0x3, R0 ;  /* 0x00000003ff027819 */ /* 0x000fc40000011600 */
[----:B------:R-:W-:Y:S02]  /*03e0*/  LEA.HI R0, R4, R10, RZ, 0x3 ;  /* 0x0000000a04007211 */ /* 0x000fe400078f18ff */
[----:B------:R-:W-:Y:S02]  /*03f0*/  SHF.R.S32.HI R4, RZ, 0x1f, R15 ;  /* 0x0000001fff047819 */ /* 0x000fe4000001140f */
[----:B------:R-:W-:Y:S02]  /*0400*/  LOP3.LUT R0, R0, 0xffffff8, RZ, 0xc0, !PT ;  /* 0x0ffffff800007812 */ /* 0x000fe400078ec0ff */
[----:B------:R-:W-:Y:S02]  /*0410*/  LEA.HI R4, R4, R15, RZ, 0x2 ;  /* 0x0000000f04047211 */ /* 0x000fe400078f10ff */
[----:B------:R-:W-:Y:S02]  /*0420*/  R2P PR, R5, 0x6 ;  /* 0x0000000605007804 */ /* 0x000fe40000000000 */
[----:B------:R-:W-:Y:S01]  /*0430*/  LOP3.LUT R5, R3, R2, RZ, 0x3c, !PT ;  /* 0x0000000203057212 */ /* 0x000fe200078e3cff */
[----:B------:R-:W-:Y:S01]  /*0440*/  IMAD.IADD R2, R10, 0x1, -R0 ;  /* 0x000000010a027824 */ /* 0x000fe200078e0a00 */
[----:B------:R-:W-:Y:S01]  /*0450*/  SHF.R.S32.HI R0, RZ, 0x2, R4 ;  /* 0x00000002ff007819 */ /* 0x000fe20000011404 */
[----:B------:R-:W-:Y:S01]  /*0460*/  IMAD.MOV.U32 R3, RZ, RZ, 0x10 ;  /* 0x00000010ff037424 */ /* 0x000fe200078e00ff */
[----:B------:R-:W-:-:S02]  /*0470*/  LOP3.LUT R248, R5, 0x7ffffe00, R248, 0xf8, !PT ;  /* 0x7ffffe0005f87812 */ /* 0x000fc400078ef8f8 */
[----:B------:R-:W-:Y:S01]  /*0480*/  IADD3 R5, R16, 0x40, RZ ;  /* 0x0000004010057810 */ /* 0x000fe20007ffe0ff */
[----:B------:R-:W-:Y:S01]  /*0490*/  IMAD R14, R2, 0x10, R0 ;  /* 0x00000010020e7824 */ /* 0x000fe200078e0200 */
[----:B------:R-:W-:Y:S01]  /*04a0*/  LOP3.LUT R4, R4, 0x7ffffffc, RZ, 0xc0, !PT ;  /* 0x7ffffffc04047812 */ /* 0x000fe200078ec0ff */
[----:B------:R-:W-:Y:S01]  /*04b0*/  IMAD R0, R6, 0x20, R18 ;  /* 0x0000002006007824 */ /* 0x000fe200078e0212 */
[----:B------:R-:W-:Y:S02]  /*04c0*/  IADD3 R2, R16, 0x80, RZ ;  /* 0x0000008010027810 */ /* 0x000fe40007ffe0ff */
[----:B------:R-:W-:Y:S01]  /*04d0*/  STL [R1+0x100], R14 ;  /* 0x0001000e01007387 */ /* 0x000fe20000100800 */
[C---:B------:R-:W-:Y:S01]  /*04e0*/  LOP3.LUT P0, RZ, R6.reuse, 0x4, RZ, 0xc0, !PT ;  /* 0x0000000406ff7812 */ /* 0x040fe2000780c0ff */
[----:B------:R-:W-:Y:S01]  /*04f0*/  IMAD.IADD R4, R15, 0x1, -R4 ;  /* 0x000000010f047824 */ /* 0x000fe200078e0a04 */
[----:B------:R-:W-:Y:S01]  /*0500*/  LOP3.LUT P3, RZ, R6, 0x2, RZ, 0xc0, !PT ;  /* 0x0000000206ff7812 */ /* 0x000fe2000786c0ff */
[----:B------:R1:W-:Y:S01]  /*0510*/  STL [R1+0xb0], R13 ;  /* 0x0000b00d01007387 */ /* 0x0003e20000100800 */
[----:B------:R-:W-:Y:S01]  /*0520*/  SEL R3, R3, 0xfffffff0, !P1 ;  /* 0xfffffff003037807 */ /* 0x000fe20004800000 */
[----:B------:R-:W-:Y:S01]  /*0530*/  IMAD.SHL.U32 R4, R4, 0x2, RZ ;  /* 0x0000000204047824 */ /* 0x000fe200078e00ff */
[----:B------:R-:W-:Y:S01]  /*0540*/  SEL R7, R8, 0xffffffe0, !P2 ;  /* 0xffffffe008077807 */ /* 0x000fe20005000000 */
[----:B------:R2:W-:Y:S01]  /*0550*/  STL [R1+0x104], R0 ;  /* 0x0001040001007387 */ /* 0x0005e20000100800 */
[----:B------:R-:W-:-:S02]  /*0560*/  SHF.R.S32.HI R6, RZ, 0x1f, R5 ;  /* 0x0000001fff067819 */ /* 0x000fc40000011405 */
[----:B------:R-:W-:Y:S01]  /*0570*/  SHF.R.S32.HI R5, RZ, 0x1f, R2 ;  /* 0x0000001fff057819 */ /* 0x000fe20000011402 */
[----:B------:R-:W-:Y:S01]  /*0580*/  IMAD.IADD R3, R3, 0x1, R7 ;  /* 0x0000000103037824 */ /* 0x000fe200078e0207 */
[C---:B------:R-:W-:Y:S01]  /*0590*/  IADD3 R15, R4.reuse, 0xc8, RZ ;  /* 0x000000c8040f7810 */ /* 0x040fe20007ffe0ff */
[----:B------:R3:W-:Y:S01]  /*05a0*/  STL [R1+0xd8], R6 ;  /* 0x0000d80601007387 */ /* 0x0007e20000100800 */
[----:B------:R-:W-:Y:S01]  /*05b0*/  IMAD.MOV.U32 R7, RZ, RZ, 0x40 ;  /* 0x00000040ff077424 */ /* 0x000fe200078e00ff */
[----:B------:R-:W-:Y:S02]  /*05c0*/  LEA R249, R249, 0x10100, 0x1 ;  /* 0x00010100f9f97811 */ /* 0x000fe400078e08ff */
[----:B------:R4:W-:Y:S01]  /*05d0*/  STL [R1+0xd4], R5 ;  /* 0x0000d40501007387 */ /* 0x0009e20000100800 */
[----:B------:R-:W-:Y:S02]  /*05e0*/  IADD3 R9, R4, 0xe8, RZ ;  /* 0x000000e804097810 */ /* 0x000fe40007ffe0ff */
[----:B------:R-:W-:-:S02]  /*05f0*/  SEL R250, R7, 0xffffffc0, !P0 ;  /* 0xffffffc007fa7807 */ /* 0x000fc40004000000 */
[----:B------:R-:W-:-:S05]  /*0600*/  LEA R248, R248, 0x100, 0x1 ;  /* 0x00000100f8f87811 */ /* 0x000fca00078e08ff */
[----:B------:R-:W-:Y:S01]  /*0610*/  IMAD R3, R3, 0x2, R248 ;  /* 0x0000000203037824 */ /* 0x000fe200078e02f8 */
[----:B-1----:R-:W-:Y:S02]  /*0620*/  IADD3 R13, R4, 0xd8, RZ ;  /* 0x000000d8040d7810 */ /* 0x002fe40007ffe0ff */
[----:B--2---:R-:W-:-:S04]  /*0630*/  IADD3 R0, R16, 0xc0, RZ ;  /* 0x000000c010007810 */ /* 0x004fc80007ffe0ff */
[----:B------:R-:W-:Y:S01]  /*0640*/  SHF.R.S32.HI R2, RZ, 0x1f, R0 ;  /* 0x0000001fff027819 */ /* 0x000fe20000011400 */
[----:B------:R-:W-:Y:S01]  /*0650*/  IMAD.SHL.U32 R0, R11, 0x2, RZ ;  /* 0x000000020b007824 */ /* 0x000fe200078e00ff */
[C---:B------:R-:W-:Y:S02]  /*0660*/  IADD3 R11, R4.reuse, 0xe0, RZ ;  /* 0x000000e0040b7810 */ /* 0x040fe40007ffe0ff */
[C---:B---3--:R-:W-:Y:S01]  /*0670*/  IADD3 R6, R4.reuse, 0xf0, RZ ;  /* 0x000000f004067810 */ /* 0x048fe20007ffe0ff */
[----:B------:R1:W-:Y:S01]  /*0680*/  STL [R1+0xd0], R2 ;  /* 0x0000d00201007387 */ /* 0x0003e20000100800 */
[----:B----4-:R-:W-:-:S03]  /*0690*/  IADD3 R5, R4, 0xf8, RZ ;  /* 0x000000f804057810 */ /* 0x010fc60007ffe0ff */
[----:B------:R2:W-:Y:S01]  /*06a0*/  STL [R1+0x58], R0 ;  /* 0x0000580001007387 */ /* 0x0005e20000100800 */
[----:B-1----:R-:W-:Y:S01]  /*06b0*/  IMAD R2, R12, 0x8, R14 ;  /* 0x000000080c027824 */ /* 0x002fe200078e020e */
[----:B------:R-:W-:Y:S02]  /*06c0*/  IADD3 R14, R4, 0xd0, RZ ;  /* 0x000000d0040e7810 */ /* 0x000fe40007ffe0ff */
[----:B--2---:R-:W-:Y:S02]  /*06d0*/  SEL R0, R8, 0xffffffe0, !P1 ;  /* 0xffffffe008007807 */ /* 0x004fe40004800000 */
[----:B------:R1:W-:Y:S01]  /*06e0*/  STL [R1+0xf8], R2 ;  /* 0x0000f80201007387 */ /* 0x0003e20000100800 */
[----:B------:R-:W-:Y:S01]  /*06f0*/  IMAD.IADD R8, R249, 0x1, R250 ;  /* 0x00000001f9087824 */ /* 0x000fe200078e02fa */
[----:B------:R-:W-:Y:S02]  /*0700*/  SHF.R.S32.HI R12, RZ, 0x1f, R14 ;  /* 0x0000001fff0c7819 */ /* 0x000fe4000001140e */
[----:B------:R2:W-:Y:S01]  /*0710*/  STL [R1+0x90], R4 ;  /* 0x0000900401007387 */ /* 0x0005e20000100800 */
[----:B------:R-:W-:-:S03]  /*0720*/  IMAD.IADD R252, R248, 0x1, R0 ;  /* 0x00000001f8fc7824 */ /* 0x000fc600078e0200 */
[----:B------:R-:W-:Y:S04]  /*0730*/  STL [R1+0xcc], R15 ;  /* 0x0000cc0f01007387 */ /* 0x000fe80000100800 */
[----:B------:R-:W-:Y:S04]  /*0740*/  STL [R1+0xc8], R14 ;  /* 0x0000c80e01007387 */ /* 0x000fe80000100800 */
[----:B------:R-:W-:Y:S04]  /*0750*/  STL [R1+0xc4], R13 ;  /* 0x0000c40d01007387 */ /* 0x000fe80000100800 */
[----:B------:R-:W-:Y:S04]  /*0760*/  STL [R1+0xc0], R11 ;  /* 0x0000c00b01007387 */ /* 0x000fe80000100800 */
[----:B------:R-:W-:Y:S01]  /*0770*/  STL [R1+0xbc], R9 ;  /* 0x0000bc0901007387 */ /* 0x000fe20000100800 */
[----:B-1----:R-:W-:-:S02]  /*0780*/  SEL R2, R7, 0xffffffc0, !P2 ;  /* 0xffffffc007027807 */ /* 0x002fc40005000000 */
[----:B------:R-:W-:Y:S01]  /*0790*/  SHF.R.S32.HI R7, RZ, 0x1f, R15 ;  /* 0x0000001fff077819 */ /* 0x000fe2000001140f */
[----:B------:R1:W-:Y:S01]  /*07a0*/  STL [R1+0xb8], R6 ;  /* 0x0000b80601007387 */ /* 0x0003e20000100800 */
[C---:B--2---:R-:W-:Y:S01]  /*07b0*/  IADD3 R4, R249.reuse, 0x20, RZ ;  /* 0x00000020f9047810 */ /* 0x044fe20007ffe0ff */
[----:B------:R-:W-:Y:S01]  /*07c0*/  IMAD.IADD R251, R248, 0x1, R2 ;  /* 0x00000001f8fb7824 */ /* 0x000fe200078e0202 */
[----:B------:R-:W-:Y:S01]  /*07d0*/  @P3 IADD3 R4, R249, -0x20, RZ ;  /* 0xffffffe0f9043810 */ /* 0x000fe20007ffe0ff */
[----:B------:R2:W-:Y:S04]  /*07e0*/  STL [R1], R8 ;  /* 0x0000000801007387 */ /* 0x0005e80000100800 */
[----:B------:R3:W-:Y:S01]  /*07f0*/  STL [R1+0xb4], R5 ;  /* 0x0000b40501007387 */ /* 0x0007e20000100800 */
[----:B------:R-:W-:-:S03]  /*0800*/  IMAD.IADD R250, R250, 0x1, R4 ;  /* 0x00000001fafa7824 */ /* 0x000fc600078e0204 */
[----:B------:R4:W-:Y:S04]  /*0810*/  STL [R1+0xf4], R7 ;  /* 0x0000f40701007387 */ /* 0x0009e80000100800 */
[----:B------:R-:W-:Y:S01]  /*0820*/  STL [R1+0xf0], R12 ;  /* 0x0000f00c01007387 */ /* 0x000fe20000100800 */
[----:B-1----:R-:W-:Y:S02]  /*0830*/  SHF.R.S32.HI R6, RZ, 0x1f, R6 ;  /* 0x0000001fff067819 */ /* 0x002fe40000011406 */
[----:B--2---:R-:W-:Y:S02]  /*0840*/  SHF.R.S32.HI R8, RZ, 0x1f, R11 ;  /* 0x0000001fff087819 */ /* 0x004fe4000001140b */
[----:B---3--:R-:W-:Y:S02]  /*0850*/  SHF.R.S32.HI R5, RZ, 0x1f, R5 ;  /* 0x0000001fff057819 */ /* 0x008fe40000011405 */
[----:B----4-:R-:W-:-:S05]  /*0860*/  SHF.R.S32.HI R7, RZ, 0x1f, R13 ;  /* 0x0000001fff077819 */ /* 0x010fca000001140d */
[----:B------:R1:W-:Y:S04]  /*0870*/  STL [R1+0xec], R7 ;  /* 0x0000ec0701007387 */ /* 0x0003e80000100800 */
[----:B------:R-:W-:Y:S01]  /*0880*/  STL [R1+0xe8], R8 ;  /* 0x0000e80801007387 */ /* 0x000fe20000100800 */
[----:B-1----:R-:W-:-:S05]  /*0890*/  SHF.R.S32.HI R7, RZ, 0x1f, R9 ;  /* 0x0000001fff077819 */ /* 0x002fca0000011409 */
[----:B------:R1:W-:Y:S04]  /*08a0*/  STL [R1+0xe4], R7 ;  /* 0x0000e40701007387 */ /* 0x0003e80000100800 */
[----:B------:R-:W-:Y:S04]  /*08b0*/  STL [R1+0x8], R4 ;  /* 0x0000080401007387 */ /* 0x000fe80000100800 */
[----:B------:R2:W-:Y:S04]  /*08c0*/  STL [R1+0xe0], R6 ;  /* 0x0000e00601007387 */ /* 0x0005e80000100800 */
[----:B------:R3:W-:Y:S01]  /*08d0*/  STL [R1+0xdc], R5 ;  /* 0x0000dc0501007387 */ /* 0x0007e20000100800 */
[----:B-1----:R-:W-:-:S02]  /*08e0*/  IADD3 R7, R4, 0x1800, RZ ;  /* 0x0000180004077810 */ /* 0x002fc40007ffe0ff */
[C---:B--2---:R-:W-:Y:S02]  /*08f0*/  IADD3 R6, R4.reuse, 0x1000, RZ ;  /* 0x0000100004067810 */ /* 0x044fe40007ffe0ff */
[----:B---3--:R-:W-:-:S05]  /*0900*/  IADD3 R5, R4, 0x800, RZ ;  /* 0x0000080004057810 */ /* 0x008fca0007ffe0ff */
[----:B------:R1:W-:Y:S04]  /*0910*/  STL [R1+0x44], R5 ;  /* 0x0000440501007387 */ /* 0x0003e80000100800 */
[----:B------:R2:W-:Y:S04]  /*0920*/  STL [R1+0x40], R6 ;  /* 0x0000400601007387 */ /* 0x0005e80000100800 */
[----:B------:R3:W-:Y:S01]  /*0930*/  STL [R1+0x3c], R7 ;  /* 0x00003c0701007387 */ /* 0x0007e20000100800 */
[C---:B-1----:R-:W-:Y:S02]  /*0940*/  IADD3 R5, R4.reuse, 0x2000, RZ ;  /* 0x0000200004057810 */ /* 0x042fe40007ffe0ff */
[----:B--2---:R-:W-:-:S03]  /*0950*/  IADD3 R6, R4, 0x2800, RZ ;  /* 0x0000280004067810 */ /* 0x004fc60007ffe0ff */
[----:B------:R1:W-:Y:S01]  /*0960*/  STL [R1+0x38], R5 ;  /* 0x0000380501007387 */ /* 0x0003e20000100800 */
[----:B---3--:R-:W-:-:S03]  /*0970*/  IADD3 R7, R4, 0x3000, RZ ;  /* 0x0000300004077810 */ /* 0x008fc60007ffe0ff */
        /* <DEDUP_REMOVED lines=12> */
[----:B------:R2:W-:Y:S01]  /*0a40*/  STL [R1+0x1c], R6 ;  /* 0x00001c0601007387 */ /* 0x0005e20000100800 */
[C---:B-1----:R-:W-:Y:S02]  /*0a50*/  IADD3 R5, R4.reuse, 0x6000, RZ ;  /* 0x0000600004057810 */ /* 0x042fe40007ffe0ff */
[----:B--2---:R-:W-:-:S03]  /*0a60*/  IADD3 R6, R4, 0x7000, RZ ;  /* 0x0000700004067810 */ /* 0x004fc60007ffe0ff */
[----:B------:R1:W-:Y:S01]  /*0a70*/  STL [R1+0x18], R5 ;  /* 0x0000180501007387 */ /* 0x0003e20000100800 */
[----:B------:R-:W-:-:S03]  /*0a80*/  IADD3 R4, R4, 0x7800, RZ ;  /* 0x0000780004047810 */ /* 0x000fc60007ffe0ff */
[----:B------:R-:W-:Y:S04]  /*0a90*/  STL [R1+0x14], R7 ;  /* 0x0000140701007387 */ /* 0x000fe80000100800 */
[----:B------:R-:W-:Y:S04]  /*0aa0*/  STL [R1+0x10], R6 ;  /* 0x0000100601007387 */ /* 0x000fe80000100800 */
[----:B------:R2:W-:Y:S04]  /*0ab0*/  STL [R1+0xc], R4 ;  /* 0x00000c0401007387 */ /* 0x0005e80000100800 */
[----:B------:R3:W-:Y:S01]  /*0ac0*/  STL [R1+0x48], R3 ;  /* 0x0000480301007387 */ /* 0x0007e20000100800 */
[----:B-1----:R-:W-:-:S04]  /*0ad0*/  IMAD R5, R10, 0x800, R248 ;  /* 0x000008000a057824 */ /* 0x002fc800078e02f8 */
[--C-:B--2---:R-:W-:Y:S01]  /*0ae0*/  IMAD.IADD R4, R0, 0x1, R5.reuse ;  /* 0x0000000100047824 */ /* 0x104fe200078e0205 */
[C---:B------:R-:W-:Y:S01]  /*0af0*/  IADD3 R0, R2.reuse, R248, R0 ;  /* 0x000000f802007210 */ /* 0x040fe20007ffe000 */
[----:B---3--:R-:W-:-:S04]  /*0b00*/  IMAD.IADD R3, R2, 0x1, R5 ;  /* 0x0000000102037824 */ /* 0x008fc800078e0205 */
[----:B------:R1:W-:Y:S04]  /*0b10*/  STL [R1+0x4], R0 ;  /* 0x0000040001007387 */ /* 0x0003e80000100800 */
[----:B------:R2:W-:Y:S04]  /*0b20*/  STL [R1+0x4c], R4 ;  /* 0x00004c0401007387 */ /* 0x0005e80000100800 */
[----:B------:R2:W-:Y:S01]  /*0b30*/  STL [R1+0x54], R3 ;  /* 0x0000540301007387 */ /* 0x0005e20000100800 */
[----:B-1----:R-:W-:-:S05]  /*0b40*/  IMAD.IADD R0, R2, 0x1, R4 ;  /* 0x0000000102007824 */ /* 0x002fca00078e0204 */
[----:B------:R2:W-:Y:S02]  /*0b50*/  STL [R1+0x50], R0 ;  /* 0x0000500001007387 */ /* 0x0005e40000100800 */
.L_x_851:
[----:B--2---:R-:W2:Y:S01]  /*0b60*/  LDL R4, [R1+0xb0] ;  /* 0x0000b00001047983 */ /* 0x004ea20000100800 */
[----:B------:R-:W-:Y:S01]  /*0b70*/  IMAD.MOV.U32 R0, RZ, RZ, c[0x0][0x560] ;  /* 0x00015800ff007624 */ /* 0x000fe200078e00ff */
[----:B------:R-:W-:Y:S01]  /*0b80*/  YIELD ;  /* 0x0000000000007946 */ /* 0x000fe20003800000 */
[----:B------:R-:W-:Y:S03]  /*0b90*/  BSSY B0, `(.L_x_826) ;  /* 0x0000016000007945 */ /* 0x000fe60003800000 */
[----:B------:R-:W-:-:S13]  /*0ba0*/  ISETP.NE.AND P0, PT, R0, 0x1, PT ;  /* 0x000000010000780c */ /* 0x000fda0003f05270 */
[----:B--2---:R-:W-:Y:S01]  /*0bb0*/  @P0 IMAD.HI.U32 R0, R4, c[0x0][0x564], RZ ;  /* 0x0001590004000a27 */ /* 0x004fe200078e00ff */
[----:B------:R-:W-:-:S04]  /*0bc0*/  MOV R3, R4 ;  /* 0x0000000400037202 */ /* 0x000fc80000000f00 */
[----:B------:R-:W-:-:S04]  /*0bd0*/  @P0 SHF.R.U32.HI R3, RZ, c[0x0][0x568], R0 ;  /* 0x00015a00ff030a19 */ /* 0x000fc80000011600 */
[----:B------:R-:W-:Y:S01]  /*0be0*/  ISETP.GE.AND P0, PT, R3, c[0x0][0x578], PT ;  /* 0x00015e0003007a0c */ /* 0x000fe20003f06270 */
[----:B------:R-:W-:-:S04]  /*0bf0*/  IMAD.MOV R2, RZ, RZ, -R3 ;  /* 0x000000ffff027224 */ /* 0x000fc800078e0a03 */
[----:B------:R-:W-:-:S08]  /*0c00*/  IMAD R2, R2, c[0x0][0x560], R4 ;  /* 0x0001580002027a24 */ /* 0x000fd000078e0204 */
[----:B------:R-:W-:Y:S05]  /*0c10*/  @!P0 BRA `(.L_x_827) ;  /* 0x0000007000008947 */ /* 0x000fea0003800000 */
[----:B------:R-:W-:-:S04]  /*0c20*/  MOV R0, c[0x0][0x56c] ;  /* 0x00015b0000007a02 */ /* 0x000fc80000000f00 */
[----:B------:R-:W-:Y:S02]  /*0c30*/  ISETP.NE.AND P0, PT, R0, 0x1, PT ;  /* 0x000000010000780c */ /* 0x000fe40003f05270 */
[----:B------:R-:W-:-:S11]  /*0c40*/  MOV R0, R2 ;  /* 0x0000000200007202 */ /* 0x000fd60000000f00 */
[----:B------:R-:W-:-:S05]  /*0c50*/  @P0 IMAD.HI.U32 R4, R2, c[0x0][0x570], RZ ;  /* 0x00015c0002040a27 */ /* 0x000fca00078e00ff */
[----:B------:R-:W-:-:S05]  /*0c60*/  @P0 SHF.R.U32.HI R0, RZ, c[0x0][0x574], R4 ;  /* 0x00015d00ff000a19 */ /* 0x000fca0000011604 */
[----:B------:R-:W-:Y:S01]  /*0c70*/  IMAD R4, R0, c[0x0][0x56c], RZ ;  /* 0x00015b0000047a24 */ /* 0x000fe200078e02ff */
[----:B------:R-:W-:Y:S05]  /*0c80*/  BRA `(.L_x_828) ;  /* 0x0000006000007947 */ /* 0x000fea0003800000 */
.L_x_827:
[----:B------:R-:W-:-:S04]  /*0c90*/  MOV R0, c[0x0][0x554] ;  /* 0x0001550000007a02 */ /* 0x000fc80000000f00 */
[----:B------:R-:W-:Y:S02]  /*0ca0*/  ISETP.NE.AND P0, PT, R0, 0x1, PT ;  /* 0x000000010000780c */ /* 0x000fe40003f05270 */
[----:B------:R-:W-:-:S11]  /*0cb0*/  MOV R0, R2 ;  /* 0x0000000200007202 */ /* 0x000fd60000000f00 */
[----:B------:R-:W-:-:S05]  /*0cc0*/  @P0 IMAD.HI.U32 R4, R2, c[0x0][0x558], RZ ;  /* 0x0001560002040a27 */ /* 0x000fca00078e00ff */
[----:B------:R-:W-:-:S05]  /*0cd0*/  @P0 SHF.R.U32.HI R0, RZ, c[0x0][0x55c], R4 ;  /* 0x00015700ff000a19 */ /* 0x000fca0000011604 */
[----:B------:R-:W-:Y:S02]  /*0ce0*/  IMAD R4, R0, c[0x0][0x554], RZ ;  /* 0x0001550000047a24 */ /* 0x000fe400078e02ff */
.L_x_828:
[----:B------:R-:W-:Y:S05]  /*0cf0*/  BSYNC B0 ;  /* 0x0000000000007941 */ /* 0x000fea0003800000 */
.L_x_826:
[----:B------:R-:W-:Y:S01]  /*0d00*/  IMAD.MOV.U32 R5, RZ, RZ, c[0x0][0x53c] ;  /* 0x00014f00ff057624 */ /* 0x000fe200078e00ff */
[----:B------:R-:W-:Y:S01]  /*0d10*/  ULDC UR5, c[0x0][0x1d0] ;  /* 0x0000740000057ab9 */ /* 0x000fe20000000800 */
[----:B------:R-:W-:Y:S01]  /*0d20*/  IMAD.MOV.U32 R11, RZ, RZ, R0 ;  /* 0x000000ffff0b7224 */ /* 0x000fe200078e0000 */
[----:B------:R-:W-:Y:S01]  /*0d30*/  UIADD3 UR5, UR5, 0x3f, URZ ;  /* 0x0000003f05057890 */ /* 0x000fe2000fffe03f */
[----:B------:R-:W-:Y:S01]  /*0d40*/  IMAD.MOV.U32 R28, RZ, RZ, c[0x0][0x2c4] ;  /* 0x0000b100ff1c7624 */ /* 0x000fe200078e00ff */
[----:B------:R-:W-:Y:S01]  /*0d50*/  ISETP.NE.AND P0, PT, R5, 0x1, PT ;  /* 0x000000010500780c */ /* 0x000fe20003f05270 */
[----:B------:R-:W-:Y:S01]  /*0d60*/  IMAD.MOV.U32 R7, RZ, RZ, c[0x0][0x548] ;  /* 0x00015200ff077624 */ /* 0x000fe200078e00ff */
[----:B------:R-:W-:Y:S01]  /*0d70*/  LOP3.LUT R5, RZ, R0, RZ, 0x33, !PT ;  /* 0x00000000ff057212 */ /* 0x000fe200078e33ff */
[----:B------:R-:W-:Y:S01]  /*0d80*/  IMAD.IADD R4, R2, 0x1, -R4 ;  /* 0x0000000102047824 */ /* 0x000fe200078e0a04 */
[----:B------:R-:W-:Y:S01]  /*0d90*/  ISETP.NE.AND P1, PT, R28, 0x1, PT ;  /* 0x000000011c00780c */ /* 0x000fe20003f25270 */
[----:B------:R-:W-:Y:S01]  /*0da0*/  USHF.R.S32.HI UR4, URZ, 0x1f, UR5 ;  /* 0x0000001f3f047899 */ /* 0x000fe20008011405 */
[----:B------:R-:W-:Y:S01]  /*0db0*/  BSSY B0, `(.L_x_829) ;  /* 0x000003f000007945 */ /* 0x000fe20003800000 */
[----:B------:R-:W-:-:S02]  /*0dc0*/  IMAD R3, R3, c[0x0][0x554], R4 ;  /* 0x0001550003037a24 */ /* 0x000fc400078e0204 */
[----:B------:R-:W-:Y:S01]  /*0dd0*/  ULEA.HI UR4, UR4, UR5, URZ, 0x6 ;  /* 0x0000000504047291 */ /* 0x000fe2000f8f303f */
[----:B------:R-:W-:Y:S02]  /*0de0*/  IMAD.MOV.U32 R2, RZ, RZ, RZ ;  /* 0x000000ffff027224 */ /* 0x000fe400078e00ff */
[----:B------:R-:W-:Y:S01]  /*0df0*/  IMAD.MOV.U32 R14, RZ, RZ, R3 ;  /* 0x000000ffff0e7224 */ /* 0x000fe200078e0003 */
[----:B------:R-:W-:Y:S01]  /*0e00*/  USHF.R.S32.HI UR4, URZ, 0x6, UR4 ;  /* 0x000000063f047899 */ /* 0x000fe20008011404 */
[----:B------:R-:W-:Y:S01]  /*0e10*/  @P0 IMAD.HI.U32 R6, R0, c[0x0][0x540], RZ ;  /* 0x0001500000060a27 */ /* 0x000fe200078e00ff */
[----:B------:R-:W-:-:S04]  /*0e20*/  IADD3 R0, R5, c[0x0][0x53c], RZ ;  /* 0x00014f0005007a10 */ /* 0x000fc80007ffe0ff */
[----:B------:R-:W-:Y:S01]  /*0e30*/  @P0 SHF.R.U32.HI R11, RZ, c[0x0][0x544], R6 ;  /* 0x00015100ff0b0a19 */ /* 0x000fe20000011606 */
[----:B------:R-:W-:Y:S01]  /*0e40*/  IMAD.MOV.U32 R6, RZ, RZ, 0x40 ;  /* 0x00000040ff067424 */ /* 0x000fe200078e00ff */
[----:B------:R-:W-:-:S03]  /*0e50*/  ISETP.NE.AND P0, PT, R7, 0x1, PT ;  /* 0x000000010700780c */ /* 0x000fc60003f05270 */
[----:B------:R-:W-:Y:S01]  /*0e60*/  IMAD R0, R11, c[0x0][0x53c], R0 ;  /* 0x00014f000b007a24 */ /* 0x000fe200078e0200 */
[----:B------:R1:W-:Y:S03]  /*0e70*/  STL [R1+0xa8], R11 ;  /* 0x0000a80b01007387 */ /* 0x0003e60000100800 */
[----:B------:R-:W-:-:S05]  /*0e80*/  IMAD.SHL.U32 R18, R0, 0x80, RZ ;  /* 0x0000008000127824 */ /* 0x000fca00078e00ff */
[----:B------:R-:W-:Y:S01]  /*0e90*/  IADD3 R0, R18, 0x7f, RZ ;  /* 0x0000007f12007810 */ /* 0x000fe20007ffe0ff */
[----:B------:R1:W-:Y:S04]  /*0ea0*/  STL [R1+0xac], R18 ;  /* 0x0000ac1201007387 */ /* 0x0003e80000100800 */
[----:B------:R-:W-:-:S05]  /*0eb0*/  @P1 IMAD.HI.U32 R5, R0, c[0x0][0x2c8], RZ ;  /* 0x0000b20000051a27 */ /* 0x000fca00078e00ff */
[----:B------:R-:W-:Y:S02]  /*0ec0*/  @P1 SHF.R.U32.HI R0, RZ, c[0x0][0x2cc], R5 ;  /* 0x0000b300ff001a19 */ /* 0x000fe40000011605 */
[----:B------:R-:W-:-:S04]  /*0ed0*/  IADD3 R5, R6, -c[0x0][0x168], RZ ;  /* 0x80005a0006057a10 */ /* 0x000fc80007ffe0ff */
[----:B------:R-:W-:-:S04]  /*0ee0*/  IADD3 R0, R0, c[0x0][0x1d0], R5 ;  /* 0x0000740000007a10 */ /* 0x000fc80007ffe005 */
[----:B------:R-:W-:-:S04]  /*0ef0*/  SHF.R.S32.HI R6, RZ, 0x1f, R0 ;  /* 0x0000001fff067819 */ /* 0x000fc80000011400 */
[----:B------:R-:W-:Y:S01]  /*0f00*/  LEA.HI R6, R6, R0, RZ, 0x6 ;  /* 0x0000000006067211 */ /* 0x000fe200078f30ff */
[----:B------:R-:W-:-:S03]  /*0f10*/  @P0 IMAD.HI.U32 R0, R3, c[0x0][0x54c], RZ ;  /* 0x0001530003000a27 */ /* 0x000fc600078e00ff */
[----:B------:R-:W-:Y:S02]  /*0f20*/  SHF.R.S32.HI R6, RZ, 0x6, R6 ;  /* 0x00000006ff067819 */ /* 0x000fe40000011406 */
[----:B------:R-:W-:Y:S02]  /*0f30*/  @P0 SHF.R.U32.HI R14, RZ, c[0x0][0x550], R0 ;  /* 0x00015400ff0e0a19 */ /* 0x000fe40000011600 */
[----:B------:R-:W-:-:S03]  /*0f40*/  IMNMX R6, R6, UR4, PT ;  /* 0x0000000406067c17 */ /* 0x000fc6000b800200 */
[----:B------:R-:W-:Y:S01]  /*0f50*/  IMAD.MOV R0, RZ, RZ, -R14 ;  /* 0x000000ffff007224 */ /* 0x000fe200078e0a0e */
[----:B------:R1:W-:Y:S01]  /*0f60*/  STL [R1+0x98], R14 ;  /* 0x0000980e01007387 */ /* 0x0003e20000100800 */
[----:B------:R-:W-:Y:S02]  /*0f70*/  ISETP.GE.AND P0, PT, R6, 0x1, PT ;  /* 0x000000010600780c */ /* 0x000fe40003f06270 */
[----:B------:R-:W-:-:S05]  /*0f80*/  IMAD R17, R0, c[0x0][0x548], R3 ;  /* 0x0001520000117a24 */ /* 0x000fca00078e0203 */
[----:B------:R1:W-:Y:S06]  /*0f90*/  STL [R1+0x94], R17 ;  /* 0x0000941101007387 */ /* 0x0003ec0000100800 */
[----:B------:R-:W-:Y:S05]  /*0fa0*/  @!P0 BRA `(.L_x_830) ;  /* 0x000001f000008947 */ /* 0x000fea0003800000 */
[----:B------:R-:W-:-:S04]  /*0fb0*/  SHF.R.U32.HI R0, RZ, 0x10, R11 ;  /* 0x00000010ff007819 */ /* 0x000fc8000001160b */
[----:B------:R-:W-:-:S04]  /*0fc0*/  ISETP.NE.AND P0, PT, R0, RZ, PT ;  /* 0x000000ff0000720c */ /* 0x000fc80003f05270 */
[----:B------:R-:W-:-:S04]  /*0fd0*/  SEL R0, R0, c[0x0][0x338], P0 ;  /* 0x0000ce0000007a07 */ /* 0x000fc80000000000 */
[-C--:B------:R-:W-:Y:S02]  /*0fe0*/  IABS R3, R0.reuse ;  /* 0x0000000000037213 */ /* 0x080fe40000000000 */
[----:B------:R-:W-:Y:S02]  /*0ff0*/  IADD3 R7, R0, -0x1, R6 ;  /* 0xffffffff00077810 */ /* 0x000fe40007ffe006 */
[----:B------:R-:W2:Y:S02]  /*1000*/  I2F.RP R4, R3 ;  /* 0x0000000300047306 */ /* 0x000ea40000209400 */
[----:B------:R-:W-:Y:S02]  /*1010*/  IABS R10, R7 ;  /* 0x00000007000a7213 */ /* 0x000fe40000000000 */
[----:B------:R-:W-:-:S04]  /*1020*/  LOP3.LUT R7, R7, R0, RZ, 0x3c, !PT ;  /* 0x0000000007077212 */ /* 0x000fc800078e3cff */
[----:B------:R-:W-:Y:S01]  /*1030*/  ISETP.GE.AND P0, PT, R7, RZ, PT ;  /* 0x000000ff0700720c */ /* 0x000fe20003f06270 */
[----:B--2---:R-:W2:Y:S02]  /*1040*/  MUFU.RCP R4, R4 ;  /* 0x0000000400047308 */ /* 0x004ea40000001000 */
[----:B--2---:R-:W-:-:S06]  /*1050*/  IADD3 R4, R4, 0xffffffe, RZ ;  /* 0x0ffffffe04047810 */ /* 0x004fcc0007ffe0ff */
[----:B------:R-:W2:Y:S02]  /*1060*/  F2I.FTZ.U32.TRUNC.NTZ R5, R4 ;  /* 0x0000000400057305 */ /* 0x000ea4000021f000 */
[----:B--2---:R-:W-:Y:S02]  /*1070*/  IMAD.MOV R2, RZ, RZ, -R5 ;  /* 0x000000ffff027224 */ /* 0x004fe400078e0a05 */
[----:B------:R-:W-:Y:S02]  /*1080*/  IMAD.MOV.U32 R4, RZ, RZ, RZ ;  /* 0x000000ffff047224 */ /* 0x000fe400078e00ff */
        /* <DEDUP_REMOVED lines=13> */
[----:B------:R-:W-:-:S13]  /*1160*/  ISETP.GE.U32.AND P3, PT, R4, R3, PT ;  /* 0x000000030400720c */ /* 0x000fda0003f66070 */
[----:B------:R-:W-:-:S05]  /*1170*/  @P3 IADD3 R2, R2, 0x1, RZ ;  /* 0x0000000102023810 */ /* 0x000fca0007ffe0ff */
[----:B------:R-:W-:Y:S01]  /*1180*/  @!P0 IMAD.MOV R2, RZ, RZ, -R2 ;  /* 0x000000ffff028224 */ /* 0x000fe200078e0a02 */
[----:B------:R-:W-:Y:S02]  /*1190*/  @!P2 LOP3.LUT R2, RZ, R0, RZ, 0x33, !PT ;  /* 0x00000000ff02a212 */ /* 0x000fe400078e33ff */
.L_x_830:
[----:B------:R-:W-:Y:S05]  /*11a0*/  BSYNC B0 ;  /* 0x0000000000007941 */ /* 0x000fea0003800000 */
.L_x_829:
[----:B------:R-:W-:Y:S01]  /*11b0*/  LOP3.LUT R0, R11, 0xffff, RZ, 0xc0, !PT ;  /* 0x0000ffff0b007812 */ /* 0x000fe200078ec0ff */
[----:B------:R-:W-:Y:S01]  /*11c0*/  IMAD.MOV.U32 R15, RZ, RZ, RZ ;  /* 0x000000ffff0f7224 */ /* 0x000fe200078e00ff */
[----:B------:R-:W-:Y:S01]  /*11d0*/  CS2R R130, SRZ ;  /* 0x0000000000827805 */ /* 0x000fe2000001ff00 */
[----:B------:R-:W-:Y:S01]  /*11e0*/  IMAD.MOV.U32 R16, RZ, RZ, RZ ;  /* 0x000000ffff107224 */ /* 0x000fe200078e00ff */
[----:B------:R-:W-:Y:S01]  /*11f0*/  CS2R R128, SRZ ;  /* 0x0000000000807805 */ /* 0x000fe2000001ff00 */
[----:B------:R-:W-:Y:S01]  /*1200*/  IMAD R132, R0, R2, RZ ;  /* 0x0000000200847224 */ /* 0x000fe200078e02ff */
[----:B------:R-:W-:Y:S01]  /*1210*/  PRMT R0, RZ, 0x7610, R0 ;  /* 0x00007610ff007816 */ /* 0x000fe20000000000 */
[----:B------:R-:W-:Y:S01]  /*1220*/  CS2R R126, SRZ ;  /* 0x00000000007e7805 */ /* 0x000fe2000001ff00 */
[----:B------:R-:W-:Y:S01]  /*1230*/  CS2R R124, SRZ ;  /* 0x00000000007c7805 */ /* 0x000fe2000001ff00 */
        /* <DEDUP_REMOVED lines=65> */
[----:B--2---:R-:W2:Y:S04]  /*1650*/  LDL.64 R4, [R1+0xa0] ;  /* 0x0000a00001047983 */ /* 0x004ea80000100a00 */
[----:B------:R-:W3:Y:S04]  /*1660*/  S2R R3, SR_TID.X ;  /* 0x0000000000037919 */ /* 0x000ee80000002100 */
[----:B------:R4:W2:Y:S01]  /*1670*/  LDL.64 R34, [R1+0xa0] ;  /* 0x0000a00001227983 */ /* 0x0008a20000100a00 */
[----:B------:R-:W-:-:S04]  /*1680*/  ISETP.NE.U32.AND P0, PT, RZ, c[0x0][0x340], PT ;  /* 0x0000d000ff007a0c */ /* 0x000fc80003f05070 */
[----:B------:R-:W-:-:S13]  /*1690*/  ISETP.NE.AND.EX P0, PT, RZ, c[0x0][0x344], PT, P0 ;  /* 0x0000d100ff007a0c */ /* 0x000fda0003f05300 */
[----:B------:R-:W-:Y:S01]  /*16a0*/  @P0 IMAD.MOV.U32 R2, RZ, RZ, 0x4 ;  /* 0x00000004ff020424 */ /* 0x000fe200078e00ff */
[----:B---3--:R-:W-:-:S04]  /*16b0*/  SHF.R.S32.HI R29, RZ, 0x1f, R3 ;  /* 0x0000001fff1d7819 */ /* 0x008fc80000011403 */
[----:B------:R-:W-:Y:S01]  /*16c0*/  LEA.HI R29, R29, R3, RZ, 0x3 ;  /* 0x000000031d1d7211 */ /* 0x000fe200078f18ff */
[----:B------:R-:W-:-:S03]  /*16d0*/  @P0 IMAD.WIDE R2, R14, R2, c[0x0][0x340] ;  /* 0x0000d0000e020625 */ /* 0x000fc600078e0202 */
[----:B------:R-:W-:Y:S02]  /*16e0*/  SHF.R.S32.HI R29, RZ, 0x3, R29 ;  /* 0x00000003ff1d7819 */ /* 0x000fe4000001141d */
[----:B------:R3:W5:Y:S01]  /*16f0*/  @P0 LDG.E R9, [R2.64] ;  /* 0x0000000602090981 */ /* 0x000762000c1e1900 */
[----:B------:R-:W-:Y:S01]  /*1700*/  SHF.R.S32.HI R13, RZ, 0x1f, R17 ;  /* 0x0000001fff0d7819 */ /* 0x000fe20000011411 */
[----:B------:R-:W-:Y:S04]  /*1710*/  WARPSYNC 0xffffffff ;  /* 0xffffffff00007948 */ /* 0x000fe80003800000 */
[C---:B------:R-:W-:Y:S02]  /*1720*/  IMAD R6, R13.reuse, c[0x0][0x1e8], RZ ;  /* 0x00007a000d067a24 */ /* 0x040fe400078e02ff */
[----:B------:R-:W-:-:S02]  /*1730*/  IMAD R8, R13, c[0x0][0x210], RZ ;  /* 0x000084000d087a24 */ /* 0x000fc400078e02ff */
[C---:B------:R-:W-:Y:S02]  /*1740*/  IMAD R6, R17.reuse, c[0x0][0x1ec], R6 ;  /* 0x00007b0011067a24 */ /* 0x040fe400078e0206 */
[----:B------:R-:W-:Y:S01]  /*1750*/  IMAD R8, R17, c[0x0][0x214], R8 ;  /* 0x0000850011087a24 */ /* 0x000fe200078e0208 */
[----:B---3--:R-:W-:-:S05]  /*1760*/  SHF.R.S32.HI R2, RZ, 0x1f, R29 ;  /* 0x0000001fff027819 */ /* 0x008fca000001141d */
[C---:B------:R-:W-:Y:S02]  /*1770*/  IMAD R0, R2.reuse, c[0x0][0x1e0], RZ ;  /* 0x0000780002007a24 */ /* 0x040fe400078e02ff */
[----:B------:R-:W-:Y:S02]  /*1780*/  IMAD R2, R2, c[0x0][0x208], RZ ;  /* 0x0000820002027a24 */ /* 0x000fe400078e02ff */
[----:B------:R-:W-:Y:S02]  /*1790*/  IMAD R0, R29, c[0x0][0x1e4], R0 ;  /* 0x000079001d007a24 */ /* 0x000fe400078e0200 */
[----:B--2---:R-:W-:-:S05]  /*17a0*/  IMAD.MOV.U32 R34, RZ, RZ, R4 ;  /* 0x000000ffff227224 */ /* 0x004fca00078e0004 */
[--C-:B------:R-:W-:Y:S02]  /*17b0*/  SHF.R.S32.HI R35, RZ, 0x1f, R34.reuse ;  /* 0x0000001fff237819 */ /* 0x100fe40000011422 */
[C---:B------:R-:W-:Y:S02]  /*17c0*/  IADD3 R24, R34.reuse, 0x40, RZ ;  /* 0x0000004022187810 */ /* 0x040fe40007ffe0ff */
[----:B------:R-:W-:Y:S01]  /*17d0*/  ISETP.GE.AND P5, PT, R34, c[0x0][0x1d4], PT ;  /* 0x0000750022007a0c */ /* 0x000fe20003fa6270 */
[----:B------:R-:W-:Y:S01]  /*17e0*/  IMAD.WIDE.U32 R4, R29, c[0x0][0x1e0], R34 ;  /* 0x000078001d047a25 */ /* 0x000fe200078e0022 */
[----:B------:R-:W-:Y:S01]  /*17f0*/  ISETP.GE.AND P4, PT, R24, c[0x0][0x1d4], PT ;  /* 0x0000750018007a0c */ /* 0x000fe20003f86270 */
[----:B------:R4:W-:Y:S01]  /*1800*/  STL [R1+0xa4], R35 ;  /* 0x0000a42301007387 */ /* 0x0009e20000100800 */
[----:B------:R-:W-:Y:S02]  /*1810*/  SEL R10, RZ, 0x1, P5 ;  /* 0x00000001ff0a7807 */ /* 0x000fe40002800000 */
[----:B------:R-:W-:Y:S01]  /*1820*/  IADD3 R5, R5, R0, RZ ;  /* 0x0000000005057210 */ /* 0x000fe20007ffe0ff */
[C---:B------:R-:W-:Y:S01]  /*1830*/  IMAD R0, R29.reuse, c[0x0][0x20c], R2 ;  /* 0x000083001d007a24 */ /* 0x040fe200078e0202 */
[C---:B------:R-:W-:Y:S01]  /*1840*/  IADD3 R21, R34.reuse, 0x80, RZ ;  /* 0x0000008022157810 */ /* 0x040fe20007ffe0ff */
[----:B------:R-:W-:Y:S01]  /*1850*/  IMAD.WIDE.U32 R2, R29, c[0x0][0x208], R34 ;  /* 0x000082001d027a25 */ /* 0x000fe200078e0022 */
[----:B------:R-:W-:-:S02]  /*1860*/  IADD3 R25, R34, 0xc0, RZ ;  /* 0x000000c022197810 */ /* 0x000fc40007ffe0ff */
[----:B------:R-:W-:Y:S01]  /*1870*/  ISETP.GE.AND P3, PT, R21, c[0x0][0x1d4], PT ;  /* 0x0000750015007a0c */ /* 0x000fe20003f66270 */
[----:B------:R-:W-:Y:S01]  /*1880*/  IMAD.IADD R3, R3, 0x1, R0 ;  /* 0x0000000103037824 */ /* 0x000fe200078e0200 */
[----:B------:R-:W-:Y:S01]  /*1890*/  SEL R0, RZ, 0xffffffff, P4 ;  /* 0xffffffffff007807 */ /* 0x000fe20002000000 */
[----:B------:R-:W-:Y:S01]  /*18a0*/  IMAD.WIDE.U32 R4, R17, c[0x0][0x1e8], R4 ;  /* 0x00007a0011047a25 */ /* 0x000fe200078e0004 */
[----:B------:R-:W-:Y:S02]  /*18b0*/  ISETP.GE.AND P2, PT, R25, c[0x0][0x1d4], PT ;  /* 0x0000750019007a0c */ /* 0x000fe40003f46270 */
[----:B-1----:R-:W-:Y:S01]  /*18c0*/  SEL R11, RZ, 0x4, P3 ;  /* 0x00000004ff0b7807 */ /* 0x002fe20001800000 */
[----:B------:R-:W-:Y:S01]  /*18d0*/  IMAD.WIDE.U32 R2, R17, c[0x0][0x210], R2 ;  /* 0x0000840011027a25 */ /* 0x000fe200078e0002 */
[----:B------:R-:W-:-:S03]  /*18e0*/  IADD3 R7, R5, R6, RZ ;  /* 0x0000000605077210 */ /* 0x000fc60007ffe0ff */
[----:B------:R-:W-:Y:S01]  /*18f0*/  IMAD.SHL.U32 R0, R0, 0x2, RZ ;  /* 0x0000000200007824 */ /* 0x000fe200078e00ff */
[----:B------:R-:W-:Y:S01]  /*1900*/  IADD3 R5, R3, R8, RZ ;  /* 0x0000000803057210 */ /* 0x000fe20007ffe0ff */
[----:B------:R-:W-:Y:S01]  /*1910*/  IMAD.MOV.U32 R6, RZ, RZ, R4 ;  /* 0x000000ffff067224 */ /* 0x000fe200078e0004 */
[----:B------:R-:W-:Y:S01]  /*1920*/  SHF.R.S32.HI R8, RZ, 0x1f, R14 ;  /* 0x0000001fff087819 */ /* 0x000fe2000001140e */
[----:B------:R-:W-:Y:S01]  /*1930*/  IMAD.MOV.U32 R4, RZ, RZ, R2 ;  /* 0x000000ffff047224 */ /* 0x000fe200078e0002 */
[----:B-----5:R-:W-:Y:S02]  /*1940*/  @P0 SHF.R.S32.HI R3, RZ, 0x1f, R9 ;  /* 0x0000001fff030819 */ /* 0x020fe40000011409 */
[----:B------:R-:W-:Y:S02]  /*1950*/  @!P0 MOV R3, R8 ;  /* 0x0000000800038202 */ /* 0x000fe40000000f00 */
[----:B------:R-:W-:Y:S02]  /*1960*/  LOP3.LUT R12, R0, 0x2, R10, 0xe2, !PT ;  /* 0x00000002000c7812 */ /* 0x000fe400078ee20a */
[----:B------:R-:W-:Y:S01]  /*1970*/  @P0 MOV R2, R9 ;  /* 0x0000000900020202 */ /* 0x000fe20000000f00 */
[----:B------:R-:W-:Y:S01]  /*1980*/  @!P0 IMAD.MOV.U32 R2, RZ, RZ, R14 ;  /* 0x000000ffff028224 */ /* 0x000fe200078e000e */
[----:B------:R-:W-:Y:S01]  /*1990*/  SEL R10, RZ, 0x8, P2 ;  /* 0x00000008ff0a7807 */ /* 0x000fe20001000000 */
[----:B------:R-:W-:-:S02]  /*19a0*/  IMAD R0, R3, c[0x0][0x1f0], RZ ;  /* 0x00007c0003007a24 */ /* 0x000fc400078e02ff */
[----:B------:R-:W-:Y:S01]  /*19b0*/  IMAD R3, R3, c[0x0][0x218], RZ ;  /* 0x0000860003037a24 */ /* 0x000fe200078e02ff */
[----:B------:R-:W-:Y:S01]  /*19c0*/  LOP3.LUT R20, R10, R12, R11, 0xfe, !PT ;  /* 0x0000000c0a147212 */ /* 0x000fe200078efe0b */
[----:B------:R-:W-:-:S04]  /*19d0*/  IMAD.WIDE.U32 R88, R2, c[0x0][0x1f0], R6 ;  /* 0x00007c0002587a25 */ /* 0x000fc800078e0006 */
[C---:B------:R-:W-:Y:S01]  /*19e0*/  IMAD.WIDE.U32 R32, R2.reuse, c[0x0][0x218], R4 ;  /* 0x0000860002207a25 */ /* 0x040fe200078e0004 */
[----:B------:R4:W-:Y:S03]  /*19f0*/  STL.64 [R1+0x68], R88 ;  /* 0x0000685801007387 */ /* 0x0009e60000100a00 */
[C---:B------:R-:W-:Y:S01]  /*1a00*/  IMAD R0, R2.reuse, c[0x0][0x1f4], R0 ;  /* 0x00007d0002007a24 */ /* 0x040fe200078e0200 */
[----:B------:R4:W-:Y:S01]  /*1a10*/  STL.64 [R1+0x70], R32 ;  /* 0x0000702001007387 */ /* 0x0009e20000100a00 */
[----:B------:R-:W-:Y:S02]  /*1a20*/  IMAD R2, R2, c[0x0][0x21c], R3 ;  /* 0x0000870002027a24 */ /* 0x000fe400078e0203 */
[----:B------:R-:W-:-:S03]  /*1a30*/  IMAD.IADD R87, R89, 0x1, R0 ;  /* 0x0000000159577824 */ /* 0x000fc600078e0200 */
[----:B------:R-:W-:Y:S02]  /*1a40*/  IADD3 R30, R33, R2, RZ ;  /* 0x00000002211e7210 */ /* 0x000fe40007ffe0ff */
[----:B------:R4:W-:Y:S04]  /*1a50*/  STL [R1+0x64], R87 ;  /* 0x0000645701007387 */ /* 0x0009e80000100800 */
[----:B------:R4:W-:Y:S02]  /*1a60*/  STL [R1+0x78], R30 ;  /* 0x0000781e01007387 */ /* 0x0009e40000100800 */
[----:B------:R-:W2:Y:S01]  /*1a70*/  LDL R15, [R1+0x104] ;  /* 0x00010400010f7983 */ /* 0x000ea20000100800 */
[----:B------:R-:W-:Y:S01]  /*1a80*/  IMAD.MOV.U32 R128, RZ, RZ, R18 ;  /* 0x000000ffff807224 */ /* 0x000fe200078e0012 */
[----:B------:R-:W-:Y:S01]  /*1a90*/  P2R R22, PR, RZ, 0x20 ;  /* 0x00000020ff167803 */ /* 0x000fe20000000000 */
[----:B------:R-:W-:Y:S01]  /*1aa0*/  IMAD R5, R13, c[0x0][0x1b8], RZ ;  /* 0x00006e000d057a24 */ /* 0x000fe200078e02ff */
[----:B------:R-:W3:Y:S01]  /*1ab0*/  LDL R39, [R1+0xd8] ;  /* 0x0000d80001277983 */ /* 0x000ee20000100800 */
[----:B------:R-:W-:Y:S01]  /*1ac0*/  IMAD.WIDE.U32 R2, R17, c[0x0][0x1b8], RZ ;  /* 0x00006e0011027a25 */ /* 0x000fe200078e00ff */
[----:B------:R-:W-:-:S02]  /*1ad0*/  P2R R27, PR, RZ, 0x8 ;  /* 0x00000008ff1b7803 */ /* 0x000fc40000000000 */
[----:B------:R-:W5:Y:S01]  /*1ae0*/  LDL R37, [R1+0xd4] ;  /* 0x0000d40001257983 */ /* 0x000f620000100800 */
[----:B------:R-:W-:Y:S01]  /*1af0*/  IMAD R5, R17, c[0x0][0x1bc], R5 ;  /* 0x00006f0011057a24 */ /* 0x000fe200078e0205 */
[----:B------:R-:W-:Y:S02]  /*1b00*/  P2R R23, PR, RZ, 0x10 ;  /* 0x00000010ff177803 */ /* 0x000fe40000000000 */
[----:B----4-:R-:W4:Y:S01]  /*1b10*/  LDL R31, [R1+0xd0] ;  /* 0x0000d000011f7983 */ /* 0x010f220000100800 */
[----:B------:R-:W-:-:S03]  /*1b20*/  P2R R26, PR, RZ, 0x4 ;  /* 0x00000004ff1a7803 */ /* 0x000fc60000000000 */
[----:B------:R-:W3:Y:S01]  /*1b30*/  LDL R86, [R1+0x58] ;  /* 0x0000580001567983 */ /* 0x000ee20000100800 */
[----:B------:R-:W-:Y:S02]  /*1b40*/  IMAD R8, R8, c[0x0][0x1c0], RZ ;  /* 0x0000700008087a24 */ /* 0x000fe400078e02ff */
[----:B------:R-:W-:Y:S01]  /*1b50*/  IMAD.IADD R3, R3, 0x1, R5 ;  /* 0x0000000103037824 */ /* 0x000fe200078e0205 */
[----:B------:R-:W-:Y:S01]  /*1b60*/  P2R R36, PR, RZ, 0x2 ;  /* 0x00000002ff247803 */ /* 0x000fe20000000000 */
[C---:B------:R-:W-:Y:S01]  /*1b70*/  IMAD R8, R14.reuse, c[0x0][0x1c4], R8 ;  /* 0x000071000e087a24 */ /* 0x040fe200078e0208 */
[----:B------:R-:W3:Y:S01]  /*1b80*/  LDL R80, [R1+0x2c] ;  /* 0x00002c0001507983 */ /* 0x000ee20000100800 */
[----:B------:R-:W-:-:S03]  /*1b90*/  IMAD.WIDE.U32 R2, R14, c[0x0][0x1c0], R2 ;  /* 0x000070000e027a25 */ /* 0x000fc600078e0002 */
[----:B------:R-:W3:Y:S01]  /*1ba0*/  LDL R83, [R1+0x38] ;  /* 0x0000380001537983 */ /* 0x000ee20000100800 */
[----:B------:R-:W-:Y:S02]  /*1bb0*/  IMAD.IADD R3, R3, 0x1, R8 ;  /* 0x0000000103037824 */ /* 0x000fe400078e0208 */
[----:B------:R-:W-:Y:S01]  /*1bc0*/  IMAD R28, R28, c[0x0][0x168], RZ ;  /* 0x00005a001c1c7a24 */ /* 0x000fe200078e02ff */
[----:B------:R-:W3:Y:S01]  /*1bd0*/  LDL R82, [R1+0x34] ;  /* 0x0000340001527983 */ /* 0x000ee20000100800 */
[----:B------:R-:W-:Y:S01]  /*1be0*/  IMAD.IADD R9, R29, 0x1, R128 ;  /* 0x000000011d097824 */ /* 0x000fe200078e0280 */
[----:B------:R-:W-:Y:S02]  /*1bf0*/  ISETP.GE.AND P3, PT, R34, c[0x0][0x198], PT ;  /* 0x0000660022007a0c */ /* 0x000fe40003f66270 */
[----:B------:R-:W-:Y:S02]  /*1c00*/  BAR.SYNC.DEFER_BLOCKING 0x0 ;  /* 0x0000000000007b1d */ /* 0x000fe40000010000 */
[----:B------:R-:W-:-:S02]  /*1c10*/  IADD3 R18, R9, 0x40, RZ ;  /* 0x0000004009127810 */ /* 0x000fc40007ffe0ff */
[----:B------:R-:W-:Y:S02]  /*1c20*/  ISETP.GE.AND P2, PT, R24, c[0x0][0x198], PT ;  /* 0x0000660018007a0c */ /* 0x000fe40003f46270 */
[----:B------:R-:W-:Y:S01]  /*1c30*/  ISETP.GE.AND P4, PT, R18, R28, PT ;  /* 0x0000001c1200720c */ /* 0x000fe20003f86270 */
[----:B------:R-:W-:Y:S01]  /*1c40*/  IMAD.MOV.U32 R135, RZ, RZ, R38 ;  /* 0x000000ffff877224 */ /* 0x000fe200078e0026 */
[----:B------:R-:W3:Y:S01]  /*1c50*/  LDL R81, [R1+0x30] ;  /* 0x0000300001517983 */ /* 0x000ee20000100800 */
[----:B--2---:R-:W-:-:S04]  /*1c60*/  IMAD.IADD R4, R15, 0x1, R128 ;  /* 0x000000010f047824 */ /* 0x004fc800078e0280 */
        /* <DEDUP_REMOVED lines=15> */
[----:B------:R-:W-:-:S05]  /*1d60*/  IMAD.IADD R0, R3, 0x1, R0 ;  /* 0x0000000103007824 */ /* 0x000fca00078e0200 */
[----:B------:R-:W-:Y:S02]  /*1d70*/  LEA.HI.X R0, R2, c[0x0][0x164], R0, 0x1, P0 ;  /* 0x0000590002007a11 */ /* 0x000fe400000f0c00 */
[----:B------:R-:W1:Y:S04]  /*1d80*/  SHFL.IDX PT, R2, R8, RZ, 0x181f ;  /* 0x00181fff08027589 */ /* 0x000e6800000e0000 */
[----:B------:R-:W3:Y:S01]  /*1d90*/  SHFL.IDX PT, R3, R0, RZ, 0x181f ;  /* 0x00181fff00037589 */ /* 0x000ee200000e0000 */
[CC--:B------:R-:W-:Y:S02]  /*1da0*/  ISETP.GE.AND P0, PT, R9.reuse, R28.reuse, PT ;  /* 0x0000001c0900720c */ /* 0x0c0fe40003f06270 */
[----:B------:R-:W-:Y:S01]  /*1db0*/  IADD3 R4, R9, 0x20, RZ ;  /* 0x0000002009047810 */ /* 0x000fe20007ffe0ff */
[----:B------:R-:W2:Y:S03]  /*1dc0*/  SHFL.IDX PT, R6, R8, 0x1, 0x181f ;  /* 0x00381f0008067f89 */ /* 0x000ea600000e0000 */
[----:B------:R-:W-:Y:S01]  /*1dd0*/  ISETP.GE.AND P5, PT, R4, R28, PT ;  /* 0x0000001c0400720c */ /* 0x000fe20003fa6270 */
[----:B------:R-:W2:Y:S04]  /*1de0*/  SHFL.IDX PT, R7, R0, 0x1, 0x181f ;  /* 0x00381f0000077f89 */ /* 0x000ea800000e0000 */
[----:B------:R-:W2:Y:S02]  /*1df0*/  SHFL.IDX PT, R4, R8, 0x2, 0x181f ;  /* 0x00581f0008047f89 */ /* 0x000ea400000e0000 */
[----:B-1----:R-:W-:-:S02]  /*1e00*/  @!P0 LEA R14, P6, R24, R2, 0x1 ;  /* 0x00000002180e8211 */ /* 0x002fc400078c08ff */
[----:B------:R-:W1:Y:S02]  /*1e10*/  SHFL.IDX PT, R5, R0, 0x2, 0x181f ;  /* 0x00581f0000057f89 */ /* 0x000e6400000e0000 */
[----:B---3--:R-:W-:Y:S02]  /*1e20*/  @!P0 LEA.HI.X R15, R24, R3, R39, 0x1, P6 ;  /* 0x00000003180f8211 */ /* 0x008fe400030f0c27 */
[----:B------:R-:W-:-:S04]  /*1e30*/  @!P0 LEA R12, P6, R21, R2, 0x1 ;  /* 0x00000002150c8211 */ /* 0x000fc800078c08ff */
[----:B-----5:R-:W-:Y:S02]  /*1e40*/  @!P0 LEA.HI.X R13, R21, R3, R37, 0x1, P6 ;  /* 0x00000003150d8211 */ /* 0x020fe400030f0c25 */
[----:B------:R-:W-:-:S04]  /*1e50*/  @!P0 LEA R10, P6, R25, R2, 0x1 ;  /* 0x00000002190a8211 */ /* 0x000fc800078c08ff */
[----:B----4-:R-:W-:Y:S01]  /*1e60*/  @!P0 LEA.HI.X R11, R25, R3, R31, 0x1, P6 ;  /* 0x00000003190b8211 */ /* 0x010fe200030f0c1f */
[----:B------:R-:W-:Y:S01]  /*1e70*/  @!P0 IMAD.WIDE R2, R34, 0x2, R2 ;  /* 0x0000000222028825 */ /* 0x000fe200078e0202 */
[----:B------:R-:W-:Y:S02]  /*1e80*/  ISETP.GE.AND P1, PT, R21, c[0x0][0x198], PT ;  /* 0x0000660015007a0c */ /* 0x000fe40003f26270 */
[C---:B--2---:R-:W-:Y:S02]  /*1e90*/  @!P5 LEA R16, P6, R24.reuse, R6, 0x1 ;  /* 0x000000061810d211 */ /* 0x044fe400078c08ff */
[----:B------:R2:W-:Y:S02]  /*1ea0*/  @!P0 LDGSTS.E.BYPASS.LTC128B.128 [R86+0x100], [R2.64], !P3 ;  /* 0x0010000002568fae */ /* 0x0005e4000d901d46 */
[C---:B------:R-:W-:Y:S02]  /*1eb0*/  @!P5 LEA.HI.X R17, R24.reuse, R7, R39, 0x1, P6 ;  /* 0x000000071811d211 */ /* 0x040fe400030f0c27 */
[----:B------:R-:W-:Y:S01]  /*1ec0*/  @!P4 LEA R18, P6, R24, R4, 0x1 ;  /* 0x000000041812c211 */ /* 0x000fe200078c08ff */
[----:B------:R3:W-:Y:S01]  /*1ed0*/  @!P0 LDGSTS.E.BYPASS.LTC128B.128 [R86+0x4100], [R14.64], !P2 ;  /* 0x041000000e568fae */ /* 0x0007e2000d101d46 */
[----:B------:R-:W-:-:S02]  /*1ee0*/  IADD3 R9, R9, 0x60, RZ ;  /* 0x0000006009097810 */ /* 0x000fc40007ffe0ff */
[----:B-1----:R-:W-:Y:S01]  /*1ef0*/  @!P4 LEA.HI.X R19, R24, R5, R39, 0x1, P6 ;  /* 0x000000051813c211 */ /* 0x002fe200030f0c27 */
[----:B------:R1:W-:Y:S01]  /*1f00*/  @!P0 LDGSTS.E.BYPASS.LTC128B.128 [R86+0x8100], [R12.64], !P1 ;  /* 0x081000000c568fae */ /* 0x0003e2000c901d46 */
[----:B------:R-:W-:Y:S02]  /*1f10*/  ISETP.GE.AND P1, PT, R25, c[0x0][0x198], PT ;  /* 0x0000660019007a0c */ /* 0x000fe40003f26270 */
[----:B------:R-:W-:-:S11]  /*1f20*/  ISETP.GE.AND P6, PT, R9, R28, PT ;  /* 0x0000001c0900720c */ /* 0x000fd60003fc6270 */
[----:B------:R4:W-:Y:S04]  /*1f30*/  @!P0 LDGSTS.E.BYPASS.LTC128B.128 [R86+0xc100], [R10.64], !P1 ;  /* 0x0c1000000a568fae */ /* 0x0009e8000c901d46 */
[----:B--2---:R-:W1:Y:S04]  /*1f40*/  SHFL.IDX PT, R2, R8, 0x3, 0x181f ;  /* 0x00781f0008027f89 */ /* 0x004e6800000e0000 */
[----:B------:R-:W2:Y:S04]  /*1f50*/  SHFL.IDX PT, R3, R0, 0x3, 0x181f ;  /* 0x00781f0000037f89 */ /* 0x000ea800000e0000 */
[----:B---3--:R-:W3:Y:S04]  /*1f60*/  LDL R15, [R1+0x54] ;  /* 0x00005400010f7983 */ /* 0x008ee80000100800 */
[----:B------:R-:W5:Y:S01]  /*1f70*/  LDL R14, [R1+0x50] ;  /* 0x00005000010e7983 */ /* 0x000f620000100800 */
[----:B-1----:R-:W-:-:S04]  /*1f80*/  @!P6 LEA R12, P0, R24, R2, 0x1 ;  /* 0x00000002180ce211 */ /* 0x002fc800078008ff */
[----:B--2---:R-:W-:Y:S02]  /*1f90*/  @!P6 LEA.HI.X R13, R24, R3, R39, 0x1, P0 ;  /* 0x00000003180de211 */ /* 0x004fe400000f0c27 */
[----:B----4-:R-:W-:-:S04]  /*1fa0*/  @!P5 LEA R10, P0, R21, R6, 0x1 ;  /* 0x00000006150ad211 */ /* 0x010fc800078008ff */
[----:B------:R-:W-:Y:S02]  /*1fb0*/  @!P5 LEA.HI.X R11, R21, R7, R37, 0x1, P0 ;  /* 0x00000007150bd211 */ /* 0x000fe400000f0c25 */
[----:B------:R-:W-:-:S04]  /*1fc0*/  @!P5 LEA R8, P0, R25, R6, 0x1 ;  /* 0x000000061908d211 */ /* 0x000fc800078008ff */
[----:B------:R-:W-:Y:S02]  /*1fd0*/  @!P5 LEA.HI.X R9, R25, R7, R31, 0x1, P0 ;  /* 0x000000071909d211 */ /* 0x000fe400000f0c1f */
[----:B------:R-:W-:Y:S01]  /*1fe0*/  ISETP.GE.AND P0, PT, R21, c[0x0][0x198], PT ;  /* 0x0000660015007a0c */ /* 0x000fe20003f06270 */
[----:B------:R-:W-:-:S05]  /*1ff0*/  @!P5 IMAD.WIDE R6, R34, 0x2, R6 ;  /* 0x000000022206d825 */ /* 0x000fca00078e0206 */
[----:B------:R1:W-:Y:S04]  /*2000*/  @!P5 LDGSTS.E.BYPASS.LTC128B.128 [R86+0x1100], [R6.64], !P3 ;  /* 0x011000000656dfae */ /* 0x0003e8000d901d46 */
[----:B------:R2:W-:Y:S04]  /*2010*/  @!P5 LDGSTS.E.BYPASS.LTC128B.128 [R86+0x5100], [R16.64], !P2 ;  /* 0x051000001056dfae */ /* 0x0005e8000d101d46 */
[----:B------:R4:W-:Y:S04]  /*2020*/  @!P5 LDGSTS.E.BYPASS.LTC128B.128 [R86+0x9100], [R10.64], !P0 ;  /* 0x091000000a56dfae */ /* 0x0009e8000c101d46 */
[----:B------:R1:W-:Y:S04]  /*2030*/  @!P5 LDGSTS.E.BYPASS.LTC128B.128 [R86+0xd100], [R8.64], !P1 ;  /* 0x0d1000000856dfae */ /* 0x0003e8000c901d46 */
[----:B--2---:R-:W4:Y:S04]  /*2040*/  LDL R17, [R1+0x8] ;  /* 0x0000080001117983 */ /* 0x004f280000100800 */
[----:B------:R-:W4:Y:S01]  /*2050*/  LDL R16, [R1+0x44] ;  /* 0x0000440001107983 */ /* 0x000f220000100800 */
[----:B-1----:R-:W-:-:S04]  /*2060*/  @!P4 LEA R8, P0, R21, R4, 0x1 ;  /* 0x000000041508c211 */ /* 0x002fc800078008ff */
[C---:B------:R-:W-:Y:S02]  /*2070*/  @!P4 LEA.HI.X R9, R21.reuse, R5, R37, 0x1, P0 ;  /* 0x000000051509c211 */ /* 0x040fe400000f0c25 */
[----:B----4-:R-:W-:-:S04]  /*2080*/  @!P6 LEA R10, P0, R21, R2, 0x1 ;  /* 0x00000002150ae211 */ /* 0x010fc800078008ff */
[----:B------:R-:W-:Y:S02]  /*2090*/  @!P6 LEA.HI.X R11, R21, R3, R37, 0x1, P0 ;  /* 0x00000003150be211 */ /* 0x000fe400000f0c25 */
[----:B------:R-:W-:-:S04]  /*20a0*/  @!P4 LEA R6, P0, R25, R4, 0x1 ;  /* 0x000000041906c211 */ /* 0x000fc800078008ff */
[----:B------:R-:W-:Y:S01]  /*20b0*/  @!P4 LEA.HI.X R7, R25, R5, R31, 0x1, P0 ;  /* 0x000000051907c211 */ /* 0x000fe200000f0c1f */
[----:B------:R-:W-:-:S05]  /*20c0*/  @!P4 IMAD.WIDE R4, R34, 0x2, R4 ;  /* 0x000000022204c825 */ /* 0x000fca00078e0204 */
[----:B------:R1:W-:Y:S04]  /*20d0*/  @!P4 LDGSTS.E.BYPASS.LTC128B.128 [R86+0x2100], [R4.64], !P3 ;  /* 0x021000000456cfae */ /* 0x0003e8000d901d46 */
[----:B------:R4:W-:Y:S01]  /*20e0*/  @!P4 LDGSTS.E.BYPASS.LTC128B.128 [R86+0x6100], [R18.64], !P2 ;  /* 0x061000001256cfae */ /* 0x0009e2000d101d46 */
[----:B------:R-:W-:-:S13]  /*20f0*/  ISETP.GE.AND P0, PT, R21, c[0x0][0x198], PT ;  /* 0x0000660015007a0c */ /* 0x000fda0003f06270 */
[----:B------:R1:W-:Y:S04]  /*2100*/  @!P4 LDGSTS.E.BYPASS.LTC128B.128 [R86+0xa100], [R8.64], !P0 ;  /* 0x0a1000000856cfae */ /* 0x0003e8000c101d46 */
[----:B------:R1:W-:Y:S04]  /*2110*/  @!P4 LDGSTS.E.BYPASS.LTC128B.128 [R86+0xe100], [R6.64], !P1 ;  /* 0x0e1000000656cfae */ /* 0x0003e8000c901d46 */
[----:B----4-:R-:W4:Y:S01]  /*2120*/  LDL R18, [R1+0x4c] ;  /* 0x00004c0001127983 */ /* 0x010f220000100800 */
[----:B-1----:R-:W-:-:S04]  /*2130*/  @!P6 LEA R6, P0, R25, R2, 0x1 ;  /* 0x000000021906e211 */ /* 0x002fc800078008ff */
[----:B------:R-:W-:Y:S02]  /*2140*/  @!P6 LEA.HI.X R7, R25, R3, R31, 0x1, P0 ;  /* 0x000000031907e211 */ /* 0x000fe400000f0c1f */
[----:B------:R-:W-:Y:S01]  /*2150*/  ISETP.GE.AND P0, PT, R21, c[0x0][0x198], PT ;  /* 0x0000660015007a0c */ /* 0x000fe20003f06270 */
[----:B------:R-:W-:-:S05]  /*2160*/  @!P6 IMAD.WIDE R2, R34, 0x2, R2 ;  /* 0x000000022202e825 */ /* 0x000fca00078e0202 */
[----:B------:R1:W-:Y:S04]  /*2170*/  @!P6 LDGSTS.E.BYPASS.LTC128B.128 [R86+0x3100], [R2.64], !P3 ;  /* 0x031000000256efae */ /* 0x0003e8000d901d46 */
[----:B------:R1:W-:Y:S04]  /*2180*/  @!P6 LDGSTS.E.BYPASS.LTC128B.128 [R86+0x7100], [R12.64], !P2 ;  /* 0x071000000c56efae */ /* 0x0003e8000d101d46 */
[----:B------:R1:W-:Y:S01]  /*2190*/  @!P6 LDGSTS.E.BYPASS.LTC128B.128 [R86+0xb100], [R10.64], !P0 ;  /* 0x0b1000000a56efae */ /* 0x0003e2000c101d46 */
[----:B------:R-:W-:Y:S02]  /*21a0*/  IADD3 R4, R135, -0x1, RZ ;  /* 0xffffffff87047810 */ /* 0x000fe40007ffe0ff */
[----:B------:R-:W-:Y:S01]  /*21b0*/  IADD3 R8, -R29, c[0x0][0x1d0], RZ ;  /* 0x000074001d087a10 */ /* 0x000fe20007ffe1ff */
[----:B------:R1:W-:Y:S04]  /*21c0*/  @!P6 LDGSTS.E.BYPASS.LTC128B.128 [R86+0xf100], [R6.64], !P1 ;  /* 0x0f1000000656efae */ /* 0x0003e8000c901d46 */
[----:B-1----:R-:W4:Y:S04]  /*21d0*/  LDL R11, [R1+0x40] ;  /* 0x00004000010b7983 */ /* 0x002f280000100800 */
[----:B------:R-:W4:Y:S01]  /*21e0*/  LDL R10, [R1+0x3c] ;  /* 0x00003c00010a7983 */ /* 0x000f220000100800 */
[----:B------:R-:W-:Y:S01]  /*21f0*/  SHF.R.S32.HI R9, RZ, 0x1f, R4 ;  /* 0x0000001fff097819 */ /* 0x000fe20000011404 */
[----:B------:R-:W-:-:S02]  /*2200*/  IMAD R8, R4, -0x40, R8 ;  /* 0xffffffc004087824 */ /* 0x000fc400078e0208 */
[----:B------:R-:W-:Y:S01]  /*2210*/  IMAD.WIDE.U32 R2, R4, c[0x0][0x1e0], RZ ;  /* 0x0000780004027a25 */ /* 0x000fe200078e00ff */
[----:B------:R-:W-:Y:S01]  /*2220*/  ISETP.NE.AND P5, PT, R22, RZ, PT ;  /* 0x000000ff1600720c */ /* 0x000fe20003fa5270 */
[----:B------:R-:W0:Y:S01]  /*2230*/  LDGDEPBAR ;  /* 0x00000000000079af */ /* 0x000e220000000000 */
[----:B------:R-:W-:Y:S01]  /*2240*/  ISETP.GE.AND P0, PT, R8, 0x1, PT ;  /* 0x000000010800780c */ /* 0x000fe20003f06270 */
[----:B------:R-:W-:-:S04]  /*2250*/  IMAD R5, R9, c[0x0][0x1e0], RZ ;  /* 0x0000780009057a24 */ /* 0x000fc800078e02ff */
[----:B------:R-:W-:Y:S01]  /*2260*/  IMAD R5, R4, c[0x0][0x1e4], R5 ;  /* 0x0000790004057a24 */ /* 0x000fe200078e0205 */
[----:B------:R-:W-:-:S03]  /*2270*/  LEA R0, P6, R2, R88, 0x6 ;  /* 0x0000005802007211 */ /* 0x000fc600078c30ff */
[----:B------:R-:W-:Y:S01]  /*2280*/  IMAD.IADD R5, R3, 0x1, R5 ;  /* 0x0000000103057824 */ /* 0x000fe200078e0205 */
[----:B------:R-:W-:-:S04]  /*2290*/  ISETP.NE.AND P4, PT, R23, RZ, PT ;  /* 0x000000ff1700720c */ /* 0x000fc80003f85270 */
[----:B------:R-:W-:Y:S02]  /*22a0*/  LEA.HI.X R5, R2, R87, R5, 0x6, P6 ;  /* 0x0000005702057211 */ /* 0x000fe400030f3405 */
[----:B------:R-:W-:Y:S02]  /*22b0*/  @P0 LEA R2, P6, R0, c[0x0][0x1c8], 0x1 ;  /* 0x0000720000020a11 */ /* 0x000fe400078c08ff */
[----:B------:R-:W-:Y:S02]  /*22c0*/  ISETP.NE.AND P3, PT, R27, RZ, PT ;  /* 0x000000ff1b00720c */ /* 0x000fe40003f65270 */
[----:B------:R-:W-:Y:S02]  /*22d0*/  ISETP.NE.AND P2, PT, R26, RZ, PT ;  /* 0x000000ff1a00720c */ /* 0x000fe40003f45270 */
[----:B------:R-:W-:Y:S02]  /*22e0*/  @P0 LEA.HI.X R3, R0, c[0x0][0x1cc], R5, 0x1, P6 ;  /* 0x0000730000030a11 */ /* 0x000fe400030f0c05 */
[----:B------:R-:W-:Y:S01]  /*22f0*/  ISETP.GE.AND P6, PT, R8, 0x21, PT ;  /* 0x000000210800780c */ /* 0x000fe20003fc6270 */
[----:B------:R-:W-:-:S02]  /*2300*/  IMAD.MOV.U32 R8, RZ, RZ, 0x20 ;  /* 0x00000020ff087424 */ /* 0x000fc400078e00ff */
[----:B------:R1:W-:Y:S02]  /*2310*/  @P0 LDGSTS.E.BYPASS.LTC128B.128 [R86+0x10100], [R2.64], !P5 ;  /* 0x1010000002560fae */ /* 0x0003e4000e901d46 */
[----:B------:R-:W-:Y:S02]  /*2320*/  IMAD.WIDE.U32 R6, R8, c[0x0][0x1e0], RZ ;  /* 0x0000780008067a25 */ /* 0x000fe400078e00ff */
[----:B------:R1:W-:Y:S04]  /*2330*/  @P0 LDGSTS.E.BYPASS.LTC128B.128 [R86+0x12100], [R2.64+0x80], !P4 ;  /* 0x1210008002560fae */ /* 0x0003e8000e101d46 */
[----:B------:R1:W-:Y:S04]  /*2340*/  @P0 LDGSTS.E.BYPASS.LTC128B.128 [R86+0x14100], [R2.64+0x100], !P3 ;  /* 0x1410010002560fae */ /* 0x0003e8000d901d46 */
[----:B------:R1:W-:Y:S01]  /*2350*/  @P0 LDGSTS.E.BYPASS.LTC128B.128 [R86+0x16100], [R2.64+0x180], !P2 ;  /* 0x1610018002560fae */ /* 0x0003e2000d101d46 */
[----:B------:R-:W-:Y:S01]  /*2360*/  @P6 IADD3 R0, P0, R0, R6, RZ ;  /* 0x0000000600006210 */ /* 0x000fe20007f1e0ff */
[----:B------:R-:W-:-:S02]  /*2370*/  IMAD R9, R9, c[0x0][0x208], RZ ;  /* 0x0000820009097a24 */ /* 0x000fc400078e02ff */
[----:B-1----:R-:W-:-:S05]  /*2380*/  IMAD R2, R8, c[0x0][0x1e4], RZ ;  /* 0x0000790008027a24 */ /* 0x002fca00078e02ff */
[----:B------:R-:W-:Y:S02]  /*2390*/  @P6 IADD3.X R5, R5, R7, R2, P0, !PT ;  /* 0x0000000705056210 */ /* 0x000fe400007fe402 */
[----:B------:R-:W-:Y:S01]  /*23a0*/  @P6 LEA R2, P0, R0, c[0x0][0x1c8], 0x1 ;  /* 0x0000720000026a11 */ /* 0x000fe200078008ff */
[----:B------:R-:W-:-:S03]  /*23b0*/  IMAD.WIDE.U32 R6, R4, c[0x0][0x208], RZ ;  /* 0x0000820004067a25 */ /* 0x000fc600078e00ff */
[----:B------:R-:W-:Y:S01]  /*23c0*/  @P6 LEA.HI.X R3, R0, c[0x0][0x1cc], R5, 0x1, P0 ;  /* 0x0000730000036a11 */ /* 0x000fe200000f0c05 */
[----:B------:R-:W-:Y:S01]  /*23d0*/  IMAD R5, R4, c[0x0][0x20c], R9 ;  /* 0x0000830004057a24 */ /* 0x000fe200078e0209 */
[----:B------:R-:W-:-:S03]  /*23e0*/  LEA R0, P0, R6, R32, 0x6 ;  /* 0x0000002006007211 */ /* 0x000fc600078030ff */
[----:B------:R-:W-:Y:S01]  /*23f0*/  IMAD.IADD R5, R7, 0x1, R5 ;  /* 0x0000000107057824 */ /* 0x000fe200078e0205 */
[----:B------:R1:W-:Y:S04]  /*2400*/  @P6 LDGSTS.E.BYPASS.LTC128B.128 [R86+0x11100], [R2.64], !P5 ;  /* 0x1110000002566fae */ /* 0x0003e8000e901d46 */
[----:B------:R1:W-:Y:S01]  /*2410*/  @P6 LDGSTS.E.BYPASS.LTC128B.128 [R86+0x13100], [R2.64+0x80], !P4 ;  /* 0x1310008002566fae */ /* 0x0003e2000e101d46 */
[----:B------:R-:W-:-:S03]  /*2420*/  LEA.HI.X R6, R6, R30, R5, 0x6, P0 ;  /* 0x0000001e06067211 */ /* 0x000fc600000f3405 */
[----:B------:R1:W-:Y:S01]  /*2430*/  @P6 LDGSTS.E.BYPASS.LTC128B.128 [R86+0x15100], [R2.64+0x100], !P3 ;  /* 0x1510010002566fae */ /* 0x0003e2000d901d46 */
[----:B------:R-:W-:-:S03]  /*2440*/  IMAD.MOV.U32 R5, RZ, RZ, c[0x0][0x208] ;  /* 0x00008200ff057624 */ /* 0x000fc600078e00ff */
[----:B------:R1:W-:Y:S01]  /*2450*/  @P6 LDGSTS.E.BYPASS.LTC128B.128 [R86+0x17100], [R2.64+0x180], !P2 ;  /* 0x1710018002566fae */ /* 0x0003e2000d101d46 */
[----:B------:R-:W-:Y:S01]  /*2460*/  P2R R8, PR, RZ, 0x20 ;  /* 0x00000020ff087803 */ /* 0x000fe20000000000 */
[----:B------:R-:W-:Y:S02]  /*2470*/  IMAD.MOV.U32 R7, RZ, RZ, c[0x0][0x20c] ;  /* 0x00008300ff077624 */ /* 0x000fe400078e00ff */
[----:B------:R-:W-:Y:S01]  /*2480*/  IMAD.MOV.U32 R85, RZ, RZ, -0x40 ;  /* 0xffffffc0ff557424 */ /* 0x000fe200078e00ff */
[----:B------:R-:W0:Y:S01]  /*2490*/  LDGDEPBAR ;  /* 0x00000000000079af */ /* 0x000e220000000000 */
[----:B-1----:R-:W-:Y:S02]  /*24a0*/  LOP3.LUT R3, R20, 0x1, RZ, 0xc0, !PT ;  /* 0x0000000114037812 */ /* 0x002fe400078ec0ff */
[----:B------:R-:W-:Y:S01]  /*24b0*/  LEA R2, P0, R0, c[0x0][0x1f8], 0x1 ;  /* 0x00007e0000027a11 */ /* 0x000fe200078008ff */
[----:B------:R-:W-:Y:S01]  /*24c0*/  IMAD R84, R4, R85, c[0x0][0x1d0] ;  /* 0x0000740004547624 */ /* 0x000fe200078e0255 */
[----:B------:R-:W-:Y:S01]  /*24d0*/  ISETP.NE.U32.AND P5, PT, R3, 0x1, PT ;  /* 0x000000010300780c */ /* 0x000fe20003fa5070 */
[----:B------:R-:W-:-:S04]  /*24e0*/  DEPBAR.LE SB0, 0x1 ;  /* 0x000080400000791a */ /* 0x000fc80000000000 */
[----:B------:R-:W-:Y:S01]  /*24f0*/  LEA.HI.X R3, R0, c[0x0][0x1fc], R6, 0x1, P0 ;  /* 0x00007f0000037a11 */ /* 0x000fe200000f0c06 */
[----:B------:R-:W-:Y:S01]  /*2500*/  BAR.SYNC.DEFER_BLOCKING 0x0 ;  /* 0x0000000000007b1d */ /* 0x000fe20000010000 */
[----:B------:R-:W-:-:S04]  /*2510*/  LEA R6, P0, R5, R2, 0x6 ;  /* 0x0000000205067211 */ /* 0x000fc800078030ff */
[----:B------:R-:W-:Y:S02]  /*2520*/  LEA.HI.X R7, R5, R3, R7, 0x6, P0 ;  /* 0x0000000305077211 */ /* 0x000fe400000f3407 */
[----:B------:R-:W5:Y:S01]  /*2530*/  LDL R5, [R1] ;  /* 0x0000000001057983 */ /* 0x000f620000100800 */
[----:B------:R-:W-:-:S03]  /*2540*/  IMAD.IADD R0, R84, 0x1, -R29 ;  /* 0x0000000154007824 */ /* 0x000fc600078e0a1d */
[----:B------:R-:W1:Y:S04]  /*2550*/  S2R R29, SR_TID.X ;  /* 0x00000000001d7919 */ /* 0x000e680000002100 */
[----:B---3--:R-:W-:Y:S04]  /*2560*/  LDSM.16.M88.4 R192, [R15] ;  /* 0x000000000fc0783b */ /* 0x008fe80000000200 */
[----:B-----5:R-:W-:Y:S04]  /*2570*/  LDSM.16.M88.4 R196, [R14] ;  /* 0x000000000ec4783b */ /* 0x020fe80000000200 */
[----:B------:R-:W-:Y:S01]  /*2580*/  LDSM.16.M88.4 R208, [R15+0x4000] ;  /* 0x004000000fd0783b */ /* 0x000fe20000000200 */
[----:B-1----:R-:W-:-:S03]  /*2590*/  SHF.R.S32.HI R19, RZ, 0x1f, R29 ;  /* 0x0000001fff137819 */ /* 0x002fc6000001141d */
[----:B------:R-:W-:Y:S01]  /*25a0*/  LDSM.16.M88.4 R212, [R14+0x4000] ;  /* 0x004000000ed4783b */ /* 0x000fe20000000200 */
[----:B------:R-:W-:-:S03]  /*25b0*/  LEA.HI R19, R19, R29, RZ, 0x5 ;  /* 0x0000001d13137211 */ /* 0x000fc600078f28ff */
[----:B------:R-:W-:Y:S01]  /*25c0*/  LDSM.16.M88.4 R224, [R15+0x8000] ;  /* 0x008000000fe0783b */ /* 0x000fe20000000200 */
[----:B------:R-:W-:-:S03]  /*25d0*/  SHF.R.S32.HI R19, RZ, 0x5, R19 ;  /* 0x00000005ff137819 */ /* 0x000fc60000011413 */
[----:B------:R-:W-:Y:S02]  /*25e0*/  LDSM.16.M88.4 R228, [R14+0x8000] ;  /* 0x008000000ee4783b */ /* 0x000fe40000000200 */
[----:B------:R-:W-:Y:S02]  /*25f0*/  IMAD R19, R19, 0x800, R248 ;  /* 0x0000080013137824 */ /* 0x000fe400078e02f8 */
[----:B------:R-:W-:Y:S04]  /*2600*/  LDSM.16.M88.4 R240, [R15+0xc000] ;  /* 0x00c000000ff0783b */ /* 0x000fe80000000200 */
[----:B------:R-:W-:Y:S04]  /*2610*/  LDSM.16.M88.4 R172, [R19] ;  /* 0x0000000013ac783b */ /* 0x000fe80000000200 */
[----:B------:R-:W-:Y:S04]  /*2620*/  LDSM.16.M88.4 R200, [R19+0x4000] ;  /* 0x0040000013c8783b */ /* 0x000fe80000000200 */
[----:B------:R-:W-:Y:S04]  /*2630*/  LDSM.16.M88.4 R216, [R19+0x8000] ;  /* 0x0080000013d8783b */ /* 0x000fe80000000200 */
[----:B------:R-:W-:Y:S04]  /*2640*/  LDSM.16.M88.4 R232, [R19+0xc000] ;  /* 0x00c0000013e8783b */ /* 0x000fe80000000200 */
[----:B------:R-:W-:Y:S04]  /*2650*/  LDSM.16.M88.4 R244, [R14+0xc000] ;  /* 0x00c000000ef4783b */ /* 0x000fe80000000200 */
[----:B----4-:R-:W-:Y:S04]  /*2660*/  LDSM.16.M88.4 R176, [R18] ;  /* 0x0000000012b0783b */ /* 0x010fe80000000200 */
[----:B------:R-:W-:Y:S04]  /*2670*/  LDSM.16.M88.4 R204, [R18+0x4000] ;  /* 0x0040000012cc783b */ /* 0x000fe80000000200 */
[----:B------:R-:W-:Y:S04]  /*2680*/  LDSM.16.M88.4 R220, [R18+0x8000] ;  /* 0x0080000012dc783b */ /* 0x000fe80000000200 */
[----:B------:R-:W-:Y:S04]  /*2690*/  LDSM.16.M88.4 R236, [R18+0xc000] ;  /* 0x00c0000012ec783b */ /* 0x000fe80000000200 */
[----:B------:R-:W-:Y:S01]  /*26a0*/  BAR.SYNC.DEFER_BLOCKING 0x0 ;  /* 0x0000000000007b1d */ /* 0x000fe20000010000 */
[----:B------:R-:W-:-:S05]  /*26b0*/  ISETP.LT.OR P0, PT, R0, 0x1, P5 ;  /* 0x000000010000780c */ /* 0x000fca0002f01670 */
[----:B------:R-:W-:-:S04]  /*26c0*/  DEPBAR.LE SB0, 0x0 ;  /* 0x000080000000791a */ /* 0x000fc80000000000 */
[----:B------:R-:W-:Y:S01]  /*26d0*/  BAR.SYNC.DEFER_BLOCKING 0x0 ;  /* 0x0000000000007b1d */ /* 0x000fe20000010000 */
[C---:B------:R-:W-:Y:S02]  /*26e0*/  LOP3.LUT P1, RZ, R20.reuse, 0x2, RZ, 0xc0, !PT ;  /* 0x0000000214ff7812 */ /* 0x040fe4000782c0ff */
[----:B------:R-:W-:-:S03]  /*26f0*/  LOP3.LUT P6, RZ, R20, 0x4, RZ, 0xc0, !PT ;  /* 0x0000000414ff7812 */ /* 0x000fc600078cc0ff */
[----:B------:R-:W1:Y:S04]  /*2700*/  LDSM.16.M88.4 R12, [R249] ;  /* 0x00000000f90c783b */ /* 0x000e680000000200 */
[----:B------:R-:W-:Y:S04]  /*2710*/  LDSM.16.M88.4 R24, [R249+0x800] ;  /* 0x00080000f918783b */ /* 0x000fe80000000200 */
[----:B------:R-:W3:Y:S04]  /*2720*/  LDSM.16.M88.4 R28, [R249+0x1000] ;  /* 0x00100000f91c783b */ /* 0x000ee80000000200 */
[----:B------:R-:W4:Y:S04]  /*2730*/  LDSM.16.M88.4 R32, [R249+0x1800] ;  /* 0x00180000f920783b */ /* 0x000f280000000200 */
[----:B------:R-:W5:Y:S04]  /*2740*/  LDSM.16.M88.4 R40, [R17] ;  /* 0x000000001128783b */ /* 0x000f680000000200 */
[----:B------:R1:W-:Y:S04]  /*2750*/  LDSM.16.M88.4 R52, [R16] ;  /* 0x000000001034783b */ /* 0x0003e80000000200 */
[----:B------:R-:W1:Y:S04]  /*2760*/  LDSM.16.M88.4 R60, [R11] ;  /* 0x000000000b3c783b */ /* 0x000e680000000200 */
[----:B------:R1:W1:Y:S04]  /*2770*/  LDSM.16.M88.4 R68, [R10] ;  /* 0x000000000a44783b */ /* 0x0002680000000200 */
[----:B------:R-:W-:Y:S01]  /*2780*/  @!PT LDS RZ, [RZ] ;  /* 0x00000000fffff984 */ /* 0x000fe20000000800 */
[----:B------:R-:W-:Y:S01]  /*2790*/  @!PT LDS RZ, [RZ] ;  /* 0x00000000fffff984 */ /* 0x000fe20000000800 */
[----:B------:R-:W-:Y:S01]  /*27a0*/  @!PT LDS RZ, [RZ] ;  /* 0x00000000fffff984 */ /* 0x000fe20000000800 */
[----:B------:R1:W-:Y:S01]  /*27b0*/  LDGSTS.E.BYPASS.LTC128B.128 [R86+0x100], [R2.64], !P0 ;  /* 0x0010000002567fae */ /* 0x0003e2000c101d46 */
[----:B------:R-:W-:-:S13]  /*27c0*/  ISETP.LT.OR P0, PT, R0, 0x1, !P1 ;  /* 0x000000010000780c */ /* 0x000fda0004f01670 */
[----:B------:R3:W-:Y:S01]  /*27d0*/  LDGSTS.E.BYPASS.LTC128B.128 [R86+0x2100], [R2.64+0x80], !P0 ;  /* 0x0210008002567fae */ /* 0x0007e2000c101d46 */
[C---:B------:R-:W-:Y:S02]  /*27e0*/  ISETP.LT.OR P0, PT, R0.reuse, 0x1, !P6 ;  /* 0x000000010000780c */ /* 0x040fe40007701670 */
[----:B------:R-:W-:Y:S02]  /*27f0*/  P2R R9, PR, RZ, 0x10 ;  /* 0x00000010ff097803 */ /* 0x000fe40000000000 */
[C---:B------:R-:W-:Y:S02]  /*2800*/  ISETP.LT.OR P5, PT, R0.reuse, 0x21, P5 ;  /* 0x000000210000780c */ /* 0x040fe40002fa1670 */
[----:B------:R-:W-:-:S07]  /*2810*/  ISETP.LT.OR P1, PT, R0, 0x21, !P1 ;  /* 0x000000210000780c */ /* 0x000fce0004f21670 */
[----:B------:R3:W-:Y:S01]  /*2820*/  LDGSTS.E.BYPASS.LTC128B.128 [R86+0x4100], [R2.64+0x100], !P0 ;  /* 0x0410010002567fae */ /* 0x0007e2000c101d46 */
[----:B------:R-:W-:Y:S02]  /*2830*/  LOP3.LUT P0, RZ, R20, 0x8, RZ, 0xc0, !PT ;  /* 0x0000000814ff7812 */ /* 0x000fe4000780c0ff */
[C---:B------:R-:W-:Y:S02]  /*2840*/  ISETP.LT.OR P6, PT, R0.reuse, 0x21, !P6 ;  /* 0x000000210000780c */ /* 0x040fe400077c1670 */
[C---:B------:R-:W-:Y:S02]  /*2850*/  ISETP.LT.OR P4, PT, R0.reuse, 0x1, !P0 ;  /* 0x000000010000780c */ /* 0x040fe40004781670 */
[----:B------:R-:W-:Y:S02]  /*2860*/  ISETP.LT.OR P0, PT, R0, 0x21, !P0 ;  /* 0x000000210000780c */ /* 0x000fe40004701670 */
[----:B------:R-:W2:Y:S01]  /*2870*/  LDL R0, [R1+0x1c] ;  /* 0x00001c0001007983 */ /* 0x000ea20000100800 */
[----:B-1----:R-:W-:Y:S08]  /*2880*/  HMMA.16816.F32 R16, R172, R14, RZ ;  /* 0x0000000eac10723c */ /* 0x002ff000000018ff */
[----:B------:R1:W-:Y:S01]  /*2890*/  LDGSTS.E.BYPASS.LTC128B.128 [R86+0x6100], [R2.64+0x180], !P4 ;  /* 0x0610018002567fae */ /* 0x0003e2000e101d46 */
[----:B------:R-:W-:-:S03]  /*28a0*/  ISETP.NE.AND P4, PT, R9, RZ, PT ;  /* 0x000000ff0900720c */ /* 0x000fc60003f85270 */
[----:B------:R5:W-:Y:S01]  /*28b0*/  LDGSTS.E.BYPASS.LTC128B.128 [R86+0x1100], [R6.64], !P5 ;  /* 0x0110000006567fae */ /* 0x000be2000e901d46 */
[----:B------:R-:W-:-:S03]  /*28c0*/  ISETP.NE.AND P5, PT, R8, RZ, PT ;  /* 0x000000ff0800720c */ /* 0x000fc60003fa5270 */
[----:B------:R5:W-:Y:S01]  /*28d0*/  LDGSTS.E.BYPASS.LTC128B.128 [R86+0x3100], [R6.64+0x80], !P1 ;  /* 0x0310008006567fae */ /* 0x000be2000c901d46 */
[----:B------:R-:W-:Y:S01]  /*28e0*/  ISETP.NE.AND P1, PT, R36, RZ, PT ;  /* 0x000000ff2400720c */ /* 0x000fe20003f25270 */
[C---:B------:R-:W-:Y:S02]  /*28f0*/  HMMA.16816.F32 R8, R172.reuse, R12, RZ ;  /* 0x0000000cac08723c */ /* 0x040fe400000018ff */
[----:B------:R5:W-:Y:S04]  /*2900*/  LDGSTS.E.BYPASS.LTC128B.128 [R86+0x5100], [R6.64+0x100], !P6 ;  /* 0x0510010006567fae */ /* 0x000be8000f101d46 */
[----:B------:R5:W-:Y:S02]  /*2910*/  LDGSTS.E.BYPASS.LTC128B.128 [R86+0x7100], [R6.64+0x180], !P0 ;  /* 0x0710018006567fae */ /* 0x000be4000c101d46 */
[C---:B---3--:R-:W-:Y:S02]  /*2920*/  HMMA.16816.F32 R36, R172.reuse, R30, RZ ;  /* 0x0000001eac24723c */ /* 0x048fe400000018ff */
[----:B------:R-:W0:Y:S06]  /*2930*/  LDGDEPBAR ;  /* 0x00000000000079af */ /* 0x000e2c0000000000 */
[C---:B----4-:R-:W-:Y:S01]  /*2940*/  HMMA.16816.F32 R48, R172.reuse, R32, RZ ;  /* 0x00000020ac30723c */ /* 0x050fe200000018ff */
[----:B-1----:R-:W3:Y:S04]  /*2950*/  LDL R3, [R1+0x24] ;  /* 0x0000240001037983 */ /* 0x002ee80000100800 */
[----:B------:R-:W4:Y:S03]  /*2960*/  LDL R2, [R1+0x20] ;  /* 0x0000200001027983 */ /* 0x000f260000100800 */
[----:B------:R-:W-:Y:S08]  /*2970*/  HMMA.16816.F32 R44, R172, R34, RZ ;  /* 0x00000022ac2c723c */ /* 0x000ff000000018ff */
[C---:B-----5:R-:W-:Y:S01]  /*2980*/  HMMA.16816.F32 R8, R176.reuse, R40, R8 ;  /* 0x00000028b008723c */ /* 0x060fe20000001808 */
[----:B------:R-:W5:Y:S07]  /*2990*/  LDL R6, [R1+0x28] ;  /* 0x0000280001067983 */ /* 0x000f6e0000100800 */
[C---:B------:R-:W-:Y:S01]  /*29a0*/  HMMA.16816.F32 R16, R176.reuse, R42, R16 ;  /* 0x0000002ab010723c */ /* 0x040fe20000001810 */
[----:B------:R-:W1:Y:S07]  /*29b0*/  LDSM.16.M88.4 R76, [R5+0x1800] ;  /* 0x00180000054c783b */ /* 0x000e6e0000000200 */
[C---:B------:R-:W-:Y:S01]  /*29c0*/  HMMA.16816.F32 R32, R176.reuse, R62, R36 ;  /* 0x0000003eb020723c */ /* 0x040fe20000001824 */
[----:B------:R-:W-:Y:S04]  /*29d0*/  LDSM.16.M88.4 R72, [R5+0x1000] ;  /* 0x001000000548783b */ /* 0x000fe80000000200 */
[----:B------:R-:W-:Y:S03]  /*29e0*/  LDSM.16.M88.4 R56, [R5] ;  /* 0x000000000538783b */ /* 0x000fe60000000200 */
[C---:B------:R-:W-:Y:S01]  /*29f0*/  HMMA.16816.F32 R36, R176.reuse, R68, R48 ;  /* 0x00000044b024723c */ /* 0x040fe20000001830 */
[----:B------:R-:W-:Y:S04]  /*2a00*/  LDSM.16.M88.4 R64, [R5+0x800] ;  /* 0x000800000540783b */ /* 0x000fe80000000200 */
[----:B------:R-:W-:Y:S03]  /*2a10*/  LDSM.16.M88.4 R48, [R249+0x2000] ;  /* 0x00200000f930783b */ /* 0x000fe60000000200 */
[----:B------:R-:W-:Y:S01]  /*2a20*/  HMMA.16816.F32 R40, R176, R70, R44 ;  /* 0x00000046b028723c */ /* 0x000fe2000000182c */
[----:B------:R-:W1:Y:S04]  /*2a30*/  LDSM.16.M88.4 R68, [R250+0x1800] ;  /* 0x00180000fa44783b */ /* 0x000e680000000200 */
[----:B------:R-:W-:Y:S03]  /*2a40*/  LDSM.16.M88.4 R44, [R83] ;  /* 0x00000000532c783b */ /* 0x000fe60000000200 */
[----:B------:R-:W-:Y:S08]  /*2a50*/  HMMA.16816.F32 R12, R172, R28, RZ ;  /* 0x0000001cac0c723c */ /* 0x000ff000000018ff */
[C---:B-1----:R-:W-:Y:S08]  /*2a60*/  HMMA.16816.F32 R36, R192.reuse, R76, R36 ;  /* 0x0000004cc024723c */ /* 0x042ff00000001824 */
[----:B------:R-:W-:Y:S01]  /*2a70*/  HMMA.16816.F32 R40, R192, R78, R40 ;  /* 0x0000004ec028723c */ /* 0x000fe20000001828 */
[----:B------:R-:W1:Y:S07]  /*2a80*/  LDSM.16.M88.4 R76, [R249+0x3800] ;  /* 0x00380000f94c783b */ /* 0x000e6e0000000200 */
[----:B------:R-:W-:Y:S01]  /*2a90*/  HMMA.16816.F32 R28, R176, R60, R12 ;  /* 0x0000003cb01c723c */ /* 0x000fe2000000180c */
[----:B------:R-:W-:Y:S04]  /*2aa0*/  LDSM.16.M88.4 R12, [R250] ;  /* 0x00000000fa0c783b */ /* 0x000fe80000000200 */
[----:B------:R-:W-:Y:S03]  /*2ab0*/  LDSM.16.M88.4 R60, [R250+0x1000] ;  /* 0x00100000fa3c783b */ /* 0x000fe60000000200 */
[C---:B------:R-:W-:Y:S08]  /*2ac0*/  HMMA.16816.F32 R36, R196.reuse, R68, R36 ;  /* 0x00000044c424723c */ /* 0x040ff00000001824 */
[----:B------:R-:W-:Y:S01]  /*2ad0*/  HMMA.16816.F32 R40, R196, R70, R40 ;  /* 0x00000046c428723c */ /* 0x000fe20000001828 */
[----:B------:R-:W-:Y:S07]  /*2ae0*/  LDSM.16.M88.4 R68, [R5+0x3000] ;  /* 0x003000000544783b */ /* 0x000fee0000000200 */
[C---:B------:R-:W-:Y:S08]  /*2af0*/  HMMA.16816.F32 R28, R192.reuse, R72, R28 ;  /* 0x00000048c01c723c */ /* 0x040ff0000000181c */
[----:B------:R-:W-:Y:S01]  /*2b00*/  HMMA.16816.F32 R32, R192, R74, R32 ;  /* 0x0000004ac020723c */ /* 0x000fe20000001820 */
[----:B------:R-:W1:Y:S07]  /*2b10*/  LDSM.16.M88.4 R72, [R80] ;  /* 0x000000005048783b */ /* 0x000e6e0000000200 */
[C---:B-1----:R-:W-:Y:S08]  /*2b20*/  HMMA.16816.F32 R36, R200.reuse, R76, R36 ;  /* 0x0000004cc824723c */ /* 0x042ff00000001824 */
[----:B------:R-:W-:Y:S01]  /*2b30*/  HMMA.16816.F32 R40, R200, R78, R40 ;  /* 0x0000004ec828723c */ /* 0x000fe20000001828 */
[----:B------:R-:W1:Y:S11]  /*2b40*/  LDSM.16.M88.4 R76, [R5+0x3800] ;  /* 0x00380000054c783b */ /* 0x000e760000000200 */
[----:B------:R-:W-:Y:S04]  /*2b50*/  @!UPT UIADD3 URZ, URZ, URZ, URZ ;  /* 0x0000003f3f3ff290 */ /* 0x000fe8000fffe03f */
[C---:B------:R-:W-:Y:S08]  /*2b60*/  HMMA.16816.F32 R36, R204.reuse, R72, R36 ;  /* 0x00000048cc24723c */ /* 0x040ff00000001824 */
[----:B------:R-:W-:Y:S01]  /*2b70*/  HMMA.16816.F32 R40, R204, R74, R40 ;  /* 0x0000004acc28723c */ /* 0x000fe20000001828 */
[----:B------:R-:W1:Y:S11]  /*2b80*/  LDSM.16.M88.4 R72, [R250+0x3800] ;  /* 0x00380000fa48783b */ /* 0x000e760000000200 */
[----:B------:R-:W-:Y:S04]  /*2b90*/  @!UPT UIADD3 URZ, URZ, URZ, URZ ;  /* 0x0000003f3f3ff290 */ /* 0x000fe8000fffe03f */
[C---:B-1----:R-:W-:Y:S08]  /*2ba0*/  HMMA.16816.F32 R36, R208.reuse, R76, R36 ;  /* 0x0000004cd024723c */ /* 0x042ff00000001824 */
[----:B------:R-:W-:Y:S01]  /*2bb0*/  HMMA.16816.F32 R40, R208, R78, R40 ;  /* 0x0000004ed028723c */ /* 0x000fe20000001828 */
[----:B------:R-:W-:Y:S11]  /*2bc0*/  LDSM.16.M88.4 R76, [R249+0x5800] ;  /* 0x00580000f94c783b */ /* 0x000ff60000000200 */
[----:B------:R-:W-:Y:S04]  /*2bd0*/  @!UPT UIADD3 URZ, URZ, URZ, URZ ;  /* 0x0000003f3f3ff290 */ /* 0x000fe8000fffe03f */
[C---:B------:R-:W-:Y:S08]  /*2be0*/  HMMA.16816.F32 R36, R212.reuse, R72, R36 ;  /* 0x00000048d424723c */ /* 0x040ff00000001824 */
[----:B------:R-:W-:Y:S01]  /*2bf0*/  HMMA.16816.F32 R40, R212, R74, R40 ;  /* 0x0000004ad428723c */ /* 0x000fe20000001828 */
[----:B--2---:R1:W-:Y:S04]  /*2c00*/  LDSM.16.M88.4 R72, [R0] ;  /* 0x000000000048783b */ /* 0x0043e80000000200 */
[----:B-1----:R-:W2:Y:S03]  /*2c10*/  LDL R0, [R1+0x14] ;  /* 0x0000140001007983 */ /* 0x002ea60000100800 */
[C---:B------:R-:W-:Y:S08]  /*2c20*/  HMMA.16816.F32 R20, R172.reuse, R24, RZ ;  /* 0x00000018ac14723c */ /* 0x040ff000000018ff */
[----:B------:R-:W-:Y:S11]  /*2c30*/  HMMA.16816.F32 R24, R172, R26, RZ ;  /* 0x0000001aac18723c */ /* 0x000ff600000018ff */
[----:B------:R-:W-:Y:S05]  /*2c40*/  @!UPT UIADD3 URZ, URZ, URZ, URZ ;  /* 0x0000003f3f3ff290 */ /* 0x000fea000fffe03f */
[C---:B------:R-:W-:Y:S08]  /*2c50*/  HMMA.16816.F32 R20, R176.reuse, R52, R20 ;  /* 0x00000034b014723c */ /* 0x040ff00000001814 */
[----:B------:R-:W-:Y:S01]  /*2c60*/  HMMA.16816.F32 R24, R176, R54, R24 ;  /* 0x00000036b018723c */ /* 0x000fe20000001818 */
[----:B------:R-:W1:Y:S07]  /*2c70*/  LDSM.16.M88.4 R52, [R250+0x800] ;  /* 0x00080000fa34783b */ /* 0x000e6e0000000200 */
[C---:B------:R-:W-:Y:S08]  /*2c80*/  HMMA.16816.F32 R8, R192.reuse, R56, R8 ;  /* 0x00000038c008723c */ /* 0x040ff00000001808 */
[C---:B------:R-:W-:Y:S01]  /*2c90*/  HMMA.16816.F32 R16, R192.reuse, R58, R16 ;  /* 0x0000003ac010723c */ /* 0x040fe20000001810 */
[----:B------:R-:W3:Y:S07]  /*2ca0*/  LDSM.16.M88.4 R56, [R249+0x2800] ;  /* 0x00280000f938783b */ /* 0x000eee0000000200 */
[C---:B------:R-:W-:Y:S08]  /*2cb0*/  HMMA.16816.F32 R20, R192.reuse, R64, R20 ;  /* 0x00000040c014723c */ /* 0x040ff00000001814 */
[----:B------:R-:W-:Y:S01]  /*2cc0*/  HMMA.16816.F32 R24, R192, R66, R24 ;  /* 0x00000042c018723c */ /* 0x000fe20000001818 */
[----:B------:R-:W3:Y:S07]  /*2cd0*/  LDSM.16.M88.4 R64, [R249+0x3000] ;  /* 0x00300000f940783b */ /* 0x000eee0000000200 */
[C---:B------:R-:W-:Y:S08]  /*2ce0*/  HMMA.16816.F32 R8, R196.reuse, R12, R8 ;  /* 0x0000000cc408723c */ /* 0x040ff00000001808 */
[C---:B------:R-:W-:Y:S08]  /*2cf0*/  HMMA.16816.F32 R16, R196.reuse, R14, R16 ;  /* 0x0000000ec410723c */ /* 0x040ff00000001810 */
[C---:B-1----:R-:W-:Y:S08]  /*2d00*/  HMMA.16816.F32 R20, R196.reuse, R52, R20 ;  /* 0x00000034c414723c */ /* 0x042ff00000001814 */
[C---:B------:R-:W-:Y:S01]  /*2d10*/  HMMA.16816.F32 R24, R196.reuse, R54, R24 ;  /* 0x00000036c418723c */ /* 0x040fe20000001818 */
[----:B------:R-:W1:Y:S07]  /*2d20*/  LDSM.16.M88.4 R52, [R82] ;  /* 0x000000005234783b */ /* 0x000e6e0000000200 */
[C---:B------:R-:W-:Y:S08]  /*2d30*/  HMMA.16816.F32 R28, R196.reuse, R60, R28 ;  /* 0x0000003cc41c723c */ /* 0x040ff0000000181c */
[----:B------:R-:W-:Y:S01]  /*2d40*/  HMMA.16816.F32 R32, R196, R62, R32 ;  /* 0x0000003ec420723c */ /* 0x000fe20000001820 */
[----:B------:R-:W1:Y:S07]  /*2d50*/  LDSM.16.M88.4 R60, [R81] ;  /* 0x00000000513c783b */ /* 0x000e6e0000000200 */
[C---:B------:R-:W-:Y:S08]  /*2d60*/  HMMA.16816.F32 R12, R200.reuse, R48, R8 ;  /* 0x00000030c80c723c */ /* 0x040ff00000001808 */
[C---:B------:R-:W-:Y:S01]  /*2d70*/  HMMA.16816.F32 R8, R200.reuse, R50, R16 ;  /* 0x00000032c808723c */ /* 0x040fe20000001810 */
[----:B------:R-:W1:Y:S07]  /*2d80*/  LDSM.16.M88.4 R48, [R5+0x2000] ;  /* 0x002000000530783b */ /* 0x000e6e0000000200 */
[C---:B---3--:R-:W-:Y:S08]  /*2d90*/  HMMA.16816.F32 R20, R200.reuse, R56, R20 ;  /* 0x00000038c814723c */ /* 0x048ff00000001814 */
[C---:B------:R-:W-:Y:S01]  /*2da0*/  HMMA.16816.F32 R24, R200.reuse, R58, R24 ;  /* 0x0000003ac818723c */ /* 0x040fe20000001818 */
[----:B------:R-:W3:Y:S07]  /*2db0*/  LDSM.16.M88.4 R56, [R5+0x2800] ;  /* 0x002800000538783b */ /* 0x000eee0000000200 */
[C---:B------:R-:W-:Y:S08]  /*2dc0*/  HMMA.16816.F32 R28, R200.reuse, R64, R28 ;  /* 0x00000040c81c723c */ /* 0x040ff0000000181c */
[----:B------:R-:W-:Y:S01]  /*2dd0*/  HMMA.16816.F32 R32, R200, R66, R32 ;  /* 0x00000042c820723c */ /* 0x000fe20000001820 */
[----:B------:R-:W-:Y:S07]  /*2de0*/  LDSM.16.M88.4 R64, [R250+0x3000] ;  /* 0x00300000fa40783b */ /* 0x000fee0000000200 */
[C---:B------:R-:W-:Y:S08]  /*2df0*/  HMMA.16816.F32 R16, R204.reuse, R44, R12 ;  /* 0x0000002ccc10723c */ /* 0x040ff0000000180c */
[C---:B------:R-:W-:Y:S01]  /*2e00*/  HMMA.16816.F32 R12, R204.reuse, R46, R8 ;  /* 0x0000002ecc0c723c */ /* 0x040fe20000001808 */
[----:B------:R-:W3:Y:S07]  /*2e10*/  LDSM.16.M88.4 R44, [R250+0x2000] ;  /* 0x00200000fa2c783b */ /* 0x000eee0000000200 */
[C---:B-1----:R-:W-:Y:S08]  /*2e20*/  HMMA.16816.F32 R8, R204.reuse, R52, R20 ;  /* 0x00000034cc08723c */ /* 0x042ff00000001814 */
[C---:B------:R-:W-:Y:S01]  /*2e30*/  HMMA.16816.F32 R24, R204.reuse, R54, R24 ;  /* 0x00000036cc18723c */ /* 0x040fe20000001818 */
[----:B------:R-:W1:Y:S07]  /*2e40*/  LDSM.16.M88.4 R52, [R250+0x2800] ;  /* 0x00280000fa34783b */ /* 0x000e6e0000000200 */
[C---:B------:R-:W-:Y:S08]  /*2e50*/  HMMA.16816.F32 R28, R204.reuse, R60, R28 ;  /* 0x0000003ccc1c723c */ /* 0x040ff0000000181c */
[----:B------:R-:W-:Y:S01]  /*2e60*/  HMMA.16816.F32 R32, R204, R62, R32 ;  /* 0x0000003ecc20723c */ /* 0x000fe20000001820 */
[----:B------:R-:W-:Y:S07]  /*2e70*/  LDSM.16.M88.4 R60, [R249+0x4800] ;  /* 0x00480000f93c783b */ /* 0x000fee0000000200 */
[C---:B------:R-:W-:Y:S08]  /*2e80*/  HMMA.16816.F32 R20, R208.reuse, R48, R16 ;  /* 0x00000030d014723c */ /* 0x040ff00000001810 */
[C---:B------:R-:W-:Y:S01]  /*2e90*/  HMMA.16816.F32 R16, R208.reuse, R50, R12 ;  /* 0x00000032d010723c */ /* 0x040fe2000000180c */
[----:B------:R-:W1:Y:S07]  /*2ea0*/  LDSM.16.M88.4 R48, [R249+0x4000] ;  /* 0x00400000f930783b */ /* 0x000e6e0000000200 */
[C---:B---3--:R-:W-:Y:S08]  /*2eb0*/  HMMA.16816.F32 R12, R208.reuse, R56, R8 ;  /* 0x00000038d00c723c */ /* 0x048ff00000001808 */
[C---:B------:R-:W-:Y:S01]  /*2ec0*/  HMMA.16816.F32 R8, R208.reuse, R58, R24 ;  /* 0x0000003ad008723c */ /* 0x040fe20000001818 */
[----:B------:R3:W-:Y:S07]  /*2ed0*/  LDSM.16.M88.4 R56, [R3] ;  /* 0x000000000338783b */ /* 0x0007ee0000000200 */
[C---:B------:R-:W-:Y:S08]  /*2ee0*/  HMMA.16816.F32 R28, R208.reuse, R68, R28 ;  /* 0x00000044d01c723c */ /* 0x040ff0000000181c */
[----:B------:R-:W-:Y:S01]  /*2ef0*/  HMMA.16816.F32 R32, R208, R70, R32 ;  /* 0x00000046d020723c */ /* 0x000fe20000001820 */
[----:B------:R-:W2:Y:S04]  /*2f00*/  LDSM.16.M88.4 R68, [R249+0x5000] ;  /* 0x00500000f944783b */ /* 0x000ea80000000200 */
[----:B---3--:R-:W3:Y:S03]  /*2f10*/  LDL R3, [R1+0x18] ;  /* 0x0000180001037983 */ /* 0x008ee60000100800 */
[C---:B------:R-:W-:Y:S08]  /*2f20*/  HMMA.16816.F32 R24, R212.reuse, R44, R20 ;  /* 0x0000002cd418723c */ /* 0x040ff00000001814 */
[C---:B------:R-:W-:Y:S01]  /*2f30*/  HMMA.16816.F32 R20, R212.reuse, R46, R16 ;  /* 0x0000002ed414723c */ /* 0x040fe20000001810 */
[----:B-----5:R-:W5:Y:S07]  /*2f40*/  LDSM.16.M88.4 R44, [R6] ;  /* 0x00000000062c783b */ /* 0x020f6e0000000200 */
[C---:B-1----:R-:W-:Y:S08]  /*2f50*/  HMMA.16816.F32 R16, R212.reuse, R52, R12 ;  /* 0x00000034d410723c */ /* 0x042ff0000000180c */
[C---:B------:R-:W-:Y:S01]  /*2f60*/  HMMA.16816.F32 R12, R212.reuse, R54, R8 ;  /* 0x00000036d40c723c */ /* 0x040fe20000001808 */
[----:B------:R-:W-:Y:S07]  /*2f70*/  LDSM.16.M88.4 R52, [R5+0x4000] ;  /* 0x004000000534783b */ /* 0x000fee0000000200 */
[C---:B------:R-:W-:Y:S08]  /*2f80*/  HMMA.16816.F32 R8, R212.reuse, R64, R28 ;  /* 0x00000040d408723c */ /* 0x040ff0000000181c */
[----:B------:R-:W-:Y:S01]  /*2f90*/  HMMA.16816.F32 R32, R212, R66, R32 ;  /* 0x00000042d420723c */ /* 0x000fe20000001820 */
[----:B----4-:R1:W4:Y:S07]  /*2fa0*/  LDSM.16.M88.4 R64, [R2] ;  /* 0x000000000240783b */ /* 0x01032e0000000200 */
[C---:B------:R-:W-:Y:S08]  /*2fb0*/  HMMA.16816.F32 R28, R216.reuse, R48, R24 ;  /* 0x00000030d81c723c */ /* 0x040ff00000001818 */
[C---:B------:R-:W-:Y:S08]  /*2fc0*/  HMMA.16816.F32 R24, R216.reuse, R50, R20 ;  /* 0x00000032d818723c */ /* 0x040ff00000001814 */
[C---:B------:R-:W-:Y:S01]  /*2fd0*/  HMMA.16816.F32 R20, R216.reuse, R60, R16 ;  /* 0x0000003cd814723c */ /* 0x040fe20000001810 */
[----:B-1----:R-:W3:Y:S07]  /*2fe0*/  LDL R2, [R1+0x10] ;  /* 0x0000100001027983 */ /* 0x002eee0000100800 */
[C---:B------:R-:W-:Y:S08]  /*2ff0*/  HMMA.16816.F32 R16, R216.reuse, R62, R12 ;  /* 0x0000003ed810723c */ /* 0x040ff0000000180c */
[C---:B--2---:R-:W-:Y:S08]  /*3000*/  HMMA.16816.F32 R12, R216.reuse, R68, R8 ;  /* 0x00000044d80c723c */ /* 0x044ff00000001808 */
[C---:B------:R-:W-:Y:S01]  /*3010*/  HMMA.16816.F32 R8, R216.reuse, R70, R32 ;  /* 0x00000046d808723c */ /* 0x040fe20000001820 */
[----:B------:R-:W-:Y:S07]  /*3020*/  LDSM.16.M88.4 R68, [R5+0x4800] ;  /* 0x004800000544783b */ /* 0x000fee0000000200 */
[----:B------:R-:W-:Y:S08]  /*3030*/  HMMA.16816.F32 R36, R216, R76, R36 ;  /* 0x0000004cd824723c */ /* 0x000ff00000001824 */
[C---:B-----5:R-:W-:Y:S08]  /*3040*/  HMMA.16816.F32 R32, R220.reuse, R44, R28 ;  /* 0x0000002cdc20723c */ /* 0x060ff0000000181c */
[C---:B------:R-:W-:Y:S08]  /*3050*/  HMMA.16816.F32 R28, R220.reuse, R46, R24 ;  /* 0x0000002edc1c723c */ /* 0x040ff00000001818 */
[C---:B------:R-:W-:Y:S08]  /*3060*/  HMMA.16816.F32 R24, R220.reuse, R56, R20 ;  /* 0x00000038dc18723c */ /* 0x040ff00000001814 */
[C---:B------:R-:W-:Y:S01]  /*3070*/  HMMA.16816.F32 R20, R220.reuse, R58, R16 ;  /* 0x0000003adc14723c */ /* 0x040fe20000001810 */
[----:B------:R-:W-:Y:S07]  /*3080*/  LDSM.16.M88.4 R56, [R5+0x5800] ;  /* 0x005800000538783b */ /* 0x000fee0000000200 */
[C---:B----4-:R-:W-:Y:S01]  /*3090*/  HMMA.16816.F32 R16, R220.reuse, R64, R12 ;  /* 0x00000040dc10723c */ /* 0x050fe2000000180c */
[----:B------:R-:W1:Y:S07]  /*30a0*/  LDSM.16.M88.4 R12, [R5+0x5000] ;  /* 0x00500000050c783b */ /* 0x000e6e0000000200 */
[C---:B------:R-:W-:Y:S08]  /*30b0*/  HMMA.16816.F32 R8, R220.reuse, R66, R8 ;  /* 0x00000042dc08723c */ /* 0x040ff00000001808 */
[----:B------:R-:W-:Y:S01]  /*30c0*/  HMMA.16816.F32 R64, R220, R72, R36 ;  /* 0x00000048dc40723c */ /* 0x000fe20000001824 */
[----:B------:R-:W2:Y:S07]  /*30d0*/  LDSM.16.M88.4 R36, [R250+0x4000] ;  /* 0x00400000fa24783b */ /* 0x000eae0000000200 */
[C---:B------:R-:W-:Y:S08]  /*30e0*/  HMMA.16816.F32 R48, R224.reuse, R52, R32 ;  /* 0x00000034e030723c */ /* 0x040ff00000001820 */
[C---:B------:R-:W-:Y:S01]  /*30f0*/  HMMA.16816.F32 R44, R224.reuse, R54, R28 ;  /* 0x00000036e02c723c */ /* 0x040fe2000000181c */
[----:B------:R-:W4:Y:S07]  /*3100*/  LDSM.16.M88.4 R52, [R250+0x4800] ;  /* 0x00480000fa34783b */ /* 0x000f2e0000000200 */
[C---:B-1----:R-:W-:Y:S01]  /*3110*/  HMMA.16816.F32 R28, R224.reuse, R12, R16 ;  /* 0x0000000ce01c723c */ /* 0x042fe20000001810 */
[----:B------:R-:W1:Y:S07]  /*3120*/  LDSM.16.M88.4 R16, [R249+0x6000] ;  /* 0x00600000f910783b */ /* 0x000e6e0000000200 */
[----:B------:R-:W-:Y:S08]  /*3130*/  HMMA.16816.F32 R12, R224, R14, R8 ;  /* 0x0000000ee00c723c */ /* 0x000ff00000001808 */
[----:B--2---:R-:W-:Y:S01]  /*3140*/  HMMA.16816.F32 R8, R228, R36, R48 ;  /* 0x00000024e408723c */ /* 0x004fe20000001830 */
[----:B------:R2:W-:Y:S04]  /*3150*/  LDSM.16.M88.4 R48, [R0] ;  /* 0x000000000030783b */ /* 0x0005e80000000200 */
[----:B--2---:R-:W2:Y:S03]  /*3160*/  LDL R0, [R1+0xc] ;  /* 0x00000c0001007983 */ /* 0x004ea60000100800 */
[----:B------:R-:W-:Y:S08]  /*3170*/  HMMA.16816.F32 R40, R216, R78, R40 ;  /* 0x0000004ed828723c */ /* 0x000ff00000001828 */
[----:B------:R-:W-:Y:S11]  /*3180*/  HMMA.16816.F32 R32, R224, R70, R20 ;  /* 0x00000046e020723c */ /* 0x000ff60000001814 */
[----:B------:R-:W-:Y:S05]  /*3190*/  @!UPT UIADD3 URZ, URZ, URZ, URZ ;  /* 0x0000003f3f3ff290 */ /* 0x000fea000fffe03f */
[----:B------:R-:W-:Y:S01]  /*31a0*/  HMMA.16816.F32 R60, R220, R74, R40 ;  /* 0x0000004adc3c723c */ /* 0x000fe20000001828 */
[----:B------:R-:W-:Y:S07]  /*31b0*/  LDSM.16.M88.4 R72, [R250+0x5800] ;  /* 0x00580000fa48783b */ /* 0x000fee0000000200 */
[----:B------:R-:W-:Y:S01]  /*31c0*/  HMMA.16816.F32 R40, R224, R68, R24 ;  /* 0x00000044e028723c */ /* 0x000fe20000001818 */
[----:B------:R-:W5:Y:S07]  /*31d0*/  LDSM.16.M88.4 R68, [R250+0x5000] ;  /* 0x00500000fa44783b */ /* 0x000f6e0000000200 */
[C---:B------:R-:W-:Y:S01]  /*31e0*/  HMMA.16816.F32 R20, R228.reuse, R38, R44 ;  /* 0x00000026e414723c */ /* 0x040fe2000000182c */
[----:B------:R-:W-:Y:S11]  /*31f0*/  LDSM.16.M88.4 R44, [R249+0x6800] ;  /* 0x00680000f92c783b */ /* 0x000ff60000000200 */
[----:B------:R-:W-:Y:S04]  /*3200*/  @!UPT UIADD3 URZ, URZ, URZ, URZ ;  /* 0x0000003f3f3ff290 */ /* 0x000fe8000fffe03f */
[C---:B----4-:R-:W-:Y:S01]  /*3210*/  HMMA.16816.F32 R36, R228.reuse, R52, R40 ;  /* 0x00000034e424723c */ /* 0x050fe20000001828 */
[----:B------:R-:W-:Y:S07]  /*3220*/  LDSM.16.M88.4 R40, [R250+0x6000] ;  /* 0x00600000fa28783b */ /* 0x000fee0000000200 */
[----:B------:R-:W-:Y:S01]  /*3230*/  HMMA.16816.F32 R52, R228, R54, R32 ;  /* 0x00000036e434723c */ /* 0x000fe20000001820 */
[----:B---3--:R-:W3:Y:S07]  /*3240*/  LDSM.16.M88.4 R32, [R3] ;  /* 0x000000000320783b */ /* 0x008eee0000000200 */
[----:B-1----:R-:W-:Y:S08]  /*3250*/  HMMA.16816.F32 R8, R232, R16, R8 ;  /* 0x00000010e808723c */ /* 0x002ff00000001808 */
[C---:B------:R-:W-:Y:S01]  /*3260*/  HMMA.16816.F32 R24, R224.reuse, R56, R64 ;  /* 0x00000038e018723c */ /* 0x040fe20000001840 */
[----:B------:R-:W-:Y:S07]  /*3270*/  LDSM.16.M88.4 R64, [R249+0x7800] ;  /* 0x00780000f940783b */ /* 0x000fee0000000200 */
[----:B------:R-:W-:Y:S08]  /*3280*/  HMMA.16816.F32 R80, R224, R58, R60 ;  /* 0x0000003ae050723c */ /* 0x000ff0000000183c */
[C---:B-----5:R-:W-:Y:S01]  /*3290*/  HMMA.16816.F32 R60, R228.reuse, R68, R28 ;  /* 0x00000044e43c723c */ /* 0x060fe2000000181c */
[----:B------:R-:W1:Y:S07]  /*32a0*/  LDSM.16.M88.4 R28, [R5+0x6000] ;  /* 0x00600000051c783b */ /* 0x000e6e0000000200 */
[----:B------:R-:W-:Y:S08]  /*32b0*/  HMMA.16816.F32 R56, R228, R70, R12 ;  /* 0x00000046e438723c */ /* 0x000ff0000000180c */
[----:B------:R-:W-:Y:S08]  /*32c0*/  HMMA.16816.F32 R12, R232, R18, R20 ;  /* 0x00000012e80c723c */ /* 0x000ff00000001814 */
[----:B---3--:R-:W-:Y:S08]  /*32d0*/  HMMA.16816.F32 R8, R236, R32, R8 ;  /* 0x00000020ec08723c */ /* 0x008ff00000001808 */
[----:B------:R-:W-:Y:S01]  /*32e0*/  HMMA.16816.F32 R16, R232, R44, R36 ;  /* 0x0000002ce810723c */ /* 0x000fe20000001824 */
[----:B------:R-:W3:Y:S07]  /*32f0*/  LDSM.16.M88.4 R36, [R249+0x7000] ;  /* 0x00700000f924783b */ /* 0x000eee0000000200 */
[----:B------:R-:W-:Y:S08]  /*3300*/  HMMA.16816.F32 R12, R236, R34, R12 ;  /* 0x00000022ec0c723c */ /* 0x000ff0000000180c */
[----:B-1----:R-:W-:Y:S08]  /*3310*/  HMMA.16816.F32 R8, R240, R28, R8 ;  /* 0x0000001cf008723c */ /* 0x002ff00000001808 */
[----:B------:R-:W-:Y:S08]  /*3320*/  HMMA.16816.F32 R76, R228, R72, R24 ;  /* 0x00000048e44c723c */ /* 0x000ff00000001818 */
[----:B------:R-:W-:Y:S01]  /*3330*/  HMMA.16816.F32 R24, R232, R46, R52 ;  /* 0x0000002ee818723c */ /* 0x000fe20000001834 */
[----:B------:R-:W1:Y:S04]  /*3340*/  LDSM.16.M88.4 R52, [R2] ;  /* 0x000000000234783b */ /* 0x000e680000000200 */
[----:B------:R-:W4:Y:S03]  /*3350*/  LDSM.16.M88.4 R44, [R5+0x6800] ;  /* 0x00680000052c783b */ /* 0x000f260000000200 */
[----:B------:R-:W-:Y:S08]  /*3360*/  HMMA.16816.F32 R12, R240, R30, R12 ;  /* 0x0000001ef00c723c */ /* 0x000ff0000000180c */
[----:B------:R-:W-:Y:S08]  /*3370*/  HMMA.16816.F32 R32, R244, R40, R8 ;  /* 0x00000028f420723c */ /* 0x000ff00000001808 */
[----:B------:R-:W-:Y:S08]  /*3380*/  HMMA.16816.F32 R20, R236, R48, R16 ;  /* 0x00000030ec14723c */ /* 0x000ff00000001810 */
[----:B---3--:R-:W-:Y:S08]  /*3390*/  HMMA.16816.F32 R8, R232, R36, R60 ;  /* 0x00000024e808723c */ /* 0x008ff0000000183c */
[----:B------:R-:W-:Y:S08]  /*33a0*/  HMMA.16816.F32 R16, R236, R50, R24 ;  /* 0x00000032ec10723c */ /* 0x000ff00000001818 */
[----:B------:R-:W-:Y:S01]  /*33b0*/  HMMA.16816.F32 R28, R244, R42, R12 ;  /* 0x0000002af41c723c */ /* 0x000fe2000000180c */
[----:B------:R-:W3:Y:S07]  /*33c0*/  LDSM.16.M88.4 R40, [R5+0x7000] ;  /* 0x007000000528783b */ /* 0x000eee0000000200 */
[----:B------:R-:W-:Y:S01]  /*33d0*/  HMMA.16816.F32 R36, R232, R38, R56 ;  /* 0x00000026e824723c */ /* 0x000fe20000001838 */
[----:B------:R-:W5:Y:S07]  /*33e0*/  LDSM.16.M88.4 R56, [R250+0x6800] ;  /* 0x00680000fa38783b */ /* 0x000f6e0000000200 */
[----:B-1----:R-:W-:Y:S08]  /*33f0*/  HMMA.16816.F32 R12, R236, R52, R8 ;  /* 0x00000034ec0c723c */ /* 0x002ff00000001808 */
[----:B----4-:R-:W-:Y:S08]  /*3400*/  HMMA.16816.F32 R8, R240, R46, R16 ;  /* 0x0000002ef008723c */ /* 0x010ff00000001810 */
[----:B------:R-:W-:Y:S08]  /*3410*/  HMMA.16816.F32 R68, R228, R74, R80 ;  /* 0x0000004ae444723c */ /* 0x000ff00000001850 */
[----:B------:R-:W-:Y:S01]  /*3420*/  HMMA.16816.F32 R20, R240, R44, R20 ;  /* 0x0000002cf014723c */ /* 0x000fe20000001814 */
[----:B------:R-:W-:Y:S01]  /*3430*/  FMUL.FTZ R32, R32, c[0x0][0x320] ;  /* 0x0000c80020207a20 */ /* 0x000fe20000410000 */
[----:B------:R-:W-:Y:S01]  /*3440*/  LDSM.16.M88.4 R44, [R250+0x7000] ;  /* 0x00700000fa2c783b */ /* 0x000fe20000000200 */
[----:B------:R-:W-:-:S02]  /*3450*/  FMUL.FTZ R33, R33, c[0x0][0x320] ;  /* 0x0000c80021217a20 */ /* 0x000fc40000410000 */
[----:B------:R-:W-:-:S03]  /*3460*/  FMUL.FTZ R34, R34, c[0x0][0x320] ;  /* 0x0000c80022227a20 */ /* 0x000fc60000410000 */
[----:B------:R-:W-:Y:S01]  /*3470*/  HMMA.16816.F32 R60, R232, R64, R76 ;  /* 0x00000040e83c723c */ /* 0x000fe2000000184c */
[----:B------:R-:W-:Y:S01]  /*3480*/  FMUL.FTZ R35, R35, c[0x0][0x320] ;  /* 0x0000c80023237a20 */ /* 0x000fe20000410000 */
[----:B------:R-:W1:Y:S06]  /*3490*/  MUFU.TANH R72, R32 ;  /* 0x0000002000487308 */ /* 0x000e6c0000002400 */
[----:B---3--:R-:W-:Y:S02]  /*34a0*/  HMMA.16816.F32 R16, R240, R40, R12 ;  /* 0x00000028f010723c */ /* 0x008fe4000000180c */
[----:B------:R-:W3:Y:S06]  /*34b0*/  MUFU.TANH R64, R33 ;  /* 0x0000002100407308 */ /* 0x000eec0000002400 */
[----:B-----5:R-:W-:Y:S01]  /*34c0*/  HMMA.16816.F32 R12, R244, R58, R8 ;  /* 0x0000003af40c723c */ /* 0x020fe20000001808 */
[----:B--2---:R-:W2:Y:S07]  /*34d0*/  LDSM.16.M88.4 R48, [R0] ;  /* 0x000000000030783b */ /* 0x004eae0000000200 */
[----:B------:R-:W-:Y:S01]  /*34e0*/  HMMA.16816.F32 R8, R232, R66, R68 ;  /* 0x00000042e808723c */ /* 0x000fe20000001844 */
[----:B------:R-:W4:Y:S08]  /*34f0*/  MUFU.TANH R73, R34 ;  /* 0x0000002200497308 */ /* 0x000f300000002400 */
[----:B------:R5:W1:Y:S01]  /*3500*/  MUFU.TANH R65, R35 ;  /* 0x0000002300417308 */ /* 0x000a620000002400 */
[----:B------:R-:W-:Y:S08]  /*3510*/  HMMA.16816.F32 R24, R244, R56, R20 ;  /* 0x00000038f418723c */ /* 0x000ff00000001814 */
[----:B-----5:R-:W-:Y:S01]  /*3520*/  HMMA.16816.F32 R32, R236, R54, R36 ;  /* 0x00000036ec20723c */ /* 0x020fe20000001824 */
[----:B------:R-:W5:Y:S01]  /*3530*/  LDSM.16.M88.4 R36, [R5+0x7800] ;  /* 0x007800000524783b */ /* 0x000f620000000200 */
[----:B------:R-:W-:-:S02]  /*3540*/  FMUL.FTZ R28, R28, c[0x0][0x320] ;  /* 0x0000c8001c1c7a20 */ /* 0x000fc40000410000 */
[----:B------:R-:W-:Y:S02]  /*3550*/  FMUL.FTZ R29, R29, c[0x0][0x320] ;  /* 0x0000c8001d1d7a20 */ /* 0x000fe40000410000 */
[----:B------:R-:W-:Y:S02]  /*3560*/  FMUL.FTZ R30, R30, c[0x0][0x320] ;  /* 0x0000c8001e1e7a20 */ /* 0x000fe40000410000 */
[----:B------:R-:W-:Y:S01]  /*3570*/  FMUL.FTZ R31, R31, c[0x0][0x320] ;  /* 0x0000c8001f1f7a20 */ /* 0x000fe20000410000 */
[C---:B--2---:R-:W-:Y:S01]  /*3580*/  HMMA.16816.F32 R20, R236.reuse, R48, R60 ;  /* 0x00000030ec14723c */ /* 0x044fe2000000183c */
[----:B------:R-:W2:Y:S07]  /*3590*/  MUFU.TANH R56, R28 ;  /* 0x0000001c00387308 */ /* 0x000eae0000002400 */
[----:B------:R-:W-:Y:S01]  /*35a0*/  HMMA.16816.F32 R8, R236, R50, R8 ;  /* 0x00000032ec08723c */ /* 0x000fe20000001808 */
[----:B------:R-:W1:Y:S08]  /*35b0*/  MUFU.TANH R54, R29 ;  /* 0x0000001d00367308 */ /* 0x000e700000002400 */
[----:B------:R-:W1:Y:S08]  /*35c0*/  MUFU.TANH R57, R30 ;  /* 0x0000001e00397308 */ /* 0x000e700000002400 */
[----:B------:R1:W1:Y:S01]  /*35d0*/  MUFU.TANH R55, R31 ;  /* 0x0000001f00377308 */ /* 0x0002620000002400 */
[----:B------:R-:W-:-:S02]  /*35e0*/  FMUL.FTZ R24, R24, c[0x0][0x320] ;  /* 0x0000c80018187a20 */ /* 0x000fc40000410000 */
[----:B------:R-:W-:Y:S02]  /*35f0*/  FMUL.FTZ R25, R25, c[0x0][0x320] ;  /* 0x0000c80019197a20 */ /* 0x000fe40000410000 */
[----:B------:R-:W-:Y:S01]  /*3600*/  FMUL.FTZ R26, R26, c[0x0][0x320] ;  /* 0x0000c8001a1a7a20 */ /* 0x000fe20000410000 */
[----:B-1----:R-:W-:Y:S01]  /*3610*/  HMMA.16816.F32 R28, R240, R42, R32 ;  /* 0x0000002af01c723c */ /* 0x002fe20000001820 */
[----:B------:R-:W1:Y:S01]  /*3620*/  LDSM.16.M88.4 R32, [R250+0x7800] ;  /* 0x00780000fa20783b */ /* 0x000e620000000200 */
[----:B------:R-:W-:Y:S01]  /*3630*/  FMUL.FTZ R27, R27, c[0x0][0x320] ;  /* 0x0000c8001b1b7a20 */ /* 0x000fe20000410000 */
[----:B------:R-:W1:Y:S01]  /*3640*/  MUFU.TANH R53, R24 ;  /* 0x0000001800357308 */ /* 0x000e620000002400 */
[----:B------:R-:W-:Y:S01]  /*3650*/  FMUL.FTZ R12, R12, c[0x0][0x320] ;  /* 0x0000c8000c0c7a20 */ /* 0x000fe20000410000 */
[----:B------:R-:W-:-:S06]  /*3660*/  DEPBAR.LE SB0, 0x0 ;  /* 0x000080000000791a */ /* 0x000fcc0000000000 */
[----:B------:R-:W1:Y:S01]  /*3670*/  MUFU.TANH R52, R25 ;  /* 0x0000001900347308 */ /* 0x000e620000002400 */
[----:B-----5:R-:W-:Y:S07]  /*3680*/  HMMA.16816.F32 R8, R240, R38, R8 ;  /* 0x00000026f008723c */ /* 0x020fee0000001808 */
[----:B------:R-:W1:Y:S08]  /*3690*/  MUFU.TANH R48, R26 ;  /* 0x0000001a00307308 */ /* 0x000e700000002400 */
[----:B------:R5:W1:Y:S02]  /*36a0*/  MUFU.TANH R43, R27 ;  /* 0x0000001b002b7308 */ /* 0x000a640000002400 */
[----:B-----5:R-:W-:Y:S08]  /*36b0*/  HMMA.16816.F32 R24, R244, R44, R16 ;  /* 0x0000002cf418723c */ /* 0x020ff00000001810 */
[----:B------:R-:W-:Y:S01]  /*36c0*/  HMMA.16816.F32 R16, R240, R36, R20 ;  /* 0x00000024f010723c */ /* 0x000fe20000001814 */
[----:B------:R-:W-:-:S02]  /*36d0*/  FMUL.FTZ R13, R13, c[0x0][0x320] ;  /* 0x0000c8000d0d7a20 */ /* 0x000fc40000410000 */
[----:B------:R-:W-:Y:S02]  /*36e0*/  FMUL.FTZ R14, R14, c[0x0][0x320] ;  /* 0x0000c8000e0e7a20 */ /* 0x000fe40000410000 */
[----:B------:R-:W-:Y:S01]  /*36f0*/  FMUL.FTZ R15, R15, c[0x0][0x320] ;  /* 0x0000c8000f0f7a20 */ /* 0x000fe20000410000 */
[----:B------:R-:W2:Y:S02]  /*3700*/  MUFU.TANH R40, R12 ;  /* 0x0000000c00287308 */ /* 0x000ea40000002400 */
[C---:B------:R-:W-:Y:S06]  /*3710*/  HMMA.16816.F32 R20, R244.reuse, R46, R28 ;  /* 0x0000002ef414723c */ /* 0x040fec000000181c */
[----:B------:R-:W2:Y:S02]  /*3720*/  MUFU.TANH R41, R13 ;  /* 0x0000000d00297308 */ /* 0x000ea40000002400 */
[C---:B-1----:R-:W-:Y:S06]  /*3730*/  HMMA.16816.F32 R8, R244.reuse, R34, R8 ;  /* 0x00000022f408723c */ /* 0x042fec0000001808 */
[----:B------:R-:W1:Y:S08]  /*3740*/  MUFU.TANH R42, R14 ;  /* 0x0000000e002a7308 */ /* 0x000e700000002400 */
[----:B------:R5:W1:Y:S02]  /*3750*/  MUFU.TANH R36, R15 ;  /* 0x0000000f00247308 */ /* 0x000a640000002400 */
[----:B-----5:R-:W-:Y:S01]  /*3760*/  HMMA.16816.F32 R12, R244, R32, R16 ;  /* 0x00000020f40c723c */ /* 0x020fe20000001810 */
[----:B------:R-:W-:-:S02]  /*3770*/  FMUL.FTZ R24, R24, c[0x0][0x320] ;  /* 0x0000c80018187a20 */ /* 0x000fc40000410000 */
[----:B------:R-:W-:-:S05]  /*3780*/  FMUL.FTZ R20, R20, c[0x0][0x320] ;  /* 0x0000c80014147a20 */ /* 0x000fca0000410000 */
[----:B------:R-:W-:Y:S01]  /*3790*/  FMUL.FTZ R8, R8, c[0x0][0x320] ;  /* 0x0000c80008087a20 */ /* 0x000fe20000410000 */
[----:B------:R-:W1:Y:S01]  /*37a0*/  MUFU.TANH R28, R24 ;  /* 0x00000018001c7308 */ /* 0x000e620000002400 */
[----:B------:R-:W-:Y:S02]  /*37b0*/  IMAD.MOV.U32 R134, RZ, RZ, R132 ;  /* 0x000000ffff867224 */ /* 0x000fe400078e0084 */
[----:B------:R-:W-:Y:S02]  /*37c0*/  FMUL.FTZ R27, R27, c[0x0][0x320] ;  /* 0x0000c8001b1b7a20 */ /* 0x000fe40000410000 */
[----:B------:R-:W-:Y:S02]  /*37d0*/  FMUL.FTZ R25, R25, c[0x0][0x320] ;  /* 0x0000c80019197a20 */ /* 0x000fe40000410000 */
[----:B------:R-:W-:Y:S01]  /*37e0*/  FMUL.FTZ R26, R26, c[0x0][0x320] ;  /* 0x0000c8001a1a7a20 */ /* 0x000fe20000410000 */
[----:B------:R5:W1:Y:S01]  /*37f0*/  MUFU.TANH R24, R20 ;  /* 0x0000001400187308 */ /* 0x000a620000002400 */
[----:B------:R-:W-:-:S02]  /*3800*/  FMUL.FTZ R22, R22, c[0x0][0x320] ;  /* 0x0000c80016167a20 */ /* 0x000fc40000410000 */
[----:B------:R-:W-:-:S04]  /*3810*/  FMUL.FTZ R23, R23, c[0x0][0x320] ;  /* 0x0000c80017177a20 */ /* 0x000fc80000410000 */
[----:B------:R-:W-:-:S04]  /*3820*/  FMUL.FTZ R12, R12, c[0x0][0x320] ;  /* 0x0000c8000c0c7a20 */ /* 0x000fc80000410000 */
[----:B------:R-:W1:Y:S01]  /*3830*/  MUFU.TANH R19, R12 ;  /* 0x0000000c00137308 */ /* 0x000e620000002400 */
[----:B-----5:R-:W-:Y:S01]  /*3840*/  FMUL.FTZ R20, R21, c[0x0][0x320] ;  /* 0x0000c80015147a20 */ /* 0x020fe20000410000 */
[----:B------:R-:W-:Y:S01]  /*3850*/  ISETP.GT.AND P0, PT, R4, R134, PT ;  /* 0x000000860400720c */ /* 0x000fe20003f04270 */
[----:B------:R-:W-:-:S05]  /*3860*/  FMUL.FTZ R13, R13, c[0x0][0x320] ;  /* 0x0000c8000d0d7a20 */ /* 0x000fca0000410000 */
[----:B------:R5:W1:Y:S01]  /*3870*/  MUFU.TANH R12, R8 ;  /* 0x00000008000c7308 */ /* 0x000a620000002400 */
[----:B------:R-:W-:Y:S02]  /*3880*/  FMUL.FTZ R14, R14, c[0x0][0x320] ;  /* 0x0000c8000e0e7a20 */ /* 0x000fe40000410000 */
[----:B------:R-:W-:Y:S02]  /*3890*/  FMUL.FTZ R15, R15, c[0x0][0x320] ;  /* 0x0000c8000f0f7a20 */ /* 0x000fe40000410000 */
[----:B------:R-:W-:Y:S02]  /*38a0*/  FMUL.FTZ R10, R10, c[0x0][0x320] ;  /* 0x0000c8000a0a7a20 */ /* 0x000fe40000410000 */
[----:B------:R-:W-:Y:S01]  /*38b0*/  FMUL.FTZ R11, R11, c[0x0][0x320] ;  /* 0x0000c8000b0b7a20 */ /* 0x000fe20000410000 */
[----:B------:R1:W1:Y:S01]  /*38c0*/  MUFU.TANH R30, R27 ;  /* 0x0000001b001e7308 */ /* 0x0002620000002400 */
[----:B-----5:R-:W-:-:S07]  /*38d0*/  FMUL.FTZ R8, R9, c[0x0][0x320] ;  /* 0x0000c80009087a20 */ /* 0x020fce0000410000 */
[----:B------:R1:W1:Y:S08]  /*38e0*/  MUFU.TANH R31, R26 ;  /* 0x0000001a001f7308 */ /* 0x0002700000002400 */
[----:B------:R1:W1:Y:S08]  /*38f0*/  MUFU.TANH R29, R22 ;  /* 0x00000016001d7308 */ /* 0x0002700000002400 */
[----:B------:R1:W1:Y:S08]  /*3900*/  MUFU.TANH R27, R23 ;  /* 0x00000017001b7308 */ /* 0x0002700000002400 */
[----:B------:R-:W1:Y:S08]  /*3910*/  MUFU.TANH R25, R25 ;  /* 0x0000001900197308 */ /* 0x000e700000002400 */
[----:B------:R-:W1:Y:S08]  /*3920*/  MUFU.TANH R20, R20 ;  /* 0x0000001400147308 */ /* 0x000e700000002400 */
[----:B------:R1:W1:Y:S08]  /*3930*/  MUFU.TANH R18, R13 ;  /* 0x0000000d00127308 */ /* 0x0002700000002400 */
[----:B------:R1:W1:Y:S08]  /*3940*/  MUFU.TANH R26, R14 ;  /* 0x0000000e001a7308 */ /* 0x0002700000002400 */
[----:B------:R1:W1:Y:S08]  /*3950*/  MUFU.TANH R23, R15 ;  /* 0x0000000f00177308 */ /* 0x0002700000002400 */
[----:B------:R-:W1:Y:S08]  /*3960*/  MUFU.TANH R8, R8 ;  /* 0x0000000800087308 */ /* 0x000e700000002400 */
[----:B------:R1:W1:Y:S08]  /*3970*/  MUFU.TANH R21, R10 ;  /* 0x0000000a00157308 */ /* 0x0002700000002400 */
[----:B------:R1:W1:Y:S01]  /*3980*/  MUFU.TANH R22, R11 ;  /* 0x0000000b00167308 */ /* 0x0002620000002400 */
[----:B------:R-:W-:Y:S01]  /*3990*/  BSSY B0, `(.L_x_832) ;  /* 0x000001c000007945 */ /* 0x000fe20003800000 */
[----:B------:R-:W-:Y:S06]  /*39a0*/  BAR.SYNC.DEFER_BLOCKING 0x0 ;  /* 0x0000000000007b1d */ /* 0x000fec0000010000 */
[----:B------:R-:W-:Y:S05]  /*39b0*/  @!P0 BRA `(.L_x_833) ;  /* 0x0000019000008947 */ /* 0x000fea0003800000 */
[----:B--234-:R-:W-:Y:S01]  /*39c0*/  IADD3 R0, R135, -0x2, RZ ;  /* 0xfffffffe87007810 */ /* 0x01cfe20007ffe0ff */
[----:B------:R-:W-:-:S03]  /*39d0*/  IMAD.MOV.U32 R5, RZ, RZ, c[0x0][0x1e0] ;  /* 0x00007800ff057624 */ /* 0x000fc600078e00ff */
[----:B------:R-:W-:Y:S01]  /*39e0*/  SHF.R.S32.HI R2, RZ, 0x1f, R0 ;  /* 0x0000001fff027819 */ /* 0x000fe20000011400 */
[----:B------:R-:W-:-:S04]  /*39f0*/  IMAD.WIDE.U32 R6, R0, c[0x0][0x1e0], RZ ;  /* 0x0000780000067a25 */ /* 0x000fc800078e00ff */
[----:B------:R-:W-:-:S04]  /*3a00*/  IMAD R2, R2, c[0x0][0x1e0], RZ ;  /* 0x0000780002027a24 */ /* 0x000fc800078e02ff */
[----:B------:R-:W-:Y:S01]  /*3a10*/  IMAD R2, R0, c[0x0][0x1e4], R2 ;  /* 0x0000790000027a24 */ /* 0x000fe200078e0202 */
[----:B------:R-:W-:-:S03]  /*3a20*/  LEA R0, P0, R6, R88, 0x6 ;  /* 0x0000005806007211 */ /* 0x000fc600078030ff */
[----:B------:R-:W-:Y:S01]  /*3a30*/  IMAD.IADD R3, R7, 0x1, R2 ;  /* 0x0000000107037824 */ /* 0x000fe200078e0202 */
[----:B------:R-:W-:Y:S01]  /*3a40*/  LEA R2, P6, R0, c[0x0][0x1c8], 0x1 ;  /* 0x0000720000027a11 */ /* 0x000fe200078c08ff */
[----:B------:R-:W-:-:S03]  /*3a50*/  IMAD.MOV.U32 R7, RZ, RZ, c[0x0][0x1e4] ;  /* 0x00007900ff077624 */ /* 0x000fc600078e00ff */
[----:B------:R-:W-:Y:S02]  /*3a60*/  LEA.HI.X R3, R6, R87, R3, 0x6, P0 ;  /* 0x0000005706037211 */ /* 0x000fe400000f3403 */
[----:B------:R-:W-:Y:S02]  /*3a70*/  LEA R6, P0, R5, R2, 0x6 ;  /* 0x0000000205067211 */ /* 0x000fe400078030ff */
[----:B------:R-:W-:-:S04]  /*3a80*/  LEA.HI.X R3, R0, c[0x0][0x1cc], R3, 0x1, P6 ;  /* 0x0000730000037a11 */ /* 0x000fc800030f0c03 */
[----:B------:R-:W-:Y:S01]  /*3a90*/  LEA.HI.X R7, R5, R3, R7, 0x6, P0 ;  /* 0x0000000305077211 */ /* 0x000fe200000f3407 */
[----:B------:R-:W-:Y:S01]  /*3aa0*/  @!PT LDS RZ, [RZ] ;  /* 0x00000000fffff984 */ /* 0x000fe20000000800 */
[----:B------:R-:W-:Y:S01]  /*3ab0*/  @!PT LDS RZ, [RZ] ;  /* 0x00000000fffff984 */ /* 0x000fe20000000800 */
[----:B------:R-:W-:Y:S01]  /*3ac0*/  @!PT LDS RZ, [RZ] ;  /* 0x00000000fffff984 */ /* 0x000fe20000000800 */
[----:B------:R2:W-:Y:S04]  /*3ad0*/  LDGSTS.E.BYPASS.LTC128B.128 [R86+0x10100], [R2.64], !P5 ;  /* 0x1010000002567fae */ /* 0x0005e8000e901d46 */
[----:B------:R2:W-:Y:S04]  /*3ae0*/  LDGSTS.E.BYPASS.LTC128B.128 [R86+0x12100], [R2.64+0x80], !P4 ;  /* 0x1210008002567fae */ /* 0x0005e8000e101d46 */
[----:B------:R2:W-:Y:S04]  /*3af0*/  LDGSTS.E.BYPASS.LTC128B.128 [R86+0x14100], [R2.64+0x100], !P3 ;  /* 0x1410010002567fae */ /* 0x0005e8000d901d46 */
[----:B------:R2:W-:Y:S04]  /*3b00*/  LDGSTS.E.BYPASS.LTC128B.128 [R86+0x16100], [R2.64+0x180], !P2 ;  /* 0x1610018002567fae */ /* 0x0005e8000d101d46 */
[----:B------:R2:W-:Y:S04]  /*3b10*/  LDGSTS.E.BYPASS.LTC128B.128 [R86+0x11100], [R6.64], !P5 ;  /* 0x1110000006567fae */ /* 0x0005e8000e901d46 */
[----:B------:R2:W-:Y:S04]  /*3b20*/  LDGSTS.E.BYPASS.LTC128B.128 [R86+0x13100], [R6.64+0x80], !P4 ;  /* 0x1310008006567fae */ /* 0x0005e8000e101d46 */
[----:B------:R2:W-:Y:S04]  /*3b30*/  LDGSTS.E.BYPASS.LTC128B.128 [R86+0x15100], [R6.64+0x100], !P3 ;  /* 0x1510010006567fae */ /* 0x0005e8000d901d46 */
[----:B------:R2:W-:Y:S02]  /*3b40*/  LDGSTS.E.BYPASS.LTC128B.128 [R86+0x17100], [R6.64+0x180], !P2 ;  /* 0x1710018006567fae */ /* 0x0005e4000d101d46 */
.L_x_833:
[----:B--234-:R-:W-:Y:S05]  /*3b50*/  BSYNC B0 ;  /* 0x0000000000007941 */ /* 0x01cfea0003800000 */
.L_x_832:
[----:B------:R-:W2:Y:S04]  /*3b60*/  LDL R0, [R1+0xf8] ;  /* 0x0000f80001007983 */ /* 0x000ea80000100800 */
[----:B------:R-:W3:Y:S01]  /*3b70*/  LDL R3, [R1+0x90] ;  /* 0x0000900001037983 */ /* 0x000ee20000100800 */
[----:B------:R-:W-:-:S03]  /*3b80*/  IMAD R4, R4, R85, 0x1 ;  /* 0x0000000104047424 */ /* 0x000fc600078e0255 */
[----:B------:R-:W-:Y:S04]  /*3b90*/  LDSM.16.MT88.4 R44, [R251] ;  /* 0x00000000fb2c783b */ /* 0x000fe80000004200 */
[----:B------:R-:W-:Y:S04]  /*3ba0*/  LDSM.16.MT88.4 R68, [R251+0x2000] ;  /* 0x00200000fb44783b */ /* 0x000fe80000004200 */
[----:B------:R-:W-:Y:S04]  /*3bb0*/  LDSM.16.MT88.4 R76, [R248+0x4000] ;  /* 0x00400000f84c783b */ /* 0x000fe80000004200 */
[----:B------:R-:W0:Y:S01]  /*3bc0*/  LDGDEPBAR ;  /* 0x00000000000079af */ /* 0x000e220000000000 */
[----:B--2---:R-:W-:-:S04]  /*3bd0*/  IMAD.IADD R0, R0, 0x1, R128 ;  /* 0x0000000100007824 */ /* 0x004fc800078e0280 */
[----:B------:R-:W-:Y:S01]  /*3be0*/  @P1 IMAD.HI.U32 R2, R0, c[0x0][0x2c8], RZ ;  /* 0x0000b20000021a27 */ /* 0x000fe200078e00ff */
[----:B------:R2:W-:Y:S04]  /*3bf0*/  STL [R1+0x88], R0 ;  /* 0x0000880001007387 */ /* 0x0005e80000100800 */
[----:B------:R-:W4:Y:S04]  /*3c00*/  LDL R49, [R1+0x48] ;  /* 0x0000480001317983 */ /* 0x000f280000100800 */
[----:B------:R-:W5:Y:S01]  /*3c10*/  LDL R127, [R1+0x4] ;  /* 0x00000400017f7983 */ /* 0x000f620000100800 */
[----:B--2---:R-:W-:-:S05]  /*3c20*/  @P1 SHF.R.U32.HI R0, RZ, c[0x0][0x2cc], R2 ;  /* 0x0000b300ff001a19 */ /* 0x004fca0000011602 */
[----:B------:R-:W2:Y:S04]  /*3c30*/  SHFL.IDX PT, R2, R0, RZ, 0x1c1f ;  /* 0x001c1fff00027589 */ /* 0x000ea800000e0000 */
[----:B------:R3:W1:Y:S02]  /*3c40*/  SHFL.IDX PT, R5, R0, 0x1, 0x1c1f ;  /* 0x003c1f0000057f89 */ /* 0x00066400000e0000 */
[----:B---3--:R-:W-:Y:S01]  /*3c50*/  IADD3 R0, -R3, c[0x0][0x1d0], R4 ;  /* 0x0000740003007a10 */ /* 0x008fe20007ffe104 */
[----:B------:R-:W-:-:S03]  /*3c60*/  IMAD.IADD R3, R84, 0x1, -R3 ;  /* 0x0000000154037824 */ /* 0x000fc600078e0a03 */
[----:B------:R-:W-:-:S05]  /*3c70*/  IADD3 R0, R0, -c[0x0][0x168], RZ ;  /* 0x80005a0000007a10 */ /* 0x000fca0007ffe0ff */
[----:B--2---:R-:W-:-:S05]  /*3c80*/  IMAD.IADD R2, R0, 0x1, R2 ;  /* 0x0000000100027824 */ /* 0x004fca00078e0202 */
[----:B------:R-:W-:-:S04]  /*3c90*/  IMNMX R2, R3, R2, PT ;  /* 0x0000000203027217 */ /* 0x000fc80003800200 */
[C---:B------:R-:W-:Y:S02]  /*3ca0*/  ISETP.GT.AND P6, PT, R2.reuse, RZ, PT ;  /* 0x000000ff0200720c */ /* 0x040fe40003fc4270 */
[----:B------:R-:W-:Y:S02]  /*3cb0*/  ISETP.GT.AND P0, PT, R2, 0x1, PT ;  /* 0x000000010200780c */ /* 0x000fe40003f04270 */
[----:B------:R-:W-:Y:S02]  /*3cc0*/  FSEL R16, R72, -INF , P6 ;  /* 0xff80000048107808 */ /* 0x000fe40003000000 */
[----:B------:R-:W-:Y:S02]  /*3cd0*/  ISETP.GT.AND P6, PT, R2, 0x8, PT ;  /* 0x000000080200780c */ /* 0x000fe40003fc4270 */
[----:B-1----:R-:W-:Y:S02]  /*3ce0*/  FSEL R15, R64, -INF , P0 ;  /* 0xff800000400f7808 */ /* 0x002fe40000000000 */
[----:B------:R-:W-:Y:S01]  /*3cf0*/  ISETP.GT.AND P0, PT, R2, 0x9, PT ;  /* 0x000000090200780c */ /* 0x000fe20003f04270 */
[----:B------:R-:W-:Y:S01]  /*3d00*/  IMAD.IADD R0, R0, 0x1, R5 ;  /* 0x0000000100007824 */ /* 0x000fe200078e0205 */
[----:B------:R-:W-:-:S02]  /*3d10*/  FSEL R5, R56, -INF , P6 ;  /* 0xff80000038057808 */ /* 0x000fc40003000000 */
[----:B------:R-:W-:Y:S02]  /*3d20*/  ISETP.GT.AND P6, PT, R2, 0x10, PT ;  /* 0x000000100200780c */ /* 0x000fe40003fc4270 */
[----:B------:R-:W-:Y:S02]  /*3d30*/  FSEL R4, R54, -INF , P0 ;  /* 0xff80000036047808 */ /* 0x000fe40000000000 */
[----:B------:R-:W-:Y:S02]  /*3d40*/  ISETP.GT.AND P0, PT, R2, 0x11, PT ;  /* 0x000000110200780c */ /* 0x000fe40003f04270 */
[----:B------:R-:W-:Y:S02]  /*3d50*/  FMNMX.FTZ R6, R16, R15, !PT ;  /* 0x0000000f10067209 */ /* 0x000fe40007810000 */
[----:B------:R-:W-:Y:S02]  /*3d60*/  IMNMX R0, R3, R0, PT ;  /* 0x0000000003007217 */ /* 0x000fe40003800200 */
[----:B------:R-:W-:-:S02]  /*3d70*/  FSEL R3, R53, -INF , P6 ;  /* 0xff80000035037808 */ /* 0x000fc40003000000 */
[----:B------:R-:W-:Y:S02]  /*3d80*/  ISETP.GT.AND P6, PT, R2, 0x18, PT ;  /* 0x000000180200780c */ /* 0x000fe40003fc4270 */
[----:B------:R-:W-:Y:S02]  /*3d90*/  FSEL R14, R52, -INF , P0 ;  /* 0xff800000340e7808 */ /* 0x000fe40000000000 */
[----:B------:R-:W-:Y:S02]  /*3da0*/  FMNMX.FTZ R6, R5, R6, !PT ;  /* 0x0000000605067209 */ /* 0x000fe40007810000 */
[----:B------:R-:W-:Y:S02]  /*3db0*/  ISETP.GT.AND P0, PT, R2, 0x19, PT ;  /* 0x000000190200780c */ /* 0x000fe40003f04270 */
[----:B------:R-:W-:Y:S02]  /*3dc0*/  FSEL R13, R40, -INF , P6 ;  /* 0xff800000280d7808 */ /* 0x000fe40003000000 */
[----:B------:R-:W-:-:S02]  /*3dd0*/  ISETP.GT.AND P6, PT, R2, 0x20, PT ;  /* 0x000000200200780c */ /* 0x000fc40003fc4270 */
[----:B------:R-:W-:Y:S02]  /*3de0*/  FMNMX.FTZ R6, R4, R6, !PT ;  /* 0x0000000604067209 */ /* 0x000fe40007810000 */
[----:B------:R-:W-:Y:S02]  /*3df0*/  FSEL R17, R41, -INF , P0 ;  /* 0xff80000029117808 */ /* 0x000fe40000000000 */
[----:B------:R-:W-:Y:S02]  /*3e00*/  ISETP.GT.AND P0, PT, R2, 0x21, PT ;  /* 0x000000210200780c */ /* 0x000fe40003f04270 */
[----:B------:R-:W-:Y:S02]  /*3e10*/  FSEL R108, R28, -INF , P6 ;  /* 0xff8000001c6c7808 */ /* 0x000fe40003000000 */
[----:B------:R-:W-:Y:S02]  /*3e20*/  FMNMX.FTZ R6, R3, R6, !PT ;  /* 0x0000000603067209 */ /* 0x000fe40007810000 */
[----:B------:R-:W-:-:S02]  /*3e30*/  ISETP.GT.AND P6, PT, R2, 0x28, PT ;  /* 0x000000280200780c */ /* 0x000fc40003fc4270 */
[----:B------:R-:W-:Y:S02]  /*3e40*/  FSEL R107, R25, -INF , P0 ;  /* 0xff800000196b7808 */ /* 0x000fe40000000000 */
[----:B------:R-:W-:Y:S02]  /*3e50*/  ISETP.GT.AND P0, PT, R2, 0x29, PT ;  /* 0x000000290200780c */ /* 0x000fe40003f04270 */
[----:B------:R-:W-:Y:S02]  /*3e60*/  FMNMX.FTZ R6, R14, R6, !PT ;  /* 0x000000060e067209 */ /* 0x000fe40007810000 */
[----:B------:R-:W-:Y:S02]  /*3e70*/  FSEL R105, R24, -INF , P6 ;  /* 0xff80000018697808 */ /* 0x000fe40003000000 */
[----:B------:R-:W-:Y:S02]  /*3e80*/  ISETP.GT.AND P6, PT, R2, 0x30, PT ;  /* 0x000000300200780c */ /* 0x000fe40003fc4270 */
[----:B------:R-:W-:-:S02]  /*3e90*/  FSEL R104, R20, -INF , P0 ;  /* 0xff80000014687808 */ /* 0x000fc40000000000 */
[C---:B------:R-:W-:Y:S02]  /*3ea0*/  ISETP.GT.AND P0, PT, R2.reuse, 0x31, PT ;  /* 0x000000310200780c */ /* 0x040fe40003f04270 */
[----:B------:R-:W-:Y:S02]  /*3eb0*/  FMNMX.FTZ R6, R13, R6, !PT ;  /* 0x000000060d067209 */ /* 0x000fe40007810000 */
[----:B------:R-:W-:Y:S02]  /*3ec0*/  FSEL R102, R19, -INF , P6 ;  /* 0xff80000013667808 */ /* 0x000fe40003000000 */
[----:B------:R-:W-:Y:S02]  /*3ed0*/  ISETP.GT.AND P6, PT, R2, 0x38, PT ;  /* 0x000000380200780c */ /* 0x000fe40003fc4270 */
[----:B------:R-:W-:Y:S02]  /*3ee0*/  FSEL R98, R18, -INF , P0 ;  /* 0xff80000012627808 */ /* 0x000fe40000000000 */
[----:B------:R-:W-:-:S02]  /*3ef0*/  FMNMX.FTZ R6, R17, R6, !PT ;  /* 0x0000000611067209 */ /* 0x000fc40007810000 */
[----:B------:R-:W-:Y:S02]  /*3f00*/  ISETP.GT.AND P0, PT, R2, 0x39, PT ;  /* 0x000000390200780c */ /* 0x000fe40003f04270 */
[----:B------:R-:W-:Y:S02]  /*3f10*/  FSEL R97, R12, -INF , P6 ;  /* 0xff8000000c617808 */ /* 0x000fe40003000000 */
[----:B------:R-:W-:Y:S02]  /*3f20*/  FMNMX.FTZ R2, R108, R6, !PT ;  /* 0x000000066c027209 */ /* 0x000fe40007810000 */
[----:B------:R-:W-:Y:S02]  /*3f30*/  ISETP.GT.AND P6, PT, R0, RZ, PT ;  /* 0x000000ff0000720c */ /* 0x000fe40003fc4270 */
[----:B------:R-:W-:Y:S02]  /*3f40*/  FSEL R96, R8, -INF , P0 ;  /* 0xff80000008607808 */ /* 0x000fe40000000000 */
[----:B------:R-:W-:-:S02]  /*3f50*/  ISETP.GT.AND P0, PT, R0, 0x1, PT ;  /* 0x000000010000780c */ /* 0x000fc40003f04270 */
[----:B------:R-:W-:Y:S02]  /*3f60*/  FMNMX.FTZ R2, R107, R2, !PT ;  /* 0x000000026b027209 */ /* 0x000fe40007810000 */
[----:B------:R-:W-:Y:S02]  /*3f70*/  FSEL R12, R73, -INF , P6 ;  /* 0xff800000490c7808 */ /* 0x000fe40003000000 */
[C---:B------:R-:W-:Y:S01]  /*3f80*/  ISETP.GT.AND P6, PT, R0.reuse, 0x8, PT ;  /* 0x000000080000780c */ /* 0x040fe20003fc4270 */
[----:B------:R-:W-:Y:S01]  /*3f90*/  LDSM.16.MT88.4 R72, [R251+0x2800] ;  /* 0x00280000fb48783b */ /* 0x000fe20000004200 */
[----:B------:R-:W-:Y:S02]  /*3fa0*/  FSEL R11, R65, -INF , P0 ;  /* 0xff800000410b7808 */ /* 0x000fe40000000000 */
[----:B------:R-:W-:Y:S01]  /*3fb0*/  FMNMX.FTZ R2, R105, R2, !PT ;  /* 0x0000000269027209 */ /* 0x000fe20007810000 */
[----:B------:R-:W-:Y:S01]  /*3fc0*/  LDSM.16.MT88.4 R64, [R252+0x2000] ;  /* 0x00200000fc40783b */ /* 0x000fe20000004200 */
[----:B------:R-:W-:-:S02]  /*3fd0*/  ISETP.GT.AND P0, PT, R0, 0x9, PT ;  /* 0x000000090000780c */ /* 0x000fc40003f04270 */
[----:B------:R-:W-:Y:S02]  /*3fe0*/  FSEL R10, R57, -INF , P6 ;  /* 0xff800000390a7808 */ /* 0x000fe40003000000 */
[----:B------:R-:W-:Y:S01]  /*3ff0*/  FMNMX.FTZ R6, R12, R11, !PT ;  /* 0x0000000b0c067209 */ /* 0x000fe20007810000 */
[----:B------:R-:W-:Y:S01]  /*4000*/  LDSM.16.MT88.4 R56, [R251+0x800] ;  /* 0x00080000fb38783b */ /* 0x000fe20000004200 */
[----:B------:R-:W-:Y:S02]  /*4010*/  FMNMX.FTZ R2, R104, R2, !PT ;  /* 0x0000000268027209 */ /* 0x000fe40007810000 */
[----:B------:R-:W-:Y:S02]  /*4020*/  ISETP.GT.AND P6, PT, R0, 0x10, PT ;  /* 0x000000100000780c */ /* 0x000fe40003fc4270 */
[----:B------:R-:W-:Y:S02]  /*4030*/  FSEL R9, R55, -INF , P0 ;  /* 0xff80000037097808 */ /* 0x000fe40000000000 */
[----:B------:R-:W-:-:S02]  /*4040*/  FMNMX.FTZ R6, R10, R6, !PT ;  /* 0x000000060a067209 */ /* 0x000fc40007810000 */
[----:B------:R-:W-:Y:S02]  /*4050*/  FMNMX.FTZ R2, R102, R2, !PT ;  /* 0x0000000266027209 */ /* 0x000fe40007810000 */
[----:B------:R-:W-:Y:S02]  /*4060*/  ISETP.GT.AND P0, PT, R0, 0x11, PT ;  /* 0x000000110000780c */ /* 0x000fe40003f04270 */
[----:B------:R-:W-:Y:S02]  /*4070*/  FSEL R8, R48, -INF , P6 ;  /* 0xff80000030087808 */ /* 0x000fe40003000000 */
[----:B------:R-:W-:Y:S02]  /*4080*/  FMNMX.FTZ R6, R9, R6, !PT ;  /* 0x0000000609067209 */ /* 0x000fe40007810000 */
[----:B------:R-:W-:Y:S02]  /*4090*/  FMNMX.FTZ R2, R98, R2, !PT ;  /* 0x0000000262027209 */ /* 0x000fe40007810000 */
[----:B------:R-:W-:-:S02]  /*40a0*/  ISETP.GT.AND P6, PT, R0, 0x18, PT ;  /* 0x000000180000780c */ /* 0x000fc40003fc4270 */
[----:B------:R-:W-:Y:S02]  /*40b0*/  FSEL R7, R43, -INF , P0 ;  /* 0xff8000002b077808 */ /* 0x000fe40000000000 */
[----:B------:R-:W-:Y:S02]  /*40c0*/  FMNMX.FTZ R18, R8, R6, !PT ;  /* 0x0000000608127209 */ /* 0x000fe40007810000 */
[----:B------:R-:W-:Y:S02]  /*40d0*/  FMNMX.FTZ R2, R97, R2, !PT ;  /* 0x0000000261027209 */ /* 0x000fe40007810000 */
[----:B------:R-:W-:Y:S02]  /*40e0*/  ISETP.GT.AND P0, PT, R0, 0x19, PT ;  /* 0x000000190000780c */ /* 0x000fe40003f04270 */
[----:B------:R-:W-:Y:S02]  /*40f0*/  FSEL R6, R42, -INF , P6 ;  /* 0xff8000002a067808 */ /* 0x000fe40003000000 */
[----:B------:R-:W-:Y:S01]  /*4100*/  FMNMX.FTZ R19, R7, R18, !PT ;  /* 0x0000001207137209 */ /* 0x000fe20007810000 */
[----:B------:R-:W-:Y:S01]  /*4110*/  LDSM.16.MT88.4 R40, [R252+0x800] ;  /* 0x00080000fc28783b */ /* 0x000fe20000004200 */
[----:B------:R-:W-:-:S02]  /*4120*/  FMNMX.FTZ R133, R96, R2, !PT ;  /* 0x0000000260857209 */ /* 0x000fc40007810000 */
[----:B------:R-:W-:Y:S02]  /*4130*/  ISETP.GT.AND P6, PT, R0, 0x20, PT ;  /* 0x000000200000780c */ /* 0x000fe40003fc4270 */
[----:B------:R-:W-:Y:S02]  /*4140*/  FSEL R18, R36, -INF , P0 ;  /* 0xff80000024127808 */ /* 0x000fe40000000000 */
[----:B------:R-:W-:Y:S01]  /*4150*/  FMNMX.FTZ R2, R6, R19, !PT ;  /* 0x0000001306027209 */ /* 0x000fe20007810000 */
[----:B------:R-:W-:Y:S01]  /*4160*/  LDSM.16.MT88.4 R36, [R248+0x800] ;  /* 0x00080000f824783b */ /* 0x000fe20000004200 */
        /* <DEDUP_REMOVED lines=8> */
[----:B------:R-:W-:Y:S01]  /*41f0*/  FMNMX.FTZ R2, R106, R2, !PT ;  /* 0x000000026a027209 */ /* 0x000fe20007810000 */
[----:B------:R-:W1:Y:S01]  /*4200*/  SHFL.BFLY PT, R19, R133, 0x2, 0x1f ;  /* 0x0c401f0085137f89 */ /* 0x000e6200000e0000 */
[----:B------:R-:W-:-:S02]  /*4210*/  ISETP.GT.AND P6, PT, R0, 0x30, PT ;  /* 0x000000300000780c */ /* 0x000fc40003fc4270 */
[----:B------:R-:W-:Y:S01]  /*4220*/  FSEL R111, R27, -INF , P0 ;  /* 0xff8000001b6f7808 */ /* 0x000fe20000000000 */
[----:B------:R-:W-:Y:S01]  /*4230*/  LDSM.16.MT88.4 R28, [R252] ;  /* 0x00000000fc1c783b */ /* 0x000fe20000004200 */
[----:B------:R-:W-:Y:S02]  /*4240*/  FMNMX.FTZ R2, R103, R2, !PT ;  /* 0x0000000267027209 */ /* 0x000fe40007810000 */
[----:B------:R-:W-:Y:S02]  /*4250*/  ISETP.GT.AND P0, PT, R0, 0x31, PT ;  /* 0x000000310000780c */ /* 0x000fe40003f04270 */
[----:B------:R-:W-:Y:S02]  /*4260*/  FSEL R110, R26, -INF , P6 ;  /* 0xff8000001a6e7808 */ /* 0x000fe40003000000 */
[----:B------:R-:W-:Y:S02]  /*4270*/  FMNMX.FTZ R2, R111, R2, !PT ;  /* 0x000000026f027209 */ /* 0x000fe40007810000 */
[----:B------:R-:W-:-:S02]  /*4280*/  ISETP.GT.AND P6, PT, R0, 0x38, PT ;  /* 0x000000380000780c */ /* 0x000fc40003fc4270 */
[----:B------:R-:W-:Y:S02]  /*4290*/  FSEL R109, R23, -INF , P0 ;  /* 0xff800000176d7808 */ /* 0x000fe40000000000 */
[----:B------:R-:W-:Y:S02]  /*42a0*/  FMNMX.FTZ R2, R110, R2, !PT ;  /* 0x000000026e027209 */ /* 0x000fe40007810000 */
[----:B------:R-:W-:Y:S02]  /*42b0*/  ISETP.GT.AND P0, PT, R0, 0x39, PT ;  /* 0x000000390000780c */ /* 0x000fe40003f04270 */
[----:B------:R-:W-:Y:S02]  /*42c0*/  FSEL R100, R21, -INF , P6 ;  /* 0xff80000015647808 */ /* 0x000fe40003000000 */
[----:B------:R-:W-:Y:S02]  /*42d0*/  FMNMX.FTZ R132, R109, R2, !PT ;  /* 0x000000026d847209 */ /* 0x000fe40007810000 */
[----:B------:R-:W-:-:S02]  /*42e0*/  FSEL R99, R22, -INF , P0 ;  /* 0xff80000016637808 */ /* 0x000fc40000000000 */
[----:B------:R-:W-:Y:S01]  /*42f0*/  FMNMX.FTZ R132, R100, R132, !PT ;  /* 0x0000008464847209 */ /* 0x000fe20007810000 */
[----:B------:R-:W-:Y:S03]  /*4300*/  LDSM.16.MT88.4 R20, [R248] ;  /* 0x00000000f814783b */ /* 0x000fe60000004200 */
[----:B------:R-:W-:Y:S02]  /*4310*/  FMNMX.FTZ R132, R99, R132, !PT ;  /* 0x0000008463847209 */ /* 0x000fe40007810000 */
[----:B-1----:R-:W-:-:S03]  /*4320*/  FMNMX.FTZ R133, R133, R19, !PT ;  /* 0x0000001385857209 */ /* 0x002fc60007810000 */
[----:B------:R-:W1:Y:S04]  /*4330*/  SHFL.BFLY PT, R19, R132, 0x2, 0x1f ;  /* 0x0c401f0084137f89 */ /* 0x000e6800000e0000 */
[----:B------:R-:W2:Y:S01]  /*4340*/  SHFL.BFLY PT, R0, R133, 0x1, 0x1f ;  /* 0x0c201f0085007f89 */ /* 0x000ea200000e0000 */
[----:B-1----:R-:W-:Y:S02]  /*4350*/  FMNMX.FTZ R132, R132, R19, !PT ;  /* 0x0000001384847209 */ /* 0x002fe40007810000 */
[----:B--2---:R-:W-:-:S03]  /*4360*/  FMNMX.FTZ R133, R133, R0, !PT ;  /* 0x0000000085857209 */ /* 0x004fc60007810000 */
[----:B------:R-:W1:Y:S01]  /*4370*/  SHFL.BFLY PT, R0, R132, 0x1, 0x1f ;  /* 0x0c201f0084007f89 */ /* 0x000e6200000e0000 */
[C---:B------:R-:W-:Y:S01]  /*4380*/  FSETP.NEU.FTZ.AND P0, PT, R133.reuse, -INF , PT ;  /* 0xff8000008500780b */ /* 0x040fe20003f1d000 */
[----:B------:R-:W-:Y:S02]  /*4390*/  FMUL.FTZ R2, R133, c[0x0][0x2d0] ;  /* 0x0000b40085027a20 */ /* 0x000fe40000410000 */
[----:B----4-:R2:W3:Y:S03]  /*43a0*/  LDSM.16.MT88.4 R24, [R49] ;  /* 0x000000003118783b */ /* 0x0104e60000004200 */
[----:B------:R-:W-:Y:S01]  /*43b0*/  FSEL R2, R2, RZ, P0 ;  /* 0x000000ff02027208 */ /* 0x000fe20000000000 */
[----:B-----5:R-:W-:Y:S04]  /*43c0*/  LDSM.16.MT88.4 R60, [R127+0x800] ;  /* 0x000800007f3c783b */ /* 0x020fe80000004200 */
[----:B------:R-:W-:Y:S01]  /*43d0*/  FFMA.FTZ R3, R3, c[0x0][0x2d0], -R2 ;  /* 0x0000b40003037a23 */ /* 0x000fe20000010802 */
[----:B------:R-:W-:Y:S01]  /*43e0*/  LDSM.16.MT88.4 R52, [R127+0x2000] ;  /* 0x002000007f34783b */ /* 0x000fe20000004200 */
[----:B-1----:R-:W-:-:S04]  /*43f0*/  FMNMX.FTZ R132, R132, R0, !PT ;  /* 0x0000000084847209 */ /* 0x002fc80007810000 */
[C---:B------:R-:W-:Y:S01]  /*4400*/  FSETP.NEU.FTZ.AND P0, PT, R132.reuse, -INF , PT ;  /* 0xff8000008400780b */ /* 0x040fe20003f1d000 */
[----:B------:R-:W-:Y:S01]  /*4410*/  FMUL.FTZ R0, R132, c[0x0][0x2d0] ;  /* 0x0000b40084007a20 */ /* 0x000fe20000410000 */
[----:B------:R1:W-:Y:S04]  /*4420*/  MUFU.EX2 R90, R3 ;  /* 0x00000003005a7308 */ /* 0x0003e80000000800 */
[----:B------:R-:W-:Y:S01]  /*4430*/  FSEL R0, R0, RZ, P0 ;  /* 0x000000ff00007208 */ /* 0x000fe20000000000 */
[--C-:B------:R-:W-:Y:S02]  /*4440*/  FFMA.FTZ R16, R16, c[0x0][0x2d0], -R2.reuse ;  /* 0x0000b40010107a23 */ /* 0x100fe40000010802 */
[--C-:B------:R-:W-:Y:S02]  /*4450*/  FFMA.FTZ R15, R15, c[0x0][0x2d0], -R2.reuse ;  /* 0x0000b4000f0f7a23 */ /* 0x100fe40000010802 */
[----:B------:R-:W-:-:S02]  /*4460*/  FFMA.FTZ R5, R5, c[0x0][0x2d0], -R2 ;  /* 0x0000b40005057a23 */ /* 0x000fc40000010802 */
[----:B------:R-:W-:Y:S02]  /*4470*/  FFMA.FTZ R4, R4, c[0x0][0x2d0], -R2 ;  /* 0x0000b40004047a23 */ /* 0x000fe40000010802 */
[--C-:B-1----:R-:W-:Y:S02]  /*4480*/  FFMA.FTZ R3, R10, c[0x0][0x2d0], -R0.reuse ;  /* 0x0000b4000a037a23 */ /* 0x102fe40000010800 */
[--C-:B------:R-:W-:Y:S02]  /*4490*/  FFMA.FTZ R12, R12, c[0x0][0x2d0], -R0.reuse ;  /* 0x0000b4000c0c7a23 */ /* 0x100fe40000010800 */
[----:B------:R1:W-:Y:S01]  /*44a0*/  MUFU.EX2 R82, R3 ;  /* 0x0000000300527308 */ /* 0x0003e20000000800 */
[----:B------:R-:W-:-:S07]  /*44b0*/  FFMA.FTZ R11, R11, c[0x0][0x2d0], -R0 ;  /* 0x0000b4000b0b7a23 */ /* 0x000fce0000010800 */
[----:B------:R-:W-:Y:S01]  /*44c0*/  MUFU.EX2 R85, R16 ;  /* 0x0000001000557308 */ /* 0x000fe20000000800 */
[----:B-1----:R-:W-:-:S07]  /*44d0*/  FFMA.FTZ R3, R9, c[0x0][0x2d0], -R0 ;  /* 0x0000b40009037a23 */ /* 0x002fce0000010800 */
[----:B------:R-:W1:Y:S08]  /*44e0*/  MUFU.EX2 R83, R15 ;  /* 0x0000000f00537308 */ /* 0x000e700000000800 */
[----:B------:R-:W-:Y:S08]  /*44f0*/  MUFU.EX2 R87, R5 ;  /* 0x0000000500577308 */ /* 0x000ff00000000800 */
[----:B------:R-:W-:Y:S08]  /*4500*/  MUFU.EX2 R89, R4 ;  /* 0x0000000400597308 */ /* 0x000ff00000000800 */
[----:B------:R1:W-:Y:S08]  /*4510*/  MUFU.EX2 R81, R12 ;  /* 0x0000000c00517308 */ /* 0x0003f00000000800 */
[----:B------:R-:W-:Y:S08]  /*4520*/  MUFU.EX2 R80, R11 ;  /* 0x0000000b00507308 */ /* 0x000ff00000000800 */
[----:B------:R4:W5:Y:S01]  /*4530*/  MUFU.EX2 R84, R3 ;  /* 0x0000000300547308 */ /* 0x0009620000000800 */
[----:B------:R-:W-:-:S02]  /*4540*/  FFMA.FTZ R14, R14, c[0x0][0x2d0], -R2 ;  /* 0x0000b4000e0e7a23 */ /* 0x000fc40000010802 */
[----:B------:R-:W-:Y:S01]  /*4550*/  FFMA.FTZ R13, R13, c[0x0][0x2d0], -R2 ;  /* 0x0000b4000d0d7a23 */ /* 0x000fe20000010802 */
[----:B-1----:R-:W-:Y:S01]  /*4560*/  F2FP.PACK_AB R12, R83, R85 ;  /* 0x00000055530c723e */ /* 0x002fe200000000ff */
[----:B----4-:R-:W-:-:S04]  /*4570*/  FFMA.FTZ R3, R8, c[0x0][0x2d0], -R0 ;  /* 0x0000b40008037a23 */ /* 0x010fc80000010800 */
[----:B------:R1:W-:Y:S01]  /*4580*/  MUFU.EX2 R86, R3 ;  /* 0x0000000300567308 */ /* 0x0003e20000000800 */
[----:B-----5:R-:W-:Y:S01]  /*4590*/  F2FP.PACK_AB R15, R84, R82 ;  /* 0x00000052540f723e */ /* 0x020fe200000000ff */
[----:B------:R-:W-:-:S06]  /*45a0*/  FFMA.FTZ R17, R17, c[0x0][0x2d0], -R2 ;  /* 0x0000b40011117a23 */ /* 0x000fcc0000010802 */
[----:B------:R4:W5:Y:S01]  /*45b0*/  MUFU.EX2 R93, R14 ;  /* 0x0000000e005d7308 */ /* 0x0009620000000800 */
[----:B-1----:R-:W-:-:S07]  /*45c0*/  FFMA.FTZ R3, R7, c[0x0][0x2d0], -R0 ;  /* 0x0000b40007037a23 */ /* 0x002fce0000010800 */
[----:B------:R1:W-:Y:S08]  /*45d0*/  MUFU.EX2 R94, R13 ;  /* 0x0000000d005e7308 */ /* 0x0003f00000000800 */
[----:B------:R2:W2:Y:S01]  /*45e0*/  MUFU.EX2 R88, R3 ;  /* 0x0000000300587308 */ /* 0x0004a20000000800 */
[----:B----4-:R-:W-:Y:S02]  /*45f0*/  F2FP.PACK_AB R14, R89, R87 ;  /* 0x00000057590e723e */ /* 0x010fe400000000ff */
[----:B-1----:R-:W-:Y:S01]  /*4600*/  F2FP.PACK_AB R13, R80, R81 ;  /* 0x00000051500d723e */ /* 0x002fe200000000ff */
[----:B--2---:R-:W-:-:S04]  /*4610*/  FFMA.FTZ R3, R6, c[0x0][0x2d0], -R0 ;  /* 0x0000b40006037a23 */ /* 0x004fc80000010800 */
[----:B------:R1:W-:Y:S02]  /*4620*/  MUFU.EX2 R92, R3 ;  /* 0x00000003005c7308 */ /* 0x0003e40000000800 */
[C---:B------:R-:W-:Y:S06]  /*4630*/  HMMA.16816.F32 R4, R12.reuse, R20, RZ ;  /* 0x000000140c04723c */ /* 0x040fec00000018ff */
[----:B------:R-:W2:Y:S02]  /*4640*/  MUFU.EX2 R95, R17 ;  /* 0x00000011005f7308 */ /* 0x000ea40000000800 */
[----:B------:R-:W-:Y:S01]  /*4650*/  HMMA.16816.F32 R20, R12, R22, RZ ;  /* 0x000000160c14723c */ /* 0x000fe200000018ff */
[----:B-1----:R-:W-:-:S05]  /*4660*/  FFMA.FTZ R3, R18, c[0x0][0x2d0], -R0 ;  /* 0x0000b40012037a23 */ /* 0x002fca0000010800 */
[----:B------:R-:W1:Y:S01]  /*4670*/  MUFU.EX2 R91, R3 ;  /* 0x00000003005b7308 */ /* 0x000e620000000800 */
[----:B-----5:R-:W-:Y:S02]  /*4680*/  F2FP.PACK_AB R8, R93, R90 ;  /* 0x0000005a5d08723e */ /* 0x020fe400000000ff */
[----:B------:R-:W-:Y:S02]  /*4690*/  F2FP.PACK_AB R9, R88, R86 ;  /* 0x000000565809723e */ /* 0x000fe400000000ff */
[----:B--2---:R-:W-:Y:S02]  /*46a0*/  F2FP.PACK_AB R10, R95, R94 ;  /* 0x0000005e5f0a723e */ /* 0x004fe400000000ff */
[----:B-1----:R-:W-:-:S07]  /*46b0*/  F2FP.PACK_AB R11, R91, R92 ;  /* 0x0000005c5b0b723e */ /* 0x002fce00000000ff */
[C---:B------:R-:W-:Y:S08]  /*46c0*/  HMMA.16816.F32 R136, R8.reuse, R36, R4 ;  /* 0x000000240888723c */ /* 0x040ff00000001804 */
[----:B------:R-:W-:Y:S01]  /*46d0*/  HMMA.16816.F32 R4, R8, R38, R20 ;  /* 0x000000260804723c */ /* 0x000fe20000001814 */
[----:B------:R-:W1:Y:S07]  /*46e0*/  LDSM.16.MT88.4 R20, [R248+0x2000] ;  /* 0x00200000f814783b */ /* 0x000e6e0000004200 */
[C---:B------:R-:W-:Y:S11]  /*46f0*/  HMMA.16816.F32 R32, R12.reuse, R28, RZ ;  /* 0x0000001c0c20723c */ /* 0x040ff600000018ff */
[----:B------:R-:W-:Y:S05]  /*4700*/  @!UPT UIADD3 URZ, URZ, URZ, URZ ;  /* 0x0000003f3f3ff290 */ /* 0x000fea000fffe03f */
[----:B------:R-:W-:Y:S02]  /*4710*/  IMAD.MOV.U32 R119, RZ, RZ, R7 ;  /* 0x000000ffff777224 */ /* 0x000fe400078e0007 */
[----:B------:R-:W-:Y:S02]  /*4720*/  IMAD.MOV.U32 R118, RZ, RZ, R6 ;  /* 0x000000ffff767224 */ /* 0x000fe400078e0006 */
[----:B------:R-:W-:Y:S02]  /*4730*/  IMAD.MOV.U32 R117, RZ, RZ, R5 ;  /* 0x000000ffff757224 */ /* 0x000fe400078e0005 */
[----:B------:R-:W-:Y:S02]  /*4740*/  IMAD.MOV.U32 R129, RZ, RZ, R4 ;  /* 0x000000ffff817224 */ /* 0x000fe400078e0004 */
[C---:B------:R-:W-:Y:S08]  /*4750*/  HMMA.16816.F32 R4, R12.reuse, R44, RZ ;  /* 0x0000002c0c04723c */ /* 0x040ff000000018ff */
[----:B------:R-:W-:Y:S11]  /*4760*/  HMMA.16816.F32 R16, R12, R30, RZ ;  /* 0x0000001e0c10723c */ /* 0x000ff600000018ff */
[----:B------:R-:W-:Y:S05]  /*4770*/  @!UPT UIADD3 URZ, URZ, URZ, URZ ;  /* 0x0000003f3f3ff290 */ /* 0x000fea000fffe03f */
[C---:B------:R-:W-:Y:S08]  /*4780*/  HMMA.16816.F32 R28, R8.reuse, R56, R4 ;  /* 0x00000038081c723c */ /* 0x040ff00000001804 */
[C---:B------:R-:W-:Y:S08]  /*4790*/  HMMA.16816.F32 R144, R8.reuse, R40, R32 ;  /* 0x000000280890723c */ /* 0x040ff00000001820 */
[----:B------:R-:W-:Y:S01]  /*47a0*/  HMMA.16816.F32 R152, R8, R42, R16 ;  /* 0x0000002a0898723c */ /* 0x000fe20000001810 */
[----:B------:R-:W2:Y:S07]  /*47b0*/  LDSM.16.MT88.4 R40, [R252+0x2800] ;  /* 0x00280000fc28783b */ /* 0x000eae0000004200 */
[----:B------:R-:W-:Y:S01]  /*47c0*/  HMMA.16816.F32 R48, R12, R46, RZ ;  /* 0x0000002e0c30723c */ /* 0x000fe200000018ff */
[----:B------:R-:W4:Y:S01]  /*47d0*/  LDSM.16.MT88.4 R44, [R248+0x2800] ;  /* 0x00280000f82c783b */ /* 0x000f220000004200 */
[----:B------:R-:W-:Y:S01]  /*47e0*/  IMAD.MOV.U32 R115, RZ, RZ, R29 ;  /* 0x000000ffff737224 */ /* 0x000fe200078e001d */
[----:B------:R-:W-:Y:S01]  /*47f0*/  MOV R113, R31 ;  /* 0x0000001f00717202 */ /* 0x000fe20000000f00 */
[----:B------:R-:W-:-:S02]  /*4800*/  IMAD.MOV.U32 R114, RZ, RZ, R30 ;  /* 0x000000ffff727224 */ /* 0x000fc400078e001e */
[----:B------:R-:W-:Y:S02]  /*4810*/  IMAD.MOV.U32 R3, RZ, RZ, R28 ;  /* 0x000000ffff037224 */ /* 0x000fe400078e001c */
[C---:B---3--:R-:W-:Y:S08]  /*4820*/  HMMA.16816.F32 R36, R12.reuse, R24, RZ ;  /* 0x000000180c24723c */ /* 0x048ff000000018ff */
[C---:B------:R-:W-:Y:S08]  /*4830*/  HMMA.16816.F32 R32, R12.reuse, R26, RZ ;  /* 0x0000001a0c20723c */ /* 0x040ff000000018ff */
[C---:B-1----:R-:W-:Y:S08]  /*4840*/  HMMA.16816.F32 R28, R12.reuse, R20, RZ ;  /* 0x000000140c1c723c */ /* 0x042ff000000018ff */
[C---:B------:R-:W-:Y:S08]  /*4850*/  HMMA.16816.F32 R24, R12.reuse, R22, RZ ;  /* 0x000000160c18723c */ /* 0x040ff000000018ff */
[C---:B------:R-:W-:Y:S08]  /*4860*/  HMMA.16816.F32 R20, R12.reuse, R64, RZ ;  /* 0x000000400c14723c */ /* 0x040ff000000018ff */
[C---:B------:R-:W-:Y:S08]  /*4870*/  HMMA.16816.F32 R4, R12.reuse, R68, RZ ;  /* 0x000000440c04723c */ /* 0x040ff000000018ff */
[----:B------:R-:W-:Y:S08]  /*4880*/  HMMA.16816.F32 R16, R12, R66, RZ ;  /* 0x000000420c10723c */ /* 0x000ff000000018ff */
[C---:B--2---:R-:W-:Y:S08]  /*4890*/  HMMA.16816.F32 R20, R8.reuse, R40, R20 ;  /* 0x000000280814723c */ /* 0x044ff00000001814 */
[C---:B------:R-:W-:Y:S01]  /*48a0*/  HMMA.16816.F32 R160, R8.reuse, R58, R48 ;  /* 0x0000003a08a0723c */ /* 0x040fe20000001830 */
[----:B------:R-:W1:Y:S04]  /*48b0*/  LDSM.16.MT88.4 R48, [R127+0x2800] ;  /* 0x002800007f30783b */ /* 0x000e680000004200 */
[----:B------:R-:W-:Y:S03]  /*48c0*/  LDSM.16.MT88.4 R56, [R248+0x4800] ;  /* 0x00480000f838783b */ /* 0x000fe60000004200 */
[C---:B------:R-:W-:Y:S01]  /*48d0*/  HMMA.16816.F32 R140, R8.reuse, R60, R36 ;  /* 0x0000003c088c723c */ /* 0x040fe20000001824 */
[----:B------:R-:W2:Y:S07]  /*48e0*/  LDSM.16.MT88.4 R36, [R252+0x4000] ;  /* 0x00400000fc24783b */ /* 0x000eae0000004200 */
[C---:B----4-:R-:W-:Y:S08]  /*48f0*/  HMMA.16816.F32 R28, R8.reuse, R44, R28 ;  /* 0x0000002c081c723c */ /* 0x050ff0000000181c */
[----:B------:R-:W-:Y:S01]  /*4900*/  HMMA.16816.F32 R4, R8, R72, R4 ;  /* 0x000000480804723c */ /* 0x000fe20000001804 */
[----:B------:R-:W-:Y:S01]  /*4910*/  MOV R67, R21 ;  /* 0x0000001500437202 */ /* 0x000fe20000000f00 */
[----:B------:R-:W-:-:S02]  /*4920*/  IMAD.MOV.U32 R66, RZ, RZ, R22 ;  /* 0x000000ffff427224 */ /* 0x000fc400078e0016 */
[----:B------:R-:W-:Y:S02]  /*4930*/  IMAD.MOV.U32 R65, RZ, RZ, R23 ;  /* 0x000000ffff417224 */ /* 0x000fe400078e0017 */
[----:B------:R-:W-:Y:S02]  /*4940*/  IMAD.MOV.U32 R64, RZ, RZ, R20 ;  /* 0x000000ffff407224 */ /* 0x000fe400078e0014 */
[C---:B------:R-:W-:Y:S01]  /*4950*/  HMMA.16816.F32 R188, R8.reuse, R62, R32 ;  /* 0x0000003e08bc723c */ /* 0x040fe20000001820 */
[----:B------:R-:W-:Y:S07]  /*4960*/  LDSM.16.MT88.4 R32, [R251+0x4800] ;  /* 0x00480000fb20783b */ /* 0x000fee0000004200 */
[C---:B------:R-:W-:Y:S08]  /*4970*/  HMMA.16816.F32 R44, R8.reuse, R46, R24 ;  /* 0x0000002e082c723c */ /* 0x040ff00000001818 */
[----:B------:R-:W-:Y:S01]  /*4980*/  HMMA.16816.F32 R60, R8, R42, R16 ;  /* 0x0000002a083c723c */ /* 0x000fe20000001810 */
[----:B------:R-:W3:Y:S07]  /*4990*/  LDSM.16.MT88.4 R40, [R251+0x4000] ;  /* 0x00400000fb28783b */ /* 0x000eee0000004200 */
[C---:B------:R-:W-:Y:S08]  /*49a0*/  HMMA.16816.F32 R24, R12.reuse, R70, RZ ;  /* 0x000000460c18723c */ /* 0x040ff000000018ff */
[C---:B------:R-:W-:Y:S08]  /*49b0*/  HMMA.16816.F32 R20, R12.reuse, R52, RZ ;  /* 0x000000340c14723c */ /* 0x040ff000000018ff */
[----:B------:R-:W-:Y:S01]  /*49c0*/  HMMA.16816.F32 R16, R12, R54, RZ ;  /* 0x000000360c10723c */ /* 0x000fe200000018ff */
[----:B------:R-:W-:-:S02]  /*49d0*/  IMAD.MOV.U32 R124, RZ, RZ, R29 ;  /* 0x000000ffff7c7224 */ /* 0x000fc400078e001d */
[----:B------:R-:W-:Y:S02]  /*49e0*/  IMAD.MOV.U32 R123, RZ, RZ, R30 ;  /* 0x000000ffff7b7224 */ /* 0x000fe400078e001e */
[----:B------:R-:W-:Y:S02]  /*49f0*/  IMAD.MOV.U32 R122, RZ, RZ, R31 ;  /* 0x000000ffff7a7224 */ /* 0x000fe400078e001f */
[----:B------:R-:W-:Y:S02]  /*4a00*/  IMAD.MOV.U32 R121, RZ, RZ, R28 ;  /* 0x000000ffff797224 */ /* 0x000fe400078e001c */
[----:B------:R-:W4:Y:S01]  /*4a10*/  LDSM.16.MT88.4 R28, [R252+0x4800] ;  /* 0x00480000fc1c783b */ /* 0x000f220000004200 */
[----:B------:R-:W-:Y:S02]  /*4a20*/  IMAD.MOV.U32 R126, RZ, RZ, R5 ;  /* 0x000000ffff7e7224 */ /* 0x000fe400078e0005 */
[----:B------:R-:W-:Y:S02]  /*4a30*/  IMAD.MOV.U32 R125, RZ, RZ, R4 ;  /* 0x000000ffff7d7224 */ /* 0x000fe400078e0004 */
[----:B------:R-:W-:-:S02]  /*4a40*/  IMAD.MOV.U32 R131, RZ, RZ, R6 ;  /* 0x000000ffff837224 */ /* 0x000fc400078e0006 */
[----:B------:R-:W-:Y:S02]  /*4a50*/  IMAD.MOV.U32 R130, RZ, RZ, R7 ;  /* 0x000000ffff827224 */ /* 0x000fe400078e0007 */
[----:B------:R-:W-:Y:S07]  /*4a60*/  HMMA.16816.F32 R4, R12, R76, RZ ;  /* 0x0000004c0c04723c */ /* 0x000fee00000018ff */
[----:B------:R-:W-:Y:S01]  /*4a70*/  IMAD.MOV.U32 R76, RZ, RZ, R127 ;  /* 0x000000ffff4c7224 */ /* 0x000fe200078e007f */
[C---:B------:R-:W-:Y:S08]  /*4a80*/  HMMA.16816.F32 R68, R8.reuse, R74, R24 ;  /* 0x0000004a0844723c */ /* 0x040ff00000001818 */
[C---:B-1----:R-:W-:Y:S08]  /*4a90*/  HMMA.16816.F32 R72, R8.reuse, R48, R20 ;  /* 0x000000300848723c */ /* 0x042ff00000001814 */
[----:B------:R-:W-:Y:S08]  /*4aa0*/  HMMA.16816.F32 R164, R8, R50, R16 ;  /* 0x0000003208a4723c */ /* 0x000ff00000001810 */
[C---:B--2---:R-:W-:Y:S08]  /*4ab0*/  HMMA.16816.F32 R20, R12.reuse, R36, RZ ;  /* 0x000000240c14723c */ /* 0x044ff000000018ff */
[----:B------:R-:W-:Y:S01]  /*4ac0*/  HMMA.16816.F32 R16, R12, R38, RZ ;  /* 0x000000260c10723c */ /* 0x000fe200000018ff */
[----:B------:R-:W1:Y:S07]  /*4ad0*/  LDSM.16.MT88.4 R36, [R76+0x4000] ;  /* 0x004000004c24783b */ /* 0x000e6e0000004200 */
[----:B------:R-:W-:Y:S08]  /*4ae0*/  HMMA.16816.F32 R180, R8, R56, R4 ;  /* 0x0000003808b4723c */ /* 0x000ff00000001804 */
[----:B---3--:R-:W-:Y:S08]  /*4af0*/  HMMA.16816.F32 R4, R12, R40, RZ ;  /* 0x000000280c04723c */ /* 0x008ff000000018ff */
[----:B----4-:R-:W-:Y:S01]  /*4b00*/  HMMA.16816.F32 R156, R8, R28, R20 ;  /* 0x0000001c089c723c */ /* 0x010fe20000001814 */
[----:B------:R-:W2:Y:S07]  /*4b10*/  LDSM.16.MT88.4 R20, [R76+0x4800] ;  /* 0x004800004c14783b */ /* 0x000eae0000004200 */
[----:B------:R-:W-:Y:S08]  /*4b20*/  HMMA.16816.F32 R24, R12, R78, RZ ;  /* 0x0000004e0c18723c */ /* 0x000ff000000018ff */
[----:B------:R-:W-:Y:S08]  /*4b30*/  HMMA.16816.F32 R148, R8, R32, R4 ;  /* 0x000000200894723c */ /* 0x000ff00000001804 */
[----:B-1----:R-:W-:Y:S01]  /*4b40*/  HMMA.16816.F32 R4, R12, R36, RZ ;  /* 0x000000240c04723c */ /* 0x002fe200000018ff */
[----:B------:R-:W-:-:S02]  /*4b50*/  IMAD.MOV.U32 R120, RZ, RZ, R141 ;  /* 0x000000ffff787224 */ /* 0x000fc400078e008d */
[----:B------:R-:W-:Y:S02]  /*4b60*/  IMAD.MOV.U32 R116, RZ, RZ, R140 ;  /* 0x000000ffff747224 */ /* 0x000fe400078e008c */
[----:B------:R-:W-:Y:S02]  /*4b70*/  IMAD.MOV.U32 R112, RZ, RZ, R143 ;  /* 0x000000ffff707224 */ /* 0x000fe400078e008f */
[----:B------:R-:W-:Y:S02]  /*4b80*/  IMAD.MOV.U32 R168, RZ, RZ, R142 ;  /* 0x000000ffffa87224 */ /* 0x000fe400078e008e */
[----:B------:R-:W-:Y:S01]  /*4b90*/  HMMA.16816.F32 R140, R8, R58, R24 ;  /* 0x0000003a088c723c */ /* 0x000fe20000001818 */
[----:B------:R-:W-:Y:S01]  /*4ba0*/  IMAD.MOV.U32 R56, RZ, RZ, R121 ;  /* 0x000000ffff387224 */ /* 0x000fe200078e0079 */
[----:B------:R-:W1:Y:S01]  /*4bb0*/  LDSM.16.MT88.4 R24, [R248+0x6000] ;  /* 0x00600000f818783b */ /* 0x000e620000004200 */
[----:B------:R-:W-:-:S04]  /*4bc0*/  IMAD.MOV.U32 R50, RZ, RZ, R120 ;  /* 0x000000ffff327224 */ /* 0x000fc800078e0078 */
[----:B------:R-:W-:Y:S02]  /*4bd0*/  IMAD.MOV.U32 R58, RZ, RZ, R123 ;  /* 0x000000ffff3a7224 */ /* 0x000fe400078e007b */
[----:B------:R-:W-:-:S06]  /*4be0*/  IMAD.MOV.U32 R59, RZ, RZ, R122 ;  /* 0x000000ffff3b7224 */ /* 0x000fcc00078e007a */
[----:B--2---:R-:W-:Y:S08]  /*4bf0*/  HMMA.16816.F32 R120, R8, R20, R4 ;  /* 0x000000140878723c */ /* 0x004ff00000001804 */
[----:B------:R-:W-:Y:S01]  /*4c00*/  HMMA.16816.F32 R4, R12, R38, RZ ;  /* 0x000000260c04723c */ /* 0x000fe200000018ff */
[----:B------:R-:W-:Y:S01]  /*4c10*/  IMAD.MOV.U32 R54, RZ, RZ, R3 ;  /* 0x000000ffff367224 */ /* 0x000fe200078e0003 */
[----:B------:R-:W-:Y:S01]  /*4c20*/  MOV R48, R115 ;  /* 0x0000007300307202 */ /* 0x000fe20000000f00 */
[----:B------:R-:W-:-:S02]  /*4c30*/  FADD.FTZ R3, R85, R83 ;  /* 0x0000005355037221 */ /* 0x000fc40000010000 */
[----:B------:R-:W-:Y:S02]  /*4c40*/  IMAD.MOV.U32 R49, RZ, RZ, R114 ;  /* 0x000000ffff317224 */ /* 0x000fe400078e0072 */
[----:B------:R-:W-:Y:S02]  /*4c50*/  IMAD.MOV.U32 R77, RZ, RZ, R113 ;  /* 0x000000ffff4d7224 */ /* 0x000fe400078e0071 */
[----:B------:R-:W-:Y:S11]  /*4c60*/  IMAD.MOV.U32 R85, RZ, RZ, R112 ;  /* 0x000000ffff557224 */ /* 0x000ff600078e0070 */
[----:B------:R-:W-:Y:S04]  /*4c70*/  @!UPT UIADD3 URZ, URZ, URZ, URZ ;  /* 0x0000003f3f3ff290 */ /* 0x000fe8000fffe03f */
[----:B------:R-:W-:Y:S01]  /*4c80*/  HMMA.16816.F32 R112, R8, R22, R4 ;  /* 0x000000160870723c */ /* 0x000fe20000001804 */
[----:B------:R-:W2:Y:S07]  /*4c90*/  LDSM.16.MT88.4 R20, [R248+0x6800] ;  /* 0x00680000f814783b */ /* 0x000eae0000004200 */
[----:B-1----:R-:W-:Y:S01]  /*4ca0*/  HMMA.16816.F32 R4, R12, R24, RZ ;  /* 0x000000180c04723c */ /* 0x002fe200000018ff */
[----:B------:R-:W-:Y:S01]  /*4cb0*/  IMAD.MOV.U32 R79, RZ, RZ, R126 ;  /* 0x000000ffff4f7224 */ /* 0x000fe200078e007e */
[----:B------:R-:W-:Y:S01]  /*4cc0*/  MOV R78, R125 ;  /* 0x0000007d004e7202 */ /* 0x000fe20000000f00 */
[----:B------:R-:W-:-:S05]  /*4cd0*/  IMAD.MOV.U32 R57, RZ, RZ, R124 ;  /* 0x000000ffff397224 */ /* 0x000fca00078e007c */
[----:B------:R-:W-:Y:S08]  /*4ce0*/  HMMA.16816.F32 R124, R8, R30, R16 ;  /* 0x0000001e087c723c */ /* 0x000ff00000001810 */
[----:B------:R-:W-:Y:S01]  /*4cf0*/  HMMA.16816.F32 R16, R12, R42, RZ ;  /* 0x0000002a0c10723c */ /* 0x000fe200000018ff */
[----:B------:R-:W-:-:S07]  /*4d00*/  IMAD.MOV.U32 R52, RZ, RZ, R119 ;  /* 0x000000ffff347224 */ /* 0x000fce00078e0077 */
[----:B--2---:R-:W-:Y:S08]  /*4d10*/  HMMA.16816.F32 R184, R8, R20, R4 ;  /* 0x0000001408b8723c */ /* 0x004ff00000001804 */
[----:B------:R-:W-:Y:S01]  /*4d20*/  HMMA.16816.F32 R4, R12, R26, RZ ;  /* 0x0000001a0c04723c */ /* 0x000fe200000018ff */
[----:B------:R-:W-:Y:S02]  /*4d30*/  IMAD.MOV.U32 R53, RZ, RZ, R118 ;  /* 0x000000ffff357224 */ /* 0x000fe400078e0076 */
[----:B------:R-:W-:-:S02]  /*4d40*/  IMAD.MOV.U32 R55, RZ, RZ, R117 ;  /* 0x000000ffff377224 */ /* 0x000fc400078e0075 */
[----:B------:R-:W-:Y:S02]  /*4d50*/  IMAD.MOV.U32 R51, RZ, RZ, R116 ;  /* 0x000000ffff337224 */ /* 0x000fe400078e0074 */
[----:B------:R-:W-:Y:S01]  /*4d60*/  FADD.FTZ R3, R87, R3 ;  /* 0x0000000357037221 */ /* 0x000fe20000010000 */
[----:B------:R-:W-:Y:S07]  /*4d70*/  HMMA.16816.F32 R116, R8, R34, R16 ;  /* 0x000000220874723c */ /* 0x000fee0000001810 */
[----:B------:R-:W-:-:S02]  /*4d80*/  FADD.FTZ R17, R81, R80 ;  /* 0x0000005051117221 */ /* 0x000fc40000010000 */
[----:B------:R-:W-:Y:S02]  /*4d90*/  FADD.FTZ R16, R89, R3 ;  /* 0x0000000359107221 */ /* 0x000fe40000010000 */
[----:B------:R-:W-:Y:S02]  /*4da0*/  FADD.FTZ R17, R82, R17 ;  /* 0x0000001152117221 */ /* 0x000fe40000010000 */
[----:B------:R-:W-:Y:S02]  /*4db0*/  IMAD.MOV.U32 R87, RZ, RZ, R168 ;  /* 0x000000ffff577224 */ /* 0x000fe400078e00a8 */
[----:B------:R-:W-:Y:S01]  /*4dc0*/  FADD.FTZ R3, R84, R17 ;  /* 0x0000001154037221 */ /* 0x000fe20000010000 */
[----:B------:R-:W-:Y:S01]  /*4dd0*/  HMMA.16816.F32 R168, R8, R22, R4 ;  /* 0x0000001608a8723c */ /* 0x000fe20000001804 */
[----:B------:R-:W-:Y:S06]  /*4de0*/  LDSM.16.MT88.4 R20, [R252+0x6800] ;  /* 0x00680000fc14783b */ /* 0x000fec0000004200 */
[----:B------:R-:W-:-:S02]  /*4df0*/  FADD.FTZ R4, R90, R16 ;  /* 0x000000105a047221 */ /* 0x000fc40000010000 */
[----:B------:R-:W1:Y:S02]  /*4e00*/  LDSM.16.MT88.4 R16, [R252+0x6000] ;  /* 0x00600000fc10783b */ /* 0x000e640000004200 */
[----:B------:R-:W-:Y:S02]  /*4e10*/  FADD.FTZ R25, R93, R4 ;  /* 0x000000045d197221 */ /* 0x000fe40000010000 */
[----:B-1----:R-:W-:Y:S01]  /*4e20*/  HMMA.16816.F32 R4, R12, R16, RZ ;  /* 0x000000100c04723c */ /* 0x002fe200000018ff */
[----:B------:R-:W-:Y:S02]  /*4e30*/  FADD.FTZ R3, R86, R3 ;  /* 0x0000000356037221 */ /* 0x000fe40000010000 */
[--C-:B------:R-:W-:Y:S11]  /*4e40*/  FFMA.FTZ R24, R108, c[0x0][0x2d0], -R2.reuse ;  /* 0x0000b4006c187a23 */ /* 0x100ff60000010802 */
[----:B------:R-:W-:Y:S10]  /*4e50*/  @!UPT UIADD3 URZ, URZ, URZ, URZ ;  /* 0x0000003f3f3ff290 */ /* 0x000ff4000fffe03f */
[----:B------:R-:W-:Y:S08]  /*4e60*/  HMMA.16816.F32 R80, R8, R20, R4 ;  /* 0x000000140850723c */ /* 0x000ff00000001804 */
[----:B------:R-:W-:Y:S01]  /*4e70*/  HMMA.16816.F32 R4, R12, R18, RZ ;  /* 0x000000120c04723c */ /* 0x000fe200000018ff */
[----:B------:R-:W-:Y:S02]  /*4e80*/  FFMA.FTZ R26, R107, c[0x0][0x2d0], -R2 ;  /* 0x0000b4006b1a7a23 */ /* 0x000fe40000010802 */
[----:B------:R-:W-:-:S02]  /*4e90*/  FADD.FTZ R27, R88, R3 ;  /* 0x00000003581b7221 */ /* 0x000fc40000010000 */
[--C-:B------:R-:W-:Y:S02]  /*4ea0*/  FFMA.FTZ R28, R105, c[0x0][0x2d0], -R2.reuse ;  /* 0x0000b400691c7a23 */ /* 0x100fe40000010802 */
[--C-:B------:R-:W-:Y:S02]  /*4eb0*/  FFMA.FTZ R36, R102, c[0x0][0x2d0], -R2.reuse ;  /* 0x0000b40066247a23 */ /* 0x100fe40000010802 */
[----:B------:R-:W-:Y:S02]  /*4ec0*/  FFMA.FTZ R37, R98, c[0x0][0x2d0], -R2 ;  /* 0x0000b40062257a23 */ /* 0x000fe40000010802 */
[----:B------:R-:W-:Y:S02]  /*4ed0*/  IMAD.MOV.U32 R102, RZ, RZ, R54 ;  /* 0x000000ffff667224 */ /* 0x000fe400078e0036 */
[----:B------:R-:W-:Y:S02]  /*4ee0*/  IMAD.MOV.U32 R105, RZ, RZ, R55 ;  /* 0x000000ffff697224 */ /* 0x000fe400078e0037 */
[----:B------:R-:W-:Y:S01]  /*4ef0*/  IMAD.MOV.U32 R107, RZ, RZ, R52 ;  /* 0x000000ffff6b7224 */ /* 0x000fe200078e0034 */
[----:B------:R-:W-:Y:S01]  /*4f00*/  MOV R52, R64 ;  /* 0x0000004000347202 */ /* 0x000fe20000000f00 */
[----:B------:R-:W-:-:S02]  /*4f10*/  IMAD.MOV.U32 R98, RZ, RZ, R53 ;  /* 0x000000ffff627224 */ /* 0x000fc400078e0035 */
[----:B------:R-:W-:Y:S02]  /*4f20*/  IMAD.MOV.U32 R53, RZ, RZ, R67 ;  /* 0x000000ffff357224 */ /* 0x000fe400078e0043 */
[----:B------:R-:W-:Y:S02]  /*4f30*/  IMAD.MOV.U32 R54, RZ, RZ, R66 ;  /* 0x000000ffff367224 */ /* 0x000fe400078e0042 */
[----:B------:R-:W-:Y:S01]  /*4f40*/  IMAD.MOV.U32 R55, RZ, RZ, R65 ;  /* 0x000000ffff377224 */ /* 0x000fe200078e0041 */
[----:B------:R-:W1:Y:S01]  /*4f50*/  MUFU.EX2 R3, R24 ;  /* 0x0000001800037308 */ /* 0x000e620000000800 */
[--C-:B------:R-:W-:Y:S01]  /*4f60*/  FFMA.FTZ R29, R104, c[0x0][0x2d0], -R2.reuse ;  /* 0x0000b400681d7a23 */ /* 0x100fe20000010802 */
[----:B------:R-:W-:Y:S01]  /*4f70*/  HMMA.16816.F32 R64, R8, R22, R4 ;  /* 0x000000160840723c */ /* 0x000fe20000001804 */
[--C-:B------:R-:W-:Y:S01]  /*4f80*/  FFMA.FTZ R38, R97, c[0x0][0x2d0], -R2.reuse ;  /* 0x0000b40061267a23 */ /* 0x100fe20000010802 */
[----:B------:R-:W-:Y:S01]  /*4f90*/  LDSM.16.MT88.4 R20, [R251+0x6800] ;  /* 0x00680000fb14783b */ /* 0x000fe20000004200 */
[----:B------:R-:W-:-:S03]  /*4fa0*/  FFMA.FTZ R39, R96, c[0x0][0x2d0], -R2 ;  /* 0x0000b40060277a23 */ /* 0x000fc60000010802 */
[----:B------:R2:W-:Y:S01]  /*4fb0*/  MUFU.EX2 R2, R26 ;  /* 0x0000001a00027308 */ /* 0x0005e20000000800 */
[----:B------:R-:W-:Y:S02]  /*4fc0*/  FADD.FTZ R4, R94, R25 ;  /* 0x000000195e047221 */ /* 0x000fe40000010000 */
[----:B------:R-:W-:Y:S02]  /*4fd0*/  FADD.FTZ R5, R92, R27 ;  /* 0x0000001b5c057221 */ /* 0x000fe40000010000 */
[--C-:B------:R-:W-:Y:S01]  /*4fe0*/  FFMA.FTZ R6, R101, c[0x0][0x2d0], -R0.reuse ;  /* 0x0000b40065067a23 */ /* 0x100fe20000010800 */
[----:B--2---:R-:W2:Y:S01]  /*4ff0*/  LDSM.16.MT88.4 R24, [R251+0x6000] ;  /* 0x00600000fb18783b */ /* 0x004ea20000004200 */
[----:B------:R-:W-:Y:S02]  /*5000*/  FADD.FTZ R18, R91, R5 ;  /* 0x000000055b127221 */ /* 0x000fe40000010000 */
[----:B------:R-:W-:Y:S02]  /*5010*/  FFMA.FTZ R5, R106, c[0x0][0x2d0], -R0 ;  /* 0x0000b4006a057a23 */ /* 0x000fe40000010800 */
[----:B------:R-:W3:Y:S01]  /*5020*/  MUFU.EX2 R6, R6 ;  /* 0x0000000600067308 */ /* 0x000ee20000000800 */
[----:B------:R-:W-:-:S07]  /*5030*/  FADD.FTZ R4, R95, R4 ;  /* 0x000000045f047221 */ /* 0x000fce0000010000 */
[----:B------:R-:W4:Y:S08]  /*5040*/  MUFU.EX2 R5, R5 ;  /* 0x0000000500057308 */ /* 0x000f300000000800 */
[----:B------:R-:W5:Y:S08]  /*5050*/  MUFU.EX2 R16, R28 ;  /* 0x0000001c00107308 */ /* 0x000f700000000800 */
[----:B------:R4:W2:Y:S01]  /*5060*/  MUFU.EX2 R7, R29 ;  /* 0x0000001d00077308 */ /* 0x0008a20000000800 */
[----:B-1----:R-:W-:-:S02]  /*5070*/  FADD.FTZ R4, R3, R4 ;  /* 0x0000000403047221 */ /* 0x002fc40000010000 */
[--C-:B------:R-:W-:Y:S02]  /*5080*/  FFMA.FTZ R31, R103, c[0x0][0x2d0], -R0.reuse ;  /* 0x0000b400671f7a23 */ /* 0x100fe40000010800 */
[--C-:B------:R-:W-:Y:S02]  /*5090*/  FFMA.FTZ R30, R111, c[0x0][0x2d0], -R0.reuse ;  /* 0x0000b4006f1e7a23 */ /* 0x100fe40000010800 */
[--C-:B------:R-:W-:Y:S02]  /*50a0*/  FFMA.FTZ R33, R110, c[0x0][0x2d0], -R0.reuse ;  /* 0x0000b4006e217a23 */ /* 0x100fe40000010800 */
[--C-:B------:R-:W-:Y:S02]  /*50b0*/  FFMA.FTZ R32, R109, c[0x0][0x2d0], -R0.reuse ;  /* 0x0000b4006d207a23 */ /* 0x100fe40000010800 */
[--C-:B------:R-:W-:Y:S02]  /*50c0*/  FFMA.FTZ R35, R100, c[0x0][0x2d0], -R0.reuse ;  /* 0x0000b40064237a23 */ /* 0x100fe40000010800 */
[----:B------:R-:W-:-:S02]  /*50d0*/  FFMA.FTZ R34, R99, c[0x0][0x2d0], -R0 ;  /* 0x0000b40063227a23 */ /* 0x000fc40000010800 */
[----:B---3--:R-:W-:Y:S02]  /*50e0*/  FADD.FTZ R0, R6, R18 ;  /* 0x0000001206007221 */ /* 0x008fe40000010000 */
[C---:B------:R-:W-:Y:S01]  /*50f0*/  FADD.FTZ R17, R2.reuse, R4 ;  /* 0x0000000402117221 */ /* 0x040fe20000010000 */
[----:B------:R-:W-:Y:S01]  /*5100*/  F2FP.PACK_AB R4, R2, R3 ;  /* 0x000000030204723e */ /* 0x000fe200000000ff */
[C---:B----4-:R-:W-:Y:S01]  /*5110*/  FADD.FTZ R29, R5.reuse, R0 ;  /* 0x00000000051d7221 */ /* 0x050fe20000010000 */
[----:B------:R-:W-:Y:S01]  /*5120*/  F2FP.PACK_AB R5, R5, R6 ;  /* 0x000000060505723e */ /* 0x000fe200000000ff */
[----:B-----5:R-:W-:Y:S01]  /*5130*/  FADD.FTZ R2, R16, R17 ;  /* 0x0000001110027221 */ /* 0x020fe20000010000 */
[C---:B--2---:R-:W-:Y:S02]  /*5140*/  F2FP.PACK_AB R6, R7.reuse, R16 ;  /* 0x000000100706723e */ /* 0x044fe400000000ff */
[----:B------:R-:W-:Y:S01]  /*5150*/  HMMA.16816.F32 R16, R12, R24, RZ ;  /* 0x000000180c10723c */ /* 0x000fe200000018ff */
[----:B------:R-:W-:-:S02]  /*5160*/  FADD.FTZ R28, R7, R2 ;  /* 0x00000002071c7221 */ /* 0x000fc40000010000 */
[----:B------:R-:W-:-:S05]  /*5170*/  IMAD.MOV.U32 R84, RZ, RZ, R50 ;  /* 0x000000ffff547224 */ /* 0x000fca00078e0032 */
[----:B------:R-:W-:Y:S01]  /*5180*/  HMMA.16816.F32 R24, R12, R26, RZ ;  /* 0x0000001a0c18723c */ /* 0x000fe200000018ff */
[----:B------:R-:W-:Y:S01]  /*5190*/  IMAD.MOV.U32 R86, RZ, RZ, R51 ;  /* 0x000000ffff567224 */ /* 0x000fe200078e0033 */
[----:B------:R-:W1:Y:S01]  /*51a0*/  MUFU.EX2 R2, R31 ;  /* 0x0000001f00027308 */ /* 0x000e620000000800 */
[----:B------:R-:W-:Y:S02]  /*51b0*/  IMAD.MOV.U32 R89, RZ, RZ, R48 ;  /* 0x000000ffff597224 */ /* 0x000fe400078e0030 */
[----:B------:R-:W-:-:S05]  /*51c0*/  IMAD.MOV.U32 R90, RZ, RZ, R49 ;  /* 0x000000ffff5a7224 */ /* 0x000fca00078e0031 */
[----:B------:R-:W-:Y:S06]  /*51d0*/  MUFU.EX2 R0, R30 ;  /* 0x0000001e00007308 */ /* 0x000fec0000000800 */
[----:B------:R-:W-:Y:S02]  /*51e0*/  HMMA.16816.F32 R48, R8, R20, R16 ;  /* 0x000000140830723c */ /* 0x000fe40000001810 */
[----:B------:R-:W2:Y:S08]  /*51f0*/  MUFU.EX2 R16, R36 ;  /* 0x0000002400107308 */ /* 0x000eb00000000800 */
[----:B------:R-:W3:Y:S01]  /*5200*/  MUFU.EX2 R3, R37 ;  /* 0x0000002500037308 */ /* 0x000ee20000000800 */
[----:B-1----:R-:W-:-:S07]  /*5210*/  FADD.FTZ R7, R2, R29 ;  /* 0x0000001d02077221 */ /* 0x002fce0000010000 */
[----:B------:R-:W1:Y:S08]  /*5220*/  MUFU.EX2 R18, R33 ;  /* 0x0000002100127308 */ /* 0x000e700000000800 */
[----:B------:R-:W4:Y:S01]  /*5230*/  MUFU.EX2 R20, R38 ;  /* 0x0000002600147308 */ /* 0x000f220000000800 */
[----:B--2---:R-:W-:Y:S01]  /*5240*/  FADD.FTZ R21, R16, R28 ;  /* 0x0000001c10157221 */ /* 0x004fe20000010000 */
[----:B------:R-:W-:Y:S06]  /*5250*/  HMMA.16816.F32 R40, R8, R22, R24 ;  /* 0x000000160828723c */ /* 0x000fec0000001818 */
[----:B------:R-:W2:Y:S01]  /*5260*/  MUFU.EX2 R17, R32 ;  /* 0x0000002000117308 */ /* 0x000ea20000000800 */
[----:B------:R-:W-:-:S07]  /*5270*/  FADD.FTZ R22, R0, R7 ;  /* 0x0000000700167221 */ /* 0x000fce0000010000 */
[----:B------:R-:W5:Y:S01]  /*5280*/  MUFU.EX2 R19, R39 ;  /* 0x0000002700137308 */ /* 0x000f620000000800 */
[----:B------:R-:W-:Y:S01]  /*5290*/  F2FP.PACK_AB R7, R0, R2 ;  /* 0x000000020007723e */ /* 0x000fe200000000ff */
[C---:B---3--:R-:W-:Y:S01]  /*52a0*/  FADD.FTZ R2, R3.reuse, R21 ;  /* 0x0000001503027221 */ /* 0x048fe20000010000 */
[----:B------:R-:W-:Y:S01]  /*52b0*/  MOV R108, R77 ;  /* 0x0000004d006c7202 */ /* 0x000fe20000000f00 */
[----:B-1----:R-:W-:Y:S02]  /*52c0*/  FADD.FTZ R0, R18, R22 ;  /* 0x0000001612007221 */ /* 0x002fe40000010000 */
[----:B----4-:R-:W-:Y:S02]  /*52d0*/  FADD.FTZ R2, R20, R2 ;  /* 0x0000000214027221 */ /* 0x010fe40000010000 */
[----:B------:R-:W-:Y:S01]  /*52e0*/  IMAD.MOV.U32 R77, RZ, RZ, R128 ;  /* 0x000000ffff4d7224 */ /* 0x000fe200078e0080 */
[----:B------:R-:W-:Y:S01]  /*52f0*/  F2FP.PACK_AB R128, R3, R16 ;  /* 0x000000100380723e */ /* 0x000fe200000000ff */
[----:B------:R-:W-:-:S02]  /*5300*/  IMAD.MOV.U32 R94, RZ, RZ, R87 ;  /* 0x000000ffff5e7224 */ /* 0x000fc400078e0057 */
[----:B------:R-:W-:Y:S01]  /*5310*/  IMAD.MOV.U32 R104, RZ, RZ, R129 ;  /* 0x000000ffff687224 */ /* 0x000fe200078e0081 */
[C---:B--2---:R-:W-:Y:S01]  /*5320*/  F2FP.PACK_AB R129, R17.reuse, R18 ;  /* 0x000000121181723e */ /* 0x044fe200000000ff */
[----:B------:R-:W-:Y:S02]  /*5330*/  FADD.FTZ R3, R17, R0 ;  /* 0x0000000011037221 */ /* 0x000fe40000010000 */
[----:B------:R-:W-:Y:S01]  /*5340*/  IMAD.MOV.U32 R87, RZ, RZ, R130 ;  /* 0x000000ffff577224 */ /* 0x000fe200078e0082 */
[C---:B-----5:R-:W-:Y:S01]  /*5350*/  F2FP.PACK_AB R130, R19.reuse, R20 ;  /* 0x000000141382723e */ /* 0x060fe200000000ff */
[----:B------:R-:W-:Y:S02]  /*5360*/  FADD.FTZ R0, R19, R2 ;  /* 0x0000000213007221 */ /* 0x000fe40000010000 */
[----:B------:R-:W1:Y:S01]  /*5370*/  LDSM.16.MT88.4 R16, [R76+0x6000] ;  /* 0x006000004c10783b */ /* 0x000e620000004200 */
[----:B------:R-:W2:Y:S03]  /*5380*/  MUFU.EX2 R2, R35 ;  /* 0x0000002300027308 */ /* 0x000ea60000000800 */
[----:B------:R3:W-:Y:S01]  /*5390*/  STL [R1+0x80], R0 ;  /* 0x0000800001007387 */ /* 0x0007e20000100800 */
[----:B------:R-:W-:-:S02]  /*53a0*/  IMAD.MOV.U32 R92, RZ, RZ, R86 ;  /* 0x000000ffff5c7224 */ /* 0x000fc400078e0056 */
[----:B------:R-:W-:Y:S02]  /*53b0*/  IMAD.MOV.U32 R86, RZ, RZ, R131 ;  /* 0x000000ffff567224 */ /* 0x000fe400078e0083 */
[----:B--2---:R-:W-:Y:S01]  /*53c0*/  FADD.FTZ R3, R2, R3 ;  /* 0x0000000302037221 */ /* 0x004fe20000010000 */
[----:B---3--:R-:W2:Y:S01]  /*53d0*/  MUFU.EX2 R0, R34 ;  /* 0x0000002200007308 */ /* 0x008ea20000000800 */
[----:B-1----:R-:W-:Y:S02]  /*53e0*/  HMMA.16816.F32 R20, R12, R16, RZ ;  /* 0x000000100c14723c */ /* 0x002fe400000018ff */
[C---:B--2---:R-:W-:Y:S01]  /*53f0*/  FADD.FTZ R3, R0.reuse, R3 ;  /* 0x0000000300037221 */ /* 0x044fe20000010000 */
[----:B------:R-:W-:Y:S01]  /*5400*/  F2FP.PACK_AB R131, R0, R2 ;  /* 0x000000020083723e */ /* 0x000fe200000000ff */
[----:B------:R-:W-:-:S04]  /*5410*/  IMAD.MOV.U32 R0, RZ, RZ, R76 ;  /* 0x000000ffff007224 */ /* 0x000fc800078e004c */
[----:B------:R-:W-:Y:S01]  /*5420*/  HMMA.16816.F32 R12, R12, R18, RZ ;  /* 0x000000120c0c723c */ /* 0x000fe200000018ff */
[----:B------:R-:W1:Y:S01]  /*5430*/  LDSM.16.MT88.4 R16, [R0+0x6800] ;  /* 0x006800000010783b */ /* 0x000e620000004200 */
[----:B------:R-:W-:Y:S11]  /*5440*/  IMAD.MOV.U32 R106, RZ, RZ, R98 ;  /* 0x000000ffff6a7224 */ /* 0x000ff600078e0062 */
[----:B------:R-:W-:Y:S03]  /*5450*/  @!UPT UIADD3 URZ, URZ, URZ, URZ ;  /* 0x0000003f3f3ff290 */ /* 0x000fe6000fffe03f */
[C---:B-1----:R-:W-:Y:S08]  /*5460*/  HMMA.16816.F32 R20, R8.reuse, R16, R20 ;  /* 0x000000100814723c */ /* 0x042ff00000001814 */
[----:B------:R-:W-:Y:S01]  /*5470*/  HMMA.16816.F32 R12, R8, R18, R12 ;  /* 0x00000012080c723c */ /* 0x000fe2000000180c */
[----:B------:R-:W1:Y:S07]  /*5480*/  LDSM.16.MT88.4 R8, [R248+0x1000] ;  /* 0x00100000f808783b */ /* 0x000e6e0000004200 */
[C---:B-1----:R-:W-:Y:S08]  /*5490*/  HMMA.16816.F32 R136, R4.reuse, R8, R136 ;  /* 0x000000080488723c */ /* 0x042ff00000001888 */
[----:B------:R-:W-:Y:S01]  /*54a0*/  HMMA.16816.F32 R16, R4, R10, R104 ;  /* 0x0000000a0410723c */ /* 0x000fe20000001868 */
[----:B------:R-:W1:Y:S01]  /*54b0*/  LDSM.16.MT88.4 R8, [R252+0x1000] ;  /* 0x00100000fc08783b */ /* 0x000e620000004200 */
[----:B------:R-:W-:-:S02]  /*54c0*/  IMAD.MOV.U32 R88, RZ, RZ, R102 ;  /* 0x000000ffff587224 */ /* 0x000fc400078e0066 */
[----:B------:R-:W-:-:S04]  /*54d0*/  IMAD.MOV.U32 R91, RZ, RZ, R108 ;  /* 0x000000ffff5b7224 */ /* 0x000fc800078e006c */
[C---:B-1----:R-:W-:Y:S08]  /*54e0*/  HMMA.16816.F32 R144, R4.reuse, R8, R144 ;  /* 0x000000080490723c */ /* 0x042ff00000001890 */
[----:B------:R-:W-:Y:S01]  /*54f0*/  HMMA.16816.F32 R24, R4, R10, R152 ;  /* 0x0000000a0418723c */ /* 0x000fe20000001898 */
[----:B------:R-:W1:Y:S01]  /*5500*/  LDSM.16.MT88.4 R8, [R251+0x1000] ;  /* 0x00100000fb08783b */ /* 0x000e620000004200 */
[----:B------:R-:W-:-:S02]  /*5510*/  IMAD.MOV.U32 R93, RZ, RZ, R84 ;  /* 0x000000ffff5d7224 */ /* 0x000fc400078e0054 */
[----:B------:R-:W-:-:S04]  /*5520*/  IMAD.MOV.U32 R95, RZ, RZ, R85 ;  /* 0x000000ffff5f7224 */ /* 0x000fc800078e0055 */
        /* <DEDUP_REMOVED lines=8> */
[----:B------:R-:W1:Y:S01]  /*55b0*/  LDSM.16.MT88.4 R8, [R252+0x3000] ;  /* 0x00300000fc08783b */ /* 0x000e620000004200 */
[----:B------:R-:W-:Y:S01]  /*55c0*/  MOV R84, R78 ;  /* 0x0000004e00547202 */ /* 0x000fe20000000f00 */
[----:B------:R-:W-:-:S05]  /*55d0*/  IMAD.MOV.U32 R85, RZ, RZ, R79 ;  /* 0x000000ffff557224 */ /* 0x000fca00078e004f */
[C---:B-1----:R-:W-:Y:S08]  /*55e0*/  HMMA.16816.F32 R52, R4.reuse, R8, R52 ;  /* 0x000000080434723c */ /* 0x042ff00000001834 */
[C---:B------:R-:W-:Y:S01]  /*55f0*/  HMMA.16816.F32 R56, R4.reuse, R10, R60 ;  /* 0x0000000a0438723c */ /* 0x040fe2000000183c */
[----:B------:R-:W1:Y:S07]  /*5600*/  LDSM.16.MT88.4 R8, [R251+0x3000] ;  /* 0x00300000fb08783b */ /* 0x000e6e0000004200 */
[C---:B-1----:R-:W-:Y:S08]  /*5610*/  HMMA.16816.F32 R60, R4.reuse, R8, R84 ;  /* 0x00000008043c723c */ /* 0x042ff00000001854 */
[C---:B------:R-:W-:Y:S01]  /*5620*/  HMMA.16816.F32 R68, R4.reuse, R10, R68 ;  /* 0x0000000a0444723c */ /* 0x040fe20000001844 */
[----:B------:R-:W1:Y:S04]  /*5630*/  LDSM.16.MT88.4 R8, [R0+0x3000] ;  /* 0x003000000008783b */ /* 0x000e680000004200 */
[----:B------:R2:W-:Y:S02]  /*5640*/  STL [R1+0x84], R3 ;  /* 0x0000840301007387 */ /* 0x0005e40000100800 */
[----:B--2---:R-:W-:Y:S01]  /*5650*/  IMAD.MOV.U32 R3, RZ, RZ, R77 ;  /* 0x000000ffff037224 */ /* 0x004fe200078e004d */
[C---:B-1----:R-:W-:Y:S08]  /*5660*/  HMMA.16816.F32 R72, R4.reuse, R8, R72 ;  /* 0x000000080448723c */ /* 0x042ff00000001848 */
[----:B------:R-:W-:Y:S01]  /*5670*/  HMMA.16816.F32 R76, R4, R10, R164 ;  /* 0x0000000a044c723c */ /* 0x000fe200000018a4 */
[----:B------:R-:W1:Y:S01]  /*5680*/  LDSM.16.MT88.4 R8, [R248+0x5000] ;  /* 0x00500000f808783b */ /* 0x000e620000004200 */
[----:B------:R-:W-:-:S03]  /*5690*/  @P1 IMAD.HI.U32 R2, R3, c[0x0][0x2c8], RZ ;  /* 0x0000b20003021a27 */ /* 0x000fc600078e00ff */
[----:B------:R-:W-:Y:S03]  /*56a0*/  LDSM.16.MT88.4 R164, [R0+0x1800] ;  /* 0x0018000000a4783b */ /* 0x000fe60000004200 */
[C---:B-1----:R-:W-:Y:S08]  /*56b0*/  HMMA.16816.F32 R84, R4.reuse, R8, R180 ;  /* 0x000000080454723c */ /* 0x042ff000000018b4 */
[C---:B------:R-:W-:Y:S01]  /*56c0*/  HMMA.16816.F32 R88, R4.reuse, R10, R140 ;  /* 0x0000000a0458723c */ /* 0x040fe2000000188c */
[----:B------:R-:W1:Y:S04]  /*56d0*/  LDSM.16.MT88.4 R8, [R252+0x5000] ;  /* 0x00500000fc08783b */ /* 0x000e680000004200 */
[----:B------:R-:W-:Y:S03]  /*56e0*/  LDSM.16.MT88.4 R140, [R248+0x1800] ;  /* 0x00180000f88c783b */ /* 0x000fe60000004200 */
[C---:B-1----:R-:W-:Y:S01]  /*56f0*/  HMMA.16816.F32 R92, R4.reuse, R8, R156 ;  /* 0x00000008045c723c */ /* 0x042fe2000000189c */
[----:B------:R-:W-:Y:S07]  /*5700*/  LDSM.16.MT88.4 R156, [R251+0x1800] ;  /* 0x00180000fb9c783b */ /* 0x000fee0000004200 */
[C---:B------:R-:W-:Y:S01]  /*5710*/  HMMA.16816.F32 R96, R4.reuse, R10, R124 ;  /* 0x0000000a0460723c */ /* 0x040fe2000000187c */
[----:B------:R-:W1:Y:S07]  /*5720*/  LDSM.16.MT88.4 R8, [R251+0x5000] ;  /* 0x00500000fb08783b */ /* 0x000e6e0000004200 */
[C---:B-1----:R-:W-:Y:S01]  /*5730*/  HMMA.16816.F32 R100, R4.reuse, R8, R148 ;  /* 0x000000080464723c */ /* 0x042fe20000001894 */
[----:B------:R-:W-:Y:S07]  /*5740*/  LDSM.16.MT88.4 R148, [R252+0x1800] ;  /* 0x00180000fc94783b */ /* 0x000fee0000004200 */
        /* <DEDUP_REMOVED lines=8> */
[C---:B-1----:R-:W-:Y:S01]  /*57d0*/  HMMA.16816.F32 R120, R4.reuse, R8, R80 ;  /* 0x000000080478723c */ /* 0x042fe20000001850 */
[----:B------:R-:W-:Y:S07]  /*57e0*/  LDSM.16.MT88.4 R80, [R252+0x5800] ;  /* 0x00580000fc50783b */ /* 0x000fee0000004200 */
[C---:B------:R-:W-:Y:S01]  /*57f0*/  HMMA.16816.F32 R116, R4.reuse, R10, R64 ;  /* 0x0000000a0474723c */ /* 0x040fe20000001840 */
[----:B------:R-:W1:Y:S04]  /*5800*/  LDSM.16.MT88.4 R8, [R251+0x7000] ;  /* 0x00700000fb08783b */ /* 0x000e680000004200 */
[----:B------:R-:W-:Y:S03]  /*5810*/  LDSM.16.MT88.4 R64, [R0+0x3800] ;  /* 0x003800000040783b */ /* 0x000fe60000004200 */
[C---:B-1----:R-:W-:Y:S01]  /*5820*/  HMMA.16816.F32 R124, R4.reuse, R10, R40 ;  /* 0x0000000a047c723c */ /* 0x042fe20000001828 */
[----:B------:R-:W1:Y:S07]  /*5830*/  LDSM.16.MT88.4 R40, [R248+0x3800] ;  /* 0x00380000f828783b */ /* 0x000e6e0000004200 */
[----:B------:R-:W-:Y:S01]  /*5840*/  HMMA.16816.F32 R180, R4, R8, R48 ;  /* 0x0000000804b4723c */ /* 0x000fe20000001830 */
[----:B------:R-:W2:Y:S04]  /*5850*/  LDSM.16.MT88.4 R48, [R252+0x3800] ;  /* 0x00380000fc30783b */ /* 0x000ea80000004200 */
[----:B------:R-:W-:Y:S03]  /*5860*/  LDSM.16.MT88.4 R8, [R0+0x7000] ;  /* 0x007000000008783b */ /* 0x000fe60000004200 */
[C---:B-1----:R-:W-:Y:S08]  /*5870*/  HMMA.16816.F32 R36, R128.reuse, R40, R36 ;  /* 0x000000288024723c */ /* 0x042ff00000001824 */
[C---:B------:R-:W-:Y:S08]  /*5880*/  HMMA.16816.F32 R40, R128.reuse, R42, R44 ;  /* 0x0000002a8028723c */ /* 0x040ff0000000182c */
[C---:B--2---:R-:W-:Y:S08]  /*5890*/  HMMA.16816.F32 R44, R128.reuse, R48, R52 ;  /* 0x00000030802c723c */ /* 0x044ff00000001834 */
[C---:B------:R-:W-:Y:S01]  /*58a0*/  HMMA.16816.F32 R48, R128.reuse, R50, R56 ;  /* 0x000000328030723c */ /* 0x040fe20000001838 */
[----:B------:R-:W1:Y:S07]  /*58b0*/  LDSM.16.MT88.4 R56, [R251+0x3800] ;  /* 0x00380000fb38783b */ /* 0x000e6e0000004200 */
[C---:B-1----:R-:W-:Y:S08]  /*58c0*/  HMMA.16816.F32 R52, R128.reuse, R56, R60 ;  /* 0x000000388034723c */ /* 0x042ff0000000183c */
[C---:B------:R-:W-:Y:S01]  /*58d0*/  HMMA.16816.F32 R60, R128.reuse, R64, R72 ;  /* 0x00000040803c723c */ /* 0x040fe20000001848 */
[----:B------:R-:W1:Y:S07]  /*58e0*/  LDSM.16.MT88.4 R72, [R248+0x5800] ;  /* 0x00580000f848783b */ /* 0x000e6e0000004200 */
[C---:B------:R-:W-:Y:S08]  /*58f0*/  HMMA.16816.F32 R64, R128.reuse, R66, R76 ;  /* 0x000000428040723c */ /* 0x040ff0000000184c */
[C---:B------:R-:W-:Y:S08]  /*5900*/  HMMA.16816.F32 R76, R128.reuse, R80, R92 ;  /* 0x00000050804c723c */ /* 0x040ff0000000185c */
[C---:B------:R-:W-:Y:S01]  /*5910*/  HMMA.16816.F32 R80, R128.reuse, R82, R96 ;  /* 0x000000528050723c */ /* 0x040fe20000001860 */
[----:B------:R-:W2:Y:S07]  /*5920*/  LDSM.16.MT88.4 R96, [R0+0x5800] ;  /* 0x005800000060783b */ /* 0x000eae0000004200 */
[C---:B------:R-:W-:Y:S08]  /*5930*/  HMMA.16816.F32 R56, R128.reuse, R58, R68 ;  /* 0x0000003a8038723c */ /* 0x040ff00000001844 */
[C---:B-1----:R-:W-:Y:S08]  /*5940*/  HMMA.16816.F32 R68, R128.reuse, R72, R84 ;  /* 0x000000488044723c */ /* 0x042ff00000001854 */
[C---:B--2---:R-:W-:Y:S08]  /*5950*/  HMMA.16816.F32 R92, R128.reuse, R96, R108 ;  /* 0x00000060805c723c */ /* 0x044ff0000000186c */
[C---:B------:R-:W-:Y:S01]  /*5960*/  HMMA.16816.F32 R96, R128.reuse, R98, R112 ;  /* 0x000000628060723c */ /* 0x040fe20000001870 */
[----:B------:R-:W1:Y:S07]  /*5970*/  LDSM.16.MT88.4 R112, [R252+0x7800] ;  /* 0x00780000fc70783b */ /* 0x000e6e0000004200 */
[----:B------:R-:W-:Y:S01]  /*5980*/  HMMA.16816.F32 R72, R128, R74, R88 ;  /* 0x0000004a8048723c */ /* 0x000fe20000001858 */
[----:B------:R-:W2:Y:S07]  /*5990*/  LDSM.16.MT88.4 R88, [R251+0x5800] ;  /* 0x00580000fb58783b */ /* 0x000eae0000004200 */
[C---:B------:R-:W-:Y:S08]  /*59a0*/  HMMA.16816.F32 R20, R4.reuse, R8, R20 ;  /* 0x000000080414723c */ /* 0x040ff00000001814 */
[----:B------:R-:W-:Y:S01]  /*59b0*/  HMMA.16816.F32 R12, R4, R10, R12 ;  /* 0x0000000a040c723c */ /* 0x000fe2000000180c */
[----:B------:R3:W-:Y:S07]  /*59c0*/  LDSM.16.MT88.4 R4, [R0+0x7800] ;  /* 0x007800000004783b */ /* 0x0007ee0000004200 */
[----:B-1----:R-:W-:Y:S01]  /*59d0*/  HMMA.16816.F32 R108, R128, R112, R120 ;  /* 0x00000070806c723c */ /* 0x002fe20000001878 */
[----:B------:R-:W1:Y:S01]  /*59e0*/  LDSM.16.MT88.4 R120, [R251+0x7800] ;  /* 0x00780000fb78783b */ /* 0x000e620000004200 */
[----:B---3--:R-:W-:-:S06]  /*59f0*/  IMAD.MOV.U32 R0, RZ, RZ, R3 ;  /* 0x000000ffff007224 */ /* 0x008fcc00078e0003 */
[----:B--2---:R-:W-:Y:S01]  /*5a00*/  HMMA.16816.F32 R84, R128, R88, R100 ;  /* 0x000000588054723c */ /* 0x004fe20000001864 */
[----:B------:R-:W-:Y:S01]  /*5a10*/  @P1 SHF.R.U32.HI R0, RZ, c[0x0][0x2cc], R2 ;  /* 0x0000b300ff001a19 */ /* 0x000fe20000011602 */
[----:B------:R-:W-:-:S06]  /*5a20*/  IMAD.MOV.U32 R2, RZ, RZ, c[0x0][0x168] ;  /* 0x00005a00ff027624 */ /* 0x000fcc00078e00ff */
[----:B------:R-:W-:Y:S01]  /*5a30*/  HMMA.16816.F32 R88, R128, R90, R104 ;  /* 0x0000005a8058723c */ /* 0x000fe20000001868 */
[----:B------:R-:W2:Y:S01]  /*5a40*/  LDSM.16.MT88.4 R104, [R248+0x7800] ;  /* 0x00780000f868783b */ /* 0x000ea20000004200 */
[----:B------:R-:W-:-:S04]  /*5a50*/  IADD3 R0, R0, c[0x0][0x1d0], -R2 ;  /* 0x0000740000007a10 */ /* 0x000fc80007ffe802 */
[----:B------:R-:W-:-:S04]  /*5a60*/  SHF.R.S32.HI R2, RZ, 0x1f, R0 ;  /* 0x0000001fff027819 */ /* 0x000fc80000011400 */
[----:B------:R-:W-:Y:S01]  /*5a70*/  LEA.HI R0, R2, R0, RZ, 0x6 ;  /* 0x0000000002007211 */ /* 0x000fe200078f30ff */
[----:B------:R-:W-:Y:S03]  /*5a80*/  HMMA.16816.F32 R112, R128, R114, R116 ;  /* 0x000000728070723c */ /* 0x000fe60000001874 */
[----:B------:R-:W-:-:S04]  /*5a90*/  SHF.R.S32.HI R0, RZ, 0x6, R0 ;  /* 0x00000006ff007819 */ /* 0x000fc80000011400 */
[----:B------:R-:W-:Y:S01]  /*5aa0*/  IMNMX R0, R134, R0, !PT ;  /* 0x0000000086007217 */ /* 0x000fe20007800200 */
[C---:B-1----:R-:W-:Y:S08]  /*5ab0*/  HMMA.16816.F32 R116, R128.reuse, R120, R180 ;  /* 0x000000788074723c */ /* 0x042ff000000018b4 */
[C---:B------:R-:W-:Y:S08]  /*5ac0*/  HMMA.16816.F32 R120, R128.reuse, R122, R124 ;  /* 0x0000007a8078723c */ /* 0x040ff0000000187c */
[----:B------:R-:W-:Y:S07]  /*5ad0*/  HMMA.16816.F32 R124, R128, R4, R20 ;  /* 0x00000004807c723c */ /* 0x000fee0000001814 */
[----:B------:R-:W-:-:S05]  /*5ae0*/  IADD3 R4, R135, -0x2, RZ ;  /* 0xfffffffe87047810 */ /* 0x000fca0007ffe0ff */
[----:B------:R1:W-:Y:S04]  /*5af0*/  STL [R1+0x5c], R4 ;  /* 0x00005c0401007387 */ /* 0x0003e80000100800 */
[----:B------:R1:W-:Y:S01]  /*5b00*/  STL [R1+0x8c], R0 ;  /* 0x00008c0001007387 */ /* 0x0003e20000100800 */
[----:B------:R-:W-:Y:S01]  /*5b10*/  ISETP.GE.AND P0, PT, R4, R0, PT ;  /* 0x000000000400720c */ /* 0x000fe20003f06270 */
[C---:B------:R-:W-:Y:S08]  /*5b20*/  HMMA.16816.F32 R136, R128.reuse, R140, R136 ;  /* 0x0000008c8088723c */ /* 0x040ff00000001888 */
[C---:B------:R-:W-:Y:S08]  /*5b30*/  HMMA.16816.F32 R144, R128.reuse, R148, R144 ;  /* 0x000000948090723c */ /* 0x040ff00000001890 */
[C---:B------:R-:W-:Y:S08]  /*5b40*/  HMMA.16816.F32 R152, R128.reuse, R156, R152 ;  /* 0x0000009c8098723c */ /* 0x040ff00000001898 */
[C---:B------:R-:W-:Y:S08]  /*5b50*/  HMMA.16816.F32 R160, R128.reuse, R164, R160 ;  /* 0x000000a480a0723c */ /* 0x040ff000000018a0 */
[C---:B--2---:R-:W-:Y:S08]  /*5b60*/  HMMA.16816.F32 R100, R128.reuse, R104, R184 ;  /* 0x000000688064723c */ /* 0x044ff000000018b8 */
[C---:B------:R-:W-:Y:S08]  /*5b70*/  HMMA.16816.F32 R140, R128.reuse, R142, R16 ;  /* 0x0000008e808c723c */ /* 0x040ff00000001810 */
[C---:B------:R-:W-:Y:S08]  /*5b80*/  HMMA.16816.F32 R148, R128.reuse, R150, R24 ;  /* 0x000000968094723c */ /* 0x040ff00000001818 */
[C---:B------:R-:W-:Y:S08]  /*5b90*/  HMMA.16816.F32 R156, R128.reuse, R158, R28 ;  /* 0x0000009e809c723c */ /* 0x040ff0000000181c */
[C---:B------:R-:W-:Y:S08]  /*5ba0*/  HMMA.16816.F32 R164, R128.reuse, R166, R32 ;  /* 0x000000a680a4723c */ /* 0x040ff00000001820 */
[C---:B------:R-:W-:Y:S08]  /*5bb0*/  HMMA.16816.F32 R104, R128.reuse, R106, R168 ;  /* 0x0000006a8068723c */ /* 0x040ff000000018a8 */
[----:B------:R-:W-:Y:S01]  /*5bc0*/  HMMA.16816.F32 R128, R128, R6, R12 ;  /* 0x000000068080723c */ /* 0x000fe2000000180c */
[----:B------:R-:W-:Y:S01]  /*5bd0*/  @!UPT UIADD3 URZ, URZ, URZ, URZ ;  /* 0x0000003f3f3ff290 */ /* 0x000fe2000fffe03f */
[----:B------:R-:W-:Y:S11]  /*5be0*/  @!P0 BRA `(.L_x_834) ;  /* 0x000043a000008947 */ /* 0x000ff60003800000 */
[----:B-1----:R-:W-:Y:S02]  /*5bf0*/  MOV R0, R4 ;  /* 0x0000000400007202 */ /* 0x002fe40000000f00 */
[----:B------:R-:W-:-:S02]  /*5c00*/  MOV R134, R132 ;  /* 0x0000008400867202 */ /* 0x000fc40000000f00 */
[----:B------:R-:W-:Y:S01]  /*5c10*/  MOV R3, R133 ;  /* 0x0000008500037202 */ /* 0x000fe20000000f00 */
[----:B------:R1:W-:Y:S06]  /*5c20*/  STL [R1+0x60], R0 ;  /* 0x0000600001007387 */ /* 0x0003ec0000100800 */
.L_x_835:
[----:B------:R-:W2:Y:S01]  /*5c30*/  LDL R2, [R1+0x60] ;  /* 0x0000600001027983 */ /* 0x000ea20000100800 */
[----:B------:R-:W-:Y:S04]  /*5c40*/  DEPBAR.LE SB0, 0x0 ;  /* 0x000080000000791a */ /* 0x000fe80000000000 */
[----:B------:R-:W2:Y:S01]  /*5c50*/  LDL R135, [R1+0x7c] ;  /* 0x00007c0001877983 */ /* 0x000ea20000100800 */
[----:B------:R-:W-:Y:S03]  /*5c60*/  WARPSYNC 0xffffffff ;  /* 0xffffffff00007948 */ /* 0x000fe60003800000 */
[----:B------:R-:W3:Y:S06]  /*5c70*/  LDL.64 R16, [R1+0x70] ;  /* 0x0000700001107983 */ /* 0x000eec0000100a00 */
[----:B------:R-:W4:Y:S04]  /*5c80*/  LDL R13, [R1+0x78] ;  /* 0x00007800010d7983 */ /* 0x000f280000100800 */
[----:B------:R-:W-:Y:S06]  /*5c90*/  STL.64 [R1+0x148], R128 ;  /* 0x0001488001007387 */ /* 0x000fec0000100a00 */
[----:B-1----:R1:W-:Y:S04]  /*5ca0*/  STL [R1+0x144], R130 ;  /* 0x0001448201007387 */ /* 0x0023e80000100800 */
[----:B------:R1:W-:Y:S04]  /*5cb0*/  STL [R1+0x140], R131 ;  /* 0x0001408301007387 */ /* 0x0003e80000100800 */
[----:B------:R-:W4:Y:S04]  /*5cc0*/  LDL R168, [R1+0x8] ;  /* 0x0000080001a87983 */ /* 0x000f280000100800 */
[----:B------:R-:W4:Y:S04]  /*5cd0*/  LDL R180, [R1+0x44] ;  /* 0x0000440001b47983 */ /* 0x000f280000100800 */
[----:B------:R-:W4:Y:S04]  /*5ce0*/  LDL R184, [R1+0x40] ;  /* 0x0000400001b87983 */ /* 0x000f280000100800 */
[----:B------:R-:W-:Y:S08]  /*5cf0*/  BAR.SYNC.DEFER_BLOCKING 0x0 ;  /* 0x0000000000007b1d */ /* 0x000ff00000010000 */
[----:B------:R-:W-:Y:S08]  /*5d00*/  LDSM.16.M88.4 R24, [R249+0x1000] ;  /* 0x00100000f918783b */ /* 0x000ff00000000200 */
[----:B-1----:R-:W4:Y:S04]  /*5d10*/  LDL R130, [R1+0x3c] ;  /* 0x00003c0001827983 */ /* 0x002f280000100800 */
[----:B------:R-:W4:Y:S01]  /*5d20*/  LDL R131, [R1+0x58] ;  /* 0x0000580001837983 */ /* 0x000f220000100800 */
[----:B--2---:R-:W-:Y:S11]  /*5d30*/  ISETP.GT.AND P6, PT, R135, R2, PT ;  /* 0x000000028700720c */ /* 0x004ff60003fc4270 */
[----:B------:R-:W-:Y:S02]  /*5d40*/  @!UPT UIADD3 URZ, URZ, URZ, URZ ;  /* 0x0000003f3f3ff290 */ /* 0x000fe4000fffe03f */
[----:B------:R-:W-:Y:S01]  /*5d50*/  @!P6 SHF.R.S32.HI R0, RZ, 0x1f, R2 ;  /* 0x0000001fff00e819 */ /* 0x000fe20000011402 */
[----:B------:R-:W-:Y:S01]  /*5d60*/  @!P6 IMAD.WIDE.U32 R4, R2, c[0x0][0x208], RZ ;  /* 0x000082000204ea25 */ /* 0x000fe200078e00ff */
[----:B---3--:R-:W-:Y:S03]  /*5d70*/  @!P6 IADD3 R10, P0, R16, 0x40, RZ ;  /* 0x00000040100ae810 */ /* 0x008fe60007f1e0ff */
[----:B------:R-:W-:Y:S01]  /*5d80*/  @!P6 IMAD R0, R0, c[0x0][0x208], RZ ;  /* 0x000082000000ea24 */ /* 0x000fe200078e02ff */
[-C--:B----4-:R-:W-:Y:S01]  /*5d90*/  @!P6 IADD3.X R9, RZ, R13.reuse, RZ, P0, !PT ;  /* 0x0000000dff09e210 */ /* 0x090fe200007fe4ff */
[----:B------:R-:W-:Y:S02]  /*5da0*/  @!P6 IMAD.MOV.U32 R6, RZ, RZ, c[0x0][0x20c] ;  /* 0x00008300ff06e624 */ /* 0x000fe400078e00ff */
[----:B------:R-:W-:Y:S01]  /*5db0*/  @!P6 IMAD R0, R2, c[0x0][0x20c], R0 ;  /* 0x000083000200ea24 */ /* 0x000fe200078e0200 */
[C---:B------:R-:W-:Y:S04]  /*5dc0*/  @!P6 SHF.L.U32 R2, R4.reuse, 0x6, RZ ;  /* 0x000000060402e819 */ /* 0x040fe800000006ff */
[----:B------:R-:W-:Y:S01]  /*5dd0*/  @!P6 IADD3 R0, R5, R0, RZ ;  /* 0x000000000500e210 */ /* 0x000fe20007ffe0ff */
[----:B------:R-:W-:Y:S01]  /*5de0*/  LDSM.16.M88.4 R168, [R168] ;  /* 0x00000000a8a8783b */ /* 0x000fe20000000200 */
[----:B------:R-:W-:Y:S02]  /*5df0*/  @!P6 MOV R5, c[0x0][0x208] ;  /* 0x000082000005ea02 */ /* 0x000fe40000000f00 */
[----:B------:R-:W-:Y:S02]  /*5e00*/  @!P6 SHF.L.U64.HI R0, R4, 0x6, R0 ;  /* 0x000000060400e819 */ /* 0x000fe40000010200 */
[C---:B------:R-:W-:Y:S03]  /*5e10*/  @!P6 LEA R4, P0, R5.reuse, R2, 0x5 ;  /* 0x000000020504e211 */ /* 0x040fe600078028ff */
[----:B------:R-:W-:Y:S01]  /*5e20*/  LDSM.16.M88.4 R180, [R180] ;  /* 0x00000000b4b4783b */ /* 0x000fe20000000200 */
[----:B------:R-:W-:Y:S02]  /*5e30*/  @!P6 LEA.HI.X R5, R5, R0, R6, 0x5, P0 ;  /* 0x000000000505e211 */ /* 0x000fe400000f2c06 */
[----:B------:R-:W-:Y:S04]  /*5e40*/  @!P6 IADD3 R6, P0, R2, R16, RZ ;  /* 0x000000100206e210 */ /* 0x000fe80007f1e0ff */
[----:B------:R-:W-:Y:S01]  /*5e50*/  @!P6 IADD3.X R8, R0, R13, RZ, P0, !PT ;  /* 0x0000000d0008e210 */ /* 0x000fe200007fe4ff */
[----:B------:R-:W-:Y:S01]  /*5e60*/  LDSM.16.M88.4 R184, [R184] ;  /* 0x00000000b8b8783b */ /* 0x000fe20000000200 */
[----:B------:R-:W-:Y:S04]  /*5e70*/  @!P6 IADD3 R7, P0, R2, R10, RZ ;  /* 0x0000000a0207e210 */ /* 0x000fe80007f1e0ff */
[----:B------:R-:W-:Y:S02]  /*5e80*/  @!P6 IADD3.X R11, R0, R9, RZ, P0, !PT ;  /* 0x00000009000be210 */ /* 0x000fe400007fe4ff */
[C---:B------:R-:W-:Y:S04]  /*5e90*/  @!P6 LEA R132, P0, R6.reuse, c[0x0][0x1f8], 0x1 ;  /* 0x00007e000684ea11 */ /* 0x040fe800078008ff */
[----:B------:R-:W-:Y:S02]  /*5ea0*/  @!P6 LEA.HI.X R133, R6, c[0x0][0x1fc], R8, 0x1, P0 ;  /* 0x00007f000685ea11 */ /* 0x000fe400000f0c08 */
[C---:B------:R-:W-:Y:S04]  /*5eb0*/  @!P6 LEA R28, P0, R7.reuse, c[0x0][0x1f8], 0x1 ;  /* 0x00007e00071cea11 */ /* 0x040fe800078008ff */
[----:B------:R-:W-:Y:S02]  /*5ec0*/  @!P6 LEA.HI.X R29, R7, c[0x0][0x1fc], R11, 0x1, P0 ;  /* 0x00007f00071dea11 */ /* 0x000fe400000f0c0b */
[----:B------:R-:W-:Y:S05]  /*5ed0*/  @!P6 IADD3 R8, P0, R16, 0x80, RZ ;  /* 0x000000801008e810 */ /* 0x000fea0007f1e0ff */
[----:B------:R-:W-:Y:S01]  /*5ee0*/  @!P6 IMAD.X R7, RZ, RZ, R13, P0 ;  /* 0x000000ffff07e224 */ /* 0x000fe200000e060d */
[----:B------:R-:W-:Y:S01]  /*5ef0*/  @!P6 IADD3 R6, P0, R2, R8, RZ ;  /* 0x000000080206e210 */ /* 0x000fe20007f1e0ff */
[----:B------:R1:W-:Y:S03]  /*5f00*/  LDSM.16.M88.4 R188, [R130] ;  /* 0x0000000082bc783b */ /* 0x0003e60000000200 */
[----:B------:R-:W-:Y:S02]  /*5f10*/  @!P6 IADD3.X R11, R0, R7, RZ, P0, !PT ;  /* 0x00000007000be210 */ /* 0x000fe400007fe4ff */
[C---:B------:R-:W-:Y:S04]  /*5f20*/  @!P6 LEA R14, P0, R6.reuse, c[0x0][0x1f8], 0x1 ;  /* 0x00007e00060eea11 */ /* 0x040fe800078008ff */
[----:B------:R-:W-:Y:S02]  /*5f30*/  @!P6 LEA.HI.X R15, R6, c[0x0][0x1fc], R11, 0x1, P0 ;  /* 0x00007f00060fea11 */ /* 0x000fe400000f0c0b */
[----:B------:R-:W-:Y:S04]  /*5f40*/  @!P6 IADD3 R6, P0, R16, 0xc0, RZ ;  /* 0x000000c01006e810 */ /* 0x000fe80007f1e0ff */
[----:B------:R-:W-:Y:S02]  /*5f50*/  @!P6 IADD3.X R12, RZ, R13, RZ, P0, !PT ;  /* 0x0000000dff0ce210 */ /* 0x000fe400007fe4ff */
[----:B------:R-:W-:Y:S04]  /*5f60*/  @!P6 IADD3 R2, P0, R2, R6, RZ ;  /* 0x000000060202e210 */ /* 0x000fe80007f1e0ff */
[----:B------:R-:W-:Y:S02]  /*5f70*/  @!P6 IADD3.X R0, R0, R12, RZ, P0, !PT ;  /* 0x0000000c0000e210 */ /* 0x000fe400007fe4ff */
[C---:B------:R-:W-:Y:S01]  /*5f80*/  @!P6 LEA R22, P0, R2.reuse, c[0x0][0x1f8], 0x1 ;  /* 0x00007e000216ea11 */ /* 0x040fe200078008ff */
[----:B-1----:R-:W2:Y:S03]  /*5f90*/  LDL R130, [R1+0x38] ;  /* 0x0000380001827983 */ /* 0x002ea60000100800 */
[----:B------:R-:W-:Y:S02]  /*5fa0*/  @!P6 LEA.HI.X R23, R2, c[0x0][0x1fc], R0, 0x1, P0 ;  /* 0x00007f000217ea11 */ /* 0x000fe400000f0c00 */
[C---:B------:R-:W-:Y:S05]  /*5fb0*/  @!P6 IADD3 R2, P0, R4.reuse, R10, RZ ;  /* 0x0000000a0402e210 */ /* 0x040fea0007f1e0ff */
[C---:B------:R-:W-:Y:S01]  /*5fc0*/  @!P6 IMAD.X R21, R5.reuse, 0x1, R9, P0 ;  /* 0x000000010515e824 */ /* 0x040fe200000e0609 */
[C---:B------:R-:W-:Y:S02]  /*5fd0*/  @!P6 IADD3 R0, P0, R4.reuse, R8, RZ ;  /* 0x000000080400e210 */ /* 0x040fe40007f1e0ff */
[----:B------:R-:W1:Y:S02]  /*5fe0*/  LDSM.16.M88.4 R8, [R249] ;  /* 0x00000000f908783b */ /* 0x000e640000000200 */
[C---:B------:R-:W-:Y:S02]  /*5ff0*/  @!P6 IADD3.X R7, R5.reuse, R7, RZ, P0, !PT ;  /* 0x000000070507e210 */ /* 0x040fe400007fe4ff */
[C---:B------:R-:W-:Y:S04]  /*6000*/  @!P6 IADD3 R6, P0, R4.reuse, R6, RZ ;  /* 0x000000060406e210 */ /* 0x040fe80007f1e0ff */
[C---:B------:R-:W-:Y:S02]  /*6010*/  @!P6 IADD3.X R32, R5.reuse, R12, RZ, P0, !PT ;  /* 0x0000000c0520e210 */ /* 0x040fe400007fe4ff */
[----:B------:R-:W-:Y:S02]  /*6020*/  @!P6 IADD3 R4, P0, R4, R16, RZ ;  /* 0x000000100404e210 */ /* 0x000fe40007f1e0ff */
[----:B------:R-:W3:Y:S02]  /*6030*/  LDSM.16.M88.4 R16, [R249+0x800] ;  /* 0x00080000f910783b */ /* 0x000ee40000000200 */
[----:B------:R-:W-:Y:S02]  /*6040*/  @!P6 IADD3.X R5, R5, R13, RZ, P0, !PT ;  /* 0x0000000d0505e210 */ /* 0x000fe400007fe4ff */
[C---:B------:R-:W-:Y:S04]  /*6050*/  @!P6 LEA R12, P0, R4.reuse, c[0x0][0x1f8], 0x1 ;  /* 0x00007e00040cea11 */ /* 0x040fe800078008ff */
[----:B------:R-:W-:Y:S02]  /*6060*/  @!P6 LEA.HI.X R13, R4, c[0x0][0x1fc], R5, 0x1, P0 ;  /* 0x00007f00040dea11 */ /* 0x000fe400000f0c05 */
[C---:B------:R-:W-:Y:S04]  /*6070*/  @!P6 LEA R20, P0, R2.reuse, c[0x0][0x1f8], 0x1 ;  /* 0x00007e000214ea11 */ /* 0x040fe800078008ff */
[----:B------:R-:W-:Y:S02]  /*6080*/  @!P6 LEA.HI.X R21, R2, c[0x0][0x1fc], R21, 0x1, P0 ;  /* 0x00007f000215ea11 */ /* 0x000fe400000f0c15 */
[C---:B------:R-:W-:Y:S01]  /*6090*/  @!P6 LEA R30, P0, R0.reuse, c[0x0][0x1f8], 0x1 ;  /* 0x00007e00001eea11 */ /* 0x040fe200078008ff */
[----:B------:R-:W4:Y:S03]  /*60a0*/  LDL R2, [R1+0x2c] ;  /* 0x00002c0001027983 */ /* 0x000f260000100800 */
[----:B------:R-:W-:Y:S02]  /*60b0*/  @!P6 LEA.HI.X R31, R0, c[0x0][0x1fc], R7, 0x1, P0 ;  /* 0x00007f00001fea11 */ /* 0x000fe400000f0c07 */
[----:B------:R-:W2:Y:S01]  /*60c0*/  LDL R0, [R1] ;  /* 0x0000000001007983 */ /* 0x000ea20000100800 */
[C---:B------:R-:W-:Y:S04]  /*60d0*/  @!P6 LEA R128, P0, R6.reuse, c[0x0][0x1f8], 0x1 ;  /* 0x00007e000680ea11 */ /* 0x040fe800078008ff */
[----:B------:R-:W-:Y:S02]  /*60e0*/  @!P6 LEA.HI.X R129, R6, c[0x0][0x1fc], R32, 0x1, P0 ;  /* 0x00007f000681ea11 */ /* 0x000fe400000f0c20 */
[C---:B-1---5:R-:W-:Y:S01]  /*60f0*/  HMMA.16816.F32 R4, R172.reuse, R8, RZ ;  /* 0x00000008ac04723c */ /* 0x062fe200000018ff */
[----:B------:R-:W1:Y:S07]  /*6100*/  LDSM.16.M88.4 R32, [R249+0x1800] ;  /* 0x00180000f920783b */ /* 0x000e6e0000000200 */
[C---:B------:R-:W-:Y:S01]  /*6110*/  HMMA.16816.F32 R8, R172.reuse, R10, RZ ;  /* 0x0000000aac08723c */ /* 0x040fe200000018ff */
[----:B------:R-:W-:Y:S01]  /*6120*/  @!PT LDS RZ, [RZ] ;  /* 0x00000000fffff984 */ /* 0x000fe20000000800 */
[----:B------:R-:W-:Y:S01]  /*6130*/  @!PT LDS RZ, [RZ] ;  /* 0x00000000fffff984 */ /* 0x000fe20000000800 */
[----:B------:R-:W-:Y:S01]  /*6140*/  @!PT LDS RZ, [RZ] ;  /* 0x00000000fffff984 */ /* 0x000fe20000000800 */
[----:B------:R1:W-:Y:S08]  /*6150*/  @!P6 LDGSTS.E.BYPASS.LTC128B.128 [R131+0x100], [R132.64], !P5 ;  /* 0x001000008483efae */ /* 0x0003f0000e901d46 */
[----:B------:R1:W-:Y:S08]  /*6160*/  @!P6 LDGSTS.E.BYPASS.LTC128B.128 [R131+0x2100], [R28.64], !P4 ;  /* 0x021000001c83efae */ /* 0x0003f0000e101d46 */
[----:B------:R3:W-:Y:S08]  /*6170*/  @!P6 LDGSTS.E.BYPASS.LTC128B.128 [R131+0x4100], [R14.64], !P3 ;  /* 0x041000000e83efae */ /* 0x0007f0000d901d46 */
[----:B------:R1:W-:Y:S08]  /*6180*/  @!P6 LDGSTS.E.BYPASS.LTC128B.128 [R131+0x6100], [R22.64], !P2 ;  /* 0x061000001683efae */ /* 0x0003f0000d101d46 */
[----:B------:R3:W-:Y:S08]  /*6190*/  @!P6 LDGSTS.E.BYPASS.LTC128B.128 [R131+0x1100], [R12.64], !P5 ;  /* 0x011000000c83efae */ /* 0x0007f0000e901d46 */
[----:B------:R1:W-:Y:S08]  /*61a0*/  @!P6 LDGSTS.E.BYPASS.LTC128B.128 [R131+0x3100], [R20.64], !P4 ;  /* 0x031000001483efae */ /* 0x0003f0000e101d46 */
[----:B------:R1:W-:Y:S08]  /*61b0*/  @!P6 LDGSTS.E.BYPASS.LTC128B.128 [R131+0x5100], [R30.64], !P3 ;  /* 0x051000001e83efae */ /* 0x0003f0000d901d46 */
[----:B------:R1:W-:Y:S01]  /*61c0*/  @!P6 LDGSTS.E.BYPASS.LTC128B.128 [R131+0x7100], [R128.64], !P2 ;  /* 0x071000008083efae */ /* 0x0003e2000d101d46 */
[C---:B---3--:R-:W-:Y:S07]  /*61d0*/  HMMA.16816.F32 R12, R172.reuse, R16, RZ ;  /* 0x00000010ac0c723c */ /* 0x048fee00000018ff */
[----:B------:R-:W0:Y:S01]  /*61e0*/  LDGDEPBAR ;  /* 0x00000000000079af */ /* 0x000e220000000000 */
[C---:B------:R-:W-:Y:S08]  /*61f0*/  HMMA.16816.F32 R16, R172.reuse, R18, RZ ;  /* 0x00000012ac10723c */ /* 0x040ff000000018ff */
[C---:B-1----:R-:W-:Y:S08]  /*6200*/  HMMA.16816.F32 R20, R172.reuse, R24, RZ ;  /* 0x00000018ac14723c */ /* 0x042ff000000018ff */
[C---:B------:R-:W-:Y:S01]  /*6210*/  HMMA.16816.F32 R24, R172.reuse, R26, RZ ;  /* 0x0000001aac18723c */ /* 0x040fe200000018ff */
[----:B------:R-:W3:Y:S04]  /*6220*/  LDL R129, [R1+0x34] ;  /* 0x0000340001817983 */ /* 0x000ee80000100800 */
[----:B------:R-:W3:Y:S03]  /*6230*/  LDL R128, [R1+0x30] ;  /* 0x0000300001807983 */ /* 0x000ee60000100800 */
[C---:B------:R-:W-:Y:S01]  /*6240*/  HMMA.16816.F32 R28, R172.reuse, R32, RZ ;  /* 0x00000020ac1c723c */ /* 0x040fe200000018ff */
[----:B------:R-:W-:Y:S04]  /*6250*/  STL [R1+0x114], R172 ;  /* 0x000114ac01007387 */ /* 0x000fe80000100800 */
[----:B------:R-:W-:Y:S03]  /*6260*/  STL [R1+0x110], R173 ;  /* 0x000110ad01007387 */ /* 0x000fe60000100800 */
[----:B------:R-:W-:Y:S01]  /*6270*/  HMMA.16816.F32 R32, R172, R34, RZ ;  /* 0x00000022ac20723c */ /* 0x000fe200000018ff */
[----:B------:R-:W-:Y:S04]  /*6280*/  STL [R1+0x10c], R174 ;  /* 0x00010cae01007387 */ /* 0x000fe80000100800 */
[----:B------:R-:W-:Y:S03]  /*6290*/  STL [R1+0x108], R175 ;  /* 0x000108af01007387 */ /* 0x000fe60000100800 */
[C---:B------:R-:W-:Y:S01]  /*62a0*/  HMMA.16816.F32 R4, R176.reuse, R168, R4 ;  /* 0x000000a8b004723c */ /* 0x040fe20000001804 */
        /* <DEDUP_REMOVED lines=14> */
[C---:B------:R-:W-:Y:S08]  /*6390*/  HMMA.16816.F32 R24, R176.reuse, R186, R24 ;  /* 0x000000bab018723c */ /* 0x040ff00000001818 */
[C---:B------:R-:W-:Y:S08]  /*63a0*/  HMMA.16816.F32 R28, R176.reuse, R188, R28 ;  /* 0x000000bcb01c723c */ /* 0x040ff0000000181c */
[----:B------:R-:W-:Y:S01]  /*63b0*/  HMMA.16816.F32 R32, R176, R190, R32 ;  /* 0x000000beb020723c */ /* 0x000fe20000001820 */
[----:B--2---:R-:W1:Y:S08]  /*63c0*/  LDSM.16.M88.4 R168, [R0] ;  /* 0x0000000000a8783b */ /* 0x004e700000000200 */
[----:B------:R-:W2:Y:S08]  /*63d0*/  LDSM.16.M88.4 R180, [R0+0x800] ;  /* 0x0008000000b4783b */ /* 0x000eb00000000200 */
[----:B------:R-:W-:Y:S01]  /*63e0*/  LDSM.16.M88.4 R184, [R0+0x1800] ;  /* 0x0018000000b8783b */ /* 0x000fe20000000200 */
[C---:B-1----:R-:W-:Y:S08]  /*63f0*/  HMMA.16816.F32 R4, R192.reuse, R168, R4 ;  /* 0x000000a8c004723c */ /* 0x042ff00000001804 */
[C---:B------:R-:W-:Y:S01]  /*6400*/  HMMA.16816.F32 R8, R192.reuse, R170, R8 ;  /* 0x000000aac008723c */ /* 0x040fe20000001808 */
[----:B------:R-:W1:Y:S07]  /*6410*/  LDSM.16.M88.4 R168, [R0+0x1000] ;  /* 0x0010000000a8783b */ /* 0x000e6e0000000200 */
[C---:B--2---:R-:W-:Y:S08]  /*6420*/  HMMA.16816.F32 R12, R192.reuse, R180, R12 ;  /* 0x000000b4c00c723c */ /* 0x044ff0000000180c */
[C---:B------:R-:W-:Y:S01]  /*6430*/  HMMA.16816.F32 R16, R192.reuse, R182, R16 ;  /* 0x000000b6c010723c */ /* 0x040fe20000001810 */
[----:B------:R-:W2:Y:S07]  /*6440*/  LDSM.16.M88.4 R180, [R250] ;  /* 0x00000000fab4783b */ /* 0x000eae0000000200 */
[C---:B-1----:R-:W-:Y:S08]  /*6450*/  HMMA.16816.F32 R20, R192.reuse, R168, R20 ;  /* 0x000000a8c014723c */ /* 0x042ff00000001814 */
[C---:B------:R-:W-:Y:S01]  /*6460*/  HMMA.16816.F32 R24, R192.reuse, R170, R24 ;  /* 0x000000aac018723c */ /* 0x040fe20000001818 */
[----:B------:R-:W1:Y:S07]  /*6470*/  LDSM.16.M88.4 R168, [R250+0x800] ;  /* 0x00080000faa8783b */ /* 0x000e6e0000000200 */
[C---:B------:R-:W-:Y:S08]  /*6480*/  HMMA.16816.F32 R28, R192.reuse, R184, R28 ;  /* 0x000000b8c01c723c */ /* 0x040ff0000000181c */
[----:B------:R-:W-:Y:S01]  /*6490*/  HMMA.16816.F32 R32, R192, R186, R32 ;  /* 0x000000bac020723c */ /* 0x000fe20000001820 */
[----:B------:R-:W3:Y:S07]  /*64a0*/  LDSM.16.M88.4 R184, [R250+0x1000] ;  /* 0x00100000fab8783b */ /* 0x000eee0000000200 */
[C---:B--2---:R-:W-:Y:S08]  /*64b0*/  HMMA.16816.F32 R4, R196.reuse, R180, R4 ;  /* 0x000000b4c404723c */ /* 0x044ff00000001804 */
[C---:B------:R-:W-:Y:S01]  /*64c0*/  HMMA.16816.F32 R8, R196.reuse, R182, R8 ;  /* 0x000000b6c408723c */ /* 0x040fe20000001808 */
[----:B------:R-:W2:Y:S07]  /*64d0*/  LDSM.16.M88.4 R180, [R250+0x1800] ;  /* 0x00180000fab4783b */ /* 0x000eae0000000200 */
[C---:B-1----:R-:W-:Y:S08]  /*64e0*/  HMMA.16816.F32 R12, R196.reuse, R168, R12 ;  /* 0x000000a8c40c723c */ /* 0x042ff0000000180c */
[C---:B------:R-:W-:Y:S01]  /*64f0*/  HMMA.16816.F32 R16, R196.reuse, R170, R16 ;  /* 0x000000aac410723c */ /* 0x040fe20000001810 */
[----:B------:R-:W1:Y:S07]  /*6500*/  LDSM.16.M88.4 R168, [R249+0x2000] ;  /* 0x00200000f9a8783b */ /* 0x000e6e0000000200 */
[C---:B---3--:R-:W-:Y:S08]  /*6510*/  HMMA.16816.F32 R20, R196.reuse, R184, R20 ;  /* 0x000000b8c414723c */ /* 0x048ff00000001814 */
[C---:B------:R-:W-:Y:S01]  /*6520*/  HMMA.16816.F32 R24, R196.reuse, R186, R24 ;  /* 0x000000bac418723c */ /* 0x040fe20000001818 */
[----:B------:R-:W3:Y:S07]  /*6530*/  LDSM.16.M88.4 R184, [R249+0x2800] ;  /* 0x00280000f9b8783b */ /* 0x000eee0000000200 */
[C---:B--2---:R-:W-:Y:S08]  /*6540*/  HMMA.16816.F32 R28, R196.reuse, R180, R28 ;  /* 0x000000b4c41c723c */ /* 0x044ff0000000181c */
[----:B------:R-:W-:Y:S01]  /*6550*/  HMMA.16816.F32 R32, R196, R182, R32 ;  /* 0x000000b6c420723c */ /* 0x000fe20000001820 */
[----:B------:R-:W2:Y:S07]  /*6560*/  LDSM.16.M88.4 R180, [R249+0x3000] ;  /* 0x00300000f9b4783b */ /* 0x000eae0000000200 */
[C---:B-1----:R-:W-:Y:S08]  /*6570*/  HMMA.16816.F32 R4, R200.reuse, R168, R4 ;  /* 0x000000a8c804723c */ /* 0x042ff00000001804 */
[C---:B------:R-:W-:Y:S01]  /*6580*/  HMMA.16816.F32 R8, R200.reuse, R170, R8 ;  /* 0x000000aac808723c */ /* 0x040fe20000001808 */
[----:B------:R-:W1:Y:S07]  /*6590*/  LDSM.16.M88.4 R168, [R249+0x3800] ;  /* 0x00380000f9a8783b */ /* 0x000e6e0000000200 */
[C---:B---3--:R-:W-:Y:S08]  /*65a0*/  HMMA.16816.F32 R12, R200.reuse, R184, R12 ;  /* 0x000000b8c80c723c */ /* 0x048ff0000000180c */
[C---:B------:R-:W-:Y:S01]  /*65b0*/  HMMA.16816.F32 R16, R200.reuse, R186, R16 ;  /* 0x000000bac810723c */ /* 0x040fe20000001810 */
[----:B------:R3:W4:Y:S07]  /*65c0*/  LDSM.16.M88.4 R184, [R130] ;  /* 0x0000000082b8783b */ /* 0x00072e0000000200 */
[C---:B--2---:R-:W-:Y:S08]  /*65d0*/  HMMA.16816.F32 R20, R200.reuse, R180, R20 ;  /* 0x000000b4c814723c */ /* 0x044ff00000001814 */
[C---:B------:R-:W-:Y:S01]  /*65e0*/  HMMA.16816.F32 R24, R200.reuse, R182, R24 ;  /* 0x000000b6c818723c */ /* 0x040fe20000001818 */
[----:B------:R2:W2:Y:S07]  /*65f0*/  LDSM.16.M88.4 R180, [R129] ;  /* 0x0000000081b4783b */ /* 0x0004ae0000000200 */
[C---:B-1----:R-:W-:Y:S01]  /*6600*/  HMMA.16816.F32 R28, R200.reuse, R168, R28 ;  /* 0x000000a8c81c723c */ /* 0x042fe2000000181c */
[----:B---3--:R-:W3:Y:S07]  /*6610*/  LDL R130, [R1+0x28] ;  /* 0x0000280001827983 */ /* 0x008eee0000100800 */
[----:B------:R-:W-:Y:S01]  /*6620*/  HMMA.16816.F32 R32, R200, R170, R32 ;  /* 0x000000aac820723c */ /* 0x000fe20000001820 */
[----:B------:R1:W1:Y:S07]  /*6630*/  LDSM.16.M88.4 R168, [R128] ;  /* 0x0000000080a8783b */ /* 0x00026e0000000200 */
[C---:B----4-:R-:W-:Y:S01]  /*6640*/  HMMA.16816.F32 R4, R204.reuse, R184, R4 ;  /* 0x000000b8cc04723c */ /* 0x050fe20000001804 */
[----:B--2---:R-:W2:Y:S07]  /*6650*/  LDL R129, [R1+0x24] ;  /* 0x0000240001817983 */ /* 0x004eae0000100800 */
[C---:B------:R-:W-:Y:S01]  /*6660*/  HMMA.16816.F32 R8, R204.reuse, R186, R8 ;  /* 0x000000bacc08723c */ /* 0x040fe20000001808 */
[----:B------:R4:W4:Y:S07]  /*6670*/  LDSM.16.M88.4 R184, [R2] ;  /* 0x0000000002b8783b */ /* 0x00092e0000000200 */
[C---:B------:R-:W-:Y:S01]  /*6680*/  HMMA.16816.F32 R12, R204.reuse, R180, R12 ;  /* 0x000000b4cc0c723c */ /* 0x040fe2000000180c */
[----:B-1----:R-:W2:Y:S07]  /*6690*/  LDL R128, [R1+0x20] ;  /* 0x0000200001807983 */ /* 0x002eae0000100800 */
[C---:B------:R-:W-:Y:S01]  /*66a0*/  HMMA.16816.F32 R16, R204.reuse, R182, R16 ;  /* 0x000000b6cc10723c */ /* 0x040fe20000001810 */
[----:B------:R-:W1:Y:S07]  /*66b0*/  LDSM.16.M88.4 R180, [R0+0x2000] ;  /* 0x0020000000b4783b */ /* 0x000e6e0000000200 */
[C---:B------:R-:W-:Y:S01]  /*66c0*/  HMMA.16816.F32 R20, R204.reuse, R168, R20 ;  /* 0x000000a8cc14723c */ /* 0x040fe20000001814 */
[----:B----4-:R-:W2:Y:S07]  /*66d0*/  LDL R2, [R1+0x1c] ;  /* 0x00001c0001027983 */ /* 0x010eae0000100800 */
[C---:B------:R-:W-:Y:S01]  /*66e0*/  HMMA.16816.F32 R24, R204.reuse, R170, R24 ;  /* 0x000000aacc18723c */ /* 0x040fe20000001818 */
[----:B------:R-:W1:Y:S07]  /*66f0*/  LDSM.16.M88.4 R168, [R0+0x2800] ;  /* 0x0028000000a8783b */ /* 0x000e6e0000000200 */
[C---:B------:R-:W-:Y:S08]  /*6700*/  HMMA.16816.F32 R28, R204.reuse, R184, R28 ;  /* 0x000000b8cc1c723c */ /* 0x040ff0000000181c */
[----:B------:R-:W-:Y:S01]  /*6710*/  HMMA.16816.F32 R32, R204, R186, R32 ;  /* 0x000000bacc20723c */ /* 0x000fe20000001820 */
[----:B------:R-:W1:Y:S07]  /*6720*/  LDSM.16.M88.4 R184, [R0+0x3000] ;  /* 0x0030000000b8783b */ /* 0x000e6e0000000200 */
[C---:B-1----:R-:W-:Y:S08]  /*6730*/  HMMA.16816.F32 R4, R208.reuse, R180, R4 ;  /* 0x000000b4d004723c */ /* 0x042ff00000001804 */
[C---:B------:R-:W-:Y:S01]  /*6740*/  HMMA.16816.F32 R8, R208.reuse, R182, R8 ;  /* 0x000000b6d008723c */ /* 0x040fe20000001808 */
[----:B------:R-:W1:Y:S07]  /*6750*/  LDSM.16.M88.4 R180, [R0+0x3800] ;  /* 0x0038000000b4783b */ /* 0x000e6e0000000200 */
[C---:B------:R-:W-:Y:S08]  /*6760*/  HMMA.16816.F32 R12, R208.reuse, R168, R12 ;  /* 0x000000a8d00c723c */ /* 0x040ff0000000180c */
[C---:B------:R-:W-:Y:S01]  /*6770*/  HMMA.16816.F32 R16, R208.reuse, R170, R16 ;  /* 0x000000aad010723c */ /* 0x040fe20000001810 */
[----:B------:R-:W1:Y:S07]  /*6780*/  LDSM.16.M88.4 R168, [R250+0x2000] ;  /* 0x00200000faa8783b */ /* 0x000e6e0000000200 */
[C---:B------:R-:W-:Y:S08]  /*6790*/  HMMA.16816.F32 R20, R208.reuse, R184, R20 ;  /* 0x000000b8d014723c */ /* 0x040ff00000001814 */
[C---:B------:R-:W-:Y:S01]  /*67a0*/  HMMA.16816.F32 R24, R208.reuse, R186, R24 ;  /* 0x000000bad018723c */ /* 0x040fe20000001818 */
[----:B------:R-:W1:Y:S07]  /*67b0*/  LDSM.16.M88.4 R184, [R250+0x2800] ;  /* 0x00280000fab8783b */ /* 0x000e6e0000000200 */
[C---:B-1----:R-:W-:Y:S08]  /*67c0*/  HMMA.16816.F32 R28, R208.reuse, R180, R28 ;  /* 0x000000b4d01c723c */ /* 0x042ff0000000181c */
[----:B------:R-:W-:Y:S01]  /*67d0*/  HMMA.16816.F32 R32, R208, R182, R32 ;  /* 0x000000b6d020723c */ /* 0x000fe20000001820 */
        /* <DEDUP_REMOVED lines=8> */
[C---:B------:R-:W-:Y:S01]  /*6860*/  HMMA.16816.F32 R24, R212.reuse, R182, R24 ;  /* 0x000000b6d418723c */ /* 0x040fe20000001818 */
[----:B------:R-:W1:Y:S07]  /*6870*/  LDSM.16.M88.4 R180, [R249+0x4800] ;  /* 0x00480000f9b4783b */ /* 0x000e6e0000000200 */
[C---:B------:R-:W-:Y:S08]  /*6880*/  HMMA.16816.F32 R28, R212.reuse, R168, R28 ;  /* 0x000000a8d41c723c */ /* 0x040ff0000000181c */
[----:B------:R-:W-:Y:S01]  /*6890*/  HMMA.16816.F32 R32, R212, R170, R32 ;  /* 0x000000aad420723c */ /* 0x000fe20000001820 */
[----:B------:R-:W1:Y:S07]  /*68a0*/  LDSM.16.M88.4 R168, [R249+0x5000] ;  /* 0x00500000f9a8783b */ /* 0x000e6e0000000200 */
[C---:B------:R-:W-:Y:S08]  /*68b0*/  HMMA.16816.F32 R4, R216.reuse, R184, R4 ;  /* 0x000000b8d804723c */ /* 0x040ff00000001804 */
[C---:B------:R-:W-:Y:S01]  /*68c0*/  HMMA.16816.F32 R8, R216.reuse, R186, R8 ;  /* 0x000000bad808723c */ /* 0x040fe20000001808 */
[----:B------:R-:W1:Y:S07]  /*68d0*/  LDSM.16.M88.4 R184, [R249+0x5800] ;  /* 0x00580000f9b8783b */ /* 0x000e6e0000000200 */
[C---:B-1----:R-:W-:Y:S08]  /*68e0*/  HMMA.16816.F32 R12, R216.reuse, R180, R12 ;  /* 0x000000b4d80c723c */ /* 0x042ff0000000180c */
[C---:B------:R-:W-:Y:S08]  /*68f0*/  HMMA.16816.F32 R16, R216.reuse, R182, R16 ;  /* 0x000000b6d810723c */ /* 0x040ff00000001810 */
[C---:B------:R-:W-:Y:S08]  /*6900*/  HMMA.16816.F32 R20, R216.reuse, R168, R20 ;  /* 0x000000a8d814723c */ /* 0x040ff00000001814 */
[C---:B------:R-:W-:Y:S08]  /*6910*/  HMMA.16816.F32 R24, R216.reuse, R170, R24 ;  /* 0x000000aad818723c */ /* 0x040ff00000001818 */
[C---:B------:R-:W-:Y:S08]  /*6920*/  HMMA.16816.F32 R28, R216.reuse, R184, R28 ;  /* 0x000000b8d81c723c */ /* 0x040ff0000000181c */
[----:B------:R-:W-:Y:S01]  /*6930*/  HMMA.16816.F32 R32, R216, R186, R32 ;  /* 0x000000bad820723c */ /* 0x000fe20000001820 */
[----:B---3--:R1:W3:Y:S08]  /*6940*/  LDSM.16.M88.4 R180, [R130] ;  /* 0x0000000082b4783b */ /* 0x0082f00000000200 */
[----:B--2---:R2:W2:Y:S08]  /*6950*/  LDSM.16.M88.4 R168, [R129] ;  /* 0x0000000081a8783b */ /* 0x0044b00000000200 */
[----:B-1----:R-:W4:Y:S04]  /*6960*/  LDL R130, [R1+0x18] ;  /* 0x0000180001827983 */ /* 0x002f280000100800 */
[----:B------:R1:W1:Y:S01]  /*6970*/  LDSM.16.M88.4 R184, [R128] ;  /* 0x0000000080b8783b */ /* 0x0002620000000200 */
[C---:B---3--:R-:W-:Y:S07]  /*6980*/  HMMA.16816.F32 R4, R220.reuse, R180, R4 ;  /* 0x000000b4dc04723c */ /* 0x048fee0000001804 */
[----:B--2---:R-:W2:Y:S01]  /*6990*/  LDL R129, [R1+0x14] ;  /* 0x0000140001817983 */ /* 0x004ea20000100800 */
[C---:B------:R-:W-:Y:S03]  /*69a0*/  HMMA.16816.F32 R8, R220.reuse, R182, R8 ;  /* 0x000000b6dc08723c */ /* 0x040fe60000001808 */
[----:B------:R3:W3:Y:S05]  /*69b0*/  LDSM.16.M88.4 R180, [R2] ;  /* 0x0000000002b4783b */ /* 0x0006ea0000000200 */
[C---:B------:R-:W-:Y:S03]  /*69c0*/  HMMA.16816.F32 R12, R220.reuse, R168, R12 ;  /* 0x000000a8dc0c723c */ /* 0x040fe6000000180c */
[----:B-1----:R-:W2:Y:S05]  /*69d0*/  LDL R128, [R1+0x10] ;  /* 0x0000100001807983 */ /* 0x002eaa0000100800 */
[C---:B------:R-:W-:Y:S01]  /*69e0*/  HMMA.16816.F32 R16, R220.reuse, R170, R16 ;  /* 0x000000aadc10723c */ /* 0x040fe20000001810 */
[----:B------:R-:W1:Y:S07]  /*69f0*/  LDSM.16.M88.4 R168, [R0+0x4000] ;  /* 0x0040000000a8783b */ /* 0x000e6e0000000200 */
[C---:B------:R-:W-:Y:S01]  /*6a00*/  HMMA.16816.F32 R20, R220.reuse, R184, R20 ;  /* 0x000000b8dc14723c */ /* 0x040fe20000001814 */
[----:B---3--:R-:W2:Y:S04]  /*6a10*/  LDL R2, [R1+0xc] ;  /* 0x00000c0001027983 */ /* 0x008ea80000100800 */
[----:B------:R-:W2:Y:S03]  /*6a20*/  LDL.LU R174, [R1+0x60] ;  /* 0x0000600001ae7983 */ /* 0x000ea60000300800 */
[C---:B------:R-:W-:Y:S01]  /*6a30*/  HMMA.16816.F32 R24, R220.reuse, R186, R24 ;  /* 0x000000badc18723c */ /* 0x040fe20000001818 */
[----:B------:R-:W1:Y:S07]  /*6a40*/  LDSM.16.M88.4 R184, [R0+0x4800] ;  /* 0x0048000000b8783b */ /* 0x000e6e0000000200 */
[C---:B------:R-:W-:Y:S01]  /*6a50*/  HMMA.16816.F32 R28, R220.reuse, R180, R28 ;  /* 0x000000b4dc1c723c */ /* 0x040fe2000000181c */
[----:B------:R-:W2:Y:S04]  /*6a60*/  LDL R178, [R1+0x88] ;  /* 0x0000880001b27983 */ /* 0x000ea80000100800 */
[----:B------:R-:W2:Y:S03]  /*6a70*/  LDL R177, [R1+0x90] ;  /* 0x0000900001b17983 */ /* 0x000ea60000100800 */
        /* <DEDUP_REMOVED lines=35> */
[----:B----4-:R1:W4:Y:S08]  /*6cb0*/  LDSM.16.M88.4 R168, [R130] ;  /* 0x0000000082a8783b */ /* 0x0103300000000200 */
[----:B--2---:R-:W2:Y:S08]  /*6cc0*/  LDSM.16.M88.4 R184, [R129] ;  /* 0x0000000081b8783b */ /* 0x004eb00000000200 */
[----:B-1----:R-:W3:Y:S04]  /*6cd0*/  LDL R130, [R1+0x64] ;  /* 0x0000640001827983 */ /* 0x002ee80000100800 */
[----:B------:R1:W2:Y:S01]  /*6ce0*/  LDSM.16.M88.4 R180, [R128] ;  /* 0x0000000080b4783b */ /* 0x0002a20000000200 */
[C---:B----4-:R-:W-:Y:S08]  /*6cf0*/  HMMA.16816.F32 R4, R236.reuse, R168, R4 ;  /* 0x000000a8ec04723c */ /* 0x050ff00000001804 */
[C---:B------:R-:W-:Y:S01]  /*6d00*/  HMMA.16816.F32 R8, R236.reuse, R170, R8 ;  /* 0x000000aaec08723c */ /* 0x040fe20000001808 */
[----:B--2---:R-:W2:Y:S03]  /*6d10*/  LDSM.16.M88.4 R168, [R2] ;  /* 0x0000000002a8783b */ /* 0x004ea60000000200 */
[C---:B------:R-:W-:Y:S02]  /*6d20*/  IADD3 R175, R174.reuse, -0x1, RZ ;  /* 0xffffffffaeaf7810 */ /* 0x040fe40007ffe0ff */
[----:B------:R-:W-:Y:S02]  /*6d30*/  ISETP.GT.AND P6, PT, R174, R135, PT ;  /* 0x00000087ae00720c */ /* 0x000fe40003fc4270 */
[C---:B------:R-:W-:Y:S01]  /*6d40*/  HMMA.16816.F32 R12, R236.reuse, R184, R12 ;  /* 0x000000b8ec0c723c */ /* 0x040fe2000000180c */
[----:B-1----:R-:W4:Y:S07]  /*6d50*/  LDL.64 R128, [R1+0x68] ;  /* 0x0000680001807983 */ /* 0x002f2e0000100a00 */
[C---:B------:R-:W-:Y:S01]  /*6d60*/  HMMA.16816.F32 R16, R236.reuse, R186, R16 ;  /* 0x000000baec10723c */ /* 0x040fe20000001810 */
[----:B------:R-:W1:Y:S07]  /*6d70*/  LDSM.16.M88.4 R184, [R0+0x6000] ;  /* 0x0060000000b8783b */ /* 0x000e6e0000000200 */
[C---:B------:R-:W-:Y:S08]  /*6d80*/  HMMA.16816.F32 R20, R236.reuse, R180, R20 ;  /* 0x000000b4ec14723c */ /* 0x040ff00000001814 */
[C---:B------:R-:W-:Y:S01]  /*6d90*/  HMMA.16816.F32 R24, R236.reuse, R182, R24 ;  /* 0x000000b6ec18723c */ /* 0x040fe20000001818 */
[----:B------:R-:W1:Y:S07]  /*6da0*/  LDSM.16.M88.4 R180, [R0+0x6800] ;  /* 0x0068000000b4783b */ /* 0x000e6e0000000200 */
[C---:B--2---:R-:W-:Y:S08]  /*6db0*/  HMMA.16816.F32 R28, R236.reuse, R168, R28 ;  /* 0x000000a8ec1c723c */ /* 0x044ff0000000181c */
[----:B------:R-:W-:Y:S01]  /*6dc0*/  HMMA.16816.F32 R32, R236, R170, R32 ;  /* 0x000000aaec20723c */ /* 0x000fe20000001820 */
[----:B------:R-:W2:Y:S07]  /*6dd0*/  LDSM.16.M88.4 R168, [R0+0x7000] ;  /* 0x0070000000a8783b */ /* 0x000eae0000000200 */
[C---:B-1----:R-:W-:Y:S08]  /*6de0*/  HMMA.16816.F32 R4, R240.reuse, R184, R4 ;  /* 0x000000b8f004723c */ /* 0x042ff00000001804 */
[C---:B------:R-:W-:Y:S01]  /*6df0*/  HMMA.16816.F32 R8, R240.reuse, R186, R8 ;  /* 0x000000baf008723c */ /* 0x040fe20000001808 */
[----:B------:R1:W1:Y:S07]  /*6e00*/  LDSM.16.M88.4 R184, [R0+0x7800] ;  /* 0x0078000000b8783b */ /* 0x00026e0000000200 */
[C---:B------:R-:W-:Y:S08]  /*6e10*/  HMMA.16816.F32 R12, R240.reuse, R180, R12 ;  /* 0x000000b4f00c723c */ /* 0x040ff0000000180c */
[C---:B------:R-:W-:Y:S01]  /*6e20*/  HMMA.16816.F32 R16, R240.reuse, R182, R16 ;  /* 0x000000b6f010723c */ /* 0x040fe20000001810 */
[----:B------:R-:W1:Y:S07]  /*6e30*/  LDSM.16.M88.4 R180, [R250+0x6000] ;  /* 0x00600000fab4783b */ /* 0x000e6e0000000200 */
[C---:B--2---:R-:W-:Y:S04]  /*6e40*/  HMMA.16816.F32 R20, R240.reuse, R168, R20 ;  /* 0x000000a8f014723c */ /* 0x044fe80000001814 */
[----:B-1----:R-:W-:Y:S04]  /*6e50*/  @P6 SHF.R.S32.HI R0, RZ, 0x1f, R175 ;  /* 0x0000001fff006819 */ /* 0x002fe800000114af */
[C---:B------:R-:W-:Y:S01]  /*6e60*/  HMMA.16816.F32 R24, R240.reuse, R170, R24 ;  /* 0x000000aaf018723c */ /* 0x040fe20000001818 */
[----:B------:R-:W1:Y:S03]  /*6e70*/  LDSM.16.M88.4 R168, [R250+0x6800] ;  /* 0x00680000faa8783b */ /* 0x000e660000000200 */
[----:B------:R-:W-:Y:S04]  /*6e80*/  @P6 IMAD R0, R0, c[0x0][0x1e0], RZ ;  /* 0x0000780000006a24 */ /* 0x000fe800078e02ff */
[C---:B------:R-:W-:Y:S08]  /*6e90*/  HMMA.16816.F32 R28, R240.reuse, R184, R28 ;  /* 0x000000b8f01c723c */ /* 0x040ff0000000181c */
[----:B------:R-:W-:Y:S08]  /*6ea0*/  HMMA.16816.F32 R32, R240, R186, R32 ;  /* 0x000000baf020723c */ /* 0x000ff00000001820 */
[C---:B------:R-:W-:Y:S08]  /*6eb0*/  HMMA.16816.F32 R4, R244.reuse, R180, R4 ;  /* 0x000000b4f404723c */ /* 0x040ff00000001804 */
[C---:B------:R-:W-:Y:S01]  /*6ec0*/  HMMA.16816.F32 R8, R244.reuse, R182, R8 ;  /* 0x000000b6f408723c */ /* 0x040fe20000001808 */
[----:B------:R-:W2:Y:S07]  /*6ed0*/  LDSM.16.M88.4 R180, [R250+0x7000] ;  /* 0x00700000fab4783b */ /* 0x000eae0000000200 */
[C---:B-1----:R-:W-:Y:S08]  /*6ee0*/  HMMA.16816.F32 R12, R244.reuse, R168, R12 ;  /* 0x000000a8f40c723c */ /* 0x042ff0000000180c */
[C---:B------:R-:W-:Y:S04]  /*6ef0*/  HMMA.16816.F32 R16, R244.reuse, R170, R16 ;  /* 0x000000aaf410723c */ /* 0x040fe80000001810 */
[----:B------:R-:W-:Y:S02]  /*6f00*/  FMUL.FTZ R4, R4, c[0x0][0x320] ;  /* 0x0000c80004047a20 */ /* 0x000fe40000410000 */
[----:B------:R-:W-:Y:S02]  /*6f10*/  FMUL.FTZ R5, R5, c[0x0][0x320] ;  /* 0x0000c80005057a20 */ /* 0x000fe40000410000 */
[----:B------:R-:W1:Y:S01]  /*6f20*/  MUFU.TANH R191, R4 ;  /* 0x0000000400bf7308 */ /* 0x000e620000002400 */
[----:B------:R-:W-:Y:S03]  /*6f30*/  FMUL.FTZ R6, R6, c[0x0][0x320] ;  /* 0x0000c80006067a20 */ /* 0x000fe60000410000 */
[----:B------:R-:W-:Y:S02]  /*6f40*/  FMUL.FTZ R7, R7, c[0x0][0x320] ;  /* 0x0000c80007077a20 */ /* 0x000fe40000410000 */
[----:B------:R-:W-:Y:S02]  /*6f50*/  FMUL.FTZ R2, R8, c[0x0][0x320] ;  /* 0x0000c80008027a20 */ /* 0x000fe40000410000 */
[----:B------:R-:W-:Y:S02]  /*6f60*/  @P6 IMAD R8, R175, c[0x0][0x1e4], R0 ;  /* 0x00007900af086a24 */ /* 0x000fe400078e0200 */
[----:B------:R1:W1:Y:S01]  /*6f70*/  MUFU.TANH R176, R5 ;  /* 0x0000000500b07308 */ /* 0x0002620000002400 */
[----:B------:R-:W-:Y:S02]  /*6f80*/  FMUL.FTZ R11, R11, c[0x0][0x320] ;  /* 0x0000c8000b0b7a20 */ /* 0x000fe40000410000 */
[----:B------:R-:W-:Y:S02]  /*6f90*/  FMUL.FTZ R10, R10, c[0x0][0x320] ;  /* 0x0000c8000a0a7a20 */ /* 0x000fe40000410000 */
[----:B------:R-:W-:Y:S01]  /*6fa0*/  FMUL.FTZ R14, R14, c[0x0][0x320] ;  /* 0x0000c8000e0e7a20 */ /* 0x000fe20000410000 */
[C---:B--2---:R-:W-:Y:S04]  /*6fb0*/  HMMA.16816.F32 R20, R244.reuse, R180, R20 ;  /* 0x000000b4f414723c */ /* 0x044fe80000001814 */
[----:B------:R-:W2:Y:S01]  /*6fc0*/  MUFU.TANH R173, R6 ;  /* 0x0000000600ad7308 */ /* 0x000ea20000002400 */
[----:B------:R-:W-:Y:S02]  /*6fd0*/  FMUL.FTZ R9, R9, c[0x0][0x320] ;  /* 0x0000c80009097a20 */ /* 0x000fe40000410000 */
[----:B------:R-:W-:Y:S01]  /*6fe0*/  FMUL.FTZ R18, R18, c[0x0][0x320] ;  /* 0x0000c80012127a20 */ /* 0x000fe20000410000 */
[C---:B------:R-:W-:Y:S04]  /*6ff0*/  HMMA.16816.F32 R24, R244.reuse, R182, R24 ;  /* 0x000000b6f418723c */ /* 0x040fe80000001818 */
[----:B------:R-:W-:Y:S02]  /*7000*/  FMUL.FTZ R17, R17, c[0x0][0x320] ;  /* 0x0000c80011117a20 */ /* 0x000fe40000410000 */
[----:B------:R2:W2:Y:S01]  /*7010*/  MUFU.TANH R172, R7 ;  /* 0x0000000700ac7308 */ /* 0x0004a20000002400 */
[----:B------:R-:W-:Y:S02]  /*7020*/  FMUL.FTZ R16, R16, c[0x0][0x320] ;  /* 0x0000c80010107a20 */ /* 0x000fe40000410000 */
[----:B------:R-:W-:Y:S03]  /*7030*/  FMUL.FTZ R15, R15, c[0x0][0x320] ;  /* 0x0000c8000f0f7a20 */ /* 0x000fe60000410000 */
[----:B-1----:R-:W-:Y:S04]  /*7040*/  @P6 IMAD.WIDE.U32 R4, R175, c[0x0][0x1e0], RZ ;  /* 0x00007800af046a25 */ /* 0x002fe800078e00ff */
[----:B------:R-:W1:Y:S01]  /*7050*/  MUFU.TANH R185, R2 ;  /* 0x0000000200b97308 */ /* 0x000e620000002400 */
[----:B------:R-:W-:Y:S01]  /*7060*/  @P6 IMAD.SHL.U32 R132, R4, 0x40, RZ ;  /* 0x0000004004846824 */ /* 0x000fe200078e00ff */
[----:B------:R-:W-:Y:S01]  /*7070*/  @P6 IADD3 R8, R5, R8, RZ ;  /* 0x0000000805086210 */ /* 0x000fe20007ffe0ff */
[----:B------:R-:W-:Y:S02]  /*7080*/  FMUL.FTZ R20, R20, c[0x0][0x320] ;  /* 0x0000c80014147a20 */ /* 0x000fe40000410000 */
[----:B------:R-:W-:Y:S01]  /*7090*/  FMUL.FTZ R12, R12, c[0x0][0x320] ;  /* 0x0000c8000c0c7a20 */ /* 0x000fe20000410000 */
[----:B------:R-:W-:Y:S01]  /*70a0*/  @P6 SHF.L.U64.HI R8, R4, 0x6, R8 ;  /* 0x0000000604086819 */ /* 0x000fe20000010208 */
[----:B------:R-:W-:Y:S02]  /*70b0*/  FMUL.FTZ R13, R13, c[0x0][0x320] ;  /* 0x0000c8000d0d7a20 */ /* 0x000fe40000410000 */
[----:B------:R-:W-:Y:S01]  /*70c0*/  FMUL.FTZ R21, R21, c[0x0][0x320] ;  /* 0x0000c80015157a20 */ /* 0x000fe20000410000 */
[----:B------:R-:W-:Y:S01]  /*70d0*/  MUFU.TANH R133, R11 ;  /* 0x0000000b00857308 */ /* 0x000fe20000002400 */
[----:B------:R-:W-:Y:S02]  /*70e0*/  FMUL.FTZ R22, R22, c[0x0][0x320] ;  /* 0x0000c80016167a20 */ /* 0x000fe40000410000 */
[----:B------:R-:W-:Y:S01]  /*70f0*/  FMUL.FTZ R23, R23, c[0x0][0x320] ;  /* 0x0000c80017177a20 */ /* 0x000fe20000410000 */
[----:B--2---:R-:W2:Y:S01]  /*7100*/  LDSM.16.M88.4 R4, [R250+0x7800] ;  /* 0x00780000fa04783b */ /* 0x004ea20000000200 */
[----:B------:R-:W-:Y:S04]  /*7110*/  DEPBAR.LE SB0, 0x0 ;  /* 0x000080000000791a */ /* 0x000fe80000000000 */
[----:B------:R-:W-:Y:S01]  /*7120*/  FMUL.FTZ R24, R24, c[0x0][0x320] ;  /* 0x0000c80018187a20 */ /* 0x000fe20000410000 */
[----:B------:R-:W-:Y:S01]  /*7130*/  MUFU.TANH R135, R10 ;  /* 0x0000000a00877308 */ /* 0x000fe20000002400 */
[----:B------:R-:W-:Y:S01]  /*7140*/  FMUL.FTZ R25, R25, c[0x0][0x320] ;  /* 0x0000c80019197a20 */ /* 0x000fe20000410000 */
[----:B------:R-:W-:Y:S01]  /*7150*/  BAR.SYNC.DEFER_BLOCKING 0x0 ;  /* 0x0000000000007b1d */ /* 0x000fe20000010000 */
[----:B------:R-:W-:Y:S02]  /*7160*/  FMUL.FTZ R26, R26, c[0x0][0x320] ;  /* 0x0000c8001a1a7a20 */ /* 0x000fe40000410000 */
[----:B------:R-:W-:Y:S01]  /*7170*/  FMUL.FTZ R27, R27, c[0x0][0x320] ;  /* 0x0000c8001b1b7a20 */ /* 0x000fe20000410000 */
[C---:B--2---:R-:W-:Y:S04]  /*7180*/  HMMA.16816.F32 R28, R244.reuse, R4, R28 ;  /* 0x00000004f41c723c */ /* 0x044fe8000000181c */
[----:B------:R2:W1:Y:S04]  /*7190*/  MUFU.TANH R184, R9 ;  /* 0x0000000900b87308 */ /* 0x0004680000002400 */
[----:B------:R-:W-:Y:S06]  /*71a0*/  HMMA.16816.F32 R32, R244, R6, R32 ;  /* 0x00000006f420723c */ /* 0x000fec0000001820 */
[----:B------:R1:W-:Y:S10]  /*71b0*/  MUFU.TANH R190, R18 ;  /* 0x0000001200be7308 */ /* 0x0003f40000002400 */
[----:B------:R-:W-:Y:S01]  /*71c0*/  MUFU.TANH R187, R14 ;  /* 0x0000000e00bb7308 */ /* 0x000fe20000002400 */
[----:B------:R-:W-:Y:S02]  /*71d0*/  FMUL.FTZ R28, R28, c[0x0][0x320] ;  /* 0x0000c8001c1c7a20 */ /* 0x000fe40000410000 */
[----:B--2---:R-:W-:Y:S04]  /*71e0*/  @P1 IMAD.HI.U32 R9, R178, c[0x0][0x2c8], RZ ;  /* 0x0000b200b2091a27 */ /* 0x004fe800078e00ff */
[----:B------:R-:W-:Y:S03]  /*71f0*/  FMUL.FTZ R29, R29, c[0x0][0x320] ;  /* 0x0000c8001d1d7a20 */ /* 0x000fe60000410000 */
[----:B------:R-:W-:Y:S01]  /*7200*/  MUFU.TANH R189, R17 ;  /* 0x0000001100bd7308 */ /* 0x000fe20000002400 */
[----:B------:R-:W-:Y:S02]  /*7210*/  FMUL.FTZ R32, R32, c[0x0][0x320] ;  /* 0x0000c80020207a20 */ /* 0x000fe40000410000 */
[----:B------:R-:W-:Y:S02]  /*7220*/  FMUL.FTZ R34, R34, c[0x0][0x320] ;  /* 0x0000c80022227a20 */ /* 0x000fe40000410000 */
[----:B------:R-:W-:Y:S02]  /*7230*/  FMUL.FTZ R30, R30, c[0x0][0x320] ;  /* 0x0000c8001e1e7a20 */ /* 0x000fe40000410000 */
[----:B------:R-:W-:Y:S03]  /*7240*/  FMUL.FTZ R35, R35, c[0x0][0x320] ;  /* 0x0000c80023237a20 */ /* 0x000fe60000410000 */
[----:B------:R-:W-:Y:S10]  /*7250*/  MUFU.TANH R188, R16 ;  /* 0x0000001000bc7308 */ /* 0x000ff40000002400 */
[----:B------:R-:W-:Y:S01]  /*7260*/  MUFU.TANH R186, R15 ;  /* 0x0000000f00ba7308 */ /* 0x000fe20000002400 */
[----:B----4-:R-:W-:Y:S09]  /*7270*/  @P6 IADD3 R0, P0, R132, R128, RZ ;  /* 0x0000008084006210 */ /* 0x010ff20007f1e0ff */
[----:B------:R-:W2:Y:S01]  /*7280*/  MUFU.TANH R12, R12 ;  /* 0x0000000c000c7308 */ /* 0x000ea20000002400 */
[----:B---3--:R-:W-:Y:S02]  /*7290*/  @P6 IADD3.X R2, R8, R130, RZ, P0, !PT ;  /* 0x0000008208026210 */ /* 0x008fe400007fe4ff */
[C---:B------:R-:W-:Y:S04]  /*72a0*/  @P6 LEA R168, P0, R0.reuse, c[0x0][0x1c8], 0x1 ;  /* 0x0000720000a86a11 */ /* 0x040fe800078008ff */
[----:B------:R-:W-:Y:S03]  /*72b0*/  @P6 LEA.HI.X R169, R0, c[0x0][0x1cc], R2, 0x1, P0 ;  /* 0x0000730000a96a11 */ /* 0x000fe600000f0c02 */
[----:B------:R-:W3:Y:S01]  /*72c0*/  MUFU.TANH R13, R13 ;  /* 0x0000000d000d7308 */ /* 0x000ee20000002400 */
[----:B------:R-:W-:Y:S02]  /*72d0*/  @P6 IADD3 R181, P0, R128, 0x40, RZ ;  /* 0x0000004080b56810 */ /* 0x000fe40007f1e0ff */
[----:B------:R-:W-:Y:S01]  /*72e0*/  MOV R0, R178 ;  /* 0x000000b200007202 */ /* 0x000fe20000000f00 */
[----:B------:R-:W-:Y:S01]  /*72f0*/  @!PT LDS RZ, [RZ] ;  /* 0x00000000fffff984 */ /* 0x000fe20000000800 */
[----:B------:R-:W-:Y:S01]  /*7300*/  @!PT LDS RZ, [RZ] ;  /* 0x00000000fffff984 */ /* 0x000fe20000000800 */
[----:B------:R-:W-:Y:S01]  /*7310*/  @!PT LDS RZ, [RZ] ;  /* 0x00000000fffff984 */ /* 0x000fe20000000800 */
[----:B------:R4:W-:Y:S01]  /*7320*/  @P6 LDGSTS.E.BYPASS.LTC128B.128 [R131+0x10100], [R168.64], !P5 ;  /* 0x10100000a8836fae */ /* 0x0009e2000e901d46 */
[-C--:B------:R-:W-:Y:S02]  /*7330*/  @P6 IADD3.X R180, RZ, R130.reuse, RZ, P0, !PT ;  /* 0x00000082ffb46210 */ /* 0x080fe400007fe4ff */
[----:B------:R-:W-:Y:S02]  /*7340*/  @P6 IADD3 R2, P0, R132, R181, RZ ;  /* 0x000000b584026210 */ /* 0x000fe40007f1e0ff */
[----:B------:R-:W-:Y:S01]  /*7350*/  @P1 SHF.R.U32.HI R0, RZ, c[0x0][0x2cc], R9 ;  /* 0x0000b300ff001a19 */ /* 0x000fe20000011609 */
[----:B------:R-:W-:Y:S01]  /*7360*/  IMAD.MOV.U32 R9, RZ, RZ, -0x40 ;  /* 0xffffffc0ff097424 */ /* 0x000fe200078e00ff */
[----:B------:R-:W-:Y:S01]  /*7370*/  MUFU.TANH R21, R21 ;  /* 0x0000001500157308 */ /* 0x000fe20000002400 */
[----:B------:R-:W-:Y:S01]  /*7380*/  @P6 IMAD.X R11, R8, 0x1, R180, P0 ;  /* 0x00000001080b6824 */ /* 0x000fe200000e06b4 */
[C---:B------:R-:W-:Y:S04]  /*7390*/  @P6 LEA R10, P0, R2.reuse, c[0x0][0x1c8], 0x1 ;  /* 0x00007200020a6a11 */ /* 0x040fe800078008ff */
[----:B------:R-:W-:Y:S02]  /*73a0*/  @P6 LEA.HI.X R11, R2, c[0x0][0x1cc], R11, 0x1, P0 ;  /* 0x00007300020b6a11 */ /* 0x000fe400000f0c0b */
[----:B------:R-:W-:Y:S02]  /*73b0*/  @P6 IADD3 R171, P0, R128, 0x80, RZ ;  /* 0x0000008080ab6810 */ /* 0x000fe40007f1e0ff */
[----:B------:R-:W-:Y:S01]  /*73c0*/  MUFU.TANH R22, R22 ;  /* 0x0000001600167308 */ /* 0x000fe20000002400 */
[----:B------:R1:W-:Y:S01]  /*73d0*/  @P6 LDGSTS.E.BYPASS.LTC128B.128 [R131+0x12100], [R10.64], !P4 ;  /* 0x121000000a836fae */ /* 0x0003e2000e101d46 */
[----:B------:R-:W-:Y:S02]  /*73e0*/  @P6 IADD3.X R170, RZ, R130, RZ, P0, !PT ;  /* 0x00000082ffaa6210 */ /* 0x000fe400007fe4ff */
[----:B------:R-:W-:Y:S06]  /*73f0*/  @P6 IADD3 R2, P0, R132, R171, RZ ;  /* 0x000000ab84026210 */ /* 0x000fec0007f1e0ff */
[----:B------:R-:W-:Y:S10]  /*7400*/  MUFU.TANH R23, R23 ;  /* 0x0000001700177308 */ /* 0x000ff40000002400 */
[----:B------:R-:W-:Y:S01]  /*7410*/  MUFU.TANH R24, R24 ;  /* 0x0000001800187308 */ /* 0x000fe20000002400 */
[----:B-1----:R-:W1:Y:S09]  /*7420*/  SHFL.IDX PT, R11, R0, RZ, 0x1c1f ;  /* 0x001c1fff000b7589 */ /* 0x002e7200000e0000 */
[----:B------:R-:W-:Y:S01]  /*7430*/  MUFU.TANH R25, R25 ;  /* 0x0000001900197308 */ /* 0x000fe20000002400 */
[----:B------:R1:W2:Y:S09]  /*7440*/  SHFL.IDX PT, R10, R0, 0x1, 0x1c1f ;  /* 0x003c1f00000a7f89 */ /* 0x0002b200000e0000 */
[----:B------:R-:W-:Y:S10]  /*7450*/  MUFU.TANH R28, R28 ;  /* 0x0000001c001c7308 */ /* 0x000ff40000002400 */
[----:B------:R-:W-:Y:S01]  /*7460*/  MUFU.TANH R29, R29 ;  /* 0x0000001d001d7308 */ /* 0x000fe20000002400 */
[----:B-1----:R-:W-:Y:S09]  /*7470*/  @P6 IADD3.X R0, R8, R170, RZ, P0, !PT ;  /* 0x000000aa08006210 */ /* 0x002ff200007fe4ff */
[----:B------:R-:W-:Y:S01]  /*7480*/  MUFU.TANH R32, R32 ;  /* 0x0000002000207308 */ /* 0x000fe20000002400 */
[C---:B------:R-:W-:Y:S04]  /*7490*/  @P6 LEA R4, P0, R2.reuse, c[0x0][0x1c8], 0x1 ;  /* 0x0000720002046a11 */ /* 0x040fe800078008ff */
[----:B------:R-:W-:Y:S01]  /*74a0*/  @P6 LEA.HI.X R5, R2, c[0x0][0x1cc], R0, 0x1, P0 ;  /* 0x0000730002056a11 */ /* 0x000fe200000f0c00 */
[----:B------:R-:W-:Y:S01]  /*74b0*/  IMAD R0, R174, R9, 0x1 ;  /* 0x00000001ae007424 */ /* 0x000fe200078e0209 */
[----:B----4-:R-:W-:Y:S03]  /*74c0*/  @P6 IADD3 R169, P0, R128, 0xc0, RZ ;  /* 0x000000c080a96810 */ /* 0x010fe60007f1e0ff */
[----:B------:R1:W-:Y:S01]  /*74d0*/  @P6 LDGSTS.E.BYPASS.LTC128B.128 [R131+0x14100], [R4.64], !P3 ;  /* 0x1410000004836fae */ /* 0x0003e2000d901d46 */
[----:B------:R-:W-:Y:S01]  /*74e0*/  @P6 IADD3.X R9, RZ, R130, RZ, P0, !PT ;  /* 0x00000082ff096210 */ /* 0x000fe200007fe4ff */
[----:B------:R-:W-:Y:S01]  /*74f0*/  MUFU.TANH R26, R26 ;  /* 0x0000001a001a7308 */ /* 0x000fe20000002400 */
[----:B------:R-:W-:Y:S04]  /*7500*/  IADD3 R0, R0, c[0x0][0x1d0], -R177 ;  /* 0x0000740000007a10 */ /* 0x000fe80007ffe8b1 */
[----:B------:R-:W-:Y:S04]  /*7510*/  IADD3 R0, R0, -c[0x0][0x168], RZ ;  /* 0x80005a0000007a10 */ /* 0x000fe80007ffe0ff */
[C---:B------:R-:W-:Y:S01]  /*7520*/  IADD3 R2, R0.reuse, R11, RZ ;  /* 0x0000000b00027210 */ /* 0x040fe20007ffe0ff */
[----:B------:R-:W-:Y:S01]  /*7530*/  MUFU.TANH R27, R27 ;  /* 0x0000001b001b7308 */ /* 0x000fe20000002400 */
[----:B--2---:R-:W-:Y:S02]  /*7540*/  IADD3 R0, R0, R10, RZ ;  /* 0x0000000a00007210 */ /* 0x004fe40007ffe0ff */
[----:B------:R-:W-:Y:S07]  /*7550*/  @P6 MOV R10, c[0x0][0x1e4] ;  /* 0x00007900000a6a02 */ /* 0x000fee0000000f00 */
[----:B------:R-:W-:Y:S01]  /*7560*/  MUFU.TANH R30, R30 ;  /* 0x0000001e001e7308 */ /* 0x000fe20000002400 */
[----:B-1----:R-:W-:Y:S05]  /*7570*/  @P6 IADD3 R4, P0, R132, R169, RZ ;  /* 0x000000a984046210 */ /* 0x002fea0007f1e0ff */
[----:B------:R-:W-:Y:S01]  /*7580*/  @P6 IMAD.X R5, R8, 0x1, R9, P0 ;  /* 0x0000000108056824 */ /* 0x000fe200000e0609 */
[C---:B------:R-:W-:Y:S04]  /*7590*/  @P6 LEA R6, P0, R4.reuse, c[0x0][0x1c8], 0x1 ;  /* 0x0000720004066a11 */ /* 0x040fe800078008ff */
[----:B------:R-:W-:Y:S02]  /*75a0*/  @P6 LEA.HI.X R7, R4, c[0x0][0x1cc], R5, 0x1, P0 ;  /* 0x0000730004076a11 */ /* 0x000fe400000f0c05 */
[----:B------:R-:W-:Y:S03]  /*75b0*/  @P6 MOV R5, c[0x0][0x1e0] ;  /* 0x0000780000056a02 */ /* 0x000fe60000000f00 */
[----:B------:R1:W-:Y:S01]  /*75c0*/  @P6 LDGSTS.E.BYPASS.LTC128B.128 [R131+0x16100], [R6.64], !P2 ;  /* 0x1610000006836fae */ /* 0x0003e2000d101d46 */
[C---:B------:R-:W-:Y:S04]  /*75d0*/  @P6 LEA R4, P0, R5.reuse, R132, 0x5 ;  /* 0x0000008405046211 */ /* 0x040fe800078028ff */
[----:B------:R-:W-:Y:S01]  /*75e0*/  @P6 LEA.HI.X R8, R5, R8, R10, 0x5, P0 ;  /* 0x0000000805086211 */ /* 0x000fe200000f2c0a */
[----:B------:R-:W-:Y:S01]  /*75f0*/  FMUL.FTZ R5, R19, c[0x0][0x320] ;  /* 0x0000c80013057a20 */ /* 0x000fe20000410000 */
[----:B------:R2:W-:Y:S01]  /*7600*/  MUFU.TANH R10, R20 ;  /* 0x00000014000a7308 */ /* 0x0005e20000002400 */
[C---:B------:R-:W-:Y:S04]  /*7610*/  ISETP.GT.AND P0, PT, R2.reuse, RZ, PT ;  /* 0x000000ff0200720c */ /* 0x040fe80003f04270 */
[----:B------:R-:W-:Y:S02]  /*7620*/  FSEL R19, R191, -INF , P0 ;  /* 0xff800000bf137808 */ /* 0x000fe40000000000 */
[----:B------:R-:W-:Y:S03]  /*7630*/  ISETP.GT.AND P0, PT, R2, 0x1, PT ;  /* 0x000000010200780c */ /* 0x000fe60003f04270 */
[----:B------:R4:W3:Y:S01]  /*7640*/  MUFU.TANH R191, R5 ;  /* 0x0000000500bf7308 */ /* 0x0008e20000002400 */
[----:B------:R-:W-:Y:S02]  /*7650*/  FSEL R18, R176, -INF , P0 ;  /* 0xff800000b0127808 */ /* 0x000fe40000000000 */
[C---:B------:R-:W-:Y:S04]  /*7660*/  ISETP.GT.AND P0, PT, R0.reuse, RZ, PT ;  /* 0x000000ff0000720c */ /* 0x040fe80003f04270 */
[----:B------:R-:W-:Y:S02]  /*7670*/  FSEL R168, R173, -INF , P0 ;  /* 0xff800000ada87808 */ /* 0x000fe40000000000 */
[----:B------:R-:W-:Y:S01]  /*7680*/  ISETP.GT.AND P0, PT, R0, 0x1, PT ;  /* 0x000000010000780c */ /* 0x000fe20003f04270 */
[----:B-1----:R-:W-:Y:S01]  /*7690*/  FMUL.FTZ R7, R33, c[0x0][0x320] ;  /* 0x0000c80021077a20 */ /* 0x002fe20000410000 */
[----:B------:R-:W-:Y:S02]  /*76a0*/  FMNMX.FTZ R6, R168, R134, !PT ;  /* 0x00000086a8067209 */ /* 0x000fe40007810000 */
[----:B--2---:R-:W-:Y:S02]  /*76b0*/  FSEL R20, R172, -INF , P0 ;  /* 0xff800000ac147808 */ /* 0x004fe40000000000 */
[----:B------:R-:W-:Y:S01]  /*76c0*/  ISETP.GT.AND P0, PT, R2, 0x8, PT ;  /* 0x000000080200780c */ /* 0x000fe20003f04270 */
[----:B------:R-:W1:Y:S01]  /*76d0*/  MUFU.TANH R7, R7 ;  /* 0x0000000700077308 */ /* 0x000e620000002400 */
[----:B------:R-:W-:Y:S02]  /*76e0*/  FMNMX.FTZ R6, R20, R6, !PT ;  /* 0x0000000614067209 */ /* 0x000fe40007810000 */
[----:B------:R-:W-:Y:S02]  /*76f0*/  FSEL R14, R185, -INF , P0 ;  /* 0xff800000b90e7808 */ /* 0x000fe40000000000 */
[----:B------:R-:W-:Y:S02]  /*7700*/  ISETP.GT.AND P0, PT, R2, 0x9, PT ;  /* 0x000000090200780c */ /* 0x000fe40003f04270 */
[----:B----4-:R-:W-:Y:S02]  /*7710*/  FMNMX.FTZ R5, R19, R3, !PT ;  /* 0x0000000313057209 */ /* 0x010fe40007810000 */
[----:B------:R-:W-:Y:S02]  /*7720*/  FSEL R17, R184, -INF , P0 ;  /* 0xff800000b8117808 */ /* 0x000fe40000000000 */
[----:B------:R-:W-:Y:S02]  /*7730*/  ISETP.GT.AND P0, PT, R0, 0x8, PT ;  /* 0x000000080000780c */ /* 0x000fe40003f04270 */
[----:B------:R-:W-:Y:S02]  /*7740*/  FMNMX.FTZ R5, R18, R5, !PT ;  /* 0x0000000512057209 */ /* 0x000fe40007810000 */
[----:B------:R-:W-:Y:S02]  /*7750*/  FSEL R16, R135, -INF , P0 ;  /* 0xff80000087107808 */ /* 0x000fe40000000000 */
[----:B------:R-:W-:Y:S01]  /*7760*/  ISETP.GT.AND P0, PT, R0, 0x9, PT ;  /* 0x000000090000780c */ /* 0x000fe20003f04270 */
[----:B------:R-:W-:Y:S01]  /*7770*/  MUFU.TANH R135, R35 ;  /* 0x0000002300877308 */ /* 0x000fe20000002400 */
[----:B------:R-:W-:Y:S02]  /*7780*/  FMNMX.FTZ R5, R14, R5, !PT ;  /* 0x000000050e057209 */ /* 0x000fe40007810000 */
[----:B------:R-:W-:Y:S02]  /*7790*/  FSEL R15, R133, -INF , P0 ;  /* 0xff800000850f7808 */ /* 0x000fe40000000000 */
[----:B------:R-:W-:Y:S02]  /*77a0*/  ISETP.GT.AND P0, PT, R2, 0x10, PT ;  /* 0x000000100200780c */ /* 0x000fe40003f04270 */
[----:B------:R-:W-:Y:S02]  /*77b0*/  FMNMX.FTZ R5, R17, R5, !PT ;  /* 0x0000000511057209 */ /* 0x000fe40007810000 */
[----:B------:R-:W-:Y:S02]  /*77c0*/  FSEL R185, R12, -INF , P0 ;  /* 0xff8000000cb97808 */ /* 0x000fe40000000000 */
[----:B------:R-:W-:Y:S02]  /*77d0*/  ISETP.GT.AND P0, PT, R2, 0x11, PT ;  /* 0x000000110200780c */ /* 0x000fe40003f04270 */
[----:B------:R-:W-:Y:S02]  /*77e0*/  FMNMX.FTZ R5, R185, R5, !PT ;  /* 0x00000005b9057209 */ /* 0x000fe40007810000 */
[----:B---3--:R-:W-:Y:S02]  /*77f0*/  FSEL R184, R13, -INF , P0 ;  /* 0xff8000000db87808 */ /* 0x008fe40000000000 */
[----:B------:R-:W-:Y:S02]  /*7800*/  ISETP.GT.AND P0, PT, R0, 0x10, PT ;  /* 0x000000100000780c */ /* 0x000fe40003f04270 */
[----:B------:R-:W-:Y:S02]  /*7810*/  FMNMX.FTZ R5, R184, R5, !PT ;  /* 0x00000005b8057209 */ /* 0x000fe40007810000 */
[----:B------:R-:W-:Y:S02]  /*7820*/  FSEL R187, R187, -INF , P0 ;  /* 0xff800000bbbb7808 */ /* 0x000fe40000000000 */
        /* <DEDUP_REMOVED lines=15> */
[----:B------:R-:W-:Y:S04]  /*7920*/  ISETP.GT.AND P0, PT, R2, 0x20, PT ;  /* 0x000000200200780c */ /* 0x000fe80003f04270 */
[----:B------:R-:W-:Y:S01]  /*7930*/  FSEL R198, R10, -INF , P0 ;  /* 0xff8000000ac67808 */ /* 0x000fe20000000000 */
[----:B------:R-:W-:Y:S01]  /*7940*/  FMUL.FTZ R10, R31, c[0x0][0x320] ;  /* 0x0000c8001f0a7a20 */ /* 0x000fe20000410000 */
[----:B------:R-:W-:Y:S02]  /*7950*/  ISETP.GT.AND P0, PT, R2, 0x21, PT ;  /* 0x000000210200780c */ /* 0x000fe40003f04270 */
[----:B------:R-:W-:Y:S02]  /*7960*/  FMNMX.FTZ R5, R198, R5, !PT ;  /* 0x00000005c6057209 */ /* 0x000fe40007810000 */
[----:B------:R-:W-:Y:S01]  /*7970*/  FSEL R199, R21, -INF , P0 ;  /* 0xff80000015c77808 */ /* 0x000fe20000000000 */
[----:B------:R-:W2:Y:S01]  /*7980*/  MUFU.TANH R10, R10 ;  /* 0x0000000a000a7308 */ /* 0x000ea20000002400 */
[----:B------:R-:W-:Y:S02]  /*7990*/  ISETP.GT.AND P0, PT, R0, 0x20, PT ;  /* 0x000000200000780c */ /* 0x000fe40003f04270 */
[----:B------:R-:W-:Y:S02]  /*79a0*/  FMNMX.FTZ R5, R199, R5, !PT ;  /* 0x00000005c7057209 */ /* 0x000fe40007810000 */
[----:B------:R-:W-:Y:S02]  /*79b0*/  FSEL R132, R22, -INF , P0 ;  /* 0xff80000016847808 */ /* 0x000fe40000000000 */
[----:B------:R-:W-:Y:S04]  /*79c0*/  ISETP.GT.AND P0, PT, R0, 0x21, PT ;  /* 0x000000210000780c */ /* 0x000fe80003f04270 */
[----:B------:R-:W-:Y:S02]  /*79d0*/  FSEL R11, R23, -INF , P0 ;  /* 0xff800000170b7808 */ /* 0x000fe40000000000 */
[----:B------:R-:W-:Y:S02]  /*79e0*/  ISETP.GT.AND P0, PT, R2, 0x28, PT ;  /* 0x000000280200780c */ /* 0x000fe40003f04270 */
[----:B------:R-:W-:Y:S02]  /*79f0*/  MOV R23, R132 ;  /* 0x0000008400177202 */ /* 0x000fe40000000f00 */
[----:B------:R-:W-:Y:S01]  /*7a00*/  FSEL R192, R24, -INF , P0 ;  /* 0xff80000018c07808 */ /* 0x000fe20000000000 */
[----:B------:R-:W-:Y:S01]  /*7a10*/  IMAD.MOV.U32 R24, RZ, RZ, R11 ;  /* 0x000000ffff187224 */ /* 0x000fe200078e000b */
        /* <DEDUP_REMOVED lines=14> */
[----:B------:R3:W4:Y:S01]  /*7b00*/  MUFU.TANH R6, R34 ;  /* 0x0000002200067308 */ /* 0x0007220000002400 */
[----:B------:R-:W-:Y:S02]  /*7b10*/  FMNMX.FTZ R5, R176, R5, !PT ;  /* 0x00000005b0057209 */ /* 0x000fe40007810000 */
[----:B------:R-:W-:Y:S02]  /*7b20*/  FMNMX.FTZ R2, R190, R2, !PT ;  /* 0x00000002be027209 */ /* 0x000fe40007810000 */
[----:B-1----:R-:W-:Y:S02]  /*7b30*/  FSEL R177, R7, -INF , P0 ;  /* 0xff80000007b17808 */ /* 0x002fe40000000000 */
[----:B------:R-:W-:Y:S02]  /*7b40*/  FMNMX.FTZ R2, R191, R2, !PT ;  /* 0x00000002bf027209 */ /* 0x000fe40007810000 */
[----:B------:R-:W-:Y:S02]  /*7b50*/  FMNMX.FTZ R5, R177, R5, !PT ;  /* 0x00000005b1057209 */ /* 0x000fe40007810000 */
[----:B------:R-:W-:Y:S02]  /*7b60*/  ISETP.GT.AND P0, PT, R0, 0x28, PT ;  /* 0x000000280000780c */ /* 0x000fe40003f04270 */
[----:B------:R-:W-:Y:S01]  /*7b70*/  FMNMX.FTZ R2, R23, R2, !PT ;  /* 0x0000000217027209 */ /* 0x000fe20007810000 */
[----:B------:R-:W1:Y:S03]  /*7b80*/  SHFL.BFLY PT, R133, R5, 0x2, 0x1f ;  /* 0x0c401f0005857f89 */ /* 0x000e6600000e0000 */
        /* <DEDUP_REMOVED lines=10> */
[----:B--2---:R-:W-:Y:S02]  /*7c30*/  FSEL R172, R10, -INF , P0 ;  /* 0xff8000000aac7808 */ /* 0x004fe40000000000 */
[----:B------:R-:W-:Y:S02]  /*7c40*/  ISETP.GT.AND P0, PT, R0, 0x38, PT ;  /* 0x000000380000780c */ /* 0x000fe40003f04270 */
[----:B-1----:R-:W-:Y:S02]  /*7c50*/  FMNMX.FTZ R133, R5, R133, !PT ;  /* 0x0000008505857209 */ /* 0x002fe40007810000 */
[----:B----4-:R-:W-:Y:S02]  /*7c60*/  FSEL R173, R6, -INF , P0 ;  /* 0xff80000006ad7808 */ /* 0x010fe40000000000 */
[----:B------:R-:W-:Y:S01]  /*7c70*/  ISETP.GT.AND P0, PT, R0, 0x39, PT ;  /* 0x000000390000780c */ /* 0x000fe20003f04270 */
[----:B------:R-:W1:Y:S01]  /*7c80*/  SHFL.BFLY PT, R6, R133, 0x1, 0x1f ;  /* 0x0c201f0085067f89 */ /* 0x000e6200000e0000 */
[----:B------:R-:W-:Y:S02]  /*7c90*/  FMNMX.FTZ R0, R172, R2, !PT ;  /* 0x00000002ac007209 */ /* 0x000fe40007810000 */
[----:B------:R-:W-:Y:S02]  /*7ca0*/  FSEL R135, R135, -INF , P0 ;  /* 0xff80000087877808 */ /* 0x000fe40000000000 */
[----:B------:R-:W-:Y:S02]  /*7cb0*/  @P6 IADD3 R2, P0, R4, R128, RZ ;  /* 0x0000008004026210 */ /* 0x000fe40007f1e0ff */
[----:B------:R-:W-:Y:S01]  /*7cc0*/  FMNMX.FTZ R0, R173, R0, !PT ;  /* 0x00000000ad007209 */ /* 0x000fe20007810000 */
[----:B------:R-:W2:Y:S01]  /*7cd0*/  LDL.LU.64 R128, [R1+0x148] ;  /* 0x0001480001807983 */ /* 0x000ea20000300a00 */
[----:B------:R-:W-:Y:S02]  /*7ce0*/  @P6 IADD3.X R5, R8, R130, RZ, P0, !PT ;  /* 0x0000008208056210 */ /* 0x000fe400007fe4ff */
[C---:B------:R-:W-:Y:S02]  /*7cf0*/  @P6 LEA R10, P0, R2.reuse, c[0x0][0x1c8], 0x1 ;  /* 0x00007200020a6a11 */ /* 0x040fe400078008ff */
[----:B------:R-:W-:Y:S01]  /*7d00*/  FMNMX.FTZ R0, R135, R0, !PT ;  /* 0x0000000087007209 */ /* 0x000fe20007810000 */
[----:B------:R-:W3:Y:S01]  /*7d10*/  LDL.LU R130, [R1+0x144] ;  /* 0x0001440001827983 */ /* 0x000ee20000300800 */
[----:B------:R-:W-:Y:S02]  /*7d20*/  @P6 LEA.HI.X R11, R2, c[0x0][0x1cc], R5, 0x1, P0 ;  /* 0x00007300020b6a11 */ /* 0x000fe400000f0c05 */
[----:B------:R-:W-:Y:S01]  /*7d30*/  @P6 IADD3 R5, P0, R4, R181, RZ ;  /* 0x000000b504056210 */ /* 0x000fe20007f1e0ff */
[----:B------:R-:W4:Y:S03]  /*7d40*/  SHFL.BFLY PT, R2, R0, 0x2, 0x1f ;  /* 0x0c401f0000027f89 */ /* 0x000f2600000e0000 */
[----:B------:R-:W-:Y:S02]  /*7d50*/  @P6 IADD3.X R180, R8, R180, RZ, P0, !PT ;  /* 0x000000b408b46210 */ /* 0x000fe400007fe4ff */
[----:B------:R-:W-:Y:S02]  /*7d60*/  @P6 LEA R12, P0, R5, c[0x0][0x1c8], 0x1 ;  /* 0x00007200050c6a11 */ /* 0x000fe400078008ff */
[----:B-1----:R-:W-:Y:S01]  /*7d70*/  FMNMX.FTZ R133, R133, R6, !PT ;  /* 0x0000000685857209 */ /* 0x002fe20007810000 */
[----:B------:R1:W-:Y:S01]  /*7d80*/  @P6 LDGSTS.E.BYPASS.LTC128B.128 [R131+0x11100], [R10.64], !P5 ;  /* 0x111000000a836fae */ /* 0x0003e2000e901d46 */
[----:B------:R-:W-:Y:S02]  /*7d90*/  @P6 LEA.HI.X R13, R5, c[0x0][0x1cc], R180, 0x1, P0 ;  /* 0x00007300050d6a11 */ /* 0x000fe400000f0cb4 */
[----:B------:R-:W-:Y:S01]  /*7da0*/  @P6 IADD3 R5, P0, R4, R171, RZ ;  /* 0x000000ab04056210 */ /* 0x000fe20007f1e0ff */
[----:B------:R-:W-:Y:S03]  /*7db0*/  FMUL.FTZ R180, R133, c[0x0][0x2d0] ;  /* 0x0000b40085b47a20 */ /* 0x000fe60000410000 */
[----:B------:R-:W-:Y:S01]  /*7dc0*/  @P6 IADD3.X R170, R8, R170, RZ, P0, !PT ;  /* 0x000000aa08aa6210 */ /* 0x000fe200007fe4ff */
[----:B------:R1:W-:Y:S01]  /*7dd0*/  @P6 LDGSTS.E.BYPASS.LTC128B.128 [R131+0x13100], [R12.64], !P4 ;  /* 0x131000000c836fae */ /* 0x0003e2000e101d46 */
[----:B------:R-:W-:Y:S05]  /*7de0*/  @P6 IADD3 R4, P0, R4, R169, RZ ;  /* 0x000000a904046210 */ /* 0x000fea0007f1e0ff */
[----:B------:R-:W-:Y:S01]  /*7df0*/  @P6 IMAD.X R7, R8, 0x1, R9, P0 ;  /* 0x0000000108076824 */ /* 0x000fe200000e0609 */
[C---:B------:R-:W-:Y:S02]  /*7e00*/  @P6 LEA R8, P0, R5.reuse, c[0x0][0x1c8], 0x1 ;  /* 0x0000720005086a11 */ /* 0x040fe400078008ff */
[----:B----4-:R-:W-:Y:S02]  /*7e10*/  FMNMX.FTZ R0, R0, R2, !PT ;  /* 0x0000000200007209 */ /* 0x010fe40007810000 */
[----:B------:R-:W-:Y:S02]  /*7e20*/  @P6 LEA.HI.X R9, R5, c[0x0][0x1cc], R170, 0x1, P0 ;  /* 0x0000730005096a11 */ /* 0x000fe400000f0caa */
[C---:B------:R-:W-:Y:S01]  /*7e30*/  @P6 LEA R6, P0, R4.reuse, c[0x0][0x1c8], 0x1 ;  /* 0x0000720004066a11 */ /* 0x040fe200078008ff */
[----:B------:R-:W4:Y:S03]  /*7e40*/  SHFL.BFLY PT, R2, R0, 0x1, 0x1f ;  /* 0x0c201f0000027f89 */ /* 0x000f2600000e0000 */
[----:B------:R-:W-:Y:S02]  /*7e50*/  @P6 LEA.HI.X R7, R4, c[0x0][0x1cc], R7, 0x1, P0 ;  /* 0x0000730004076a11 */ /* 0x000fe400000f0c07 */
[----:B------:R-:W-:Y:S03]  /*7e60*/  FSETP.NEU.FTZ.AND P0, PT, R133, -INF , PT ;  /* 0xff8000008500780b */ /* 0x000fe60003f1d000 */
[----:B------:R1:W-:Y:S01]  /*7e70*/  @P6 LDGSTS.E.BYPASS.LTC128B.128 [R131+0x15100], [R8.64], !P3 ;  /* 0x1510000008836fae */ /* 0x0003e2000d901d46 */
[----:B------:R-:W-:Y:S05]  /*7e80*/  FSEL R180, R180, RZ, P0 ;  /* 0x000000ffb4b47208 */ /* 0x000fea0000000000 */
[--C-:B------:R-:W-:Y:S02]  /*7e90*/  FFMA.FTZ R17, R17, c[0x0][0x2d0], -R180.reuse ;  /* 0x0000b40011117a23 */ /* 0x100fe400000108b4 */
[----:B------:R1:W-:Y:S01]  /*7ea0*/  @P6 LDGSTS.E.BYPASS.LTC128B.128 [R131+0x17100], [R6.64], !P2 ;  /* 0x1710000006836fae */ /* 0x0003e2000d101d46 */
[--C-:B------:R-:W-:Y:S01]  /*7eb0*/  FFMA.FTZ R14, R14, c[0x0][0x2d0], -R180.reuse ;  /* 0x0000b4000e0e7a23 */ /* 0x100fe200000108b4 */
[----:B------:R-:W-:Y:S01]  /*7ec0*/  MUFU.EX2 R22, R17 ;  /* 0x0000001100167308 */ /* 0x000fe20000000800 */
[--C-:B------:R-:W-:Y:S02]  /*7ed0*/  FFMA.FTZ R19, R19, c[0x0][0x2d0], -R180.reuse ;  /* 0x0000b40013137a23 */ /* 0x100fe400000108b4 */
[----:B------:R-:W-:Y:S01]  /*7ee0*/  FFMA.FTZ R18, R18, c[0x0][0x2d0], -R180 ;  /* 0x0000b40012127a23 */ /* 0x000fe200000108b4 */
[----:B----4-:R-:W-:Y:S02]  /*7ef0*/  FMNMX.FTZ R132, R0, R2, !PT ;  /* 0x0000000200847209 */ /* 0x010fe40007810000 */
[----:B------:R-:W-:Y:S01]  /*7f00*/  LDSM.16.MT88.4 R28, [R251] ;  /* 0x00000000fb1c783b */ /* 0x000fe20000004200 */
[----:B------:R-:W-:Y:S02]  /*7f10*/  FSEL R0, R133, RZ, P0 ;  /* 0x000000ff85007208 */ /* 0x000fe40000000000 */
[C---:B------:R-:W-:Y:S01]  /*7f20*/  FSETP.NEU.FTZ.AND P0, PT, R132.reuse, -INF , PT ;  /* 0xff8000008400780b */ /* 0x040fe20003f1d000 */
[----:B------:R-:W-:Y:S01]  /*7f30*/  FMUL.FTZ R181, R132, c[0x0][0x2d0] ;  /* 0x0000b40084b57a20 */ /* 0x000fe20000410000 */
[----:B------:R-:W4:Y:S01]  /*7f40*/  MUFU.EX2 R32, R14 ;  /* 0x0000000e00207308 */ /* 0x000f220000000800 */
[----:B------:R-:W-:Y:S01]  /*7f50*/  FADD.FTZ R0, -R0, R3 ;  /* 0x0000000300007221 */ /* 0x000fe20000010100 */
[----:B------:R-:W-:Y:S01]  /*7f60*/  FSEL R2, R132, RZ, P0 ;  /* 0x000000ff84027208 */ /* 0x000fe20000000000 */
[----:B------:R-:W0:Y:S01]  /*7f70*/  LDGDEPBAR ;  /* 0x00000000000079af */ /* 0x000e220000000000 */
[----:B------:R-:W-:Y:S01]  /*7f80*/  FSEL R181, R181, RZ, P0 ;  /* 0x000000ffb5b57208 */ /* 0x000fe20000000000 */
[----:B------:R-:W-:Y:S04]  /*7f90*/  FMUL.FTZ R0, R0, c[0x0][0x2d0] ;  /* 0x0000b40000007a20 */ /* 0x000fe80000410000 */
[--C-:B------:R-:W-:Y:S01]  /*7fa0*/  FFMA.FTZ R15, R15, c[0x0][0x2d0], -R181.reuse ;  /* 0x0000b4000f0f7a23 */ /* 0x100fe200000108b5 */
[----:B------:R-:W4:Y:S01]  /*7fb0*/  MUFU.EX2 R3, R0 ;  /* 0x0000000000037308 */ /* 0x000f220000000800 */
[--C-:B------:R-:W-:Y:S01]  /*7fc0*/  FFMA.FTZ R16, R16, c[0x0][0x2d0], -R181.reuse ;  /* 0x0000b40010107a23 */ /* 0x100fe200000108b5 */
[----:B-1----:R-:W2:Y:S01]  /*7fd0*/  LDL.LU R131, [R1+0x140] ;  /* 0x0001400001837983 */ /* 0x002ea20000300800 */
[--C-:B------:R-:W-:Y:S02]  /*7fe0*/  FFMA.FTZ R20, R20, c[0x0][0x2d0], -R181.reuse ;  /* 0x0000b40014147a23 */ /* 0x100fe400000108b5 */
[--C-:B------:R-:W-:Y:S05]  /*7ff0*/  FFMA.FTZ R168, R168, c[0x0][0x2d0], -R181.reuse ;  /* 0x0000b400a8a87a23 */ /* 0x100fea00000108b5 */
[----:B------:R-:W1:Y:S01]  /*8000*/  MUFU.EX2 R25, R15 ;  /* 0x0000000f00197308 */ /* 0x000e620000000800 */
[----:B----4-:R-:W-:Y:S09]  /*8010*/  F2FP.PACK_AB R170, R22, R32 ;  /* 0x0000002016aa723e */ /* 0x010ff200000000ff */
[----:B------:R-:W4:Y:S01]  /*8020*/  MUFU.EX2 R21, R16 ;  /* 0x0000001000157308 */ /* 0x000f220000000800 */
[C---:B------:R-:W-:Y:S02]  /*8030*/  FMUL.FTZ R4, R3.reuse, R136 ;  /* 0x0000008803047220 */ /* 0x040fe40000410000 */
[----:B------:R-:W2:Y:S01]  /*8040*/  LDL R136, [R1+0x48] ;  /* 0x0000480001887983 */ /* 0x000ea20000100800 */
[----:B------:R-:W-:Y:S01]  /*8050*/  FADD.FTZ R0, -R2, R134 ;  /* 0x0000008602007221 */ /* 0x000fe20000010100 */
[----:B------:R-:W-:Y:S01]  /*8060*/  MOV R134, R24 ;  /* 0x0000001800867202 */ /* 0x000fe20000000f00 */
[C---:B------:R-:W-:Y:S04]  /*8070*/  FMUL.FTZ R17, R3.reuse, R149 ;  /* 0x0000009503117220 */ /* 0x040fe80000410000 */
[----:B------:R-:W-:Y:S01]  /*8080*/  MUFU.EX2 R33, R20 ;  /* 0x0000001400217308 */ /* 0x000fe20000000800 */
[----:B------:R-:W-:Y:S02]  /*8090*/  FMUL.FTZ R0, R0, c[0x0][0x2d0] ;  /* 0x0000b40000007a20 */ /* 0x000fe40000410000 */
[C---:B------:R-:W-:Y:S01]  /*80a0*/  FMUL.FTZ R8, R3.reuse, R140 ;  /* 0x0000008c03087220 */ /* 0x040fe20000410000 */
[----:B-1----:R-:W-:Y:S01]  /*80b0*/  MOV R2, R25 ;  /* 0x0000001900027202 */ /* 0x002fe20000000f00 */
[C---:B------:R-:W-:Y:S01]  /*80c0*/  FMUL.FTZ R25, R3.reuse, R157 ;  /* 0x0000009d03197220 */ /* 0x040fe20000410000 */
[----:B------:R-:W1:Y:S01]  /*80d0*/  LDSM.16.MT88.4 R12, [R248] ;  /* 0x00000000f80c783b */ /* 0x000e620000004200 */
[----:B------:R-:W-:Y:S01]  /*80e0*/  MOV R140, R23 ;  /* 0x00000017008c7202 */ /* 0x000fe20000000f00 */
[C---:B------:R-:W-:Y:S02]  /*80f0*/  FMUL.FTZ R9, R3.reuse, R141 ;  /* 0x0000008d03097220 */ /* 0x040fe40000410000 */
[----:B------:R-:W1:Y:S01]  /*8100*/  MUFU.EX2 R0, R0 ;  /* 0x0000000000007308 */ /* 0x000e620000000800 */
[----:B------:R-:W-:Y:S02]  /*8110*/  IMAD.MOV.U32 R141, RZ, RZ, R22 ;  /* 0x000000ffff8d7224 */ /* 0x000fe400078e0016 */
[C---:B------:R-:W-:Y:S01]  /*8120*/  FMUL.FTZ R5, R3.reuse, R137 ;  /* 0x0000008903057220 */ /* 0x040fe20000410000 */
[----:B----4-:R-:W-:Y:S01]  /*8130*/  F2FP.PACK_AB R171, R2, R21 ;  /* 0x0000001502ab723e */ /* 0x010fe200000000ff */
[C---:B------:R-:W-:Y:S01]  /*8140*/  FMUL.FTZ R16, R3.reuse, R148 ;  /* 0x0000009403107220 */ /* 0x040fe20000410000 */
[----:B------:R-:W-:Y:S01]  /*8150*/  MOV R148, R32 ;  /* 0x0000002000947202 */ /* 0x000fe20000000f00 */
[C---:B------:R-:W-:Y:S02]  /*8160*/  FMUL.FTZ R24, R3.reuse, R156 ;  /* 0x0000009c03187220 */ /* 0x040fe40000410000 */
[C---:B------:R-:W-:Y:S01]  /*8170*/  FMUL.FTZ R32, R3.reuse, R164 ;  /* 0x000000a403207220 */ /* 0x040fe20000410000 */
[----:B------:R4:W1:Y:S01]  /*8180*/  MUFU.EX2 R35, R18 ;  /* 0x0000001200237308 */ /* 0x0008620000000800 */
[C---:B------:R-:W-:Y:S02]  /*8190*/  FMUL.FTZ R36, R3.reuse, R36 ;  /* 0x0000002403247220 */ /* 0x040fe40000410000 */
[C---:B------:R-:W-:Y:S02]  /*81a0*/  FMUL.FTZ R37, R3.reuse, R37 ;  /* 0x0000002503257220 */ /* 0x040fe40000410000 */
[C---:B------:R-:W-:Y:S02]  /*81b0*/  FMUL.FTZ R40, R3.reuse, R40 ;  /* 0x0000002803287220 */ /* 0x040fe40000410000 */
[C---:B------:R-:W-:Y:S02]  /*81c0*/  FMUL.FTZ R41, R3.reuse, R41 ;  /* 0x0000002903297220 */ /* 0x040fe40000410000 */
[C---:B------:R-:W-:Y:S01]  /*81d0*/  FMUL.FTZ R44, R3.reuse, R44 ;  /* 0x0000002c032c7220 */ /* 0x040fe20000410000 */
[----:B------:R4:W4:Y:S01]  /*81e0*/  MUFU.EX2 R183, R19 ;  /* 0x0000001300b77308 */ /* 0x0009220000000800 */
[C---:B------:R-:W-:Y:S02]  /*81f0*/  FMUL.FTZ R45, R3.reuse, R45 ;  /* 0x0000002d032d7220 */ /* 0x040fe40000410000 */
[----:B------:R-:W-:Y:S02]  /*8200*/  FMUL.FTZ R48, R3, R48 ;  /* 0x0000003003307220 */ /* 0x000fe40000410000 */
[C---:B-1----:R-:W-:Y:S02]  /*8210*/  FMUL.FTZ R26, R0.reuse, R158 ;  /* 0x0000009e001a7220 */ /* 0x042fe40000410000 */
[----:B------:R-:W2:Y:S01]  /*8220*/  LDL.LU R158, [R1+0x80] ;  /* 0x00008000019e7983 */ /* 0x000ea20000300800 */
[C---:B------:R-:W-:Y:S01]  /*8230*/  FMUL.FTZ R10, R0.reuse, R142 ;  /* 0x0000008e000a7220 */ /* 0x040fe20000410000 */
[----:B------:R-:W-:Y:S01]  /*8240*/  MOV R142, R21 ;  /* 0x00000015008e7202 */ /* 0x000fe20000000f00 */
[----:B------:R1:W1:Y:S01]  /*8250*/  MUFU.EX2 R182, R168 ;  /* 0x000000a800b67308 */ /* 0x0002620000000800 */
[----:B------:R-:W2:Y:S01]  /*8260*/  LDL.LU R157, [R1+0x84] ;  /* 0x00008400019d7983 */ /* 0x000ea20000300800 */
[C---:B------:R-:W-:Y:S02]  /*8270*/  FMUL.FTZ R6, R0.reuse, R138 ;  /* 0x0000008a00067220 */ /* 0x040fe40000410000 */
[C---:B------:R-:W-:Y:S01]  /*8280*/  FMUL.FTZ R7, R0.reuse, R139 ;  /* 0x0000008b00077220 */ /* 0x040fe20000410000 */
[----:B------:R-:W2:Y:S01]  /*8290*/  LDL R149, [R1+0x4] ;  /* 0x0000040001957983 */ /* 0x000ea20000100800 */
[C---:B------:R-:W-:Y:S02]  /*82a0*/  FMUL.FTZ R11, R0.reuse, R143 ;  /* 0x0000008f000b7220 */ /* 0x040fe40000410000 */
[C---:B----4-:R-:W-:Y:S01]  /*82b0*/  FMUL.FTZ R18, R0.reuse, R150 ;  /* 0x0000009600127220 */ /* 0x050fe20000410000 */
[----:B------:R-:W4:Y:S01]  /*82c0*/  LDSM.16.MT88.4 R20, [R252] ;  /* 0x00000000fc14783b */ /* 0x000f220000004200 */
[C---:B------:R-:W-:Y:S01]  /*82d0*/  FMUL.FTZ R27, R0.reuse, R159 ;  /* 0x0000009f001b7220 */ /* 0x040fe20000410000 */
[----:B------:R-:W-:Y:S01]  /*82e0*/  MOV R150, R33 ;  /* 0x0000002100967202 */ /* 0x000fe20000000f00 */
[C---:B------:R-:W-:Y:S02]  /*82f0*/  FMUL.FTZ R38, R0.reuse, R38 ;  /* 0x0000002600267220 */ /* 0x040fe40000410000 */
[C---:B------:R-:W-:Y:S01]  /*8300*/  FMUL.FTZ R19, R0.reuse, R151 ;  /* 0x0000009700137220 */ /* 0x040fe20000410000 */
[----:B------:R-:W-:Y:S01]  /*8310*/  MOV R151, R35 ;  /* 0x0000002300977202 */ /* 0x000fe20000000f00 */
[C---:B------:R-:W-:Y:S02]  /*8320*/  FMUL.FTZ R39, R0.reuse, R39 ;  /* 0x0000002700277220 */ /* 0x040fe40000410000 */
[C---:B------:R-:W-:Y:S02]  /*8330*/  FMUL.FTZ R42, R0.reuse, R42 ;  /* 0x0000002a002a7220 */ /* 0x040fe40000410000 */
[C---:B------:R-:W-:Y:S02]  /*8340*/  FMUL.FTZ R43, R0.reuse, R43 ;  /* 0x0000002b002b7220 */ /* 0x040fe40000410000 */
[C---:B------:R-:W-:Y:S01]  /*8350*/  FMUL.FTZ R46, R0.reuse, R46 ;  /* 0x0000002e002e7220 */ /* 0x040fe20000410000 */
[----:B-1----:R-:W-:Y:S01]  /*8360*/  F2FP.PACK_AB R168, R35, R183 ;  /* 0x000000b723a8723e */ /* 0x002fe200000000ff */
[C---:B------:R-:W-:Y:S01]  /*8370*/  FMUL.FTZ R35, R0.reuse, R167 ;  /* 0x000000a700237220 */ /* 0x040fe20000410000 */
[----:B------:R-:W-:Y:S01]  /*8380*/  F2FP.PACK_AB R169, R33, R182 ;  /* 0x000000b621a9723e */ /* 0x000fe200000000ff */
[----:B------:R-:W-:Y:S02]  /*8390*/  IMAD.MOV.U32 R156, RZ, RZ, R140 ;  /* 0x000000ffff9c7224 */ /* 0x000fe400078e008c */
[C---:B------:R-:W-:Y:S02]  /*83a0*/  FMUL.FTZ R33, R3.reuse, R165 ;  /* 0x000000a503217220 */ /* 0x040fe40000410000 */
[C---:B------:R-:W-:Y:S02]  /*83b0*/  FMUL.FTZ R47, R0.reuse, R47 ;  /* 0x0000002f002f7220 */ /* 0x040fe40000410000 */
[C---:B------:R-:W-:Y:S05]  /*83c0*/  HMMA.16816.F32 R4, R168.reuse, R12, R4 ;  /* 0x0000000ca804723c */ /* 0x040fea0000001804 */
[C---:B------:R-:W-:Y:S02]  /*83d0*/  FMUL.FTZ R49, R3.reuse, R49 ;  /* 0x0000003103317220 */ /* 0x040fe40000410000 */
[C---:B------:R-:W-:Y:S01]  /*83e0*/  FMUL.FTZ R12, R3.reuse, R144 ;  /* 0x00000090030c7220 */ /* 0x040fe20000410000 */
[C---:B------:R-:W-:Y:S04]  /*83f0*/  HMMA.16816.F32 R8, R168.reuse, R14, R8 ;  /* 0x0000000ea808723c */ /* 0x040fe80000001808 */
[C---:B------:R-:W-:Y:S02]  /*8400*/  FMUL.FTZ R13, R3.reuse, R145 ;  /* 0x00000091030d7220 */ /* 0x040fe40000410000 */
[C---:B------:R-:W-:Y:S02]  /*8410*/  FMUL.FTZ R50, R0.reuse, R50 ;  /* 0x0000003200327220 */ /* 0x040fe40000410000 */
[C---:B------:R-:W-:Y:S04]  /*8420*/  FMUL.FTZ R14, R0.reuse, R146 ;  /* 0x00000092000e7220 */ /* 0x040fe80000410000 */
[C---:B------:R-:W-:Y:S02]  /*8430*/  FMUL.FTZ R15, R0.reuse, R147 ;  /* 0x00000093000f7220 */ /* 0x040fe40000410000 */
[----:B------:R-:W-:Y:S01]  /*8440*/  LDSM.16.MT88.4 R144, [R252+0x800] ;  /* 0x00080000fc90783b */ /* 0x000fe20000004200 */
[C---:B------:R-:W-:Y:S02]  /*8450*/  FMUL.FTZ R51, R0.reuse, R51 ;  /* 0x0000003300337220 */ /* 0x040fe40000410000 */
[C---:B------:R-:W-:Y:S02]  /*8460*/  FMUL.FTZ R52, R3.reuse, R52 ;  /* 0x0000003403347220 */ /* 0x040fe40000410000 */
[C---:B----4-:R-:W-:Y:S03]  /*8470*/  HMMA.16816.F32 R12, R168.reuse, R20, R12 ;  /* 0x00000014a80c723c */ /* 0x050fe6000000180c */
[C---:B------:R-:W-:Y:S02]  /*8480*/  FMUL.FTZ R53, R3.reuse, R53 ;  /* 0x0000003503357220 */ /* 0x040fe40000410000 */
[C---:B------:R-:W-:Y:S02]  /*8490*/  FMUL.FTZ R54, R0.reuse, R54 ;  /* 0x0000003600367220 */ /* 0x040fe40000410000 */
[C---:B------:R-:W-:Y:S01]  /*84a0*/  FMUL.FTZ R20, R3.reuse, R152 ;  /* 0x0000009803147220 */ /* 0x040fe20000410000 */
[C---:B------:R-:W-:Y:S04]  /*84b0*/  HMMA.16816.F32 R16, R168.reuse, R22, R16 ;  /* 0x00000016a810723c */ /* 0x040fe80000001810 */
[C---:B------:R-:W-:Y:S01]  /*84c0*/  FMUL.FTZ R21, R3.reuse, R153 ;  /* 0x0000009903157220 */ /* 0x040fe20000410000 */
[----:B------:R-:W-:Y:S01]  /*84d0*/  MOV R153, R142 ;  /* 0x0000008e00997202 */ /* 0x000fe20000000f00 */
[C---:B------:R-:W-:Y:S01]  /*84e0*/  FMUL.FTZ R55, R0.reuse, R55 ;  /* 0x0000003700377220 */ /* 0x040fe20000410000 */
[----:B------:R-:W-:Y:S01]  /*84f0*/  MOV R152, R141 ;  /* 0x0000008d00987202 */ /* 0x000fe20000000f00 */
[C---:B------:R-:W-:Y:S01]  /*8500*/  FMUL.FTZ R22, R0.reuse, R154 ;  /* 0x0000009a00167220 */ /* 0x040fe20000410000 */
[----:B------:R-:W-:Y:S01]  /*8510*/  MOV R154, R134 ;  /* 0x00000086009a7202 */ /* 0x000fe20000000f00 */
[----:B------:R-:W-:Y:S02]  /*8520*/  LDSM.16.MT88.4 R140, [R248+0x800] ;  /* 0x00080000f88c783b */ /* 0x000fe40000004200 */
[C---:B------:R-:W-:Y:S01]  /*8530*/  FMUL.FTZ R23, R0.reuse, R155 ;  /* 0x0000009b00177220 */ /* 0x040fe20000410000 */
[----:B------:R-:W-:Y:S01]  /*8540*/  MOV R155, R2 ;  /* 0x00000002009b7202 */ /* 0x000fe20000000f00 */
[----:B------:R-:W-:Y:S02]  /*8550*/  IMAD.MOV.U32 R134, RZ, RZ, R34 ;  /* 0x000000ffff867224 */ /* 0x000fe400078e0022 */
[C---:B------:R-:W-:Y:S02]  /*8560*/  FMUL.FTZ R34, R0.reuse, R166 ;  /* 0x000000a600227220 */ /* 0x040fe40000410000 */
[C---:B------:R-:W-:Y:S01]  /*8570*/  FMUL.FTZ R56, R3.reuse, R56 ;  /* 0x0000003803387220 */ /* 0x040fe20000410000 */
[C---:B------:R-:W-:Y:S03]  /*8580*/  HMMA.16816.F32 R20, R168.reuse, R28, R20 ;  /* 0x0000001ca814723c */ /* 0x040fe60000001814 */
[C---:B------:R-:W-:Y:S02]  /*8590*/  FMUL.FTZ R57, R3.reuse, R57 ;  /* 0x0000003903397220 */ /* 0x040fe40000410000 */
[C---:B------:R-:W-:Y:S02]  /*85a0*/  FMUL.FTZ R58, R0.reuse, R58 ;  /* 0x0000003a003a7220 */ /* 0x040fe40000410000 */
[C---:B------:R-:W-:Y:S01]  /*85b0*/  FMUL.FTZ R28, R3.reuse, R160 ;  /* 0x000000a0031c7220 */ /* 0x040fe20000410000 */
[C---:B------:R-:W-:Y:S04]  /*85c0*/  HMMA.16816.F32 R24, R168.reuse, R30, R24 ;  /* 0x0000001ea818723c */ /* 0x040fe80000001818 */
[C---:B------:R-:W-:Y:S02]  /*85d0*/  FMUL.FTZ R29, R3.reuse, R161 ;  /* 0x000000a1031d7220 */ /* 0x040fe40000410000 */
[C---:B------:R-:W-:Y:S02]  /*85e0*/  FMUL.FTZ R59, R0.reuse, R59 ;  /* 0x0000003b003b7220 */ /* 0x040fe40000410000 */
[C---:B------:R-:W-:Y:S04]  /*85f0*/  FMUL.FTZ R30, R0.reuse, R162 ;  /* 0x000000a2001e7220 */ /* 0x040fe80000410000 */
        /* <DEDUP_REMOVED lines=39> */
[C---:B------:R-:W-:Y:S02]  /*8870*/  FMUL.FTZ R98, R0.reuse, R98 ;  /* 0x0000006200627220 */ /* 0x040fe40000410000 */
[C---:B------:R-:W-:Y:S02]  /*8880*/  FMUL.FTZ R99, R0.reuse, R99 ;  /* 0x0000006300637220 */ /* 0x040fe40000410000 */
[--C-:B------:R-:W-:Y:S02]  /*8890*/  FFMA.FTZ R2, R185, c[0x0][0x2d0], -R180.reuse ;  /* 0x0000b400b9027a23 */ /* 0x100fe400000108b4 */
[C---:B------:R-:W-:Y:S02]  /*88a0*/  FMUL.FTZ R100, R3.reuse, R100 ;  /* 0x0000006403647220 */ /* 0x040fe40000410000 */
        /* <DEDUP_REMOVED lines=13> */
[----:B-1----:R-:W-:Y:S02]  /*8980*/  FFMA.FTZ R2, R184, c[0x0][0x2d0], -R180 ;  /* 0x0000b400b8027a23 */ /* 0x002fe400000108b4 */
[C---:B------:R-:W-:Y:S02]  /*8990*/  FMUL.FTZ R113, R3.reuse, R113 ;  /* 0x0000007103717220 */ /* 0x040fe40000410000 */
[----:B------:R1:W4:Y:S01]  /*89a0*/  MUFU.EX2 R161, R2 ;  /* 0x0000000200a17308 */ /* 0x0003220000000800 */
        /* <DEDUP_REMOVED lines=10> */
[C---:B------:R-:W-:Y:S02]  /*8a50*/  FMUL.FTZ R126, R0.reuse, R126 ;  /* 0x0000007e007e7220 */ /* 0x040fe40000410000 */
[C---:B------:R-:W-:Y:S02]  /*8a60*/  FMUL.FTZ R127, R0.reuse, R127 ;  /* 0x0000007f007f7220 */ /* 0x040fe40000410000 */
[--C-:B-1----:R-:W-:Y:S02]  /*8a70*/  FFMA.FTZ R2, R187, c[0x0][0x2d0], -R181.reuse ;  /* 0x0000b400bb027a23 */ /* 0x102fe400000108b5 */
[C---:B------:R-:W-:Y:S02]  /*8a80*/  FMUL.FTZ R124, R3.reuse, R124 ;  /* 0x0000007c037c7220 */ /* 0x040fe40000410000 */
[----:B------:R1:W-:Y:S01]  /*8a90*/  MUFU.EX2 R160, R2 ;  /* 0x0000000200a07308 */ /* 0x0003e20000000800 */
[C---:B------:R-:W-:Y:S02]  /*8aa0*/  FMUL.FTZ R125, R3.reuse, R125 ;  /* 0x0000007d037d7220 */ /* 0x040fe40000410000 */
[C---:B---3--:R-:W-:Y:S01]  /*8ab0*/  FMUL.FTZ R130, R0.reuse, R130 ;  /* 0x0000008200827220 */ /* 0x048fe20000410000 */
[----:B--2---:R-:W2:Y:S01]  /*8ac0*/  LDSM.16.MT88.4 R136, [R136] ;  /* 0x000000008888783b */ /* 0x004ea20000004200 */
[----:B------:R-:W-:Y:S02]  /*8ad0*/  FMUL.FTZ R131, R0, R131 ;  /* 0x0000008300837220 */ /* 0x000fe40000410000 */
[C---:B------:R-:W-:Y:S02]  /*8ae0*/  FMUL.FTZ R128, R3.reuse, R128 ;  /* 0x0000008003807220 */ /* 0x040fe40000410000 */
[C---:B------:R-:W-:Y:S02]  /*8af0*/  FMUL.FTZ R129, R3.reuse, R129 ;  /* 0x0000008103817220 */ /* 0x040fe40000410000 */
[----:B-1----:R-:W-:Y:S04]  /*8b00*/  FFMA.FTZ R2, R186, c[0x0][0x2d0], -R181 ;  /* 0x0000b400ba027a23 */ /* 0x002fe800000108b5 */
[----:B------:R1:W3:Y:S01]  /*8b10*/  MUFU.EX2 R162, R2 ;  /* 0x0000000200a27308 */ /* 0x0002e20000000800 */
[C---:B--2---:R-:W-:Y:S03]  /*8b20*/  HMMA.16816.F32 R28, R168.reuse, R136, R28 ;  /* 0x00000088a81c723c */ /* 0x044fe6000000181c */
[----:B------:R-:W-:Y:S02]  /*8b30*/  FFMA.FTZ R183, R3, R158, R183 ;  /* 0x0000009e03b77223 */ /* 0x000fe400000100b7 */
[----:B------:R-:W-:Y:S01]  /*8b40*/  FFMA.FTZ R182, R0, R157, R182 ;  /* 0x0000009d00b67223 */ /* 0x000fe200000100b6 */
[----:B------:R-:W-:Y:S01]  /*8b50*/  MOV R157, R155 ;  /* 0x0000009b009d7202 */ /* 0x000fe20000000f00 */
[--C-:B------:R-:W-:Y:S01]  /*8b60*/  FFMA.FTZ R0, R198, c[0x0][0x2d0], -R180.reuse ;  /* 0x0000b400c6007a23 */ /* 0x100fe200000108b4 */
[C---:B------:R-:W-:Y:S01]  /*8b70*/  HMMA.16816.F32 R32, R168.reuse, R138, R32 ;  /* 0x0000008aa820723c */ /* 0x040fe20000001820 */
[----:B------:R-:W2:Y:S03]  /*8b80*/  LDSM.16.MT88.4 R136, [R248+0x2000] ;  /* 0x00200000f888783b */ /* 0x000ea60000004200 */
[--C-:B-1----:R-:W-:Y:S04]  /*8b90*/  FFMA.FTZ R2, R188, c[0x0][0x2d0], -R180.reuse ;  /* 0x0000b400bc027a23 */ /* 0x102fe800000108b4 */
[----:B------:R1:W-:Y:S01]  /*8ba0*/  MUFU.EX2 R185, R2 ;  /* 0x0000000200b97308 */ /* 0x0003e20000000800 */
[----:B------:R1:W5:Y:S03]  /*8bb0*/  LDL.LU R198, [R1+0x13c] ;  /* 0x00013c0001c67983 */ /* 0x0003660000300800 */
[--C-:B-1----:R-:W-:Y:S06]  /*8bc0*/  FFMA.FTZ R2, R189, c[0x0][0x2d0], -R180.reuse ;  /* 0x0000b400bd027a23 */ /* 0x102fec00000108b4 */
[----:B------:R1:W1:Y:S01]  /*8bd0*/  MUFU.EX2 R184, R2 ;  /* 0x0000000200b87308 */ /* 0x0002620000000800 */
[C---:B--2---:R-:W-:Y:S08]  /*8be0*/  HMMA.16816.F32 R36, R168.reuse, R136, R36 ;  /* 0x00000088a824723c */ /* 0x044ff00000001824 */
[C---:B------:R-:W-:Y:S01]  /*8bf0*/  HMMA.16816.F32 R40, R168.reuse, R138, R40 ;  /* 0x0000008aa828723c */ /* 0x040fe20000001828 */
[----:B------:R-:W2:Y:S03]  /*8c00*/  LDSM.16.MT88.4 R136, [R252+0x2000] ;  /* 0x00200000fc88783b */ /* 0x000ea60000004200 */
[--C-:B-1----:R-:W-:Y:S02]  /*8c10*/  FFMA.FTZ R2, R190, c[0x0][0x2d0], -R181.reuse ;  /* 0x0000b400be027a23 */ /* 0x102fe400000108b5 */
[--C-:B------:R-:W-:Y:S06]  /*8c20*/  FFMA.FTZ R190, R176, c[0x0][0x2d0], -R180.reuse ;  /* 0x0000b400b0be7a23 */ /* 0x100fec00000108b4 */
[----:B------:R-:W-:Y:S01]  /*8c30*/  MUFU.EX2 R190, R190 ;  /* 0x000000be00be7308 */ /* 0x000fe20000000800 */
        /* <DEDUP_REMOVED lines=31> */
[----:B----4-:R-:W-:Y:S01]  /*8e30*/  F2FP.PACK_AB R136, R161, R159 ;  /* 0x0000009fa188723e */ /* 0x010fe200000000ff */
[----:B------:R-:W-:Y:S01]  /*8e40*/  HMMA.16816.F32 R128, R168, R138, R128 ;  /* 0x0000008aa880723c */ /* 0x000fe20000001880 */
[----:B------:R1:W-:Y:S03]  /*8e50*/  MUFU.EX2 R168, R2 ;  /* 0x0000000200a87308 */ /* 0x0003e60000000800 */
[----:B---3--:R-:W-:Y:S03]  /*8e60*/  F2FP.PACK_AB R137, R162, R160 ;  /* 0x000000a0a289723e */ /* 0x008fe600000000ff */
[----:B------:R-:W-:Y:S04]  /*8e70*/  F2FP.PACK_AB R138, R184, R185 ;  /* 0x000000b9b88a723e */ /* 0x000fe800000000ff */
[----:B------:R2:W-:Y:S01]  /*8e80*/  MUFU.EX2 R171, R0 ;  /* 0x0000000000ab7308 */ /* 0x0005e20000000800 */
[----:B-1----:R-:W-:Y:S09]  /*8e90*/  FFMA.FTZ R2, R191, c[0x0][0x2d0], -R181 ;  /* 0x0000b400bf027a23 */ /* 0x002ff200000108b5 */
[----:B------:R-:W1:Y:S01]  /*8ea0*/  MUFU.EX2 R187, R2 ;  /* 0x0000000200bb7308 */ /* 0x000e620000000800 */
[----:B--2---:R-:W-:Y:S02]  /*8eb0*/  FFMA.FTZ R0, R199, c[0x0][0x2d0], -R180 ;  /* 0x0000b400c7007a23 */ /* 0x004fe400000108b4 */
[----:B------:R2:W5:Y:S07]  /*8ec0*/  LDL.LU R199, [R1+0x138] ;  /* 0x0001380001c77983 */ /* 0x00056e0000300800 */
[----:B------:R-:W3:Y:S01]  /*8ed0*/  MUFU.EX2 R3, R0 ;  /* 0x0000000000037308 */ /* 0x000ee20000000800 */
[----:B-1----:R-:W-:Y:S01]  /*8ee0*/  F2FP.PACK_AB R139, R187, R168 ;  /* 0x000000a8bb8b723e */ /* 0x002fe200000000ff */
[----:B------:R-:W-:Y:S04]  /*8ef0*/  FADD.FTZ R2, R151, R183 ;  /* 0x000000b797027221 */ /* 0x000fe80000010000 */
[----:B------:R-:W-:Y:S02]  /*8f00*/  FADD.FTZ R2, R148, R2 ;  /* 0x0000000294027221 */ /* 0x000fe40000010000 */
[C---:B------:R-:W-:Y:S05]  /*8f10*/  HMMA.16816.F32 R4, R136.reuse, R140, R4 ;  /* 0x0000008c8804723c */ /* 0x040fea0000001804 */
[----:B---3--:R-:W-:Y:S02]  /*8f20*/  IMAD.MOV.U32 R183, RZ, RZ, R3 ;  /* 0x000000ffffb77224 */ /* 0x008fe400078e0003 */
[----:B------:R-:W-:Y:S01]  /*8f30*/  FADD.FTZ R3, R150, R182 ;  /* 0x000000b696037221 */ /* 0x000fe20000010000 */
[C---:B------:R-:W-:Y:S01]  /*8f40*/  HMMA.16816.F32 R8, R136.reuse, R142, R8 ;  /* 0x0000008e8808723c */ /* 0x040fe20000001808 */
[----:B------:R-:W1:Y:S03]  /*8f50*/  LDSM.16.MT88.4 R140, [R251+0x800] ;  /* 0x00080000fb8c783b */ /* 0x000e660000004200 */
[----:B------:R-:W-:Y:S01]  /*8f60*/  MOV R182, R149 ;  /* 0x0000009500b67202 */ /* 0x000fe20000000f00 */
[----:B------:R-:W-:Y:S02]  /*8f70*/  FADD.FTZ R3, R153, R3 ;  /* 0x0000000399037221 */ /* 0x000fe40000010000 */
[----:B------:R-:W-:Y:S01]  /*8f80*/  FADD.FTZ R158, R152, R2 ;  /* 0x00000002989e7221 */ /* 0x000fe20000010000 */
[C---:B------:R-:W-:Y:S04]  /*8f90*/  HMMA.16816.F32 R12, R136.reuse, R144, R12 ;  /* 0x00000090880c723c */ /* 0x040fe8000000180c */
[----:B------:R-:W-:Y:S02]  /*8fa0*/  FFMA.FTZ R2, R173, c[0x0][0x2d0], -R181 ;  /* 0x0000b400ad027a23 */ /* 0x000fe400000108b5 */
[----:B------:R-:W-:Y:S02]  /*8fb0*/  FADD.FTZ R157, R157, R3 ;  /* 0x000000039d9d7221 */ /* 0x000fe40000010000 */
[C---:B------:R-:W-:Y:S01]  /*8fc0*/  HMMA.16816.F32 R16, R136.reuse, R146, R16 ;  /* 0x000000928810723c */ /* 0x040fe20000001810 */
[----:B------:R-:W3:Y:S03]  /*8fd0*/  LDSM.16.MT88.4 R144, [R149+0x800] ;  /* 0x000800009590783b */ /* 0x000ee60000004200 */
[----:B------:R-:W-:Y:S02]  /*8fe0*/  FADD.FTZ R3, R159, R158 ;  /* 0x0000009e9f037221 */ /* 0x000fe40000010000 */
[----:B------:R-:W-:Y:S02]  /*8ff0*/  FFMA.FTZ R0, R156, c[0x0][0x2d0], -R181 ;  /* 0x0000b4009c007a23 */ /* 0x000fe400000108b5 */
[--C-:B------:R-:W-:Y:S02]  /*9000*/  FFMA.FTZ R156, R195, c[0x0][0x2d0], -R180.reuse ;  /* 0x0000b400c39c7a23 */ /* 0x100fe400000108b4 */
[----:B------:R4:W-:Y:S02]  /*9010*/  MUFU.EX2 R170, R0 ;  /* 0x0000000000aa7308 */ /* 0x0009e40000000800 */
[----:B------:R-:W-:Y:S04]  /*9020*/  FADD.FTZ R3, R161, R3 ;  /* 0x00000003a1037221 */ /* 0x000fe80000010000 */
[----:B------:R-:W-:Y:S04]  /*9030*/  FADD.FTZ R3, R185, R3 ;  /* 0x00000003b9037221 */ /* 0x000fe80000010000 */
[----:B------:R-:W-:Y:S01]  /*9040*/  MUFU.EX2 R165, R156 ;  /* 0x0000009c00a57308 */ /* 0x000fe20000000800 */
[C---:B-1----:R-:W-:Y:S08]  /*9050*/  HMMA.16816.F32 R20, R136.reuse, R140, R20 ;  /* 0x0000008c8814723c */ /* 0x042ff00000001814 */
[C---:B------:R-:W-:Y:S01]  /*9060*/  HMMA.16816.F32 R24, R136.reuse, R142, R24 ;  /* 0x0000008e8818723c */ /* 0x040fe20000001818 */
[----:B------:R-:W1:Y:S03]  /*9070*/  LDSM.16.MT88.4 R140, [R248+0x2800] ;  /* 0x00280000f88c783b */ /* 0x000e660000004200 */
[--C-:B----4-:R-:W-:Y:S04]  /*9080*/  FFMA.FTZ R0, R154, c[0x0][0x2d0], -R181.reuse ;  /* 0x0000b4009a007a23 */ /* 0x110fe800000108b5 */
[C---:B---3--:R-:W-:Y:S01]  /*9090*/  HMMA.16816.F32 R28, R136.reuse, R144, R28 ;  /* 0x00000090881c723c */ /* 0x048fe2000000181c */
[----:B------:R-:W-:Y:S01]  /*90a0*/  LDSM.16.MT88.4 R152, [R251+0x1000] ;  /* 0x00100000fb98783b */ /* 0x000fe20000004200 */
[----:B------:R3:W-:Y:S06]  /*90b0*/  MUFU.EX2 R186, R0 ;  /* 0x0000000000ba7308 */ /* 0x0007ec0000000800 */
[C---:B------:R-:W-:Y:S01]  /*90c0*/  HMMA.16816.F32 R32, R136.reuse, R146, R32 ;  /* 0x000000928820723c */ /* 0x040fe20000001820 */
[----:B------:R-:W4:Y:S03]  /*90d0*/  LDSM.16.MT88.4 R144, [R252+0x2800] ;  /* 0x00280000fc90783b */ /* 0x000f260000004200 */
[--C-:B---3--:R-:W-:Y:S05]  /*90e0*/  FFMA.FTZ R0, R192, c[0x0][0x2d0], -R180.reuse ;  /* 0x0000b400c0007a23 */ /* 0x108fea00000108b4 */
[----:B------:R2:W5:Y:S01]  /*90f0*/  LDL.LU R192, [R1+0x134] ;  /* 0x0001340001c07983 */ /* 0x0005620000300800 */
[----:B------:R3:W-:Y:S01]  /*9100*/  MUFU.EX2 R166, R0 ;  /* 0x0000000000a67308 */ /* 0x0007e20000000800 */
[C---:B-1----:R-:W-:Y:S08]  /*9110*/  HMMA.16816.F32 R36, R136.reuse, R140, R36 ;  /* 0x0000008c8824723c */ /* 0x042ff00000001824 */
[C---:B------:R-:W-:Y:S01]  /*9120*/  HMMA.16816.F32 R40, R136.reuse, R142, R40 ;  /* 0x0000008e8828723c */ /* 0x040fe20000001828 */
[----:B------:R-:W1:Y:S07]  /*9130*/  LDSM.16.MT88.4 R140, [R251+0x2800] ;  /* 0x00280000fb8c783b */ /* 0x000e6e0000004200 */
[C---:B----4-:R-:W-:Y:S04]  /*9140*/  HMMA.16816.F32 R44, R136.reuse, R144, R44 ;  /* 0x00000090882c723c */ /* 0x050fe8000000182c */
[--C-:B---3--:R-:W-:Y:S02]  /*9150*/  FFMA.FTZ R0, R193, c[0x0][0x2d0], -R180.reuse ;  /* 0x0000b400c1007a23 */ /* 0x108fe400000108b4 */
[----:B------:R2:W5:Y:S02]  /*9160*/  LDL.LU R193, [R1+0x130] ;  /* 0x0001300001c17983 */ /* 0x0005640000300800 */
[C---:B------:R-:W-:Y:S01]  /*9170*/  HMMA.16816.F32 R48, R136.reuse, R146, R48 ;  /* 0x000000928830723c */ /* 0x040fe20000001830 */
[----:B------:R3:W-:Y:S01]  /*9180*/  MUFU.EX2 R167, R0 ;  /* 0x0000000000a77308 */ /* 0x0007e20000000800 */
[----:B------:R-:W4:Y:S06]  /*9190*/  LDSM.16.MT88.4 R144, [R149+0x2800] ;  /* 0x002800009590783b */ /* 0x000f2c0000004200 */
[C---:B-1----:R-:W-:Y:S04]  /*91a0*/  HMMA.16816.F32 R52, R136.reuse, R140, R52 ;  /* 0x0000008c8834723c */ /* 0x042fe80000001834 */
[--C-:B---3--:R-:W-:Y:S02]  /*91b0*/  FFMA.FTZ R0, R134, c[0x0][0x2d0], -R181.reuse ;  /* 0x0000b40086007a23 */ /* 0x108fe400000108b5 */
[--C-:B------:R-:W-:Y:S02]  /*91c0*/  FFMA.FTZ R134, R194, c[0x0][0x2d0], -R180.reuse ;  /* 0x0000b400c2867a23 */ /* 0x100fe400000108b4 */
[----:B------:R2:W5:Y:S01]  /*91d0*/  LDL.LU R194, [R1+0x12c] ;  /* 0x00012c0001c27983 */ /* 0x0005620000300800 */
[C---:B------:R-:W-:Y:S01]  /*91e0*/  HMMA.16816.F32 R56, R136.reuse, R142, R56 ;  /* 0x0000008e8838723c */ /* 0x040fe20000001838 */
[----:B------:R1:W-:Y:S02]  /*91f0*/  MUFU.EX2 R163, R0 ;  /* 0x0000000000a37308 */ /* 0x0003e40000000800 */
[----:B------:R-:W3:Y:S01]  /*9200*/  LDSM.16.MT88.4 R140, [R248+0x4800] ;  /* 0x00480000f88c783b */ /* 0x000ee20000004200 */
[----:B------:R-:W-:Y:S04]  /*9210*/  FFMA.FTZ R180, R177, c[0x0][0x2d0], -R180 ;  /* 0x0000b400b1b47a23 */ /* 0x000fe800000108b4 */
[C---:B----4-:R-:W-:Y:S03]  /*9220*/  HMMA.16816.F32 R60, R136.reuse, R144, R60 ;  /* 0x00000090883c723c */ /* 0x050fe6000000183c */
[----:B------:R2:W5:Y:S01]  /*9230*/  LDL.LU R195, [R1+0x128] ;  /* 0x0001280001c37983 */ /* 0x0005620000300800 */
[----:B------:R-:W-:Y:S03]  /*9240*/  MUFU.EX2 R188, R180 ;  /* 0x000000b400bc7308 */ /* 0x000fe60000000800 */
[----:B------:R2:W5:Y:S01]  /*9250*/  LDL.LU R176, [R1+0x124] ;  /* 0x0001240001b07983 */ /* 0x0005620000300800 */
[C---:B------:R-:W-:Y:S03]  /*9260*/  HMMA.16816.F32 R64, R136.reuse, R146, R64 ;  /* 0x000000928840723c */ /* 0x040fe60000001840 */
[----:B------:R-:W4:Y:S03]  /*9270*/  LDSM.16.MT88.4 R144, [R252+0x4800] ;  /* 0x00480000fc90783b */ /* 0x000f260000004200 */
[----:B------:R-:W2:Y:S01]  /*9280*/  MUFU.EX2 R169, R134 ;  /* 0x0000008600a97308 */ /* 0x000ea20000000800 */
[--C-:B-1----:R-:W-:Y:S04]  /*9290*/  FFMA.FTZ R0, R178, c[0x0][0x2d0], -R181.reuse ;  /* 0x0000b400b2007a23 */ /* 0x102fe800000108b5 */
[----:B------:R1:W5:Y:S04]  /*92a0*/  LDL.LU R177, [R1+0x120] ;  /* 0x0001200001b17983 */ /* 0x0003680000300800 */
[----:B------:R1:W5:Y:S01]  /*92b0*/  LDL.LU R178, [R1+0x11c] ;  /* 0x00011c0001b27983 */ /* 0x0003620000300800 */
[----:B------:R1:W-:Y:S01]  /*92c0*/  MUFU.EX2 R164, R0 ;  /* 0x0000000000a47308 */ /* 0x0003e20000000800 */
[C---:B---3--:R-:W-:Y:S08]  /*92d0*/  HMMA.16816.F32 R68, R136.reuse, R140, R68 ;  /* 0x0000008c8844723c */ /* 0x048ff00000001844 */
[C---:B------:R-:W-:Y:S01]  /*92e0*/  HMMA.16816.F32 R72, R136.reuse, R142, R72 ;  /* 0x0000008e8848723c */ /* 0x040fe20000001848 */
[----:B------:R-:W3:Y:S03]  /*92f0*/  LDSM.16.MT88.4 R140, [R251+0x4800] ;  /* 0x00480000fb8c783b */ /* 0x000ee60000004200 */
[--C-:B-1----:R-:W-:Y:S04]  /*9300*/  FFMA.FTZ R0, R179, c[0x0][0x2d0], -R181.reuse ;  /* 0x0000b400b3007a23 */ /* 0x102fe800000108b5 */
[C---:B----4-:R-:W-:Y:S01]  /*9310*/  HMMA.16816.F32 R76, R136.reuse, R144, R76 ;  /* 0x00000090884c723c */ /* 0x050fe2000000184c */
[----:B------:R1:W5:Y:S01]  /*9320*/  LDL.LU R179, [R1+0x118] ;  /* 0x0001180001b37983 */ /* 0x0003620000300800 */
[----:B------:R4:W-:Y:S06]  /*9330*/  MUFU.EX2 R189, R0 ;  /* 0x0000000000bd7308 */ /* 0x0009ec0000000800 */
[C---:B------:R-:W-:Y:S01]  /*9340*/  HMMA.16816.F32 R80, R136.reuse, R146, R80 ;  /* 0x000000928850723c */ /* 0x040fe20000001850 */
[----:B------:R-:W1:Y:S03]  /*9350*/  LDSM.16.MT88.4 R144, [R149+0x4800] ;  /* 0x004800009590783b */ /* 0x000e660000004200 */
[--C-:B----4-:R-:W-:Y:S05]  /*9360*/  FFMA.FTZ R0, R172, c[0x0][0x2d0], -R181.reuse ;  /* 0x0000b400ac007a23 */ /* 0x110fea00000108b5 */
[----:B------:R4:W5:Y:S03]  /*9370*/  LDL.LU R172, [R1+0x114] ;  /* 0x0001140001ac7983 */ /* 0x0009660000300800 */
[----:B------:R-:W-:Y:S01]  /*9380*/  FFMA.FTZ R181, R135, c[0x0][0x2d0], -R181 ;  /* 0x0000b40087b57a23 */ /* 0x000fe200000108b5 */
[----:B------:R2:W2:Y:S01]  /*9390*/  MUFU.EX2 R191, R0 ;  /* 0x0000000000bf7308 */ /* 0x0004a20000000800 */
[----:B------:R4:W5:Y:S01]  /*93a0*/  LDL.LU R173, [R1+0x110] ;  /* 0x0001100001ad7983 */ /* 0x0009620000300800 */
[C---:B---3--:R-:W-:Y:S08]  /*93b0*/  HMMA.16816.F32 R84, R136.reuse, R140, R84 ;  /* 0x0000008c8854723c */ /* 0x048ff00000001854 */
[----:B------:R-:W-:Y:S01]  /*93c0*/  MUFU.EX2 R134, R181 ;  /* 0x000000b500867308 */ /* 0x000fe20000000800 */
[C---:B------:R-:W-:Y:S01]  /*93d0*/  HMMA.16816.F32 R88, R136.reuse, R142, R88 ;  /* 0x0000008e8858723c */ /* 0x040fe20000001858 */
[----:B------:R-:W3:Y:S07]  /*93e0*/  LDSM.16.MT88.4 R140, [R248+0x6800] ;  /* 0x00680000f88c783b */ /* 0x000eee0000004200 */
[C---:B-1----:R-:W-:Y:S01]  /*93f0*/  HMMA.16816.F32 R92, R136.reuse, R144, R92 ;  /* 0x00000090885c723c */ /* 0x042fe2000000185c */
[----:B------:R1:W1:Y:S03]  /*9400*/  MUFU.EX2 R135, R2 ;  /* 0x0000000200877308 */ /* 0x0002660000000800 */
[----:B--2---:R-:W-:Y:S02]  /*9410*/  FADD.FTZ R0, R160, R157 ;  /* 0x0000009da0007221 */ /* 0x004fe40000010000 */
[----:B------:R-:W-:Y:S02]  /*9420*/  LDSM.16.MT88.4 R156, [R252+0x1800] ;  /* 0x00180000fc9c783b */ /* 0x000fe40000004200 */
[C---:B------:R-:W-:Y:S04]  /*9430*/  HMMA.16816.F32 R96, R136.reuse, R146, R96 ;  /* 0x000000928860723c */ /* 0x040fe80000001860 */
[----:B------:R-:W-:Y:S02]  /*9440*/  FADD.FTZ R0, R162, R0 ;  /* 0x00000000a2007221 */ /* 0x000fe40000010000 */
[----:B------:R-:W2:Y:S02]  /*9450*/  LDSM.16.MT88.4 R144, [R252+0x6800] ;  /* 0x00680000fc90783b */ /* 0x000ea40000004200 */
[----:B------:R-:W-:Y:S04]  /*9460*/  FADD.FTZ R0, R168, R0 ;  /* 0x00000000a8007221 */ /* 0x000fe80000010000 */
[----:B-1----:R-:W-:Y:S02]  /*9470*/  FADD.FTZ R2, R184, R3 ;  /* 0x00000003b8027221 */ /* 0x002fe40000010000 */
[----:B------:R-:W-:Y:S01]  /*9480*/  IMAD.MOV.U32 R3, RZ, RZ, R169 ;  /* 0x000000ffff037224 */ /* 0x000fe200078e00a9 */
[----:B------:R-:W-:Y:S01]  /*9490*/  F2FP.PACK_AB R169, R191, R189 ;  /* 0x000000bdbfa9723e */ /* 0x000fe200000000ff */
[C---:B---3--:R-:W-:Y:S08]  /*94a0*/  HMMA.16816.F32 R100, R136.reuse, R140, R100 ;  /* 0x0000008c8864723c */ /* 0x048ff00000001864 */
[C---:B------:R-:W-:Y:S01]  /*94b0*/  HMMA.16816.F32 R104, R136.reuse, R142, R104 ;  /* 0x0000008e8868723c */ /* 0x040fe20000001868 */
[----:B------:R-:W1:Y:S07]  /*94c0*/  LDSM.16.MT88.4 R140, [R251+0x6800] ;  /* 0x00680000fb8c783b */ /* 0x000e6e0000004200 */
[C---:B--2---:R-:W-:Y:S08]  /*94d0*/  HMMA.16816.F32 R108, R136.reuse, R144, R108 ;  /* 0x00000090886c723c */ /* 0x044ff0000000186c */
[C---:B------:R-:W-:Y:S01]  /*94e0*/  HMMA.16816.F32 R112, R136.reuse, R146, R112 ;  /* 0x000000928870723c */ /* 0x040fe20000001870 */
[----:B------:R-:W2:Y:S08]  /*94f0*/  LDSM.16.MT88.4 R144, [R149+0x6800] ;  /* 0x006800009590783b */ /* 0x000eb00000004200 */
[----:B------:R-:W3:Y:S01]  /*9500*/  LDSM.16.MT88.4 R148, [R248+0x1000] ;  /* 0x00100000f894783b */ /* 0x000ee20000004200 */
[C---:B-1----:R-:W-:Y:S08]  /*9510*/  HMMA.16816.F32 R116, R136.reuse, R140, R116 ;  /* 0x0000008c8874723c */ /* 0x042ff00000001874 */
[C---:B------:R-:W-:Y:S01]  /*9520*/  HMMA.16816.F32 R120, R136.reuse, R142, R120 ;  /* 0x0000008e8878723c */ /* 0x040fe20000001878 */
[----:B------:R-:W1:Y:S07]  /*9530*/  LDSM.16.MT88.4 R140, [R252+0x1000] ;  /* 0x00100000fc8c783b */ /* 0x000e6e0000004200 */
[C---:B--2---:R-:W-:Y:S08]  /*9540*/  HMMA.16816.F32 R124, R136.reuse, R144, R124 ;  /* 0x00000090887c723c */ /* 0x044ff0000000187c */
[----:B------:R-:W-:Y:S01]  /*9550*/  HMMA.16816.F32 R128, R136, R146, R128 ;  /* 0x000000928880723c */ /* 0x000fe20000001880 */
[----:B------:R-:W2:Y:S06]  /*9560*/  LDSM.16.MT88.4 R144, [R182+0x1000] ;  /* 0x00100000b690783b */ /* 0x000eac0000004200 */
[----:B------:R-:W-:Y:S02]  /*9570*/  F2FP.PACK_AB R136, R183, R171 ;  /* 0x000000abb788723e */ /* 0x000fe400000000ff */
[----:B------:R-:W-:Y:S03]  /*9580*/  F2FP.PACK_AB R137, R186, R170 ;  /* 0x000000aaba89723e */ /* 0x000fe600000000ff */
[-C--:B------:R-:W-:Y:S02]  /*9590*/  F2FP.PACK_AB R138, R167, R166.reuse ;  /* 0x000000a6a78a723e */ /* 0x080fe400000000ff */
[----:B------:R-:W-:Y:S07]  /*95a0*/  F2FP.PACK_AB R139, R164, R163 ;  /* 0x000000a3a48b723e */ /* 0x000fee00000000ff */
[C---:B---3--:R-:W-:Y:S08]  /*95b0*/  HMMA.16816.F32 R4, R136.reuse, R148, R4 ;  /* 0x000000948804723c */ /* 0x048ff00000001804 */
[C---:B------:R-:W-:Y:S01]  /*95c0*/  HMMA.16816.F32 R8, R136.reuse, R150, R8 ;  /* 0x000000968808723c */ /* 0x040fe20000001808 */
[----:B------:R-:W-:Y:S07]  /*95d0*/  LDSM.16.MT88.4 R148, [R252+0x3000] ;  /* 0x00300000fc94783b */ /* 0x000fee0000004200 */
[C---:B-1----:R-:W-:Y:S08]  /*95e0*/  HMMA.16816.F32 R12, R136.reuse, R140, R12 ;  /* 0x0000008c880c723c */ /* 0x042ff0000000180c */
[C---:B------:R-:W-:Y:S01]  /*95f0*/  HMMA.16816.F32 R16, R136.reuse, R142, R16 ;  /* 0x0000008e8810723c */ /* 0x040fe20000001810 */
[----:B------:R-:W1:Y:S07]  /*9600*/  LDSM.16.MT88.4 R140, [R248+0x3000] ;  /* 0x00300000f88c783b */ /* 0x000e6e0000004200 */
[C---:B------:R-:W-:Y:S08]  /*9610*/  HMMA.16816.F32 R20, R136.reuse, R152, R20 ;  /* 0x000000988814723c */ /* 0x040ff00000001814 */
[C---:B------:R-:W-:Y:S01]  /*9620*/  HMMA.16816.F32 R24, R136.reuse, R154, R24 ;  /* 0x0000009a8818723c */ /* 0x040fe20000001818 */
[----:B------:R-:W3:Y:S07]  /*9630*/  LDSM.16.MT88.4 R152, [R251+0x3000] ;  /* 0x00300000fb98783b */ /* 0x000eee0000004200 */
[C---:B--2---:R-:W-:Y:S08]  /*9640*/  HMMA.16816.F32 R28, R136.reuse, R144, R28 ;  /* 0x00000090881c723c */ /* 0x044ff0000000181c */
[C---:B------:R-:W-:Y:S01]  /*9650*/  HMMA.16816.F32 R32, R136.reuse, R146, R32 ;  /* 0x000000928820723c */ /* 0x040fe20000001820 */
[----:B------:R-:W-:Y:S07]  /*9660*/  LDSM.16.MT88.4 R144, [R248+0x5000] ;  /* 0x00500000f890783b */ /* 0x000fee0000004200 */
[C---:B-1----:R-:W-:Y:S08]  /*9670*/  HMMA.16816.F32 R36, R136.reuse, R140, R36 ;  /* 0x0000008c8824723c */ /* 0x042ff00000001824 */
[C---:B------:R-:W-:Y:S01]  /*9680*/  HMMA.16816.F32 R40, R136.reuse, R142, R40 ;  /* 0x0000008e8828723c */ /* 0x040fe20000001828 */
[----:B------:R-:W1:Y:S07]  /*9690*/  LDSM.16.MT88.4 R140, [R182+0x3000] ;  /* 0x00300000b68c783b */ /* 0x000e6e0000004200 */
[C---:B------:R-:W-:Y:S08]  /*96a0*/  HMMA.16816.F32 R44, R136.reuse, R148, R44 ;  /* 0x00000094882c723c */ /* 0x040ff0000000182c */
[C---:B------:R-:W-:Y:S01]  /*96b0*/  HMMA.16816.F32 R48, R136.reuse, R150, R48 ;  /* 0x000000968830723c */ /* 0x040fe20000001830 */
[----:B------:R-:W2:Y:S07]  /*96c0*/  LDSM.16.MT88.4 R148, [R252+0x5000] ;  /* 0x00500000fc94783b */ /* 0x000eae0000004200 */
        /* <DEDUP_REMOVED lines=18> */
[C---:B---3--:R-:W-:Y:S07]  /*97f0*/  HMMA.16816.F32 R100, R136.reuse, R144, R100 ;  /* 0x000000908864723c */ /* 0x048fee0000001864 */
[----:B------:R-:W-:Y:S01]  /*9800*/  MOV R145, R183 ;  /* 0x000000b700917202 */ /* 0x000fe20000000f00 */
[C---:B------:R-:W-:Y:S04]  /*9810*/  HMMA.16816.F32 R104, R136.reuse, R146, R104 ;  /* 0x000000928868723c */ /* 0x040fe80000001868 */
[----:B------:R-:W-:Y:S03]  /*9820*/  IMAD.MOV.U32 R144, RZ, RZ, R186 ;  /* 0x000000ffff907224 */ /* 0x000fe600078e00ba */
[----:B------:R-:W-:Y:S01]  /*9830*/  MOV R146, R163 ;  /* 0x000000a300927202 */ /* 0x000fe20000000f00 */
[C---:B-1----:R-:W-:Y:S01]  /*9840*/  HMMA.16816.F32 R108, R136.reuse, R140, R108 ;  /* 0x0000008c886c723c */ /* 0x042fe2000000186c */
[----:B------:R-:W-:Y:S03]  /*9850*/  LDSM.16.MT88.4 R160, [R251+0x1800] ;  /* 0x00180000fba0783b */ /* 0x000fe60000004200 */
[----:B------:R-:W-:Y:S04]  /*9860*/  MOV R147, R166 ;  /* 0x000000a600937202 */ /* 0x000fe80000000f00 */
[C---:B------:R-:W-:Y:S01]  /*9870*/  HMMA.16816.F32 R112, R136.reuse, R142, R112 ;  /* 0x0000008e8870723c */ /* 0x040fe20000001870 */
[----:B------:R-:W1:Y:S07]  /*9880*/  LDSM.16.MT88.4 R140, [R248+0x1800] ;  /* 0x00180000f88c783b */ /* 0x000e6e0000004200 */
[C---:B------:R-:W-:Y:S07]  /*9890*/  HMMA.16816.F32 R116, R136.reuse, R148, R116 ;  /* 0x000000948874723c */ /* 0x040fee0000001874 */
[----:B------:R-:W-:Y:S01]  /*98a0*/  MOV R149, R182 ;  /* 0x000000b600957202 */ /* 0x000fe20000000f00 */
[C---:B------:R-:W-:Y:S01]  /*98b0*/  HMMA.16816.F32 R120, R136.reuse, R150, R120 ;  /* 0x000000968878723c */ /* 0x040fe20000001878 */
[----:B------:R-:W-:Y:S03]  /*98c0*/  LDSM.16.MT88.4 R180, [R248+0x3800] ;  /* 0x00380000f8b4783b */ /* 0x000fe60000004200 */
[----:B------:R-:W-:Y:S03]  /*98d0*/  MOV R148, R167 ;  /* 0x000000a700947202 */ /* 0x000fe60000000f00 */
[----:B------:R-:W-:Y:S01]  /*98e0*/  IMAD.MOV.U32 R150, RZ, RZ, R165 ;  /* 0x000000ffff967224 */ /* 0x000fe200078e00a5 */
[C---:B--2---:R-:W-:Y:S04]  /*98f0*/  HMMA.16816.F32 R124, R136.reuse, R152, R124 ;  /* 0x00000098887c723c */ /* 0x044fe8000000187c */
[----:B------:R-:W-:Y:S02]  /*9900*/  MOV R151, R164 ;  /* 0x000000a400977202 */ /* 0x000fe40000000f00 */
[----:B------:R2:W3:Y:S01]  /*9910*/  LDSM.16.MT88.4 R164, [R149+0x1800] ;  /* 0x0018000095a4783b */ /* 0x0004e20000004200 */
[----:B------:R-:W-:Y:S01]  /*9920*/  MOV R152, R171 ;  /* 0x000000ab00987202 */ /* 0x000fe20000000f00 */
[----:B------:R-:W-:Y:S04]  /*9930*/  HMMA.16816.F32 R128, R136, R154, R128 ;  /* 0x0000009a8880723c */ /* 0x000fe80000001880 */
[----:B------:R-:W-:Y:S02]  /*9940*/  MOV R153, R170 ;  /* 0x000000aa00997202 */ /* 0x000fe40000000f00 */
[----:B------:R-:W-:Y:S02]  /*9950*/  F2FP.PACK_AB R168, R150, R3 ;  /* 0x0000000396a8723e */ /* 0x000fe400000000ff */
[----:B------:R-:W-:Y:S04]  /*9960*/  F2FP.PACK_AB R170, R188, R190 ;  /* 0x000000bebcaa723e */ /* 0x000fe800000000ff */
[----:B------:R-:W-:Y:S02]  /*9970*/  F2FP.PACK_AB R171, R134, R135 ;  /* 0x0000008786ab723e */ /* 0x000fe400000000ff */
[----:B------:R-:W-:Y:S02]  /*9980*/  MOV R155, R187 ;  /* 0x000000bb009b7202 */ /* 0x000fe40000000f00 */
[----:B------:R-:W3:Y:S03]  /*9990*/  LDSM.16.MT88.4 R184, [R252+0x3800] ;  /* 0x00380000fcb8783b */ /* 0x000ee60000004200 */
[C---:B-1----:R-:W-:Y:S07]  /*99a0*/  HMMA.16816.F32 R136, R168.reuse, R140, R4 ;  /* 0x0000008ca888723c */ /* 0x042fee0000001804 */
[----:B------:R-:W-:Y:S01]  /*99b0*/  MOV R5, R150 ;  /* 0x0000009600057202 */ /* 0x000fe20000000f00 */
[C---:B------:R-:W-:Y:S04]  /*99c0*/  HMMA.16816.F32 R140, R168.reuse, R142, R8 ;  /* 0x0000008ea88c723c */ /* 0x040fe80000001808 */
[----:B------:R-:W-:Y:S01]  /*99d0*/  IMAD.MOV.U32 R6, RZ, RZ, R151 ;  /* 0x000000ffff067224 */ /* 0x000fe200078e0097 */
[----:B------:R-:W-:Y:S02]  /*99e0*/  MOV R7, R148 ;  /* 0x0000009400077202 */ /* 0x000fe40000000f00 */
[----:B------:R-:W-:Y:S01]  /*99f0*/  MOV R8, R146 ;  /* 0x0000009200087202 */ /* 0x000fe20000000f00 */
[----:B------:R-:W-:Y:S01]  /*9a00*/  IMAD.MOV.U32 R10, RZ, RZ, R144 ;  /* 0x000000ffff0a7224 */ /* 0x000fe200078e0090 */
[----:B------:R-:W-:Y:S03]  /*9a10*/  MOV R9, R147 ;  /* 0x0000009300097202 */ /* 0x000fe60000000f00 */
[----:B------:R-:W-:Y:S02]  /*9a20*/  MOV R11, R145 ;  /* 0x00000091000b7202 */ /* 0x000fe40000000f00 */
[C---:B------:R-:W-:Y:S03]  /*9a30*/  HMMA.16816.F32 R144, R168.reuse, R156, R12 ;  /* 0x0000009ca890723c */ /* 0x040fe6000000180c */
[----:B------:R-:W-:Y:S04]  /*9a40*/  MOV R4, R155 ;  /* 0x0000009b00047202 */ /* 0x000fe80000000f00 */
[----:B------:R-:W-:Y:S02]  /*9a50*/  MOV R15, R149 ;  /* 0x00000095000f7202 */ /* 0x000fe40000000f00 */
[C---:B--2---:R-:W-:Y:S07]  /*9a60*/  HMMA.16816.F32 R148, R168.reuse, R158, R16 ;  /* 0x0000009ea894723c */ /* 0x044fee0000001810 */
[----:B------:R-:W-:Y:S01]  /*9a70*/  MOV R18, R152 ;  /* 0x0000009800127202 */ /* 0x000fe20000000f00 */
[----:B------:R-:W-:Y:S02]  /*9a80*/  IMAD.MOV.U32 R19, RZ, RZ, R153 ;  /* 0x000000ffff137224 */ /* 0x000fe400078e0099 */
[C---:B------:R-:W-:Y:S07]  /*9a90*/  HMMA.16816.F32 R152, R168.reuse, R160, R20 ;  /* 0x000000a0a898723c */ /* 0x040fee0000001814 */
[----:B------:R-:W-:Y:S01]  /*9aa0*/  MOV R23, R4 ;  /* 0x0000000400177202 */ /* 0x000fe20000000f00 */
[C---:B------:R-:W-:Y:S01]  /*9ab0*/  HMMA.16816.F32 R156, R168.reuse, R162, R24 ;  /* 0x000000a2a89c723c */ /* 0x040fe20000001818 */
[----:B------:R-:W-:Y:S03]  /*9ac0*/  LDSM.16.MT88.4 R24, [R251+0x7800] ;  /* 0x00780000fb18783b */ /* 0x000fe60000004200 */
[----:B------:R-:W-:Y:S04]  /*9ad0*/  MOV R22, R15 ;  /* 0x0000000f00167202 */ /* 0x000fe80000000f00 */
[C---:B---3--:R-:W-:Y:S01]  /*9ae0*/  HMMA.16816.F32 R160, R168.reuse, R164, R28 ;  /* 0x000000a4a8a0723c */ /* 0x048fe2000000181c */
[----:B------:R-:W2:Y:S04]  /*9af0*/  LDL R31, [R1+0x8c] ;  /* 0x00008c00011f7983 */ /* 0x000ea80000100800 */
[----:B------:R-:W-:Y:S02]  /*9b00*/  LDSM.16.MT88.4 R12, [R248+0x5800] ;  /* 0x00580000f80c783b */ /* 0x000fe40000004200 */
[----:B------:R-:W-:Y:S01]  /*9b10*/  MOV R28, R7 ;  /* 0x00000007001c7202 */ /* 0x000fe20000000f00 */
[C---:B------:R-:W-:Y:S04]  /*9b20*/  HMMA.16816.F32 R164, R168.reuse, R166, R32 ;  /* 0x000000a6a8a4723c */ /* 0x040fe80000001820 */
[----:B------:R-:W-:Y:S01]  /*9b30*/  IMAD.MOV.U32 R29, RZ, RZ, R6 ;  /* 0x000000ffff1d7224 */ /* 0x000fe200078e0006 */
[----:B------:R-:W-:Y:S02]  /*9b40*/  MOV R30, R5 ;  /* 0x00000005001e7202 */ /* 0x000fe40000000f00 */
[----:B------:R-:W1:Y:S01]  /*9b50*/  LDSM.16.MT88.4 R4, [R251+0x3800] ;  /* 0x00380000fb04783b */ /* 0x000e620000004200 */
[C---:B------:R-:W-:Y:S04]  /*9b60*/  HMMA.16816.F32 R36, R168.reuse, R180, R36 ;  /* 0x000000b4a824723c */ /* 0x040fe80000001824 */
[----:B------:R-:W-:Y:S01]  /*9b70*/  MOV R32, R11 ;  /* 0x0000000b00207202 */ /* 0x000fe20000000f00 */
[----:B------:R-:W-:Y:S01]  /*9b80*/  IMAD.MOV.U32 R33, RZ, RZ, R10 ;  /* 0x000000ffff217224 */ /* 0x000fe200078e000a */
[----:B------:R-:W-:Y:S02]  /*9b90*/  MOV R34, R9 ;  /* 0x0000000900227202 */ /* 0x000fe40000000f00 */
[C---:B------:R-:W-:Y:S04]  /*9ba0*/  HMMA.16816.F32 R40, R168.reuse, R182, R40 ;  /* 0x000000b6a828723c */ /* 0x040fe80000001828 */
[----:B------:R-:W-:Y:S02]  /*9bb0*/  MOV R180, R18 ;  /* 0x0000001200b47202 */ /* 0x000fe40000000f00 */
[----:B------:R-:W-:Y:S01]  /*9bc0*/  MOV R181, R19 ;  /* 0x0000001300b57202 */ /* 0x000fe20000000f00 */
[----:B------:R-:W-:Y:S01]  /*9bd0*/  IMAD.MOV.U32 R182, RZ, RZ, R22 ;  /* 0x000000ffffb67224 */ /* 0x000fe200078e0016 */
[C---:B------:R-:W-:Y:S01]  /*9be0*/  HMMA.16816.F32 R44, R168.reuse, R184, R44 ;  /* 0x000000b8a82c723c */ /* 0x040fe2000000182c */
[----:B------:R-:W-:Y:S03]  /*9bf0*/  LDSM.16.MT88.4 R16, [R252+0x5800] ;  /* 0x00580000fc10783b */ /* 0x000fe60000004200 */
[----:B------:R-:W-:Y:S01]  /*9c00*/  MOV R183, R23 ;  /* 0x0000001700b77202 */ /* 0x000fe20000000f00 */
[----:B------:R-:W-:Y:S01]  /*9c10*/  FADD.FTZ R2, R180, R2 ;  /* 0x00000002b4027221 */ /* 0x000fe20000010000 */
[----:B------:R-:W-:Y:S02]  /*9c20*/  MOV R35, R8 ;  /* 0x0000000800237202 */ /* 0x000fe40000000f00 */
[C---:B------:R-:W-:Y:S01]  /*9c30*/  HMMA.16816.F32 R48, R168.reuse, R186, R48 ;  /* 0x000000baa830723c */ /* 0x040fe20000001830 */
[----:B------:R-:W3:Y:S03]  /*9c40*/  LDSM.16.MT88.4 R8, [R22+0x3800] ;  /* 0x003800001608783b */ /* 0x000ee60000004200 */
[----:B------:R-:W-:Y:S02]  /*9c50*/  FADD.FTZ R0, R183, R0 ;  /* 0x00000000b7007221 */ /* 0x000fe40000010000 */
[----:B------:R-:W-:Y:S02]  /*9c60*/  FADD.FTZ R2, R32, R2 ;  /* 0x0000000220027221 */ /* 0x000fe40000010000 */
[----:B------:R-:W-:Y:S01]  /*9c70*/  FADD.FTZ R0, R181, R0 ;  /* 0x00000000b5007221 */ /* 0x000fe20000010000 */
[----:B------:R-:W4:Y:S03]  /*9c80*/  LDSM.16.MT88.4 R20, [R251+0x5800] ;  /* 0x00580000fb14783b */ /* 0x000f260000004200 */
[----:B------:R-:W-:Y:S02]  /*9c90*/  FADD.FTZ R2, R34, R2 ;  /* 0x0000000222027221 */ /* 0x000fe40000010000 */
[----:B------:R-:W-:Y:S01]  /*9ca0*/  FADD.FTZ R0, R33, R0 ;  /* 0x0000000021007221 */ /* 0x000fe20000010000 */
[C---:B-1----:R-:W-:Y:S03]  /*9cb0*/  HMMA.16816.F32 R52, R168.reuse, R4, R52 ;  /* 0x00000004a834723c */ /* 0x042fe60000001834 */
[----:B------:R-:W-:Y:S02]  /*9cc0*/  FADD.FTZ R2, R28, R2 ;  /* 0x000000021c027221 */ /* 0x000fe40000010000 */
[----:B------:R-:W-:Y:S02]  /*9cd0*/  FADD.FTZ R0, R35, R0 ;  /* 0x0000000023007221 */ /* 0x000fe40000010000 */
[----:B------:R-:W-:Y:S01]  /*9ce0*/  FADD.FTZ R2, R3, R2 ;  /* 0x0000000203027221 */ /* 0x000fe20000010000 */
[C---:B------:R-:W-:Y:S01]  /*9cf0*/  HMMA.16816.F32 R56, R168.reuse, R6, R56 ;  /* 0x00000006a838723c */ /* 0x040fe20000001838 */
[----:B------:R-:W1:Y:S03]  /*9d00*/  LDSM.16.MT88.4 R4, [R182+0x5800] ;  /* 0x00580000b604783b */ /* 0x000e660000004200 */
[----:B------:R-:W-:Y:S04]  /*9d10*/  FADD.FTZ R0, R29, R0 ;  /* 0x000000001d007221 */ /* 0x000fe80000010000 */
[----:B------:R-:W-:Y:S04]  /*9d20*/  FADD.FTZ R3, R189, R0 ;  /* 0x00000000bd037221 */ /* 0x000fe80000010000 */
[----:B------:R-:W-:Y:S02]  /*9d30*/  FADD.FTZ R0, R30, R2 ;  /* 0x000000021e007221 */ /* 0x000fe40000010000 */
[----:B------:R-:W-:Y:S02]  /*9d40*/  FADD.FTZ R3, R191, R3 ;  /* 0x00000003bf037221 */ /* 0x000fe40000010000 */
[----:B------:R-:W-:Y:S01]  /*9d50*/  FADD.FTZ R2, R190, R0 ;  /* 0x00000000be027221 */ /* 0x000fe20000010000 */
[C---:B---3--:R-:W-:Y:S03]  /*9d60*/  HMMA.16816.F32 R60, R168.reuse, R8, R60 ;  /* 0x00000008a83c723c */ /* 0x048fe6000000183c */
[----:B------:R-:W-:Y:S02]  /*9d70*/  FADD.FTZ R2, R188, R2 ;  /* 0x00000002bc027221 */ /* 0x000fe40000010000 */
[----:B------:R-:W-:Y:S01]  /*9d80*/  FADD.FTZ R0, R135, R3 ;  /* 0x0000000387007221 */ /* 0x000fe20000010000 */
[----:B------:R-:W-:Y:S02]  /*9d90*/  MOV R3, R133 ;  /* 0x0000008500037202 */ /* 0x000fe40000000f00 */
[C---:B------:R-:W-:Y:S01]  /*9da0*/  HMMA.16816.F32 R64, R168.reuse, R10, R64 ;  /* 0x0000000aa840723c */ /* 0x040fe20000001840 */
[----:B------:R-:W3:Y:S03]  /*9db0*/  LDSM.16.MT88.4 R8, [R248+0x7800] ;  /* 0x00780000f808783b */ /* 0x000ee60000004200 */
[----:B------:R-:W-:Y:S01]  /*9dc0*/  FADD.FTZ R0, R134, R0 ;  /* 0x0000000086007221 */ /* 0x000fe20000010000 */
[----:B------:R-:W-:Y:S03]  /*9dd0*/  MOV R134, R132 ;  /* 0x0000008400867202 */ /* 0x000fe60000000f00 */
[C---:B------:R-:W-:Y:S08]  /*9de0*/  HMMA.16816.F32 R68, R168.reuse, R12, R68 ;  /* 0x0000000ca844723c */ /* 0x040ff00000001844 */
[C---:B------:R-:W-:Y:S01]  /*9df0*/  HMMA.16816.F32 R72, R168.reuse, R14, R72 ;  /* 0x0000000ea848723c */ /* 0x040fe20000001848 */
[----:B------:R-:W3:Y:S07]  /*9e00*/  LDSM.16.MT88.4 R12, [R252+0x7800] ;  /* 0x00780000fc0c783b */ /* 0x000eee0000004200 */
[C---:B------:R-:W-:Y:S08]  /*9e10*/  HMMA.16816.F32 R76, R168.reuse, R16, R76 ;  /* 0x00000010a84c723c */ /* 0x040ff0000000184c */
[C---:B------:R-:W-:Y:S01]  /*9e20*/  HMMA.16816.F32 R80, R168.reuse, R18, R80 ;  /* 0x00000012a850723c */ /* 0x040fe20000001850 */
[----:B------:R-:W3:Y:S07]  /*9e30*/  LDSM.16.MT88.4 R16, [R182+0x7800] ;  /* 0x00780000b610783b */ /* 0x000eee0000004200 */
[C---:B----4-:R-:W-:Y:S08]  /*9e40*/  HMMA.16816.F32 R84, R168.reuse, R20, R84 ;  /* 0x00000014a854723c */ /* 0x050ff00000001854 */
[C---:B------:R-:W-:Y:S08]  /*9e50*/  HMMA.16816.F32 R88, R168.reuse, R22, R88 ;  /* 0x00000016a858723c */ /* 0x040ff00000001858 */
[C---:B-1----:R-:W-:Y:S08]  /*9e60*/  HMMA.16816.F32 R92, R168.reuse, R4, R92 ;  /* 0x00000004a85c723c */ /* 0x042ff0000000185c */
[C---:B------:R-:W-:Y:S08]  /*9e70*/  HMMA.16816.F32 R96, R168.reuse, R6, R96 ;  /* 0x00000006a860723c */ /* 0x040ff00000001860 */
[C---:B---3--:R-:W-:Y:S08]  /*9e80*/  HMMA.16816.F32 R100, R168.reuse, R8, R100 ;  /* 0x00000008a864723c */ /* 0x048ff00000001864 */
[C---:B------:R-:W-:Y:S08]  /*9e90*/  HMMA.16816.F32 R104, R168.reuse, R10, R104 ;  /* 0x0000000aa868723c */ /* 0x040ff00000001868 */
[C---:B------:R-:W-:Y:S08]  /*9ea0*/  HMMA.16816.F32 R108, R168.reuse, R12, R108 ;  /* 0x0000000ca86c723c */ /* 0x040ff0000000186c */
[C---:B------:R-:W-:Y:S08]  /*9eb0*/  HMMA.16816.F32 R112, R168.reuse, R14, R112 ;  /* 0x0000000ea870723c */ /* 0x040ff00000001870 */
[C---:B------:R-:W-:Y:S08]  /*9ec0*/  HMMA.16816.F32 R116, R168.reuse, R24, R116 ;  /* 0x00000018a874723c */ /* 0x040ff00000001874 */
[C---:B------:R-:W-:Y:S08]  /*9ed0*/  HMMA.16816.F32 R120, R168.reuse, R26, R120 ;  /* 0x0000001aa878723c */ /* 0x040ff00000001878 */
[C---:B------:R-:W-:Y:S08]  /*9ee0*/  HMMA.16816.F32 R124, R168.reuse, R16, R124 ;  /* 0x00000010a87c723c */ /* 0x040ff0000000187c */
[----:B------:R-:W-:Y:S03]  /*9ef0*/  HMMA.16816.F32 R128, R168, R18, R128 ;  /* 0x00000012a880723c */ /* 0x000fe60000001880 */
[----:B--2---:R-:W-:Y:S02]  /*9f00*/  ISETP.GT.AND P0, PT, R174, R31, PT ;  /* 0x0000001fae00720c */ /* 0x004fe40003f04270 */
[----:B------:R1:W5:Y:S04]  /*9f10*/  LDL.LU R174, [R1+0x10c] ;  /* 0x00010c0001ae7983 */ /* 0x0003680000300800 */
[----:B------:R-:W-:Y:S04]  /*9f20*/  STL [R1+0x80], R2 ;  /* 0x0000800201007387 */ /* 0x000fe80000100800 */
[----:B------:R-:W-:Y:S04]  /*9f30*/  STL [R1+0x5c], R175 ;  /* 0x00005caf01007387 */ /* 0x000fe80000100800 */
[----:B------:R2:W-:Y:S02]  /*9f40*/  STL [R1+0x84], R0 ;  /* 0x0000840001007387 */ /* 0x0005e40000100800 */
[----:B--2---:R-:W-:Y:S02]  /*9f50*/  MOV R0, R175 ;  /* 0x000000af00007202 */ /* 0x004fe40000000f00 */
[----:B------:R1:W5:Y:S04]  /*9f60*/  LDL.LU R175, [R1+0x108] ;  /* 0x0001080001af7983 */ /* 0x0003680000300800 */
[----:B------:R1:W-:Y:S01]  /*9f70*/  STL [R1+0x60], R0 ;  /* 0x0000600001007387 */ /* 0x0003e20000100800 */
[----:B------:R-:W-:-:S05]  /*9f80*/  @P0 BRA `(.L_x_835) ;  /* 0xffffbca000000947 */ /* 0x000fca000383ffff */
.L_x_834:
[----:B-1----:R-:W2:Y:S04]  /*9f90*/  LDL R2, [R1+0x7c] ;  /* 0x00007c0001027983 */ /* 0x002ea80000100800 */
[----:B------:R-:W2:Y:S02]  /*9fa0*/  LDL R0, [R1+0x5c] ;  /* 0x00005c0001007983 */ /* 0x000ea40000100800 */
[----:B--2---:R-:W-:-:S13]  /*9fb0*/  ISETP.GE.AND P0, PT, R0, R2, PT ;  /* 0x000000020000720c */ /* 0x004fda0003f06270 */
[----:B------:R-:W-:Y:S05]  /*9fc0*/  @!P0 BRA `(.L_x_836) ;  /* 0x00003dd000008947 */ /* 0x000fea0003800000 */
[----:B------:R-:W-:Y:S02]  /*9fd0*/  MOV R135, R132 ;  /* 0x0000008400877202 */ /* 0x000fe40000000f00 */
[----:B------:R-:W-:Y:S02]  /*9fe0*/  MOV R134, R133 ;  /* 0x0000008500867202 */ /* 0x000fe40000000f00 */
.L_x_837:
[----:B------:R-:W2:Y:S01]  /*9ff0*/  LDL R133, [R1+0x8] ;  /* 0x0000080001857983 */ /* 0x000ea20000100800 */
[----:B------:R-:W-:Y:S04]  /*a000*/  DEPBAR.LE SB0, 0x0 ;  /* 0x000080000000791a */ /* 0x000fe80000000000 */
[----:B------:R-:W3:Y:S01]  /*a010*/  LDL.64 R30, [R1+0x70] ;  /* 0x00007000011e7983 */ /* 0x000ee20000100a00 */
[----:B------:R-:W-:Y:S05]  /*a020*/  WARPSYNC 0xffffffff ;  /* 0xffffffff00007948 */ /* 0x000fea0003800000 */
[----:B------:R-:W4:Y:S04]  /*a030*/  LDL R29, [R1+0x44] ;  /* 0x00004400011d7983 */ /* 0x000f280000100800 */
[----:B------:R-:W4:Y:S04]  /*a040*/  LDL R23, [R1+0x78] ;  /* 0x0000780001177983 */ /* 0x000f280000100800 */
[----:B------:R-:W4:Y:S04]  /*a050*/  LDL R28, [R1+0x40] ;  /* 0x00004000011c7983 */ /* 0x000f280000100800 */
[----:B------:R-:W4:Y:S04]  /*a060*/  LDL R14, [R1+0x3c] ;  /* 0x00003c00010e7983 */ /* 0x000f280000100800 */
[----:B------:R-:W4:Y:S04]  /*a070*/  LDL.LU R132, [R1+0x5c] ;  /* 0x00005c0001847983 */ /* 0x000f280000300800 */
[----:B------:R1:W-:Y:S04]  /*a080*/  STL [R1+0x12c], R131 ;  /* 0x00012c8301007387 */ /* 0x0003e80000100800 */
[----:B------:R-:W-:Y:S08]  /*a090*/  BAR.SYNC.DEFER_BLOCKING 0x0 ;  /* 0x0000000000007b1d */ /* 0x000ff00000010000 */
[----:B------:R-:W2:Y:S08]  /*a0a0*/  LDSM.16.M88.4 R8, [R249] ;  /* 0x00000000f908783b */ /* 0x000eb00000000200 */
[----:B-1----:R-:W4:Y:S04]  /*a0b0*/  LDL R131, [R1+0x58] ;  /* 0x0000580001837983 */ /* 0x002f280000100800 */
[----:B------:R-:W1:Y:S08]  /*a0c0*/  LDSM.16.M88.4 R16, [R249+0x800] ;  /* 0x00080000f910783b */ /* 0x000e700000000200 */
[----:B------:R-:W1:Y:S08]  /*a0d0*/  LDSM.16.M88.4 R24, [R249+0x1000] ;  /* 0x00100000f918783b */ /* 0x000e700000000200 */
[----:B------:R-:W1:Y:S08]  /*a0e0*/  LDSM.16.M88.4 R32, [R249+0x1800] ;  /* 0x00180000f920783b */ /* 0x000e700000000200 */
[----:B--2---:R2:W1:Y:S01]  /*a0f0*/  LDSM.16.M88.4 R168, [R133] ;  /* 0x0000000085a8783b */ /* 0x0044620000000200 */
[----:B---3--:R-:W-:Y:S07]  /*a100*/  IADD3 R15, P0, R30, 0x40, RZ ;  /* 0x000000401e0f7810 */ /* 0x008fee0007f1e0ff */
[----:B----4-:R3:W4:Y:S01]  /*a110*/  LDSM.16.M88.4 R180, [R29] ;  /* 0x000000001db4783b */ /* 0x0107220000000200 */
[----:B------:R-:W-:Y:S07]  /*a120*/  IADD3.X R21, RZ, R23, RZ, P0, !PT ;  /* 0x00000017ff157210 */ /* 0x000fee00007fe4ff */
[----:B------:R-:W1:Y:S08]  /*a130*/  LDSM.16.M88.4 R184, [R28] ;  /* 0x000000001cb8783b */ /* 0x000e700000000200 */
[----:B--2---:R-:W4:Y:S01]  /*a140*/  LDL R133, [R1] ;  /* 0x0000000001857983 */ /* 0x004f220000100800 */
[----:B------:R-:W-:Y:S01]  /*a150*/  SHF.R.S32.HI R0, RZ, 0x1f, R132 ;  /* 0x0000001fff007819 */ /* 0x000fe20000011484 */
[----:B------:R-:W-:Y:S02]  /*a160*/  IMAD.WIDE.U32 R6, R132, c[0x0][0x208], RZ ;  /* 0x0000820084067a25 */ /* 0x000fe400078e00ff */
[----:B------:R1:W1:Y:S02]  /*a170*/  LDSM.16.M88.4 R188, [R14] ;  /* 0x000000000ebc783b */ /* 0x0002640000000200 */
[----:B------:R-:W-:Y:S01]  /*a180*/  IMAD R0, R0, c[0x0][0x208], RZ ;  /* 0x0000820000007a24 */ /* 0x000fe200078e02ff */
[----:B------:R-:W-:Y:S03]  /*a190*/  SHF.L.U32 R4, R6, 0x6, RZ ;  /* 0x0000000606047819 */ /* 0x000fe600000006ff */
[----:B------:R-:W-:Y:S01]  /*a1a0*/  IMAD R0, R132, c[0x0][0x20c], R0 ;  /* 0x0000830084007a24 */ /* 0x000fe200078e0200 */
[C---:B------:R-:W-:Y:S02]  /*a1b0*/  IADD3 R2, P6, R4.reuse, R30, RZ ;  /* 0x0000001e04027210 */ /* 0x040fe40007fde0ff */
[----:B------:R-:W-:Y:S02]  /*a1c0*/  IADD3 R3, P1, R4, R15, RZ ;  /* 0x0000000f04037210 */ /* 0x000fe40007f3e0ff */
[----:B------:R-:W-:Y:S02]  /*a1d0*/  IADD3 R0, R7, R0, RZ ;  /* 0x0000000007007210 */ /* 0x000fe40007ffe0ff */
[----:B------:R-:W-:Y:S02]  /*a1e0*/  LEA R12, P0, R2, c[0x0][0x1f8], 0x1 ;  /* 0x00007e00020c7a11 */ /* 0x000fe400078008ff */
[----:B------:R-:W-:Y:S04]  /*a1f0*/  SHF.L.U64.HI R0, R6, 0x6, R0 ;  /* 0x0000000606007819 */ /* 0x000fe80000010200 */
[----:B------:R-:W-:Y:S02]  /*a200*/  IADD3.X R5, R0, R23, RZ, P6, !PT ;  /* 0x0000001700057210 */ /* 0x000fe400037fe4ff */
[C---:B------:R-:W-:Y:S02]  /*a210*/  LEA R6, P6, R3.reuse, c[0x0][0x1f8], 0x1 ;  /* 0x00007e0003067a11 */ /* 0x040fe400078c08ff */
[----:B------:R-:W-:Y:S02]  /*a220*/  LEA.HI.X R13, R2, c[0x0][0x1fc], R5, 0x1, P0 ;  /* 0x00007f00020d7a11 */ /* 0x000fe400000f0c05 */
[----:B------:R-:W-:Y:S02]  /*a230*/  IADD3.X R7, R0, R21, RZ, P1, !PT ;  /* 0x0000001500077210 */ /* 0x000fe40000ffe4ff */
[----:B------:R-:W-:Y:S02]  /*a240*/  IADD3 R20, P0, R30, 0x80, RZ ;  /* 0x000000801e147810 */ /* 0x000fe40007f1e0ff */
[----:B------:R-:W-:Y:S02]  /*a250*/  LEA.HI.X R7, R3, c[0x0][0x1fc], R7, 0x1, P6 ;  /* 0x00007f0003077a11 */ /* 0x000fe400030f0c07 */
[----:B------:R-:W-:Y:S02]  /*a260*/  IADD3.X R22, RZ, R23, RZ, P0, !PT ;  /* 0x00000017ff167210 */ /* 0x000fe400007fe4ff */
[----:B------:R-:W-:Y:S01]  /*a270*/  IADD3 R3, P0, R4, R20, RZ ;  /* 0x0000001404037210 */ /* 0x000fe20007f1e0ff */
[----:B------:R-:W-:Y:S01]  /*a280*/  @!PT LDS RZ, [RZ] ;  /* 0x00000000fffff984 */ /* 0x000fe20000000800 */
[----:B------:R-:W-:Y:S01]  /*a290*/  @!PT LDS RZ, [RZ] ;  /* 0x00000000fffff984 */ /* 0x000fe20000000800 */
[----:B------:R-:W-:Y:S01]  /*a2a0*/  @!PT LDS RZ, [RZ] ;  /* 0x00000000fffff984 */ /* 0x000fe20000000800 */
[----:B------:R1:W-:Y:S08]  /*a2b0*/  LDGSTS.E.BYPASS.LTC128B.128 [R131+0x100], [R12.64], !P5 ;  /* 0x001000000c837fae */ /* 0x0003f0000e901d46 */
[----:B------:R3:W-:Y:S01]  /*a2c0*/  LDGSTS.E.BYPASS.LTC128B.128 [R131+0x2100], [R6.64], !P4 ;  /* 0x0210000006837fae */ /* 0x0007e2000e101d46 */
[----:B-1----:R-:W-:Y:S02]  /*a2d0*/  MOV R12, c[0x0][0x208] ;  /* 0x00008200000c7a02 */ /* 0x002fe40000000f00 */
[----:B------:R-:W-:Y:S02]  /*a2e0*/  MOV R13, c[0x0][0x20c] ;  /* 0x00008300000d7a02 */ /* 0x000fe40000000f00 */
[----:B------:R-:W-:Y:S02]  /*a2f0*/  LEA R2, P1, R12, R4, 0x5 ;  /* 0x000000040c027211 */ /* 0x000fe400078228ff */
[C---:B---3--:R-:W-:Y:S02]  /*a300*/  LEA R6, P6, R3.reuse, c[0x0][0x1f8], 0x1 ;  /* 0x00007e0003067a11 */ /* 0x048fe400078c08ff */
[----:B------:R-:W-:Y:S02]  /*a310*/  IADD3.X R7, R0, R22, RZ, P0, !PT ;  /* 0x0000001600077210 */ /* 0x000fe400007fe4ff */
[----:B------:R-:W-:Y:S02]  /*a320*/  IADD3 R5, P0, R30, 0xc0, RZ ;  /* 0x000000c01e057810 */ /* 0x000fe40007f1e0ff */
[----:B------:R-:W-:Y:S02]  /*a330*/  LEA.HI.X R7, R3, c[0x0][0x1fc], R7, 0x1, P6 ;  /* 0x00007f0003077a11 */ /* 0x000fe400030f0c07 */
[----:B------:R-:W-:Y:S02]  /*a340*/  LEA.HI.X R3, R12, R0, R13, 0x5, P1 ;  /* 0x000000000c037211 */ /* 0x000fe400008f2c0d */
[----:B------:R-:W-:Y:S01]  /*a350*/  IADD3 R4, P1, R4, R5, RZ ;  /* 0x0000000504047210 */ /* 0x000fe20007f3e0ff */
[----:B------:R1:W-:Y:S01]  /*a360*/  LDGSTS.E.BYPASS.LTC128B.128 [R131+0x4100], [R6.64], !P3 ;  /* 0x0410000006837fae */ /* 0x0003e2000d901d46 */
[----:B------:R-:W-:Y:S02]  /*a370*/  IADD3.X R29, RZ, R23, RZ, P0, !PT ;  /* 0x00000017ff1d7210 */ /* 0x000fe400007fe4ff */
[----:B------:R-:W-:Y:S02]  /*a380*/  LEA R12, P0, R4, c[0x0][0x1f8], 0x1 ;  /* 0x00007e00040c7a11 */ /* 0x000fe400078008ff */
[----:B-1----:R-:W-:Y:S02]  /*a390*/  IADD3.X R6, R0, R29, RZ, P1, !PT ;  /* 0x0000001d00067210 */ /* 0x002fe40000ffe4ff */
[----:B------:R-:W-:Y:S02]  /*a3a0*/  IADD3 R0, P1, R2, R30, RZ ;  /* 0x0000001e02007210 */ /* 0x000fe40007f3e0ff */
[----:B------:R-:W-:Y:S02]  /*a3b0*/  LEA.HI.X R13, R4, c[0x0][0x1fc], R6, 0x1, P0 ;  /* 0x00007f00040d7a11 */ /* 0x000fe400000f0c06 */
[----:B------:R-:W-:Y:S02]  /*a3c0*/  LEA R14, P0, R0, c[0x0][0x1f8], 0x1 ;  /* 0x00007e00000e7a11 */ /* 0x000fe400078008ff */
[C---:B------:R-:W-:Y:S01]  /*a3d0*/  IADD3.X R6, R3.reuse, R23, RZ, P1, !PT ;  /* 0x0000001703067210 */ /* 0x040fe20000ffe4ff */
[----:B------:R1:W-:Y:S01]  /*a3e0*/  LDGSTS.E.BYPASS.LTC128B.128 [R131+0x6100], [R12.64], !P2 ;  /* 0x061000000c837fae */ /* 0x0003e2000d101d46 */
[----:B------:R-:W-:Y:S02]  /*a3f0*/  IADD3 R4, P6, R2, R15, RZ ;  /* 0x0000000f02047210 */ /* 0x000fe40007fde0ff */
[----:B------:R-:W-:Y:S02]  /*a400*/  LEA.HI.X R15, R0, c[0x0][0x1fc], R6, 0x1, P0 ;  /* 0x00007f00000f7a11 */ /* 0x000fe400000f0c06 */
[----:B------:R-:W-:Y:S02]  /*a410*/  IADD3 R0, P1, R2, R20, RZ ;  /* 0x0000001402007210 */ /* 0x000fe40007f3e0ff */
[C---:B------:R-:W-:Y:S01]  /*a420*/  IADD3.X R21, R3.reuse, R21, RZ, P6, !PT ;  /* 0x0000001503157210 */ /* 0x040fe200037fe4ff */
[----:B------:R1:W-:Y:S01]  /*a430*/  LDGSTS.E.BYPASS.LTC128B.128 [R131+0x1100], [R14.64], !P5 ;  /* 0x011000000e837fae */ /* 0x0003e2000e901d46 */
[----:B------:R-:W-:Y:S02]  /*a440*/  LEA R20, P6, R4, c[0x0][0x1f8], 0x1 ;  /* 0x00007e0004147a11 */ /* 0x000fe400078c08ff */
[----:B------:R-:W-:Y:S02]  /*a450*/  IADD3 R28, P0, R2, R5, RZ ;  /* 0x00000005021c7210 */ /* 0x000fe40007f1e0ff */
[----:B------:R-:W-:Y:S02]  /*a460*/  LEA.HI.X R21, R4, c[0x0][0x1fc], R21, 0x1, P6 ;  /* 0x00007f0004157a11 */ /* 0x000fe400030f0c15 */
[C---:B-----5:R-:W-:Y:S03]  /*a470*/  HMMA.16816.F32 R4, R172.reuse, R8, RZ ;  /* 0x00000008ac04723c */ /* 0x060fe600000018ff */
[C---:B------:R-:W-:Y:S01]  /*a480*/  IADD3.X R2, R3.reuse, R22, RZ, P1, !PT ;  /* 0x0000001603027210 */ /* 0x040fe20000ffe4ff */
[----:B------:R3:W-:Y:S01]  /*a490*/  LDGSTS.E.BYPASS.LTC128B.128 [R131+0x3100], [R20.64], !P4 ;  /* 0x0310000014837fae */ /* 0x0007e2000e101d46 */
[C---:B------:R-:W-:Y:S02]  /*a4a0*/  LEA R22, P1, R0.reuse, c[0x0][0x1f8], 0x1 ;  /* 0x00007e0000167a11 */ /* 0x040fe400078208ff */
[----:B------:R-:W-:Y:S01]  /*a4b0*/  IADD3.X R3, R3, R29, RZ, P0, !PT ;  /* 0x0000001d03037210 */ /* 0x000fe200007fe4ff */
[C---:B------:R-:W-:Y:S01]  /*a4c0*/  HMMA.16816.F32 R8, R172.reuse, R10, RZ ;  /* 0x0000000aac08723c */ /* 0x040fe200000018ff */
[----:B------:R-:W-:Y:S03]  /*a4d0*/  LEA.HI.X R23, R0, c[0x0][0x1fc], R2, 0x1, P1 ;  /* 0x00007f0000177a11 */ /* 0x000fe600008f0c02 */
[C---:B------:R-:W-:Y:S01]  /*a4e0*/  LEA R2, P0, R28.reuse, c[0x0][0x1f8], 0x1 ;  /* 0x00007e001c027a11 */ /* 0x040fe200078008ff */
[----:B------:R-:W2:Y:S03]  /*a4f0*/  LDL R0, [R1+0x2c] ;  /* 0x00002c0001007983 */ /* 0x000ea60000100800 */
[----:B------:R-:W-:Y:S01]  /*a500*/  LEA.HI.X R3, R28, c[0x0][0x1fc], R3, 0x1, P0 ;  /* 0x00007f001c037a11 */ /* 0x000fe200000f0c03 */
[----:B------:R3:W-:Y:S01]  /*a510*/  LDGSTS.E.BYPASS.LTC128B.128 [R131+0x5100], [R22.64], !P3 ;  /* 0x0510000016837fae */ /* 0x0007e2000d901d46 */
[C---:B-1----:R-:W-:Y:S07]  /*a520*/  HMMA.16816.F32 R12, R172.reuse, R16, RZ ;  /* 0x00000010ac0c723c */ /* 0x042fee00000018ff */
[----:B------:R1:W-:Y:S01]  /*a530*/  LDGSTS.E.BYPASS.LTC128B.128 [R131+0x7100], [R2.64], !P2 ;  /* 0x0710000002837fae */ /* 0x0003e2000d101d46 */
[C---:B------:R-:W-:Y:S07]  /*a540*/  HMMA.16816.F32 R16, R172.reuse, R18, RZ ;  /* 0x00000012ac10723c */ /* 0x040fee00000018ff */
[----:B------:R-:W0:Y:S01]  /*a550*/  LDGDEPBAR ;  /* 0x00000000000079af */ /* 0x000e220000000000 */
[C---:B---3--:R-:W-:Y:S08]  /*a560*/  HMMA.16816.F32 R20, R172.reuse, R24, RZ ;  /* 0x00000018ac14723c */ /* 0x048ff000000018ff */
[C---:B------:R-:W-:Y:S01]  /*a570*/  HMMA.16816.F32 R24, R172.reuse, R26, RZ ;  /* 0x0000001aac18723c */ /* 0x040fe200000018ff */
[----:B-1----:R-:W3:Y:S04]  /*a580*/  LDL R2, [R1+0x34] ;  /* 0x0000340001027983 */ /* 0x002ee80000100800 */
[----:B------:R-:W2:Y:S03]  /*a590*/  LDL R3, [R1+0x30] ;  /* 0x0000300001037983 */ /* 0x000ea60000100800 */
[C---:B------:R-:W-:Y:S01]  /*a5a0*/  HMMA.16816.F32 R28, R172.reuse, R32, RZ ;  /* 0x00000020ac1c723c */ /* 0x040fe200000018ff */
[----:B------:R1:W-:Y:S07]  /*a5b0*/  STL [R1+0x114], R172 ;  /* 0x000114ac01007387 */ /* 0x0003ee0000100800 */
[----:B------:R-:W-:Y:S08]  /*a5c0*/  HMMA.16816.F32 R32, R172, R34, RZ ;  /* 0x00000022ac20723c */ /* 0x000ff000000018ff */
[C---:B------:R-:W-:Y:S08]  /*a5d0*/  HMMA.16816.F32 R4, R176.reuse, R168, R4 ;  /* 0x000000a8b004723c */ /* 0x040ff00000001804 */
[C---:B------:R-:W-:Y:S01]  /*a5e0*/  HMMA.16816.F32 R8, R176.reuse, R170, R8 ;  /* 0x000000aab008723c */ /* 0x040fe20000001808 */
[----:B-1----:R-:W2:Y:S04]  /*a5f0*/  LDL R172, [R1+0x38] ;  /* 0x0000380001ac7983 */ /* 0x002ea80000100800 */
[----:B------:R-:W-:Y:S03]  /*a600*/  STL [R1+0x110], R173 ;  /* 0x000110ad01007387 */ /* 0x000fe60000100800 */
[C---:B----4-:R-:W-:Y:S01]  /*a610*/  HMMA.16816.F32 R12, R176.reuse, R180, R12 ;  /* 0x000000b4b00c723c */ /* 0x050fe2000000180c */
        /* <DEDUP_REMOVED lines=9> */
[----:B------:R-:W-:Y:S07]  /*a6b0*/  STL [R1+0x128], R195 ;  /* 0x000128c301007387 */ /* 0x000fee0000100800 */
[C---:B------:R-:W-:Y:S08]  /*a6c0*/  HMMA.16816.F32 R28, R176.reuse, R188, R28 ;  /* 0x000000bcb01c723c */ /* 0x040ff0000000181c */
[----:B------:R-:W-:Y:S01]  /*a6d0*/  HMMA.16816.F32 R32, R176, R190, R32 ;  /* 0x000000beb020723c */ /* 0x000fe20000001820 */
[----:B------:R-:W1:Y:S08]  /*a6e0*/  LDSM.16.M88.4 R168, [R133] ;  /* 0x0000000085a8783b */ /* 0x000e700000000200 */
[----:B------:R-:W4:Y:S08]  /*a6f0*/  LDSM.16.M88.4 R180, [R133+0x800] ;  /* 0x0008000085b4783b */ /* 0x000f300000000200 */
[----:B------:R-:W-:Y:S01]  /*a700*/  LDSM.16.M88.4 R184, [R133+0x1800] ;  /* 0x0018000085b8783b */ /* 0x000fe20000000200 */
[C---:B-1----:R-:W-:Y:S08]  /*a710*/  HMMA.16816.F32 R4, R192.reuse, R168, R4 ;  /* 0x000000a8c004723c */ /* 0x042ff00000001804 */
[C---:B------:R-:W-:Y:S01]  /*a720*/  HMMA.16816.F32 R8, R192.reuse, R170, R8 ;  /* 0x000000aac008723c */ /* 0x040fe20000001808 */
[----:B------:R-:W1:Y:S07]  /*a730*/  LDSM.16.M88.4 R168, [R133+0x1000] ;  /* 0x0010000085a8783b */ /* 0x000e6e0000000200 */
[C---:B----4-:R-:W-:Y:S08]  /*a740*/  HMMA.16816.F32 R12, R192.reuse, R180, R12 ;  /* 0x000000b4c00c723c */ /* 0x050ff0000000180c */
[C---:B------:R-:W-:Y:S01]  /*a750*/  HMMA.16816.F32 R16, R192.reuse, R182, R16 ;  /* 0x000000b6c010723c */ /* 0x040fe20000001810 */
[----:B------:R-:W4:Y:S07]  /*a760*/  LDSM.16.M88.4 R180, [R250] ;  /* 0x00000000fab4783b */ /* 0x000f2e0000000200 */
[C---:B-1----:R-:W-:Y:S08]  /*a770*/  HMMA.16816.F32 R20, R192.reuse, R168, R20 ;  /* 0x000000a8c014723c */ /* 0x042ff00000001814 */
[C---:B------:R-:W-:Y:S01]  /*a780*/  HMMA.16816.F32 R24, R192.reuse, R170, R24 ;  /* 0x000000aac018723c */ /* 0x040fe20000001818 */
[----:B------:R-:W1:Y:S07]  /*a790*/  LDSM.16.M88.4 R168, [R250+0x800] ;  /* 0x00080000faa8783b */ /* 0x000e6e0000000200 */
[C---:B------:R-:W-:Y:S08]  /*a7a0*/  HMMA.16816.F32 R28, R192.reuse, R184, R28 ;  /* 0x000000b8c01c723c */ /* 0x040ff0000000181c */
[----:B------:R-:W-:Y:S01]  /*a7b0*/  HMMA.16816.F32 R32, R192, R186, R32 ;  /* 0x000000bac020723c */ /* 0x000fe20000001820 */
[----:B------:R-:W1:Y:S07]  /*a7c0*/  LDSM.16.M88.4 R184, [R250+0x1000] ;  /* 0x00100000fab8783b */ /* 0x000e6e0000000200 */
[C---:B----4-:R-:W-:Y:S08]  /*a7d0*/  HMMA.16816.F32 R4, R196.reuse, R180, R4 ;  /* 0x000000b4c404723c */ /* 0x050ff00000001804 */
[C---:B------:R-:W-:Y:S01]  /*a7e0*/  HMMA.16816.F32 R8, R196.reuse, R182, R8 ;  /* 0x000000b6c408723c */ /* 0x040fe20000001808 */
[----:B------:R-:W4:Y:S07]  /*a7f0*/  LDSM.16.M88.4 R180, [R250+0x1800] ;  /* 0x00180000fab4783b */ /* 0x000f2e0000000200 */
[C---:B-1----:R-:W-:Y:S08]  /*a800*/  HMMA.16816.F32 R12, R196.reuse, R168, R12 ;  /* 0x000000a8c40c723c */ /* 0x042ff0000000180c */
[C---:B------:R-:W-:Y:S01]  /*a810*/  HMMA.16816.F32 R16, R196.reuse, R170, R16 ;  /* 0x000000aac410723c */ /* 0x040fe20000001810 */
[----:B------:R-:W1:Y:S07]  /*a820*/  LDSM.16.M88.4 R168, [R249+0x2000] ;  /* 0x00200000f9a8783b */ /* 0x000e6e0000000200 */
[C---:B------:R-:W-:Y:S08]  /*a830*/  HMMA.16816.F32 R20, R196.reuse, R184, R20 ;  /* 0x000000b8c414723c */ /* 0x040ff00000001814 */
[C---:B------:R-:W-:Y:S01]  /*a840*/  HMMA.16816.F32 R24, R196.reuse, R186, R24 ;  /* 0x000000bac418723c */ /* 0x040fe20000001818 */
[----:B------:R-:W3:Y:S07]  /*a850*/  LDSM.16.M88.4 R184, [R249+0x2800] ;  /* 0x00280000f9b8783b */ /* 0x000eee0000000200 */
[C---:B----4-:R-:W-:Y:S08]  /*a860*/  HMMA.16816.F32 R28, R196.reuse, R180, R28 ;  /* 0x000000b4c41c723c */ /* 0x050ff0000000181c */
[----:B------:R-:W-:Y:S01]  /*a870*/  HMMA.16816.F32 R32, R196, R182, R32 ;  /* 0x000000b6c420723c */ /* 0x000fe20000001820 */
[----:B------:R-:W4:Y:S07]  /*a880*/  LDSM.16.M88.4 R180, [R249+0x3000] ;  /* 0x00300000f9b4783b */ /* 0x000f2e0000000200 */
[C---:B-1----:R-:W-:Y:S08]  /*a890*/  HMMA.16816.F32 R4, R200.reuse, R168, R4 ;  /* 0x000000a8c804723c */ /* 0x042ff00000001804 */
[C---:B------:R-:W-:Y:S01]  /*a8a0*/  HMMA.16816.F32 R8, R200.reuse, R170, R8 ;  /* 0x000000aac808723c */ /* 0x040fe20000001808 */
[----:B------:R-:W1:Y:S07]  /*a8b0*/  LDSM.16.M88.4 R168, [R249+0x3800] ;  /* 0x00380000f9a8783b */ /* 0x000e6e0000000200 */
[C---:B---3--:R-:W-:Y:S08]  /*a8c0*/  HMMA.16816.F32 R12, R200.reuse, R184, R12 ;  /* 0x000000b8c80c723c */ /* 0x048ff0000000180c */
[C---:B------:R-:W-:Y:S08]  /*a8d0*/  HMMA.16816.F32 R16, R200.reuse, R186, R16 ;  /* 0x000000bac810723c */ /* 0x040ff00000001810 */
[C---:B----4-:R-:W-:Y:S01]  /*a8e0*/  HMMA.16816.F32 R20, R200.reuse, R180, R20 ;  /* 0x000000b4c814723c */ /* 0x050fe20000001814 */
[----:B--2---:R2:W3:Y:S07]  /*a8f0*/  LDSM.16.M88.4 R184, [R172] ;  /* 0x00000000acb8783b */ /* 0x0044ee0000000200 */
[C---:B------:R-:W-:Y:S01]  /*a900*/  HMMA.16816.F32 R24, R200.reuse, R182, R24 ;  /* 0x000000b6c818723c */ /* 0x040fe20000001818 */
[----:B------:R4:W3:Y:S07]  /*a910*/  LDSM.16.M88.4 R180, [R2] ;  /* 0x0000000002b4783b */ /* 0x0008ee0000000200 */
[C---:B-1----:R-:W-:Y:S08]  /*a920*/  HMMA.16816.F32 R28, R200.reuse, R168, R28 ;  /* 0x000000a8c81c723c */ /* 0x042ff0000000181c */
[----:B------:R-:W-:Y:S01]  /*a930*/  HMMA.16816.F32 R32, R200, R170, R32 ;  /* 0x000000aac820723c */ /* 0x000fe20000001820 */
[----:B------:R1:W3:Y:S08]  /*a940*/  LDSM.16.M88.4 R168, [R3] ;  /* 0x0000000003a8783b */ /* 0x0002f00000000200 */
[----:B--2---:R-:W2:Y:S04]  /*a950*/  LDL R172, [R1+0x28] ;  /* 0x0000280001ac7983 */ /* 0x004ea80000100800 */
[----:B----4-:R-:W4:Y:S01]  /*a960*/  LDL R2, [R1+0x20] ;  /* 0x0000200001027983 */ /* 0x010f220000100800 */
[C---:B---3--:R-:W-:Y:S03]  /*a970*/  HMMA.16816.F32 R4, R204.reuse, R184, R4 ;  /* 0x000000b8cc04723c */ /* 0x048fe60000001804 */
[----:B-1----:R-:W3:Y:S05]  /*a980*/  LDL R3, [R1+0x24] ;  /* 0x0000240001037983 */ /* 0x002eea0000100800 */
[C---:B------:R-:W-:Y:S01]  /*a990*/  HMMA.16816.F32 R8, R204.reuse, R186, R8 ;  /* 0x000000bacc08723c */ /* 0x040fe20000001808 */
[----:B------:R1:W1:Y:S07]  /*a9a0*/  LDSM.16.M88.4 R184, [R0] ;  /* 0x0000000000b8783b */ /* 0x00026e0000000200 */
[C---:B------:R-:W-:Y:S08]  /*a9b0*/  HMMA.16816.F32 R12, R204.reuse, R180, R12 ;  /* 0x000000b4cc0c723c */ /* 0x040ff0000000180c */
[C---:B------:R-:W-:Y:S01]  /*a9c0*/  HMMA.16816.F32 R16, R204.reuse, R182, R16 ;  /* 0x000000b6cc10723c */ /* 0x040fe20000001810 */
[----:B------:R-:W1:Y:S07]  /*a9d0*/  LDSM.16.M88.4 R180, [R133+0x2000] ;  /* 0x0020000085b4783b */ /* 0x000e6e0000000200 */
[C---:B------:R-:W-:Y:S01]  /*a9e0*/  HMMA.16816.F32 R20, R204.reuse, R168, R20 ;  /* 0x000000a8cc14723c */ /* 0x040fe20000001814 */
[----:B-1----:R-:W3:Y:S07]  /*a9f0*/  LDL R0, [R1+0x1c] ;  /* 0x00001c0001007983 */ /* 0x002eee0000100800 */
        /* <DEDUP_REMOVED lines=33> */
[C---:B------:R-:W-:Y:S08]  /*ac10*/  HMMA.16816.F32 R16, R216.reuse, R182, R16 ;  /* 0x000000b6d810723c */ /* 0x040ff00000001810 */
[C---:B-1----:R-:W-:Y:S08]  /*ac20*/  HMMA.16816.F32 R20, R216.reuse, R168, R20 ;  /* 0x000000a8d814723c */ /* 0x042ff00000001814 */
[C---:B------:R-:W-:Y:S08]  /*ac30*/  HMMA.16816.F32 R24, R216.reuse, R170, R24 ;  /* 0x000000aad818723c */ /* 0x040ff00000001818 */
[C---:B------:R-:W-:Y:S08]  /*ac40*/  HMMA.16816.F32 R28, R216.reuse, R184, R28 ;  /* 0x000000b8d81c723c */ /* 0x040ff0000000181c */
[----:B------:R-:W-:Y:S01]  /*ac50*/  HMMA.16816.F32 R32, R216, R186, R32 ;  /* 0x000000bad820723c */ /* 0x000fe20000001820 */
[----:B--2---:R1:W2:Y:S08]  /*ac60*/  LDSM.16.M88.4 R180, [R172] ;  /* 0x00000000acb4783b */ /* 0x0042b00000000200 */
[----:B----4-:R4:W-:Y:S08]  /*ac70*/  LDSM.16.M88.4 R184, [R2] ;  /* 0x0000000002b8783b */ /* 0x0109f00000000200 */
[----:B---3--:R2:W2:Y:S08]  /*ac80*/  LDSM.16.M88.4 R168, [R3] ;  /* 0x0000000003a8783b */ /* 0x0084b00000000200 */
[----:B-1----:R-:W3:Y:S04]  /*ac90*/  LDL R172, [R1+0x18] ;  /* 0x0000180001ac7983 */ /* 0x002ee80000100800 */
[----:B----4-:R-:W4:Y:S04]  /*aca0*/  LDL R2, [R1+0x10] ;  /* 0x0000100001027983 */ /* 0x010f280000100800 */
[----:B--2---:R-:W2:Y:S01]  /*acb0*/  LDL R3, [R1+0x14] ;  /* 0x0000140001037983 */ /* 0x004ea20000100800 */
[C---:B------:R-:W-:Y:S08]  /*acc0*/  HMMA.16816.F32 R4, R220.reuse, R180, R4 ;  /* 0x000000b4dc04723c */ /* 0x040ff00000001804 */
[C---:B------:R-:W-:Y:S01]  /*acd0*/  HMMA.16816.F32 R8, R220.reuse, R182, R8 ;  /* 0x000000b6dc08723c */ /* 0x040fe20000001808 */
[----:B------:R1:W1:Y:S07]  /*ace0*/  LDSM.16.M88.4 R180, [R0] ;  /* 0x0000000000b4783b */ /* 0x00026e0000000200 */
[C---:B------:R-:W-:Y:S08]  /*acf0*/  HMMA.16816.F32 R12, R220.reuse, R168, R12 ;  /* 0x000000a8dc0c723c */ /* 0x040ff0000000180c */
[C---:B------:R-:W-:Y:S01]  /*ad00*/  HMMA.16816.F32 R16, R220.reuse, R170, R16 ;  /* 0x000000aadc10723c */ /* 0x040fe20000001810 */
[----:B------:R-:W1:Y:S07]  /*ad10*/  LDSM.16.M88.4 R168, [R133+0x4000] ;  /* 0x0040000085a8783b */ /* 0x000e6e0000000200 */
[C---:B------:R-:W-:Y:S01]  /*ad20*/  HMMA.16816.F32 R20, R220.reuse, R184, R20 ;  /* 0x000000b8dc14723c */ /* 0x040fe20000001814 */
[----:B-1----:R-:W2:Y:S07]  /*ad30*/  LDL R0, [R1+0xc] ;  /* 0x00000c0001007983 */ /* 0x002eae0000100800 */
        /* <DEDUP_REMOVED lines=38> */
[----:B---3--:R-:W1:Y:S08]  /*afa0*/  LDSM.16.M88.4 R168, [R172] ;  /* 0x00000000aca8783b */ /* 0x008e700000000200 */
[----:B----4-:R-:W-:Y:S08]  /*afb0*/  LDSM.16.M88.4 R180, [R2] ;  /* 0x0000000002b4783b */ /* 0x010ff00000000200 */
[----:B--2---:R-:W2:Y:S01]  /*afc0*/  LDSM.16.M88.4 R184, [R3] ;  /* 0x0000000003b8783b */ /* 0x004ea20000000200 */
[C---:B-1----:R-:W-:Y:S08]  /*afd0*/  HMMA.16816.F32 R4, R236.reuse, R168, R4 ;  /* 0x000000a8ec04723c */ /* 0x042ff00000001804 */
[C---:B------:R-:W-:Y:S01]  /*afe0*/  HMMA.16816.F32 R8, R236.reuse, R170, R8 ;  /* 0x000000aaec08723c */ /* 0x040fe20000001808 */
[----:B------:R-:W1:Y:S07]  /*aff0*/  LDSM.16.M88.4 R168, [R0] ;  /* 0x0000000000a8783b */ /* 0x000e6e0000000200 */
[C---:B--2---:R-:W-:Y:S08]  /*b000*/  HMMA.16816.F32 R12, R236.reuse, R184, R12 ;  /* 0x000000b8ec0c723c */ /* 0x044ff0000000180c */
[C---:B------:R-:W-:Y:S01]  /*b010*/  HMMA.16816.F32 R16, R236.reuse, R186, R16 ;  /* 0x000000baec10723c */ /* 0x040fe20000001810 */
[----:B------:R-:W2:Y:S07]  /*b020*/  LDSM.16.M88.4 R184, [R133+0x6000] ;  /* 0x0060000085b8783b */ /* 0x000eae0000000200 */
[C---:B------:R-:W-:Y:S08]  /*b030*/  HMMA.16816.F32 R20, R236.reuse, R180, R20 ;  /* 0x000000b4ec14723c */ /* 0x040ff00000001814 */
[C---:B------:R-:W-:Y:S01]  /*b040*/  HMMA.16816.F32 R24, R236.reuse, R182, R24 ;  /* 0x000000b6ec18723c */ /* 0x040fe20000001818 */
[----:B------:R-:W3:Y:S07]  /*b050*/  LDSM.16.M88.4 R180, [R133+0x6800] ;  /* 0x0068000085b4783b */ /* 0x000eee0000000200 */
[C---:B-1----:R-:W-:Y:S08]  /*b060*/  HMMA.16816.F32 R28, R236.reuse, R168, R28 ;  /* 0x000000a8ec1c723c */ /* 0x042ff0000000181c */
[----:B------:R-:W-:Y:S01]  /*b070*/  HMMA.16816.F32 R32, R236, R170, R32 ;  /* 0x000000aaec20723c */ /* 0x000fe20000001820 */
[----:B------:R-:W1:Y:S07]  /*b080*/  LDSM.16.M88.4 R168, [R133+0x7000] ;  /* 0x0070000085a8783b */ /* 0x000e6e0000000200 */
[C---:B--2---:R-:W-:Y:S08]  /*b090*/  HMMA.16816.F32 R4, R240.reuse, R184, R4 ;  /* 0x000000b8f004723c */ /* 0x044ff00000001804 */
[C---:B------:R-:W-:Y:S01]  /*b0a0*/  HMMA.16816.F32 R8, R240.reuse, R186, R8 ;  /* 0x000000baf008723c */ /* 0x040fe20000001808 */
[----:B------:R-:W2:Y:S07]  /*b0b0*/  LDSM.16.M88.4 R184, [R133+0x7800] ;  /* 0x0078000085b8783b */ /* 0x000eae0000000200 */
[C---:B---3--:R-:W-:Y:S08]  /*b0c0*/  HMMA.16816.F32 R12, R240.reuse, R180, R12 ;  /* 0x000000b4f00c723c */ /* 0x048ff0000000180c */
[C---:B------:R-:W-:Y:S01]  /*b0d0*/  HMMA.16816.F32 R16, R240.reuse, R182, R16 ;  /* 0x000000b6f010723c */ /* 0x040fe20000001810 */
[----:B------:R-:W3:Y:S07]  /*b0e0*/  LDSM.16.M88.4 R180, [R250+0x6000] ;  /* 0x00600000fab4783b */ /* 0x000eee0000000200 */
[C---:B-1----:R-:W-:Y:S08]  /*b0f0*/  HMMA.16816.F32 R20, R240.reuse, R168, R20 ;  /* 0x000000a8f014723c */ /* 0x042ff00000001814 */
[C---:B------:R-:W-:Y:S01]  /*b100*/  HMMA.16816.F32 R24, R240.reuse, R170, R24 ;  /* 0x000000aaf018723c */ /* 0x040fe20000001818 */
[----:B------:R-:W1:Y:S07]  /*b110*/  LDSM.16.M88.4 R168, [R250+0x6800] ;  /* 0x00680000faa8783b */ /* 0x000e6e0000000200 */
[C---:B--2---:R-:W-:Y:S08]  /*b120*/  HMMA.16816.F32 R28, R240.reuse, R184, R28 ;  /* 0x000000b8f01c723c */ /* 0x044ff0000000181c */
[----:B------:R-:W-:Y:S08]  /*b130*/  HMMA.16816.F32 R32, R240, R186, R32 ;  /* 0x000000baf020723c */ /* 0x000ff00000001820 */
[C---:B---3--:R-:W-:Y:S08]  /*b140*/  HMMA.16816.F32 R4, R244.reuse, R180, R4 ;  /* 0x000000b4f404723c */ /* 0x048ff00000001804 */
[C---:B------:R-:W-:Y:S08]  /*b150*/  HMMA.16816.F32 R8, R244.reuse, R182, R8 ;  /* 0x000000b6f408723c */ /* 0x040ff00000001808 */
[C---:B-1----:R-:W-:Y:S08]  /*b160*/  HMMA.16816.F32 R12, R244.reuse, R168, R12 ;  /* 0x000000a8f40c723c */ /* 0x042ff0000000180c */
[----:B------:R-:W-:Y:S01]  /*b170*/  FMUL.FTZ R4, R4, c[0x0][0x320] ;  /* 0x0000c80004047a20 */ /* 0x000fe20000410000 */
[C---:B------:R-:W-:Y:S03]  /*b180*/  HMMA.16816.F32 R16, R244.reuse, R170, R16 ;  /* 0x000000aaf410723c */ /* 0x040fe60000001810 */
[----:B------:R-:W-:Y:S01]  /*b190*/  MUFU.TANH R182, R4 ;  /* 0x0000000400b67308 */ /* 0x000fe20000002400 */
[----:B------:R-:W-:Y:S02]  /*b1a0*/  FMUL.FTZ R5, R5, c[0x0][0x320] ;  /* 0x0000c80005057a20 */ /* 0x000fe40000410000 */
[----:B------:R-:W-:Y:S02]  /*b1b0*/  FMUL.FTZ R6, R6, c[0x0][0x320] ;  /* 0x0000c80006067a20 */ /* 0x000fe40000410000 */
[----:B------:R-:W-:Y:S04]  /*b1c0*/  FMUL.FTZ R7, R7, c[0x0][0x320] ;  /* 0x0000c80007077a20 */ /* 0x000fe80000410000 */
[----:B------:R-:W-:Y:S01]  /*b1d0*/  FMUL.FTZ R8, R8, c[0x0][0x320] ;  /* 0x0000c80008087a20 */ /* 0x000fe20000410000 */
[----:B------:R-:W-:Y:S01]  /*b1e0*/  MUFU.TANH R184, R5 ;  /* 0x0000000500b87308 */ /* 0x000fe20000002400 */
[----:B------:R-:W-:Y:S02]  /*b1f0*/  FMUL.FTZ R9, R9, c[0x0][0x320] ;  /* 0x0000c80009097a20 */ /* 0x000fe40000410000 */
[----:B------:R-:W-:Y:S02]  /*b200*/  FMUL.FTZ R10, R10, c[0x0][0x320] ;  /* 0x0000c8000a0a7a20 */ /* 0x000fe40000410000 */
[----:B------:R-:W-:Y:S02]  /*b210*/  FMUL.FTZ R11, R11, c[0x0][0x320] ;  /* 0x0000c8000b0b7a20 */ /* 0x000fe40000410000 */
[----:B------:R-:W-:Y:S02]  /*b220*/  FMUL.FTZ R14, R14, c[0x0][0x320] ;  /* 0x0000c8000e0e7a20 */ /* 0x000fe40000410000 */
[----:B------:R-:W-:Y:S01]  /*b230*/  FMUL.FTZ R13, R13, c[0x0][0x320] ;  /* 0x0000c8000d0d7a20 */ /* 0x000fe20000410000 */
[----:B------:R-:W-:Y:S01]  /*b240*/  MUFU.TANH R187, R6 ;  /* 0x0000000600bb7308 */ /* 0x000fe20000002400 */
[----:B------:R-:W-:Y:S02]  /*b250*/  FMUL.FTZ R19, R19, c[0x0][0x320] ;  /* 0x0000c80013137a20 */ /* 0x000fe40000410000 */
[----:B------:R-:W-:Y:S02]  /*b260*/  FMUL.FTZ R17, R17, c[0x0][0x320] ;  /* 0x0000c80011117a20 */ /* 0x000fe40000410000 */
[----:B------:R-:W-:Y:S02]  /*b270*/  FMUL.FTZ R12, R12, c[0x0][0x320] ;  /* 0x0000c8000c0c7a20 */ /* 0x000fe40000410000 */
[----:B------:R-:W-:Y:S02]  /*b280*/  FMUL.FTZ R16, R16, c[0x0][0x320] ;  /* 0x0000c80010107a20 */ /* 0x000fe40000410000 */
[----:B------:R-:W-:Y:S01]  /*b290*/  FMUL.FTZ R15, R15, c[0x0][0x320] ;  /* 0x0000c8000f0f7a20 */ /* 0x000fe20000410000 */
[----:B------:R1:W-:Y:S01]  /*b2a0*/  MUFU.TANH R188, R7 ;  /* 0x0000000700bc7308 */ /* 0x0003e20000002400 */
[----:B------:R-:W-:Y:S09]  /*b2b0*/  FMUL.FTZ R18, R18, c[0x0][0x320] ;  /* 0x0000c80012127a20 */ /* 0x000ff20000410000 */
[----:B------:R-:W-:Y:S10]  /*b2c0*/  MUFU.TANH R183, R8 ;  /* 0x0000000800b77308 */ /* 0x000ff40000002400 */
[----:B------:R-:W-:Y:S01]  /*b2d0*/  MUFU.TANH R180, R9 ;  /* 0x0000000900b47308 */ /* 0x000fe20000002400 */
[----:B-1----:R-:W1:Y:S09]  /*b2e0*/  LDSM.16.M88.4 R4, [R250+0x7000] ;  /* 0x00700000fa04783b */ /* 0x002e720000000200 */
[----:B------:R-:W-:Y:S10]  /*b2f0*/  MUFU.TANH R185, R10 ;  /* 0x0000000a00b97308 */ /* 0x000ff40000002400 */
[----:B------:R2:W-:Y:S10]  /*b300*/  MUFU.TANH R186, R11 ;  /* 0x0000000b00ba7308 */ /* 0x0005f40000002400 */
[----:B------:R-:W3:Y:S10]  /*b310*/  MUFU.TANH R2, R14 ;  /* 0x0000000e00027308 */ /* 0x000ef40000002400 */
[----:B------:R-:W-:Y:S01]  /*b320*/  MUFU.TANH R133, R12 ;  /* 0x0000000c00857308 */ /* 0x000fe20000002400 */
[C---:B-1----:R-:W-:Y:S01]  /*b330*/  HMMA.16816.F32 R20, R244.reuse, R4, R20 ;  /* 0x00000004f414723c */ /* 0x042fe20000001814 */
[----:B--2---:R-:W1:Y:S01]  /*b340*/  LDSM.16.M88.4 R8, [R250+0x7800] ;  /* 0x00780000fa08783b */ /* 0x004e620000000200 */
[----:B------:R-:W-:Y:S07]  /*b350*/  DEPBAR.LE SB0, 0x0 ;  /* 0x000080000000791a */ /* 0x000fee0000000000 */
[----:B------:R-:W-:Y:S01]  /*b360*/  MUFU.TANH R170, R16 ;  /* 0x0000001000aa7308 */ /* 0x000fe20000002400 */
[C---:B------:R-:W-:Y:S01]  /*b370*/  HMMA.16816.F32 R24, R244.reuse, R6, R24 ;  /* 0x00000006f418723c */ /* 0x040fe20000001818 */
[----:B------:R-:W2:Y:S08]  /*b380*/  LDL R4, [R1+0x7c] ;  /* 0x00007c0001047983 */ /* 0x000eb00000100800 */
[----:B------:R-:W-:Y:S01]  /*b390*/  MUFU.TANH R18, R18 ;  /* 0x0000001200127308 */ /* 0x000fe20000002400 */
[----:B------:R-:W-:Y:S04]  /*b3a0*/  BAR.SYNC.DEFER_BLOCKING 0x0 ;  /* 0x0000000000007b1d */ /* 0x000fe80000010000 */
[----:B------:R-:W-:Y:S02]  /*b3b0*/  FMUL.FTZ R21, R21, c[0x0][0x320] ;  /* 0x0000c80015157a20 */ /* 0x000fe40000410000 */
[----:B------:R-:W-:Y:S02]  /*b3c0*/  FMUL.FTZ R23, R23, c[0x0][0x320] ;  /* 0x0000c80017177a20 */ /* 0x000fe40000410000 */
[----:B------:R-:W-:Y:S02]  /*b3d0*/  FMUL.FTZ R20, R20, c[0x0][0x320] ;  /* 0x0000c80014147a20 */ /* 0x000fe40000410000 */
[----:B------:R-:W-:Y:S04]  /*b3e0*/  FMUL.FTZ R22, R22, c[0x0][0x320] ;  /* 0x0000c80016167a20 */ /* 0x000fe80000410000 */
[----:B------:R-:W-:Y:S02]  /*b3f0*/  FMUL.FTZ R26, R26, c[0x0][0x320] ;  /* 0x0000c8001a1a7a20 */ /* 0x000fe40000410000 */
[----:B------:R-:W-:Y:S02]  /*b400*/  FMUL.FTZ R25, R25, c[0x0][0x320] ;  /* 0x0000c80019197a20 */ /* 0x000fe40000410000 */
[----:B------:R-:W-:Y:S02]  /*b410*/  FMUL.FTZ R24, R24, c[0x0][0x320] ;  /* 0x0000c80018187a20 */ /* 0x000fe40000410000 */
[----:B------:R-:W-:Y:S01]  /*b420*/  FMUL.FTZ R27, R27, c[0x0][0x320] ;  /* 0x0000c8001b1b7a20 */ /* 0x000fe20000410000 */
[C---:B-1----:R-:W-:Y:S01]  /*b430*/  HMMA.16816.F32 R28, R244.reuse, R8, R28 ;  /* 0x00000008f41c723c */ /* 0x042fe2000000181c */
[----:B------:R1:W-:Y:S07]  /*b440*/  MUFU.TANH R195, R26 ;  /* 0x0000001a00c37308 */ /* 0x0003ee0000002400 */
[----:B------:R-:W-:Y:S03]  /*b450*/  HMMA.16816.F32 R32, R244, R10, R32 ;  /* 0x0000000af420723c */ /* 0x000fe60000001820 */
[----:B------:R3:W-:Y:S10]  /*b460*/  MUFU.TANH R3, R19 ;  /* 0x0000001300037308 */ /* 0x0007f40000002400 */
[----:B------:R-:W4:Y:S03]  /*b470*/  MUFU.TANH R0, R13 ;  /* 0x0000000d00007308 */ /* 0x000f260000002400 */
[----:B------:R-:W-:Y:S01]  /*b480*/  FMUL.FTZ R28, R28, c[0x0][0x320] ;  /* 0x0000c8001c1c7a20 */ /* 0x000fe20000410000 */
[----:B-1----:R-:W2:Y:S01]  /*b490*/  LDL R26, [R1+0x64] ;  /* 0x00006400011a7983 */ /* 0x002ea20000100800 */
[----:B------:R-:W-:Y:S02]  /*b4a0*/  FMUL.FTZ R29, R29, c[0x0][0x320] ;  /* 0x0000c8001d1d7a20 */ /* 0x000fe40000410000 */
[----:B------:R-:W-:Y:S02]  /*b4b0*/  FMUL.FTZ R30, R30, c[0x0][0x320] ;  /* 0x0000c8001e1e7a20 */ /* 0x000fe40000410000 */
[----:B------:R-:W-:Y:S01]  /*b4c0*/  FMUL.FTZ R31, R31, c[0x0][0x320] ;  /* 0x0000c8001f1f7a20 */ /* 0x000fe20000410000 */
[----:B------:R-:W-:Y:S01]  /*b4d0*/  MUFU.TANH R176, R28 ;  /* 0x0000001c00b07308 */ /* 0x000fe20000002400 */
[----:B------:R-:W-:Y:S02]  /*b4e0*/  FMUL.FTZ R32, R32, c[0x0][0x320] ;  /* 0x0000c80020207a20 */ /* 0x000fe40000410000 */
[----:B------:R-:W-:Y:S01]  /*b4f0*/  FMUL.FTZ R34, R34, c[0x0][0x320] ;  /* 0x0000c80022227a20 */ /* 0x000fe20000410000 */
[----:B---3--:R-:W-:Y:S01]  /*b500*/  MOV R19, R2 ;  /* 0x0000000200137202 */ /* 0x008fe20000000f00 */
[----:B------:R-:W-:Y:S05]  /*b510*/  FMUL.FTZ R33, R33, c[0x0][0x320] ;  /* 0x0000c80021217a20 */ /* 0x000fea0000410000 */
[----:B------:R1:W-:Y:S10]  /*b520*/  MUFU.TANH R177, R29 ;  /* 0x0000001d00b17308 */ /* 0x0003f40000002400 */
[----:B------:R-:W-:Y:S10]  /*b530*/  MUFU.TANH R191, R17 ;  /* 0x0000001100bf7308 */ /* 0x000ff40000002400 */
[----:B------:R-:W-:Y:S01]  /*b540*/  MUFU.TANH R17, R21 ;  /* 0x0000001500117308 */ /* 0x000fe20000002400 */
[----:B-1----:R-:W3:Y:S09]  /*b550*/  LDL.64 R28, [R1+0x68] ;  /* 0x00006800011c7983 */ /* 0x002ef20000100a00 */
[----:B------:R-:W-:Y:S10]  /*b560*/  MUFU.TANH R21, R23 ;  /* 0x0000001700157308 */ /* 0x000ff40000002400 */
[----:B------:R4:W-:Y:S10]  /*b570*/  MUFU.TANH R23, R25 ;  /* 0x0000001900177308 */ /* 0x0009f40000002400 */
[----:B------:R-:W1:Y:S10]  /*b580*/  MUFU.TANH R2, R20 ;  /* 0x0000001400027308 */ /* 0x000e740000002400 */
[----:B------:R-:W-:Y:S01]  /*b590*/  MUFU.TANH R20, R22 ;  /* 0x0000001600147308 */ /* 0x000fe20000002400 */
[----:B----4-:R-:W-:Y:S02]  /*b5a0*/  MOV R25, R0 ;  /* 0x0000000000197202 */ /* 0x010fe40000000f00 */
[----:B------:R-:W-:Y:S07]  /*b5b0*/  FMNMX.FTZ R0, R182, R134, !PT ;  /* 0x00000086b6007209 */ /* 0x000fee0007810000 */
[----:B------:R1:W-:Y:S01]  /*b5c0*/  MUFU.TANH R22, R24 ;  /* 0x0000001800167308 */ /* 0x0003e20000002400 */
[----:B------:R-:W-:Y:S04]  /*b5d0*/  FMNMX.FTZ R0, R184, R0, !PT ;  /* 0x00000000b8007209 */ /* 0x000fe80007810000 */
[----:B------:R-:W-:Y:S04]  /*b5e0*/  FMNMX.FTZ R0, R183, R0, !PT ;  /* 0x00000000b7007209 */ /* 0x000fe80007810000 */
[----:B------:R-:W-:Y:S01]  /*b5f0*/  FMNMX.FTZ R0, R180, R0, !PT ;  /* 0x00000000b4007209 */ /* 0x000fe20007810000 */
[----:B------:R4:W-:Y:S10]  /*b600*/  MUFU.TANH R178, R32 ;  /* 0x0000002000b27308 */ /* 0x0009f40000002400 */
[----:B------:R-:W4:Y:S01]  /*b610*/  MUFU.TANH R171, R15 ;  /* 0x0000000f00ab7308 */ /* 0x000f220000002400 */
[----:B-1----:R-:W-:Y:S02]  /*b620*/  MOV R24, R2 ;  /* 0x0000000200187202 */ /* 0x002fe40000000f00 */
[----:B------:R-:W-:Y:S07]  /*b630*/  FMNMX.FTZ R2, R187, R135, !PT ;  /* 0x00000087bb027209 */ /* 0x000fee0007810000 */
[----:B------:R1:W-:Y:S01]  /*b640*/  MUFU.TANH R169, R34 ;  /* 0x0000002200a97308 */ /* 0x0003e20000002400 */
[----:B------:R-:W-:Y:S02]  /*b650*/  FMNMX.FTZ R2, R188, R2, !PT ;  /* 0x00000002bc027209 */ /* 0x000fe40007810000 */
[----:B----4-:R-:W-:Y:S02]  /*b660*/  MOV R32, R133 ;  /* 0x0000008500207202 */ /* 0x010fe40000000f00 */
[----:B------:R-:W-:Y:S02]  /*b670*/  FMNMX.FTZ R2, R185, R2, !PT ;  /* 0x00000002b9027209 */ /* 0x000fe40007810000 */
[----:B------:R-:W-:Y:S02]  /*b680*/  FMNMX.FTZ R0, R32, R0, !PT ;  /* 0x0000000020007209 */ /* 0x000fe40007810000 */
[----:B------:R-:W-:Y:S01]  /*b690*/  FMNMX.FTZ R2, R186, R2, !PT ;  /* 0x00000002ba027209 */ /* 0x000fe20007810000 */
[----:B------:R-:W4:Y:S01]  /*b6a0*/  MUFU.TANH R172, R27 ;  /* 0x0000001b00ac7308 */ /* 0x000f220000002400 */
[----:B------:R-:W-:Y:S02]  /*b6b0*/  FMNMX.FTZ R0, R25, R0, !PT ;  /* 0x0000000019007209 */ /* 0x000fe40007810000 */
[----:B------:R-:W-:Y:S02]  /*b6c0*/  FMNMX.FTZ R2, R19, R2, !PT ;  /* 0x0000000213027209 */ /* 0x000fe40007810000 */
[----:B------:R-:W-:Y:S02]  /*b6d0*/  FMNMX.FTZ R0, R170, R0, !PT ;  /* 0x00000000aa007209 */ /* 0x000fe40007810000 */
[----:B------:R-:W-:Y:S02]  /*b6e0*/  FMNMX.FTZ R2, R171, R2, !PT ;  /* 0x00000002ab027209 */ /* 0x000fe40007810000 */
[----:B------:R-:W-:Y:S01]  /*b6f0*/  FMNMX.FTZ R0, R191, R0, !PT ;  /* 0x00000000bf007209 */ /* 0x000fe20007810000 */
[----:B------:R-:W4:Y:S01]  /*b700*/  MUFU.TANH R174, R30 ;  /* 0x0000001e00ae7308 */ /* 0x000f220000002400 */
[----:B------:R-:W-:Y:S02]  /*b710*/  FMNMX.FTZ R2, R18, R2, !PT ;  /* 0x0000000212027209 */ /* 0x000fe40007810000 */
[----:B-1----:R-:W-:Y:S02]  /*b720*/  MOV R34, R3 ;  /* 0x0000000300227202 */ /* 0x002fe40000000f00 */
[----:B------:R-:W-:Y:S02]  /*b730*/  FMNMX.FTZ R0, R24, R0, !PT ;  /* 0x0000000018007209 */ /* 0x000fe40007810000 */
[----:B------:R-:W-:Y:S02]  /*b740*/  FMNMX.FTZ R3, R34, R2, !PT ;  /* 0x0000000222037209 */ /* 0x000fe40007810000 */
[----:B------:R-:W-:Y:S01]  /*b750*/  FMNMX.FTZ R2, R17, R0, !PT ;  /* 0x0000000011027209 */ /* 0x000fe20007810000 */
[----:B------:R-:W-:Y:S01]  /*b760*/  FMUL.FTZ R0, R35, c[0x0][0x320] ;  /* 0x0000c80023007a20 */ /* 0x000fe20000410000 */
[----:B------:R-:W1:Y:S01]  /*b770*/  MUFU.TANH R175, R31 ;  /* 0x0000001f00af7308 */ /* 0x000e620000002400 */
[----:B------:R-:W-:Y:S02]  /*b780*/  FMNMX.FTZ R3, R20, R3, !PT ;  /* 0x0000000314037209 */ /* 0x000fe40007810000 */
[----:B------:R-:W-:Y:S02]  /*b790*/  FMNMX.FTZ R2, R22, R2, !PT ;  /* 0x0000000216027209 */ /* 0x000fe40007810000 */
[----:B------:R-:W-:Y:S02]  /*b7a0*/  FMNMX.FTZ R3, R21, R3, !PT ;  /* 0x0000000315037209 */ /* 0x000fe40007810000 */
[----:B------:R-:W-:Y:S03]  /*b7b0*/  MOV R35, R24 ;  /* 0x0000001800237202 */ /* 0x000fe60000000f00 */
[----:B------:R1:W-:Y:S10]  /*b7c0*/  MUFU.TANH R168, R0 ;  /* 0x0000000000a87308 */ /* 0x0003f40000002400 */
[----:B------:R-:W4:Y:S01]  /*b7d0*/  MUFU.TANH R179, R33 ;  /* 0x0000002100b37308 */ /* 0x000f220000002400 */
[----:B-1----:R-:W-:Y:S02]  /*b7e0*/  FMNMX.FTZ R0, R23, R2, !PT ;  /* 0x0000000217007209 */ /* 0x002fe40007810000 */
[----:B------:R-:W-:Y:S02]  /*b7f0*/  FMNMX.FTZ R2, R195, R3, !PT ;  /* 0x00000003c3027209 */ /* 0x000fe40007810000 */
[----:B------:R-:W-:Y:S02]  /*b800*/  FMNMX.FTZ R0, R176, R0, !PT ;  /* 0x00000000b0007209 */ /* 0x000fe40007810000 */
[----:B----4-:R-:W-:Y:S02]  /*b810*/  FMNMX.FTZ R2, R172, R2, !PT ;  /* 0x00000002ac027209 */ /* 0x010fe40007810000 */
[----:B------:R-:W-:Y:S02]  /*b820*/  FMNMX.FTZ R0, R177, R0, !PT ;  /* 0x00000000b1007209 */ /* 0x000fe40007810000 */
[----:B------:R-:W-:Y:S02]  /*b830*/  FMNMX.FTZ R2, R174, R2, !PT ;  /* 0x00000002ae027209 */ /* 0x000fe40007810000 */
[----:B------:R-:W-:Y:S02]  /*b840*/  FMNMX.FTZ R3, R178, R0, !PT ;  /* 0x00000000b2037209 */ /* 0x000fe40007810000 */
[----:B------:R-:W-:Y:S02]  /*b850*/  FMNMX.FTZ R0, R175, R2, !PT ;  /* 0x00000002af007209 */ /* 0x000fe40007810000 */
[----:B------:R-:W-:Y:S02]  /*b860*/  FMNMX.FTZ R3, R179, R3, !PT ;  /* 0x00000003b3037209 */ /* 0x000fe40007810000 */
[----:B------:R-:W-:Y:S02]  /*b870*/  FMNMX.FTZ R0, R169, R0, !PT ;  /* 0x00000000a9007209 */ /* 0x000fe40007810000 */
[----:B------:R-:W-:Y:S01]  /*b880*/  MOV R33, R25 ;  /* 0x0000001900217202 */ /* 0x000fe20000000f00 */
[----:B------:R-:W1:Y:S01]  /*b890*/  SHFL.BFLY PT, R133, R3, 0x2, 0x1f ;  /* 0x0c401f0003857f89 */ /* 0x000e6200000e0000 */
[----:B------:R-:W-:Y:S07]  /*b8a0*/  FMNMX.FTZ R0, R168, R0, !PT ;  /* 0x00000000a8007209 */ /* 0x000fee0007810000 */
[----:B------:R-:W4:Y:S01]  /*b8b0*/  SHFL.BFLY PT, R2, R0, 0x2, 0x1f ;  /* 0x0c401f0000027f89 */ /* 0x000f2200000e0000 */
[----:B-1----:R-:W-:Y:S07]  /*b8c0*/  FMNMX.FTZ R133, R3, R133, !PT ;  /* 0x0000008503857209 */ /* 0x002fee0007810000 */
[----:B------:R-:W1:Y:S01]  /*b8d0*/  SHFL.BFLY PT, R10, R133, 0x1, 0x1f ;  /* 0x0c201f00850a7f89 */ /* 0x000e6200000e0000 */
[----:B----4-:R-:W-:Y:S07]  /*b8e0*/  FMNMX.FTZ R0, R0, R2, !PT ;  /* 0x0000000200007209 */ /* 0x010fee0007810000 */
[----:B------:R-:W4:Y:S01]  /*b8f0*/  SHFL.BFLY PT, R3, R0, 0x1, 0x1f ;  /* 0x0c201f0000037f89 */ /* 0x000f2200000e0000 */
[C---:B--2---:R-:W-:Y:S02]  /*b900*/  ISETP.GT.AND P0, PT, R132.reuse, R4, PT ;  /* 0x000000048400720c */ /* 0x044fe40003f04270 */
[----:B------:R-:W-:Y:S05]  /*b910*/  IADD3 R132, R132, -0x1, RZ ;  /* 0xffffffff84847810 */ /* 0x000fea0007ffe0ff */
[----:B------:R4:W-:Y:S06]  /*b920*/  STL [R1+0x5c], R132 ;  /* 0x00005c8401007387 */ /* 0x0009ec0000100800 */
[----:B------:R-:W-:Y:S01]  /*b930*/  @P0 SHF.R.S32.HI R4, RZ, 0x1f, R132 ;  /* 0x0000001fff040819 */ /* 0x000fe20000011484 */
[----:B------:R-:W-:Y:S01]  /*b940*/  @P0 IMAD.WIDE.U32 R6, R132, c[0x0][0x1e0], RZ ;  /* 0x0000780084060a25 */ /* 0x000fe200078e00ff */
[----:B-1----:R-:W-:Y:S03]  /*b950*/  FMNMX.FTZ R133, R133, R10, !PT ;  /* 0x0000000a85857209 */ /* 0x002fe60007810000 */
[----:B------:R-:W-:Y:S01]  /*b960*/  @P0 IMAD R4, R4, c[0x0][0x1e0], RZ ;  /* 0x0000780004040a24 */ /* 0x000fe200078e02ff */
[----:B------:R-:W-:Y:S01]  /*b970*/  @P0 SHF.L.U32 R5, R6, 0x6, RZ ;  /* 0x0000000606050819 */ /* 0x000fe200000006ff */
[----:B------:R-:W-:Y:S02]  /*b980*/  FMUL.FTZ R181, R133, c[0x0][0x2d0] ;  /* 0x0000b40085b57a20 */ /* 0x000fe40000410000 */
[----:B------:R-:W-:Y:S02]  /*b990*/  @P0 IMAD R4, R132, c[0x0][0x1e4], R4 ;  /* 0x0000790084040a24 */ /* 0x000fe400078e0204 */
[----:B------:R-:W-:Y:S03]  /*b9a0*/  FFMA.FTZ R10, R184, c[0x0][0x2d0], -R181 ;  /* 0x0000b400b80a7a23 */ /* 0x000fe600000108b5 */
[----:B------:R-:W-:Y:S01]  /*b9b0*/  @P0 IADD3 R4, R7, R4, RZ ;  /* 0x0000000407040210 */ /* 0x000fe20007ffe0ff */
[----:B------:R-:W-:Y:S03]  /*b9c0*/  MUFU.EX2 R189, R10 ;  /* 0x0000000a00bd7308 */ /* 0x000fe60000000800 */
[----:B------:R-:W-:Y:S02]  /*b9d0*/  @P0 SHF.L.U64.HI R4, R6, 0x6, R4 ;  /* 0x0000000606040819 */ /* 0x000fe40000010204 */
[----:B----4-:R-:W-:Y:S02]  /*b9e0*/  FMNMX.FTZ R132, R0, R3, !PT ;  /* 0x0000000300847209 */ /* 0x010fe40007810000 */
[----:B---3--:R-:W-:Y:S02]  /*b9f0*/  @P0 IADD3 R16, P1, R28, 0x40, RZ ;  /* 0x000000401c100810 */ /* 0x008fe40007f3e0ff */
[----:B------:R-:W-:Y:S02]  /*ba00*/  @P0 IADD3 R7, P6, R5, R28, RZ ;  /* 0x0000001c05070210 */ /* 0x000fe40007fde0ff */
[-C--:B------:R-:W-:Y:S02]  /*ba10*/  @P0 IADD3.X R15, RZ, R26.reuse, RZ, P1, !PT ;  /* 0x0000001aff0f0210 */ /* 0x080fe40000ffe4ff */
[----:B------:R-:W-:Y:S02]  /*ba20*/  @P0 LEA R6, P1, R7, c[0x0][0x1c8], 0x1 ;  /* 0x0000720007060a11 */ /* 0x000fe400078208ff */
[----:B------:R-:W-:Y:S02]  /*ba30*/  @P0 IADD3.X R8, R4, R26, RZ, P6, !PT ;  /* 0x0000001a04080210 */ /* 0x000fe400037fe4ff */
[----:B------:R-:W-:Y:S02]  /*ba40*/  @P0 IADD3 R2, P6, R5, R16, RZ ;  /* 0x0000001005020210 */ /* 0x000fe40007fde0ff */
[----:B------:R-:W-:Y:S02]  /*ba50*/  @P0 LEA.HI.X R7, R7, c[0x0][0x1cc], R8, 0x1, P1 ;  /* 0x0000730007070a11 */ /* 0x000fe400008f0c08 */
[----:B------:R-:W-:Y:S02]  /*ba60*/  @P0 LEA R8, P1, R2, c[0x0][0x1c8], 0x1 ;  /* 0x0000720002080a11 */ /* 0x000fe400078208ff */
[----:B------:R-:W-:Y:S01]  /*ba70*/  @P0 IADD3.X R9, R4, R15, RZ, P6, !PT ;  /* 0x0000000f04090210 */ /* 0x000fe200037fe4ff */
[----:B------:R1:W-:Y:S03]  /*ba80*/  @P0 LDGSTS.E.BYPASS.LTC128B.128 [R131+0x10100], [R6.64], !P5 ;  /* 0x1010000006830fae */ /* 0x0003e6000e901d46 */
[----:B------:R-:W-:Y:S01]  /*ba90*/  @P0 LEA.HI.X R9, R2, c[0x0][0x1cc], R9, 0x1, P1 ;  /* 0x0000730002090a11 */ /* 0x000fe200008f0c09 */
[----:B------:R-:W-:Y:S01]  /*baa0*/  FADD.FTZ R2, -R133, R134 ;  /* 0x0000008685027221 */ /* 0x000fe20000010100 */
[----:B------:R-:W-:Y:S02]  /*bab0*/  @P0 IADD3 R14, P1, R28, 0x80, RZ ;  /* 0x000000801c0e0810 */ /* 0x000fe40007f3e0ff */
[----:B------:R-:W-:Y:S01]  /*bac0*/  MOV R134, R23 ;  /* 0x0000001700867202 */ /* 0x000fe20000000f00 */
[----:B------:R2:W-:Y:S01]  /*bad0*/  @P0 LDGSTS.E.BYPASS.LTC128B.128 [R131+0x12100], [R8.64], !P4 ;  /* 0x1210000008830fae */ /* 0x0005e2000e101d46 */
[----:B------:R-:W-:Y:S01]  /*bae0*/  @P0 IADD3.X R13, RZ, R26, RZ, P1, !PT ;  /* 0x0000001aff0d0210 */ /* 0x000fe20000ffe4ff */
[----:B------:R-:W-:Y:S04]  /*baf0*/  FMUL.FTZ R0, R2, c[0x0][0x2d0] ;  /* 0x0000b40002007a20 */ /* 0x000fe80000410000 */
[----:B------:R3:W4:Y:S01]  /*bb00*/  MUFU.EX2 R2, R0 ;  /* 0x0000000000027308 */ /* 0x0007220000000800 */
[----:B-1----:R-:W-:Y:S04]  /*bb10*/  @P0 IADD3 R7, P6, R5, R14, RZ ;  /* 0x0000000e05070210 */ /* 0x002fe80007fde0ff */
[C---:B------:R-:W-:Y:S02]  /*bb20*/  @P0 LEA R6, P1, R7.reuse, c[0x0][0x1c8], 0x1 ;  /* 0x0000720007060a11 */ /* 0x040fe400078208ff */
[----:B------:R-:W-:Y:S01]  /*bb30*/  @P0 IADD3.X R3, R4, R13, RZ, P6, !PT ;  /* 0x0000000d04030210 */ /* 0x000fe200037fe4ff */
[----:B--2---:R-:W-:Y:S03]  /*bb40*/  FFMA.FTZ R8, R182, c[0x0][0x2d0], -R181 ;  /* 0x0000b400b6087a23 */ /* 0x004fe600000108b5 */
[----:B------:R-:W-:Y:S01]  /*bb50*/  @P0 LEA.HI.X R7, R7, c[0x0][0x1cc], R3, 0x1, P1 ;  /* 0x0000730007070a11 */ /* 0x000fe200008f0c03 */
[----:B---3--:R-:W-:Y:S01]  /*bb60*/  FADD.FTZ R0, -R132, R135 ;  /* 0x0000008784007221 */ /* 0x008fe20000010100 */
[----:B------:R-:W-:Y:S01]  /*bb70*/  @P0 IADD3 R12, P1, R28, 0xc0, RZ ;  /* 0x000000c01c0c0810 */ /* 0x000fe20007f3e0ff */
[----:B------:R1:W-:Y:S01]  /*bb80*/  MUFU.EX2 R135, R8 ;  /* 0x0000000800877308 */ /* 0x0003e20000000800 */
[----:B----4-:R-:W-:Y:S01]  /*bb90*/  FMUL.FTZ R24, R2, R156 ;  /* 0x0000009c02187220 */ /* 0x010fe20000410000 */
[----:B------:R2:W-:Y:S01]  /*bba0*/  @P0 LDGSTS.E.BYPASS.LTC128B.128 [R131+0x14100], [R6.64], !P3 ;  /* 0x1410000006830fae */ /* 0x0005e2000d901d46 */
[----:B------:R-:W-:Y:S01]  /*bbb0*/  @P0 IADD3 R3, P6, R5, R12, RZ ;  /* 0x0000000c05030210 */ /* 0x000fe20007fde0ff */
[----:B------:R-:W-:Y:S01]  /*bbc0*/  FMUL.FTZ R0, R0, c[0x0][0x2d0] ;  /* 0x0000b40000007a20 */ /* 0x000fe20000410000 */
[----:B------:R-:W-:Y:S01]  /*bbd0*/  @P0 IADD3.X R9, RZ, R26, RZ, P1, !PT ;  /* 0x0000001aff090210 */ /* 0x000fe20000ffe4ff */
[C---:B------:R-:W-:Y:S02]  /*bbe0*/  FMUL.FTZ R25, R2.reuse, R157 ;  /* 0x0000009d02197220 */ /* 0x040fe40000410000 */
[C---:B------:R-:W-:Y:S02]  /*bbf0*/  FMUL.FTZ R36, R2.reuse, R36 ;  /* 0x0000002402247220 */ /* 0x040fe40000410000 */
[----:B------:R-:W3:Y:S01]  /*bc00*/  MUFU.EX2 R0, R0 ;  /* 0x0000000000007308 */ /* 0x000ee20000000800 */
[C---:B------:R-:W-:Y:S02]  /*bc10*/  FMUL.FTZ R37, R2.reuse, R37 ;  /* 0x0000002502257220 */ /* 0x040fe40000410000 */
[C---:B------:R-:W-:Y:S02]  /*bc20*/  FMUL.FTZ R40, R2.reuse, R40 ;  /* 0x0000002802287220 */ /* 0x040fe40000410000 */
[C---:B------:R-:W-:Y:S02]  /*bc30*/  FMUL.FTZ R41, R2.reuse, R41 ;  /* 0x0000002902297220 */ /* 0x040fe40000410000 */
[C---:B------:R-:W-:Y:S02]  /*bc40*/  FMUL.FTZ R44, R2.reuse, R44 ;  /* 0x0000002c022c7220 */ /* 0x040fe40000410000 */
[C---:B------:R-:W-:Y:S02]  /*bc50*/  FMUL.FTZ R45, R2.reuse, R45 ;  /* 0x0000002d022d7220 */ /* 0x040fe40000410000 */
[C---:B------:R-:W-:Y:S02]  /*bc60*/  FMUL.FTZ R48, R2.reuse, R48 ;  /* 0x0000003002307220 */ /* 0x040fe40000410000 */
[C---:B------:R-:W-:Y:S01]  /*bc70*/  FMUL.FTZ R49, R2.reuse, R49 ;  /* 0x0000003102317220 */ /* 0x040fe20000410000 */
[----:B-1----:R-:W-:Y:S01]  /*bc80*/  @P0 MOV R8, c[0x0][0x1e4] ;  /* 0x0000790000080a02 */ /* 0x002fe20000000f00 */
[C---:B------:R-:W-:Y:S02]  /*bc90*/  FMUL.FTZ R52, R2.reuse, R52 ;  /* 0x0000003402347220 */ /* 0x040fe40000410000 */
[C---:B------:R-:W-:Y:S01]  /*bca0*/  FMUL.FTZ R53, R2.reuse, R53 ;  /* 0x0000003502357220 */ /* 0x040fe20000410000 */
[C---:B--2---:R-:W-:Y:S01]  /*bcb0*/  @P0 LEA R6, P1, R3.reuse, c[0x0][0x1c8], 0x1 ;  /* 0x0000720003060a11 */ /* 0x044fe200078208ff */
[----:B------:R-:W-:Y:S01]  /*bcc0*/  FMUL.FTZ R56, R2, R56 ;  /* 0x0000003802387220 */ /* 0x000fe20000410000 */
[----:B------:R-:W-:Y:S01]  /*bcd0*/  @P0 IADD3.X R7, R4, R9, RZ, P6, !PT ;  /* 0x0000000904070210 */ /* 0x000fe200037fe4ff */
[----:B------:R-:W-:Y:S02]  /*bce0*/  FMUL.FTZ R57, R2, R57 ;  /* 0x0000003902397220 */ /* 0x000fe40000410000 */
[C---:B---3--:R-:W-:Y:S01]  /*bcf0*/  FMUL.FTZ R27, R0.reuse, R159 ;  /* 0x0000009f001b7220 */ /* 0x048fe20000410000 */
[----:B------:R-:W-:Y:S01]  /*bd00*/  @P0 LEA.HI.X R7, R3, c[0x0][0x1cc], R7, 0x1, P1 ;  /* 0x0000730003070a11 */ /* 0x000fe200008f0c07 */
[C---:B------:R-:W-:Y:S01]  /*bd10*/  FMUL.FTZ R38, R0.reuse, R38 ;  /* 0x0000002600267220 */ /* 0x040fe20000410000 */
[----:B------:R-:W-:Y:S01]  /*bd20*/  @P0 MOV R3, c[0x0][0x1e0] ;  /* 0x0000780000030a02 */ /* 0x000fe20000000f00 */
[C---:B------:R-:W-:Y:S02]  /*bd30*/  FMUL.FTZ R39, R0.reuse, R39 ;  /* 0x0000002700277220 */ /* 0x040fe40000410000 */
[----:B------:R1:W-:Y:S01]  /*bd40*/  @P0 LDGSTS.E.BYPASS.LTC128B.128 [R131+0x16100], [R6.64], !P2 ;  /* 0x1610000006830fae */ /* 0x0003e2000d101d46 */
[C---:B------:R-:W-:Y:S01]  /*bd50*/  @P0 LEA R5, P1, R3.reuse, R5, 0x5 ;  /* 0x0000000503050211 */ /* 0x040fe200078228ff */
[C---:B------:R-:W-:Y:S02]  /*bd60*/  FMUL.FTZ R42, R0.reuse, R42 ;  /* 0x0000002a002a7220 */ /* 0x040fe40000410000 */
[C---:B------:R-:W-:Y:S01]  /*bd70*/  FMUL.FTZ R43, R0.reuse, R43 ;  /* 0x0000002b002b7220 */ /* 0x040fe20000410000 */
[----:B------:R-:W-:Y:S01]  /*bd80*/  @P0 LEA.HI.X R4, R3, R4, R8, 0x5, P1 ;  /* 0x0000000403040211 */ /* 0x000fe200008f2c08 */
[C---:B------:R-:W-:Y:S01]  /*bd90*/  FMUL.FTZ R46, R0.reuse, R46 ;  /* 0x0000002e002e7220 */ /* 0x040fe20000410000 */
[----:B------:R-:W-:Y:S01]  /*bda0*/  @P0 IADD3 R3, P6, R5, R28, RZ ;  /* 0x0000001c05030210 */ /* 0x000fe20007fde0ff */
[C---:B------:R-:W-:Y:S02]  /*bdb0*/  FMUL.FTZ R47, R0.reuse, R47 ;  /* 0x0000002f002f7220 */ /* 0x040fe40000410000 */
[C---:B------:R-:W-:Y:S01]  /*bdc0*/  FMUL.FTZ R50, R0.reuse, R50 ;  /* 0x0000003200327220 */ /* 0x040fe20000410000 */
[----:B------:R-:W-:Y:S01]  /*bdd0*/  @P0 LEA R10, P1, R3, c[0x0][0x1c8], 0x1 ;  /* 0x00007200030a0a11 */ /* 0x000fe200078208ff */
[C---:B------:R-:W-:Y:S02]  /*bde0*/  FMUL.FTZ R51, R0.reuse, R51 ;  /* 0x0000003300337220 */ /* 0x040fe40000410000 */
[C---:B------:R-:W-:Y:S02]  /*bdf0*/  FMUL.FTZ R54, R0.reuse, R54 ;  /* 0x0000003600367220 */ /* 0x040fe40000410000 */
[C---:B------:R-:W-:Y:S02]  /*be00*/  FMUL.FTZ R55, R0.reuse, R55 ;  /* 0x0000003700377220 */ /* 0x040fe40000410000 */
[C---:B------:R-:W-:Y:S02]  /*be10*/  FMUL.FTZ R58, R0.reuse, R58 ;  /* 0x0000003a003a7220 */ /* 0x040fe40000410000 */
[----:B------:R-:W-:Y:S02]  /*be20*/  FMUL.FTZ R59, R0, R59 ;  /* 0x0000003b003b7220 */ /* 0x000fe40000410000 */
[C---:B------:R-:W-:Y:S02]  /*be30*/  FMUL.FTZ R60, R2.reuse, R60 ;  /* 0x0000003c023c7220 */ /* 0x040fe40000410000 */
[----:B------:R-:W-:Y:S02]  /*be40*/  FMUL.FTZ R61, R2, R61 ;  /* 0x0000003d023d7220 */ /* 0x000fe40000410000 */
[----:B------:R-:W-:Y:S01]  /*be50*/  FMUL.FTZ R62, R0, R62 ;  /* 0x0000003e003e7220 */ /* 0x000fe20000410000 */
[----:B-1----:R-:W-:Y:S01]  /*be60*/  @P0 IADD3.X R6, R4, R26, RZ, P6, !PT ;  /* 0x0000001a04060210 */ /* 0x002fe200037fe4ff */
[--C-:B------:R-:W-:Y:S02]  /*be70*/  FFMA.FTZ R7, R183, c[0x0][0x2d0], -R181.reuse ;  /* 0x0000b400b7077a23 */ /* 0x100fe400000108b5 */
[----:B------:R-:W-:Y:S01]  /*be80*/  FMUL.FTZ R26, R0, R158 ;  /* 0x0000009e001a7220 */ /* 0x000fe20000410000 */
[----:B------:R-:W-:Y:S01]  /*be90*/  @P0 LEA.HI.X R11, R3, c[0x0][0x1cc], R6, 0x1, P1 ;  /* 0x00007300030b0a11 */ /* 0x000fe200008f0c06 */
[----:B------:R-:W-:Y:S01]  /*bea0*/  FFMA.FTZ R3, R180, c[0x0][0x2d0], -R181 ;  /* 0x0000b400b4037a23 */ /* 0x000fe200000108b5 */
[----:B------:R1:W-:Y:S01]  /*beb0*/  MUFU.EX2 R190, R7 ;  /* 0x0000000700be7308 */ /* 0x0003e20000000800 */
[C---:B------:R-:W-:Y:S01]  /*bec0*/  @P0 IADD3 R6, P1, R5.reuse, R16, RZ ;  /* 0x0000001005060210 */ /* 0x040fe20007f3e0ff */
[----:B------:R-:W-:Y:S01]  /*bed0*/  FMUL.FTZ R16, R2, R148 ;  /* 0x0000009402107220 */ /* 0x000fe20000410000 */
[----:B------:R2:W-:Y:S01]  /*bee0*/  @P0 LDGSTS.E.BYPASS.LTC128B.128 [R131+0x11100], [R10.64], !P5 ;  /* 0x111000000a830fae */ /* 0x0005e2000e901d46 */
[----:B------:R-:W-:Y:S01]  /*bef0*/  MOV R148, R34 ;  /* 0x0000002200947202 */ /* 0x000fe20000000f00 */
[----:B------:R-:W-:Y:S01]  /*bf00*/  FMUL.FTZ R34, R0, R166 ;  /* 0x000000a600227220 */ /* 0x000fe20000410000 */
[----:B------:R-:W-:Y:S01]  /*bf10*/  @P0 IADD3.X R15, R4, R15, RZ, P1, !PT ;  /* 0x0000000f040f0210 */ /* 0x000fe20000ffe4ff */
[----:B------:R-:W-:Y:S02]  /*bf20*/  FMUL.FTZ R63, R0, R63 ;  /* 0x0000003f003f7220 */ /* 0x000fe40000410000 */
[C---:B------:R-:W-:Y:S01]  /*bf30*/  FMUL.FTZ R64, R2.reuse, R64 ;  /* 0x0000004002407220 */ /* 0x040fe20000410000 */
[----:B------:R3:W4:Y:S01]  /*bf40*/  MUFU.EX2 R173, R3 ;  /* 0x0000000300ad7308 */ /* 0x0007220000000800 */
[----:B------:R-:W-:Y:S02]  /*bf50*/  FMUL.FTZ R65, R2, R65 ;  /* 0x0000004102417220 */ /* 0x000fe40000410000 */
[C---:B------:R-:W-:Y:S02]  /*bf60*/  FMUL.FTZ R66, R0.reuse, R66 ;  /* 0x0000004200427220 */ /* 0x040fe40000410000 */
[----:B------:R-:W-:Y:S02]  /*bf70*/  FMUL.FTZ R67, R0, R67 ;  /* 0x0000004300437220 */ /* 0x000fe40000410000 */
[C---:B------:R-:W-:Y:S02]  /*bf80*/  FMUL.FTZ R68, R2.reuse, R68 ;  /* 0x0000004402447220 */ /* 0x040fe40000410000 */
[----:B------:R-:W-:Y:S02]  /*bf90*/  FMUL.FTZ R69, R2, R69 ;  /* 0x0000004502457220 */ /* 0x000fe40000410000 */
[C---:B------:R-:W-:Y:S02]  /*bfa0*/  FMUL.FTZ R70, R0.reuse, R70 ;  /* 0x0000004600467220 */ /* 0x040fe40000410000 */
[----:B------:R-:W-:Y:S01]  /*bfb0*/  FMUL.FTZ R71, R0, R71 ;  /* 0x0000004700477220 */ /* 0x000fe20000410000 */
[C---:B-1----:R-:W-:Y:S01]  /*bfc0*/  @P0 IADD3 R7, P6, R5.reuse, R14, RZ ;  /* 0x0000000e05070210 */ /* 0x042fe20007fde0ff */
[C---:B------:R-:W-:Y:S01]  /*bfd0*/  FMUL.FTZ R72, R2.reuse, R72 ;  /* 0x0000004802487220 */ /* 0x040fe20000410000 */
[----:B------:R-:W-:Y:S01]  /*bfe0*/  @P0 IADD3 R5, P1, R5, R12, RZ ;  /* 0x0000000c05050210 */ /* 0x000fe20007f3e0ff */
[----:B------:R-:W-:Y:S01]  /*bff0*/  FMUL.FTZ R73, R2, R73 ;  /* 0x0000004902497220 */ /* 0x000fe20000410000 */
[----:B------:R-:W-:Y:S01]  /*c000*/  @P0 IADD3.X R13, R4, R13, RZ, P6, !PT ;  /* 0x0000000d040d0210 */ /* 0x000fe200037fe4ff */
[----:B------:R-:W-:Y:S01]  /*c010*/  FMUL.FTZ R74, R0, R74 ;  /* 0x0000004a004a7220 */ /* 0x000fe20000410000 */
[----:B------:R-:W-:Y:S01]  /*c020*/  @P0 IADD3.X R14, R4, R9, RZ, P1, !PT ;  /* 0x00000009040e0210 */ /* 0x000fe20000ffe4ff */
[----:B--2---:R-:W-:Y:S01]  /*c030*/  FMUL.FTZ R10, R0, R142 ;  /* 0x0000008e000a7220 */ /* 0x004fe20000410000 */
[----:B------:R-:W-:Y:S01]  /*c040*/  @P0 LEA R8, P6, R6, c[0x0][0x1c8], 0x1 ;  /* 0x0000720006080a11 */ /* 0x000fe200078c08ff */
[----:B------:R-:W-:Y:S02]  /*c050*/  FMUL.FTZ R11, R0, R143 ;  /* 0x0000008f000b7220 */ /* 0x000fe40000410000 */
[----:B---3--:R-:W-:Y:S01]  /*c060*/  FMUL.FTZ R3, R132, c[0x0][0x2d0] ;  /* 0x0000b40084037a20 */ /* 0x008fe20000410000 */
[----:B------:R-:W-:Y:S01]  /*c070*/  @P0 LEA.HI.X R9, R6, c[0x0][0x1cc], R15, 0x1, P6 ;  /* 0x0000730006090a11 */ /* 0x000fe200030f0c0f */
[----:B------:R-:W-:Y:S01]  /*c080*/  FMUL.FTZ R75, R0, R75 ;  /* 0x0000004b004b7220 */ /* 0x000fe20000410000 */
[----:B------:R-:W-:Y:S01]  /*c090*/  @P0 LEA R6, P1, R7, c[0x0][0x1c8], 0x1 ;  /* 0x0000720007060a11 */ /* 0x000fe200078208ff */
[----:B------:R-:W-:Y:S01]  /*c0a0*/  FFMA.FTZ R4, R187, c[0x0][0x2d0], -R3 ;  /* 0x0000b400bb047a23 */ /* 0x000fe20000010803 */
[----:B------:R-:W-:Y:S01]  /*c0b0*/  MOV R187, R22 ;  /* 0x0000001600bb7202 */ /* 0x000fe20000000f00 */
[----:B------:R1:W-:Y:S01]  /*c0c0*/  @P0 LDGSTS.E.BYPASS.LTC128B.128 [R131+0x13100], [R8.64], !P4 ;  /* 0x1310000008830fae */ /* 0x0003e2000e101d46 */
[----:B------:R-:W-:Y:S01]  /*c0d0*/  @P0 LEA.HI.X R7, R7, c[0x0][0x1cc], R13, 0x1, P1 ;  /* 0x0000730007070a11 */ /* 0x000fe200008f0c0d */
[----:B------:R2:W-:Y:S01]  /*c0e0*/  MUFU.EX2 R180, R4 ;  /* 0x0000000400b47308 */ /* 0x0005e20000000800 */
[--C-:B------:R-:W-:Y:S01]  /*c0f0*/  FFMA.FTZ R12, R188, c[0x0][0x2d0], -R3.reuse ;  /* 0x0000b400bc0c7a23 */ /* 0x100fe20000010803 */
[----:B------:R-:W-:Y:S01]  /*c100*/  MOV R188, R21 ;  /* 0x0000001500bc7202 */ /* 0x000fe20000000f00 */
[C---:B------:R-:W-:Y:S02]  /*c110*/  FMUL.FTZ R76, R2.reuse, R76 ;  /* 0x0000004c024c7220 */ /* 0x040fe40000410000 */
[----:B------:R-:W-:Y:S01]  /*c120*/  FMUL.FTZ R77, R2, R77 ;  /* 0x0000004d024d7220 */ /* 0x000fe20000410000 */
[----:B------:R3:W-:Y:S01]  /*c130*/  @P0 LDGSTS.E.BYPASS.LTC128B.128 [R131+0x15100], [R6.64], !P3 ;  /* 0x1510000006830fae */ /* 0x0007e2000d901d46 */
[C---:B------:R-:W-:Y:S02]  /*c140*/  FMUL.FTZ R78, R0.reuse, R78 ;  /* 0x0000004e004e7220 */ /* 0x040fe40000410000 */
[----:B------:R-:W-:Y:S01]  /*c150*/  FMUL.FTZ R79, R0, R79 ;  /* 0x0000004f004f7220 */ /* 0x000fe20000410000 */
[----:B------:R3:W3:Y:S01]  /*c160*/  MUFU.EX2 R182, R12 ;  /* 0x0000000c00b67308 */ /* 0x0006e20000000800 */
[C---:B------:R-:W-:Y:S02]  /*c170*/  FMUL.FTZ R80, R2.reuse, R80 ;  /* 0x0000005002507220 */ /* 0x040fe40000410000 */
[----:B------:R-:W-:Y:S02]  /*c180*/  FMUL.FTZ R81, R2, R81 ;  /* 0x0000005102517220 */ /* 0x000fe40000410000 */
[C---:B------:R-:W-:Y:S02]  /*c190*/  FMUL.FTZ R82, R0.reuse, R82 ;  /* 0x0000005200527220 */ /* 0x040fe40000410000 */
[----:B------:R-:W-:Y:S02]  /*c1a0*/  FMUL.FTZ R83, R0, R83 ;  /* 0x0000005300537220 */ /* 0x000fe40000410000 */
[C---:B------:R-:W-:Y:S02]  /*c1b0*/  FMUL.FTZ R84, R2.reuse, R84 ;  /* 0x0000005402547220 */ /* 0x040fe40000410000 */
[----:B------:R-:W-:Y:S02]  /*c1c0*/  FMUL.FTZ R85, R2, R85 ;  /* 0x0000005502557220 */ /* 0x000fe40000410000 */
[----:B------:R-:W-:Y:S01]  /*c1d0*/  FMUL.FTZ R86, R0, R86 ;  /* 0x0000005600567220 */ /* 0x000fe20000410000 */
[----:B--2---:R-:W-:Y:S01]  /*c1e0*/  @P0 LEA R4, P1, R5, c[0x0][0x1c8], 0x1 ;  /* 0x0000720005040a11 */ /* 0x004fe200078208ff */
[--C-:B-1----:R-:W-:Y:S01]  /*c1f0*/  FFMA.FTZ R8, R185, c[0x0][0x2d0], -R3.reuse ;  /* 0x0000b400b9087a23 */ /* 0x102fe20000010803 */
[----:B------:R-:W-:Y:S01]  /*c200*/  MOV R185, R19 ;  /* 0x0000001300b97202 */ /* 0x000fe20000000f00 */
[----:B------:R-:W-:Y:S01]  /*c210*/  FMUL.FTZ R9, R2, R141 ;  /* 0x0000008d02097220 */ /* 0x000fe20000410000 */
[----:B------:R-:W-:Y:S01]  /*c220*/  @P0 LEA.HI.X R5, R5, c[0x0][0x1cc], R14, 0x1, P1 ;  /* 0x0000730005050a11 */ /* 0x000fe200008f0c0e */
[----:B------:R1:W-:Y:S01]  /*c230*/  MUFU.EX2 R183, R8 ;  /* 0x0000000800b77308 */ /* 0x0003e20000000800 */
[C---:B------:R-:W-:Y:S02]  /*c240*/  FMUL.FTZ R19, R0.reuse, R151 ;  /* 0x0000009700137220 */ /* 0x040fe40000410000 */
[C---:B------:R-:W-:Y:S01]  /*c250*/  FMUL.FTZ R87, R0.reuse, R87 ;  /* 0x0000005700577220 */ /* 0x040fe20000410000 */
[----:B------:R2:W-:Y:S01]  /*c260*/  @P0 LDGSTS.E.BYPASS.LTC128B.128 [R131+0x17100], [R4.64], !P2 ;  /* 0x1710000004830fae */ /* 0x0005e2000d101d46 */
[C---:B---3--:R-:W-:Y:S01]  /*c270*/  FMUL.FTZ R6, R0.reuse, R138 ;  /* 0x0000008a00067220 */ /* 0x048fe20000410000 */
[----:B----4-:R-:W-:Y:S01]  /*c280*/  F2FP.PACK_AB R138, R173, R190 ;  /* 0x000000bead8a723e */ /* 0x010fe200000000ff */
[----:B------:R-:W-:Y:S02]  /*c290*/  FMUL.FTZ R7, R0, R139 ;  /* 0x0000008b00077220 */ /* 0x000fe40000410000 */
[C---:B------:R-:W-:Y:S02]  /*c2a0*/  FMUL.FTZ R88, R2.reuse, R88 ;  /* 0x0000005802587220 */ /* 0x040fe40000410000 */
[----:B------:R-:W-:Y:S01]  /*c2b0*/  FMUL.FTZ R89, R2, R89 ;  /* 0x0000005902597220 */ /* 0x000fe20000410000 */
[----:B------:R-:W3:Y:S01]  /*c2c0*/  LDSM.16.MT88.4 R12, [R248] ;  /* 0x00000000f80c783b */ /* 0x000ee20000004200 */
[C---:B------:R-:W-:Y:S02]  /*c2d0*/  FMUL.FTZ R90, R0.reuse, R90 ;  /* 0x0000005a005a7220 */ /* 0x040fe40000410000 */
[----:B------:R-:W-:Y:S02]  /*c2e0*/  FMUL.FTZ R91, R0, R91 ;  /* 0x0000005b005b7220 */ /* 0x000fe40000410000 */
[C---:B------:R-:W-:Y:S02]  /*c2f0*/  FMUL.FTZ R92, R2.reuse, R92 ;  /* 0x0000005c025c7220 */ /* 0x040fe40000410000 */
[----:B------:R-:W-:Y:S01]  /*c300*/  FMUL.FTZ R93, R2, R93 ;  /* 0x0000005d025d7220 */ /* 0x000fe20000410000 */
[----:B------:R-:W-:Y:S01]  /*c310*/  LDSM.16.MT88.4 R28, [R251] ;  /* 0x00000000fb1c783b */ /* 0x000fe20000004200 */
[C---:B------:R-:W-:Y:S02]  /*c320*/  FMUL.FTZ R94, R0.reuse, R94 ;  /* 0x0000005e005e7220 */ /* 0x040fe40000410000 */
[----:B------:R-:W-:Y:S02]  /*c330*/  FMUL.FTZ R95, R0, R95 ;  /* 0x0000005f005f7220 */ /* 0x000fe40000410000 */
[C---:B-1----:R-:W-:Y:S02]  /*c340*/  FMUL.FTZ R8, R2.reuse, R140 ;  /* 0x0000008c02087220 */ /* 0x042fe40000410000 */
[C---:B------:R-:W-:Y:S01]  /*c350*/  FMUL.FTZ R96, R2.reuse, R96 ;  /* 0x0000006002607220 */ /* 0x040fe20000410000 */
[----:B------:R-:W0:Y:S01]  /*c360*/  LDGDEPBAR ;  /* 0x00000000000079af */ /* 0x000e220000000000 */
[----:B------:R-:W-:Y:S02]  /*c370*/  FMUL.FTZ R97, R2, R97 ;  /* 0x0000006102617220 */ /* 0x000fe40000410000 */
[----:B--2---:R-:W-:Y:S01]  /*c380*/  FFMA.FTZ R4, R186, c[0x0][0x2d0], -R3 ;  /* 0x0000b400ba047a23 */ /* 0x004fe20000010803 */
[----:B------:R-:W-:Y:S01]  /*c390*/  MOV R186, R20 ;  /* 0x0000001400ba7202 */ /* 0x000fe20000000f00 */
[----:B------:R-:W-:Y:S01]  /*c3a0*/  FMUL.FTZ R5, R2, R137 ;  /* 0x0000008902057220 */ /* 0x000fe20000410000 */
[----:B------:R-:W-:Y:S01]  /*c3b0*/  F2FP.PACK_AB R137, R182, R180 ;  /* 0x000000b4b689723e */ /* 0x000fe200000000ff */
[----:B------:R-:W1:Y:S01]  /*c3c0*/  MUFU.EX2 R184, R4 ;  /* 0x0000000400b87308 */ /* 0x000e620000000800 */
[----:B------:R-:W2:Y:S01]  /*c3d0*/  LDL.LU R131, [R1+0x12c] ;  /* 0x00012c0001837983 */ /* 0x000ea20000300800 */
[C---:B------:R-:W-:Y:S02]  /*c3e0*/  FMUL.FTZ R98, R0.reuse, R98 ;  /* 0x0000006200627220 */ /* 0x040fe40000410000 */
[----:B------:R-:W-:Y:S01]  /*c3f0*/  FMUL.FTZ R99, R0, R99 ;  /* 0x0000006300637220 */ /* 0x000fe20000410000 */
[----:B------:R-:W4:Y:S01]  /*c400*/  LDL R140, [R1+0x48] ;  /* 0x00004800018c7983 */ /* 0x000f220000100800 */
[C---:B------:R-:W-:Y:S02]  /*c410*/  FMUL.FTZ R100, R2.reuse, R100 ;  /* 0x0000006402647220 */ /* 0x040fe40000410000 */
[----:B------:R-:W-:Y:S01]  /*c420*/  FMUL.FTZ R101, R2, R101 ;  /* 0x0000006502657220 */ /* 0x000fe20000410000 */
[----:B------:R-:W3:Y:S01]  /*c430*/  LDSM.16.MT88.4 R20, [R252] ;  /* 0x00000000fc14783b */ /* 0x000ee20000004200 */
        /* <DEDUP_REMOVED lines=8> */
[----:B------:R-:W-:Y:S01]  /*c4c0*/  FMUL.FTZ R4, R2, R136 ;  /* 0x0000008802047220 */ /* 0x000fe20000410000 */
[----:B------:R-:W-:Y:S01]  /*c4d0*/  F2FP.PACK_AB R136, R189, R135 ;  /* 0x00000087bd88723e */ /* 0x000fe200000000ff */
[--C-:B------:R-:W-:Y:S02]  /*c4e0*/  FFMA.FTZ R157, R176, c[0x0][0x2d0], -R181.reuse ;  /* 0x0000b400b09d7a23 */ /* 0x100fe400000108b5 */
[--C-:B------:R-:W-:Y:S02]  /*c4f0*/  FFMA.FTZ R158, R177, c[0x0][0x2d0], -R181.reuse ;  /* 0x0000b400b19e7a23 */ /* 0x100fe400000108b5 */
[--C-:B------:R-:W-:Y:S02]  /*c500*/  FFMA.FTZ R159, R178, c[0x0][0x2d0], -R181.reuse ;  /* 0x0000b400b29f7a23 */ /* 0x100fe400000108b5 */
[C---:B---3--:R-:W-:Y:S05]  /*c510*/  HMMA.16816.F32 R4, R136.reuse, R12, R4 ;  /* 0x0000000c8804723c */ /* 0x048fea0000001804 */
[C---:B------:R-:W-:Y:S02]  /*c520*/  FMUL.FTZ R109, R2.reuse, R109 ;  /* 0x0000006d026d7220 */ /* 0x040fe40000410000 */
[C---:B------:R-:W-:Y:S01]  /*c530*/  FMUL.FTZ R12, R2.reuse, R144 ;  /* 0x00000090020c7220 */ /* 0x040fe20000410000 */
[C---:B------:R-:W-:Y:S04]  /*c540*/  HMMA.16816.F32 R8, R136.reuse, R14, R8 ;  /* 0x0000000e8808723c */ /* 0x040fe80000001808 */
[----:B------:R-:W-:Y:S01]  /*c550*/  FMUL.FTZ R13, R2, R145 ;  /* 0x00000091020d7220 */ /* 0x000fe20000410000 */
[----:B------:R-:W-:Y:S01]  /*c560*/  MOV R144, R18 ;  /* 0x0000001200907202 */ /* 0x000fe20000000f00 */
[C---:B------:R-:W-:Y:S01]  /*c570*/  FMUL.FTZ R18, R0.reuse, R150 ;  /* 0x0000009600127220 */ /* 0x040fe20000410000 */
[----:B------:R-:W-:Y:S01]  /*c580*/  MOV R145, R17 ;  /* 0x0000001100917202 */ /* 0x000fe20000000f00 */
[C---:B------:R-:W-:Y:S01]  /*c590*/  FMUL.FTZ R14, R0.reuse, R146 ;  /* 0x00000092000e7220 */ /* 0x040fe20000410000 */
[----:B------:R-:W-:Y:S03]  /*c5a0*/  MOV R146, R186 ;  /* 0x000000ba00927202 */ /* 0x000fe60000000f00 */
[----:B------:R-:W-:Y:S01]  /*c5b0*/  FMUL.FTZ R15, R0, R147 ;  /* 0x00000093000f7220 */ /* 0x000fe20000410000 */
[----:B------:R-:W-:Y:S01]  /*c5c0*/  MOV R147, R35 ;  /* 0x0000002300937202 */ /* 0x000fe20000000f00 */
[----:B------:R-:W-:Y:S01]  /*c5d0*/  FMUL.FTZ R17, R2, R149 ;  /* 0x0000009502117220 */ /* 0x000fe20000410000 */
[----:B------:R-:W-:Y:S01]  /*c5e0*/  MOV R186, R188 ;  /* 0x000000bc00ba7202 */ /* 0x000fe20000000f00 */
[C---:B------:R-:W-:Y:S01]  /*c5f0*/  FMUL.FTZ R35, R0.reuse, R167 ;  /* 0x000000a700237220 */ /* 0x040fe20000410000 */
[----:B------:R-:W-:Y:S01]  /*c600*/  MOV R150, R147 ;  /* 0x0000009300967202 */ /* 0x000fe20000000f00 */
[----:B------:R-:W-:Y:S01]  /*c610*/  FMUL.FTZ R110, R0, R110 ;  /* 0x0000006e006e7220 */ /* 0x000fe20000410000 */
[C---:B------:R-:W-:Y:S03]  /*c620*/  HMMA.16816.F32 R12, R136.reuse, R20, R12 ;  /* 0x00000014880c723c */ /* 0x040fe6000000180c */
[----:B------:R-:W-:Y:S01]  /*c630*/  MOV R149, R33 ;  /* 0x0000002100957202 */ /* 0x000fe20000000f00 */
[----:B------:R-:W-:Y:S01]  /*c640*/  FMUL.FTZ R33, R2, R165 ;  /* 0x000000a502217220 */ /* 0x000fe20000410000 */
[----:B------:R-:W-:Y:S01]  /*c650*/  MOV R188, R187 ;  /* 0x000000bb00bc7202 */ /* 0x000fe20000000f00 */
[----:B------:R-:W-:Y:S01]  /*c660*/  FMUL.FTZ R111, R0, R111 ;  /* 0x0000006f006f7220 */ /* 0x000fe20000410000 */
[----:B------:R-:W-:Y:S01]  /*c670*/  MOV R187, R134 ;  /* 0x0000008600bb7202 */ /* 0x000fe20000000f00 */
[C---:B------:R-:W-:Y:S04]  /*c680*/  HMMA.16816.F32 R16, R136.reuse, R22, R16 ;  /* 0x000000168810723c */ /* 0x040fe80000001810 */
[----:B------:R-:W-:Y:S01]  /*c690*/  FMUL.FTZ R20, R2, R152 ;  /* 0x0000009802147220 */ /* 0x000fe20000410000 */
[----:B------:R-:W-:Y:S01]  /*c6a0*/  MOV R134, R32 ;  /* 0x0000002000867202 */ /* 0x000fe20000000f00 */
[----:B------:R-:W3:Y:S01]  /*c6b0*/  LDL R152, [R1+0x4] ;  /* 0x0000040001987983 */ /* 0x000ee20000100800 */
[C---:B------:R-:W-:Y:S02]  /*c6c0*/  FMUL.FTZ R22, R0.reuse, R154 ;  /* 0x0000009a00167220 */ /* 0x040fe40000410000 */
[----:B------:R-:W-:Y:S01]  /*c6d0*/  FMUL.FTZ R23, R0, R155 ;  /* 0x0000009b00177220 */ /* 0x000fe20000410000 */
[----:B------:R-:W3:Y:S02]  /*c6e0*/  LDL.LU R151, [R1+0x80] ;  /* 0x0000800001977983 */ /* 0x000ee40000300800 */
[C---:B------:R-:W-:Y:S01]  /*c6f0*/  FMUL.FTZ R21, R2.reuse, R153 ;  /* 0x0000009902157220 */ /* 0x040fe20000410000 */
[----:B------:R-:W-:Y:S01]  /*c700*/  MOV R153, R148 ;  /* 0x0000009400997202 */ /* 0x000fe20000000f00 */
[----:B------:R-:W-:Y:S01]  /*c710*/  FMUL.FTZ R32, R2, R164 ;  /* 0x000000a402207220 */ /* 0x000fe20000410000 */
[----:B------:R-:W-:Y:S01]  /*c720*/  MOV R148, R146 ;  /* 0x0000009200947202 */ /* 0x000fe20000000f00 */
[--C-:B------:R-:W-:Y:S02]  /*c730*/  FFMA.FTZ R134, R134, c[0x0][0x2d0], -R181.reuse ;  /* 0x0000b40086867a23 */ /* 0x100fe400000108b5 */
[C---:B------:R-:W-:Y:S01]  /*c740*/  FMUL.FTZ R112, R2.reuse, R112 ;  /* 0x0000007002707220 */ /* 0x040fe20000410000 */
[C---:B------:R-:W-:Y:S03]  /*c750*/  HMMA.16816.F32 R20, R136.reuse, R28, R20 ;  /* 0x0000001c8814723c */ /* 0x040fe60000001814 */
[----:B------:R-:W-:Y:S02]  /*c760*/  FMUL.FTZ R113, R2, R113 ;  /* 0x0000007102717220 */ /* 0x000fe40000410000 */
[----:B------:R-:W-:Y:S02]  /*c770*/  FMUL.FTZ R114, R0, R114 ;  /* 0x0000007200727220 */ /* 0x000fe40000410000 */
[C---:B------:R-:W-:Y:S01]  /*c780*/  FMUL.FTZ R28, R2.reuse, R160 ;  /* 0x000000a0021c7220 */ /* 0x040fe20000410000 */
[C---:B------:R-:W-:Y:S01]  /*c790*/  HMMA.16816.F32 R24, R136.reuse, R30, R24 ;  /* 0x0000001e8818723c */ /* 0x040fe20000001818 */
[----:B------:R1:W-:Y:S03]  /*c7a0*/  MUFU.EX2 R160, R134 ;  /* 0x0000008600a07308 */ /* 0x0003e60000000800 */
[----:B------:R-:W-:Y:S02]  /*c7b0*/  FMUL.FTZ R29, R2, R161 ;  /* 0x000000a1021d7220 */ /* 0x000fe40000410000 */
[C---:B------:R-:W-:Y:S02]  /*c7c0*/  FMUL.FTZ R115, R0.reuse, R115 ;  /* 0x0000007300737220 */ /* 0x040fe40000410000 */
[C---:B------:R-:W-:Y:S04]  /*c7d0*/  FMUL.FTZ R30, R0.reuse, R162 ;  /* 0x000000a2001e7220 */ /* 0x040fe80000410000 */
[----:B------:R-:W-:Y:S02]  /*c7e0*/  FMUL.FTZ R31, R0, R163 ;  /* 0x000000a3001f7220 */ /* 0x000fe40000410000 */
[C---:B------:R-:W-:Y:S02]  /*c7f0*/  FMUL.FTZ R116, R2.reuse, R116 ;  /* 0x0000007402747220 */ /* 0x040fe40000410000 */
[----:B------:R-:W-:Y:S02]  /*c800*/  FMUL.FTZ R117, R2, R117 ;  /* 0x0000007502757220 */ /* 0x000fe40000410000 */
[C---:B------:R-:W-:Y:S02]  /*c810*/  FMUL.FTZ R118, R0.reuse, R118 ;  /* 0x0000007600767220 */ /* 0x040fe40000410000 */
[----:B------:R-:W-:Y:S02]  /*c820*/  FMUL.FTZ R119, R0, R119 ;  /* 0x0000007700777220 */ /* 0x000fe40000410000 */
[C---:B------:R-:W-:Y:S02]  /*c830*/  FMUL.FTZ R120, R2.reuse, R120 ;  /* 0x0000007802787220 */ /* 0x040fe40000410000 */
[----:B------:R-:W-:Y:S02]  /*c840*/  FMUL.FTZ R121, R2, R121 ;  /* 0x0000007902797220 */ /* 0x000fe40000410000 */
[----:B-1----:R-:W-:Y:S01]  /*c850*/  FFMA.FTZ R134, R149, c[0x0][0x2d0], -R181 ;  /* 0x0000b40095867a23 */ /* 0x002fe200000108b5 */
[----:B------:R-:W-:Y:S01]  /*c860*/  MOV R149, R145 ;  /* 0x0000009100957202 */ /* 0x000fe20000000f00 */
[C---:B------:R-:W-:Y:S02]  /*c870*/  FMUL.FTZ R122, R0.reuse, R122 ;  /* 0x0000007a007a7220 */ /* 0x040fe40000410000 */
[----:B------:R1:W1:Y:S01]  /*c880*/  MUFU.EX2 R161, R134 ;  /* 0x0000008600a17308 */ /* 0x0002620000000800 */
        /* <DEDUP_REMOVED lines=8> */
[--C-:B------:R-:W-:Y:S02]  /*c910*/  FFMA.FTZ R169, R169, c[0x0][0x2d0], -R3.reuse ;  /* 0x0000b400a9a97a23 */ /* 0x100fe40000010803 */
[--C-:B-1----:R-:W-:Y:S04]  /*c920*/  FFMA.FTZ R134, R185, c[0x0][0x2d0], -R3.reuse ;  /* 0x0000b400b9867a23 */ /* 0x102fe80000010803 */
[----:B------:R1:W-:Y:S02]  /*c930*/  MUFU.EX2 R156, R134 ;  /* 0x00000086009c7308 */ /* 0x0003e40000000800 */
[----:B-1----:R-:W-:Y:S08]  /*c940*/  FFMA.FTZ R134, R171, c[0x0][0x2d0], -R3 ;  /* 0x0000b400ab867a23 */ /* 0x002ff00000010803 */
[----:B------:R1:W1:Y:S02]  /*c950*/  MUFU.EX2 R171, R134 ;  /* 0x0000008600ab7308 */ /* 0x0002640000000800 */
[--C-:B-1----:R-:W-:Y:S08]  /*c960*/  FFMA.FTZ R134, R170, c[0x0][0x2d0], -R181.reuse ;  /* 0x0000b400aa867a23 */ /* 0x102ff000000108b5 */
[----:B------:R1:W-:Y:S02]  /*c970*/  MUFU.EX2 R185, R134 ;  /* 0x0000008600b97308 */ /* 0x0003e40000000800 */
[----:B-1----:R-:W-:Y:S08]  /*c980*/  FFMA.FTZ R134, R191, c[0x0][0x2d0], -R181 ;  /* 0x0000b400bf867a23 */ /* 0x002ff000000108b5 */
[----:B------:R1:W1:Y:S02]  /*c990*/  MUFU.EX2 R165, R134 ;  /* 0x0000008600a57308 */ /* 0x0002640000000800 */
[--C-:B-1----:R-:W-:Y:S02]  /*c9a0*/  FFMA.FTZ R134, R144, c[0x0][0x2d0], -R3.reuse ;  /* 0x0000b40090867a23 */ /* 0x102fe40000010803 */
[----:B------:R-:W-:Y:S06]  /*c9b0*/  LDSM.16.MT88.4 R144, [R252+0x800] ;  /* 0x00080000fc90783b */ /* 0x000fec0000004200 */
[----:B------:R1:W-:Y:S02]  /*c9c0*/  MUFU.EX2 R170, R134 ;  /* 0x0000008600aa7308 */ /* 0x0003e40000000800 */
[----:B-1----:R-:W-:Y:S08]  /*c9d0*/  FFMA.FTZ R134, R153, c[0x0][0x2d0], -R3 ;  /* 0x0000b40099867a23 */ /* 0x002ff00000010803 */
[----:B------:R1:W1:Y:S01]  /*c9e0*/  MUFU.EX2 R164, R134 ;  /* 0x0000008600a47308 */ /* 0x0002620000000800 */
[----:B--2---:R-:W-:Y:S01]  /*c9f0*/  FMUL.FTZ R131, R0, R131 ;  /* 0x0000008300837220 */ /* 0x004fe20000410000 */
[----:B----4-:R-:W2:Y:S08]  /*ca00*/  LDSM.16.MT88.4 R140, [R140] ;  /* 0x000000008c8c783b */ /* 0x010eb00000004200 */
[----:B-1----:R-:W4:Y:S01]  /*ca10*/  LDL.LU R134, [R1+0x84] ;  /* 0x0000840001867983 */ /* 0x002f220000300800 */
[C---:B--2---:R-:W-:Y:S08]  /*ca20*/  HMMA.16816.F32 R28, R136.reuse, R140, R28 ;  /* 0x0000008c881c723c */ /* 0x044ff0000000181c */
[C---:B------:R-:W-:Y:S01]  /*ca30*/  HMMA.16816.F32 R32, R136.reuse, R142, R32 ;  /* 0x0000008e8820723c */ /* 0x040fe20000001820 */
[----:B------:R-:W1:Y:S03]  /*ca40*/  LDSM.16.MT88.4 R140, [R248+0x2000] ;  /* 0x00200000f88c783b */ /* 0x000e660000004200 */
[----:B---3--:R-:W-:Y:S02]  /*ca50*/  FFMA.FTZ R135, R2, R151, R135 ;  /* 0x0000009702877223 */ /* 0x008fe40000010087 */
[----:B------:R-:W-:Y:S02]  /*ca60*/  FFMA.FTZ R2, R150, c[0x0][0x2d0], -R181 ;  /* 0x0000b40096027a23 */ /* 0x000fe400000108b5 */
[----:B------:R-:W-:Y:S01]  /*ca70*/  FADD.FTZ R135, R189, R135 ;  /* 0x00000087bd877221 */ /* 0x000fe20000010000 */
        /* <DEDUP_REMOVED lines=14> */
[----:B------:R-:W1:Y:S03]  /*cb60*/  LDSM.16.MT88.4 R140, [R252+0x4000] ;  /* 0x00400000fc8c783b */ /* 0x000e660000004200 */
[----:B----4-:R-:W-:Y:S02]  /*cb70*/  FFMA.FTZ R134, R0, R134, R180 ;  /* 0x0000008600867223 */ /* 0x010fe400000100b4 */
[----:B------:R-:W-:Y:S02]  /*cb80*/  FFMA.FTZ R0, R186, c[0x0][0x2d0], -R3 ;  /* 0x0000b400ba007a23 */ /* 0x000fe40000010803 */
[----:B------:R-:W-:Y:S10]  /*cb90*/  MUFU.EX2 R186, R159 ;  /* 0x0000009f00ba7308 */ /* 0x000ff40000000800 */
[----:B------:R2:W-:Y:S01]  /*cba0*/  MUFU.EX2 R166, R0 ;  /* 0x0000000000a67308 */ /* 0x0005e20000000800 */
[C---:B-1----:R-:W-:Y:S08]  /*cbb0*/  HMMA.16816.F32 R76, R136.reuse, R140, R76 ;  /* 0x0000008c884c723c */ /* 0x042ff0000000184c */
[C---:B------:R-:W-:Y:S01]  /*cbc0*/  HMMA.16816.F32 R80, R136.reuse, R142, R80 ;  /* 0x0000008e8850723c */ /* 0x040fe20000001850 */
[----:B------:R-:W1:Y:S03]  /*cbd0*/  LDSM.16.MT88.4 R140, [R251+0x4000] ;  /* 0x00400000fb8c783b */ /* 0x000e660000004200 */
[--C-:B--2---:R-:W-:Y:S04]  /*cbe0*/  FFMA.FTZ R0, R188, c[0x0][0x2d0], -R181.reuse ;  /* 0x0000b400bc007a23 */ /* 0x104fe800000108b5 */
[----:B------:R2:W-:Y:S04]  /*cbf0*/  MUFU.EX2 R163, R0 ;  /* 0x0000000000a37308 */ /* 0x0005e80000000800 */
[----:B--2---:R-:W-:Y:S06]  /*cc00*/  FFMA.FTZ R0, R187, c[0x0][0x2d0], -R181 ;  /* 0x0000b400bb007a23 */ /* 0x004fec00000108b5 */
[----:B------:R2:W-:Y:S01]  /*cc10*/  MUFU.EX2 R162, R0 ;  /* 0x0000000000a27308 */ /* 0x0005e20000000800 */
[C---:B-1----:R-:W-:Y:S08]  /*cc20*/  HMMA.16816.F32 R84, R136.reuse, R140, R84 ;  /* 0x0000008c8854723c */ /* 0x042ff00000001854 */
[C---:B------:R-:W-:Y:S01]  /*cc30*/  HMMA.16816.F32 R88, R136.reuse, R142, R88 ;  /* 0x0000008e8858723c */ /* 0x040fe20000001858 */
[----:B------:R-:W1:Y:S03]  /*cc40*/  LDSM.16.MT88.4 R140, [R152+0x4000] ;  /* 0x00400000988c783b */ /* 0x000e660000004200 */
[--C-:B--2---:R-:W-:Y:S05]  /*cc50*/  FFMA.FTZ R0, R195, c[0x0][0x2d0], -R3.reuse ;  /* 0x0000b400c3007a23 */ /* 0x104fea0000010803 */
[----:B------:R2:W5:Y:S01]  /*cc60*/  LDL.LU R195, [R1+0x128] ;  /* 0x0001280001c37983 */ /* 0x0005620000300800 */
[----:B------:R3:W-:Y:S03]  /*cc70*/  MUFU.EX2 R191, R0 ;  /* 0x0000000000bf7308 */ /* 0x0007e60000000800 */
[----:B------:R2:W5:Y:S04]  /*cc80*/  LDL.LU R176, [R1+0x124] ;  /* 0x0001240001b07983 */ /* 0x0005680000300800 */
[----:B------:R2:W5:Y:S04]  /*cc90*/  LDL.LU R177, [R1+0x120] ;  /* 0x0001200001b17983 */ /* 0x0005680000300800 */
[----:B------:R2:W5:Y:S01]  /*cca0*/  LDL.LU R178, [R1+0x11c] ;  /* 0x00011c0001b27983 */ /* 0x0005620000300800 */
[C---:B-1----:R-:W-:Y:S03]  /*ccb0*/  HMMA.16816.F32 R92, R136.reuse, R140, R92 ;  /* 0x0000008c885c723c */ /* 0x042fe6000000185c */
[----:B---3--:R-:W-:Y:S05]  /*ccc0*/  FFMA.FTZ R0, R172, c[0x0][0x2d0], -R3 ;  /* 0x0000b400ac007a23 */ /* 0x008fea0000010803 */
        /* <DEDUP_REMOVED lines=14> */
[----:B------:R-:W-:Y:S02]  /*cdb0*/  F2FP.PACK_AB R136, R161, R160 ;  /* 0x000000a0a188723e */ /* 0x000fe400000000ff */
[----:B------:R-:W-:Y:S03]  /*cdc0*/  F2FP.PACK_AB R137, R171, R156 ;  /* 0x0000009cab89723e */ /* 0x000fe600000000ff */
[----:B------:R-:W-:Y:S02]  /*cdd0*/  F2FP.PACK_AB R138, R165, R185 ;  /* 0x000000b9a58a723e */ /* 0x000fe400000000ff */
[----:B------:R-:W-:Y:S07]  /*cde0*/  F2FP.PACK_AB R139, R164, R170 ;  /* 0x000000aaa48b723e */ /* 0x000fee00000000ff */
[C---:B-1----:R-:W-:Y:S08]  /*cdf0*/  HMMA.16816.F32 R4, R136.reuse, R140, R4 ;  /* 0x0000008c8804723c */ /* 0x042ff00000001804 */
[C---:B------:R-:W-:Y:S01]  /*ce00*/  HMMA.16816.F32 R8, R136.reuse, R142, R8 ;  /* 0x0000008e8808723c */ /* 0x040fe20000001808 */
[----:B------:R-:W1:Y:S07]  /*ce10*/  LDSM.16.MT88.4 R140, [R251+0x800] ;  /* 0x00080000fb8c783b */ /* 0x000e6e0000004200 */
[C---:B------:R-:W-:Y:S08]  /*ce20*/  HMMA.16816.F32 R12, R136.reuse, R144, R12 ;  /* 0x00000090880c723c */ /* 0x040ff0000000180c */
        /* <DEDUP_REMOVED lines=35> */
[C---:B---3--:R-:W-:Y:S01]  /*d060*/  HMMA.16816.F32 R108, R136.reuse, R144, R108 ;  /* 0x00000090886c723c */ /* 0x048fe2000000186c */
[----:B------:R3:W4:Y:S07]  /*d070*/  MUFU.EX2 R144, R2 ;  /* 0x0000000200907308 */ /* 0x00072e0000000800 */
[C---:B------:R-:W-:Y:S04]  /*d080*/  HMMA.16816.F32 R112, R136.reuse, R146, R112 ;  /* 0x000000928870723c */ /* 0x040fe80000001870 */
[--C-:B---3--:R-:W-:Y:S01]  /*d090*/  FFMA.FTZ R2, R149, c[0x0][0x2d0], -R181.reuse ;  /* 0x0000b40095027a23 */ /* 0x108fe200000108b5 */
[----:B----4-:R-:W-:Y:S01]  /*d0a0*/  MOV R180, R144 ;  /* 0x0000009000b47202 */ /* 0x010fe20000000f00 */
[----:B------:R-:W-:Y:S01]  /*d0b0*/  FFMA.FTZ R181, R179, c[0x0][0x2d0], -R181 ;  /* 0x0000b400b3b57a23 */ /* 0x000fe200000108b5 */
[----:B------:R-:W3:Y:S01]  /*d0c0*/  LDSM.16.MT88.4 R144, [R152+0x6800] ;  /* 0x006800009890783b */ /* 0x000ee20000004200 */
[----:B------:R4:W-:Y:S01]  /*d0d0*/  MUFU.EX2 R167, R2 ;  /* 0x0000000200a77308 */ /* 0x0009e20000000800 */
[C---:B-1----:R-:W-:Y:S06]  /*d0e0*/  HMMA.16816.F32 R116, R136.reuse, R140, R116 ;  /* 0x0000008c8874723c */ /* 0x042fec0000001874 */
[----:B------:R2:W5:Y:S03]  /*d0f0*/  LDL.LU R179, [R1+0x118] ;  /* 0x0001180001b37983 */ /* 0x0005660000300800 */
[----:B------:R-:W-:Y:S01]  /*d100*/  MUFU.EX2 R187, R181 ;  /* 0x000000b500bb7308 */ /* 0x000fe20000000800 */
[----:B------:R2:W5:Y:S01]  /*d110*/  LDL.LU R172, [R1+0x114] ;  /* 0x0001140001ac7983 */ /* 0x0005620000300800 */
[C---:B------:R-:W-:Y:S03]  /*d120*/  HMMA.16816.F32 R120, R136.reuse, R142, R120 ;  /* 0x0000008e8878723c */ /* 0x040fe60000001878 */
[----:B------:R-:W-:Y:S01]  /*d130*/  LDSM.16.MT88.4 R140, [R252+0x1000] ;  /* 0x00100000fc8c783b */ /* 0x000fe20000004200 */
[----:B----4-:R-:W-:Y:S04]  /*d140*/  FFMA.FTZ R2, R148, c[0x0][0x2d0], -R3 ;  /* 0x0000b40094027a23 */ /* 0x010fe80000010803 */
[----:B------:R1:W4:Y:S01]  /*d150*/  MUFU.EX2 R148, R2 ;  /* 0x0000000200947308 */ /* 0x0003220000000800 */
[C---:B---3--:R-:W-:Y:S08]  /*d160*/  HMMA.16816.F32 R124, R136.reuse, R144, R124 ;  /* 0x00000090887c723c */ /* 0x048ff0000000187c */
[----:B------:R-:W-:Y:S04]  /*d170*/  HMMA.16816.F32 R128, R136, R146, R128 ;  /* 0x000000928880723c */ /* 0x000fe80000001880 */
[----:B-1----:R-:W-:Y:S01]  /*d180*/  FADD.FTZ R2, R182, R134 ;  /* 0x00000086b6027221 */ /* 0x002fe20000010000 */
[----:B----4-:R-:W-:Y:S01]  /*d190*/  MOV R182, R148 ;  /* 0x0000009400b67202 */ /* 0x010fe20000000f00 */
[----:B------:R-:W-:Y:S01]  /*d1a0*/  FADD.FTZ R134, R190, R135 ;  /* 0x00000087be867221 */ /* 0x000fe20000010000 */
[----:B------:R-:W1:Y:S01]  /*d1b0*/  LDSM.16.MT88.4 R148, [R248+0x1000] ;  /* 0x00100000f894783b */ /* 0x000e620000004200 */
[----:B------:R-:W3:Y:S01]  /*d1c0*/  MUFU.EX2 R190, R0 ;  /* 0x0000000000be7308 */ /* 0x000ee20000000800 */
[----:B------:R-:W-:Y:S03]  /*d1d0*/  FADD.FTZ R2, R183, R2 ;  /* 0x00000002b7027221 */ /* 0x000fe60000010000 */
[----:B------:R-:W-:Y:S01]  /*d1e0*/  MOV R183, R152 ;  /* 0x0000009800b77202 */ /* 0x000fe20000000f00 */
[----:B------:R-:W-:Y:S01]  /*d1f0*/  FADD.FTZ R134, R173, R134 ;  /* 0x00000086ad867221 */ /* 0x000fe20000010000 */
[----:B------:R-:W-:Y:S01]  /*d200*/  F2FP.PACK_AB R136, R167, R180 ;  /* 0x000000b4a788723e */ /* 0x000fe200000000ff */
[----:B------:R-:W4:Y:S01]  /*d210*/  LDSM.16.MT88.4 R152, [R251+0x1000] ;  /* 0x00100000fb98783b */ /* 0x000f220000004200 */
[----:B------:R-:W-:Y:S01]  /*d220*/  F2FP.PACK_AB R137, R166, R182 ;  /* 0x000000b6a689723e */ /* 0x000fe200000000ff */
[----:B------:R-:W-:Y:S01]  /*d230*/  FADD.FTZ R2, R184, R2 ;  /* 0x00000002b8027221 */ /* 0x000fe20000010000 */
[----:B------:R-:W-:Y:S02]  /*d240*/  F2FP.PACK_AB R138, R162, R163 ;  /* 0x000000a3a28a723e */ /* 0x000fe400000000ff */
[----:B------:R-:W-:Y:S01]  /*d250*/  MOV R135, R164 ;  /* 0x000000a400877202 */ /* 0x000fe20000000f00 */
[----:B------:R-:W-:Y:S01]  /*d260*/  FADD.FTZ R2, R156, R2 ;  /* 0x000000029c027221 */ /* 0x000fe20000010000 */
[----:B------:R2:W-:Y:S01]  /*d270*/  MUFU.EX2 R164, R157 ;  /* 0x0000009d00a47308 */ /* 0x0005e20000000800 */
[----:B------:R-:W4:Y:S02]  /*d280*/  LDSM.16.MT88.4 R144, [R183+0x1000] ;  /* 0x00100000b790783b */ /* 0x000f240000004200 */
[----:B------:R-:W-:Y:S06]  /*d290*/  FADD.FTZ R2, R171, R2 ;  /* 0x00000002ab027221 */ /* 0x000fec0000010000 */
[----:B------:R4:W5:Y:S01]  /*d2a0*/  LDL.LU R173, [R1+0x110] ;  /* 0x0001100001ad7983 */ /* 0x0009620000300800 */
[----:B---3--:R-:W-:Y:S01]  /*d2b0*/  F2FP.PACK_AB R139, R190, R191 ;  /* 0x000000bfbe8b723e */ /* 0x008fe200000000ff */
[--C-:B------:R-:W-:Y:S02]  /*d2c0*/  FFMA.FTZ R0, R174, c[0x0][0x2d0], -R3.reuse ;  /* 0x0000b400ae007a23 */ /* 0x100fe40000010803 */
[----:B------:R3:W5:Y:S02]  /*d2d0*/  LDL.LU R174, [R1+0x10c] ;  /* 0x00010c0001ae7983 */ /* 0x0007640000300800 */
[----:B------:R3:W-:Y:S01]  /*d2e0*/  MUFU.EX2 R188, R0 ;  /* 0x0000000000bc7308 */ /* 0x0007e20000000800 */
[----:B--2---:R-:W-:Y:S01]  /*d2f0*/  MOV R157, R165 ;  /* 0x000000a5009d7202 */ /* 0x004fe20000000f00 */
[C---:B-1----:R-:W-:Y:S08]  /*d300*/  HMMA.16816.F32 R4, R136.reuse, R148, R4 ;  /* 0x000000948804723c */ /* 0x042ff00000001804 */
[----:B------:R1:W2:Y:S01]  /*d310*/  MUFU.EX2 R165, R158 ;  /* 0x0000009e00a57308 */ /* 0x0002a20000000800 */
[C---:B------:R-:W-:Y:S01]  /*d320*/  HMMA.16816.F32 R8, R136.reuse, R150, R8 ;  /* 0x000000968808723c */ /* 0x040fe20000001808 */
[----:B------:R-:W-:Y:S02]  /*d330*/  LDSM.16.MT88.4 R148, [R252+0x3000] ;  /* 0x00300000fc94783b */ /* 0x000fe40000004200 */
[--C-:B---3--:R-:W-:Y:S05]  /*d340*/  FFMA.FTZ R0, R175, c[0x0][0x2d0], -R3.reuse ;  /* 0x0000b400af007a23 */ /* 0x108fea0000010803 */
[C---:B------:R-:W-:Y:S01]  /*d350*/  HMMA.16816.F32 R12, R136.reuse, R140, R12 ;  /* 0x0000008c880c723c */ /* 0x040fe2000000180c */
[----:B------:R3:W5:Y:S01]  /*d360*/  LDL.LU R175, [R1+0x108] ;  /* 0x0001080001af7983 */ /* 0x0007620000300800 */
[----:B------:R2:W2:Y:S02]  /*d370*/  MUFU.EX2 R189, R0 ;  /* 0x0000000000bd7308 */ /* 0x0004a40000000800 */
[----:B------:R-:W-:Y:S01]  /*d380*/  FFMA.FTZ R3, R168, c[0x0][0x2d0], -R3 ;  /* 0x0000b400a8037a23 */ /* 0x000fe20000010803 */
[----:B------:R-:W-:Y:S03]  /*d390*/  MOV R168, R157 ;  /* 0x0000009d00a87202 */ /* 0x000fe60000000f00 */
[C---:B------:R-:W-:Y:S01]  /*d3a0*/  HMMA.16816.F32 R16, R136.reuse, R142, R16 ;  /* 0x0000008e8810723c */ /* 0x040fe20000001810 */
[----:B------:R-:W3:Y:S07]  /*d3b0*/  LDSM.16.MT88.4 R140, [R248+0x3000] ;  /* 0x00300000f88c783b */ /* 0x000eee0000004200 */
[C---:B----4-:R-:W-:Y:S01]  /*d3c0*/  HMMA.16816.F32 R20, R136.reuse, R152, R20 ;  /* 0x000000988814723c */ /* 0x050fe20000001814 */
[----:B-1----:R-:W-:Y:S07]  /*d3d0*/  LDSM.16.MT88.4 R156, [R252+0x1800] ;  /* 0x00180000fc9c783b */ /* 0x002fee0000004200 */
[C---:B------:R-:W-:Y:S01]  /*d3e0*/  HMMA.16816.F32 R24, R136.reuse, R154, R24 ;  /* 0x0000009a8818723c */ /* 0x040fe20000001818 */
[----:B------:R-:W1:Y:S03]  /*d3f0*/  LDSM.16.MT88.4 R152, [R251+0x3000] ;  /* 0x00300000fb98783b */ /* 0x000e660000004200 */
[----:B--2---:R-:W-:Y:S02]  /*d400*/  FADD.FTZ R0, R160, R134 ;  /* 0x00000086a0007221 */ /* 0x004fe40000010000 */
[----:B------:R2:W-:Y:S02]  /*d410*/  MUFU.EX2 R134, R3 ;  /* 0x0000000300867308 */ /* 0x0005e40000000800 */
[C---:B------:R-:W-:Y:S04]  /*d420*/  HMMA.16816.F32 R28, R136.reuse, R144, R28 ;  /* 0x00000090881c723c */ /* 0x040fe8000000181c */
[----:B------:R-:W-:Y:S04]  /*d430*/  FADD.FTZ R0, R161, R0 ;  /* 0x00000000a1007221 */ /* 0x000fe80000010000 */
[C---:B------:R-:W-:Y:S01]  /*d440*/  HMMA.16816.F32 R32, R136.reuse, R146, R32 ;  /* 0x000000928820723c */ /* 0x040fe20000001820 */
[----:B------:R-:W-:Y:S07]  /*d450*/  LDSM.16.MT88.4 R144, [R248+0x5000] ;  /* 0x00500000f890783b */ /* 0x000fee0000004200 */
[C---:B---3--:R-:W-:Y:S04]  /*d460*/  HMMA.16816.F32 R36, R136.reuse, R140, R36 ;  /* 0x0000008c8824723c */ /* 0x048fe80000001824 */
[----:B--2---:R-:W-:Y:S02]  /*d470*/  FADD.FTZ R3, R185, R0 ;  /* 0x00000000b9037221 */ /* 0x004fe40000010000 */
[----:B------:R-:W-:Y:S02]  /*d480*/  FADD.FTZ R0, R170, R2 ;  /* 0x00000002aa007221 */ /* 0x000fe40000010000 */
[C---:B------:R-:W-:Y:S01]  /*d490*/  HMMA.16816.F32 R40, R136.reuse, R142, R40 ;  /* 0x0000008e8828723c */ /* 0x040fe20000001828 */
[----:B------:R-:W2:Y:S03]  /*d4a0*/  LDSM.16.MT88.4 R140, [R183+0x3000] ;  /* 0x00300000b78c783b */ /* 0x000ea60000004200 */
[----:B------:R-:W-:Y:S04]  /*d4b0*/  MOV R2, R168 ;  /* 0x000000a800027202 */ /* 0x000fe80000000f00 */
[C---:B------:R-:W-:Y:S04]  /*d4c0*/  HMMA.16816.F32 R44, R136.reuse, R148, R44 ;  /* 0x00000094882c723c */ /* 0x040fe8000000182c */
[----:B------:R-:W-:Y:S04]  /*d4d0*/  FADD.FTZ R2, R2, R3 ;  /* 0x0000000302027221 */ /* 0x000fe80000010000 */
[C---:B------:R-:W-:Y:S01]  /*d4e0*/  HMMA.16816.F32 R48, R136.reuse, R150, R48 ;  /* 0x000000968830723c */ /* 0x040fe20000001830 */
[----:B------:R-:W3:Y:S07]  /*d4f0*/  LDSM.16.MT88.4 R148, [R252+0x5000] ;  /* 0x00500000fc94783b */ /* 0x000eee0000004200 */
[C---:B-1----:R-:W-:Y:S08]  /*d500*/  HMMA.16816.F32 R52, R136.reuse, R152, R52 ;  /* 0x000000988834723c */ /* 0x042ff00000001834 */
[C---:B------:R-:W-:Y:S01]  /*d510*/  HMMA.16816.F32 R56, R136.reuse, R154, R56 ;  /* 0x0000009a8838723c */ /* 0x040fe20000001838 */
[----:B------:R-:W-:Y:S07]  /*d520*/  LDSM.16.MT88.4 R152, [R183+0x5000] ;  /* 0x00500000b798783b */ /* 0x000fee0000004200 */
[C---:B--2---:R-:W-:Y:S08]  /*d530*/  HMMA.16816.F32 R60, R136.reuse, R140, R60 ;  /* 0x0000008c883c723c */ /* 0x044ff0000000183c */
        /* <DEDUP_REMOVED lines=14> */
[C---:B--2---:R-:W-:Y:S07]  /*d620*/  HMMA.16816.F32 R100, R136.reuse, R144, R100 ;  /* 0x000000908864723c */ /* 0x044fee0000001864 */
[----:B------:R-:W-:Y:S01]  /*d630*/  MOV R145, R167 ;  /* 0x000000a700917202 */ /* 0x000fe20000000f00 */
[C---:B------:R-:W-:Y:S04]  /*d640*/  HMMA.16816.F32 R104, R136.reuse, R146, R104 ;  /* 0x000000928868723c */ /* 0x040fe80000001868 */
[----:B------:R-:W-:Y:S03]  /*d650*/  MOV R144, R166 ;  /* 0x000000a600907202 */ /* 0x000fe60000000f00 */
[----:B------:R-:W-:Y:S01]  /*d660*/  MOV R147, R163 ;  /* 0x000000a300937202 */ /* 0x000fe20000000f00 */
[C---:B-1----:R-:W-:Y:S04]  /*d670*/  HMMA.16816.F32 R108, R136.reuse, R140, R108 ;  /* 0x0000008c886c723c */ /* 0x042fe8000000186c */
[----:B------:R-:W-:Y:S02]  /*d680*/  MOV R146, R162 ;  /* 0x000000a200927202 */ /* 0x000fe40000000f00 */
[----:B------:R-:W-:Y:S02]  /*d690*/  LDSM.16.MT88.4 R160, [R251+0x1800] ;  /* 0x00180000fba0783b */ /* 0x000fe40000004200 */
[C---:B------:R-:W-:Y:S06]  /*d6a0*/  HMMA.16816.F32 R112, R136.reuse, R142, R112 ;  /* 0x0000008e8870723c */ /* 0x040fec0000001870 */
[----:B------:R-:W1:Y:S02]  /*d6b0*/  LDSM.16.MT88.4 R140, [R248+0x1800] ;  /* 0x00180000f88c783b */ /* 0x000e640000004200 */
[C---:B------:R-:W-:Y:S07]  /*d6c0*/  HMMA.16816.F32 R116, R136.reuse, R148, R116 ;  /* 0x000000948874723c */ /* 0x040fee0000001874 */
[----:B------:R-:W-:Y:S01]  /*d6d0*/  MOV R148, R183 ;  /* 0x000000b700947202 */ /* 0x000fe20000000f00 */
[C---:B------:R-:W-:Y:S04]  /*d6e0*/  HMMA.16816.F32 R120, R136.reuse, R150, R120 ;  /* 0x000000968878723c */ /* 0x040fe80000001878 */
[----:B------:R-:W-:Y:S02]  /*d6f0*/  MOV R149, R135 ;  /* 0x0000008700957202 */ /* 0x000fe40000000f00 */
[----:B------:R2:W4:Y:S01]  /*d700*/  MUFU.EX2 R135, R169 ;  /* 0x000000a900877308 */ /* 0x0005220000000800 */
[----:B------:R-:W-:Y:S01]  /*d710*/  MOV R150, R165 ;  /* 0x000000a500967202 */ /* 0x000fe20000000f00 */
[C---:B---3--:R-:W-:Y:S04]  /*d720*/  HMMA.16816.F32 R124, R136.reuse, R152, R124 ;  /* 0x00000098887c723c */ /* 0x048fe8000000187c */
[----:B------:R-:W-:Y:S02]  /*d730*/  MOV R151, R164 ;  /* 0x000000a400977202 */ /* 0x000fe40000000f00 */
[----:B------:R3:W3:Y:S01]  /*d740*/  LDSM.16.MT88.4 R164, [R148+0x1800] ;  /* 0x0018000094a4783b */ /* 0x0006e20000004200 */
[----:B------:R-:W-:Y:S01]  /*d750*/  MOV R152, R182 ;  /* 0x000000b600987202 */ /* 0x000fe20000000f00 */
[----:B------:R-:W-:Y:S04]  /*d760*/  HMMA.16816.F32 R128, R136, R154, R128 ;  /* 0x0000009a8880723c */ /* 0x000fe80000001880 */
[----:B------:R-:W-:Y:S02]  /*d770*/  F2FP.PACK_AB R168, R150, R151 ;  /* 0x0000009796a8723e */ /* 0x000fe400000000ff */
[----:B------:R-:W-:Y:S02]  /*d780*/  MOV R153, R180 ;  /* 0x000000b400997202 */ /* 0x000fe40000000f00 */
[----:B------:R-:W-:Y:S01]  /*d790*/  MOV R154, R187 ;  /* 0x000000bb009a7202 */ /* 0x000fe20000000f00 */
[----:B------:R-:W3:Y:S03]  /*d7a0*/  LDSM.16.MT88.4 R180, [R248+0x3800] ;  /* 0x00380000f8b4783b */ /* 0x000ee60000004200 */
[----:B------:R-:W-:Y:S02]  /*d7b0*/  MOV R155, R186 ;  /* 0x000000ba009b7202 */ /* 0x000fe40000000f00 */
[----:B--2---:R-:W-:Y:S02]  /*d7c0*/  F2FP.PACK_AB R169, R189, R188 ;  /* 0x000000bcbda9723e */ /* 0x004fe400000000ff */
[----:B------:R-:W-:Y:S01]  /*d7d0*/  F2FP.PACK_AB R170, R154, R155 ;  /* 0x0000009b9aaa723e */ /* 0x000fe200000000ff */
[----:B------:R-:W2:Y:S01]  /*d7e0*/  LDSM.16.MT88.4 R184, [R252+0x3800] ;  /* 0x00380000fcb8783b */ /* 0x000ea20000004200 */
[----:B----4-:R-:W-:Y:S07]  /*d7f0*/  F2FP.PACK_AB R171, R134, R135 ;  /* 0x0000008786ab723e */ /* 0x010fee00000000ff */
[C---:B-1----:R-:W-:Y:S07]  /*d800*/  HMMA.16816.F32 R136, R168.reuse, R140, R4 ;  /* 0x0000008ca888723c */ /* 0x042fee0000001804 */
        /* <DEDUP_REMOVED lines=8> */
[C---:B------:R-:W-:Y:S03]  /*d890*/  HMMA.16816.F32 R144, R168.reuse, R156, R12 ;  /* 0x0000009ca890723c */ /* 0x040fe6000000180c */
[----:B------:R-:W-:Y:S04]  /*d8a0*/  MOV R5, R155 ;  /* 0x0000009b00057202 */ /* 0x000fe80000000f00 */
[----:B------:R-:W-:Y:S02]  /*d8b0*/  MOV R14, R148 ;  /* 0x00000094000e7202 */ /* 0x000fe40000000f00 */
[----:B------:R-:W-:Y:S02]  /*d8c0*/  MOV R15, R149 ;  /* 0x00000095000f7202 */ /* 0x000fe40000000f00 */
[C---:B---3--:R-:W-:Y:S07]  /*d8d0*/  HMMA.16816.F32 R148, R168.reuse, R158, R16 ;  /* 0x0000009ea894723c */ /* 0x048fee0000001810 */
[----:B------:R-:W-:Y:S02]  /*d8e0*/  MOV R18, R152 ;  /* 0x0000009800127202 */ /* 0x000fe40000000f00 */
[----:B------:R-:W-:Y:S02]  /*d8f0*/  MOV R19, R153 ;  /* 0x0000009900137202 */ /* 0x000fe40000000f00 */
[C---:B------:R-:W-:Y:S07]  /*d900*/  HMMA.16816.F32 R152, R168.reuse, R160, R20 ;  /* 0x000000a0a898723c */ /* 0x040fee0000001814 */
[----:B------:R-:W-:Y:S01]  /*d910*/  MOV R22, R14 ;  /* 0x0000000e00167202 */ /* 0x000fe20000000f00 */
[C---:B------:R-:W-:Y:S01]  /*d920*/  HMMA.16816.F32 R156, R168.reuse, R162, R24 ;  /* 0x000000a2a89c723c */ /* 0x040fe20000001818 */
[----:B------:R-:W-:Y:S03]  /*d930*/  LDSM.16.MT88.4 R24, [R251+0x7800] ;  /* 0x00780000fb18783b */ /* 0x000fe60000004200 */
[----:B------:R-:W-:Y:S04]  /*d940*/  MOV R23, R15 ;  /* 0x0000000f00177202 */ /* 0x000fe80000000f00 */
[C---:B------:R-:W-:Y:S01]  /*d950*/  HMMA.16816.F32 R160, R168.reuse, R164, R28 ;  /* 0x000000a4a8a0723c */ /* 0x040fe2000000181c */
[----:B------:R-:W-:Y:S06]  /*d960*/  LDSM.16.MT88.4 R12, [R248+0x5800] ;  /* 0x00580000f80c783b */ /* 0x000fec0000004200 */
[----:B------:R-:W-:Y:S01]  /*d970*/  MOV R31, R4 ;  /* 0x00000004001f7202 */ /* 0x000fe20000000f00 */
[C---:B------:R-:W-:Y:S04]  /*d980*/  HMMA.16816.F32 R164, R168.reuse, R166, R32 ;  /* 0x000000a6a8a4723c */ /* 0x040fe80000001820 */
[----:B------:R-:W-:Y:S02]  /*d990*/  MOV R30, R5 ;  /* 0x00000005001e7202 */ /* 0x000fe40000000f00 */
[----:B------:R-:W-:Y:S02]  /*d9a0*/  MOV R29, R6 ;  /* 0x00000006001d7202 */ /* 0x000fe40000000f00 */
[C---:B------:R-:W-:Y:S04]  /*d9b0*/  HMMA.16816.F32 R36, R168.reuse, R180, R36 ;  /* 0x000000b4a824723c */ /* 0x040fe80000001824 */
[----:B------:R-:W-:Y:S02]  /*d9c0*/  MOV R28, R7 ;  /* 0x00000007001c7202 */ /* 0x000fe40000000f00 */
[----:B------:R-:W1:Y:S01]  /*d9d0*/  LDSM.16.MT88.4 R4, [R251+0x3800] ;  /* 0x00380000fb04783b */ /* 0x000e620000004200 */
[----:B------:R-:W-:Y:S01]  /*d9e0*/  MOV R35, R8 ;  /* 0x0000000800237202 */ /* 0x000fe20000000f00 */
[C---:B------:R-:W-:Y:S04]  /*d9f0*/  HMMA.16816.F32 R40, R168.reuse, R182, R40 ;  /* 0x000000b6a828723c */ /* 0x040fe80000001828 */
[----:B------:R-:W-:Y:S02]  /*da00*/  MOV R34, R9 ;  /* 0x0000000900227202 */ /* 0x000fe40000000f00 */
[----:B------:R-:W-:Y:S02]  /*da10*/  MOV R33, R10 ;  /* 0x0000000a00217202 */ /* 0x000fe40000000f00 */
[C---:B--2---:R-:W-:Y:S04]  /*da20*/  HMMA.16816.F32 R44, R168.reuse, R184, R44 ;  /* 0x000000b8a82c723c */ /* 0x044fe8000000182c */
[----:B------:R-:W-:Y:S02]  /*da30*/  MOV R32, R11 ;  /* 0x0000000b00207202 */ /* 0x000fe40000000f00 */
[----:B------:R-:W2:Y:S01]  /*da40*/  LDSM.16.MT88.4 R8, [R22+0x3800] ;  /* 0x003800001608783b */ /* 0x000ea20000004200 */
[----:B------:R-:W-:Y:S01]  /*da50*/  MOV R181, R18 ;  /* 0x0000001200b57202 */ /* 0x000fe20000000f00 */
[C---:B------:R-:W-:Y:S04]  /*da60*/  HMMA.16816.F32 R48, R168.reuse, R186, R48 ;  /* 0x000000baa830723c */ /* 0x040fe80000001830 */
[----:B------:R-:W-:Y:S02]  /*da70*/  MOV R180, R19 ;  /* 0x0000001300b47202 */ /* 0x000fe40000000f00 */
[----:B------:R-:W3:Y:S01]  /*da80*/  LDSM.16.MT88.4 R16, [R252+0x5800] ;  /* 0x00580000fc10783b */ /* 0x000ee20000004200 */
[----:B------:R-:W-:Y:S02]  /*da90*/  MOV R182, R22 ;  /* 0x0000001600b67202 */ /* 0x000fe40000000f00 */
[----:B------:R-:W-:Y:S03]  /*daa0*/  MOV R183, R23 ;  /* 0x0000001700b77202 */ /* 0x000fe60000000f00 */
[----:B------:R-:W-:Y:S02]  /*dab0*/  FADD.FTZ R2, R180, R2 ;  /* 0x00000002b4027221 */ /* 0x000fe40000010000 */
[----:B------:R-:W4:Y:S01]  /*dac0*/  LDSM.16.MT88.4 R20, [R251+0x5800] ;  /* 0x00580000fb14783b */ /* 0x000f220000004200 */
[----:B------:R-:W-:Y:S02]  /*dad0*/  FADD.FTZ R0, R183, R0 ;  /* 0x00000000b7007221 */ /* 0x000fe40000010000 */
[----:B------:R-:W-:Y:S02]  /*dae0*/  FADD.FTZ R2, R32, R2 ;  /* 0x0000000220027221 */ /* 0x000fe40000010000 */
[----:B------:R-:W-:Y:S02]  /*daf0*/  FADD.FTZ R0, R181, R0 ;  /* 0x00000000b5007221 */ /* 0x000fe40000010000 */
[----:B------:R-:W-:Y:S01]  /*db00*/  FADD.FTZ R2, R34, R2 ;  /* 0x0000000222027221 */ /* 0x000fe20000010000 */
[C---:B-1----:R-:W-:Y:S03]  /*db10*/  HMMA.16816.F32 R52, R168.reuse, R4, R52 ;  /* 0x00000004a834723c */ /* 0x042fe60000001834 */
[----:B------:R-:W-:Y:S02]  /*db20*/  FADD.FTZ R2, R35, R2 ;  /* 0x0000000223027221 */ /* 0x000fe40000010000 */
[----:B------:R-:W-:Y:S03]  /*db30*/  FADD.FTZ R0, R33, R0 ;  /* 0x0000000021007221 */ /* 0x000fe60000010000 */
[C---:B------:R-:W-:Y:S01]  /*db40*/  HMMA.16816.F32 R56, R168.reuse, R6, R56 ;  /* 0x00000006a838723c */ /* 0x040fe20000001838 */
[----:B------:R-:W1:Y:S03]  /*db50*/  LDSM.16.MT88.4 R4, [R182+0x5800] ;  /* 0x00580000b604783b */ /* 0x000e660000004200 */
[----:B------:R-:W-:Y:S04]  /*db60*/  FADD.FTZ R0, R191, R0 ;  /* 0x00000000bf007221 */ /* 0x000fe80000010000 */
[C---:B--2---:R-:W-:Y:S04]  /*db70*/  HMMA.16816.F32 R60, R168.reuse, R8, R60 ;  /* 0x00000008a83c723c */ /* 0x044fe8000000183c */
[----:B------:R-:W-:Y:S02]  /*db80*/  FADD.FTZ R3, R190, R0 ;  /* 0x00000000be037221 */ /* 0x000fe40000010000 */
[----:B------:R-:W-:Y:S02]  /*db90*/  FADD.FTZ R0, R28, R2 ;  /* 0x000000021c007221 */ /* 0x000fe40000010000 */
[C---:B------:R-:W-:Y:S01]  /*dba0*/  HMMA.16816.F32 R64, R168.reuse, R10, R64 ;  /* 0x0000000aa840723c */ /* 0x040fe20000001840 */
[----:B------:R-:W2:Y:S03]  /*dbb0*/  LDSM.16.MT88.4 R8, [R248+0x7800] ;  /* 0x00780000f808783b */ /* 0x000ea60000004200 */
[----:B------:R-:W-:Y:S02]  /*dbc0*/  FADD.FTZ R0, R29, R0 ;  /* 0x000000001d007221 */ /* 0x000fe40000010000 */
[----:B------:R-:W-:Y:S02]  /*dbd0*/  FADD.FTZ R3, R188, R3 ;  /* 0x00000003bc037221 */ /* 0x000fe40000010000 */
[C---:B------:R-:W-:Y:S04]  /*dbe0*/  HMMA.16816.F32 R68, R168.reuse, R12, R68 ;  /* 0x0000000ca844723c */ /* 0x040fe80000001844 */
[----:B------:R-:W-:Y:S02]  /*dbf0*/  FADD.FTZ R2, R30, R0 ;  /* 0x000000001e027221 */ /* 0x000fe40000010000 */
[----:B------:R-:W-:Y:S02]  /*dc00*/  FADD.FTZ R3, R189, R3 ;  /* 0x00000003bd037221 */ /* 0x000fe40000010000 */
[C---:B------:R-:W-:Y:S01]  /*dc10*/  HMMA.16816.F32 R72, R168.reuse, R14, R72 ;  /* 0x0000000ea848723c */ /* 0x040fe20000001848 */
[----:B------:R-:W2:Y:S03]  /*dc20*/  LDSM.16.MT88.4 R12, [R252+0x7800] ;  /* 0x00780000fc0c783b */ /* 0x000ea60000004200 */
[----:B------:R-:W-:Y:S02]  /*dc30*/  FADD.FTZ R2, R31, R2 ;  /* 0x000000021f027221 */ /* 0x000fe40000010000 */
[----:B------:R-:W-:Y:S01]  /*dc40*/  FADD.FTZ R0, R135, R3 ;  /* 0x0000000387007221 */ /* 0x000fe20000010000 */
[----:B------:R-:W-:Y:S01]  /*dc50*/  MOV R135, R132 ;  /* 0x0000008400877202 */ /* 0x000fe20000000f00 */
[C---:B---3--:R-:W-:Y:S01]  /*dc60*/  HMMA.16816.F32 R76, R168.reuse, R16, R76 ;  /* 0x00000010a84c723c */ /* 0x048fe2000000184c */
[----:B------:R-:W-:Y:S03]  /*dc70*/  STL [R1+0x80], R2 ;  /* 0x0000800201007387 */ /* 0x000fe60000100800 */
[----:B------:R-:W-:Y:S01]  /*dc80*/  FADD.FTZ R0, R134, R0 ;  /* 0x0000000086007221 */ /* 0x000fe20000010000 */
[----:B------:R-:W-:Y:S03]  /*dc90*/  MOV R134, R133 ;  /* 0x0000008500867202 */ /* 0x000fe60000000f00 */
[C---:B------:R-:W-:Y:S01]  /*dca0*/  HMMA.16816.F32 R80, R168.reuse, R18, R80 ;  /* 0x00000012a850723c */ /* 0x040fe20000001850 */
[----:B------:R-:W3:Y:S07]  /*dcb0*/  LDSM.16.MT88.4 R16, [R182+0x7800] ;  /* 0x00780000b610783b */ /* 0x000eee0000004200 */
[C---:B----4-:R-:W-:Y:S01]  /*dcc0*/  HMMA.16816.F32 R84, R168.reuse, R20, R84 ;  /* 0x00000014a854723c */ /* 0x050fe20000001854 */
[----:B------:R4:W-:Y:S07]  /*dcd0*/  STL [R1+0x84], R0 ;  /* 0x0000840001007387 */ /* 0x0009ee0000100800 */
[C---:B------:R-:W-:Y:S08]  /*dce0*/  HMMA.16816.F32 R88, R168.reuse, R22, R88 ;  /* 0x00000016a858723c */ /* 0x040ff00000001858 */
[C---:B-1----:R-:W-:Y:S08]  /*dcf0*/  HMMA.16816.F32 R92, R168.reuse, R4, R92 ;  /* 0x00000004a85c723c */ /* 0x042ff0000000185c */
[C---:B------:R-:W-:Y:S08]  /*dd00*/  HMMA.16816.F32 R96, R168.reuse, R6, R96 ;  /* 0x00000006a860723c */ /* 0x040ff00000001860 */
[C---:B--2---:R-:W-:Y:S08]  /*dd10*/  HMMA.16816.F32 R100, R168.reuse, R8, R100 ;  /* 0x00000008a864723c */ /* 0x044ff00000001864 */
[C---:B------:R-:W-:Y:S08]  /*dd20*/  HMMA.16816.F32 R104, R168.reuse, R10, R104 ;  /* 0x0000000aa868723c */ /* 0x040ff00000001868 */
[C---:B------:R-:W-:Y:S08]  /*dd30*/  HMMA.16816.F32 R108, R168.reuse, R12, R108 ;  /* 0x0000000ca86c723c */ /* 0x040ff0000000186c */
[C---:B------:R-:W-:Y:S08]  /*dd40*/  HMMA.16816.F32 R112, R168.reuse, R14, R112 ;  /* 0x0000000ea870723c */ /* 0x040ff00000001870 */
[C---:B------:R-:W-:Y:S08]  /*dd50*/  HMMA.16816.F32 R116, R168.reuse, R24, R116 ;  /* 0x00000018a874723c */ /* 0x040ff00000001874 */
[C---:B------:R-:W-:Y:S08]  /*dd60*/  HMMA.16816.F32 R120, R168.reuse, R26, R120 ;  /* 0x0000001aa878723c */ /* 0x040ff00000001878 */
[C---:B---3--:R-:W-:Y:S08]  /*dd70*/  HMMA.16816.F32 R124, R168.reuse, R16, R124 ;  /* 0x00000010a87c723c */ /* 0x048ff0000000187c */
[----:B------:R-:W-:Y:S01]  /*dd80*/  HMMA.16816.F32 R128, R168, R18, R128 ;  /* 0x00000012a880723c */ /* 0x000fe20000001880 */
[----:B----4-:R-:W-:-:S07]  /*dd90*/  @P0 BRA `(.L_x_837) ;  /* 0xffffc25000000947 */ /* 0x010fce000383ffff */
.L_x_836:
[----:B------:R-:W-:Y:S07]  /*dda0*/  @!UPT UIADD3 URZ, URZ, URZ, URZ ;  /* 0x0000003f3f3ff290 */ /* 0x000fee000fffe03f */
[----:B------:R-:W-:Y:S02]  /*ddb0*/  MOV R7, 0x1f ;  /* 0x0000001f00077802 */ /* 0x000fe40000000f00 */
[----:B------:R-:W-:Y:S01]  /*ddc0*/  MOV R6, 0xffffffff ;  /* 0xffffffff00067802 */ /* 0x000fe20000000f00 */
[----:B------:R-:W-:Y:S06]  /*ddd0*/  BRA.DIV ~URZ, `(.L_x_838) ;  /* 0x00002a427f007947 */ /* 0x000fec000b800000 */
[----:B------:R-:W2:Y:S04]  /*dde0*/  LDL R2, [R1+0x80] ;  /* 0x0000800001027983 */ /* 0x000ea80000100800 */
[----:B--2---:R1:W2:Y:S02]  /*ddf0*/  SHFL.BFLY PT, R0, R2, 0x2, 0x1f ;  /* 0x0c401f0002007f89 */ /* 0x0042a400000e0000 */
.L_x_852:
[----:B-1----:R-:W3:Y:S02]  /*de00*/  LDL.LU R2, [R1+0x80] ;  /* 0x0000800001027983 */ /* 0x002ee40000300800 */
[----:B--23--:R-:W-:Y:S01]  /*de10*/  FADD.FTZ R0, R0, R2 ;  /* 0x0000000200007221 */ /* 0x00cfe20000010000 */
[----:B------:R-:W-:Y:S05]  /*de20*/  BRA.DIV ~URZ, `(.L_x_839) ;  /* 0x00002a527f007947 */ /* 0x000fea000b800000 */
[----:B------:R-:W2:Y:S04]  /*de30*/  LDL.LU R5, [R1+0x84] ;  /* 0x0000840001057983 */ /* 0x000ea80000300800 */
[----:B------:R-:W1:Y:S02]  /*de40*/  SHFL.BFLY PT, R2, R0, 0x1, 0x1f ;  /* 0x0c201f0000027f89 */ /* 0x000e6400000e0000 */
[----:B-1----:R-:W-:-:S02]  /*de50*/  FADD.FTZ R0, R0, R2 ;  /* 0x0000000200007221 */ /* 0x002fc40000010000 */
[----:B--2---:R-:W1:Y:S02]  /*de60*/  SHFL.BFLY PT, R4, R5, 0x2, 0x1f ;  /* 0x0c401f0005047f89 */ /* 0x004e6400000e0000 */
[----:B-1----:R-:W-:-:S05]  /*de70*/  FADD.FTZ R4, R4, R5 ;  /* 0x0000000504047221 */ /* 0x002fca0000010000 */
[----:B------:R1:W2:Y:S02]  /*de80*/  SHFL.BFLY PT, R3, R4, 0x1, 0x1f ;  /* 0x0c201f0004037f89 */ /* 0x0002a400000e0000 */
.L_x_853:
        /* <DEDUP_REMOVED lines=149> */
.L_x_831:
[----:B--2---:R2:W5:Y:S01]  /*e7e0*/  LDL R7, [R1+0xb0] ;  /* 0x0000b00001077983 */ /* 0x0045620000100800 */
[----:B------:R-:W-:Y:S03]  /*e7f0*/  BSSY B0, `(.L_x_840) ;  /* 0x0000012000007945 */ /* 0x000fe60003800000 */
[----:B------:R-:W3:Y:S02]  /*e800*/  S2R R6, SR_TID.X ;  /* 0x0000000000067919 */ /* 0x000ee40000002100 */
[----:B---3--:R-:W-:-:S13]  /*e810*/  LOP3.LUT P6, RZ, R6, 0xff, RZ, 0xc0, !PT ;  /* 0x000000ff06ff7812 */ /* 0x008fda00078cc0ff */
[----:B------:R-:W-:Y:S05]  /*e820*/  @P6 BRA `(.L_x_841) ;  /* 0x000000e000006947 */ /* 0x000fea0003800000 */
[----:B--2---:R-:W2:Y:S01]  /*e830*/  S2R R4, SR_LANEID ;  /* 0x0000000000047919 */ /* 0x004ea20000000000 */
        /* <DEDUP_REMOVED lines=11> */
[----:B---3-5:R-:W-:-:S05]  /*e8f0*/  IADD3 R7, R3, c[0x0][0xc], R2 ;  /* 0x0000030003077a10 */ /* 0x028fca0007ffe002 */
[----:B------:R2:W-:Y:S02]  /*e900*/  STL [R1+0xb0], R7 ;  /* 0x0000b00701007387 */ /* 0x0005e40000100800 */
.L_x_841:
[----:B--2---:R-:W-:Y:S05]  /*e910*/  BSYNC B0 ;  /* 0x0000000000007941 */ /* 0x004fea0003800000 */
.L_x_840:
[----:B------:R-:W-:Y:S01]  /*e920*/  PRMT R0, R0, 0x9910, RZ ;  /* 0x0000991000007816 */ /* 0x000fe200000000ff */
[----:B------:R-:W-:Y:S01]  /*e930*/  BSSY B1, `(.L_x_842) ;  /* 0x00001da000017945 */ /* 0x000fe20003800000 */
[----:B-----5:R-:W-:Y:S01]  /*e940*/  IMAD.MOV.U32 R59, RZ, RZ, R7 ;  /* 0x000000ffff3b7224 */ /* 0x020fe200078e0007 */
[----:B------:R-:W-:Y:S01]  /*e950*/  MOV R133, 0x1f ;  /* 0x0000001f00857802 */ /* 0x000fe20000000f00 */
[----:B------:R-:W-:Y:S01]  /*e960*/  IMAD.MOV.U32 R190, RZ, RZ, RZ ;  /* 0x000000ffffbe7224 */ /* 0x000fe200078e00ff */
[----:B------:R-:W-:Y:S01]  /*e970*/  ISETP.NE.AND P0, PT, R0, RZ, PT ;  /* 0x000000ff0000720c */ /* 0x000fe20003f05270 */
[----:B------:R-:W-:-:S12]  /*e980*/  IMAD.MOV.U32 R132, RZ, RZ, -0x1 ;  /* 0xffffffffff847424 */ /* 0x000fd800078e00ff */
[----:B------:R-:W-:Y:S05]  /*e990*/  @!P0 BRA `(.L_x_843) ;  /* 0x00001a7000008947 */ /* 0x000fea0003800000 */
[----:B------:R-:W-:Y:S01]  /*e9a0*/  WARPSYNC 0xffffffff ;  /* 0xffffffff00007948 */ /* 0x000fe20003800000 */
[----:B------:R-:W-:Y:S06]  /*e9b0*/  BAR.SYNC.DEFER_BLOCKING 0x1, 0x100 ;  /* 0x0044000000007b1d */ /* 0x000fec0000010000 */
[----:B------:R-:W-:Y:S05]  /*e9c0*/  BRA.CONV ~URZ, `(.L_x_844) ;  /* 0x000000537f007947 */ /* 0x000fea000b800000 */
[----:B------:R-:W-:Y:S02]  /*e9d0*/  SHF.R.S32.HI R0, RZ, 0x1f, R6 ;  /* 0x0000001fff007819 */ /* 0x000fe40000011406 */
[----:B------:R-:W-:Y:S02]  /*e9e0*/  MOV R2, 0xea20 ;  /* 0x0000ea2000027802 */ /* 0x000fe40000000f00 */
[----:B------:R-:W-:-:S04]  /*e9f0*/  LEA.HI R0, R0, R6, RZ, 0x7 ;  /* 0x0000000600007211 */ /* 0x000fc800078f38ff */
[----:B------:R-:W-:Y:S02]  /*ea00*/  SHF.R.S32.HI R0, RZ, 0x7, R0 ;  /* 0x00000007ff007819 */ /* 0x000fe40000011400 */
[----:B-1----:R-:W-:Y:S05]  /*ea10*/  CALL.REL.NOINC `($__internal_17_$__cuda_sm70_shflsync_idx_p) ;  /* 0x0000200000007944 */ /* 0x002fea0003c00000 */
.L_x_844:
[----:B------:R-:W3:Y:S04]  /*ea20*/  LDL R8, [R1+0xf8] ;  /* 0x0000f80001087983 */ /* 0x000ee80000100800 */
[----:B------:R-:W4:Y:S04]  /*ea30*/  LDL.LU R5, [R1+0x94] ;  /* 0x0000940001057983 */ /* 0x000f280000300800 */
[----:B-12---:R-:W2:Y:S04]  /*ea40*/  LDL.LU R11, [R1+0x98] ;  /* 0x00009800010b7983 */ /* 0x006ea80000300800 */
[----:B------:R-:W2:Y:S04]  /*ea50*/  LDL.LU R17, [R1+0xa8] ;  /* 0x0000a80001117983 */ /* 0x000ea80000300800 */
[----:B------:R-:W3:Y:S01]  /*ea60*/  LDL.LU R19, [R1+0xac] ;  /* 0x0000ac0001137983 */ /* 0x000ee20000300800 */
[----:B------:R-:W-:-:S03]  /*ea70*/  IMAD.MOV.U32 R3, RZ, RZ, 0x1 ;  /* 0x00000001ff037424 */ /* 0x000fc600078e00ff */
[----:B------:R-:W3:Y:S02]  /*ea80*/  LDL R18, [R1+0x100] ;  /* 0x0001000001127983 */ /* 0x000ee40000100800 */
[----:B------:R-:W-:Y:S02]  /*ea90*/  ISETP.NE.AND P1, PT, R3, c[0x0][0x4e8], PT ;  /* 0x00013a0003007a0c */ /* 0x000fe40003f25270 */
[----:B------:R-:W3:Y:S04]  /*eaa0*/  LDL R205, [R1+0x90] ;  /* 0x0000900001cd7983 */ /* 0x000ee80000100800 */
[----:B------:R1:W5:Y:S04]  /*eab0*/  LDL R204, [R1+0xf4] ;  /* 0x0000f40001cc7983 */ /* 0x0003680000100800 */
        /* <DEDUP_REMOVED lines=13> */
[----:B------:R-:W1:Y:S01]  /*eb90*/  S2R R20, SR_TID.X ;  /* 0x0000000000147919 */ /* 0x000e620000002100 */
[----:B------:R-:W-:-:S02]  /*eba0*/  ULDC UR5, c[0x0][0x4e8] ;  /* 0x00013a0000057ab9 */ /* 0x000fc40000000800 */
[----:B------:R-:W-:Y:S02]  /*ebb0*/  ULDC UR4, c[0x0][0x388] ;  /* 0x0000e20000047ab9 */ /* 0x000fe40000000800 */
[----:B------:R-:W-:Y:S01]  /*ebc0*/  UIMAD UR4, UR5, UR4, URZ ;  /* 0x00000004050472a4 */ /* 0x000fe2000f8e023f */
[----:B------:R-:W-:Y:S01]  /*ebd0*/  BSSY B0, `(.L_x_845) ;  /* 0x00000ff000007945 */ /* 0x000fe20003800000 */
[----:B----4-:R-:W-:Y:S01]  /*ebe0*/  SHF.R.S32.HI R0, RZ, 0x1f, R5 ;  /* 0x0000001fff007819 */ /* 0x010fe20000011405 */
[----:B------:R-:W-:-:S04]  /*ebf0*/  IMAD.WIDE.U32 R6, R5, c[0x0][0x4d0], RZ ;  /* 0x0001340005067a25 */ /* 0x000fc800078e00ff */
[C---:B------:R-:W-:Y:S02]  /*ec00*/  IMAD R2, R0.reuse, c[0x0][0x4d0], RZ ;  /* 0x0001340000027a24 */ /* 0x040fe400078e02ff */
[----:B------:R-:W-:Y:S02]  /*ec10*/  IMAD R4, R0, c[0x0][0x438], RZ ;  /* 0x00010e0000047a24 */ /* 0x000fe400078e02ff */
[----:B------:R-:W-:Y:S01]  /*ec20*/  IMAD R3, R5, c[0x0][0x4d4], R2 ;  /* 0x0001350005037a24 */ /* 0x000fe200078e0202 */
[----:B--2---:R-:W-:Y:S01]  /*ec30*/  SHF.R.S32.HI R2, RZ, 0x1f, R11 ;  /* 0x0000001fff027819 */ /* 0x004fe2000001140b */
[----:B---3--:R-:W-:Y:S02]  /*ec40*/  IMAD.IADD R0, R8, 0x1, R19 ;  /* 0x0000000108007824 */ /* 0x008fe400078e0213 */
[----:B------:R-:W-:Y:S02]  /*ec50*/  IMAD.IADD R7, R7, 0x1, R3 ;  /* 0x0000000107077824 */ /* 0x000fe400078e0203 */
[----:B------:R-:W-:-:S02]  /*ec60*/  IMAD R9, R2, c[0x0][0x4d8], RZ ;  /* 0x0001360002097a24 */ /* 0x000fc400078e02ff */
[----:B------:R-:W-:-:S04]  /*ec70*/  @P1 IMAD.HI.U32 R10, R0, c[0x0][0x4ec], RZ ;  /* 0x00013b00000a1a27 */ /* 0x000fc800078e00ff */
[----:B------:R-:W-:Y:S02]  /*ec80*/  IMAD R8, R5, c[0x0][0x43c], R4 ;  /* 0x00010f0005087a24 */ /* 0x000fe400078e0204 */
[----:B------:R-:W-:Y:S01]  /*ec90*/  IMAD.MOV.U32 R3, RZ, RZ, R0 ;  /* 0x000000ffff037224 */ /* 0x000fe200078e0000 */
[----:B------:R-:W-:Y:S01]  /*eca0*/  @P1 SHF.R.U32.HI R3, RZ, c[0x0][0x4f0], R10 ;  /* 0x00013c00ff031a19 */ /* 0x000fe2000001160a */
[C---:B------:R-:W-:Y:S02]  /*ecb0*/  IMAD R9, R11.reuse, c[0x0][0x4dc], R9 ;  /* 0x000137000b097a24 */ /* 0x040fe400078e0209 */
[----:B------:R-:W-:-:S04]  /*ecc0*/  IMAD.WIDE.U32 R6, R11, c[0x0][0x4d8], R6 ;  /* 0x000136000b067a25 */ /* 0x000fc800078e0006 */
[----:B------:R-:W-:-:S04]  /*ecd0*/  IMAD.WIDE.U32 R4, R5, c[0x0][0x438], RZ ;  /* 0x00010e0005047a25 */ /* 0x000fc800078e00ff */
[----:B------:R-:W-:Y:S01]  /*ece0*/  IMAD.IADD R7, R7, 0x1, R9 ;  /* 0x0000000107077824 */ /* 0x000fe200078e0209 */
[----:B------:R-:W-:Y:S01]  /*ecf0*/  SHF.R.S32.HI R9, RZ, 0x1f, R17 ;  /* 0x0000001fff097819 */ /* 0x000fe20000011411 */
[----:B------:R-:W-:Y:S02]  /*ed00*/  IMAD.IADD R5, R5, 0x1, R8 ;  /* 0x0000000105057824 */ /* 0x000fe400078e0208 */
[----:B------:R-:W-:Y:S02]  /*ed10*/  IMAD.MOV R8, RZ, RZ, -R3 ;  /* 0x000000ffff087224 */ /* 0x000fe400078e0a03 */
[----:B------:R-:W-:Y:S02]  /*ed20*/  IMAD R2, R2, c[0x0][0x440], RZ ;  /* 0x0001100002027a24 */ /* 0x000fe400078e02ff */
[----:B------:R-:W-:Y:S02]  /*ed30*/  IMAD R10, R9, c[0x0][0x4e0], RZ ;  /* 0x00013800090a7a24 */ /* 0x000fe400078e02ff */
[----:B------:R-:W-:-:S02]  /*ed40*/  IMAD R8, R8, c[0x0][0x4e8], R0 ;  /* 0x00013a0008087a24 */ /* 0x000fc400078e0200 */
[----:B------:R-:W-:Y:S01]  /*ed50*/  IMAD.WIDE.U32 R6, R17, c[0x0][0x4e0], R6 ;  /* 0x0001380011067a25 */ /* 0x000fe200078e0006 */
[----:B------:R-:W-:-:S03]  /*ed60*/  SHF.R.S32.HI R12, RZ, 0x1f, R3 ;  /* 0x0000001fff0c7819 */ /* 0x000fc60000011403 */
[C---:B------:R-:W-:Y:S02]  /*ed70*/  IMAD R14, R11.reuse, c[0x0][0x444], R2 ;  /* 0x000111000b0e7a24 */ /* 0x040fe400078e0202 */
[----:B------:R-:W-:Y:S01]  /*ed80*/  IMAD.WIDE.U32 R4, R11, c[0x0][0x440], R4 ;  /* 0x000110000b047a25 */ /* 0x000fe200078e0004 */
[----:B------:R-:W-:Y:S02]  /*ed90*/  SHF.R.S32.HI R13, RZ, 0x1f, R8 ;  /* 0x0000001fff0d7819 */ /* 0x000fe40000011408 */
[----:B------:R-:W-:Y:S01]  /*eda0*/  IADD3 R6, P0, R3, R6, RZ ;  /* 0x0000000603067210 */ /* 0x000fe20007f1e0ff */
[----:B------:R-:W-:Y:S02]  /*edb0*/  IMAD R11, R17, c[0x0][0x4e4], R10 ;  /* 0x00013900110b7a24 */ /* 0x000fe400078e020a */
[----:B------:R-:W-:-:S03]  /*edc0*/  @P1 IMAD.HI.U32 R10, R0, c[0x0][0x4ec], RZ ;  /* 0x00013b00000a1a27 */ /* 0x000fc600078e00ff */
[----:B------:R-:W-:Y:S01]  /*edd0*/  IADD3.X R7, R12, R7, R11, P0, !PT ;  /* 0x000000070c077210 */ /* 0x000fe200007fe40b */
[----:B------:R-:W-:Y:S02]  /*ede0*/  IMAD R9, R9, c[0x0][0x448], RZ ;  /* 0x0001120009097a24 */ /* 0x000fe400078e02ff */
[----:B------:R-:W-:Y:S01]  /*edf0*/  IMAD.MOV.U32 R2, RZ, RZ, R0 ;  /* 0x000000ffff027224 */ /* 0x000fe200078e0000 */
[----:B------:R-:W-:Y:S01]  /*ee00*/  @P1 SHF.R.U32.HI R2, RZ, c[0x0][0x4f0], R10 ;  /* 0x00013c00ff021a19 */ /* 0x000fe2000001160a */
[----:B------:R-:W-:Y:S02]  /*ee10*/  IMAD.IADD R5, R5, 0x1, R14 ;  /* 0x0000000105057824 */ /* 0x000fe400078e020e */
[----:B------:R-:W-:Y:S02]  /*ee20*/  IMAD R3, R13, c[0x0][0x4c8], RZ ;  /* 0x000132000d037a24 */ /* 0x000fe400078e02ff */
[C---:B------:R-:W-:Y:S02]  /*ee30*/  IMAD R10, R17.reuse, c[0x0][0x44c], R9 ;  /* 0x00011300110a7a24 */ /* 0x040fe400078e0209 */
[----:B------:R-:W-:Y:S01]  /*ee40*/  IMAD.WIDE.U32 R4, R17, c[0x0][0x448], R4 ;  /* 0x0001120011047a25 */ /* 0x000fe200078e0004 */
[----:B-1----:R-:W-:-:S03]  /*ee50*/  SHF.R.S32.HI R17, RZ, 0x1f, R20 ;  /* 0x0000001fff117819 */ /* 0x002fc60000011414 */
[C---:B------:R-:W-:Y:S02]  /*ee60*/  IMAD R9, R8.reuse, c[0x0][0x4cc], R3 ;  /* 0x0001330008097a24 */ /* 0x040fe400078e0203 */
[----:B------:R-:W-:Y:S01]  /*ee70*/  IMAD.WIDE.U32 R6, R8, c[0x0][0x4c8], R6 ;  /* 0x0001320008067a25 */ /* 0x000fe200078e0006 */
[----:B------:R-:W-:-:S03]  /*ee80*/  SHF.R.S32.HI R8, RZ, 0x1f, R2 ;  /* 0x0000001fff087819 */ /* 0x000fc60000011402 */
[----:B------:R-:W-:Y:S02]  /*ee90*/  IMAD.MOV R3, RZ, RZ, -R2 ;  /* 0x000000ffff037224 */ /* 0x000fe400078e0a02 */
[----:B------:R-:W-:Y:S01]  /*eea0*/  IMAD.IADD R5, R5, 0x1, R10 ;  /* 0x0000000105057824 */ /* 0x000fe200078e020a */
[----:B------:R-:W-:Y:S01]  /*eeb0*/  LEA R10, P0, R6, c[0x0][0x4a8], 0x2 ;  /* 0x00012a00060a7a11 */ /* 0x000fe200078010ff */
[----:B------:R-:W-:Y:S01]  /*eec0*/  IMAD.IADD R9, R7, 0x1, R9 ;  /* 0x0000000107097824 */ /* 0x000fe200078e0209 */
[----:B------:R-:W-:Y:S01]  /*eed0*/  LEA.HI R17, R17, R20, RZ, 0x5 ;  /* 0x0000001411117211 */ /* 0x000fe200078f28ff */
[----:B------:R-:W-:Y:S02]  /*eee0*/  IMAD R7, R3, c[0x0][0x4e8], R0 ;  /* 0x00013a0003077a24 */ /* 0x000fe400078e0200 */
[----:B------:R-:W-:Y:S01]  /*eef0*/  IMAD R0, R8, c[0x0][0x430], RZ ;  /* 0x00010c0008007a24 */ /* 0x000fe200078e02ff */
[----:B------:R-:W-:Y:S02]  /*ef00*/  LEA.HI.X R6, R6, c[0x0][0x4ac], R9, 0x2, P0 ;  /* 0x00012b0006067a11 */ /* 0x000fe400000f1409 */
[----:B------:R-:W-:Y:S01]  /*ef10*/  LOP3.LUT R17, R17, 0xffffffe0, RZ, 0xc0, !PT ;  /* 0xffffffe011117812 */ /* 0x000fe200078ec0ff */
[----:B------:R-:W-:-:S02]  /*ef20*/  IMAD R0, R2, c[0x0][0x434], R0 ;  /* 0x00010d0002007a24 */ /* 0x000fc400078e0200 */
[----:B------:R-:W-:Y:S01]  /*ef30*/  IMAD.WIDE.U32 R2, R2, c[0x0][0x430], R4 ;  /* 0x00010c0002027a25 */ /* 0x000fe200078e0004 */
[----:B------:R-:W-:Y:S04]  /*ef40*/  SHFL.IDX PT, R8, R10, RZ, 0x1c1f ;  /* 0x001c1fff0a087589 */ /* 0x000fe800000e0000 */
[----:B------:R-:W1:Y:S01]  /*ef50*/  SHFL.IDX PT, R9, R6, RZ, 0x1c1f ;  /* 0x001c1fff06097589 */ /* 0x000e6200000e0000 */
[----:B------:R-:W-:Y:S02]  /*ef60*/  IMAD.IADD R3, R3, 0x1, R0 ;  /* 0x0000000103037824 */ /* 0x000fe400078e0200 */
[----:B------:R-:W-:Y:S01]  /*ef70*/  IMAD.IADD R17, R20, 0x1, -R17 ;  /* 0x0000000114117824 */ /* 0x000fe200078e0a11 */
[----:B------:R-:W-:Y:S01]  /*ef80*/  SHFL.IDX PT, R4, R10, 0x1, 0x1c1f ;  /* 0x003c1f000a047f89 */ /* 0x000fe200000e0000 */
[----:B------:R-:W-:-:S03]  /*ef90*/  IMAD.IADD R0, R18, 0x1, R19 ;  /* 0x0000000112007824 */ /* 0x000fc600078e0213 */
[----:B------:R2:W3:Y:S01]  /*efa0*/  SHFL.IDX PT, R5, R6, 0x1, 0x1c1f ;  /* 0x003c1f0006057f89 */ /* 0x0004e200000e0000 */
[----:B------:R-:W-:Y:S01]  /*efb0*/  LOP3.LUT P3, RZ, R17, 0x3, RZ, 0xc0, !PT ;  /* 0x0000000311ff7812 */ /* 0x000fe2000786c0ff */
[----:B------:R-:W-:-:S03]  /*efc0*/  IMAD.WIDE.U32 R2, R7, c[0x0][0x428], R2 ;  /* 0x00010a0007027a25 */ /* 0x000fc600078e0002 */
[C---:B------:R-:W-:Y:S02]  /*efd0*/  ISETP.GE.OR P4, PT, R0.reuse, UR4, P3 ;  /* 0x0000000400007c0c */ /* 0x040fe40009f86670 */
[----:B------:R-:W-:Y:S02]  /*efe0*/  ISETP.GE.AND P1, PT, R0, UR4, PT ;  /* 0x0000000400007c0c */ /* 0x000fe4000bf26270 */
[----:B--2---:R-:W-:-:S05]  /*eff0*/  SHF.R.S32.HI R6, RZ, 0x1f, R7 ;  /* 0x0000001fff067819 */ /* 0x004fca0000011407 */
[----:B------:R-:W-:Y:S01]  /*f000*/  IMAD R10, R6, c[0x0][0x428], RZ ;  /* 0x00010a00060a7a24 */ /* 0x000fe200078e02ff */
[----:B------:R-:W-:-:S03]  /*f010*/  IADD3 R6, R0, 0x8, RZ ;  /* 0x0000000800067810 */ /* 0x000fc60007ffe0ff */
[----:B------:R-:W-:Y:S01]  /*f020*/  IMAD R10, R7, c[0x0][0x42c], R10 ;  /* 0x00010b00070a7a24 */ /* 0x000fe200078e020a */
[----:B------:R-:W-:Y:S02]  /*f030*/  ISETP.GE.OR P3, PT, R6, UR4, P3 ;  /* 0x0000000406007c0c */ /* 0x000fe40009f66670 */
[C---:B------:R-:W-:Y:S01]  /*f040*/  LEA R38, P2, R2.reuse, c[0x0][0x400], 0x2 ;  /* 0x0001000002267a11 */ /* 0x040fe200078410ff */
[----:B------:R-:W-:Y:S01]  /*f050*/  IMAD.IADD R3, R3, 0x1, R10 ;  /* 0x0000000103037824 */ /* 0x000fe200078e020a */
[----:B-1----:R1:W-:Y:S04]  /*f060*/  @!P4 ST.E [R8.64], R16 ;  /* 0x000000100800c985 */ /* 0x0023e8000c101906 */
[----:B------:R-:W-:Y:S02]  /*f070*/  LEA.HI.X R34, R2, c[0x0][0x404], R3, 0x2, P2 ;  /* 0x0001010002227a11 */ /* 0x000fe400010f1403 */
[C---:B------:R-:W-:Y:S01]  /*f080*/  IADD3 R0, R205.reuse, 0x8, RZ ;  /* 0x00000008cd007810 */ /* 0x040fe20007ffe0ff */
[----:B------:R-:W2:Y:S01]  /*f090*/  SHFL.IDX PT, R2, R38, RZ, 0x1c1f ;  /* 0x001c1fff26027589 */ /* 0x000ea200000e0000 */
[----:B------:R-:W-:-:S02]  /*f0a0*/  IADD3 R10, R205, 0x10, RZ ;  /* 0x00000010cd0a7810 */ /* 0x000fc40007ffe0ff */
[C---:B------:R-:W-:Y:S01]  /*f0b0*/  IADD3 R11, R205.reuse, 0x18, RZ ;  /* 0x00000018cd0b7810 */ /* 0x040fe20007ffe0ff */
[----:B---3--:R3:W-:Y:S01]  /*f0c0*/  @!P3 ST.E [R4.64], R15 ;  /* 0x0000000f0400b985 */ /* 0x0087e2000c101906 */
[C---:B------:R-:W-:Y:S02]  /*f0d0*/  IADD3 R12, R205.reuse, 0x20, RZ ;  /* 0x00000020cd0c7810 */ /* 0x040fe40007ffe0ff */
[C---:B------:R-:W-:Y:S01]  /*f0e0*/  IADD3 R13, R205.reuse, 0x28, RZ ;  /* 0x00000028cd0d7810 */ /* 0x040fe20007ffe0ff */
[----:B------:R4:W2:Y:S01]  /*f0f0*/  SHFL.IDX PT, R3, R34, RZ, 0x1c1f ;  /* 0x001c1fff22037589 */ /* 0x0008a200000e0000 */
[C---:B------:R-:W-:Y:S02]  /*f100*/  IADD3 R14, R205.reuse, 0x30, RZ ;  /* 0x00000030cd0e7810 */ /* 0x040fe40007ffe0ff */
[C---:B------:R-:W-:Y:S02]  /*f110*/  IADD3 R17, R205.reuse, 0x48, RZ ;  /* 0x00000048cd117810 */ /* 0x040fe40007ffe0ff */
[----:B------:R-:W-:-:S02]  /*f120*/  IADD3 R18, R205, 0x50, RZ ;  /* 0x00000050cd127810 */ /* 0x000fc40007ffe0ff */
[C---:B------:R-:W-:Y:S02]  /*f130*/  IADD3 R19, R205.reuse, 0x58, RZ ;  /* 0x00000058cd137810 */ /* 0x040fe40007ffe0ff */
[C---:B------:R-:W-:Y:S02]  /*f140*/  IADD3 R20, R205.reuse, 0x60, RZ ;  /* 0x00000060cd147810 */ /* 0x040fe40007ffe0ff */
[C---:B------:R-:W-:Y:S02]  /*f150*/  IADD3 R21, R205.reuse, 0x68, RZ ;  /* 0x00000068cd157810 */ /* 0x040fe40007ffe0ff */
[C---:B-1----:R-:W-:Y:S02]  /*f160*/  IADD3 R16, R205.reuse, 0x38, RZ ;  /* 0x00000038cd107810 */ /* 0x042fe40007ffe0ff */
[C---:B------:R-:W-:Y:S02]  /*f170*/  IADD3 R22, R205.reuse, 0x70, RZ ;  /* 0x00000070cd167810 */ /* 0x040fe40007ffe0ff */
[----:B------:R-:W-:-:S02]  /*f180*/  IADD3 R24, R205, 0x78, RZ ;  /* 0x00000078cd187810 */ /* 0x000fc40007ffe0ff */
[C---:B------:R-:W-:Y:S02]  /*f190*/  IADD3 R23, R205.reuse, 0x80, RZ ;  /* 0x00000080cd177810 */ /* 0x040fe40007ffe0ff */
[C---:B------:R-:W-:Y:S02]  /*f1a0*/  IADD3 R25, R205.reuse, 0x88, RZ ;  /* 0x00000088cd197810 */ /* 0x040fe40007ffe0ff */
[C---:B---3--:R-:W-:Y:S02]  /*f1b0*/  IADD3 R15, R205.reuse, 0x40, RZ ;  /* 0x00000040cd0f7810 */ /* 0x048fe40007ffe0ff */
[C---:B------:R-:W-:Y:S02]  /*f1c0*/  IADD3 R26, R205.reuse, 0x90, RZ ;  /* 0x00000090cd1a7810 */ /* 0x040fe40007ffe0ff */
[C---:B------:R-:W-:Y:S02]  /*f1d0*/  IADD3 R27, R205.reuse, 0x98, RZ ;  /* 0x00000098cd1b7810 */ /* 0x040fe40007ffe0ff */
[----:B------:R-:W-:-:S02]  /*f1e0*/  IADD3 R28, R205, 0xa0, RZ ;  /* 0x000000a0cd1c7810 */ /* 0x000fc40007ffe0ff */
[C---:B------:R-:W-:Y:S02]  /*f1f0*/  IADD3 R29, R205.reuse, 0xa8, RZ ;  /* 0x000000a8cd1d7810 */ /* 0x040fe40007ffe0ff */
[C---:B------:R-:W-:Y:S02]  /*f200*/  IADD3 R30, R205.reuse, 0xb0, RZ ;  /* 0x000000b0cd1e7810 */ /* 0x040fe40007ffe0ff */
[C---:B------:R-:W-:Y:S02]  /*f210*/  IADD3 R32, R205.reuse, 0xb8, RZ ;  /* 0x000000b8cd207810 */ /* 0x040fe40007ffe0ff */
[----:B------:R-:W-:Y:S02]  /*f220*/  IADD3 R31, R205, 0xc0, RZ ;  /* 0x000000c0cd1f7810 */ /* 0x000fe40007ffe0ff */
[----:B------:R-:W-:Y:S02]  /*f230*/  ISETP.GE.AND P0, PT, R6, UR4, PT ;  /* 0x0000000406007c0c */ /* 0x000fe4000bf06270 */
        /* <DEDUP_REMOVED lines=23> */
[----:B------:R-:W-:Y:S01]  /*f3b0*/  SHF.R.S32.HI R57, RZ, 0x1f, R31 ;  /* 0x0000001fff397819 */ /* 0x000fe2000001141f */
[----:B------:R-:W-:Y:S05]  /*f3c0*/  @P1 BRA `(.L_x_846) ;  /* 0x000007f000001947 */ /* 0x000fea0003800000 */
[----:B--2-4-:R-:W-:Y:S02]  /*f3d0*/  ISETP.GE.AND P1, PT, R205, c[0x0][0x3c8], PT ;  /* 0x0000f200cd007a0c */ /* 0x014fe40003f26270 */
[----:B------:R-:W-:-:S02]  /*f3e0*/  ISETP.GE.AND P3, PT, R0, c[0x0][0x3c8], PT ;  /* 0x0000f20000007a0c */ /* 0x000fc40003f66270 */
[----:B------:R-:W-:Y:S02]  /*f3f0*/  ISETP.GE.AND P2, PT, R10, c[0x0][0x3c8], PT ;  /* 0x0000f2000a007a0c */ /* 0x000fe40003f46270 */
[----:B------:R-:W-:Y:S02]  /*f400*/  ISETP.GE.AND P5, PT, R12, c[0x0][0x3c8], PT ;  /* 0x0000f2000c007a0c */ /* 0x000fe40003fa6270 */
[----:B------:R-:W-:-:S05]  /*f410*/  ISETP.GE.AND P4, PT, R14, c[0x0][0x3c8], PT ;  /* 0x0000f2000e007a0c */ /* 0x000fca0003f86270 */
[----:B------:R-:W-:-:S05]  /*f420*/  @!P1 IMAD.WIDE R4, R205, 0x4, R2 ;  /* 0x00000004cd049825 */ /* 0x000fca00078e0202 */
[----:B------:R1:W-:Y:S02]  /*f430*/  @!P1 ST.E.64 [R4.64], R136 ;  /* 0x0000008804009985 */ /* 0x0003e4000c101b06 */
[----:B-1----:R-:W-:-:S04]  /*f440*/  @!P3 LEA R4, P1, R0, R2, 0x2 ;  /* 0x000000020004b211 */ /* 0x002fc800078210ff */
[----:B------:R-:W-:-:S05]  /*f450*/  @!P3 LEA.HI.X R5, R0, R3, R33, 0x2, P1 ;  /* 0x000000030005b211 */ /* 0x000fca00008f1421 */
[----:B------:R1:W-:Y:S01]  /*f460*/  @!P3 ST.E.64 [R4.64], R140 ;  /* 0x0000008c0400b985 */ /* 0x0003e2000c101b06 */
[----:B------:R-:W-:Y:S02]  /*f470*/  ISETP.GE.AND P3, PT, R11, c[0x0][0x3c8], PT ;  /* 0x0000f2000b007a0c */ /* 0x000fe40003f66270 */
[----:B-1----:R-:W-:-:S04]  /*f480*/  @!P2 LEA R4, P1, R10, R2, 0x2 ;  /* 0x000000020a04a211 */ /* 0x002fc800078210ff */
[----:B------:R-:W-:Y:S02]  /*f490*/  @!P2 LEA.HI.X R5, R10, R3, R35, 0x2, P1 ;  /* 0x000000030a05a211 */ /* 0x000fe400008f1423 */
[----:B------:R-:W-:-:S03]  /*f4a0*/  ISETP.GE.AND P1, PT, R13, c[0x0][0x3c8], PT ;  /* 0x0000f2000d007a0c */ /* 0x000fc60003f26270 */
[----:B------:R1:W-:Y:S02]  /*f4b0*/  @!P2 ST.E.64 [R4.64], R144 ;  /* 0x000000900400a985 */ /* 0x0003e4000c101b06 */
[----:B-1----:R-:W-:-:S04]  /*f4c0*/  @!P3 LEA R4, P2, R11, R2, 0x2 ;  /* 0x000000020b04b211 */ /* 0x002fc800078410ff */
[----:B------:R-:W-:-:S05]  /*f4d0*/  @!P3 LEA.HI.X R5, R11, R3, R36, 0x2, P2 ;  /* 0x000000030b05b211 */ /* 0x000fca00010f1424 */
[----:B------:R1:W-:Y:S01]  /*f4e0*/  @!P3 ST.E.64 [R4.64], R148 ;  /* 0x000000940400b985 */ /* 0x0003e2000c101b06 */
[----:B------:R-:W-:-:S04]  /*f4f0*/  @!P1 LEA R6, P3, R13, R2, 0x2 ;  /* 0x000000020d069211 */ /* 0x000fc800078610ff */
[----:B------:R-:W-:Y:S02]  /*f500*/  @!P1 LEA.HI.X R7, R13, R3, R39, 0x2, P3 ;  /* 0x000000030d079211 */ /* 0x000fe400018f1427 */
[----:B-1----:R-:W-:-:S04]  /*f510*/  @!P5 LEA R4, P2, R12, R2, 0x2 ;  /* 0x000000020c04d211 */ /* 0x002fc800078410ff */
[----:B------:R-:W-:Y:S02]  /*f520*/  @!P5 LEA.HI.X R5, R12, R3, R37, 0x2, P2 ;  /* 0x000000030c05d211 */ /* 0x000fe400010f1425 */
[----:B------:R-:W-:-:S03]  /*f530*/  ISETP.GE.AND P2, PT, R16, c[0x0][0x3c8], PT ;  /* 0x0000f20010007a0c */ /* 0x000fc60003f46270 */
[----:B------:R1:W-:Y:S01]  /*f540*/  @!P5 ST.E.64 [R4.64], R152 ;  /* 0x000000980400d985 */ /* 0x0003e2000c101b06 */
[----:B------:R-:W-:-:S03]  /*f550*/  ISETP.GE.AND P5, PT, R15, c[0x0][0x3c8], PT ;  /* 0x0000f2000f007a0c */ /* 0x000fc60003fa6270 */
[----:B------:R2:W-:Y:S01]  /*f560*/  @!P1 ST.E.64 [R6.64], R156 ;  /* 0x0000009c06009985 */ /* 0x0005e2000c101b06 */
[----:B------:R-:W-:Y:S02]  /*f570*/  ISETP.GE.AND P1, PT, R17, c[0x0][0x3c8], PT ;  /* 0x0000f20011007a0c */ /* 0x000fe40003f26270 */
[----:B-1----:R-:W-:-:S04]  /*f580*/  @!P4 LEA R4, P3, R14, R2, 0x2 ;  /* 0x000000020e04c211 */ /* 0x002fc800078610ff */
[----:B------:R-:W-:Y:S02]  /*f590*/  @!P4 LEA.HI.X R5, R14, R3, R40, 0x2, P3 ;  /* 0x000000030e05c211 */ /* 0x000fe400018f1428 */
[----:B--2---:R-:W-:-:S03]  /*f5a0*/  @!P2 LEA R6, P3, R16, R2, 0x2 ;  /* 0x000000021006a211 */ /* 0x004fc600078610ff */
[----:B------:R1:W-:Y:S01]  /*f5b0*/  @!P4 ST.E.64 [R4.64], R160 ;  /* 0x000000a00400c985 */ /* 0x0003e2000c101b06 */
[----:B------:R-:W-:Y:S02]  /*f5c0*/  @!P2 LEA.HI.X R7, R16, R3, R42, 0x2, P3 ;  /* 0x000000031007a211 */ /* 0x000fe400018f142a */
        /* <DEDUP_REMOVED lines=58> */
[----:B-----5:R-:W-:Y:S02]  /*f970*/  ISETP.GE.AND P1, PT, R203, c[0x0][0x3c8], PT ;  /* 0x0000f200cb007a0c */ /* 0x020fe40003f26270 */
        /* <DEDUP_REMOVED lines=10> */
[----:B------:R-:W-:-:S03]  /*fa20*/  @!P1 LEA R8, P4, R203, R2, 0x2 ;  /* 0x00000002cb089211 */ /* 0x000fc600078810ff */
[----:B------:R1:W-:Y:S01]  /*fa30*/  @!P5 ST.E.64 [R4.64], R100 ;  /* 0x000000640400d985 */ /* 0x0003e2000c101b06 */
[-C--:B------:R-:W-:Y:S02]  /*fa40*/  @!P1 LEA.HI.X R9, R203, R3.reuse, R204, 0x2, P4 ;  /* 0x00000003cb099211 */ /* 0x080fe400020f14cc */
[----:B------:R-:W-:Y:S02]  /*fa50*/  ISETP.GE.AND P5, PT, R197, c[0x0][0x3c8], PT ;  /* 0x0000f200c5007a0c */ /* 0x000fe40003fa6270 */
[C---:B--2---:R-:W-:Y:S01]  /*fa60*/  @!P3 LEA R6, P4, R201.reuse, R2, 0x2 ;  /* 0x00000002c906b211 */ /* 0x044fe200078810ff */
[----:B------:R2:W-:Y:S03]  /*fa70*/  @!P1 ST.E.64 [R8.64], R104 ;  /* 0x0000006808009985 */ /* 0x0005e6000c101b06 */
        /* <DEDUP_REMOVED lines=8> */
[----:B------:R-:W-:Y:S02]  /*fb00*/  ISETP.GE.AND P2, PT, R191, c[0x0][0x3c8], PT ;  /* 0x0000f200bf007a0c */ /* 0x000fe40003f46270 */
[----:B------:R-:W-:Y:S02]  /*fb10*/  @!P5 LEA.HI.X R9, R197, R3, R198, 0x2, P1 ;  /* 0x00000003c509d211 */ /* 0x000fe400008f14c6 */
[----:B---3--:R-:W-:-:S03]  /*fb20*/  @!P4 LEA R6, P1, R195, R2, 0x2 ;  /* 0x00000002c306c211 */ /* 0x008fc600078210ff */
[----:B------:R2:W-:Y:S01]  /*fb30*/  @!P5 ST.E.64 [R8.64], R180 ;  /* 0x000000b40800d985 */ /* 0x0005e2000c101b06 */
[----:B------:R-:W-:-:S05]  /*fb40*/  @!P4 LEA.HI.X R7, R195, R3, R196, 0x2, P1 ;  /* 0x00000003c307c211 */ /* 0x000fca00008f14c4 */
[----:B------:R2:W-:Y:S01]  /*fb50*/  @!P4 ST.E.64 [R6.64], R178 ;  /* 0x000000b20600c985 */ /* 0x0005e2000c101b06 */
[----:B-1----:R-:W-:-:S04]  /*fb60*/  @!P3 LEA R4, P1, R193, R2, 0x2 ;  /* 0x00000002c104b211 */ /* 0x002fc800078210ff */
[----:B------:R-:W-:Y:S02]  /*fb70*/  @!P3 LEA.HI.X R5, R193, R3, R194, 0x2, P1 ;  /* 0x00000003c105b211 */ /* 0x000fe400008f14c2 */
[----:B------:R-:W-:-:S03]  /*fb80*/  @!P2 LEA R2, P1, R191, R2, 0x2 ;  /* 0x00000002bf02a211 */ /* 0x000fc600078210ff */
[----:B------:R2:W-:Y:S01]  /*fb90*/  @!P3 ST.E.64 [R4.64], R124 ;  /* 0x0000007c0400b985 */ /* 0x0005e2000c101b06 */
[----:B------:R-:W-:-:S05]  /*fba0*/  @!P2 LEA.HI.X R3, R191, R3, R192, 0x2, P1 ;  /* 0x00000003bf03a211 */ /* 0x000fca00008f14c0 */
[----:B------:R2:W-:Y:S04]  /*fbb0*/  @!P2 ST.E.64 [R2.64], R128 ;  /* 0x000000800200a985 */ /* 0x0005e8000c101b06 */
.L_x_846:
[----:B--2-4-:R-:W-:Y:S05]  /*fbc0*/  BSYNC B0 ;  /* 0x0000000000007941 */ /* 0x014fea0003800000 */
.L_x_845:
[----:B------:R1:W2:Y:S04]  /*fbd0*/  SHFL.IDX PT, R3, R34, 0x1, 0x1c1f ;  /* 0x003c1f0022037f89 */ /* 0x0002a800000e0000 */
[----:B------:R1:W3:Y:S01]  /*fbe0*/  SHFL.IDX PT, R2, R38, 0x1, 0x1c1f ;  /* 0x003c1f0026027f89 */ /* 0x0002e200000e0000 */
[----:B------:R-:W-:Y:S05]  /*fbf0*/  @P0 BRA `(.L_x_847) ;  /* 0x00000ad000000947 */ /* 0x000fea0003800000 */
[----:B------:R-:W-:Y:S02]  /*fc00*/  ISETP.GE.AND P0, PT, R10, c[0x0][0x3c8], PT ;  /* 0x0000f2000a007a0c */ /* 0x000fe40003f06270 */
[----:B------:R-:W-:Y:S02]  /*fc10*/  ISETP.GE.AND P3, PT, R0, c[0x0][0x3c8], PT ;  /* 0x0000f20000007a0c */ /* 0x000fe40003f66270 */
[----:B------:R-:W-:Y:S02]  /*fc20*/  ISETP.GE.AND P1, PT, R205, c[0x0][0x3c8], PT ;  /* 0x0000f200cd007a0c */ /* 0x000fe40003f26270 */
[----:B------:R-:W-:-:S07]  /*fc30*/  ISETP.GE.AND P2, PT, R11, c[0x0][0x3c8], PT ;  /* 0x0000f2000b007a0c */ /* 0x000fce0003f46270 */
[-C--:B---3--:R-:W-:Y:S02]  /*fc40*/  @!P0 LEA R6, P5, R10, R2.reuse, 0x2 ;  /* 0x000000020a068211 */ /* 0x088fe400078a10ff */
[----:B------:R-:W-:Y:S02]  /*fc50*/  @!P3 LEA R8, P4, R0, R2, 0x2 ;  /* 0x000000020008b211 */ /* 0x000fe400078810ff */
[-C--:B--2---:R-:W-:Y:S01]  /*fc60*/  @!P0 LEA.HI.X R7, R10, R3.reuse, R35, 0x2, P5 ;  /* 0x000000030a078211 */ /* 0x084fe200028f1423 */
[----:B-1----:R-:W-:Y:S01]  /*fc70*/  @!P1 IMAD.WIDE R34, R205, 0x4, R2 ;  /* 0x00000004cd229825 */ /* 0x002fe200078e0202 */
[----:B------:R-:W-:Y:S02]  /*fc80*/  @!P3 LEA.HI.X R9, R0, R3, R33, 0x2, P4 ;  /* 0x000000030009b211 */ /* 0x000fe400020f1421 */
[----:B------:R-:W-:Y:S02]  /*fc90*/  ISETP.GE.AND P4, PT, R12, c[0x0][0x3c8], PT ;  /* 0x0000f2000c007a0c */ /* 0x000fe40003f86270 */
[----:B------:R-:W-:Y:S01]  /*fca0*/  @!P1 ST.E.64 [R34.64], R182 ;  /* 0x000000b622009985 */ /* 0x000fe2000c101b06 */
[----:B------:R-:W-:-:S02]  /*fcb0*/  ISETP.GE.AND P1, PT, R13, c[0x0][0x3c8], PT ;  /* 0x0000f2000d007a0c */ /* 0x000fc40003f26270 */
[CC--:B------:R-:W-:Y:S01]  /*fcc0*/  @!P2 LEA R4, P5, R11.reuse, R2.reuse, 0x2 ;  /* 0x000000020b04a211 */ /* 0x0c0fe200078a10ff */
[----:B------:R-:W-:Y:S01]  /*fcd0*/  @!P3 ST.E.64 [R8.64], R184 ;  /* 0x000000b80800b985 */ /* 0x000fe2000c101b06 */
[----:B------:R-:W-:Y:S02]  /*fce0*/  ISETP.GE.AND P3, PT, R16, c[0x0][0x3c8], PT ;  /* 0x0000f20010007a0c */ /* 0x000fe40003f66270 */
[----:B------:R-:W-:Y:S01]  /*fcf0*/  @!P2 LEA.HI.X R5, R11, R3, R36, 0x2, P5 ;  /* 0x000000030b05a211 */ /* 0x000fe200028f1424 */
[----:B------:R-:W-:Y:S01]  /*fd00*/  @!P0 ST.E.64 [R6.64], R146 ;  /* 0x0000009206008985 */ /* 0x000fe2000c101b06 */
[----:B------:R-:W-:Y:S02]  /*fd10*/  ISETP.GE.AND P0, PT, R14, c[0x0][0x3c8], PT ;  /* 0x0000f2000e007a0c */ /* 0x000fe40003f06270 */
[----:B------:R-:W-:Y:S01]  /*fd20*/  @!P4 LEA R10, P5, R12, R2, 0x2 ;  /* 0x000000020c0ac211 */ /* 0x000fe200078a10ff */
[----:B------:R1:W-:Y:S01]  /*fd30*/  @!P2 ST.E.64 [R4.64], R150 ;  /* 0x000000960400a985 */ /* 0x0003e2000c101b06 */
[----:B------:R-:W-:-:S02]  /*fd40*/  ISETP.GE.AND P2, PT, R15, c[0x0][0x3c8], PT ;  /* 0x0000f2000f007a0c */ /* 0x000fc40003f46270 */
[----:B------:R-:W-:-:S05]  /*fd50*/  @!P4 LEA.HI.X R11, R12, R3, R37, 0x2, P5 ;  /* 0x000000030c0bc211 */ /* 0x000fca00028f1425 */
[----:B------:R2:W-:Y:S01]  /*fd60*/  @!P4 ST.E.64 [R10.64], R154 ;  /* 0x0000009a0a00c985 */ /* 0x0005e2000c101b06 */
[----:B------:R-:W-:Y:S02]  /*fd70*/  ISETP.GE.AND P4, PT, R17, c[0x0][0x3c8], PT ;  /* 0x0000f20011007a0c */ /* 0x000fe40003f86270 */
[----:B-1----:R-:W-:-:S04]  /*fd80*/  @!P1 LEA R4, P5, R13, R2, 0x2 ;  /* 0x000000020d049211 */ /* 0x002fc800078a10ff */
[----:B------:R-:W-:Y:S02]  /*fd90*/  @!P1 LEA.HI.X R5, R13, R3, R39, 0x2, P5 ;  /* 0x000000030d059211 */ /* 0x000fe400028f1427 */
[----:B------:R-:W-:-:S03]  /*fda0*/  @!P0 LEA R6, P5, R14, R2, 0x2 ;  /* 0x000000020e068211 */ /* 0x000fc600078a10ff */
[----:B------:R1:W-:Y:S01]  /*fdb0*/  @!P1 ST.E.64 [R4.64], R158 ;  /* 0x0000009e04009985 */ /* 0x0003e2000c101b06 */
[----:B------:R-:W-:Y:S02]  /*fdc0*/  @!P0 LEA.HI.X R7, R14, R3, R40, 0x2, P5 ;  /* 0x000000030e078211 */ /* 0x000fe400028f1428 */
[----:B------:R-:W-:-:S03]  /*fdd0*/  @!P2 LEA R8, P5, R15, R2, 0x2 ;  /* 0x000000020f08a211 */ /* 0x000fc600078a10ff */
[----:B------:R3:W-:Y:S01]  /*fde0*/  @!P0 ST.E.64 [R6.64], R162 ;  /* 0x000000a206008985 */ /* 0x0007e2000c101b06 */
[----:B------:R-:W-:Y:S02]  /*fdf0*/  ISETP.GE.AND P0, PT, R19, c[0x0][0x3c8], PT ;  /* 0x0000f20013007a0c */ /* 0x000fe40003f06270 */
[----:B------:R-:W-:Y:S02]  /*fe00*/  @!P2 LEA.HI.X R9, R15, R3, R41, 0x2, P5 ;  /* 0x000000030f09a211 */ /* 0x000fe400028f1429 */
[----:B--2---:R-:W-:-:S04]  /*fe10*/  @!P4 LEA R10, P5, R17, R2, 0x2 ;  /* 0x00000002110ac211 */ /* 0x004fc800078a10ff */
[----:B------:R-:W-:Y:S02]  /*fe20*/  @!P4 LEA.HI.X R11, R17, R3, R43, 0x2, P5 ;  /* 0x00000003110bc211 */ /* 0x000fe400028f142b */
[----:B-1----:R-:W-:-:S04]  /*fe30*/  @!P3 LEA R4, P1, R16, R2, 0x2 ;  /* 0x000000021004b211 */ /* 0x002fc800078210ff */
[----:B------:R-:W-:Y:S02]  /*fe40*/  @!P3 LEA.HI.X R5, R16, R3, R42, 0x2, P1 ;  /* 0x000000031005b211 */ /* 0x000fe400008f142a */
[----:B------:R-:W-:-:S03]  /*fe50*/  ISETP.GE.AND P1, PT, R18, c[0x0][0x3c8], PT ;  /* 0x0000f20012007a0c */ /* 0x000fc60003f26270 */
[----:B------:R1:W-:Y:S01]  /*fe60*/  @!P3 ST.E.64 [R4.64], R166 ;  /* 0x000000a60400b985 */ /* 0x0003e2000c101b06 */
[----:B------:R-:W-:-:S03]  /*fe70*/  ISETP.GE.AND P3, PT, R20, c[0x0][0x3c8], PT ;  /* 0x0000f20014007a0c */ /* 0x000fc60003f66270 */
[----:B------:R2:W-:Y:S01]  /*fe80*/  @!P2 ST.E.64 [R8.64], R186 ;  /* 0x000000ba0800a985 */ /* 0x0005e2000c101b06 */
[----:B------:R-:W-:-:S03]  /*fe90*/  ISETP.GE.AND P2, PT, R21, c[0x0][0x3c8], PT ;  /* 0x0000f20015007a0c */ /* 0x000fc60003f46270 */
[----:B------:R-:W-:Y:S01]  /*fea0*/  @!P4 ST.E.64 [R10.64], R188 ;  /* 0x000000bc0a00c985 */ /* 0x000fe2000c101b06 */
[----:B------:R-:W-:Y:S02]  /*feb0*/  ISETP.GE.AND P4, PT, R23, c[0x0][0x3c8], PT ;  /* 0x0000f20017007a0c */ /* 0x000fe40003f86270 */
[----:B---3--:R-:W-:-:S04]  /*fec0*/  @!P1 LEA R6, P5, R18, R2, 0x2 ;  /* 0x0000000212069211 */ /* 0x008fc800078a10ff */
[----:B------:R-:W-:-:S05]  /*fed0*/  @!P1 LEA.HI.X R7, R18, R3, R44, 0x2, P5 ;  /* 0x0000000312079211 */ /* 0x000fca00028f142c */
[----:B------:R-:W-:Y:S01]  /*fee0*/  @!P1 ST.E.64 [R6.64], R142 ;  /* 0x0000008e06009985 */ /* 0x000fe2000c101b06 */
[----:B------:R-:W-:Y:S02]  /*fef0*/  ISETP.GE.AND P1, PT, R22, c[0x0][0x3c8], PT ;  /* 0x0000f20016007a0c */ /* 0x000fe40003f26270 */
[----:B-1----:R-:W-:-:S04]  /*ff00*/  @!P0 LEA R4, P5, R19, R2, 0x2 ;  /* 0x0000000213048211 */ /* 0x002fc800078a10ff */
[----:B------:R-:W-:Y:S02]  /*ff10*/  @!P0 LEA.HI.X R5, R19, R3, R45, 0x2, P5 ;  /* 0x0000000313058211 */ /* 0x000fe400028f142d */
[----:B--2---:R-:W-:-:S03]  /*ff20*/  @!P3 LEA R8, P5, R20, R2, 0x2 ;  /* 0x000000021408b211 */ /* 0x004fc600078a10ff */
[----:B------:R1:W-:Y:S01]  /*ff30*/  @!P0 ST.E.64 [R4.64], R116 ;  /* 0x0000007404008985 */ /* 0x0003e2000c101b06 */
[----:B------:R-:W-:Y:S02]  /*ff40*/  ISETP.GE.AND P0, PT, R24, c[0x0][0x3c8], PT ;  /* 0x0000f20018007a0c */ /* 0x000fe40003f06270 */
        /* <DEDUP_REMOVED lines=8> */
[----:B--2---:R-:W-:-:S03]  /*ffd0*/  @!P4 LEA R8, P5, R23, R2, 0x2 ;  /* 0x000000021708c211 */ /* 0x004fc600078a10ff */
[----:B------:R2:W-:Y:S01]  /*ffe0*/  @!P1 ST.E.64 [R6.64], R62 ;  /* 0x0000003e06009985 */ /* 0x0005e2000c101b06 */
[----:B------:R-:W-:Y:S02]  /*fff0*/  ISETP.GE.AND P1, PT, R27, c[0x0][0x3c8], PT ;  /* 0x0000f2001b007a0c */ /* 0x000fe40003f26270 */
[----:B------:R-:W-:Y:S02]  /*10000*/  @!P4 LEA.HI.X R9, R23, R3, R49, 0x2, P5 ;  /* 0x000000031709c211 */ /* 0x000fe400028f1431 */
        /* <DEDUP_REMOVED lines=11> */
[----:B--2---:R-:W-:-:S04]  /*100c0*/  @!P2 LEA R6, P5, R26, R2, 0x2 ;  /* 0x000000021a06a211 */ /* 0x004fc800078a10ff */
[----:B------:R-:W-:-:S05]  /*100d0*/  @!P2 LEA.HI.X R7, R26, R3, R52, 0x2, P5 ;  /* 0x000000031a07a211 */ /* 0x000fca00028f1434 */
[----:B------:R-:W-:Y:S01]  /*100e0*/  @!P2 ST.E.64 [R6.64], R78 ;  /* 0x0000004e0600a985 */ /* 0x000fe2000c101b06 */
[----:B------:R-:W-:Y:S02]  /*100f0*/  ISETP.GE.AND P2, PT, R32, c[0x0][0x3c8], PT ;  /* 0x0000f20020007a0c */ /* 0x000fe40003f46270 */
[----:B-1----:R-:W-:-:S04]  /*10100*/  @!P1 LEA R4, P5, R27, R2, 0x2 ;  /* 0x000000021b049211 */ /* 0x002fc800078a10ff */
[----:B------:R-:W-:Y:S02]  /*10110*/  @!P1 LEA.HI.X R5, R27, R3, R53, 0x2, P5 ;  /* 0x000000031b059211 */ /* 0x000fe400028f1435 */
[----:B---3--:R-:W-:-:S03]  /*10120*/  @!P0 LEA R8, P5, R28, R2, 0x2 ;  /* 0x000000021c088211 */ /* 0x008fc600078a10ff */
        /* <DEDUP_REMOVED lines=9> */
[----:B------:R-:W-:Y:S02]  /*101c0*/  @!P2 LEA R6, P4, R32, R2, 0x2 ;  /* 0x000000022006a211 */ /* 0x000fe400078810ff */
[-C--:B------:R-:W-:Y:S02]  /*101d0*/  @!P3 LEA.HI.X R9, R30, R3.reuse, R56, 0x2, P5 ;  /* 0x000000031e09b211 */ /* 0x080fe400028f1438 */
[----:B------:R-:W-:Y:S02]  /*101e0*/  @!P2 LEA.HI.X R7, R32, R3, R58, 0x2, P4 ;  /* 0x000000032007a211 */ /* 0x000fe400020f143a */
[----:B------:R-:W-:Y:S01]  /*101f0*/  ISETP.GE.AND P4, PT, R201, c[0x0][0x3c8], PT ;  /* 0x0000f200c9007a0c */ /* 0x000fe20003f86270 */
[----:B------:R2:W-:Y:S01]  /*10200*/  @!P3 ST.E.64 [R8.64], R94 ;  /* 0x0000005e0800b985 */ /* 0x0005e2000c101b06 */
[----:B------:R-:W-:-:S03]  /*10210*/  ISETP.GE.AND P3, PT, R199, c[0x0][0x3c8], PT ;  /* 0x0000f200c7007a0c */ /* 0x000fc60003f66270 */
        /* <DEDUP_REMOVED lines=14> */
[-C--:B--2---:R-:W-:Y:S02]  /*10300*/  @!P2 LEA R8, P4, R197, R2.reuse, 0x2 ;  /* 0x00000002c508a211 */ /* 0x084fe400078810ff */
[-C--:B------:R-:W-:Y:S02]  /*10310*/  @!P3 LEA.HI.X R11, R199, R3.reuse, R200, 0x2, P5 ;  /* 0x00000003c70bb211 */ /* 0x080fe400028f14c8 */
[----:B------:R-:W-:Y:S02]  /*10320*/  @!P1 LEA R6, P5, R195, R2, 0x2 ;  /* 0x00000002c3069211 */ /* 0x000fe400078a10ff */
[-C--:B------:R-:W-:Y:S01]  /*10330*/  @!P2 LEA.HI.X R9, R197, R3.reuse, R198, 0x2, P4 ;  /* 0x00000003c509a211 */ /* 0x080fe200020f14c6 */
[----:B------:R2:W-:Y:S01]  /*10340*/  @!P3 ST.E.64 [R10.64], R114 ;  /* 0x000000720a00b985 */ /* 0x0005e2000c101b06 */
[----:B------:R-:W-:-:S03]  /*10350*/  @!P1 LEA.HI.X R7, R195, R3, R196, 0x2, P5 ;  /* 0x00000003c3079211 */ /* 0x000fc600028f14c4 */
[----:B------:R2:W-:Y:S04]  /*10360*/  @!P2 ST.E.64 [R8.64], R118 ;  /* 0x000000760800a985 */ /* 0x0005e8000c101b06 */
[----:B------:R2:W-:Y:S01]  /*10370*/  @!P1 ST.E.64 [R6.64], R122 ;  /* 0x0000007a06009985 */ /* 0x0005e2000c101b06 */
[----:B-1----:R-:W-:-:S04]  /*10380*/  @!P0 LEA R4, P4, R193, R2, 0x2 ;  /* 0x00000002c1048211 */ /* 0x002fc800078810ff */
[----:B------:R-:W-:-:S05]  /*10390*/  @!P0 LEA.HI.X R5, R193, R3, R194, 0x2, P4 ;  /* 0x00000003c1058211 */ /* 0x000fca00020f14c2 */
[----:B------:R2:W-:Y:S01]  /*103a0*/  @!P0 ST.E.64 [R4.64], R126 ;  /* 0x0000007e04008985 */ /* 0x0005e2000c101b06 */
[----:B------:R-:W-:-:S13]  /*103b0*/  ISETP.GE.AND P0, PT, R191, c[0x0][0x3c8], PT ;  /* 0x0000f200bf007a0c */ /* 0x000fda0003f06270 */
[----:B------:R-:W-:Y:S05]  /*103c0*/  @P0 BRA `(.L_x_847) ;  /* 0x0000030000000947 */ /* 0x000fea0003800000 */
[----:B------:R-:W-:-:S04]  /*103d0*/  LEA R2, P0, R191, R2, 0x2 ;  /* 0x00000002bf027211 */ /* 0x000fc800078010ff */
[----:B------:R-:W-:-:S05]  /*103e0*/  LEA.HI.X R3, R191, R3, R192, 0x2, P0 ;  /* 0x00000003bf037211 */ /* 0x000fca00000f14c0 */
[----:B------:R1:W-:Y:S01]  /*103f0*/  ST.E.64 [R2.64], R130 ;  /* 0x0000008202007985 */ /* 0x0003e2000c101b06 */
[----:B------:R-:W-:Y:S05]  /*10400*/  BRA `(.L_x_847) ;  /* 0x000002c000007947 */ /* 0x000fea0003800000 */
.L_x_843:
[----:B------:R-:W2:Y:S02]  /*10410*/  S2R R4, SR_TID.X ;  /* 0x0000000000047919 */ /* 0x000ea40000002100 */
[----:B--2---:R-:W-:-:S13]  /*10420*/  ISETP.GT.AND P0, PT, R4, 0x7f, PT ;  /* 0x0000007f0400780c */ /* 0x004fda0003f04270 */
[----:B------:R-:W-:Y:S05]  /*10430*/  @P0 BRA `(.L_x_847) ;  /* 0x0000029000000947 */ /* 0x000fea0003800000 */
[----:B------:R-:W2:Y:S01]  /*10440*/  LDL.LU R3, [R1+0xac] ;  /* 0x0000ac0001037983 */ /* 0x000ea20000300800 */
[----:B------:R-:W-:-:S05]  /*10450*/  MOV R2, c[0x0][0x4e8] ;  /* 0x00013a0000027a02 */ /* 0x000fca0000000f00 */
[----:B------:R-:W-:Y:S01]  /*10460*/  IMAD R0, R2, c[0x0][0x388], RZ ;  /* 0x0000e20002007a24 */ /* 0x000fe200078e02ff */
[----:B--2---:R-:W-:-:S04]  /*10470*/  IADD3 R4, R3, R4, RZ ;  /* 0x0000000403047210 */ /* 0x004fc80007ffe0ff */
[----:B------:R-:W-:-:S13]  /*10480*/  ISETP.GE.AND P0, PT, R4, R0, PT ;  /* 0x000000000400720c */ /* 0x000fda0003f06270 */
[----:B------:R-:W-:Y:S05]  /*10490*/  @P0 BRA `(.L_x_847) ;  /* 0x0000023000000947 */ /* 0x000fea0003800000 */
[----:B------:R-:W2:Y:S04]  /*104a0*/  LDL.LU R3, [R1+0x94] ;  /* 0x0000940001037983 */ /* 0x000ea80000300800 */
[----:B------:R-:W3:Y:S04]  /*104b0*/  LDL.LU R9, [R1+0x98] ;  /* 0x0000980001097983 */ /* 0x000ee80000300800 */
[----:B------:R-:W4:Y:S01]  /*104c0*/  LDL.LU R8, [R1+0xa8] ;  /* 0x0000a80001087983 */ /* 0x000f220000300800 */
[----:B------:R-:W-:-:S13]  /*104d0*/  ISETP.NE.AND P0, PT, R2, 0x1, PT ;  /* 0x000000010200780c */ /* 0x000fda0003f05270 */
[----:B------:R-:W-:Y:S01]  /*104e0*/  @P0 IMAD.HI.U32 R7, R4, c[0x0][0x4ec], RZ ;  /* 0x00013b0004070a27 */ /* 0x000fe200078e00ff */
[----:B--2---:R-:W-:Y:S02]  /*104f0*/  SHF.R.S32.HI R0, RZ, 0x1f, R3 ;  /* 0x0000001fff007819 */ /* 0x004fe40000011403 */
[----:B---3--:R-:W-:-:S03]  /*10500*/  SHF.R.S32.HI R6, RZ, 0x1f, R9 ;  /* 0x0000001fff067819 */ /* 0x008fc60000011409 */
[----:B------:R-:W-:-:S04]  /*10510*/  IMAD R0, R0, c[0x0][0x4d0], RZ ;  /* 0x0001340000007a24 */ /* 0x000fc800078e02ff */
[C---:B------:R-:W-:Y:S01]  /*10520*/  IMAD R5, R3.reuse, c[0x0][0x4d4], R0 ;  /* 0x0001350003057a24 */ /* 0x040fe200078e0200 */
[----:B------:R-:W-:Y:S01]  /*10530*/  MOV R0, R4 ;  /* 0x0000000400007202 */ /* 0x000fe20000000f00 */
[----:B------:R-:W-:Y:S01]  /*10540*/  IMAD.WIDE.U32 R2, R3, c[0x0][0x4d0], RZ ;  /* 0x0001340003027a25 */ /* 0x000fe200078e00ff */
[----:B------:R-:W-:-:S03]  /*10550*/  @P0 SHF.R.U32.HI R0, RZ, c[0x0][0x4f0], R7 ;  /* 0x00013c00ff000a19 */ /* 0x000fc60000011607 */
[----:B------:R-:W-:Y:S01]  /*10560*/  IMAD R6, R6, c[0x0][0x4d8], RZ ;  /* 0x0001360006067a24 */ /* 0x000fe200078e02ff */
[----:B------:R-:W-:Y:S02]  /*10570*/  IADD3 R3, R3, R5, RZ ;  /* 0x0000000503037210 */ /* 0x000fe40007ffe0ff */
[----:B----4-:R-:W-:Y:S01]  /*10580*/  SHF.R.S32.HI R5, RZ, 0x1f, R8 ;  /* 0x0000001fff057819 */ /* 0x010fe20000011408 */
[C---:B------:R-:W-:Y:S01]  /*10590*/  IMAD R7, R9.reuse, c[0x0][0x4dc], R6 ;  /* 0x0001370009077a24 */ /* 0x040fe200078e0206 */
[----:B------:R-:W-:Y:S01]  /*105a0*/  IADD3 R6, -R0, RZ, RZ ;  /* 0x000000ff00067210 */ /* 0x000fe20007ffe1ff */
[----:B------:R-:W-:-:S04]  /*105b0*/  IMAD.WIDE.U32 R2, R9, c[0x0][0x4d8], R2 ;  /* 0x0001360009027a25 */ /* 0x000fc800078e0002 */
[----:B------:R-:W-:Y:S01]  /*105c0*/  IMAD R5, R5, c[0x0][0x4e0], RZ ;  /* 0x0001380005057a24 */ /* 0x000fe200078e02ff */
[----:B------:R-:W-:Y:S01]  /*105d0*/  IADD3 R3, R3, R7, RZ ;  /* 0x0000000703037210 */ /* 0x000fe20007ffe0ff */
[----:B------:R-:W-:Y:S01]  /*105e0*/  IMAD R4, R6, c[0x0][0x4e8], R4 ;  /* 0x00013a0006047a24 */ /* 0x000fe200078e0204 */
[----:B------:R-:W-:Y:S01]  /*105f0*/  SHF.R.S32.HI R7, RZ, 0x1f, R0 ;  /* 0x0000001fff077819 */ /* 0x000fe20000011400 */
[C---:B------:R-:W-:Y:S02]  /*10600*/  IMAD R6, R8.reuse, c[0x0][0x4e4], R5 ;  /* 0x0001390008067a24 */ /* 0x040fe400078e0205 */
[----:B------:R-:W-:Y:S01]  /*10610*/  IMAD.WIDE.U32 R2, R8, c[0x0][0x4e0], R2 ;  /* 0x0001380008027a25 */ /* 0x000fe200078e0002 */
[----:B------:R-:W-:-:S04]  /*10620*/  SHF.R.S32.HI R5, RZ, 0x1f, R4 ;  /* 0x0000001fff057819 */ /* 0x000fc80000011404 */
[----:B------:R-:W-:Y:S01]  /*10630*/  IADD3 R2, P0, R0, R2, RZ ;  /* 0x0000000200027210 */ /* 0x000fe20007f1e0ff */
[----:B------:R-:W-:-:S03]  /*10640*/  IMAD R0, R5, c[0x0][0x4c8], RZ ;  /* 0x0001320005007a24 */ /* 0x000fc600078e02ff */
[----:B------:R-:W-:Y:S01]  /*10650*/  IADD3.X R3, R7, R3, R6, P0, !PT ;  /* 0x0000000307037210 */ /* 0x000fe200007fe406 */
[----:B------:R-:W-:-:S04]  /*10660*/  IMAD R0, R4, c[0x0][0x4cc], R0 ;  /* 0x0001330004007a24 */ /* 0x000fc800078e0200 */
[----:B------:R-:W-:-:S05]  /*10670*/  IMAD.WIDE.U32 R2, R4, c[0x0][0x4c8], R2 ;  /* 0x0001320004027a25 */ /* 0x000fca00078e0002 */
[----:B------:R-:W-:Y:S02]  /*10680*/  IADD3 R0, R3, R0, RZ ;  /* 0x0000000003007210 */ /* 0x000fe40007ffe0ff */
[----:B------:R-:W-:-:S04]  /*10690*/  LEA R4, P0, R2, c[0x0][0x4a8], 0x2 ;  /* 0x00012a0002047a11 */ /* 0x000fc800078010ff */
[----:B------:R-:W-:Y:S02]  /*106a0*/  LEA.HI.X R5, R2, c[0x0][0x4ac], R0, 0x2, P0 ;  /* 0x00012b0002057a11 */ /* 0x000fe400000f1400 */
[----:B------:R-:W-:-:S05]  /*106b0*/  MOV R0, 0xff800000 ;  /* 0xff80000000007802 */ /* 0x000fca0000000f00 */
[----:B------:R2:W-:Y:S02]  /*106c0*/  STG.E [R4.64], R0 ;  /* 0x0000000004007986 */ /* 0x0005e4000c101906 */
.L_x_847:
[----:B------:R-:W-:Y:S05]  /*106d0*/  BSYNC B1 ;  /* 0x0000000000017941 */ /* 0x000fea0003800000 */
.L_x_842:
[----:B--2---:R-:W2:Y:S02]  /*106e0*/  LDL R0, [R1+0xfc] ;  /* 0x0000fc0001007983 */ /* 0x004ea40000100800 */
[----:B--2---:R-:W-:-:S13]  /*106f0*/  ISETP.NE.AND P0, PT, R0, RZ, PT ;  /* 0x000000ff0000720c */ /* 0x004fda0003f05270 */
[----:B------:R-:W-:Y:S01]  /*10700*/  @P0 WARPSYNC 0xffffffff ;  /* 0xffffffff00000948 */ /* 0x000fe20003800000 */
[----:B------:R-:W-:Y:S06]  /*10710*/  @P0 BAR.SYNC.DEFER_BLOCKING 0x5, 0x100 ;  /* 0x0144000000000b1d */ /* 0x000fec0000010000 */
[----:B------:R-:W2:Y:S04]  /*10720*/  @P0 LDS R0, [0x18100] ;  /* 0x01810000ff000984 */ /* 0x000ea80000000800 */
[----:B--2---:R2:W-:Y:S04]  /*10730*/  @P0 STL [R1+0xb0], R0 ;  /* 0x0000b00001000387 */ /* 0x0045e80000100800 */
[----:B------:R-:W-:Y:S06]  /*10740*/  @P0 BAR.ARV 0x4, 0x100 ;  /* 0x0104000000000b1d */ /* 0x000fec0000002000 */
[----:B------:R-:W-:Y:S05]  /*10750*/  @P0 BRA `(.L_x_848) ;  /* 0x0000007000000947 */ /* 0x000fea0003800000 */
[----:B------:R-:W-:Y:S05]  /*10760*/  BRA.DIV ~URZ, `(.L_x_849) ;  /* 0x000002227f007947 */ /* 0x000fea000b800000 */
[----:B--2---:R2:W4:Y:S02]  /*10770*/  SHFL.IDX PT, R0, R59, RZ, 0x1f ;  /* 0x00001fff3b007589 */ /* 0x00452400000e0000 */
.L_x_854:
[----:B------:R-:W-:Y:S01]  /*10780*/  WARPSYNC 0xffffffff ;  /* 0xffffffff00007948 */ /* 0x000fe20003800000 */
[----:B------:R-:W-:Y:S06]  /*10790*/  BAR.SYNC.DEFER_BLOCKING 0x4, 0x100 ;  /* 0x0104000000007b1d */ /* 0x000fec0000010000 */
[----:B----4-:R4:W-:Y:S04]  /*107a0*/  STL [R1+0xb0], R0 ;  /* 0x0000b00001007387 */ /* 0x0109e80000100800 */
[----:B------:R4:W-:Y:S04]  /*107b0*/  @!P6 STS [0x18100], R59 ;  /* 0x0181003bff00e388 */ /* 0x0009e80000000800 */
[----:B------:R-:W-:Y:S06]  /*107c0*/  BAR.ARV 0x5, 0x100 ;  /* 0x0144000000007b1d */ /* 0x000fec0000002000 */
.L_x_848:
[----:B--2-4-:R-:W2:Y:S02]  /*107d0*/  LDL R0, [R1+0xb0] ;  /* 0x0000b00001007983 */ /* 0x014ea40000100800 */
[----:B--2---:R-:W-:-:S13]  /*107e0*/  ISETP.GE.AND P0, PT, R0, c[0x0][0x538], PT ;  /* 0x00014e0000007a0c */ /* 0x004fda0003f06270 */
[----:B-1-3-5:R-:W-:Y:S01]  /*107f0*/  @P0 CALL.REL.NOINC `(.L_x_850) ;  /* 0x0000001000000944 */ /* 0x02afe20003c00000 */
[----:B------:R-:W-:Y:S05]  /*10800*/  BRA `(.L_x_851) ;  /* 0xffff035000007947 */ /* 0x000fea000383ffff */
.L_x_850:
[----:B------:R-:W-:Y:S05]  /*10810*/  EXIT ;  /* 0x000000000000794d */ /* 0x000fea0003800000 */
.L_x_838:
[----:B------:R1:W5:Y:S01]  /*10820*/  LDL R2, [R1+0x80] ;  /* 0x0000800001027983 */ /* 0x0003620000100800 */
[----:B------:R-:W-:Y:S02]  /*10830*/  MOV R5, 0x2 ;  /* 0x0000000200057802 */ /* 0x000fe40000000f00 */
[----:B------:R-:W-:Y:S02]  /*10840*/  MOV R3, 0x10860 ;  /* 0x0001086000037802 */ /* 0x000fe40000000f00 */
[----:B-1---5:R-:W-:Y:S05]  /*10850*/  CALL.REL.NOINC `($__internal_16_$__cuda_sm70_shflsync_bfly_p) ;  /* 0x0000017000007944 */ /* 0x022fea0003c00000 */
[----:B------:R-:W-:Y:S01]  /*10860*/  MOV R0, R5 ;  /* 0x0000000500007202 */ /* 0x000fe20000000f00 */
[----:B------:R-:W-:Y:S05]  /*10870*/  BRA `(.L_x_852) ;  /* 0xffffd58000007947 */ /* 0x000fea000383ffff */
.L_x_839:
[----:B------:R-:W-:Y:S01]  /*10880*/  IMAD.MOV.U32 R2, RZ, RZ, R0 ;  /* 0x000000ffff027224 */ /* 0x000fe200078e0000 */
[----:B------:R-:W-:Y:S02]  /*10890*/  MOV R5, 0x1 ;  /* 0x0000000100057802 */ /* 0x000fe40000000f00 */
[----:B------:R-:W-:Y:S02]  /*108a0*/  MOV R3, 0x108c0 ;  /* 0x000108c000037802 */ /* 0x000fe40000000f00 */
[----:B-----5:R-:W-:Y:S05]  /*108b0*/  CALL.REL.NOINC `($__internal_16_$__cuda_sm70_shflsync_bfly_p) ;  /* 0x0000011000007944 */ /* 0x020fea0003c00000 */
[----:B------:R1:W5:Y:S01]  /*108c0*/  LDL R2, [R1+0x84] ;  /* 0x0000840001027983 */ /* 0x0003620000100800 */
[----:B------:R-:W-:Y:S01]  /*108d0*/  FADD.FTZ R0, R0, R5 ;  /* 0x0000000500007221 */ /* 0x000fe20000010000 */
[----:B------:R-:W-:Y:S02]  /*108e0*/  MOV R5, 0x2 ;  /* 0x0000000200057802 */ /* 0x000fe40000000f00 */
[----:B------:R-:W-:-:S02]  /*108f0*/  MOV R3, 0x10910 ;  /* 0x0001091000037802 */ /* 0x000fc40000000f00 */
[----:B-1---5:R-:W-:Y:S05]  /*10900*/  CALL.REL.NOINC `($__internal_16_$__cuda_sm70_shflsync_bfly_p) ;  /* 0x000000c000007944 */ /* 0x022fea0003c00000 */
[----:B------:R-:W2:Y:S01]  /*10910*/  LDL.LU R2, [R1+0x84] ;  /* 0x0000840001027983 */ /* 0x000ea20000300800 */
[----:B------:R-:W-:Y:S01]  /*10920*/  MOV R3, 0x10970 ;  /* 0x0001097000037802 */ /* 0x000fe20000000f00 */
[----:B--2---:R-:W-:Y:S01]  /*10930*/  FADD.FTZ R4, R2, R5 ;  /* 0x0000000502047221 */ /* 0x004fe20000010000 */
[----:B------:R-:W-:-:S04]  /*10940*/  MOV R5, 0x1 ;  /* 0x0000000100057802 */ /* 0x000fc80000000f00 */
[----:B------:R-:W-:Y:S02]  /*10950*/  MOV R2, R4 ;  /* 0x0000000400027202 */ /* 0x000fe40000000f00 */
[----:B------:R-:W-:Y:S05]  /*10960*/  CALL.REL.NOINC `($__internal_16_$__cuda_sm70_shflsync_bfly_p) ;  /* 0x0000006000007944 */ /* 0x000fea0003c00000 */
[----:B------:R-:W-:Y:S01]  /*10970*/  MOV R3, R5 ;  /* 0x0000000500037202 */ /* 0x000fe20000000f00 */
[----:B------:R-:W-:Y:S05]  /*10980*/  BRA `(.L_x_853) ;  /* 0xffffd50000007947 */ /* 0x000fea000383ffff */
.L_x_849:
[----:B--2---:R-:W-:Y:S02]  /*10990*/  MOV R0, R59 ;  /* 0x0000003b00007202 */ /* 0x004fe40000000f00 */
[----:B-1-3--:R-:W-:Y:S02]  /*109a0*/  MOV R2, 0x109c0 ;  /* 0x000109c000027802 */ /* 0x00afe40000000f00 */
[----:B-----5:R-:W-:Y:S05]  /*109b0*/  CALL.REL.NOINC `($__internal_17_$__cuda_sm70_shflsync_idx_p) ;  /* 0x0000006000007944 */ /* 0x020fea0003c00000 */
[----:B-12---:R-:W-:Y:S05]  /*109c0*/  BRA `(.L_x_854) ;  /* 0xfffffdb000007947 */ /* 0x006fea000383ffff */
        .weak           $__internal_16_$__cuda_sm70_shflsync_bfly_p
        .type           $__internal_16_$__cuda_sm70_shflsync_bfly_p,@function
        .size           $__internal_16_$__cuda_sm70_shflsync_bfly_p,($__internal_17_$__cuda_sm70_shflsync_idx_p - $__internal_16_$__cuda_sm70_shflsync_bfly_p)
$__internal_16_$__cuda_sm70_shflsync_bfly_p:
[----:B------:R-:W-:Y:S04]  /*109d0*/  WARPSYNC R6 ;  /* 0x0000000600007348 */ /* 0x000fe80003800000 */
[----:B------:R1:W2:Y:S02]  /*109e0*/  SHFL.BFLY PT, R5, R2, R5, R7 ;  /* 0x0c00000502057389 */ /* 0x0002a400000e0007 */
[----:B-1----:R-:W-:Y:S02]  /*109f0*/  MOV R2, R3 ;  /* 0x0000000300027202 */ /* 0x002fe40000000f00 */
[----:B------:R-:W-:-:S04]  /*10a00*/  MOV R3, 0x0 ;  /* 0x0000000000037802 */ /* 0x000fc80000000f00 */
[----:B--2---:R-:W-:Y:S05]  /*10a10*/  RET.REL.NODEC R2 `(_ZN7cutlass13device_kernelIN5flash19enable_sm80_to_sm89INS1_16FlashAttnFwdSm80INS1_25CollectiveMainloopFwdSm80ILi8ELi1ELb1EN4cute5tupleIJNS5_1CILi128EEENS7_ILi64EEENS7_ILi256EEEEEELi256ENS_6half_tEfNS_4arch4Sm80ELb1ELb0ELb1ELb0ELb0ELb0ELb1ELb1EEENS1_21CollectiveEpilogueFwdINS6_IJS8_SA_S9_EEENS6_IJNS7_ILi1EEESI_SI_EEESC_SE_Li256ELb0ELb1ELb1ELb0EEENS1_30DynamicPersistentTileSchedulerILi256ELi256ELb1ELb1ELb0EEEEEEEEEvNT_6ParamsE) ;  /* 0xfffef5e002007950 */ /* 0x004fea0003c3ffff */
        .weak           $__internal_17_$__cuda_sm70_shflsync_idx_p
        .type           $__internal_17_$__cuda_sm70_shflsync_idx_p,@function
        .size           $__internal_17_$__cuda_sm70_shflsync_idx_p,(.L_x_5163 - $__internal_17_$__cuda_sm70_shflsync_idx_p)
$__internal_17_$__cuda_sm70_shflsync_idx_p:
[----:B------:R-:W-:Y:S01]  /*10a20*/  MOV R3, 0x0 ;  /* 0x0000000000037802 */ /* 0x000fe20000000f00 */
[----:B------:R-:W-:Y:S04]  /*10a30*/  WARPSYNC R132 ;  /* 0x0000008400007348 */ /* 0x000fe80003800000 */
[----:B------:R1:W2:Y:S01]  /*10a40*/  SHFL.IDX PT, R0, R0, R190, R133 ;  /* 0x000000be00007389 */ /* 0x0002a200000e0085 */
[----:B------:R-:W-:Y:S05]  /*10a50*/  RET.REL.NODEC R2 `(_ZN7cutlass13device_kernelIN5flash19enable_sm80_to_sm89INS1_16FlashAttnFwdSm80INS1_25CollectiveMainloopFwdSm80ILi8ELi1ELb1EN4cute5tupleIJNS5_1CILi128EEENS7_ILi64EEENS7_ILi256EEEEEELi256ENS_6half_tEfNS_4arch4Sm80ELb1ELb0ELb1ELb0ELb0ELb0ELb1ELb1EEENS1_21CollectiveEpilogueFwdINS6_IJS8_SA_S9_EEENS6_IJNS7_ILi1EEESI_SI_EEESC_SE_Li256ELb0ELb1ELb1ELb0EEENS1_30DynamicPersistentTileSchedulerILi256ELi256ELb1ELb1ELb0EEEEEEEEEvNT_6ParamsE) ;  /* 0xfffef5a002007950 */ /* 0x000fea0003c3ffff */
.L_x_855:
        /* <DEDUP_REMOVED lines=10> */
.L_x_5163:


//--------------------- .text._ZN7cutlass13device_kernelIN5flash19enable_sm80_to_sm89INS1_16FlashAttnFwdSm80INS1_25CollectiveMainloopFwdSm80ILi8ELi1ELb1EN4cute5tupleIJNS5_1CILi128EEENS7_ILi48EEENS7_ILi256EEEEEELi256ENS_6half_tEfNS_4arch4Sm80ELb1ELb0ELb1ELb1ELb0ELb0ELb1ELb1EEENS1_21CollectiveEpilogueFwdINS6_IJS8_SA_S9_EEENS6_IJNS7_ILi1EEESI_SI_EEESC_SE_Li256ELb1ELb1ELb1ELb0EEENS1_36VarlenDynamicPersistentTileSchedulerILi128ELi48ELi256ELi256ELb1ELb1ELb0ELb1ELb1ELb1EEEEEEEEEvNT_6ParamsE --------------------------
	.section	.text._ZN7cutlass13device_kernelIN5flash19enable_sm80_to_sm89INS1_16FlashAttnFwdSm80INS1_25CollectiveMainloopFwdSm80ILi8ELi1ELb1EN4cute5tupleIJNS5_1CILi128EEENS7_ILi48EEENS7_ILi256EEEEEELi256ENS_6half_tEfNS_4arch4Sm80ELb1ELb0ELb1ELb1ELb0ELb0ELb1ELb1EEENS1_21CollectiveEpilogueFwdINS6_IJS8_SA_S9_EEENS6_IJNS7_ILi1EEESI_SI_EEESC_SE_Li256ELb1ELb1ELb1ELb0EEENS1_36VarlenDynamicPersistentTileSchedulerILi128ELi48ELi256ELi256ELb1ELb1ELb0ELb1ELb1ELb1EEEEEEEEEvNT_6ParamsE,"ax",@progbits
	.sectioninfo	@"SHI_REGISTERS=255"
	.align	128
.text._ZN7cutlass13device_kernelIN5flash19enable_sm80_to_sm89INS1_16FlashAttnFwdSm80INS1_25CollectiveMainloopFwdSm80ILi8ELi1ELb1EN4cute5tupleIJNS5_1CILi128EEENS7_ILi48EEENS7_ILi256EEEEEELi256ENS_6half_tEfNS_4arch4Sm80ELb1ELb0ELb1ELb1ELb0ELb0ELb1ELb1EEENS1_21CollectiveEpilogueFwdINS6_IJS8_SA_S9_EEENS6_IJNS7_ILi1EEESI_SI_EEESC_SE_Li256ELb1ELb1ELb1ELb0EEENS1_36VarlenDynamicPersistentTileSchedulerILi128ELi48ELi256ELi256ELb1ELb1ELb0ELb1ELb1ELb1EEEEEEEEEvNT_6ParamsE:
        .type           _ZN7cutlass13device_kernelIN5flash19enable_sm80_to_sm89INS1_16FlashAttnFwdSm80INS1_25CollectiveMainloopFwdSm80ILi8ELi1ELb1EN4cute5tupleIJNS5_1CILi128EEENS7_ILi48EEENS7_ILi256EEEEEELi256ENS_6half_tEfNS_4arch4Sm80ELb1ELb0ELb1ELb1ELb0ELb0ELb1ELb1EEENS1_21CollectiveEpilogueFwdINS6_IJS8_SA_S9_EEENS6_IJNS7_ILi1EEESI_SI_EEESC_SE_Li256ELb1ELb1ELb1ELb0EEENS1_36VarlenDynamicPersistentTileSchedulerILi128ELi48ELi256ELi256ELb1ELb1ELb0ELb1ELb1ELb1EEEEEEEEEvNT_6ParamsE,@function
        .size           _ZN7cutlass13device_kernelIN5flash19enable_sm80_to_sm89INS1_16FlashAttnFwdSm80INS1_25CollectiveMainloopFwdSm80ILi8ELi1ELb1EN4cute5tupleIJNS5_1CILi128EEENS7_ILi48EEENS7_ILi256EEEEEELi256ENS_6half_tEfNS_4arch4Sm80ELb1ELb0ELb1ELb1ELb0ELb0ELb1ELb1EEENS1_21CollectiveEpilogueFwdINS6_IJS8_SA_S9_EEENS6_IJNS7_ILi1EEESI_SI_EEESC_SE_Li256ELb1ELb1ELb1ELb0EEENS1_36VarlenDynamicPersistentTileSchedulerILi128ELi48ELi256ELi256ELb1ELb1ELb0ELb1ELb1ELb1EEEEEEEEEvNT_6ParamsE,(.L_x_5166 - _ZN7cutlass13device_kernelIN5flash19enable_sm80_to_sm89INS1_16FlashAttnFwdSm80INS1_25CollectiveMainloopFwdSm80ILi8ELi1ELb1EN4cute5tupleIJNS5_1CILi128EEENS7_ILi48EEENS7_ILi256EEEEEELi256ENS_6half_tEfNS_4arch4Sm80ELb1ELb0ELb1ELb1ELb0ELb0ELb1ELb1EEENS1_21CollectiveEpilogueFwdINS6_IJS8_SA_S9_EEENS6_IJNS7_ILi1EEESI_SI_EEESC_SE_Li256ELb1ELb1ELb1ELb0EEENS1_36VarlenDynamicPersistentTileSchedulerILi128ELi48ELi256ELi256ELb1ELb1ELb0ELb1ELb1ELb1EEEEEEEEEvNT_6ParamsE)
        .other          _ZN7cutlass13device_kernelIN5flash19enable_sm80_to_sm89INS1_16FlashAttnFwdSm80INS1_25CollectiveMainloopFwdSm80ILi8ELi1ELb1EN4cute5tupleIJNS5_1CILi128EEENS7_ILi48EEENS7_ILi256EEEEEELi256ENS_6half_tEfNS_4arch4Sm80ELb1ELb0ELb1ELb1ELb0ELb0ELb1ELb1EEENS1_21CollectiveEpilogueFwdINS6_IJS8_SA_S9_EEENS6_IJNS7_ILi1EEESI_SI_EEESC_SE_Li256ELb1ELb1ELb1ELb0EEENS1_36VarlenDynamicPersistentTileSchedulerILi128ELi48ELi256ELi256ELb1ELb1ELb0ELb1ELb1ELb1EEEEEEEEEvNT_6ParamsE,@"STO_CUDA_ENTRY STV_DEFAULT"
_ZN7cutlass13device_kernelIN5flash19enable_sm80_to_sm89INS1_16FlashAttnFwdSm80INS1_25CollectiveMainloopFwdSm80ILi8ELi1ELb1EN4cute5tupleIJNS5_1CILi128EEENS7_ILi48EEENS7_ILi256EEEEEELi256ENS_6half_tEfNS_4arch4Sm80ELb1ELb0ELb1ELb1ELb0ELb0ELb1ELb1EEENS1_21CollectiveEpilogueFwdINS6_IJS8_SA_S9_EEENS6_IJNS7_ILi1EEESI_SI_EEESC_SE_Li256ELb1ELb1ELb1ELb0EEENS1_36VarlenDynamicPersistentTileSchedulerILi128ELi48ELi256ELi256ELb1ELb1ELb0ELb1ELb1ELb1EEEEEEEEEvNT_6ParamsE:
        /* <DEDUP_REMOVED lines=54> */
.L_x_861:
        /* <DEDUP_REMOVED lines=16> */
.L_x_952:
        /* <DEDUP_REMOVED lines=16> */
.L_x_953:
[----:B--2---:R-:W-:-:S05]  /*0560*/  IMAD R0, R0, c[0x0][0x538], RZ ;  /* 0x00014e0000007a24 */ /* 0x004fca00078e02ff */
[----:B------:R-:W-:-:S04]  /*0570*/  IADD3 R6, R0, R6, RZ ;  /* 0x0000000600067210 */ /* 0x000fc80007ffe0ff */
[----:B------:R-:W-:-:S13]  /*0580*/  ISETP.GT.AND P0, PT, R6, UR4, PT ;  /* 0x0000000406007c0c */ /* 0x000fda000bf04270 */
[----:B-1----:R-:W-:Y:S05]  /*0590*/  @!P0 BRA `(.L_x_861) ;  /* 0xfffffdc000008947 */ /* 0x002fea000383ffff */
.L_x_857:
[----:B------:R-:W-:-:S05]  /*05a0*/  IADD3 R11, -R0, R6, RZ ;  /* 0x00000006000b7210 */ /* 0x000fca0007ffe1ff */
[----:B------:R-:W-:-:S05]  /*05b0*/  IMAD R0, R4, c[0x0][0x538], R11 ;  /* 0x00014e0004007a24 */ /* 0x000fca00078e020b */
[----:B------:R-:W-:Y:S01]  /*05c0*/  ISETP.GT.AND P0, PT, R0, UR4, PT ;  /* 0x0000000400007c0c */ /* 0x000fe2000bf04270 */
[----:B------:R-:W-:-:S12]  /*05d0*/  BRA.DIV ~URZ, `(.L_x_862) ;  /* 0x00011da27f007947 */ /* 0x000fd8000b800000 */
[----:B------:R-:W-:-:S04]  /*05e0*/  VOTE.ANY R10, PT, !P0 ;  /* 0x00000000000a7806 */ /* 0x000fc800040e0100 */
.L_x_954:
[----:B------:R-:W1:Y:S02]  /*05f0*/  POPC R6, R10 ;  /* 0x0000000a00067309 */ /* 0x000e640000000000 */
[----:B-1----:R-:W-:-:S05]  /*0600*/  IADD3 R0, R6, R7, RZ ;  /* 0x0000000706007210 */ /* 0x002fca0007ffe0ff */
[----:B------:R1:W-:Y:S01]  /*0610*/  STL [R1+0x84], R0 ;  /* 0x0000840001007387 */ /* 0x0003e20000100800 */
[----:B------:R-:W-:Y:S05]  /*0620*/  BRA.DIV ~URZ, `(.L_x_863) ;  /* 0x00011da27f007947 */ /* 0x000fea000b800000 */
[----:B------:R2:W3:Y:S01]  /*0630*/  SHFL.IDX PT, R12, R9, R6, 0x1f ;  /* 0x00001f06090c7589 */ /* 0x0004e200000e0000 */
[----:B------:R-:W-:-:S03]  /*0640*/  MOV R7, RZ ;  /* 0x000000ff00077202 */ /* 0x000fc60000000f00 */
[----:B------:R2:W4:Y:S04]  /*0650*/  SHFL.IDX PT, R9, R8, R6, 0x1f ;  /* 0x00001f0608097589 */ /* 0x00052800000e0000 */
.L_x_955:
[----:B------:R-:W-:Y:S01]  /*0660*/  ISETP.NE.AND P0, PT, R10, RZ, PT ;  /* 0x000000ff0a00720c */ /* 0x000fe20003f05270 */
[----:B------:R-:W-:-:S12]  /*0670*/  BSSY B0, `(.L_x_864) ;  /* 0x0000005000007945 */ /* 0x000fd80003800000 */
[----:B------:R-:W-:Y:S05]  /*0680*/  @!P0 BRA `(.L_x_865) ;  /* 0x0000003000008947 */ /* 0x000fea0003800000 */
[----:B------:R-:W-:Y:S01]  /*0690*/  IADD3 R3, R6, -0x1, RZ ;  /* 0xffffffff06037810 */ /* 0x000fe20007ffe0ff */
[----:B------:R-:W-:Y:S05]  /*06a0*/  BRA.DIV ~URZ, `(.L_x_866) ;  /* 0x00011e027f007947 */ /* 0x000fea000b800000 */
[----:B------:R1:W2:Y:S02]  /*06b0*/  SHFL.IDX PT, R7, R4, R3, 0x1f ;  /* 0x00001f0304077589 */ /* 0x0002a400000e0000 */
.L_x_865:
[----:B------:R-:W-:Y:S05]  /*06c0*/  BSYNC B0 ;  /* 0x0000000000007941 */ /* 0x000fea0003800000 */
.L_x_864:
        /* <DEDUP_REMOVED lines=69> */
.L_x_868:
        /* <DEDUP_REMOVED lines=70> */
.L_x_869:
[----:B------:R-:W-:Y:S05]  /*0f80*/  BSYNC B0 ;  /* 0x0000000000007941 */ /* 0x000fea0003800000 */
.L_x_867:
[----:B------:R-:W-:-:S04]  /*0f90*/  LOP3.LUT R0, RZ, R0, RZ, 0x33, !PT ;  /* 0x00000000ff007212 */ /* 0x000fc800078e33ff */
[----:B------:R-:W-:-:S05]  /*0fa0*/  IADD3 R0, R0, R12, RZ ;  /* 0x0000000c00007210 */ /* 0x000fca0007ffe0ff */
[----:B------:R2:W-:Y:S01]  /*0fb0*/  STL [R1+0x7c], R0 ;  /* 0x00007c0001007387 */ /* 0x0005e20000100800 */
[----:B------:R-:W-:Y:S05]  /*0fc0*/  BRA `(.L_x_870) ;  /* 0x0000006000007947 */ /* 0x000fea0003800000 */
.L_x_858:
[----:B------:R-:W-:Y:S01]  /*0fd0*/  MOV R0, UR4 ;  /* 0x0000000400007c02 */ /* 0x000fe20008000f00 */
[----:B------:R-:W-:Y:S04]  /*0fe0*/  STL [R1+0x7c], RZ ;  /* 0x00007cff01007387 */ /* 0x000fe80000100800 */
[----:B------:R-:W-:Y:S04]  /*0ff0*/  STL [R1+0x80], RZ ;  /* 0x000080ff01007387 */ /* 0x000fe80000100800 */
[----:B------:R1:W-:Y:S02]  /*1000*/  STL [R1+0x78], R0 ;  /* 0x0000780001007387 */ /* 0x0003e40000100800 */
[----:B-1----:R-:W-:-:S05]  /*1010*/  MOV R0, c[0x0][0x53c] ;  /* 0x00014f0000007a02 */ /* 0x002fca0000000f00 */
[----:B------:R1:W-:Y:S02]  /*1020*/  STL [R1+0x84], R0 ;  /* 0x0000840001007387 */ /* 0x0003e40000100800 */
.L_x_870:
        /* <DEDUP_REMOVED lines=8> */
.L_x_856:
[----:B-12---:R-:W2:Y:S02]  /*10b0*/  LDL R0, [R1+0x84] ;  /* 0x0000840001007983 */ /* 0x006ea40000100800 */
[----:B--2---:R-:W-:-:S13]  /*10c0*/  ISETP.GE.AND P0, PT, R0, c[0x0][0x53c], PT ;  /* 0x00014f0000007a0c */ /* 0x004fda0003f06270 */
        /* <DEDUP_REMOVED lines=8> */
[----:B---3--:R-:W-:-:S02]  /*1150*/  SHF.R.S32.HI R6, RZ, 0x2, R16 ;  /* 0x00000002ff067819 */ /* 0x008fc40000011410 */
        /* <DEDUP_REMOVED lines=19> */
[----:B------:R-:W-:Y:S01]  /*1290*/  SHF.R.U32.HI R5, RZ, 0x3, R2 ;  /* 0x00000003ff057819 */ /* 0x000fe20000011602 */
[----:B------:R-:W-:Y:S01]  /*12a0*/  STL [R1+0x70], R20 ;  /* 0x0000701401007387 */ /* 0x000fe20000100800 */
[----:B------:R-:W-:-:S02]  /*12b0*/  LOP3.LUT R3, R2, 0x38, R20, 0xf8, !PT ;  /* 0x0000003802037812 */ /* 0x000fc400078ef814 */
[----:B------:R-:W-:Y:S02]  /*12c0*/  LOP3.LUT R2, R12, 0xfffffff8, RZ, 0xc0, !PT ;  /* 0xfffffff80c027812 */ /* 0x000fe400078ec0ff */
[----:B------:R-:W-:Y:S02]  /*12d0*/  LOP3.LUT R7, R3, R5, RZ, 0x3c, !PT ;  /* 0x0000000503077212 */ /* 0x000fe400078e3cff */
[----:B------:R-:W-:Y:S01]  /*12e0*/  SHF.R.S32.HI R3, RZ, 0x1f, R9 ;  /* 0x0000001fff037819 */ /* 0x000fe20000011409 */
[----:B------:R-:W-:Y:S01]  /*12f0*/  IMAD.IADD R5, R0, 0x1, -R2 ;  /* 0x0000000100057824 */ /* 0x000fe200078e0a02 */
[----:B------:R-:W-:Y:S02]  /*1300*/  LOP3.LUT R2, R9, 0xffffffe0, RZ, 0xc0, !PT ;  /* 0xffffffe009027812 */ /* 0x000fe400078ec0ff */
[----:B------:R-:W-:Y:S02]  /*1310*/  LOP3.LUT R0, R4, 0x1c0, RZ, 0xc0, !PT ;  /* 0x000001c004007812 */ /* 0x000fe400078ec0ff */
[----:B------:R-:W-:Y:S01]  /*1320*/  LEA.HI R9, R10, R19, RZ, 0x6 ;  /* 0x000000130a097211 */ /* 0x000fe200078f30ff */
[----:B------:R-:W-:Y:S01]  /*1330*/  IMAD.IADD R18, R19, 0x1, -R2 ;  /* 0x0000000113127824 */ /* 0x000fe200078e0a02 */
[----:B------:R-:W-:-:S02]  /*1340*/  LOP3.LUT R4, R0, 0x8, R11, 0xf8, !PT ;  /* 0x0000000800047812 */ /* 0x000fc400078ef80b */
[----:B------:R-:W-:Y:S02]  /*1350*/  SHF.R.U32.HI R2, RZ, 0x3, R0 ;  /* 0x00000003ff027819 */ /* 0x000fe40000011600 */
[----:B------:R-:W-:Y:S02]  /*1360*/  LEA.HI R0, R3, R8, RZ, 0x3 ;  /* 0x0000000803007211 */ /* 0x000fe400078f18ff */
[----:B------:R-:W-:Y:S02]  /*1370*/  SHF.R.S32.HI R10, RZ, 0x1f, R18 ;  /* 0x0000001fff0a7819 */ /* 0x000fe40000011412 */
[----:B------:R-:W-:Y:S01]  /*1380*/  LOP3.LUT R13, R4, R2, RZ, 0x3c, !PT ;  /* 0x00000002040d7212 */ /* 0x000fe200078e3cff */
[----:B------:R-:W-:Y:S01]  /*1390*/  IMAD.SHL.U32 R2, R9, 0x8, RZ ;  /* 0x0000000809027824 */ /* 0x000fe200078e00ff */
[----:B------:R-:W-:Y:S02]  /*13a0*/  LOP3.LUT R0, R0, 0xffffff8, RZ, 0xc0, !PT ;  /* 0x0ffffff800007812 */ /* 0x000fe400078ec0ff */
[----:B------:R-:W-:-:S02]  /*13b0*/  LEA.HI R10, R10, R18, RZ, 0x2 ;  /* 0x000000120a0a7211 */ /* 0x000fc400078f10ff */
        /* <DEDUP_REMOVED lines=18> */
[----:B------:R-:W-:-:S02]  /*14e0*/  LEA.HI R0, R3, R3, RZ, 0x1 ;  /* 0x0000000303007211 */ /* 0x000fc400078f08ff */
[----:B------:R-:W-:Y:S01]  /*14f0*/  LOP3.LUT R7, R5, R2, RZ, 0x3c, !PT ;  /* 0x0000000205077212 */ /* 0x000fe200078e3cff */
[----:B------:R-:W-:Y:S01]  /*1500*/  IMAD R5, R8, 0x200, R3 ;  /* 0x0000020008057824 */ /* 0x000fe200078e0203 */
[----:B------:R-:W-:Y:S02]  /*1510*/  LOP3.LUT R2, R4, 0x1c0, RZ, 0xc0, !PT ;  /* 0x000001c004027812 */ /* 0x000fe400078ec0ff */
[----:B------:R-:W-:Y:S01]  /*1520*/  R2P PR, R6, 0x6 ;  /* 0x0000000606007804 */ /* 0x000fe20000000000 */
[----:B------:R-:W-:Y:S01]  /*1530*/  IMAD.MOV.U32 R6, RZ, RZ, 0x10 ;  /* 0x00000010ff067424 */ /* 0x000fe200078e00ff */
[----:B------:R-:W-:Y:S02]  /*1540*/  LOP3.LUT R0, R0, 0x1ffffffe, RZ, 0xc0, !PT ;  /* 0x1ffffffe00007812 */ /* 0x000fe400078ec0ff */
[----:B------:R-:W-:Y:S02]  /*1550*/  LEA.HI R2, R2, R2, RZ, 0x1d ;  /* 0x0000000202027211 */ /* 0x000fe400078fe8ff */
[----:B------:R-:W-:Y:S01]  /*1560*/  SEL R4, R6, 0xfffffff0, !P3 ;  /* 0xfffffff006047807 */ /* 0x000fe20005800000 */
[----:B------:R-:W-:Y:S01]  /*1570*/  IMAD.IADD R11, R3, 0x1, -R0 ;  /* 0x00000001030b7824 */ /* 0x000fe200078e0a00 */
[----:B------:R-:W-:Y:S01]  /*1580*/  SEL R3, R16, 0xffffffe0, !P0 ;  /* 0xffffffe010037807 */ /* 0x000fe20004000000 */
[----:B------:R-:W-:Y:S01]  /*1590*/  IMAD.SHL.U32 R6, R12, 0x40, RZ ;  /* 0x000000400c067824 */ /* 0x000fe200078e00ff */
[C---:B------:R-:W-:Y:S01]  /*15a0*/  IADD3 R19, R20.reuse, 0x80, RZ ;  /* 0x0000008014137810 */ /* 0x040fe20007ffe0ff */
[----:B------:R-:W-:Y:S01]  /*15b0*/  IMAD.U32 R9, R5, 0x2, R2 ;  /* 0x0000000205097824 */ /* 0x000fe200078e0002 */
[----:B------:R-:W-:Y:S01]  /*15c0*/  IADD3 R5, R20, 0xc0, RZ ;  /* 0x000000c014057810 */ /* 0x000fe20007ffe0ff */
[----:B------:R-:W-:Y:S01]  /*15d0*/  IMAD.IADD R4, R4, 0x1, R3 ;  /* 0x0000000104047824 */ /* 0x000fe200078e0203 */
[----:B------:R-:W-:Y:S01]  /*15e0*/  LOP3.LUT R2, R10, 0x7ffffffc, RZ, 0xc0, !PT ;  /* 0x7ffffffc0a027812 */ /* 0x000fe200078ec0ff */
[----:B------:R-:W-:Y:S01]  /*15f0*/  STL [R1+0x8c], R19 ;  /* 0x00008c1301007387 */ /* 0x000fe20000100800 */
[----:B------:R-:W-:Y:S01]  /*1600*/  LOP3.LUT R3, R7, 0x7ffffe00, R6, 0xf8, !PT ;  /* 0x7ffffe0007037812 */ /* 0x000fe200078ef806 */
[----:B------:R-:W-:Y:S01]  /*1610*/  IMAD.MOV.U32 R7, RZ, RZ, 0x40 ;  /* 0x00000040ff077424 */ /* 0x000fe200078e00ff */
[----:B------:R-:W-:Y:S01]  /*1620*/  SHF.R.S32.HI R6, RZ, 0x1f, R19 ;  /* 0x0000001fff067819 */ /* 0x000fe20000011413 */
[----:B------:R1:W-:Y:S01]  /*1630*/  STL [R1+0x90], R5 ;  /* 0x0000900501007387 */ /* 0x0003e20000100800 */
[----:B------:R-:W-:Y:S01]  /*1640*/  IMAD.IADD R2, R18, 0x1, -R2 ;  /* 0x0000000112027824 */ /* 0x000fe200078e0a02 */
[----:B------:R-:W-:Y:S01]  /*1650*/  LEA R12, R9, 0x80, 0x1 ;  /* 0x00000080090c7811 */ /* 0x000fe200078e08ff */
[----:B------:R-:W-:Y:S01]  /*1660*/  IMAD R0, R14, 0x200, R13 ;  /* 0x000002000e007824 */ /* 0x000fe200078e020d */
[----:B------:R2:W-:Y:S01]  /*1670*/  STL [R1+0xa4], R6 ;  /* 0x0000a40601007387 */ /* 0x0005e20000100800 */
[----:B------:R-:W-:Y:S01]  /*1680*/  IMAD.SHL.U32 R10, R15, 0x2, RZ ;  /* 0x000000020f0a7824 */ /* 0x000fe200078e00ff */
[----:B------:R-:W-:Y:S01]  /*1690*/  LEA R239, R3, 0x4080, 0x1 ;  /* 0x0000408003ef7811 */ /* 0x000fe200078e08ff */
[----:B------:R-:W-:Y:S01]  /*16a0*/  IMAD.SHL.U32 R9, R2, 0x2, RZ ;  /* 0x0000000202097824 */ /* 0x000fe200078e00ff */
[----:B------:R-:W-:Y:S01]  /*16b0*/  LEA R236, R0, 0x14080, 0x1 ;  /* 0x0001408000ec7811 */ /* 0x000fe200078e08ff */
[----:B------:R-:W-:Y:S01]  /*16c0*/  IMAD R2, R11, 0x8, R17 ;  /* 0x000000080b027824 */ /* 0x000fe200078e0211 */
[----:B------:R-:W-:-:S05]  /*16d0*/  SEL R0, R7, 0xffffffc0, !P0 ;  /* 0xffffffc007007807 */ /* 0x000fca0004000000 */
[----:B------:R-:W-:Y:S01]  /*16e0*/  IMAD.IADD R240, R239, 0x1, R0 ;  /* 0x00000001eff07824 */ /* 0x000fe200078e0200 */
[----:B-1----:R-:W-:Y:S02]  /*16f0*/  SHF.R.S32.HI R5, RZ, 0x1f, R5 ;  /* 0x0000001fff057819 */ /* 0x002fe40000011405 */
[----:B--2---:R-:W-:-:S03]  /*1700*/  SEL R6, R16, 0xffffffe0, !P1 ;  /* 0xffffffe010067807 */ /* 0x004fc60004800000 */
[----:B------:R1:W-:Y:S04]  /*1710*/  STL [R1+0xa0], R5 ;  /* 0x0000a00501007387 */ /* 0x0003e80000100800 */
[----:B------:R2:W-:Y:S04]  /*1720*/  STL [R1+0x18], R10 ;  /* 0x0000180a01007387 */ /* 0x0005e80000100800 */
[----:B------:R3:W-:Y:S04]  /*1730*/  STL [R1+0x64], R9 ;  /* 0x0000640901007387 */ /* 0x0007e80000100800 */
[----:B------:R-:W-:Y:S04]  /*1740*/  STL [R1+0xa8], R12 ;  /* 0x0000a80c01007387 */ /* 0x000fe80000100800 */
[----:B------:R4:W-:Y:S01]  /*1750*/  STL [R1+0xcc], R2 ;  /* 0x0000cc0201007387 */ /* 0x0009e20000100800 */
[----:B-1----:R-:W-:Y:S01]  /*1760*/  SEL R5, R7, 0xffffffc0, !P2 ;  /* 0xffffffc007057807 */ /* 0x002fe20005000000 */
[----:B--2---:R-:W-:-:S04]  /*1770*/  IMAD.IADD R10, R12, 0x1, R6 ;  /* 0x000000010c0a7824 */ /* 0x004fc800078e0206 */
[C-C-:B------:R-:W-:Y:S01]  /*1780*/  IMAD.IADD R7, R12.reuse, 0x1, R5.reuse ;  /* 0x000000010c077824 */ /* 0x140fe200078e0205 */
[----:B---3--:R-:W-:Y:S01]  /*1790*/  IADD3 R9, R12, -0x10, RZ ;  /* 0xfffffff00c097810 */ /* 0x008fe20007ffe0ff */
[----:B------:R-:W-:Y:S01]  /*17a0*/  IMAD.IADD R3, R10, 0x1, R5 ;  /* 0x000000010a037824 */ /* 0x000fe200078e0205 */
[----:B------:R-:W-:Y:S01]  /*17b0*/  @P4 IADD3 R9, R12, 0x10, RZ ;  /* 0x000000100c094810 */ /* 0x000fe20007ffe0ff */
[----:B------:R-:W-:Y:S04]  /*17c0*/  STL [R1+0xb4], R10 ;  /* 0x0000b40a01007387 */ /* 0x000fe80000100800 */
[----:B------:R1:W-:Y:S01]  /*17d0*/  STL [R1+0xc4], R7 ;  /* 0x0000c40701007387 */ /* 0x0003e20000100800 */
[----:B----4-:R-:W-:-:S03]  /*17e0*/  SEL R2, R16, 0xffffffe0, !P3 ;  /* 0xffffffe010027807 */ /* 0x010fc60005800000 */
[----:B------:R2:W-:Y:S01]  /*17f0*/  STL [R1+0xac], R9 ;  /* 0x0000ac0901007387 */ /* 0x0005e20000100800 */
[--C-:B------:R-:W-:Y:S01]  /*1800*/  IADD3 R242, R0, R239, R2.reuse ;  /* 0x000000ef00f27210 */ /* 0x100fe20007ffe002 */
[----:B------:R-:W-:Y:S02]  /*1810*/  IMAD.IADD R241, R239, 0x1, R2 ;  /* 0x00000001eff17824 */ /* 0x000fe400078e0202 */
[----:B------:R3:W-:Y:S01]  /*1820*/  STL [R1+0xc0], R3 ;  /* 0x0000c00301007387 */ /* 0x0007e20000100800 */
[----:B-1----:R-:W-:Y:S02]  /*1830*/  IMAD.IADD R7, R6, 0x1, R9 ;  /* 0x0000000106077824 */ /* 0x002fe400078e0209 */
[----:B------:R-:W-:Y:S02]  /*1840*/  IMAD R6, R8, 0x800, R239 ;  /* 0x0000080008067824 */ /* 0x000fe400078e02ef */
[----:B--2---:R-:W-:Y:S02]  /*1850*/  IMAD.IADD R9, R5, 0x1, R9 ;  /* 0x0000000105097824 */ /* 0x004fe400078e0209 */
[----:B---3--:R-:W-:-:S03]  /*1860*/  IMAD R3, R4, 0x2, R239 ;  /* 0x0000000204037824 */ /* 0x008fc600078e02ef */
[----:B------:R-:W-:Y:S01]  /*1870*/  STL [R1+0xbc], R9 ;  /* 0x0000bc0901007387 */ /* 0x000fe20000100800 */
[----:B------:R-:W-:-:S03]  /*1880*/  IMAD.IADD R4, R7, 0x1, R5 ;  /* 0x0000000107047824 */ /* 0x000fc600078e0205 */
[----:B------:R-:W-:Y:S04]  /*1890*/  STL [R1+0xb0], R7 ;  /* 0x0000b00701007387 */ /* 0x000fe80000100800 */
[----:B------:R1:W-:Y:S04]  /*18a0*/  STL [R1+0x8], R3 ;  /* 0x0000080301007387 */ /* 0x0003e80000100800 */
[----:B------:R2:W-:Y:S01]  /*18b0*/  STL [R1+0xb8], R4 ;  /* 0x0000b80401007387 */ /* 0x0005e20000100800 */
[--C-:B-1----:R-:W-:Y:S02]  /*18c0*/  IMAD.IADD R3, R2, 0x1, R6.reuse ;  /* 0x0000000102037824 */ /* 0x102fe400078e0206 */
[----:B------:R-:W-:-:S02]  /*18d0*/  IMAD.IADD R2, R0, 0x1, R6 ;  /* 0x0000000100027824 */ /* 0x000fc400078e0206 */
[----:B------:R-:W-:Y:S01]  /*18e0*/  IMAD.IADD R0, R0, 0x1, R3 ;  /* 0x0000000100007824 */ /* 0x000fe200078e0203 */
[----:B------:R2:W-:Y:S04]  /*18f0*/  STL [R1+0xc], R3 ;  /* 0x00000c0301007387 */ /* 0x0005e80000100800 */
[----:B------:R2:W-:Y:S04]  /*1900*/  STL [R1+0x14], R2 ;  /* 0x0000140201007387 */ /* 0x0005e80000100800 */
[----:B------:R2:W-:Y:S02]  /*1910*/  STL [R1+0x10], R0 ;  /* 0x0000100001007387 */ /* 0x0005e40000100800 */
.L_x_951:
[----:B--2---:R-:W2:Y:S01]  /*1920*/  LDL R0, [R1+0x84] ;  /* 0x0000840001007983 */ /* 0x004ea20000100800 */
[----:B------:R-:W-:Y:S01]  /*1930*/  IMAD.MOV.U32 R13, RZ, RZ, 0x4 ;  /* 0x00000004ff0d7424 */ /* 0x000fe200078e00ff */
[----:B------:R-:W-:-:S02]  /*1940*/  ISETP.NE.U32.AND P0, PT, RZ, c[0x0][0x370], PT ;  /* 0x0000dc00ff007a0c */ /* 0x000fc40003f05070 */
[----:B------:R-:W-:Y:S01]  /*1950*/  ISETP.NE.U32.AND P3, PT, RZ, c[0x0][0x360], PT ;  /* 0x0000d800ff007a0c */ /* 0x000fe20003f65070 */
[----:B------:R-:W3:Y:S01]  /*1960*/  LDL R10, [R1+0x80] ;  /* 0x00008000010a7983 */ /* 0x000ee20000100800 */
[----:B------:R-:W-:Y:S01]  /*1970*/  ISETP.NE.AND.EX P1, PT, RZ, c[0x0][0x374], PT, P0 ;  /* 0x0000dd00ff007a0c */ /* 0x000fe20003f25300 */
[----:B--2---:R-:W-:-:S05]  /*1980*/  IMAD.WIDE R2, R0, R13, c[0x0][0x588] ;  /* 0x0001620000027625 */ /* 0x004fca00078e020d */
[----:B------:R-:W2:Y:S01]  /*1990*/  LDG.E R32, [R2.64] ;  /* 0x0000000602207981 */ /* 0x000ea2000c1e1900 */
[----:B------:R-:W-:Y:S01]  /*19a0*/  ISETP.NE.AND.EX P3, PT, RZ, c[0x0][0x364], PT, P3 ;  /* 0x0000d900ff007a0c */ /* 0x000fe20003f65330 */
[----:B------:R-:W-:Y:S01]  /*19b0*/  CS2R R8, SRZ ;  /* 0x0000000000087805 */ /* 0x000fe2000001ff00 */
[----:B------:R-:W-:Y:S02]  /*19c0*/  ISETP.NE.U32.AND P4, PT, RZ, c[0x0][0x348], PT ;  /* 0x0000d200ff007a0c */ /* 0x000fe40003f85070 */
[----:B------:R-:W-:Y:S02]  /*19d0*/  ISETP.NE.U32.AND P2, PT, RZ, c[0x0][0x350], PT ;  /* 0x0000d400ff007a0c */ /* 0x000fe40003f45070 */
[----:B------:R-:W-:Y:S02]  /*19e0*/  ISETP.NE.AND.EX P4, PT, RZ, c[0x0][0x34c], PT, P4 ;  /* 0x0000d300ff007a0c */ /* 0x000fe40003f85340 */
[----:B------:R-:W-:Y:S01]  /*19f0*/  ISETP.NE.AND.EX P5, PT, RZ, c[0x0][0x354], PT, P2 ;  /* 0x0000d500ff007a0c */ /* 0x000fe20003fa5320 */
[----:B------:R-:W-:Y:S01]  /*1a00*/  IMAD.MOV.U32 R12, RZ, RZ, RZ ;  /* 0x000000ffff0c7224 */ /* 0x000fe200078e00ff */
[----:B--2---:R-:W-:Y:S01]  /*1a10*/  SHF.R.S32.HI R11, RZ, 0x1f, R32 ;  /* 0x0000001fff0b7819 */ /* 0x004fe20000011420 */
[----:B------:R1:W-:Y:S01]  /*1a20*/  STL [R1+0x94], R32 ;  /* 0x0000942001007387 */ /* 0x0003e20000100800 */
[----:B------:R-:W-:-:S04]  /*1a30*/  @P1 LEA R2, P0, R32, c[0x0][0x370], 0x2 ;  /* 0x0000dc0020021a11 */ /* 0x000fc800078010ff */
[C-C-:B------:R-:W-:Y:S02]  /*1a40*/  @P1 LEA.HI.X R3, R32.reuse, c[0x0][0x374], R11.reuse, 0x2, P0 ;  /* 0x0000dd0020031a11 */ /* 0x140fe400000f140b */
[C---:B------:R-:W-:Y:S02]  /*1a50*/  @P3 LEA R6, P0, R32.reuse, c[0x0][0x360], 0x2 ;  /* 0x0000d80020063a11 */ /* 0x040fe400078010ff */
[C---:B------:R-:W-:Y:S01]  /*1a60*/  LEA R4, P2, R32.reuse, c[0x0][0x348], 0x2 ;  /* 0x0000d20020047a11 */ /* 0x040fe200078410ff */
[----:B------:R2:W5:Y:S01]  /*1a70*/  @P1 LDG.E R8, [R2.64] ;  /* 0x0000000602081981 */ /* 0x000562000c1e1900 */
[C-C-:B------:R-:W-:Y:S02]  /*1a80*/  @P3 LEA.HI.X R7, R32.reuse, c[0x0][0x364], R11.reuse, 0x2, P0 ;  /* 0x0000d90020073a11 */ /* 0x140fe400000f140b */
[----:B------:R-:W-:Y:S02]  /*1a90*/  LEA.HI.X R5, R32, c[0x0][0x34c], R11, 0x2, P2 ;  /* 0x0000d30020057a11 */ /* 0x000fe400010f140b */
[----:B---3--:R-:W-:Y:S01]  /*1aa0*/  LOP3.LUT R25, R10, 0xffff, RZ, 0xc0, !PT ;  /* 0x0000ffff0a197812 */ /* 0x008fe200078ec0ff */
[----:B------:R-:W3:Y:S01]  /*1ab0*/  @P3 LDG.E R0, [R6.64] ;  /* 0x0000000606003981 */ /* 0x000ee2000c1e1900 */
[----:B------:R-:W-:Y:S01]  /*1ac0*/  YIELD ;  /* 0x0000000000007946 */ /* 0x000fe20003800000 */
[----:B------:R-:W-:-:S02]  /*1ad0*/  P2R R21, PR, RZ, 0x20 ;  /* 0x00000020ff157803 */ /* 0x000fc40000000000 */
[----:B------:R1:W5:Y:S01]  /*1ae0*/  @P4 LDG.E R12, [R4.64] ;  /* 0x00000006040c4981 */ /* 0x000362000c1e1900 */
[----:B--2---:R-:W-:-:S04]  /*1af0*/  LEA R2, P1, R32, c[0x0][0x350], 0x2 ;  /* 0x0000d40020027a11 */ /* 0x004fc800078210ff */
[----:B------:R-:W-:-:S05]  /*1b00*/  LEA.HI.X R3, R32, c[0x0][0x354], R11, 0x2, P1 ;  /* 0x0000d50020037a11 */ /* 0x000fca00008f140b */
[----:B------:R1:W5:Y:S04]  /*1b10*/  @P5 LDG.E R9, [R2.64] ;  /* 0x0000000602095981 */ /* 0x000368000c1e1900 */
[----:B------:R1:W-:Y:S04]  /*1b20*/  STL [R1+0x98], R25 ;  /* 0x0000981901007387 */ /* 0x0003e80000100800 */
[----:B---3--:R1:W-:Y:S01]  /*1b30*/  @P3 STL [R1+0x88], R0 ;  /* 0x0000880001003387 */ /* 0x0083e20000100800 */
        /* <DEDUP_REMOVED lines=8> */
.L_x_871:
[----:B------:R-:W-:-:S04]  /*1bc0*/  ISETP.NE.U32.AND P0, PT, RZ, c[0x0][0x368], PT ;  /* 0x0000da00ff007a0c */ /* 0x000fc80003f05070 */
[----:B------:R-:W-:-:S13]  /*1bd0*/  ISETP.NE.AND.EX P0, PT, RZ, c[0x0][0x36c], PT, P0 ;  /* 0x0000db00ff007a0c */ /* 0x000fda0003f05300 */
[----:B------:R-:W-:Y:S05]  /*1be0*/  @!P0 BRA `(.L_x_872) ;  /* 0x0000004000008947 */ /* 0x000fea0003800000 */
[----:B-1----:R-:W-:-:S04]  /*1bf0*/  LEA R2, P0, R32, c[0x0][0x368], 0x2 ;  /* 0x0000da0020027a11 */ /* 0x002fc800078010ff */
[----:B------:R-:W-:-:S05]  /*1c00*/  LEA.HI.X R3, R32, c[0x0][0x36c], R11, 0x2, P0 ;  /* 0x0000db0020037a11 */ /* 0x000fca00000f140b */
[----:B------:R1:W5:Y:S01]  /*1c10*/  LDG.E R0, [R2.64] ;  /* 0x0000000602007981 */ /* 0x000362000c1e1900 */
[----:B------:R-:W-:Y:S05]  /*1c20*/  BRA `(.L_x_873) ;  /* 0x0000005000007947 */ /* 0x000fea0003800000 */
.L_x_872:
[----:B-1----:R-:W-:Y:S01]  /*1c30*/  MOV R0, c[0x0][0x1d0] ;  /* 0x0000740000007a02 */ /* 0x002fe20000000f00 */
[----:B------:R-:W-:Y:S05]  /*1c40*/  @!P5 BRA `(.L_x_873) ;  /* 0x000000300000d947 */ /* 0x000fea0003800000 */
[----:B------:R-:W2:Y:S04]  /*1c50*/  LDG.E R4, [R2.64] ;  /* 0x0000000602047981 */ /* 0x000ea8000c1e1900 */
[----:B------:R-:W2:Y:S02]  /*1c60*/  LDG.E R0, [R2.64+0x4] ;  /* 0x0000040602007981 */ /* 0x000ea4000c1e1900 */
[----:B--2---:R-:W-:Y:S02]  /*1c70*/  IADD3 R0, -R4, R0, RZ ;  /* 0x0000000004007210 */ /* 0x004fe40007ffe1ff */
.L_x_873:
[----:B-1----:R-:W2:Y:S04]  /*1c80*/  LDL R3, [R1+0x88] ;  /* 0x0000880001037983 */ /* 0x002ea80000100800 */
[----:B------:R-:W3:Y:S04]  /*1c90*/  LDL.LU R2, [R1+0x7c] ;  /* 0x00007c0001027983 */ /* 0x000ee80000300800 */
[----:B------:R-:W4:Y:S01]  /*1ca0*/  LDL.LU R31, [R1+0x2c] ;  /* 0x00002c00011f7983 */ /* 0x000f220000300800 */
[----:B------:R-:W-:-:S05]  /*1cb0*/  IMAD.MOV.U32 R102, RZ, RZ, c[0x0][0x2c4] ;  /* 0x0000b100ff667624 */ /* 0x000fca00078e00ff */
[----:B------:R-:W-:Y:S01]  /*1cc0*/  ISETP.NE.AND P3, PT, R102, 0x1, PT ;  /* 0x000000016600780c */ /* 0x000fe20003f65270 */
[--C-:B-----5:R-:W-:Y:S01]  /*1cd0*/  IMAD.IADD R23, R0, 0x1, -R8.reuse ;  /* 0x0000000100177824 */ /* 0x120fe200078e0a08 */
[----:B------:R-:W-:Y:S01]  /*1ce0*/  BSSY B0, `(.L_x_874) ;  /* 0x0000040000007945 */ /* 0x000fe20003800000 */
[----:B------:R-:W-:Y:S02]  /*1cf0*/  IMAD.IADD R18, R9, 0x1, R8 ;  /* 0x0000000109127824 */ /* 0x000fe400078e0208 */
[----:B--2---:R-:W-:Y:S02]  /*1d00*/  IMAD.MOV.U32 R14, RZ, RZ, R3 ;  /* 0x000000ffff0e7224 */ /* 0x004fe400078e0003 */
[----:B---3--:R-:W-:-:S05]  /*1d10*/  IMAD.SHL.U32 R15, R2, 0x80, RZ ;  /* 0x00000080020f7824 */ /* 0x008fca00078e00ff */
[----:B------:R-:W-:-:S05]  /*1d20*/  IADD3 R2, R15, 0x7f, RZ ;  /* 0x0000007f0f027810 */ /* 0x000fca0007ffe0ff */
[----:B------:R-:W-:-:S04]  /*1d30*/  @P3 IMAD.HI.U32 R3, R2, c[0x0][0x2c8], RZ ;  /* 0x0000b20002033a27 */ /* 0x000fc800078e00ff */
[----:B------:R-:W-:Y:S01]  /*1d40*/  IMAD.MOV.U32 R0, RZ, RZ, R2 ;  /* 0x000000ffff007224 */ /* 0x000fe200078e0002 */
[C---:B------:R-:W-:Y:S02]  /*1d50*/  IADD3 R2, R23.reuse, 0x30, -R14 ;  /* 0x0000003017027810 */ /* 0x040fe40007ffe80e */
[----:B------:R-:W-:Y:S02]  /*1d60*/  @P3 SHF.R.U32.HI R0, RZ, c[0x0][0x2cc], R3 ;  /* 0x0000b300ff003a19 */ /* 0x000fe40000011603 */
[----:B------:R-:W-:-:S03]  /*1d70*/  IADD3 R3, R23, 0x2f, RZ ;  /* 0x0000002f17037810 */ /* 0x000fc60007ffe0ff */
[----:B------:R-:W-:Y:S02]  /*1d80*/  IMAD.IADD R0, R2, 0x1, R0 ;  /* 0x0000000102007824 */ /* 0x000fe400078e0200 */
[----:B------:R-:W-:-:S04]  /*1d90*/  IMAD.HI R2, R3, 0x2aaaaaab, RZ ;  /* 0x2aaaaaab03027827 */ /* 0x000fc800078e02ff */
[----:B------:R-:W-:Y:S01]  /*1da0*/  IMAD.HI R0, R0, 0x2aaaaaab, RZ ;  /* 0x2aaaaaab00007827 */ /* 0x000fe200078e02ff */
[----:B------:R-:W-:-:S04]  /*1db0*/  SHF.R.U32.HI R4, RZ, 0x1f, R2 ;  /* 0x0000001fff047819 */ /* 0x000fc80000011602 */
[----:B------:R-:W-:Y:S02]  /*1dc0*/  SHF.R.U32.HI R3, RZ, 0x1f, R0 ;  /* 0x0000001fff037819 */ /* 0x000fe40000011600 */
[----:B------:R-:W-:Y:S02]  /*1dd0*/  LEA.HI.SX32 R4, R2, R4, 0x1d ;  /* 0x0000000402047211 */ /* 0x000fe400078feaff */
[----:B------:R-:W-:Y:S02]  /*1de0*/  LOP3.LUT R2, R10, 0xff000000, RZ, 0xc0, !PT ;  /* 0xff0000000a027812 */ /* 0x000fe400078ec0ff */
[----:B------:R-:W-:Y:S02]  /*1df0*/  LEA.HI.SX32 R0, R0, R3, 0x1d ;  /* 0x0000000300007211 */ /* 0x000fe400078feaff */
[----:B------:R-:W-:Y:S02]  /*1e00*/  LOP3.LUT R3, R10, 0xff0000, RZ, 0xc0, !PT ;  /* 0x00ff00000a037812 */ /* 0x000fe400078ec0ff */
[----:B------:R-:W-:-:S02]  /*1e10*/  SHF.R.U32.HI R2, RZ, 0x8, R2 ;  /* 0x00000008ff027819 */ /* 0x000fc40000011602 */
[----:B----4-:R-:W-:Y:S02]  /*1e20*/  LOP3.LUT R31, R31, 0xfffffbff, RZ, 0xc0, !PT ;  /* 0xfffffbff1f1f7812 */ /* 0x010fe400078ec0ff */
[----:B------:R-:W-:Y:S02]  /*1e30*/  LEA.HI R3, R3, R2, RZ, 0x10 ;  /* 0x0000000203037211 */ /* 0x000fe400078f80ff */
[----:B------:R-:W-:Y:S02]  /*1e40*/  @P3 LOP3.LUT R31, R31, 0x400, RZ, 0xfc, !PT ;  /* 0x000004001f1f3812 */ /* 0x000fe400078efcff */
[----:B------:R-:W-:Y:S01]  /*1e50*/  LOP3.LUT R16, R3, 0xff, RZ, 0xc0, !PT ;  /* 0x000000ff03107812 */ /* 0x000fe200078ec0ff */
[----:B------:R1:W-:Y:S01]  /*1e60*/  STL [R1+0x9c], R15 ;  /* 0x00009c0f01007387 */ /* 0x0003e20000100800 */
[----:B------:R-:W-:-:S03]  /*1e70*/  SHF.R.U32.HI R5, RZ, 0x10, R3 ;  /* 0x00000010ff057819 */ /* 0x000fc60000011603 */
[----:B------:R1:W-:Y:S01]  /*1e80*/  STL [R1+0x7c], R23 ;  /* 0x00007c1701007387 */ /* 0x0003e20000100800 */
[----:B------:R-:W-:-:S03]  /*1e90*/  IMNMX R6, R4, R0, PT ;  /* 0x0000000004067217 */ /* 0x000fc60003800200 */
[----:B------:R1:W-:Y:S04]  /*1ea0*/  STL [R1+0x2c], R31 ;  /* 0x00002c1f01007387 */ /* 0x0003e80000100800 */
[----:B------:R1:W-:Y:S04]  /*1eb0*/  STL [R1+0xc8], R16 ;  /* 0x0000c81001007387 */ /* 0x0003e80000100800 */
[----:B------:R1:W-:Y:S01]  /*1ec0*/  STL [R1+0x80], R5 ;  /* 0x0000800501007387 */ /* 0x0003e20000100800 */
[----:B------:R-:W-:Y:S01]  /*1ed0*/  ISETP.GE.AND P0, PT, R6, 0x1, PT ;  /* 0x000000010600780c */ /* 0x000fe20003f06270 */
[----:B------:R-:W-:-:S12]  /*1ee0*/  IMAD.MOV.U32 R2, RZ, RZ, RZ ;  /* 0x000000ffff027224 */ /* 0x000fd800078e00ff */
[----:B------:R-:W-:Y:S05]  /*1ef0*/  @!P0 BRA `(.L_x_875) ;  /* 0x000001e000008947 */ /* 0x000fea0003800000 */
[----:B------:R-:W-:-:S04]  /*1f00*/  ISETP.NE.AND P0, PT, R5, RZ, PT ;  /* 0x000000ff0500720c */ /* 0x000fc80003f05270 */
        /* <DEDUP_REMOVED lines=29> */
.L_x_875:
[----:B------:R-:W-:Y:S05]  /*20e0*/  BSYNC B0 ;  /* 0x0000000000007941 */ /* 0x000fea0003800000 */
.L_x_874:
        /* <DEDUP_REMOVED lines=14> */
[----:B------:R2:W-:Y:S01]  /*21d0*/  STL [R1+0x28], R103 ;  /* 0x0000286701007387 */ /* 0x0005e20000100800 */
        /* <DEDUP_REMOVED lines=59> */
[----:B--2---:R-:W-:Y:S01]  /*2590*/  ISETP.NE.U32.AND P0, PT, RZ, c[0x0][0x340], PT ;  /* 0x0000d000ff007a0c */ /* 0x004fe20003f05070 */
[----:B------:R-:W2:Y:S01]  /*25a0*/  LDL.64 R8, [R1+0x70] ;  /* 0x0000700001087983 */ /* 0x000ea20000100a00 */
[----:B------:R-:W-:-:S02]  /*25b0*/  IMAD.MOV.U32 R135, RZ, RZ, R15 ;  /* 0x000000ffff877224 */ /* 0x000fc400078e000f */
[----:B------:R-:W-:Y:S01]  /*25c0*/  ISETP.NE.AND.EX P1, PT, RZ, c[0x0][0x344], PT, P0 ;  /* 0x0000d100ff007a0c */ /* 0x000fe20003f25300 */
[----:B------:R3:W2:Y:S04]  /*25d0*/  LDL.64 R26, [R1+0x70] ;  /* 0x00007000011a7983 */ /* 0x0006a80000100a00 */
[----:B------:R-:W4:Y:S04]  /*25e0*/  LDL R22, [R1+0x8c] ;  /* 0x00008c0001167983 */ /* 0x000f280000100800 */
[----:B------:R-:W5:Y:S04]  /*25f0*/  LDL R20, [R1+0x90] ;  /* 0x0000900001147983 */ /* 0x000f680000100800 */
[----:B------:R-:W-:Y:S01]  /*2600*/  @P1 IMAD.WIDE R2, R32, R13, c[0x0][0x340] ;  /* 0x0000d00020021625 */ /* 0x000fe200078e020d */
[----:B------:R-:W3:Y:S04]  /*2610*/  LDL R30, [R1+0xa4] ;  /* 0x0000a400011e7983 */ /* 0x000ee80000100800 */
[----:B------:R1:W3:Y:S04]  /*2620*/  @P1 LDG.E R19, [R2.64] ;  /* 0x0000000602131981 */ /* 0x0002e8000c1e1900 */
[----:B------:R-:W4:Y:S04]  /*2630*/  LDL R29, [R1+0xa0] ;  /* 0x0000a000011d7983 */ /* 0x000f280000100800 */
[----:B------:R-:W4:Y:S04]  /*2640*/  LDL R78, [R1+0x18] ;  /* 0x00001800014e7983 */ /* 0x000f280000100800 */
[----:B------:R-:W1:Y:S01]  /*2650*/  S2R R4, SR_TID.X ;  /* 0x0000000000047919 */ /* 0x000e620000002100 */
[----:B------:R-:W-:-:S05]  /*2660*/  SHF.R.S32.HI R0, RZ, 0x1f, R12 ;  /* 0x0000001fff007819 */ /* 0x000fca000001140c */
[----:B------:R-:W-:Y:S01]  /*2670*/  IMAD R0, R0, c[0x0][0x178], RZ ;  /* 0x00005e0000007a24 */ /* 0x000fe200078e02ff */
[--C-:B-1----:R-:W-:Y:S02]  /*2680*/  SHF.R.S32.HI R24, RZ, 0x1f, R4.reuse ;  /* 0x0000001fff187819 */ /* 0x102fe40000011404 */
[----:B------:R-:W-:Y:S02]  /*2690*/  SHF.R.S32.HI R118, RZ, 0x1f, R4 ;  /* 0x0000001fff767819 */ /* 0x000fe40000011404 */
[-C--:B------:R-:W-:Y:S02]  /*26a0*/  LEA.HI R24, R24, R4.reuse, RZ, 0x3 ;  /* 0x0000000418187211 */ /* 0x080fe400078f18ff */
[----:B------:R-:W-:Y:S02]  /*26b0*/  LEA.HI R118, R118, R4, RZ, 0x3 ;  /* 0x0000000476767211 */ /* 0x000fe400078f18ff */
[----:B------:R-:W-:Y:S02]  /*26c0*/  LOP3.LUT R24, R24, 0xfffffff8, RZ, 0xc0, !PT ;  /* 0xfffffff818187812 */ /* 0x000fe400078ec0ff */
[----:B------:R-:W-:-:S03]  /*26d0*/  SHF.R.S32.HI R118, RZ, 0x3, R118 ;  /* 0x00000003ff767819 */ /* 0x000fc60000011476 */
[----:B------:R-:W-:Y:S02]  /*26e0*/  IMAD.IADD R24, R4, 0x1, -R24 ;  /* 0x0000000104187824 */ /* 0x000fe400078e0a18 */
[----:B------:R-:W-:-:S04]  /*26f0*/  IMAD.WIDE.U32 R2, R12, c[0x0][0x178], RZ ;  /* 0x00005e000c027a25 */ /* 0x000fc800078e00ff */
[----:B------:R-:W-:Y:S02]  /*2700*/  IMAD R5, R24, 0x20, R118 ;  /* 0x0000002018057824 */ /* 0x000fe400078e0276 */
[----:B------:R-:W-:Y:S02]  /*2710*/  IMAD R0, R12, c[0x0][0x17c], R0 ;  /* 0x00005f000c007a24 */ /* 0x000fe400078e0200 */
[----:B------:R-:W-:Y:S02]  /*2720*/  IMAD.IADD R5, R135, 0x1, R5 ;  /* 0x0000000187057824 */ /* 0x000fe400078e0205 */
[----:B------:R-:W-:Y:S01]  /*2730*/  IMAD.IADD R3, R3, 0x1, R0 ;  /* 0x0000000103037824 */ /* 0x000fe200078e0200 */
[----:B------:R-:W-:Y:S01]  /*2740*/  SEL R6, R11, RZ, !P4 ;  /* 0x000000ff0b067207 */ /* 0x000fe20006000000 */
[----:B------:R-:W-:Y:S01]  /*2750*/  @P3 IMAD.HI.U32 R7, R5, c[0x0][0x2c8], RZ ;  /* 0x0000b20005073a27 */ /* 0x000fe200078e00ff */
[----:B------:R-:W-:-:S03]  /*2760*/  SEL R4, R32, RZ, !P4 ;  /* 0x000000ff20047207 */ /* 0x000fc60006000000 */
        /* <DEDUP_REMOVED lines=8> */
[----:B------:R-:W-:-:S04]  /*27f0*/  IMAD.MOV R4, RZ, RZ, -R0 ;  /* 0x000000ffff047224 */ /* 0x000fc800078e0a00 */
[----:B------:R-:W-:Y:S02]  /*2800*/  IMAD R4, R4, c[0x0][0x2c4], R5 ;  /* 0x0000b10004047a24 */ /* 0x000fe400078e0205 */
[----:B------:R-:W-:Y:S02]  /*2810*/  IMAD R5, R7, c[0x0][0x1b0], RZ ;  /* 0x00006c0007057a24 */ /* 0x000fe400078e02ff */
[----:B------:R-:W-:Y:S02]  /*2820*/  IMAD.IADD R3, R3, 0x1, R6 ;  /* 0x0000000103037824 */ /* 0x000fe400078e0206 */
[C---:B------:R-:W-:Y:S01]  /*2830*/  IMAD R6, R0.reuse, c[0x0][0x1b4], R5 ;  /* 0x00006d0000067a24 */ /* 0x040fe200078e0205 */
[----:B------:R-:W-:Y:S01]  /*2840*/  SHF.R.S32.HI R5, RZ, 0x1f, R4 ;  /* 0x0000001fff057819 */ /* 0x000fe20000011404 */
[----:B------:R-:W-:-:S04]  /*2850*/  IMAD.WIDE.U32 R2, R0, c[0x0][0x1b0], R2 ;  /* 0x00006c0000027a25 */ /* 0x000fc800078e0002 */
[----:B------:R-:W-:Y:S02]  /*2860*/  IMAD R0, R5, c[0x0][0x1a8], RZ ;  /* 0x00006a0005007a24 */ /* 0x000fe400078e02ff */
[----:B------:R-:W-:Y:S02]  /*2870*/  IMAD.IADD R3, R3, 0x1, R6 ;  /* 0x0000000103037824 */ /* 0x000fe400078e0206 */
[C---:B------:R-:W-:Y:S02]  /*2880*/  IMAD R0, R4.reuse, c[0x0][0x1ac], R0 ;  /* 0x00006b0004007a24 */ /* 0x040fe400078e0200 */
[----:B------:R-:W-:-:S04]  /*2890*/  IMAD.WIDE.U32 R2, R4, c[0x0][0x1a8], R2 ;  /* 0x00006a0004027a25 */ /* 0x000fc800078e0002 */
[----:B------:R-:W-:Y:S01]  /*28a0*/  IMAD.IADD R0, R3, 0x1, R0 ;  /* 0x0000000103007824 */ /* 0x000fe200078e0200 */
[----:B------:R-:W-:Y:S01]  /*28b0*/  LEA R13, P0, R2, c[0x0][0x160], 0x1 ;  /* 0x00005800020d7a11 */ /* 0x000fe200078008ff */
[----:B------:R-:W-:Y:S01]  /*28c0*/  WARPSYNC 0xffffffff ;  /* 0xffffffff00007948 */ /* 0x000fe20003800000 */
[----:B------:R-:W-:Y:S01]  /*28d0*/  IMAD R15, R14, c[0x0][0x2c4], RZ ;  /* 0x0000b1000e0f7a24 */ /* 0x000fe200078e02ff */
[----:B------:R-:W-:Y:S01]  /*28e0*/  BAR.SYNC.DEFER_BLOCKING 0x0 ;  /* 0x0000000000007b1d */ /* 0x000fe20000010000 */
[----:B------:R-:W-:-:S05]  /*28f0*/  LEA.HI.X R12, R2, c[0x0][0x164], R0, 0x1, P0 ;  /* 0x00005900020c7a11 */ /* 0x000fca00000f0c00 */
[----:B------:R-:W1:Y:S01]  /*2900*/  SHFL.IDX PT, R2, R13, RZ, 0x181f ;  /* 0x00181fff0d027589 */ /* 0x000e6200000e0000 */
[----:B------:R-:W-:-:S03]  /*2910*/  IMAD.IADD R14, R118, 0x1, R135 ;  /* 0x00000001760e7824 */ /* 0x000fc600078e0287 */
[----:B------:R-:W1:Y:S02]  /*2920*/  SHFL.IDX PT, R3, R12, RZ, 0x181f ;  /* 0x00181fff0c037589 */ /* 0x000e6400000e0000 */
[----:B------:R-:W-:Y:S02]  /*2930*/  ISETP.GE.AND P0, PT, R14, R15, PT ;  /* 0x0000000f0e00720c */ /* 0x000fe40003f06270 */
[----:B------:R-:W-:Y:S01]  /*2940*/  IADD3 R77, R103, -0x1, RZ ;  /* 0xffffffff674d7810 */ /* 0x000fe20007ffe0ff */
[----:B------:R-:W-:-:S05]  /*2950*/  IMAD.MOV.U32 R119, RZ, RZ, R31 ;  /* 0x000000ffff777224 */ /* 0x000fca00078e001f */
[----:B------:R-:W-:Y:S01]  /*2960*/  LOP3.LUT R119, R119, 0xfffffffd, RZ, 0xc0, !PT ;  /* 0xfffffffd77777812 */ /* 0x000fe200078ec0ff */
[----:B--2---:R-:W-:-:S05]  /*2970*/  IMAD.MOV.U32 R26, RZ, RZ, R8 ;  /* 0x000000ffff1a7224 */ /* 0x004fca00078e0008 */
[C---:B------:R-:W-:Y:S02]  /*2980*/  IADD3 R0, R26.reuse, 0x40, RZ ;  /* 0x000000401a007810 */ /* 0x040fe40007ffe0ff */
[C---:B------:R-:W-:Y:S02]  /*2990*/  ISETP.GE.AND P3, PT, R26.reuse, c[0x0][0x198], PT ;  /* 0x000066001a007a0c */ /* 0x040fe40003f66270 */
[----:B------:R-:W-:Y:S02]  /*29a0*/  SHF.R.S32.HI R27, RZ, 0x1f, R26 ;  /* 0x0000001fff1b7819 */ /* 0x000fe4000001141a */
[----:B------:R-:W-:Y:S02]  /*29b0*/  SHF.R.S32.HI R17, RZ, 0x1f, R0 ;  /* 0x0000001fff117819 */ /* 0x000fe40000011400 */
[----:B-1----:R-:W-:Y:S02]  /*29c0*/  @!P0 LEA R6, P2, R26, R2, 0x1 ;  /* 0x000000021a068211 */ /* 0x002fe400078408ff */
[----:B---3--:R-:W-:Y:S01]  /*29d0*/  @P1 SHF.R.S32.HI R16, RZ, 0x1f, R19 ;  /* 0x0000001fff101819 */ /* 0x008fe20000011413 */
[----:B------:R-:W-:-:S02]  /*29e0*/  @!P1 IMAD.MOV.U32 R16, RZ, RZ, R11 ;  /* 0x000000ffff109224 */ /* 0x000fc400078e000b */
[----:B------:R-:W-:Y:S01]  /*29f0*/  @!P1 IMAD.MOV.U32 R19, RZ, RZ, R32 ;  /* 0x000000ffff139224 */ /* 0x000fe200078e0020 */
[C---:B------:R-:W-:Y:S02]  /*2a00*/  @!P0 LEA R10, P1, R0.reuse, R2, 0x1 ;  /* 0x00000002000a8211 */ /* 0x040fe400078208ff */
[----:B------:R-:W-:Y:S02]  /*2a10*/  ISETP.GE.AND P6, PT, R0, c[0x0][0x198], PT ;  /* 0x0000660000007a0c */ /* 0x000fe40003fc6270 */
[----:B----4-:R-:W-:Y:S02]  /*2a20*/  ISETP.GE.AND P5, PT, R22, c[0x0][0x198], PT ;  /* 0x0000660016007a0c */ /* 0x010fe40003fa6270 */
[----:B-----5:R-:W-:Y:S02]  /*2a30*/  ISETP.GE.AND P4, PT, R20, c[0x0][0x198], PT ;  /* 0x0000660014007a0c */ /* 0x020fe40003f86270 */
[-C--:B------:R-:W-:Y:S02]  /*2a40*/  @!P0 LEA.HI.X R7, R26, R3.reuse, R27, 0x1, P2 ;  /* 0x000000031a078211 */ /* 0x080fe400010f0c1b */
[----:B------:R-:W-:-:S02]  /*2a50*/  @!P0 LEA.HI.X R11, R0, R3, R17, 0x1, P1 ;  /* 0x00000003000b8211 */ /* 0x000fc400008f0c11 */
[-C--:B------:R-:W-:Y:S01]  /*2a60*/  @!P0 LEA R8, P2, R22, R2.reuse, 0x1 ;  /* 0x0000000216088211 */ /* 0x080fe200078408ff */
[----:B------:R-:W-:Y:S01]  /*2a70*/  @!PT LDS RZ, [RZ] ;  /* 0x00000000fffff984 */ /* 0x000fe20000000800 */
[----:B------:R1:W-:Y:S01]  /*2a80*/  @!P0 LDGSTS.E.BYPASS.LTC128B.128 [R78+0x4080], [R6.64], !P3 ;  /* 0x04080000064e8fae */ /* 0x0003e2000d901d46 */
[----:B------:R-:W-:-:S03]  /*2a90*/  @!P0 LEA R4, P1, R20, R2, 0x1 ;  /* 0x0000000214048211 */ /* 0x000fc600078208ff */
[----:B------:R-:W2:Y:S01]  /*2aa0*/  SHFL.IDX PT, R2, R13, 0x1, 0x181f ;  /* 0x00381f000d027f89 */ /* 0x000ea200000e0000 */
[-C--:B------:R-:W-:Y:S02]  /*2ab0*/  @!P0 LEA.HI.X R9, R22, R3.reuse, R30, 0x1, P2 ;  /* 0x0000000316098211 */ /* 0x080fe400010f0c1e */
[----:B------:R-:W-:Y:S01]  /*2ac0*/  @!P0 LEA.HI.X R5, R20, R3, R29, 0x1, P1 ;  /* 0x0000000314058211 */ /* 0x000fe200008f0c1d */
[----:B------:R3:W-:Y:S04]  /*2ad0*/  @!P0 LDGSTS.E.BYPASS.LTC128B.128 [R78+0x8080], [R10.64], !P6 ;  /* 0x080800000a4e8fae */ /* 0x0007e8000f101d46 */
[----:B------:R-:W4:Y:S04]  /*2ae0*/  SHFL.IDX PT, R3, R12, 0x1, 0x181f ;  /* 0x00381f000c037f89 */ /* 0x000f2800000e0000 */
[----:B------:R5:W-:Y:S04]  /*2af0*/  @!P0 LDGSTS.E.BYPASS.LTC128B.128 [R78+0xc080], [R8.64], !P5 ;  /* 0x0c080000084e8fae */ /* 0x000be8000e901d46 */
[----:B------:R3:W-:Y:S01]  /*2b00*/  @!P0 LDGSTS.E.BYPASS.LTC128B.128 [R78+0x10080], [R4.64], !P4 ;  /* 0x10080000044e8fae */ /* 0x0007e2000e101d46 */
[----:B-1----:R-:W-:-:S04]  /*2b10*/  IADD3 R6, R14, 0x20, RZ ;  /* 0x000000200e067810 */ /* 0x002fc80007ffe0ff */
[----:B------:R-:W-:-:S13]  /*2b20*/  ISETP.GE.AND P0, PT, R6, R15, PT ;  /* 0x0000000f0600720c */ /* 0x000fda0003f06270 */
[----:B--2---:R-:W-:-:S04]  /*2b30*/  @!P0 LEA R6, P1, R26, R2, 0x1 ;  /* 0x000000021a068211 */ /* 0x004fc800078208ff */
[----:B----4-:R-:W-:Y:S02]  /*2b40*/  @!P0 LEA.HI.X R7, R26, R3, R27, 0x1, P1 ;  /* 0x000000031a078211 */ /* 0x010fe400008f0c1b */
[----:B---3--:R-:W-:-:S03]  /*2b50*/  @!P0 LEA R10, P1, R0, R2, 0x1 ;  /* 0x00000002000a8211 */ /* 0x008fc600078208ff */
[----:B------:R1:W-:Y:S01]  /*2b60*/  @!P0 LDGSTS.E.BYPASS.LTC128B.128 [R78+0x5080], [R6.64], !P3 ;  /* 0x05080000064e8fae */ /* 0x0003e2000d901d46 */
[----:B------:R-:W-:Y:S02]  /*2b70*/  @!P0 LEA.HI.X R11, R0, R3, R17, 0x1, P1 ;  /* 0x00000003000b8211 */ /* 0x000fe400008f0c11 */
[----:B-----5:R-:W-:-:S03]  /*2b80*/  @!P0 LEA R8, P1, R22, R2, 0x1 ;  /* 0x0000000216088211 */ /* 0x020fc600078208ff */
[----:B------:R2:W-:Y:S01]  /*2b90*/  @!P0 LDGSTS.E.BYPASS.LTC128B.128 [R78+0x9080], [R10.64], !P6 ;  /* 0x090800000a4e8fae */ /* 0x0005e2000f101d46 */
[-C--:B------:R-:W-:Y:S02]  /*2ba0*/  @!P0 LEA.HI.X R9, R22, R3.reuse, R30, 0x1, P1 ;  /* 0x0000000316098211 */ /* 0x080fe400008f0c1e */
[C---:B------:R-:W-:Y:S02]  /*2bb0*/  @!P0 LEA R4, P1, R20.reuse, R2, 0x1 ;  /* 0x0000000214048211 */ /* 0x040fe400078208ff */
[----:B------:R-:W3:Y:S02]  /*2bc0*/  SHFL.IDX PT, R2, R13, 0x2, 0x181f ;  /* 0x00581f000d027f89 */ /* 0x000ee400000e0000 */
[----:B------:R-:W-:Y:S02]  /*2bd0*/  @!P0 LEA.HI.X R5, R20, R3, R29, 0x1, P1 ;  /* 0x0000000314058211 */ /* 0x000fe400008f0c1d */
[----:B------:R-:W4:Y:S04]  /*2be0*/  SHFL.IDX PT, R3, R12, 0x2, 0x181f ;  /* 0x00581f000c037f89 */ /* 0x000f2800000e0000 */
[----:B------:R3:W-:Y:S04]  /*2bf0*/  @!P0 LDGSTS.E.BYPASS.LTC128B.128 [R78+0xd080], [R8.64], !P5 ;  /* 0x0d080000084e8fae */ /* 0x0007e8000e901d46 */
[----:B------:R5:W-:Y:S01]  /*2c00*/  @!P0 LDGSTS.E.BYPASS.LTC128B.128 [R78+0x11080], [R4.64], !P4 ;  /* 0x11080000044e8fae */ /* 0x000be2000e101d46 */
[----:B-1----:R-:W-:-:S04]  /*2c10*/  IADD3 R6, R14, 0x40, RZ ;  /* 0x000000400e067810 */ /* 0x002fc80007ffe0ff */
[----:B------:R-:W-:-:S13]  /*2c20*/  ISETP.GE.AND P0, PT, R6, R15, PT ;  /* 0x0000000f0600720c */ /* 0x000fda0003f06270 */
[----:B---3--:R-:W-:-:S04]  /*2c30*/  @!P0 LEA R8, P1, R26, R2, 0x1 ;  /* 0x000000021a088211 */ /* 0x008fc800078208ff */
[-C--:B----4-:R-:W-:Y:S02]  /*2c40*/  @!P0 LEA.HI.X R9, R26, R3.reuse, R27, 0x1, P1 ;  /* 0x000000031a098211 */ /* 0x090fe400008f0c1b */
[CC--:B------:R-:W-:Y:S01]  /*2c50*/  @!P0 LEA R6, P1, R0.reuse, R2.reuse, 0x1 ;  /* 0x0000000200068211 */ /* 0x0c0fe200078208ff */
[----:B--2---:R-:W1:Y:S03]  /*2c60*/  SHFL.IDX PT, R11, R13, 0x3, 0x181f ;  /* 0x00781f000d0b7f89 */ /* 0x004e6600000e0000 */
[----:B------:R-:W-:Y:S01]  /*2c70*/  @!P0 LEA.HI.X R7, R0, R3, R17, 0x1, P1 ;  /* 0x0000000300078211 */ /* 0x000fe200008f0c11 */
[----:B------:R2:W-:Y:S01]  /*2c80*/  @!P0 LDGSTS.E.BYPASS.LTC128B.128 [R78+0x6080], [R8.64], !P3 ;  /* 0x06080000084e8fae */ /* 0x0005e2000d901d46 */
[----:B-----5:R-:W-:-:S03]  /*2c90*/  @!P0 LEA R4, P1, R22, R2, 0x1 ;  /* 0x0000000216048211 */ /* 0x020fc600078208ff */
[----:B------:R1:W-:Y:S01]  /*2ca0*/  @!P0 LDGSTS.E.BYPASS.LTC128B.128 [R78+0xa080], [R6.64], !P6 ;  /* 0x0a080000064e8fae */ /* 0x0003e2000f101d46 */
[-C--:B------:R-:W-:Y:S02]  /*2cb0*/  @!P0 LEA.HI.X R5, R22, R3.reuse, R30, 0x1, P1 ;  /* 0x0000000316058211 */ /* 0x080fe400008f0c1e */
[C---:B------:R-:W-:Y:S01]  /*2cc0*/  @!P0 LEA R2, P1, R20.reuse, R2, 0x1 ;  /* 0x0000000214028211 */ /* 0x040fe200078208ff */
[----:B------:R-:W3:Y:S03]  /*2cd0*/  SHFL.IDX PT, R10, R12, 0x3, 0x181f ;  /* 0x00781f000c0a7f89 */ /* 0x000ee600000e0000 */
[----:B------:R-:W-:Y:S01]  /*2ce0*/  @!P0 LEA.HI.X R3, R20, R3, R29, 0x1, P1 ;  /* 0x0000000314038211 */ /* 0x000fe200008f0c1d */
[----:B------:R4:W-:Y:S04]  /*2cf0*/  @!P0 LDGSTS.E.BYPASS.LTC128B.128 [R78+0xe080], [R4.64], !P5 ;  /* 0x0e080000044e8fae */ /* 0x0009e8000e901d46 */
[----:B------:R5:W-:Y:S01]  /*2d00*/  @!P0 LDGSTS.E.BYPASS.LTC128B.128 [R78+0x12080], [R2.64], !P4 ;  /* 0x12080000024e8fae */ /* 0x000be2000e101d46 */
[----:B----4-:R-:W-:-:S02]  /*2d10*/  IADD3 R4, R14, 0x60, RZ ;  /* 0x000000600e047810 */ /* 0x010fc40007ffe0ff */
[----:B-----5:R-:W-:Y:S02]  /*2d20*/  SHF.R.S32.HI R3, RZ, 0x1f, R18 ;  /* 0x0000001fff037819 */ /* 0x020fe40000011412 */
[----:B------:R-:W-:-:S04]  /*2d30*/  IADD3 R2, P0, R118, R18, RZ ;  /* 0x0000001276027210 */ /* 0x000fc80007f1e0ff */
[----:B------:R-:W-:Y:S02]  /*2d40*/  LEA.HI.X.SX32 R3, R118, R3, 0x1, P0 ;  /* 0x0000000376037211 */ /* 0x000fe400000f0eff */
[----:B------:R-:W-:Y:S01]  /*2d50*/  ISETP.GE.AND P0, PT, R4, R15, PT ;  /* 0x0000000f0400720c */ /* 0x000fe20003f06270 */
[----:B------:R-:W-:Y:S02]  /*2d60*/  IMAD.MOV.U32 R15, RZ, RZ, 0x30 ;  /* 0x00000030ff0f7424 */ /* 0x000fe400078e00ff */
[----:B--2---:R-:W-:-:S10]  /*2d70*/  IMAD R8, R3, c[0x0][0x1e0], RZ ;  /* 0x0000780003087a24 */ /* 0x004fd400078e02ff */
[----:B-1----:R-:W-:-:S04]  /*2d80*/  @!P0 LEA R6, P1, R26, R11, 0x1 ;  /* 0x0000000b1a068211 */ /* 0x002fc800078208ff */
[--C-:B---3--:R-:W-:Y:S01]  /*2d90*/  @!P0 LEA.HI.X R7, R26, R10, R27.reuse, 0x1, P1 ;  /* 0x0000000a1a078211 */ /* 0x108fe200008f0c1b */
[----:B------:R-:W-:-:S04]  /*2da0*/  IMAD.WIDE.U32 R4, R2, c[0x0][0x1e0], R26 ;  /* 0x0000780002047a25 */ /* 0x000fc800078e001a */
[----:B------:R1:W-:Y:S01]  /*2db0*/  @!P0 LDGSTS.E.BYPASS.LTC128B.128 [R78+0x7080], [R6.64], !P3 ;  /* 0x07080000064e8fae */ /* 0x0003e2000d901d46 */
[C---:B------:R-:W-:Y:S02]  /*2dc0*/  IMAD R8, R2.reuse, c[0x0][0x1e4], R8 ;  /* 0x0000790002087a24 */ /* 0x040fe400078e0208 */
[----:B------:R-:W-:Y:S02]  /*2dd0*/  IMAD R12, R3, c[0x0][0x208], RZ ;  /* 0x00008200030c7a24 */ /* 0x000fe400078e02ff */
[----:B------:R-:W-:Y:S02]  /*2de0*/  IMAD R15, R103, -0x30, R15 ;  /* 0xffffffd0670f7824 */ /* 0x000fe400078e020f */
[----:B------:R-:W-:Y:S01]  /*2df0*/  IMAD.IADD R3, R5, 0x1, R8 ;  /* 0x0000000105037824 */ /* 0x000fe200078e0208 */
[----:B------:R-:W-:Y:S01]  /*2e00*/  SHF.R.S32.HI R18, RZ, 0x1f, R77 ;  /* 0x0000001fff127819 */ /* 0x000fe2000001144d */
[----:B------:R-:W-:Y:S01]  /*2e10*/  IMAD.WIDE.U32 R8, R2, c[0x0][0x208], R26 ;  /* 0x0000820002087a25 */ /* 0x000fe200078e001a */
[----:B------:R-:W-:-:S03]  /*2e20*/  ISETP.NE.AND P2, PT, R21, RZ, PT ;  /* 0x000000ff1500720c */ /* 0x000fc60003f45270 */
[----:B------:R-:W-:Y:S02]  /*2e30*/  IMAD R12, R2, c[0x0][0x20c], R12 ;  /* 0x00008300020c7a24 */ /* 0x000fe400078e020c */
[----:B------:R-:W-:Y:S02]  /*2e40*/  IMAD.MOV.U32 R2, RZ, RZ, R4 ;  /* 0x000000ffff027224 */ /* 0x000fe400078e0004 */
[----:B------:R-:W-:Y:S01]  /*2e50*/  IMAD.IADD R76, R23, 0x1, R15 ;  /* 0x00000001174c7824 */ /* 0x000fe200078e020f */
[----:B-1----:R-:W-:-:S04]  /*2e60*/  @!P0 LEA R6, P1, R0, R11, 0x1 ;  /* 0x0000000b00068211 */ /* 0x002fc800078208ff */
[C---:B------:R-:W-:Y:S02]  /*2e70*/  @!P0 LEA.HI.X R7, R0.reuse, R10, R17, 0x1, P1 ;  /* 0x0000000a00078211 */ /* 0x040fe400008f0c11 */
[----:B------:R-:W-:Y:S01]  /*2e80*/  ISETP.GE.AND P1, PT, R0, c[0x0][0x1d4], PT ;  /* 0x0000750000007a0c */ /* 0x000fe20003f26270 */
[----:B------:R-:W-:Y:S02]  /*2e90*/  IMAD.WIDE.U32 R4, R25, c[0x0][0x1e8], R2 ;  /* 0x00007a0019047a25 */ /* 0x000fe400078e0002 */
[----:B------:R1:W-:Y:S02]  /*2ea0*/  @!P0 LDGSTS.E.BYPASS.LTC128B.128 [R78+0xb080], [R6.64], !P6 ;  /* 0x0b080000064e8fae */ /* 0x0003e4000f101d46 */
[----:B------:R-:W-:Y:S01]  /*2eb0*/  IMAD.IADD R3, R9, 0x1, R12 ;  /* 0x0000000109037824 */ /* 0x000fe200078e020c */
[----:B------:R-:W-:Y:S01]  /*2ec0*/  SEL R12, R16, RZ, !P2 ;  /* 0x000000ff100c7207 */ /* 0x000fe20005000000 */
[----:B------:R-:W-:Y:S01]  /*2ed0*/  IMAD.MOV.U32 R2, RZ, RZ, R8 ;  /* 0x000000ffff027224 */ /* 0x000fe200078e0008 */
[----:B------:R-:W-:Y:S01]  /*2ee0*/  SEL R0, R19, RZ, !P2 ;  /* 0x000000ff13007207 */ /* 0x000fe20005000000 */
[----:B------:R-:W-:-:S02]  /*2ef0*/  IMAD R5, R25, c[0x0][0x1ec], R5 ;  /* 0x00007b0019057a24 */ /* 0x000fc400078e0205 */
[----:B------:R-:W-:Y:S02]  /*2f00*/  IMAD R9, R12, c[0x0][0x1f0], RZ ;  /* 0x00007c000c097a24 */ /* 0x000fe400078e02ff */
[----:B------:R-:W-:Y:S01]  /*2f10*/  @P1 LOP3.LUT R119, R119, 0x2, RZ, 0xfc, !PT ;  /* 0x0000000277771812 */ /* 0x000fe200078efcff */
[----:B------:R-:W-:-:S04]  /*2f20*/  IMAD.WIDE.U32 R82, R0, c[0x0][0x1f0], R4 ;  /* 0x00007c0000527a25 */ /* 0x000fc800078e0004 */
[----:B------:R-:W-:-:S04]  /*2f30*/  IMAD.WIDE.U32 R16, R77, c[0x0][0x1e0], RZ ;  /* 0x000078004d107a25 */ /* 0x000fc800078e00ff */
[----:B-1----:R-:W-:Y:S01]  /*2f40*/  IMAD R6, R18, c[0x0][0x1e0], RZ ;  /* 0x0000780012067a24 */ /* 0x002fe200078e02ff */
[----:B------:R-:W-:-:S03]  /*2f50*/  IMNMX R7, R76, 0x30, PT ;  /* 0x000000304c077817 */ /* 0x000fc60003800200 */
[----:B------:R-:W-:Y:S01]  /*2f60*/  IMAD R14, R77, c[0x0][0x1e4], R6 ;  /* 0x000079004d0e7a24 */ /* 0x000fe200078e0206 */
[-C--:B------:R-:W-:Y:S01]  /*2f70*/  @!P0 LEA R6, P1, R22, R11.reuse, 0x1 ;  /* 0x0000000b16068211 */ /* 0x080fe200078208ff */
[----:B------:R-:W-:Y:S02]  /*2f80*/  IMAD.IADD R8, R7, 0x1, -R118 ;  /* 0x0000000107087824 */ /* 0x000fe400078e0a76 */
[----:B------:R-:W-:Y:S01]  /*2f90*/  IMAD R13, R0, c[0x0][0x1f4], R9 ;  /* 0x00007d00000d7a24 */ /* 0x000fe200078e0209 */
[-C--:B------:R-:W-:Y:S02]  /*2fa0*/  @!P0 LEA.HI.X R7, R22, R10.reuse, R30, 0x1, P1 ;  /* 0x0000000a16078211 */ /* 0x080fe400008f0c1e */
[----:B------:R-:W-:Y:S02]  /*2fb0*/  ISETP.GE.AND P2, PT, R8, 0x1, PT ;  /* 0x000000010800780c */ /* 0x000fe40003f46270 */
[C---:B------:R-:W-:Y:S01]  /*2fc0*/  @!P0 LEA R4, P1, R20.reuse, R11, 0x1 ;  /* 0x0000000b14048211 */ /* 0x040fe200078208ff */
[----:B------:R-:W-:Y:S01]  /*2fd0*/  IMAD.IADD R9, R17, 0x1, R14 ;  /* 0x0000000111097824 */ /* 0x000fe200078e020e */
[----:B------:R1:W-:Y:S01]  /*2fe0*/  @!P0 LDGSTS.E.BYPASS.LTC128B.128 [R78+0xf080], [R6.64], !P5 ;  /* 0x0f080000064e8fae */ /* 0x0003e2000e901d46 */
[----:B------:R-:W-:Y:S01]  /*2ff0*/  IMAD.IADD R81, R83, 0x1, R13 ;  /* 0x0000000153517824 */ /* 0x000fe200078e020d */
[----:B------:R-:W-:Y:S01]  /*3000*/  @!P0 LEA.HI.X R5, R20, R10, R29, 0x1, P1 ;  /* 0x0000000a14058211 */ /* 0x000fe200008f0c1d */
[----:B------:R-:W-:Y:S01]  /*3010*/  IMAD.MOV.U32 R80, RZ, RZ, R82 ;  /* 0x000000ffff507224 */ /* 0x000fe200078e0052 */
[----:B------:R-:W-:Y:S01]  /*3020*/  ISETP.GE.AND P3, PT, R26, c[0x0][0x1d4], PT ;  /* 0x000075001a007a0c */ /* 0x000fe20003f66270 */
[----:B------:R-:W-:-:S02]  /*3030*/  IMAD R9, R9, 0x30, RZ ;  /* 0x0000003009097824 */ /* 0x000fc400078e02ff */
[----:B------:R2:W-:Y:S01]  /*3040*/  @!P0 LDGSTS.E.BYPASS.LTC128B.128 [R78+0x13080], [R4.64], !P4 ;  /* 0x13080000044e8fae */ /* 0x0005e2000e101d46 */
[----:B------:R-:W-:Y:S02]  /*3050*/  LOP3.LUT P4, RZ, R119, 0x2, RZ, 0xc0, !PT ;  /* 0x0000000277ff7812 */ /* 0x000fe4000788c0ff */
[----:B------:R-:W-:Y:S01]  /*3060*/  ISETP.GE.AND P6, PT, R22, c[0x0][0x1d4], PT ;  /* 0x0000750016007a0c */ /* 0x000fe20003fc6270 */
[----:B------:R-:W0:Y:S01]  /*3070*/  LDGDEPBAR ;  /* 0x00000000000079af */ /* 0x000e220000000000 */
[----:B------:R-:W-:Y:S02]  /*3080*/  ISETP.GE.AND P5, PT, R20, c[0x0][0x1d4], PT ;  /* 0x0000750014007a0c */ /* 0x000fe40003fa6270 */
[----:B------:R-:W-:Y:S01]  /*3090*/  ISETP.GE.AND P1, PT, R8, 0x21, PT ;  /* 0x000000210800780c */ /* 0x000fe20003f26270 */
[----:B------:R-:W-:Y:S02]  /*30a0*/  IMAD R8, R12, c[0x0][0x218], RZ ;  /* 0x000086000c087a24 */ /* 0x000fe400078e02ff */
[----:B-1----:R-:W-:-:S04]  /*30b0*/  IMAD.WIDE.U32 R6, R16, 0x30, R80 ;  /* 0x0000003010067825 */ /* 0x002fc800078e0050 */
[----:B------:R-:W-:Y:S02]  /*30c0*/  IMAD.IADD R7, R7, 0x1, R9 ;  /* 0x0000000107077824 */ /* 0x000fe400078e0209 */
[----:B--2---:R-:W-:Y:S01]  /*30d0*/  IMAD.WIDE.U32 R4, R25, c[0x0][0x210], R2 ;  /* 0x0000840019047a25 */ /* 0x004fe200078e0002 */
[----:B------:R-:W-:-:S03]  /*30e0*/  @P2 LEA R2, P0, R6, c[0x0][0x1c8], 0x1 ;  /* 0x0000720006022a11 */ /* 0x000fc600078008ff */
[----:B------:R-:W-:Y:S01]  /*30f0*/  IMAD R5, R25, c[0x0][0x214], R5 ;  /* 0x0000850019057a24 */ /* 0x000fe200078e0205 */
[----:B------:R-:W-:Y:S01]  /*3100*/  @P2 LEA.HI.X R3, R6, c[0x0][0x1cc], R7, 0x1, P0 ;  /* 0x0000730006032a11 */ /* 0x000fe200000f0c07 */
[----:B------:R-:W-:Y:S01]  /*3110*/  IMAD.MOV.U32 R9, RZ, RZ, 0x20 ;  /* 0x00000020ff097424 */ /* 0x000fe200078e00ff */
[----:B------:R-:W-:Y:S01]  /*3120*/  LOP3.LUT R119, R119, 0xfffffffe, RZ, 0xc0, !PT ;  /* 0xfffffffe77777812 */ /* 0x000fe200078ec0ff */
[C---:B------:R-:W-:Y:S02]  /*3130*/  IMAD R8, R0.reuse, c[0x0][0x21c], R8 ;  /* 0x0000870000087a24 */ /* 0x040fe400078e0208 */
[----:B------:R-:W-:Y:S01]  /*3140*/  IMAD.WIDE.U32 R20, R0, c[0x0][0x218], R4 ;  /* 0x0000860000147a25 */ /* 0x000fe200078e0004 */
[----:B------:R1:W-:Y:S01]  /*3150*/  @P2 LDGSTS.E.BYPASS.LTC128B.128 [R78+0x14080], [R2.64], !P3 ;  /* 0x14080000024e2fae */ /* 0x0003e2000d901d46 */
[----:B------:R-:W-:Y:S02]  /*3160*/  @P3 LOP3.LUT R119, R119, 0x1, RZ, 0xfc, !PT ;  /* 0x0000000177773812 */ /* 0x000fe400078efcff */
[----:B------:R-:W-:Y:S01]  /*3170*/  IMAD.WIDE.U32 R10, R9, c[0x0][0x1e0], RZ ;  /* 0x00007800090a7a25 */ /* 0x000fe200078e00ff */
[----:B------:R1:W-:Y:S04]  /*3180*/  @P2 LDGSTS.E.BYPASS.LTC128B.128 [R78+0x15880], [R2.64+0x80], !P4 ;  /* 0x15880080024e2fae */ /* 0x0003e8000e101d46 */
[----:B------:R1:W-:Y:S01]  /*3190*/  @P2 LDGSTS.E.BYPASS.LTC128B.128 [R78+0x17080], [R2.64+0x100], !P6 ;  /* 0x17080100024e2fae */ /* 0x0003e2000f101d46 */
[----:B------:R-:W-:Y:S01]  /*31a0*/  IMAD.IADD R17, R21, 0x1, R8 ;  /* 0x0000000115117824 */ /* 0x000fe200078e0208 */
[----:B------:R-:W-:Y:S01]  /*31b0*/  @P1 IADD3 R0, P0, R6, R10, RZ ;  /* 0x0000000a06001210 */ /* 0x000fe20007f1e0ff */
[----:B------:R-:W-:Y:S01]  /*31c0*/  IMAD.MOV.U32 R16, RZ, RZ, R20 ;  /* 0x000000ffff107224 */ /* 0x000fe200078e0014 */
[----:B------:R1:W-:Y:S04]  /*31d0*/  @P2 LDGSTS.E.BYPASS.LTC128B.128 [R78+0x18880], [R2.64+0x180], !P5 ;  /* 0x18880180024e2fae */ /* 0x0003e8000e901d46 */
[----:B------:R-:W-:Y:S04]  /*31e0*/  STL [R1+0x74], R27 ;  /* 0x0000741b01007387 */ /* 0x000fe80000100800 */
[----:B------:R-:W-:Y:S04]  /*31f0*/  STL.64 [R1+0x50], R82 ;  /* 0x0000505201007387 */ /* 0x000fe80000100a00 */
[----:B------:R-:W-:Y:S04]  /*3200*/  STL.64 [R1+0x40], R80 ;  /* 0x0000405001007387 */ /* 0x000fe80000100a00 */
[----:B------:R-:W-:Y:S04]  /*3210*/  STL [R1+0x2c], R119 ;  /* 0x00002c7701007387 */ /* 0x000fe80000100800 */
[----:B------:R-:W-:Y:S01]  /*3220*/  STL.64 [R1+0x58], R20 ;  /* 0x0000581401007387 */ /* 0x000fe20000100a00 */
[----:B-1----:R-:W-:-:S03]  /*3230*/  IMAD R3, R9, c[0x0][0x1e4], RZ ;  /* 0x0000790009037a24 */ /* 0x002fc600078e02ff */
[----:B------:R-:W-:Y:S02]  /*3240*/  STL.64 [R1+0x48], R16 ;  /* 0x0000481001007387 */ /* 0x000fe40000100a00 */
[----:B------:R-:W-:Y:S02]  /*3250*/  @P1 IADD3.X R3, R7, R11, R3, P0, !PT ;  /* 0x0000000b07031210 */ /* 0x000fe400007fe403 */
[----:B------:R-:W2:Y:S04]  /*3260*/  LDL R10, [R1+0x14] ;  /* 0x00001400010a7983 */ /* 0x000ea80000100800 */
[----:B------:R-:W3:Y:S04]  /*3270*/  LDL R11, [R1+0xc] ;  /* 0x00000c00010b7983 */ /* 0x000ee80000100800 */
[----:B------:R-:W4:Y:S01]  /*3280*/  LDL R9, [R1+0x10] ;  /* 0x0000100001097983 */ /* 0x000f220000100800 */
[----:B------:R-:W-:-:S04]  /*3290*/  IMAD R2, R18, c[0x0][0x208], RZ ;  /* 0x0000820012027a24 */ /* 0x000fc800078e02ff */
[----:B------:R-:W-:Y:S01]  /*32a0*/  IMAD R6, R77, c[0x0][0x20c], R2 ;  /* 0x000083004d067a24 */ /* 0x000fe200078e0202 */
[----:B------:R-:W-:-:S04]  /*32b0*/  @P1 LEA R2, P0, R0, c[0x0][0x1c8], 0x1 ;  /* 0x0000720000021a11 */ /* 0x000fc800078008ff */
[----:B------:R-:W-:-:S05]  /*32c0*/  @P1 LEA.HI.X R3, R0, c[0x0][0x1cc], R3, 0x1, P0 ;  /* 0x0000730000031a11 */ /* 0x000fca00000f0c03 */
[----:B------:R1:W-:Y:S04]  /*32d0*/  @P1 LDGSTS.E.BYPASS.LTC128B.128 [R78+0x15080], [R2.64], !P3 ;  /* 0x15080000024e1fae */ /* 0x0003e8000d901d46 */
[----:B------:R1:W-:Y:S04]  /*32e0*/  @P1 LDGSTS.E.BYPASS.LTC128B.128 [R78+0x16880], [R2.64+0x80], !P4 ;  /* 0x16880080024e1fae */ /* 0x0003e8000e101d46 */
[----:B------:R1:W-:Y:S04]  /*32f0*/  @P1 LDGSTS.E.BYPASS.LTC128B.128 [R78+0x18080], [R2.64+0x100], !P6 ;  /* 0x18080100024e1fae */ /* 0x0003e8000f101d46 */
[----:B------:R1:W-:Y:S04]  /*3300*/  @P1 LDGSTS.E.BYPASS.LTC128B.128 [R78+0x19880], [R2.64+0x180], !P5 ;  /* 0x19880180024e1fae */ /* 0x0003e8000e901d46 */
[----:B------:R-:W0:Y:S04]  /*3310*/  LDGDEPBAR ;  /* 0x00000000000079af */ /* 0x000e280000000000 */
[----:B------:R-:W5:Y:S04]  /*3320*/  S2R R14, SR_TID.X ;  /* 0x00000000000e7919 */ /* 0x000f680000002100 */
[----:B------:R-:W1:Y:S01]  /*3330*/  S2R R13, SR_TID.X ;  /* 0x00000000000d7919 */ /* 0x000e620000002100 */
[----:B------:R-:W-:-:S04]  /*3340*/  DEPBAR.LE SB0, 0x1 ;  /* 0x000080400000791a */ /* 0x000fc80000000000 */
[----:B------:R-:W-:Y:S01]  /*3350*/  BAR.SYNC.DEFER_BLOCKING 0x0 ;  /* 0x0000000000007b1d */ /* 0x000fe20000010000 */
[----:B-----5:R-:W-:-:S04]  /*3360*/  SHF.R.S32.HI R12, RZ, 0x1f, R14 ;  /* 0x0000001fff0c7819 */ /* 0x020fc8000001140e */
[----:B------:R-:W-:Y:S01]  /*3370*/  LEA.HI R12, R12, R14, RZ, 0x5 ;  /* 0x0000000e0c0c7211 */ /* 0x000fe200078f28ff */
[----:B------:R-:W-:Y:S01]  /*3380*/  IMAD.WIDE.U32 R4, R77, c[0x0][0x208], RZ ;  /* 0x000082004d047a25 */ /* 0x000fe200078e00ff */
[----:B-1----:R-:W-:Y:S02]  /*3390*/  ISETP.GT.AND P2, PT, R13, 0x7f, PT ;  /* 0x0000007f0d00780c */ /* 0x002fe40003f44270 */
[----:B------:R-:W-:Y:S01]  /*33a0*/  SHF.R.S32.HI R12, RZ, 0x5, R12 ;  /* 0x00000005ff0c7819 */ /* 0x000fe2000001140c */
[----:B------:R-:W-:-:S04]  /*33b0*/  IMAD.IADD R6, R5, 0x1, R6 ;  /* 0x0000000105067824 */ /* 0x000fc800078e0206 */
[----:B------:R-:W-:Y:S02]  /*33c0*/  IMAD R12, R12, 0x800, R239 ;  /* 0x000008000c0c7824 */ /* 0x000fe400078e02ef */
[----:B------:R-:W-:-:S04]  /*33d0*/  IMAD.WIDE.U32 R4, R4, 0x30, R16 ;  /* 0x0000003004047825 */ /* 0x000fc800078e0010 */
[----:B------:R-:W-:Y:S01]  /*33e0*/  IMAD R0, R6, 0x30, RZ ;  /* 0x0000003006007824 */ /* 0x000fe200078e02ff */
[----:B------:R-:W-:Y:S04]  /*33f0*/  LDSM.16.M88.4 R160, [R12] ;  /* 0x000000000ca0783b */ /* 0x000fe80000000200 */
[----:B------:R-:W-:Y:S04]  /*3400*/  LDSM.16.M88.4 R188, [R12+0x4000] ;  /* 0x004000000cbc783b */ /* 0x000fe80000000200 */
[----:B------:R-:W-:Y:S04]  /*3410*/  LDSM.16.M88.4 R204, [R12+0x8000] ;  /* 0x008000000ccc783b */ /* 0x000fe80000000200 */
[----:B------:R-:W-:Y:S01]  /*3420*/  LDSM.16.M88.4 R220, [R12+0xc000] ;  /* 0x00c000000cdc783b */ /* 0x000fe20000000200 */
[----:B------:R-:W-:Y:S01]  /*3430*/  IMAD.IADD R5, R5, 0x1, R0 ;  /* 0x0000000105057824 */ /* 0x000fe200078e0200 */
[----:B------:R-:W-:Y:S01]  /*3440*/  LEA R6, P0, R4, c[0x0][0x1f8], 0x1 ;  /* 0x00007e0004067a11 */ /* 0x000fe200078008ff */
[----:B------:R-:W-:-:S02]  /*3450*/  @!P2 IMAD.MOV.U32 R0, RZ, RZ, c[0x0][0x208] ;  /* 0x00008200ff00a624 */ /* 0x000fc400078e00ff */
[----:B------:R-:W-:Y:S01]  /*3460*/  @!P2 IMAD.MOV.U32 R2, RZ, RZ, c[0x0][0x20c] ;  /* 0x00008300ff02a624 */ /* 0x000fe200078e00ff */
[----:B------:R-:W-:Y:S02]  /*3470*/  LEA.HI.X R7, R4, c[0x0][0x1fc], R5, 0x1, P0 ;  /* 0x00007f0004077a11 */ /* 0x000fe400000f0c05 */
[----:B------:R-:W-:-:S04]  /*3480*/  @!P2 LEA R4, P0, R0, R6, 0x6 ;  /* 0x000000060004a211 */ /* 0x000fc800078030ff */
[----:B------:R-:W-:Y:S02]  /*3490*/  @!P2 LEA.HI.X R5, R0, R7, R2, 0x6, P0 ;  /* 0x000000070005a211 */ /* 0x000fe400000f3402 */
[----:B------:R-:W-:Y:S02]  /*34a0*/  SEL R0, RZ, 0xffffffff, P4 ;  /* 0xffffffffff007807 */ /* 0x000fe40002000000 */
[----:B------:R-:W-:Y:S02]  /*34b0*/  LOP3.LUT P0, RZ, R24, 0x2, RZ, 0xc0, !PT ;  /* 0x0000000218ff7812 */ /* 0x000fe4000780c0ff */
[----:B------:R-:W-:Y:S01]  /*34c0*/  SEL R2, RZ, 0x1, P3 ;  /* 0x00000001ff027807 */ /* 0x000fe20001800000 */
[----:B------:R-:W-:-:S05]  /*34d0*/  IMAD.SHL.U32 R0, R0, 0x2, RZ ;  /* 0x0000000200007824 */ /* 0x000fca00078e00ff */
[----:B------:R-:W-:Y:S02]  /*34e0*/  LOP3.LUT R3, R0, 0x2, R2, 0xe2, !PT ;  /* 0x0000000200037812 */ /* 0x000fe400078ee202 */
[----:B------:R-:W-:Y:S02]  /*34f0*/  SEL R2, RZ, 0x4, P6 ;  /* 0x00000004ff027807 */ /* 0x000fe40003000000 */
[----:B------:R-:W-:Y:S01]  /*3500*/  SEL R0, RZ, 0x8, P5 ;  /* 0x00000008ff007807 */ /* 0x000fe20002800000 */
[----:B------:R-:W-:Y:S01]  /*3510*/  IMAD.MOV.U32 R8, RZ, RZ, 0x40 ;  /* 0x00000040ff087424 */ /* 0x000fe200078e00ff */
[----:B------:R-:W-:Y:S02]  /*3520*/  IADD3 R243, R236, 0x20, RZ ;  /* 0x00000020ecf37810 */ /* 0x000fe40007ffe0ff */
[----:B------:R-:W-:Y:S02]  /*3530*/  LOP3.LUT R3, R0, R3, R2, 0xfe, !PT ;  /* 0x0000000300037212 */ /* 0x000fe400078efe02 */
[----:B------:R-:W-:-:S02]  /*3540*/  @P0 IADD3 R243, R236, -0x20, RZ ;  /* 0xffffffe0ecf30810 */ /* 0x000fc40007ffe0ff */
[----:B------:R-:W-:Y:S02]  /*3550*/  LOP3.LUT P0, RZ, R24, 0x4, RZ, 0xc0, !PT ;  /* 0x0000000418ff7812 */ /* 0x000fe4000780c0ff */
[----:B------:R-:W-:Y:S02]  /*3560*/  IADD3 R2, R15, R23, -R118 ;  /* 0x000000170f027210 */ /* 0x000fe40007ffe876 */
[C---:B------:R-:W-:Y:S02]  /*3570*/  LOP3.LUT P3, RZ, R3.reuse, 0x1, RZ, 0xc0, !PT ;  /* 0x0000000103ff7812 */ /* 0x040fe4000786c0ff */
[----:B------:R-:W-:Y:S02]  /*3580*/  SEL R0, R8, 0xffffffc0, !P0 ;  /* 0xffffffc008007807 */ /* 0x000fe40004000000 */
[----:B------:R-:W-:Y:S02]  /*3590*/  ISETP.LT.OR P0, PT, R2, 0x1, !P3 ;  /* 0x000000010200780c */ /* 0x000fe40005f01670 */
[----:B------:R-:W-:-:S02]  /*35a0*/  LOP3.LUT P2, RZ, R3, 0x2, RZ, 0xc0, !PT ;  /* 0x0000000203ff7812 */ /* 0x000fc4000784c0ff */
[----:B------:R-:W-:Y:S01]  /*35b0*/  LOP3.LUT P1, RZ, R3, 0x4, RZ, 0xc0, !PT ;  /* 0x0000000403ff7812 */ /* 0x000fe2000782c0ff */
[----:B------:R-:W-:Y:S01]  /*35c0*/  IMAD.IADD R238, R236, 0x1, R0 ;  /* 0x00000001ecee7824 */ /* 0x000fe200078e0200 */
[----:B--2---:R-:W-:Y:S04]  /*35d0*/  LDSM.16.M88.4 R180, [R10] ;  /* 0x000000000ab4783b */ /* 0x004fe80000000200 */
[----:B---3--:R-:W-:Y:S04]  /*35e0*/  LDSM.16.M88.4 R164, [R11] ;  /* 0x000000000ba4783b */ /* 0x008fe80000000200 */
[----:B----4-:R-:W-:Y:S04]  /*35f0*/  LDSM.16.M88.4 R184, [R9] ;  /* 0x0000000009b8783b */ /* 0x010fe80000000200 */
        /* <DEDUP_REMOVED lines=12> */
[----:B------:R-:W1:Y:S04]  /*36c0*/  LDSM.16.M88.4 R8, [R236] ;  /* 0x00000000ec08783b */ /* 0x000e680000000200 */
[----:B------:R-:W2:Y:S04]  /*36d0*/  LDSM.16.M88.4 R20, [R236+0x800] ;  /* 0x00080000ec14783b */ /* 0x000ea80000000200 */
[----:B------:R-:W-:Y:S04]  /*36e0*/  LDSM.16.M88.4 R44, [R236+0x1000] ;  /* 0x00100000ec2c783b */ /* 0x000fe80000000200 */
[----:B------:R-:W3:Y:S04]  /*36f0*/  LDSM.16.M88.4 R24, [R243] ;  /* 0x00000000f318783b */ /* 0x000ee80000000200 */
[----:B------:R-:W4:Y:S04]  /*3700*/  LDSM.16.M88.4 R36, [R243+0x800] ;  /* 0x00080000f324783b */ /* 0x000f280000000200 */
[----:B------:R-:W-:Y:S04]  /*3710*/  LDSM.16.M88.4 R56, [R243+0x1000] ;  /* 0x00100000f338783b */ /* 0x000fe80000000200 */
[----:B------:R-:W-:Y:S01]  /*3720*/  @!PT LDS RZ, [RZ] ;  /* 0x00000000fffff984 */ /* 0x000fe20000000800 */
[----:B------:R-:W-:Y:S01]  /*3730*/  @!PT LDS RZ, [RZ] ;  /* 0x00000000fffff984 */ /* 0x000fe20000000800 */
[----:B------:R-:W-:Y:S01]  /*3740*/  @!PT LDS RZ, [RZ] ;  /* 0x00000000fffff984 */ /* 0x000fe20000000800 */
[----:B------:R5:W-:Y:S01]  /*3750*/  LDGSTS.E.BYPASS.LTC128B.128 [R78+0x4080], [R6.64], !P0 ;  /* 0x04080000064e7fae */ /* 0x000be2000c101d46 */
[----:B------:R-:W-:-:S13]  /*3760*/  ISETP.LT.OR P0, PT, R2, 0x1, !P2 ;  /* 0x000000010200780c */ /* 0x000fda0005701670 */
[----:B------:R5:W-:Y:S01]  /*3770*/  LDGSTS.E.BYPASS.LTC128B.128 [R78+0x5880], [R6.64+0x80], !P0 ;  /* 0x05880080064e7fae */ /* 0x000be2000c101d46 */
[----:B------:R-:W-:-:S13]  /*3780*/  ISETP.LT.OR P0, PT, R2, 0x1, !P1 ;  /* 0x000000010200780c */ /* 0x000fda0004f01670 */
[----:B------:R5:W-:Y:S01]  /*3790*/  LDGSTS.E.BYPASS.LTC128B.128 [R78+0x7080], [R6.64+0x100], !P0 ;  /* 0x07080100064e7fae */ /* 0x000be2000c101d46 */
[----:B------:R-:W-:-:S04]  /*37a0*/  LOP3.LUT P0, RZ, R3, 0x8, RZ, 0xc0, !PT ;  /* 0x0000000803ff7812 */ /* 0x000fc8000780c0ff */
[----:B------:R-:W-:-:S13]  /*37b0*/  ISETP.LT.OR P4, PT, R2, 0x1, !P0 ;  /* 0x000000010200780c */ /* 0x000fda0004781670 */
[----:B------:R5:W-:Y:S01]  /*37c0*/  LDGSTS.E.BYPASS.LTC128B.128 [R78+0x8880], [R6.64+0x180], !P4 ;  /* 0x08880180064e7fae */ /* 0x000be2000e101d46 */
[----:B------:R-:W-:Y:S01]  /*37d0*/  ISETP.GT.AND P4, PT, R13, 0x7f, PT ;  /* 0x0000007f0d00780c */ /* 0x000fe20003f84270 */
[C---:B-1----:R-:W-:Y:S11]  /*37e0*/  HMMA.16816.F32 R16, R160.reuse, R8, RZ ;  /* 0x00000008a010723c */ /* 0x042ff600000018ff */
[----:B------:R-:W-:Y:S01]  /*37f0*/  @!UPT UIADD3 URZ, URZ, URZ, URZ ;  /* 0x0000003f3f3ff290 */ /* 0x000fe2000fffe03f */
[C---:B------:R-:W-:Y:S02]  /*3800*/  @!P4 ISETP.LT.OR P3, PT, R2.reuse, 0x21, !P3 ;  /* 0x000000210200c80c */ /* 0x040fe40005f61670 */
[C---:B------:R-:W-:Y:S02]  /*3810*/  @!P4 ISETP.LT.OR P2, PT, R2.reuse, 0x21, !P2 ;  /* 0x000000210200c80c */ /* 0x040fe40005741670 */
[C---:B------:R-:W-:Y:S02]  /*3820*/  @!P4 ISETP.LT.OR P1, PT, R2.reuse, 0x21, !P1 ;  /* 0x000000210200c80c */ /* 0x040fe40004f21670 */
[----:B------:R-:W-:Y:S01]  /*3830*/  @!P4 ISETP.LT.OR P0, PT, R2, 0x21, !P0 ;  /* 0x000000210200c80c */ /* 0x000fe20004701670 */
[C---:B------:R-:W-:Y:S06]  /*3840*/  HMMA.16816.F32 R12, R160.reuse, R10, RZ ;  /* 0x0000000aa00c723c */ /* 0x040fec00000018ff */
[----:B------:R5:W-:Y:S02]  /*3850*/  @!P4 LDGSTS.E.BYPASS.LTC128B.128 [R78+0x5080], [R4.64], !P3 ;  /* 0x05080000044ecfae */ /* 0x000be4000d901d46 */
[----:B--2---:R-:W-:Y:S02]  /*3860*/  HMMA.16816.F32 R8, R160, R20, RZ ;  /* 0x00000014a008723c */ /* 0x004fe400000018ff */
[----:B------:R5:W-:Y:S04]  /*3870*/  @!P4 LDGSTS.E.BYPASS.LTC128B.128 [R78+0x6880], [R4.64+0x80], !P2 ;  /* 0x06880080044ecfae */ /* 0x000be8000d101d46 */
[----:B------:R5:W-:Y:S04]  /*3880*/  @!P4 LDGSTS.E.BYPASS.LTC128B.128 [R78+0x8080], [R4.64+0x100], !P1 ;  /* 0x08080100044ecfae */ /* 0x000be8000c901d46 */
[----:B------:R5:W-:Y:S04]  /*3890*/  @!P4 LDGSTS.E.BYPASS.LTC128B.128 [R78+0x9880], [R4.64+0x180], !P0 ;  /* 0x09880180044ecfae */ /* 0x000be8000c101d46 */
[----:B------:R-:W1:Y:S01]  /*38a0*/  LDSM.16.M88.4 R48, [R238] ;  /* 0x00000000ee30783b */ /* 0x000e620000000200 */
[----:B---3--:R-:W-:Y:S01]  /*38b0*/  HMMA.16816.F32 R16, R164, R24, R16 ;  /* 0x00000018a410723c */ /* 0x008fe20000001810 */
[----:B------:R-:W-:-:S02]  /*38c0*/  IMAD.IADD R237, R243, 0x1, R0 ;  /* 0x00000001f3ed7824 */ /* 0x000fc400078e0200 */
[----:B------:R-:W-:Y:S01]  /*38d0*/  IMAD.MOV.U32 R155, RZ, RZ, R28 ;  /* 0x000000ffff9b7224 */ /* 0x000fe200078e001c */
[----:B------:R-:W2:Y:S04]  /*38e0*/  LDSM.16.M88.4 R40, [R238+0x800] ;  /* 0x00080000ee28783b */ /* 0x000ea80000000200 */
[----:B------:R-:W3:Y:S01]  /*38f0*/  LDSM.16.M88.4 R52, [R237] ;  /* 0x00000000ed34783b */ /* 0x000ee20000000200 */
[----:B----4-:R-:W-:Y:S03]  /*3900*/  HMMA.16816.F32 R28, R164, R36, R8 ;  /* 0x00000024a41c723c */ /* 0x010fe60000001808 */
[----:B------:R-:W-:Y:S04]  /*3910*/  LDSM.16.M88.4 R60, [R237+0x800] ;  /* 0x00080000ed3c783b */ /* 0x000fe80000000200 */
[----:B------:R-:W-:Y:S01]  /*3920*/  LDSM.16.M88.4 R64, [R243+0x1800] ;  /* 0x00180000f340783b */ /* 0x000fe20000000200 */
[----:B------:R-:W-:Y:S03]  /*3930*/  HMMA.16816.F32 R8, R160, R22, RZ ;  /* 0x00000016a008723c */ /* 0x000fe600000018ff */
[----:B------:R-:W-:Y:S04]  /*3940*/  LDSM.16.M88.4 R20, [R237+0x1000] ;  /* 0x00100000ed14783b */ /* 0x000fe80000000200 */
[----:B------:R-:W-:Y:S01]  /*3950*/  LDSM.16.M88.4 R68, [R237+0x1800] ;  /* 0x00180000ed44783b */ /* 0x000fe20000000200 */
[----:B------:R-:W-:Y:S03]  /*3960*/  HMMA.16816.F32 R32, R164, R26, R12 ;  /* 0x0000001aa420723c */ /* 0x000fe6000000180c */
[----:B------:R-:W-:Y:S01]  /*3970*/  LDSM.16.M88.4 R72, [R237+0x4800] ;  /* 0x00480000ed48783b */ /* 0x000fe20000000200 */
[----:B------:R-:W-:-:S03]  /*3980*/  IADD3 R3, R243, 0x1000, RZ ;  /* 0x00001000f3037810 */ /* 0x000fc60007ffe0ff */
[----:B------:R-:W0:Y:S01]  /*3990*/  LDGDEPBAR ;  /* 0x00000000000079af */ /* 0x000e220000000000 */
[C---:B-----5:R-:W-:Y:S08]  /*39a0*/  HMMA.16816.F32 R4, R160.reuse, R44, RZ ;  /* 0x0000002ca004723c */ /* 0x060ff000000018ff */
[----:B------:R-:W-:Y:S01]  /*39b0*/  HMMA.16816.F32 R24, R160, R46, RZ ;  /* 0x0000002ea018723c */ /* 0x000fe200000018ff */
[----:B------:R-:W4:Y:S07]  /*39c0*/  LDSM.16.M88.4 R44, [R238+0x1000] ;  /* 0x00100000ee2c783b */ /* 0x000f2e0000000200 */
[----:B-1----:R-:W-:Y:S08]  /*39d0*/  HMMA.16816.F32 R12, R180, R48, R16 ;  /* 0x00000030b40c723c */ /* 0x002ff00000001810 */
[C---:B------:R-:W-:Y:S01]  /*39e0*/  HMMA.16816.F32 R16, R164.reuse, R38, R8 ;  /* 0x00000026a410723c */ /* 0x040fe20000001808 */
[----:B------:R-:W1:Y:S07]  /*39f0*/  LDSM.16.M88.4 R36, [R236+0x1800] ;  /* 0x00180000ec24783b */ /* 0x000e6e0000000200 */
[C---:B------:R-:W-:Y:S08]  /*3a00*/  HMMA.16816.F32 R8, R164.reuse, R56, R4 ;  /* 0x00000038a408723c */ /* 0x040ff00000001804 */
[----:B------:R-:W-:Y:S01]  /*3a10*/  HMMA.16816.F32 R24, R164, R58, R24 ;  /* 0x0000003aa418723c */ /* 0x000fe20000001818 */
[----:B------:R-:W-:Y:S07]  /*3a20*/  LDSM.16.M88.4 R56, [R238+0x1800] ;  /* 0x00180000ee38783b */ /* 0x000fee0000000200 */
[C---:B------:R-:W-:Y:S01]  /*3a30*/  HMMA.16816.F32 R32, R180.reuse, R50, R32 ;  /* 0x00000032b420723c */ /* 0x040fe20000001820 */
[----:B------:R-:W5:Y:S07]  /*3a40*/  LDSM.16.M88.4 R48, [R236+0x2000] ;  /* 0x00200000ec30783b */ /* 0x000f6e0000000200 */
[----:B--2---:R-:W-:Y:S08]  /*3a50*/  HMMA.16816.F32 R28, R180, R40, R28 ;  /* 0x00000028b41c723c */ /* 0x004ff0000000181c */
[----:B---3--:R-:W-:Y:S08]  /*3a60*/  HMMA.16816.F32 R4, R184, R52, R12 ;  /* 0x00000034b804723c */ /* 0x008ff0000000180c */
[C---:B------:R-:W-:Y:S01]  /*3a70*/  HMMA.16816.F32 R12, R180.reuse, R42, R16 ;  /* 0x0000002ab40c723c */ /* 0x040fe20000001810 */
[----:B------:R-:W2:Y:S07]  /*3a80*/  LDSM.16.M88.4 R40, [R236+0x2800] ;  /* 0x00280000ec28783b */ /* 0x000eae0000000200 */
[C---:B----4-:R-:W-:Y:S08]  /*3a90*/  HMMA.16816.F32 R8, R180.reuse, R44, R8 ;  /* 0x0000002cb408723c */ /* 0x050ff00000001808 */
        /* <DEDUP_REMOVED lines=12> */
[----:B-----5:R-:W-:Y:S08]  /*3b60*/  HMMA.16816.F32 R28, R188, R48, R28 ;  /* 0x00000030bc1c723c */ /* 0x020ff0000000181c */
        /* <DEDUP_REMOVED lines=30> */
[C---:B-1----:R-:W-:Y:S08]  /*3d50*/  HMMA.16816.F32 R28, R200.reuse, R36, R16 ;  /* 0x00000024c81c723c */ /* 0x042ff00000001810 */
[----:B------:R-:W-:Y:S01]  /*3d60*/  HMMA.16816.F32 R32, R200, R50, R24 ;  /* 0x00000032c820723c */ /* 0x000fe20000001818 */
[----:B------:R-:W1:Y:S04]  /*3d70*/  LDSM.16.M88.4 R24, [R243+0x3800] ;  /* 0x00380000f318783b */ /* 0x000e680000000200 */
[----:B------:R-:W-:Y:S03]  /*3d80*/  LDSM.16.M88.4 R48, [R243+0x4000] ;  /* 0x00400000f330783b */ /* 0x000fe60000000200 */
[----:B------:R-:W-:Y:S08]  /*3d90*/  HMMA.16816.F32 R16, R204, R44, R12 ;  /* 0x0000002ccc10723c */ /* 0x000ff0000000180c */
[C---:B---3--:R-:W-:Y:S01]  /*3da0*/  HMMA.16816.F32 R12, R208.reuse, R52, R20 ;  /* 0x00000034d00c723c */ /* 0x048fe20000001814 */
[----:B------:R-:W2:Y:S07]  /*3db0*/  LDSM.16.M88.4 R20, [R237+0x3000] ;  /* 0x00300000ed14783b */ /* 0x000eae0000000200 */
[----:B------:R-:W-:Y:S01]  /*3dc0*/  HMMA.16816.F32 R4, R208, R54, R4 ;  /* 0x00000036d004723c */ /* 0x000fe20000001804 */
[----:B------:R-:W3:Y:S07]  /*3dd0*/  LDSM.16.M88.4 R52, [R238+0x3800] ;  /* 0x00380000ee34783b */ /* 0x000eee0000000200 */
[----:B------:R-:W-:Y:S08]  /*3de0*/  HMMA.16816.F32 R36, R200, R38, R8 ;  /* 0x00000026c824723c */ /* 0x000ff00000001808 */
[----:B------:R-:W-:Y:S01]  /*3df0*/  HMMA.16816.F32 R8, R204, R46, R32 ;  /* 0x0000002ecc08723c */ /* 0x000fe20000001820 */
[----:B------:R-:W4:Y:S04]  /*3e00*/  LDSM.16.M88.4 R44, [R236+0x4800] ;  /* 0x00480000ec2c783b */ /* 0x000f280000000200 */
[----:B------:R-:W-:Y:S03]  /*3e10*/  LDSM.16.M88.4 R32, [R243+0x4800] ;  /* 0x00480000f320783b */ /* 0x000fe60000000200 */
[----:B------:R-:W-:Y:S08]  /*3e20*/  HMMA.16816.F32 R12, R212, R56, R12 ;  /* 0x00000038d40c723c */ /* 0x000ff0000000180c */
[----:B-1----:R-:W-:Y:S08]  /*3e30*/  HMMA.16816.F32 R16, R208, R24, R16 ;  /* 0x00000018d010723c */ /* 0x002ff00000001810 */
[----:B------:R-:W-:Y:S01]  /*3e40*/  HMMA.16816.F32 R4, R212, R58, R4 ;  /* 0x0000003ad404723c */ /* 0x000fe20000001804 */
[----:B------:R-:W-:Y:S07]  /*3e50*/  LDSM.16.M88.4 R56, [R236+0x5800] ;  /* 0x00580000ec38783b */ /* 0x000fee0000000200 */
[----:B------:R-:W-:Y:S01]  /*3e60*/  HMMA.16816.F32 R8, R208, R26, R8 ;  /* 0x0000001ad008723c */ /* 0x000fe20000001808 */
[----:B------:R-:W1:Y:S07]  /*3e70*/  LDSM.16.M88.4 R24, [R237+0x3800] ;  /* 0x00380000ed18783b */ /* 0x000e6e0000000200 */
[----:B--2---:R-:W-:Y:S08]  /*3e80*/  HMMA.16816.F32 R12, R216, R20, R12 ;  /* 0x00000014d80c723c */ /* 0x004ff0000000180c */
[C---:B------:R-:W-:Y:S08]  /*3e90*/  HMMA.16816.F32 R28, R204.reuse, R40, R28 ;  /* 0x00000028cc1c723c */ /* 0x040ff0000000181c */
[----:B------:R-:W-:Y:S01]  /*3ea0*/  HMMA.16816.F32 R40, R204, R42, R36 ;  /* 0x0000002acc28723c */ /* 0x000fe20000001824 */
[----:B------:R-:W2:Y:S07]  /*3eb0*/  LDSM.16.M88.4 R36, [R236+0x5000] ;  /* 0x00500000ec24783b */ /* 0x000eae0000000200 */
        /* <DEDUP_REMOVED lines=8> */
[----:B-1----:R-:W-:Y:S08]  /*3f40*/  HMMA.16816.F32 R16, R216, R24, R16 ;  /* 0x00000018d810723c */ /* 0x002ff00000001810 */
[----:B------:R-:W-:Y:S01]  /*3f50*/  HMMA.16816.F32 R8, R220, R46, R4 ;  /* 0x0000002edc08723c */ /* 0x000fe20000001804 */
[----:B------:R-:W1:Y:S07]  /*3f60*/  LDSM.16.M88.4 R44, [R243+0x5800] ;  /* 0x00580000f32c783b */ /* 0x000e6e0000000200 */
[----:B------:R-:W-:Y:S08]  /*3f70*/  HMMA.16816.F32 R4, R224, R32, R12 ;  /* 0x00000020e004723c */ /* 0x000ff0000000180c */
[----:B------:R-:W-:Y:S08]  /*3f80*/  HMMA.16816.F32 R28, R212, R64, R28 ;  /* 0x00000040d41c723c */ /* 0x000ff0000000181c */
[----:B------:R-:W-:Y:S08]  /*3f90*/  HMMA.16816.F32 R20, R216, R26, R20 ;  /* 0x0000001ad814723c */ /* 0x000ff00000001814 */
[----:B--2---:R-:W-:Y:S08]  /*3fa0*/  HMMA.16816.F32 R16, R220, R36, R16 ;  /* 0x00000024dc10723c */ /* 0x004ff00000001810 */
[----:B------:R-:W-:Y:S08]  /*3fb0*/  HMMA.16816.F32 R12, R224, R34, R8 ;  /* 0x00000022e00c723c */ /* 0x000ff00000001808 */
[----:B------:R-:W-:Y:S08]  /*3fc0*/  HMMA.16816.F32 R4, R228, R68, R4 ;  /* 0x00000044e404723c */ /* 0x000ff00000001804 */
[----:B------:R-:W-:Y:S01]  /*3fd0*/  HMMA.16816.F32 R8, R212, R66, R40 ;  /* 0x00000042d408723c */ /* 0x000fe20000001828 */
[----:B------:R-:W2:Y:S07]  /*3fe0*/  LDSM.16.M88.4 R40, [R237+0x5000] ;  /* 0x00500000ed28783b */ /* 0x000eae0000000200 */
[----:B---3--:R-:W-:Y:S08]  /*3ff0*/  HMMA.16816.F32 R28, R216, R48, R28 ;  /* 0x00000030d81c723c */ /* 0x008ff0000000181c */
[----:B------:R-:W-:Y:S01]  /*4000*/  HMMA.16816.F32 R24, R220, R38, R20 ;  /* 0x00000026dc18723c */ /* 0x000fe20000001814 */
[----:B------:R-:W3:Y:S07]  /*4010*/  LDSM.16.M88.4 R36, [R238+0x5800] ;  /* 0x00580000ee24783b */ /* 0x000eee0000000200 */
[----:B------:R-:W-:Y:S08]  /*4020*/  HMMA.16816.F32 R20, R224, R60, R16 ;  /* 0x0000003ce014723c */ /* 0x000ff00000001810 */
[----:B------:R-:W-:Y:S08]  /*4030*/  HMMA.16816.F32 R12, R228, R70, R12 ;  /* 0x00000046e40c723c */ /* 0x000ff0000000180c */
[----:B------:R-:W-:Y:S08]  /*4040*/  HMMA.16816.F32 R32, R232, R72, R4 ;  /* 0x00000048e820723c */ /* 0x000ff00000001804 */
[----:B------:R-:W-:Y:S08]  /*4050*/  HMMA.16816.F32 R8, R216, R50, R8 ;  /* 0x00000032d808723c */ /* 0x000ff00000001808 */
[----:B------:R-:W-:Y:S01]  /*4060*/  HMMA.16816.F32 R4, R220, R56, R28 ;  /* 0x00000038dc04723c */ /* 0x000fe2000000181c */
[----:B------:R-:W4:Y:S01]  /*4070*/  LDSM.16.M88.4 R28, [R237+0x5800] ;  /* 0x00580000ed1c783b */ /* 0x000f220000000200 */
[----:B------:R-:W-:Y:S01]  /*4080*/  IADD3 R2, R243, 0x800, RZ ;  /* 0x00000800f3027810 */ /* 0x000fe20007ffe0ff */
[----:B------:R-:W-:-:S05]  /*4090*/  DEPBAR.LE SB0, 0x0 ;  /* 0x000080000000791a */ /* 0x000fca0000000000 */
[----:B------:R-:W-:Y:S08]  /*40a0*/  HMMA.16816.F32 R16, R224, R62, R24 ;  /* 0x0000003ee010723c */ /* 0x000ff00000001818 */
[----:B------:R-:W-:Y:S01]  /*40b0*/  HMMA.16816.F32 R20, R228, R52, R20 ;  /* 0x00000034e414723c */ /* 0x000fe20000001814 */
[----:B------:R-:W-:-:S07]  /*40c0*/  FMUL.FTZ R0, R32, c[0x0][0x320] ;  /* 0x0000c80020007a20 */ /* 0x000fce0000410000 */
[----:B------:R-:W-:Y:S01]  /*40d0*/  HMMA.16816.F32 R24, R232, R74, R12 ;  /* 0x0000004ae818723c */ /* 0x000fe2000000180c */
[----:B------:R5:W1:Y:S07]  /*40e0*/  MUFU.TANH R49, R0 ;  /* 0x0000000000317308 */ /* 0x000a6e0000002400 */
[----:B------:R-:W-:Y:S01]  /*40f0*/  HMMA.16816.F32 R12, R220, R58, R8 ;  /* 0x0000003adc0c723c */ /* 0x000fe20000001808 */
[----:B-----5:R-:W-:-:S07]  /*4100*/  FMUL.FTZ R0, R33, c[0x0][0x320] ;  /* 0x0000c80021007a20 */ /* 0x020fce0000410000 */
[----:B-1----:R-:W-:Y:S01]  /*4110*/  HMMA.16816.F32 R8, R224, R44, R4 ;  /* 0x0000002ce008723c */ /* 0x002fe20000001804 */
[----:B------:R1:W1:Y:S07]  /*4120*/  MUFU.TANH R48, R0 ;  /* 0x0000000000307308 */ /* 0x00026e0000002400 */
[----:B------:R-:W-:Y:S01]  /*4130*/  HMMA.16816.F32 R4, R228, R54, R16 ;  /* 0x00000036e404723c */ /* 0x000fe20000001810 */
[----:B-1----:R-:W-:-:S07]  /*4140*/  FMUL.FTZ R0, R34, c[0x0][0x320] ;  /* 0x0000c80022007a20 */ /* 0x002fce0000410000 */
[----:B--2---:R-:W-:Y:S01]  /*4150*/  HMMA.16816.F32 R20, R232, R40, R20 ;  /* 0x00000028e814723c */ /* 0x004fe20000001814 */
[----:B------:R1:W2:Y:S02]  /*4160*/  MUFU.TANH R45, R0 ;  /* 0x00000000002d7308 */ /* 0x0002a40000002400 */
[----:B-1----:R-:W-:-:S06]  /*4170*/  FMUL.FTZ R0, R35, c[0x0][0x320] ;  /* 0x0000c80023007a20 */ /* 0x002fcc0000410000 */
[----:B------:R1:W1:Y:S01]  /*4180*/  MUFU.TANH R44, R0 ;  /* 0x00000000002c7308 */ /* 0x0002620000002400 */
[----:B------:R-:W-:Y:S01]  /*4190*/  HMMA.16816.F32 R16, R224, R46, R12 ;  /* 0x0000002ee010723c */ /* 0x000fe2000000180c */
[----:B-1----:R-:W-:-:S06]  /*41a0*/  FMUL.FTZ R0, R24, c[0x0][0x320] ;  /* 0x0000c80018007a20 */ /* 0x002fcc0000410000 */
[----:B------:R1:W1:Y:S01]  /*41b0*/  MUFU.TANH R40, R0 ;  /* 0x0000000000287308 */ /* 0x0002620000002400 */
[----:B---3--:R-:W-:Y:S01]  /*41c0*/  HMMA.16816.F32 R12, R228, R36, R8 ;  /* 0x00000024e40c723c */ /* 0x008fe20000001808 */
[----:B-1----:R-:W-:-:S06]  /*41d0*/  FMUL.FTZ R0, R25, c[0x0][0x320] ;  /* 0x0000c80019007a20 */ /* 0x002fcc0000410000 */
[----:B------:R1:W3:Y:S01]  /*41e0*/  MUFU.TANH R35, R0 ;  /* 0x0000000000237308 */ /* 0x0002e20000002400 */
[----:B------:R-:W-:Y:S01]  /*41f0*/  HMMA.16816.F32 R4, R232, R42, R4 ;  /* 0x0000002ae804723c */ /* 0x000fe20000001804 */
[----:B-1----:R-:W-:-:S06]  /*4200*/  FMUL.FTZ R0, R26, c[0x0][0x320] ;  /* 0x0000c8001a007a20 */ /* 0x002fcc0000410000 */
[----:B------:R1:W1:Y:S02]  /*4210*/  MUFU.TANH R41, R0 ;  /* 0x0000000000297308 */ /* 0x0002640000002400 */
[----:B-1----:R-:W-:-:S06]  /*4220*/  FMUL.FTZ R0, R27, c[0x0][0x320] ;  /* 0x0000c8001b007a20 */ /* 0x002fcc0000410000 */
[----:B------:R1:W1:Y:S01]  /*4230*/  MUFU.TANH R36, R0 ;  /* 0x0000000000247308 */ /* 0x0002620000002400 */
[----:B------:R-:W-:Y:S01]  /*4240*/  HMMA.16816.F32 R8, R228, R38, R16 ;  /* 0x00000026e408723c */ /* 0x000fe20000001810 */
[----:B-1----:R-:W-:-:S06]  /*4250*/  FMUL.FTZ R0, R20, c[0x0][0x320] ;  /* 0x0000c80014007a20 */ /* 0x002fcc0000410000 */
[----:B------:R1:W1:Y:S01]  /*4260*/  MUFU.TANH R32, R0 ;  /* 0x0000000000207308 */ /* 0x0002620000002400 */
[----:B----4-:R-:W-:Y:S01]  /*4270*/  HMMA.16816.F32 R12, R232, R28, R12 ;  /* 0x0000001ce80c723c */ /* 0x010fe2000000180c */
[----:B-1----:R-:W-:-:S06]  /*4280*/  FMUL.FTZ R0, R21, c[0x0][0x320] ;  /* 0x0000c80015007a20 */ /* 0x002fcc0000410000 */
        /* <DEDUP_REMOVED lines=19> */
[----:B------:R1:W1:Y:S01]  /*43c0*/  MUFU.TANH R26, R0 ;  /* 0x00000000001a7308 */ /* 0x0002620000002400 */
[----:B------:R2:W-:Y:S01]  /*43d0*/  STL [R1+0x4], R3 ;  /* 0x0000040301007387 */ /* 0x0005e20000100800 */
[----:B-1----:R-:W-:-:S06]  /*43e0*/  FMUL.FTZ R0, R15, c[0x0][0x320] ;  /* 0x0000c8000f007a20 */ /* 0x002fcc0000410000 */
[----:B------:R1:W1:Y:S01]  /*43f0*/  MUFU.TANH R25, R0 ;  /* 0x0000000000197308 */ /* 0x0002620000002400 */
[----:B------:R2:W-:Y:S01]  /*4400*/  STL [R1], R2 ;  /* 0x0000000201007387 */ /* 0x0005e20000100800 */
[----:B-1----:R-:W-:-:S06]  /*4410*/  FMUL.FTZ R0, R4, c[0x0][0x320] ;  /* 0x0000c80004007a20 */ /* 0x002fcc0000410000 */
[----:B------:R1:W1:Y:S01]  /*4420*/  MUFU.TANH R18, R0 ;  /* 0x0000000000127308 */ /* 0x0002620000002400 */
[----:B------:R-:W-:Y:S01]  /*4430*/  ISETP.GT.AND P0, PT, R77, R155, PT ;  /* 0x0000009b4d00720c */ /* 0x000fe20003f04270 */
[----:B-1----:R-:W-:-:S06]  /*4440*/  FMUL.FTZ R0, R5, c[0x0][0x320] ;  /* 0x0000c80005007a20 */ /* 0x002fcc0000410000 */
[----:B------:R1:W1:Y:S02]  /*4450*/  MUFU.TANH R9, R0 ;  /* 0x0000000000097308 */ /* 0x0002640000002400 */
[----:B-1----:R-:W-:-:S06]  /*4460*/  FMUL.FTZ R0, R6, c[0x0][0x320] ;  /* 0x0000c80006007a20 */ /* 0x002fcc0000410000 */
[----:B------:R1:W1:Y:S01]  /*4470*/  MUFU.TANH R24, R0 ;  /* 0x0000000000187308 */ /* 0x0002620000002400 */
[----:B------:R-:W-:Y:S01]  /*4480*/  BSSY B0, `(.L_x_877) ;  /* 0x0000033000007945 */ /* 0x000fe20003800000 */
[----:B-1----:R-:W-:-:S06]  /*4490*/  FMUL.FTZ R0, R7, c[0x0][0x320] ;  /* 0x0000c80007007a20 */ /* 0x002fcc0000410000 */
[----:B------:R1:W1:Y:S01]  /*44a0*/  MUFU.TANH R23, R0 ;  /* 0x0000000000177308 */ /* 0x0002620000002400 */
        /* <DEDUP_REMOVED lines=8> */
[----:B------:R-:W-:Y:S01]  /*4530*/  IADD3 R244, R243, 0x2000, RZ ;  /* 0x00002000f3f47810 */ /* 0x000fe20007ffe0ff */
[----:B------:R-:W-:Y:S06]  /*4540*/  BAR.SYNC.DEFER_BLOCKING 0x0 ;  /* 0x0000000000007b1d */ /* 0x000fec0000010000 */
[----:B------:R-:W-:Y:S05]  /*4550*/  @!P0 BRA `(.L_x_878) ;  /* 0x0000025000008947 */ /* 0x000fea0003800000 */
[----:B-1234-:R-:W-:Y:S02]  /*4560*/  IADD3 R4, -R118, 0x30, RZ ;  /* 0x0000003076047810 */ /* 0x01efe40007ffe1ff */
[----:B------:R-:W-:-:S02]  /*4570*/  IADD3 R0, R103, -0x2, RZ ;  /* 0xfffffffe67007810 */ /* 0x000fc40007ffe0ff */
        /* <DEDUP_REMOVED lines=35> */
.L_x_878:
[----:B-1234-:R-:W-:Y:S05]  /*47b0*/  BSYNC B0 ;  /* 0x0000000000007941 */ /* 0x01efea0003800000 */
.L_x_877:
[----:B------:R-:W2:Y:S04]  /*47c0*/  LDL R4, [R1+0x64] ;  /* 0x0000640001047983 */ /* 0x000ea80000100800 */
[----:B------:R-:W-:Y:S04]  /*47d0*/  STL [R1+0xe0], R162 ;  /* 0x0000e0a201007387 */ /* 0x000fe80000100800 */
[----:B------:R-:W-:Y:S04]  /*47e0*/  STL [R1+0xdc], R161 ;  /* 0x0000dca101007387 */ /* 0x000fe80000100800 */
[----:B------:R1:W-:Y:S04]  /*47f0*/  STL [R1+0xd8], R160 ;  /* 0x0000d8a001007387 */ /* 0x0003e80000100800 */
[----:B------:R-:W3:Y:S04]  /*4800*/  LDL R134, [R1+0xcc] ;  /* 0x0000cc0001867983 */ /* 0x000ee80000100800 */
[----:B------:R-:W4:Y:S01]  /*4810*/  LDL R37, [R1+0x8] ;  /* 0x0000080001257983 */ /* 0x000f220000100800 */
[----:B------:R-:W-:-:S03]  /*4820*/  ISETP.NE.AND P3, PT, R102, 0x1, PT ;  /* 0x000000016600780c */ /* 0x000fc60003f65270 */
[----:B------:R-:W-:Y:S04]  /*4830*/  LDSM.16.MT88.4 R68, [R241+0x1800] ;  /* 0x00180000f144783b */ /* 0x000fe80000004200 */
[----:B------:R-:W-:Y:S04]  /*4840*/  LDSM.16.MT88.4 R64, [R240+0x800] ;  /* 0x00080000f040783b */ /* 0x000fe80000004200 */
[----:B------:R-:W-:Y:S04]  /*4850*/  LDSM.16.MT88.4 R56, [R239+0x2000] ;  /* 0x00200000ef38783b */ /* 0x000fe80000004200 */
[----:B------:R-:W-:Y:S04]  /*4860*/  LDSM.16.MT88.4 R60, [R242+0x800] ;  /* 0x00080000f23c783b */ /* 0x000fe80000004200 */
[----:B-1----:R-:W4:Y:S04]  /*4870*/  LDL R160, [R1+0x88] ;  /* 0x0000880001a07983 */ /* 0x002f280000100800 */
[----:B------:R-:W-:Y:S04]  /*4880*/  LDSM.16.MT88.4 R72, [R241+0x2000] ;  /* 0x00200000f148783b */ /* 0x000fe80000004200 */
[----:B------:R-:W0:Y:S01]  /*4890*/  LDGDEPBAR ;  /* 0x00000000000079af */ /* 0x000e220000000000 */
[----:B---3--:R-:W-:-:S04]  /*48a0*/  IMAD.IADD R0, R134, 0x1, R135 ;  /* 0x0000000186007824 */ /* 0x008fc800078e0287 */
[----:B------:R-:W-:-:S05]  /*48b0*/  @P3 IMAD.HI.U32 R2, R0, c[0x0][0x2c8], RZ ;  /* 0x0000b20000023a27 */ /* 0x000fca00078e00ff */
[----:B------:R-:W-:-:S05]  /*48c0*/  @P3 SHF.R.U32.HI R0, RZ, c[0x0][0x2cc], R2 ;  /* 0x0000b300ff003a19 */ /* 0x000fca0000011602 */
[----:B------:R-:W1:Y:S01]  /*48d0*/  SHFL.IDX PT, R2, R0, RZ, 0x1c1f ;  /* 0x001c1fff00027589 */ /* 0x000e6200000e0000 */
[----:B--2---:R-:W-:Y:S01]  /*48e0*/  IADD3 R3, -R4, 0x1, R76 ;  /* 0x0000000104037810 */ /* 0x004fe20007ffe14c */
[----:B------:R-:W-:-:S04]  /*48f0*/  IMAD.IADD R4, R76, 0x1, -R4 ;  /* 0x000000014c047824 */ /* 0x000fc800078e0a04 */
[----:B----4-:R-:W-:Y:S01]  /*4900*/  IMAD.IADD R3, R3, 0x1, -R160 ;  /* 0x0000000103037824 */ /* 0x010fe200078e0aa0 */
[----:B------:R2:W3:Y:S04]  /*4910*/  SHFL.IDX PT, R6, R0, 0x1, 0x1c1f ;  /* 0x003c1f0000067f89 */ /* 0x0004e800000e0000 */
[----:B-1----:R-:W-:-:S04]  /*4920*/  IADD3 R2, R3, R2, RZ ;  /* 0x0000000203027210 */ /* 0x002fc80007ffe0ff */
[----:B------:R-:W-:-:S04]  /*4930*/  IMNMX R2, R4, R2, PT ;  /* 0x0000000204027217 */ /* 0x000fc80003800200 */
[C---:B------:R-:W-:Y:S02]  /*4940*/  ISETP.GT.AND P0, PT, R2.reuse, RZ, PT ;  /* 0x000000ff0200720c */ /* 0x040fe40003f04270 */
[C---:B------:R-:W-:Y:S02]  /*4950*/  ISETP.GT.AND P1, PT, R2.reuse, 0x1, PT ;  /* 0x000000010200780c */ /* 0x040fe40003f24270 */
[----:B------:R-:W-:Y:S02]  /*4960*/  FSEL R16, R49, -INF , P0 ;  /* 0xff80000031107808 */ /* 0x000fe40000000000 */
[----:B------:R-:W-:Y:S02]  /*4970*/  ISETP.GT.AND P0, PT, R2, 0x8, PT ;  /* 0x000000080200780c */ /* 0x000fe40003f04270 */
[----:B------:R-:W-:Y:S02]  /*4980*/  FSEL R15, R48, -INF , P1 ;  /* 0xff800000300f7808 */ /* 0x000fe40000800000 */
[----:B------:R-:W-:Y:S01]  /*4990*/  ISETP.GT.AND P1, PT, R2, 0x9, PT ;  /* 0x000000090200780c */ /* 0x000fe20003f24270 */
[----:B------:R-:W-:Y:S01]  /*49a0*/  LDSM.16.MT88.4 R48, [R241+0x800] ;  /* 0x00080000f130783b */ /* 0x000fe20000004200 */
[----:B------:R-:W-:-:S02]  /*49b0*/  FSEL R14, R40, -INF , P0 ;  /* 0xff800000280e7808 */ /* 0x000fc40000000000 */
[----:B--2---:R-:W-:Y:S02]  /*49c0*/  FMNMX.FTZ R0, R16, R15, !PT ;  /* 0x0000000f10007209 */ /* 0x004fe40007810000 */
[C---:B------:R-:W-:Y:S02]  /*49d0*/  ISETP.GT.AND P0, PT, R2.reuse, 0x10, PT ;  /* 0x000000100200780c */ /* 0x040fe40003f04270 */
[----:B------:R-:W-:Y:S02]  /*49e0*/  FSEL R13, R35, -INF , P1 ;  /* 0xff800000230d7808 */ /* 0x000fe40000800000 */
[----:B------:R-:W-:Y:S02]  /*49f0*/  ISETP.GT.AND P1, PT, R2, 0x11, PT ;  /* 0x000000110200780c */ /* 0x000fe40003f24270 */
[----:B------:R-:W-:Y:S02]  /*4a00*/  FMNMX.FTZ R0, R14, R0, !PT ;  /* 0x000000000e007209 */ /* 0x000fe40007810000 */
[----:B------:R-:W-:-:S02]  /*4a10*/  FSEL R12, R32, -INF , P0 ;  /* 0xff800000200c7808 */ /* 0x000fc40000000000 */
[C---:B------:R-:W-:Y:S02]  /*4a20*/  ISETP.GT.AND P0, PT, R2.reuse, 0x18, PT ;  /* 0x000000180200780c */ /* 0x040fe40003f04270 */
[----:B------:R-:W-:Y:S02]  /*4a30*/  FSEL R17, R27, -INF , P1 ;  /* 0xff8000001b117808 */ /* 0x000fe40000800000 */
[----:B------:R-:W-:Y:S02]  /*4a40*/  FMNMX.FTZ R0, R13, R0, !PT ;  /* 0x000000000d007209 */ /* 0x000fe40007810000 */
[----:B------:R-:W-:Y:S02]  /*4a50*/  ISETP.GT.AND P1, PT, R2, 0x19, PT ;  /* 0x000000190200780c */ /* 0x000fe40003f24270 */
[----:B------:R-:W-:Y:S02]  /*4a60*/  FSEL R11, R21, -INF , P0 ;  /* 0xff800000150b7808 */ /* 0x000fe40000000000 */
[----:B------:R-:W-:Y:S01]  /*4a70*/  FMNMX.FTZ R5, R12, R0, !PT ;  /* 0x000000000c057209 */ /* 0x000fe20007810000 */
[----:B---3--:R-:W-:Y:S01]  /*4a80*/  IMAD.IADD R0, R3, 0x1, R6 ;  /* 0x0000000103007824 */ /* 0x008fe200078e0206 */
[----:B------:R-:W-:-:S02]  /*4a90*/  ISETP.GT.AND P0, PT, R2, 0x20, PT ;  /* 0x000000200200780c */ /* 0x000fc40003f04270 */
[----:B------:R-:W-:Y:S02]  /*4aa0*/  FSEL R10, R22, -INF , P1 ;  /* 0xff800000160a7808 */ /* 0x000fe40000800000 */
[----:B------:R-:W-:Y:S02]  /*4ab0*/  ISETP.GT.AND P1, PT, R2, 0x21, PT ;  /* 0x000000210200780c */ /* 0x000fe40003f24270 */
[----:B------:R-:W-:Y:S02]  /*4ac0*/  FSEL R99, R20, -INF , P0 ;  /* 0xff80000014637808 */ /* 0x000fe40000000000 */
[----:B------:R-:W-:Y:S02]  /*4ad0*/  ISETP.GT.AND P0, PT, R2, 0x28, PT ;  /* 0x000000280200780c */ /* 0x000fe40003f04270 */
[----:B------:R-:W-:Y:S02]  /*4ae0*/  FSEL R98, R19, -INF , P1 ;  /* 0xff80000013627808 */ /* 0x000fe40000800000 */
[----:B------:R-:W-:-:S02]  /*4af0*/  FMNMX.FTZ R3, R17, R5, !PT ;  /* 0x0000000511037209 */ /* 0x000fc40007810000 */
[----:B------:R-:W-:Y:S02]  /*4b00*/  IMNMX R0, R4, R0, PT ;  /* 0x0000000004007217 */ /* 0x000fe40003800200 */
[----:B------:R-:W-:Y:S02]  /*4b10*/  ISETP.GT.AND P1, PT, R2, 0x29, PT ;  /* 0x000000290200780c */ /* 0x000fe40003f24270 */
[----:B------:R-:W-:Y:S02]  /*4b20*/  FSEL R97, R18, -INF , P0 ;  /* 0xff80000012617808 */ /* 0x000fe40000000000 */
[----:B------:R-:W-:Y:S02]  /*4b30*/  FMNMX.FTZ R3, R11, R3, !PT ;  /* 0x000000030b037209 */ /* 0x000fe40007810000 */
[----:B------:R-:W-:Y:S02]  /*4b40*/  ISETP.GT.AND P0, PT, R0, RZ, PT ;  /* 0x000000ff0000720c */ /* 0x000fe40003f04270 */
[----:B------:R-:W-:-:S02]  /*4b50*/  FSEL R94, R9, -INF , P1 ;  /* 0xff800000095e7808 */ /* 0x000fc40000800000 */
[----:B------:R-:W-:Y:S02]  /*4b60*/  ISETP.GT.AND P1, PT, R0, 0x1, PT ;  /* 0x000000010000780c */ /* 0x000fe40003f24270 */
[----:B------:R-:W-:Y:S02]  /*4b70*/  FMNMX.FTZ R3, R10, R3, !PT ;  /* 0x000000030a037209 */ /* 0x000fe40007810000 */
[----:B------:R-:W-:Y:S02]  /*4b80*/  FSEL R9, R45, -INF , P0 ;  /* 0xff8000002d097808 */ /* 0x000fe40000000000 */
[----:B------:R-:W-:Y:S02]  /*4b90*/  ISETP.GT.AND P0, PT, R0, 0x8, PT ;  /* 0x000000080000780c */ /* 0x000fe40003f04270 */
[----:B------:R-:W-:Y:S02]  /*4ba0*/  FSEL R8, R44, -INF , P1 ;  /* 0xff8000002c087808 */ /* 0x000fe40000800000 */
[----:B------:R-:W-:Y:S01]  /*4bb0*/  FMNMX.FTZ R2, R99, R3, !PT ;  /* 0x0000000363027209 */ /* 0x000fe20007810000 */
[----:B------:R-:W-:Y:S01]  /*4bc0*/  LDSM.16.MT88.4 R44, [R239+0x1800] ;  /* 0x00180000ef2c783b */ /* 0x000fe20000004200 */
[----:B------:R-:W-:-:S02]  /*4bd0*/  ISETP.GT.AND P1, PT, R0, 0x9, PT ;  /* 0x000000090000780c */ /* 0x000fc40003f24270 */
[----:B------:R-:W-:Y:S02]  /*4be0*/  FSEL R7, R41, -INF , P0 ;  /* 0xff80000029077808 */ /* 0x000fe40000000000 */
[----:B------:R-:W-:Y:S01]  /*4bf0*/  FMNMX.FTZ R3, R9, R8, !PT ;  /* 0x0000000809037209 */ /* 0x000fe20007810000 */
[----:B------:R-:W-:Y:S01]  /*4c00*/  LDSM.16.MT88.4 R40, [R37] ;  /* 0x000000002528783b */ /* 0x000fe20000004200 */
[----:B------:R-:W-:Y:S02]  /*4c10*/  ISETP.GT.AND P0, PT, R0, 0x10, PT ;  /* 0x000000100000780c */ /* 0x000fe40003f04270 */
[----:B------:R-:W-:Y:S02]  /*4c20*/  FSEL R6, R36, -INF , P1 ;  /* 0xff80000024067808 */ /* 0x000fe40000800000 */
[----:B------:R-:W-:Y:S02]  /*4c30*/  FMNMX.FTZ R3, R7, R3, !PT ;  /* 0x0000000307037209 */ /* 0x000fe40007810000 */
[----:B------:R-:W-:-:S02]  /*4c40*/  FMNMX.FTZ R2, R98, R2, !PT ;  /* 0x0000000262027209 */ /* 0x000fc40007810000 */
[----:B------:R-:W-:Y:S02]  /*4c50*/  ISETP.GT.AND P1, PT, R0, 0x11, PT ;  /* 0x000000110000780c */ /* 0x000fe40003f24270 */
[----:B------:R-:W-:Y:S02]  /*4c60*/  FSEL R5, R34, -INF , P0 ;  /* 0xff80000022057808 */ /* 0x000fe40000000000 */
[----:B------:R-:W-:Y:S02]  /*4c70*/  FMNMX.FTZ R3, R6, R3, !PT ;  /* 0x0000000306037209 */ /* 0x000fe40007810000 */
[----:B------:R-:W-:Y:S02]  /*4c80*/  FMNMX.FTZ R2, R97, R2, !PT ;  /* 0x0000000261027209 */ /* 0x000fe40007810000 */
[----:B------:R-:W-:Y:S02]  /*4c90*/  ISETP.GT.AND P0, PT, R0, 0x18, PT ;  /* 0x000000180000780c */ /* 0x000fe40003f04270 */
[----:B------:R-:W-:-:S02]  /*4ca0*/  FSEL R4, R33, -INF , P1 ;  /* 0xff80000021047808 */ /* 0x000fc40000800000 */
[----:B------:R-:W-:Y:S01]  /*4cb0*/  FMNMX.FTZ R18, R5, R3, !PT ;  /* 0x0000000305127209 */ /* 0x000fe20007810000 */
[----:B------:R-:W-:Y:S01]  /*4cc0*/  LDSM.16.MT88.4 R32, [R239+0x800] ;  /* 0x00080000ef20783b */ /* 0x000fe20000004200 */
[----:B------:R-:W-:Y:S02]  /*4cd0*/  FMNMX.FTZ R2, R94, R2, !PT ;  /* 0x000000025e027209 */ /* 0x000fe40007810000 */
[----:B------:R-:W-:Y:S02]  /*4ce0*/  ISETP.GT.AND P1, PT, R0, 0x19, PT ;  /* 0x000000190000780c */ /* 0x000fe40003f24270 */
[----:B------:R-:W-:Y:S02]  /*4cf0*/  FSEL R3, R29, -INF , P0 ;  /* 0xff8000001d037808 */ /* 0x000fe40000000000 */
[----:B------:R-:W-:Y:S01]  /*4d00*/  FMNMX.FTZ R19, R4, R18, !PT ;  /* 0x0000001204137209 */ /* 0x000fe20007810000 */
[----:B------:R-:W1:Y:S01]  /*4d10*/  SHFL.BFLY PT, R20, R2, 0x2, 0x1f ;  /* 0x0c401f0002147f89 */ /* 0x000e6200000e0000 */
[----:B------:R-:W-:-:S02]  /*4d20*/  ISETP.GT.AND P0, PT, R0, 0x20, PT ;  /* 0x000000200000780c */ /* 0x000fc40003f04270 */
[----:B------:R-:W-:Y:S02]  /*4d30*/  FSEL R18, R28, -INF , P1 ;  /* 0xff8000001c127808 */ /* 0x000fe40000800000 */
[----:B------:R-:W-:Y:S01]  /*4d40*/  FMNMX.FTZ R19, R3, R19, !PT ;  /* 0x0000001303137209 */ /* 0x000fe20007810000 */
[----:B------:R-:W-:Y:S01]  /*4d50*/  LDSM.16.MT88.4 R28, [R241] ;  /* 0x00000000f11c783b */ /* 0x000fe20000004200 */
        /* <DEDUP_REMOVED lines=8> */
[----:B------:R-:W-:Y:S01]  /*4de0*/  FMNMX.FTZ R0, R95, R19, !PT ;  /* 0x000000135f007209 */ /* 0x000fe20007810000 */
[----:B------:R-:W-:Y:S01]  /*4df0*/  LDSM.16.MT88.4 R24, [R240] ;  /* 0x00000000f018783b */ /* 0x000fe20000004200 */
[----:B------:R-:W-:-:S02]  /*4e00*/  FSEL R92, R23, -INF , P0 ;  /* 0xff800000175c7808 */ /* 0x000fc40000000000 */
[----:B------:R-:W-:-:S04]  /*4e10*/  FMNMX.FTZ R0, R93, R0, !PT ;  /* 0x000000005d007209 */ /* 0x000fc80007810000 */
        /* <DEDUP_REMOVED lines=8> */
[----:B------:R-:W-:-:S05]  /*4ea0*/  FMUL.FTZ R2, R133, c[0x0][0x2d0] ;  /* 0x0000b40085027a20 */ /* 0x000fca0000410000 */
[----:B------:R-:W-:-:S05]  /*4eb0*/  FSEL R2, R2, RZ, P0 ;  /* 0x000000ff02027208 */ /* 0x000fca0000000000 */
[--C-:B------:R-:W-:Y:S02]  /*4ec0*/  FFMA.FTZ R12, R12, c[0x0][0x2d0], -R2.reuse ;  /* 0x0000b4000c0c7a23 */ /* 0x100fe40000010802 */
[--C-:B------:R-:W-:Y:S02]  /*4ed0*/  FFMA.FTZ R15, R15, c[0x0][0x2d0], -R2.reuse ;  /* 0x0000b4000f0f7a23 */ /* 0x100fe40000010802 */
[----:B------:R2:W-:Y:S01]  /*4ee0*/  MUFU.EX2 R88, R12 ;  /* 0x0000000c00587308 */ /* 0x0005e20000000800 */
[--C-:B------:R-:W-:Y:S01]  /*4ef0*/  FFMA.FTZ R14, R14, c[0x0][0x2d0], -R2.reuse ;  /* 0x0000b4000e0e7a23 */ /* 0x100fe20000010802 */
[----:B-1----:R-:W-:Y:S01]  /*4f00*/  FMNMX.FTZ R132, R0, R19, !PT ;  /* 0x0000001300847209 */ /* 0x002fe20007810000 */
[--C-:B------:R-:W-:Y:S02]  /*4f10*/  FFMA.FTZ R0, R17, c[0x0][0x2d0], -R2.reuse ;  /* 0x0000b40011007a23 */ /* 0x100fe40000010802 */
[----:B------:R-:W-:-:S03]  /*4f20*/  FFMA.FTZ R13, R13, c[0x0][0x2d0], -R2 ;  /* 0x0000b4000d0d7a23 */ /* 0x000fc60000010802 */
[----:B------:R1:W-:Y:S01]  /*4f30*/  MUFU.EX2 R89, R0 ;  /* 0x0000000000597308 */ /* 0x0003e20000000800 */
[C---:B------:R-:W-:Y:S01]  /*4f40*/  FSETP.NEU.FTZ.AND P0, PT, R132.reuse, -INF , PT ;  /* 0xff8000008400780b */ /* 0x040fe20003f1d000 */
[----:B--2---:R-:W-:-:S06]  /*4f50*/  FMUL.FTZ R12, R132, c[0x0][0x2d0] ;  /* 0x0000b400840c7a20 */ /* 0x004fcc0000410000 */
[----:B------:R-:W-:Y:S01]  /*4f60*/  MUFU.EX2 R80, R15 ;  /* 0x0000000f00507308 */ /* 0x000fe20000000800 */
[----:B-1----:R-:W-:-:S07]  /*4f70*/  FFMA.FTZ R0, R11, c[0x0][0x2d0], -R2 ;  /* 0x0000b4000b007a23 */ /* 0x002fce0000010802 */
[----:B------:R-:W-:Y:S08]  /*4f80*/  MUFU.EX2 R84, R14 ;  /* 0x0000000e00547308 */ /* 0x000ff00000000800 */
[----:B------:R1:W-:Y:S08]  /*4f90*/  MUFU.EX2 R90, R0 ;  /* 0x00000000005a7308 */ /* 0x0003f00000000800 */
[----:B------:R2:W-:Y:S01]  /*4fa0*/  MUFU.EX2 R83, R13 ;  /* 0x0000000d00537308 */ /* 0x0005e20000000800 */
[----:B-1----:R-:W-:-:S02]  /*4fb0*/  FSEL R0, R12, RZ, P0 ;  /* 0x000000ff0c007208 */ /* 0x002fc40000000000 */
[----:B--2---:R-:W1:Y:S01]  /*4fc0*/  LDSM.16.MT88.4 R12, [R239] ;  /* 0x00000000ef0c783b */ /* 0x004e620000004200 */
[----:B------:R-:W-:Y:S02]  /*4fd0*/  FFMA.FTZ R16, R16, c[0x0][0x2d0], -R2 ;  /* 0x0000b40010107a23 */ /* 0x000fe40000010802 */
[--C-:B------:R-:W-:Y:S02]  /*4fe0*/  FFMA.FTZ R9, R9, c[0x0][0x2d0], -R0.reuse ;  /* 0x0000b40009097a23 */ /* 0x100fe40000010800 */
[--C-:B------:R-:W-:Y:S02]  /*4ff0*/  FFMA.FTZ R8, R8, c[0x0][0x2d0], -R0.reuse ;  /* 0x0000b40008087a23 */ /* 0x100fe40000010800 */
[--C-:B------:R-:W-:Y:S02]  /*5000*/  FFMA.FTZ R7, R7, c[0x0][0x2d0], -R0.reuse ;  /* 0x0000b40007077a23 */ /* 0x100fe40000010800 */
[----:B------:R-:W-:Y:S01]  /*5010*/  FFMA.FTZ R6, R6, c[0x0][0x2d0], -R0 ;  /* 0x0000b40006067a23 */ /* 0x000fe20000010800 */
[----:B------:R-:W2:Y:S08]  /*5020*/  MUFU.EX2 R82, R16 ;  /* 0x0000001000527308 */ /* 0x000eb00000000800 */
[----:B------:R-:W-:Y:S08]  /*5030*/  MUFU.EX2 R78, R9 ;  /* 0x00000009004e7308 */ /* 0x000ff00000000800 */
[----:B------:R2:W3:Y:S08]  /*5040*/  MUFU.EX2 R77, R8 ;  /* 0x00000008004d7308 */ /* 0x0004f00000000800 */
[----:B------:R-:W-:Y:S08]  /*5050*/  MUFU.EX2 R76, R7 ;  /* 0x00000007004c7308 */ /* 0x000ff00000000800 */
[----:B------:R-:W4:Y:S01]  /*5060*/  MUFU.EX2 R79, R6 ;  /* 0x00000006004f7308 */ /* 0x000f220000000800 */
[----:B------:R-:W-:Y:S01]  /*5070*/  FFMA.FTZ R10, R10, c[0x0][0x2d0], -R2 ;  /* 0x0000b4000a0a7a23 */ /* 0x000fe20000010802 */
[----:B--2---:R-:W-:Y:S01]  /*5080*/  F2FP.PACK_AB R8, R80, R82 ;  /* 0x000000525008723e */ /* 0x004fe200000000ff */
[----:B------:R-:W-:Y:S01]  /*5090*/  FFMA.FTZ R3, R3, c[0x0][0x2d0], -R0 ;  /* 0x0000b40003037a23 */ /* 0x000fe20000010800 */
[----:B---3--:R-:W-:-:S04]  /*50a0*/  F2FP.PACK_AB R9, R77, R78 ;  /* 0x0000004e4d09723e */ /* 0x008fc800000000ff */
[----:B------:R2:W-:Y:S01]  /*50b0*/  MUFU.EX2 R91, R10 ;  /* 0x0000000a005b7308 */ /* 0x0005e20000000800 */
[--C-:B------:R-:W-:Y:S02]  /*50c0*/  FFMA.FTZ R5, R5, c[0x0][0x2d0], -R0.reuse ;  /* 0x0000b40005057a23 */ /* 0x100fe40000010800 */
[----:B------:R-:W-:Y:S01]  /*50d0*/  FFMA.FTZ R4, R4, c[0x0][0x2d0], -R0 ;  /* 0x0000b40004047a23 */ /* 0x000fe20000010800 */
[----:B----4-:R-:W-:-:S04]  /*50e0*/  F2FP.PACK_AB R11, R79, R76 ;  /* 0x0000004c4f0b723e */ /* 0x010fc800000000ff */
[----:B------:R3:W-:Y:S01]  /*50f0*/  MUFU.EX2 R86, R3 ;  /* 0x0000000300567308 */ /* 0x0007e20000000800 */
[----:B--2---:R-:W-:-:S07]  /*5100*/  F2FP.PACK_AB R10, R83, R84 ;  /* 0x00000054530a723e */ /* 0x004fce00000000ff */
[----:B------:R-:W-:Y:S01]  /*5110*/  MUFU.EX2 R81, R5 ;  /* 0x0000000500517308 */ /* 0x000fe20000000800 */
[----:B---3--:R-:W-:Y:S01]  /*5120*/  FFMA.FTZ R3, R18, c[0x0][0x2d0], -R0 ;  /* 0x0000b40012037a23 */ /* 0x008fe20000010800 */
[C---:B-1----:R-:W-:Y:S06]  /*5130*/  HMMA.16816.F32 R20, R8.reuse, R12, RZ ;  /* 0x0000000c0814723c */ /* 0x042fec00000018ff */
[----:B------:R1:W2:Y:S02]  /*5140*/  MUFU.EX2 R85, R4 ;  /* 0x0000000400557308 */ /* 0x0002a40000000800 */
[C---:B------:R-:W-:Y:S06]  /*5150*/  HMMA.16816.F32 R16, R8.reuse, R14, RZ ;  /* 0x0000000e0810723c */ /* 0x040fec00000018ff */
[----:B------:R-:W3:Y:S02]  /*5160*/  MUFU.EX2 R87, R3 ;  /* 0x0000000300577308 */ /* 0x000ee40000000800 */
[----:B------:R-:W-:Y:S01]  /*5170*/  HMMA.16816.F32 R12, R8, R28, RZ ;  /* 0x0000001c080c723c */ /* 0x000fe200000018ff */
[----:B-1----:R-:W-:-:S02]  /*5180*/  F2FP.PACK_AB R4, R89, R88 ;  /* 0x000000585904723e */ /* 0x002fc400000000ff */
[----:B--2---:R-:W-:Y:S02]  /*5190*/  F2FP.PACK_AB R5, R85, R81 ;  /* 0x000000515505723e */ /* 0x004fe400000000ff */
[----:B------:R-:W-:-:S03]  /*51a0*/  F2FP.PACK_AB R6, R91, R90 ;  /* 0x0000005a5b06723e */ /* 0x000fc600000000ff */
[----:B------:R-:W-:Y:S01]  /*51b0*/  HMMA.16816.F32 R52, R8, R30, RZ ;  /* 0x0000001e0834723c */ /* 0x000fe200000018ff */
[----:B---3--:R-:W-:-:S07]  /*51c0*/  F2FP.PACK_AB R7, R87, R86 ;  /* 0x000000565707723e */ /* 0x008fce00000000ff */
[C---:B------:R-:W-:Y:S08]  /*51d0*/  HMMA.16816.F32 R156, R4.reuse, R32, R20 ;  /* 0x00000020049c723c */ /* 0x040ff00000001814 */
[----:B------:R-:W-:Y:S08]  /*51e0*/  HMMA.16816.F32 R144, R4, R34, R16 ;  /* 0x000000220490723c */ /* 0x000ff00000001810 */
[----:B------:R-:W-:Y:S08]  /*51f0*/  HMMA.16816.F32 R32, R8, R26, RZ ;  /* 0x0000001a0820723c */ /* 0x000ff000000018ff */
[----:B------:R-:W-:Y:S08]  /*5200*/  HMMA.16816.F32 R148, R4, R48, R12 ;  /* 0x000000300494723c */ /* 0x000ff0000000180c */
[C---:B------:R-:W-:Y:S08]  /*5210*/  HMMA.16816.F32 R16, R8.reuse, R46, RZ ;  /* 0x0000002e0810723c */ /* 0x040ff000000018ff */
[C---:B------:R-:W-:Y:S08]  /*5220*/  HMMA.16816.F32 R28, R8.reuse, R40, RZ ;  /* 0x00000028081c723c */ /* 0x040ff000000018ff */
[C---:B------:R-:W-:Y:S08]  /*5230*/  HMMA.16816.F32 R12, R8.reuse, R68, RZ ;  /* 0x00000044080c723c */ /* 0x040ff000000018ff */
[C---:B------:R-:W-:Y:S08]  /*5240*/  HMMA.16816.F32 R36, R8.reuse, R24, RZ ;  /* 0x000000180824723c */ /* 0x040ff000000018ff */
[C---:B------:R-:W-:Y:S08]  /*5250*/  HMMA.16816.F32 R24, R8.reuse, R42, RZ ;  /* 0x0000002a0818723c */ /* 0x040ff000000018ff */
[----:B------:R-:W-:Y:S01]  /*5260*/  HMMA.16816.F32 R20, R8, R44, RZ ;  /* 0x0000002c0814723c */ /* 0x000fe200000018ff */
[----:B------:R-:W1:Y:S07]  /*5270*/  LDSM.16.MT88.4 R44, [R240+0x1800] ;  /* 0x00180000f02c783b */ /* 0x000e6e0000004200 */
[C---:B------:R-:W-:Y:S01]  /*5280*/  HMMA.16816.F32 R136, R4.reuse, R50, R52 ;  /* 0x000000320488723c */ /* 0x040fe20000001834 */
[----:B------:R-:W2:Y:S04]  /*5290*/  LDSM.16.MT88.4 R52, [R242+0x1800] ;  /* 0x00180000f234783b */ /* 0x000ea80000004200 */
[----:B------:R-:W-:Y:S03]  /*52a0*/  LDSM.16.MT88.4 R48, [R239+0x3800] ;  /* 0x00380000ef30783b */ /* 0x000fe60000004200 */
[C---:B------:R-:W-:Y:S01]  /*52b0*/  HMMA.16816.F32 R100, R4.reuse, R66, R32 ;  /* 0x000000420464723c */ /* 0x040fe20000001820 */
[----:B------:R-:W3:Y:S07]  /*52c0*/  LDSM.16.MT88.4 R32, [R242+0x2000] ;  /* 0x00200000f220783b */ /* 0x000eee0000004200 */
[C---:B------:R-:W-:Y:S08]  /*52d0*/  HMMA.16816.F32 R16, R4.reuse, R58, R16 ;  /* 0x0000003a0410723c */ /* 0x040ff00000001810 */
[C---:B------:R-:W-:Y:S08]  /*52e0*/  HMMA.16816.F32 R28, R4.reuse, R60, R28 ;  /* 0x0000003c041c723c */ /* 0x040ff0000000181c */
[C---:B------:R-:W-:Y:S08]  /*52f0*/  HMMA.16816.F32 R12, R4.reuse, R72, R12 ;  /* 0x00000048040c723c */ /* 0x040ff0000000180c */
[C---:B------:R-:W-:Y:S08]  /*5300*/  HMMA.16816.F32 R24, R4.reuse, R62, R24 ;  /* 0x0000003e0418723c */ /* 0x040ff00000001818 */
[----:B------:R-:W-:Y:S01]  /*5310*/  HMMA.16816.F32 R20, R4, R56, R20 ;  /* 0x000000380414723c */ /* 0x000fe20000001814 */
[----:B------:R-:W-:Y:S01]  /*5320*/  IMAD.MOV.U32 R116, RZ, RZ, R100 ;  /* 0x000000ffff747224 */ /* 0x000fe200078e0064 */
[----:B------:R-:W-:Y:S01]  /*5330*/  MOV R114, R103 ;  /* 0x0000006700727202 */ /* 0x000fe20000000f00 */
[----:B------:R-:W-:-:S02]  /*5340*/  IMAD.MOV.U32 R115, RZ, RZ, R102 ;  /* 0x000000ffff737224 */ /* 0x000fc400078e0066 */
[----:B------:R-:W-:Y:S01]  /*5350*/  IMAD.MOV.U32 R113, RZ, RZ, R101 ;  /* 0x000000ffff717224 */ /* 0x000fe200078e0065 */
[----:B------:R-:W-:Y:S01]  /*5360*/  MOV R101, R16 ;  /* 0x0000001000657202 */ /* 0x000fe20000000f00 */
[----:B------:R-:W-:Y:S01]  /*5370*/  IMAD.MOV.U32 R103, RZ, RZ, R18 ;  /* 0x000000ffff677224 */ /* 0x000fe200078e0012 */
[----:B------:R-:W-:Y:S01]  /*5380*/  HMMA.16816.F32 R140, R4, R64, R36 ;  /* 0x00000040048c723c */ /* 0x000fe20000001824 */
[----:B------:R-:W-:Y:S01]  /*5390*/  IMAD.MOV.U32 R102, RZ, RZ, R19 ;  /* 0x000000ffff667224 */ /* 0x000fe200078e0013 */
[----:B------:R-:W-:Y:S01]  /*53a0*/  MOV R111, R31 ;  /* 0x0000001f006f7202 */ /* 0x000fe20000000f00 */
[----:B------:R-:W-:Y:S01]  /*53b0*/  IMAD.MOV.U32 R100, RZ, RZ, R17 ;  /* 0x000000ffff647224 */ /* 0x000fe200078e0011 */
[----:B------:R-:W-:Y:S01]  /*53c0*/  MOV R162, R14 ;  /* 0x0000000e00a27202 */ /* 0x000fe20000000f00 */
[----:B------:R-:W-:Y:S01]  /*53d0*/  IMAD.MOV.U32 R3, RZ, RZ, R28 ;  /* 0x000000ffff037224 */ /* 0x000fe200078e001c */
[----:B------:R-:W4:Y:S01]  /*53e0*/  LDSM.16.MT88.4 R16, [R240+0x2000] ;  /* 0x00200000f010783b */ /* 0x000f220000004200 */
[----:B------:R-:W-:Y:S01]  /*53f0*/  IMAD.MOV.U32 R112, RZ, RZ, R30 ;  /* 0x000000ffff707224 */ /* 0x000fe200078e001e */
[----:B------:R-:W-:Y:S01]  /*5400*/  HMMA.16816.F32 R40, R8, R70, RZ ;  /* 0x000000460828723c */ /* 0x000fe200000018ff */
[----:B------:R-:W-:Y:S01]  /*5410*/  IMAD.MOV.U32 R110, RZ, RZ, R29 ;  /* 0x000000ffff6e7224 */ /* 0x000fe200078e001d */
[----:B------:R-:W3:Y:S01]  /*5420*/  LDSM.16.MT88.4 R36, [R239+0x3000] ;  /* 0x00300000ef24783b */ /* 0x000ee20000004200 */
[----:B------:R-:W-:-:S02]  /*5430*/  IMAD.MOV.U32 R109, RZ, RZ, R12 ;  /* 0x000000ffff6d7224 */ /* 0x000fc400078e000c */
[----:B------:R-:W-:Y:S02]  /*5440*/  IMAD.MOV.U32 R108, RZ, RZ, R13 ;  /* 0x000000ffff6c7224 */ /* 0x000fe400078e000d */
[----:B------:R-:W-:Y:S01]  /*5450*/  IMAD.MOV.U32 R161, RZ, RZ, R15 ;  /* 0x000000ffffa17224 */ /* 0x000fe200078e000f */
[----:B-1----:R-:W-:Y:S01]  /*5460*/  HMMA.16816.F32 R28, R8, R46, RZ ;  /* 0x0000002e081c723c */ /* 0x002fe200000018ff */
[----:B------:R-:W-:Y:S01]  /*5470*/  IMAD.MOV.U32 R107, RZ, RZ, R26 ;  /* 0x000000ffff6b7224 */ /* 0x000fe200078e001a */
[----:B------:R-:W-:Y:S01]  /*5480*/  MOV R105, R24 ;  /* 0x0000001800697202 */ /* 0x000fe20000000f00 */
[----:B------:R-:W-:Y:S01]  /*5490*/  IMAD.MOV.U32 R106, RZ, RZ, R27 ;  /* 0x000000ffff6a7224 */ /* 0x000fe200078e001b */
[----:B------:R-:W-:Y:S01]  /*54a0*/  MOV R117, R21 ;  /* 0x0000001500757202 */ /* 0x000fe20000000f00 */
[----:B------:R-:W-:-:S03]  /*54b0*/  IMAD.MOV.U32 R104, RZ, RZ, R25 ;  /* 0x000000ffff687224 */ /* 0x000fc600078e0019 */
[C---:B------:R-:W-:Y:S01]  /*54c0*/  HMMA.16816.F32 R12, R8.reuse, R44, RZ ;  /* 0x0000002c080c723c */ /* 0x040fe200000018ff */
[----:B------:R-:W1:Y:S01]  /*54d0*/  LDSM.16.MT88.4 R44, [R241+0x3000] ;  /* 0x00300000f12c783b */ /* 0x000e620000004200 */
[----:B------:R-:W-:Y:S02]  /*54e0*/  IMAD.MOV.U32 R119, RZ, RZ, R22 ;  /* 0x000000ffff777224 */ /* 0x000fe400078e0016 */
[----:B------:R-:W-:Y:S02]  /*54f0*/  IMAD.MOV.U32 R118, RZ, RZ, R23 ;  /* 0x000000ffff767224 */ /* 0x000fe400078e0017 */
[----:B------:R-:W-:Y:S02]  /*5500*/  IMAD.MOV.U32 R130, RZ, RZ, R20 ;  /* 0x000000ffff827224 */ /* 0x000fe400078e0014 */
[C---:B--2---:R-:W-:Y:S08]  /*5510*/  HMMA.16816.F32 R24, R8.reuse, R52, RZ ;  /* 0x000000340818723c */ /* 0x044ff000000018ff */
[----:B------:R-:W-:Y:S01]  /*5520*/  HMMA.16816.F32 R20, R8, R54, RZ ;  /* 0x000000360814723c */ /* 0x000fe200000018ff */
[----:B------:R-:W2:Y:S07]  /*5530*/  LDSM.16.MT88.4 R52, [R240+0x3000] ;  /* 0x00300000f034783b */ /* 0x000eae0000004200 */
[C---:B------:R-:W-:Y:S01]  /*5540*/  HMMA.16816.F32 R56, R4.reuse, R74, R40 ;  /* 0x0000004a0438723c */ /* 0x040fe20000001828 */
[----:B------:R-:W1:Y:S07]  /*5550*/  LDSM.16.MT88.4 R40, [R241+0x3800] ;  /* 0x00380000f128783b */ /* 0x000e6e0000004200 */
[C---:B---3--:R-:W-:Y:S08]  /*5560*/  HMMA.16816.F32 R72, R4.reuse, R32, R24 ;  /* 0x000000200448723c */ /* 0x048ff00000001818 */
[C---:B------:R-:W-:Y:S01]  /*5570*/  HMMA.16816.F32 R68, R4.reuse, R34, R20 ;  /* 0x000000220444723c */ /* 0x040fe20000001814 */
[----:B------:R-:W3:Y:S07]  /*5580*/  LDSM.16.MT88.4 R32, [R240+0x3800] ;  /* 0x00380000f020783b */ /* 0x000eee0000004200 */
[C---:B----4-:R-:W-:Y:S08]  /*5590*/  HMMA.16816.F32 R64, R4.reuse, R16, R12 ;  /* 0x000000100440723c */ /* 0x050ff0000000180c */
[----:B------:R-:W-:Y:S08]  /*55a0*/  HMMA.16816.F32 R60, R4, R18, R28 ;  /* 0x00000012043c723c */ /* 0x000ff0000000181c */
[C---:B------:R-:W-:Y:S08]  /*55b0*/  HMMA.16816.F32 R12, R8.reuse, R36, RZ ;  /* 0x00000024080c723c */ /* 0x040ff000000018ff */
[C---:B------:R-:W-:Y:S01]  /*55c0*/  HMMA.16816.F32 R28, R8.reuse, R38, RZ ;  /* 0x00000026081c723c */ /* 0x040fe200000018ff */
[----:B------:R-:W4:Y:S07]  /*55d0*/  LDSM.16.MT88.4 R36, [R242+0x3000] ;  /* 0x00300000f224783b */ /* 0x000f2e0000004200 */
[C---:B-1----:R-:W-:Y:S08]  /*55e0*/  HMMA.16816.F32 R24, R8.reuse, R44, RZ ;  /* 0x0000002c0818723c */ /* 0x042ff000000018ff */
[C---:B--2---:R-:W-:Y:S08]  /*55f0*/  HMMA.16816.F32 R16, R8.reuse, R52, RZ ;  /* 0x000000340810723c */ /* 0x044ff000000018ff */
[----:B------:R-:W-:Y:S08]  /*5600*/  HMMA.16816.F32 R20, R8, R46, RZ ;  /* 0x0000002e0814723c */ /* 0x000ff000000018ff */
[C---:B------:R-:W-:Y:S08]  /*5610*/  HMMA.16816.F32 R120, R4.reuse, R48, R12 ;  /* 0x000000300478723c */ /* 0x040ff0000000180c */
[C---:B------:R-:W-:Y:S08]  /*5620*/  HMMA.16816.F32 R176, R4.reuse, R50, R28 ;  /* 0x0000003204b0723c */ /* 0x040ff0000000181c */
[----:B------:R-:W-:Y:S08]  /*5630*/  HMMA.16816.F32 R48, R4, R40, R24 ;  /* 0x000000280430723c */ /* 0x000ff00000001818 */
[----:B------:R-:W-:Y:S08]  /*5640*/  HMMA.16816.F32 R12, R8, R54, RZ ;  /* 0x00000036080c723c */ /* 0x000ff000000018ff */
[C---:B---3--:R-:W-:Y:S08]  /*5650*/  HMMA.16816.F32 R16, R4.reuse, R32, R16 ;  /* 0x000000200410723c */ /* 0x048ff00000001810 */
[----:B------:R-:W-:Y:S01]  /*5660*/  HMMA.16816.F32 R172, R4, R42, R20 ;  /* 0x0000002a04ac723c */ /* 0x000fe20000001814 */
[----:B------:R-:W1:Y:S01]  /*5670*/  LDSM.16.MT88.4 R20, [R242+0x3800] ;  /* 0x00380000f214783b */ /* 0x000e620000004200 */
[----:B------:R-:W-:Y:S01]  /*5680*/  IMAD.MOV.U32 R27, RZ, RZ, R48 ;  /* 0x000000ffff1b7224 */ /* 0x000fe200078e0030 */
[----:B------:R-:W-:Y:S01]  /*5690*/  MOV R25, R51 ;  /* 0x0000003300197202 */ /* 0x000fe20000000f00 */
[----:B------:R-:W-:-:S02]  /*56a0*/  IMAD.MOV.U32 R26, RZ, RZ, R50 ;  /* 0x000000ffff1a7224 */ /* 0x000fc400078e0032 */
[----:B------:R-:W-:Y:S02]  /*56b0*/  IMAD.MOV.U32 R24, RZ, RZ, R49 ;  /* 0x000000ffff187224 */ /* 0x000fe400078e0031 */
[----:B------:R-:W-:Y:S01]  /*56c0*/  IMAD.MOV.U32 R30, RZ, RZ, R3 ;  /* 0x000000ffff1e7224 */ /* 0x000fe200078e0003 */
[----:B------:R-:W-:Y:S07]  /*56d0*/  HMMA.16816.F32 R168, R4, R34, R12 ;  /* 0x0000002204a8723c */ /* 0x000fee000000180c */
[----:B------:R-:W-:Y:S01]  /*56e0*/  IMAD.MOV.U32 R3, RZ, RZ, R16 ;  /* 0x000000ffff037224 */ /* 0x000fe200078e0010 */
[----:B------:R-:W-:Y:S01]  /*56f0*/  MOV R29, R19 ;  /* 0x00000013001d7202 */ /* 0x000fe20000000f00 */
[----:B------:R-:W-:Y:S01]  /*5700*/  IMAD.MOV.U32 R44, RZ, RZ, R18 ;  /* 0x000000ffff2c7224 */ /* 0x000fe200078e0012 */
[----:B----4-:R-:W-:Y:S01]  /*5710*/  HMMA.16816.F32 R12, R8, R38, RZ ;  /* 0x00000026080c723c */ /* 0x010fe200000018ff */
[----:B------:R-:W-:-:S02]  /*5720*/  IMAD.MOV.U32 R28, RZ, RZ, R17 ;  /* 0x000000ffff1c7224 */ /* 0x000fc400078e0011 */
[----:B------:R-:W-:-:S04]  /*5730*/  IMAD.MOV.U32 R34, RZ, RZ, R27 ;  /* 0x000000ffff227224 */ /* 0x000fc800078e001b */
[----:B------:R-:W-:Y:S01]  /*5740*/  MOV R39, R24 ;  /* 0x0000001800277202 */ /* 0x000fe20000000f00 */
[----:B------:R-:W-:Y:S07]  /*5750*/  HMMA.16816.F32 R16, R8, R36, RZ ;  /* 0x000000240810723c */ /* 0x000fee00000018ff */
[----:B------:R-:W-:Y:S02]  /*5760*/  IMAD.MOV.U32 R36, RZ, RZ, R26 ;  /* 0x000000ffff247224 */ /* 0x000fe400078e001a */
[----:B------:R-:W-:-:S02]  /*5770*/  IMAD.MOV.U32 R37, RZ, RZ, R25 ;  /* 0x000000ffff257224 */ /* 0x000fc400078e0019 */
[----:B------:R-:W2:Y:S11]  /*5780*/  LDSM.16.MT88.4 R24, [R239+0x4800] ;  /* 0x00480000ef18783b */ /* 0x000eb60000004200 */
[----:B------:R-:W-:Y:S02]  /*5790*/  @!UPT UIADD3 URZ, URZ, URZ, URZ ;  /* 0x0000003f3f3ff290 */ /* 0x000fe4000fffe03f */
[C---:B-1----:R-:W-:Y:S01]  /*57a0*/  HMMA.16816.F32 R124, R4.reuse, R20, R16 ;  /* 0x00000014047c723c */ /* 0x042fe20000001810 */
[----:B------:R-:W1:Y:S01]  /*57b0*/  LDSM.16.MT88.4 R16, [R239+0x5000] ;  /* 0x00500000ef10783b */ /* 0x000e620000004200 */
[----:B------:R-:W-:Y:S01]  /*57c0*/  IMAD.MOV.U32 R42, RZ, RZ, R107 ;  /* 0x000000ffff2a7224 */ /* 0x000fe200078e006b */
[----:B------:R-:W-:Y:S01]  /*57d0*/  MOV R41, R104 ;  /* 0x0000006800297202 */ /* 0x000fe20000000f00 */
[----:B------:R-:W-:Y:S02]  /*57e0*/  IMAD.MOV.U32 R43, RZ, RZ, R106 ;  /* 0x000000ffff2b7224 */ /* 0x000fe400078e006a */
[----:B------:R-:W-:Y:S02]  /*57f0*/  IMAD.MOV.U32 R40, RZ, RZ, R105 ;  /* 0x000000ffff287224 */ /* 0x000fe400078e0069 */
[----:B------:R-:W-:Y:S01]  /*5800*/  HMMA.16816.F32 R104, R4, R22, R12 ;  /* 0x000000160468723c */ /* 0x000fe2000000180c */
[----:B------:R-:W-:Y:S01]  /*5810*/  IMAD.MOV.U32 R50, RZ, RZ, R103 ;  /* 0x000000ffff327224 */ /* 0x000fe200078e0067 */
[----:B------:R-:W-:Y:S01]  /*5820*/  MOV R49, R100 ;  /* 0x0000006400317202 */ /* 0x000fe20000000f00 */
[----:B------:R-:W-:Y:S01]  /*5830*/  IMAD.MOV.U32 R51, RZ, RZ, R102 ;  /* 0x000000ffff337224 */ /* 0x000fe200078e0066 */
[----:B------:R-:W-:Y:S04]  /*5840*/  LDSM.16.MT88.4 R20, [R241+0x5000] ;  /* 0x00500000f114783b */ /* 0x000fe80000004200 */
[----:B--2---:R-:W-:Y:S01]  /*5850*/  HMMA.16816.F32 R12, R8, R24, RZ ;  /* 0x00000018080c723c */ /* 0x004fe200000018ff */
[----:B------:R-:W-:Y:S11]  /*5860*/  IMAD.MOV.U32 R48, RZ, RZ, R101 ;  /* 0x000000ffff307224 */ /* 0x000ff600078e0065 */
[----:B------:R-:W-:Y:S11]  /*5870*/  @!UPT UIADD3 URZ, URZ, URZ, URZ ;  /* 0x0000003f3f3ff290 */ /* 0x000ff6000fffe03f */
[----:B------:R-:W-:Y:S01]  /*5880*/  @!UPT UIADD3 URZ, URZ, URZ, URZ ;  /* 0x0000003f3f3ff290 */ /* 0x000fe2000fffe03f */
[----:B-1----:R-:W-:Y:S07]  /*5890*/  HMMA.16816.F32 R100, R4, R16, R12 ;  /* 0x000000100464723c */ /* 0x002fee000000180c */
[----:B------:R-:W-:-:S04]  /*58a0*/  FADD.FTZ R12, R78, R77 ;  /* 0x0000004d4e0c7221 */ /* 0x000fc80000010000 */
[----:B------:R-:W-:Y:S02]  /*58b0*/  FADD.FTZ R17, R76, R12 ;  /* 0x0000000c4c117221 */ /* 0x000fe40000010000 */
[----:B------:R-:W-:Y:S01]  /*58c0*/  HMMA.16816.F32 R12, R8, R26, RZ ;  /* 0x0000001a080c723c */ /* 0x000fe200000018ff */
[----:B------:R-:W1:Y:S01]  /*58d0*/  LDSM.16.MT88.4 R24, [R241+0x4800] ;  /* 0x00480000f118783b */ /* 0x000e620000004200 */
[----:B------:R-:W-:Y:S01]  /*58e0*/  IMAD.MOV.U32 R54, RZ, RZ, R115 ;  /* 0x000000ffff367224 */ /* 0x000fe200078e0073 */
[----:B------:R-:W-:Y:S01]  /*58f0*/  MOV R31, R113 ;  /* 0x00000071001f7202 */ /* 0x000fe20000000f00 */
[----:B------:R-:W-:Y:S02]  /*5900*/  IMAD.MOV.U32 R55, RZ, RZ, R114 ;  /* 0x000000ffff377224 */ /* 0x000fe400078e0072 */
[----:B------:R-:W-:Y:S11]  /*5910*/  IMAD.MOV.U32 R32, RZ, RZ, R112 ;  /* 0x000000ffff207224 */ /* 0x000ff600078e0070 */
[----:B------:R-:W-:Y:S07]  /*5920*/  @!UPT UIADD3 URZ, URZ, URZ, URZ ;  /* 0x0000003f3f3ff290 */ /* 0x000fee000fffe03f */
[----:B------:R-:W-:Y:S08]  /*5930*/  HMMA.16816.F32 R112, R4, R18, R12 ;  /* 0x000000120470723c */ /* 0x000ff0000000180c */
[----:B-1----:R-:W-:Y:S01]  /*5940*/  HMMA.16816.F32 R12, R8, R24, RZ ;  /* 0x00000018080c723c */ /* 0x002fe200000018ff */
[----:B------:R-:W-:Y:S02]  /*5950*/  IMAD.MOV.U32 R38, RZ, RZ, R3 ;  /* 0x000000ffff267224 */ /* 0x000fe400078e0003 */
[----:B------:R-:W-:Y:S01]  /*5960*/  FADD.FTZ R3, R82, R80 ;  /* 0x0000005052037221 */ /* 0x000fe20000010000 */
[----:B------:R-:W-:Y:S01]  /*5970*/  MOV R35, R110 ;  /* 0x0000006e00237202 */ /* 0x000fe20000000f00 */
[----:B------:R-:W-:-:S02]  /*5980*/  IMAD.MOV.U32 R82, RZ, RZ, R44 ;  /* 0x000000ffff527224 */ /* 0x000fc400078e002c */
[----:B------:R-:W-:Y:S02]  /*5990*/  IMAD.MOV.U32 R33, RZ, RZ, R111 ;  /* 0x000000ffff217224 */ /* 0x000fe400078e006f */
[----:B------:R-:W-:Y:S02]  /*59a0*/  IMAD.MOV.U32 R44, RZ, RZ, R109 ;  /* 0x000000ffff2c7224 */ /* 0x000fe400078e006d */
[----:B------:R-:W-:Y:S02]  /*59b0*/  IMAD.MOV.U32 R45, RZ, RZ, R108 ;  /* 0x000000ffff2d7224 */ /* 0x000fe400078e006c */
[----:B------:R-:W-:-:S11]  /*59c0*/  FADD.FTZ R3, R84, R3 ;  /* 0x0000000354037221 */ /* 0x000fd60000010000 */
[----:B------:R-:W-:Y:S08]  /*59d0*/  HMMA.16816.F32 R108, R4, R20, R12 ;  /* 0x00000014046c723c */ /* 0x000ff0000000180c */
[----:B------:R-:W-:Y:S01]  /*59e0*/  HMMA.16816.F32 R12, R8, R26, RZ ;  /* 0x0000001a080c723c */ /* 0x000fe200000018ff */
[----:B------:R-:W-:Y:S02]  /*59f0*/  FADD.FTZ R3, R83, R3 ;  /* 0x0000000353037221 */ /* 0x000fe40000010000 */
[----:B------:R-:W-:-:S02]  /*5a00*/  FADD.FTZ R17, R79, R17 ;  /* 0x000000114f117221 */ /* 0x000fc40000010000 */
[----:B------:R-:W-:Y:S02]  /*5a10*/  FADD.FTZ R3, R88, R3 ;  /* 0x0000000358037221 */ /* 0x000fe40000010000 */
[----:B------:R-:W-:Y:S02]  /*5a20*/  FADD.FTZ R17, R81, R17 ;  /* 0x0000001151117221 */ /* 0x000fe40000010000 */
[----:B------:R-:W-:Y:S01]  /*5a30*/  FADD.FTZ R16, R89, R3 ;  /* 0x0000000359107221 */ /* 0x000fe20000010000 */
[----:B------:R-:W-:Y:S01]  /*5a40*/  MOV R152, R122 ;  /* 0x0000007a00987202 */ /* 0x000fe20000000f00 */
[----:B------:R-:W-:Y:S02]  /*5a50*/  IMAD.MOV.U32 R154, RZ, RZ, R120 ;  /* 0x000000ffff9a7224 */ /* 0x000fe400078e0078 */
[----:B------:R-:W-:Y:S02]  /*5a60*/  IMAD.MOV.U32 R153, RZ, RZ, R121 ;  /* 0x000000ffff997224 */ /* 0x000fe400078e0079 */
[----:B------:R-:W-:-:S02]  /*5a70*/  IMAD.MOV.U32 R131, RZ, RZ, R123 ;  /* 0x000000ffff837224 */ /* 0x000fc400078e007b */
[----:B------:R-:W-:-:S07]  /*5a80*/  FADD.FTZ R3, R85, R17 ;  /* 0x0000001155037221 */ /* 0x000fce0000010000 */
[----:B------:R-:W-:Y:S01]  /*5a90*/  HMMA.16816.F32 R120, R4, R22, R12 ;  /* 0x000000160478723c */ /* 0x000fe2000000180c */
[----:B------:R-:W-:Y:S06]  /*5aa0*/  LDSM.16.MT88.4 R20, [R240+0x5000] ;  /* 0x00500000f014783b */ /* 0x000fec0000004200 */
[----:B------:R-:W-:Y:S02]  /*5ab0*/  FADD.FTZ R12, R90, R16 ;  /* 0x000000105a0c7221 */ /* 0x000fe40000010000 */
[----:B------:R-:W1:Y:S02]  /*5ac0*/  LDSM.16.MT88.4 R16, [R240+0x4800] ;  /* 0x00480000f010783b */ /* 0x000e640000004200 */
[----:B------:R-:W-:-:S02]  /*5ad0*/  FADD.FTZ R27, R91, R12 ;  /* 0x0000000c5b1b7221 */ /* 0x000fc40000010000 */
[----:B------:R-:W-:Y:S02]  /*5ae0*/  FADD.FTZ R3, R86, R3 ;  /* 0x0000000356037221 */ /* 0x000fe40000010000 */
[----:B------:R-:W-:Y:S01]  /*5af0*/  FFMA.FTZ R24, R99, c[0x0][0x2d0], -R2 ;  /* 0x0000b40063187a23 */ /* 0x000fe20000010802 */
[----:B------:R-:W-:Y:S01]  /*5b00*/  MOV R53, R117 ;  /* 0x0000007500357202 */ /* 0x000fe20000000f00 */
[----:B------:R-:W-:Y:S02]  /*5b10*/  IMAD.MOV.U32 R80, RZ, RZ, R29 ;  /* 0x000000ffff507224 */ /* 0x000fe400078e001d */
[----:B------:R-:W-:Y:S02]  /*5b20*/  IMAD.MOV.U32 R46, RZ, RZ, R119 ;  /* 0x000000ffff2e7224 */ /* 0x000fe400078e0077 */
[----:B------:R-:W-:Y:S02]  /*5b30*/  IMAD.MOV.U32 R47, RZ, RZ, R118 ;  /* 0x000000ffff2f7224 */ /* 0x000fe400078e0076 */
[----:B------:R-:W-:-:S02]  /*5b40*/  IMAD.MOV.U32 R52, RZ, RZ, R116 ;  /* 0x000000ffff347224 */ /* 0x000fc400078e0074 */
[----:B------:R-:W-:Y:S01]  /*5b50*/  FADD.FTZ R29, R87, R3 ;  /* 0x00000003571d7221 */ /* 0x000fe20000010000 */
[C---:B-1----:R-:W-:Y:S08]  /*5b60*/  HMMA.16816.F32 R12, R8.reuse, R16, RZ ;  /* 0x00000010080c723c */ /* 0x042ff000000018ff */
[----:B------:R-:W-:Y:S01]  /*5b70*/  HMMA.16816.F32 R16, R8, R18, RZ ;  /* 0x000000120810723c */ /* 0x000fe200000018ff */
[--C-:B------:R-:W-:Y:S01]  /*5b80*/  FFMA.FTZ R25, R98, c[0x0][0x2d0], -R2.reuse ;  /* 0x0000b40062197a23 */ /* 0x100fe20000010802 */
[----:B------:R-:W1:Y:S01]  /*5b90*/  MUFU.EX2 R3, R24 ;  /* 0x0000001800037308 */ /* 0x000e620000000800 */
[----:B------:R-:W-:Y:S01]  /*5ba0*/  MOV R77, R28 ;  /* 0x0000001c004d7202 */ /* 0x000fe20000000f00 */
[----:B------:R-:W-:-:S02]  /*5bb0*/  FFMA.FTZ R26, R97, c[0x0][0x2d0], -R2 ;  /* 0x0000b400611a7a23 */ /* 0x000fc40000010802 */
[----:B------:R-:W-:-:S04]  /*5bc0*/  FFMA.FTZ R28, R94, c[0x0][0x2d0], -R2 ;  /* 0x0000b4005e1c7a23 */ /* 0x000fc80000010802 */
[----:B------:R-:W2:Y:S06]  /*5bd0*/  MUFU.EX2 R2, R25 ;  /* 0x0000001900027308 */ /* 0x000eac0000000800 */
[----:B------:R-:W-:Y:S07]  /*5be0*/  HMMA.16816.F32 R116, R4, R20, R12 ;  /* 0x000000140474723c */ /* 0x000fee000000180c */
[----:B------:R-:W-:-:S02]  /*5bf0*/  FFMA.FTZ R13, R96, c[0x0][0x2d0], -R0 ;  /* 0x0000b400600d7a23 */ /* 0x000fc40000010800 */
[----:B------:R-:W-:Y:S01]  /*5c00*/  FFMA.FTZ R12, R95, c[0x0][0x2d0], -R0 ;  /* 0x0000b4005f0c7a23 */ /* 0x000fe20000010800 */
[----:B------:R-:W-:Y:S08]  /*5c10*/  MUFU.EX2 R15, R26 ;  /* 0x0000001a000f7308 */ /* 0x000ff00000000800 */
[----:B------:R-:W3:Y:S01]  /*5c20*/  MUFU.EX2 R13, R13 ;  /* 0x0000000d000d7308 */ /* 0x000ee20000000800 */
[----:B------:R-:W-:Y:S07]  /*5c30*/  HMMA.16816.F32 R20, R4, R22, R16 ;  /* 0x000000160414723c */ /* 0x000fee0000001810 */
[----:B------:R-:W4:Y:S01]  /*5c40*/  MUFU.EX2 R12, R12 ;  /* 0x0000000c000c7308 */ /* 0x000f220000000800 */
[----:B-1----:R-:W-:-:S07]  /*5c50*/  FADD.FTZ R16, R3, R27 ;  /* 0x0000001b03107221 */ /* 0x002fce0000010000 */
[----:B------:R-:W1:Y:S01]  /*5c60*/  MUFU.EX2 R14, R28 ;  /* 0x0000001c000e7308 */ /* 0x000e620000000800 */
[C---:B--2---:R-:W-:Y:S01]  /*5c70*/  FADD.FTZ R16, R2.reuse, R16 ;  /* 0x0000001002107221 */ /* 0x044fe20000010000 */
[----:B------:R-:W-:Y:S01]  /*5c80*/  F2FP.PACK_AB R128, R2, R3 ;  /* 0x000000030280723e */ /* 0x000fe200000000ff */
[--C-:B------:R-:W-:Y:S02]  /*5c90*/  FFMA.FTZ R18, R93, c[0x0][0x2d0], -R0.reuse ;  /* 0x0000b4005d127a23 */ /* 0x100fe40000010800 */
[----:B------:R-:W-:Y:S02]  /*5ca0*/  FFMA.FTZ R17, R92, c[0x0][0x2d0], -R0 ;  /* 0x0000b4005c117a23 */ /* 0x000fe40000010800 */
[----:B---3--:R-:W-:Y:S02]  /*5cb0*/  FADD.FTZ R0, R13, R29 ;  /* 0x0000001d0d007221 */ /* 0x008fe40000010000 */
[----:B------:R-:W-:Y:S02]  /*5cc0*/  FADD.FTZ R2, R15, R16 ;  /* 0x000000100f027221 */ /* 0x000fe40000010000 */
[----:B----4-:R-:W-:-:S02]  /*5cd0*/  FADD.FTZ R3, R12, R0 ;  /* 0x000000000c037221 */ /* 0x010fc40000010000 */
[----:B-1----:R-:W-:Y:S02]  /*5ce0*/  FADD.FTZ R0, R14, R2 ;  /* 0x000000020e007221 */ /* 0x002fe40000010000 */
[----:B------:R-:W1:Y:S03]  /*5cf0*/  MUFU.EX2 R2, R18 ;  /* 0x0000001200027308 */ /* 0x000e660000000800 */
[----:B------:R2:W-:Y:S01]  /*5d00*/  STL [R1+0x38], R0 ;  /* 0x0000380001007387 */ /* 0x0005e20000100800 */
[----:B------:R-:W-:Y:S01]  /*5d10*/  MOV R78, R38 ;  /* 0x00000026004e7202 */ /* 0x000fe20000000f00 */
[----:B------:R-:W-:Y:S02]  /*5d20*/  IMAD.MOV.U32 R38, RZ, RZ, R34 ;  /* 0x000000ffff267224 */ /* 0x000fe400078e0022 */
[----:B------:R-:W-:Y:S01]  /*5d30*/  IMAD.MOV.U32 R34, RZ, RZ, R30 ;  /* 0x000000ffff227224 */ /* 0x000fe200078e001e */
[----:B------:R-:W-:Y:S01]  /*5d40*/  MOV R30, R52 ;  /* 0x00000034001e7202 */ /* 0x000fe20000000f00 */
[----:B------:R-:W-:-:S02]  /*5d50*/  IMAD.MOV.U32 R52, RZ, RZ, R130 ;  /* 0x000000ffff347224 */ /* 0x000fc400078e0082 */
[----:B-1----:R-:W-:Y:S01]  /*5d60*/  FADD.FTZ R3, R2, R3 ;  /* 0x0000000302037221 */ /* 0x002fe20000010000 */
[----:B--2---:R-:W1:Y:S01]  /*5d70*/  MUFU.EX2 R0, R17 ;  /* 0x0000001100007308 */ /* 0x004e620000000800 */
[----:B------:R-:W-:Y:S01]  /*5d80*/  MOV R85, R77 ;  /* 0x0000004d00557202 */ /* 0x000fe20000000f00 */
[----:B------:R-:W-:Y:S01]  /*5d90*/  IMAD.MOV.U32 R77, RZ, RZ, R39 ;  /* 0x000000ffff4d7224 */ /* 0x000fe200078e0027 */
[----:B------:R-:W-:Y:S01]  /*5da0*/  MOV R76, R38 ;  /* 0x00000026004c7202 */ /* 0x000fe20000000f00 */
[----:B------:R-:W-:Y:S01]  /*5db0*/  IMAD.MOV.U32 R38, RZ, RZ, R46 ;  /* 0x000000ffff267224 */ /* 0x000fe200078e002e */
[----:B------:R-:W-:Y:S01]  /*5dc0*/  MOV R39, R47 ;  /* 0x0000002f00277202 */ /* 0x000fe20000000f00 */
[----:B------:R-:W-:Y:S02]  /*5dd0*/  IMAD.MOV.U32 R84, RZ, RZ, R78 ;  /* 0x000000ffff547224 */ /* 0x000fe400078e004e */
[----:B------:R-:W-:Y:S02]  /*5de0*/  IMAD.MOV.U32 R46, RZ, RZ, R162 ;  /* 0x000000ffff2e7224 */ /* 0x000fe400078e00a2 */
[----:B------:R-:W-:-:S02]  /*5df0*/  IMAD.MOV.U32 R78, RZ, RZ, R36 ;  /* 0x000000ffff4e7224 */ /* 0x000fc400078e0024 */
[----:B-1----:R-:W-:Y:S01]  /*5e00*/  FADD.FTZ R3, R0, R3 ;  /* 0x0000000300037221 */ /* 0x002fe20000010000 */
[----:B------:R-:W-:Y:S01]  /*5e10*/  MOV R36, R52 ;  /* 0x0000003400247202 */ /* 0x000fe20000000f00 */
[----:B------:R-:W-:-:S03]  /*5e20*/  IMAD.MOV.U32 R47, RZ, RZ, R161 ;  /* 0x000000ffff2f7224 */ /* 0x000fc600078e00a1 */
[----:B------:R-:W-:Y:S04]  /*5e30*/  STL [R1+0x34], R3 ;  /* 0x0000340301007387 */ /* 0x000fe80000100800 */
[----:B------:R1:W5:Y:S04]  /*5e40*/  LDL.LU R162, [R1+0xe0] ;  /* 0x0000e00001a27983 */ /* 0x0003680000300800 */
[----:B------:R1:W5:Y:S04]  /*5e50*/  LDL.LU R161, [R1+0xdc] ;  /* 0x0000dc0001a17983 */ /* 0x0003680000300800 */
[----:B------:R-:W2:Y:S01]  /*5e60*/  LDL R52, [R1+0x7c] ;  /* 0x00007c0001347983 */ /* 0x000ea20000100800 */
[----:B------:R-:W-:Y:S01]  /*5e70*/  IMAD.MOV.U32 R86, RZ, RZ, R82 ;  /* 0x000000ffff567224 */ /* 0x000fe200078e0052 */
[----:B------:R-:W-:Y:S01]  /*5e80*/  MOV R89, R153 ;  /* 0x0000009900597202 */ /* 0x000fe20000000f00 */
[----:B------:R-:W-:-:S02]  /*5e90*/  IMAD.MOV.U32 R82, RZ, RZ, R155 ;  /* 0x000000ffff527224 */ /* 0x000fc400078e009b */
[----:B------:R-:W-:Y:S02]  /*5ea0*/  IMAD.MOV.U32 R88, RZ, RZ, R154 ;  /* 0x000000ffff587224 */ /* 0x000fe400078e009a */
[----:B------:R-:W-:Y:S02]  /*5eb0*/  IMAD.MOV.U32 R90, RZ, RZ, R152 ;  /* 0x000000ffff5a7224 */ /* 0x000fe400078e0098 */
[----:B------:R-:W3:Y:S01]  /*5ec0*/  LDSM.16.MT88.4 R152, [R239+0x1000] ;  /* 0x00100000ef98783b */ /* 0x000ee20000004200 */
[----:B------:R-:W-:Y:S01]  /*5ed0*/  IMAD.MOV.U32 R91, RZ, RZ, R131 ;  /* 0x000000ffff5b7224 */ /* 0x000fe200078e0083 */
[----:B------:R-:W-:Y:S02]  /*5ee0*/  F2FP.PACK_AB R129, R12, R13 ;  /* 0x0000000d0c81723e */ /* 0x000fe400000000ff */
[----:B------:R-:W-:Y:S02]  /*5ef0*/  F2FP.PACK_AB R130, R14, R15 ;  /* 0x0000000f0e82723e */ /* 0x000fe400000000ff */
[----:B------:R-:W-:-:S02]  /*5f00*/  F2FP.PACK_AB R131, R0, R2 ;  /* 0x000000020083723e */ /* 0x000fc400000000ff */
[----:B------:R-:W-:Y:S01]  /*5f10*/  MOV R79, R37 ;  /* 0x00000025004f7202 */ /* 0x000fe20000000f00 */
[----:B------:R-:W-:Y:S02]  /*5f20*/  IMAD.MOV.U32 R37, RZ, RZ, R53 ;  /* 0x000000ffff257224 */ /* 0x000fe400078e0035 */
[----:B------:R-:W-:Y:S01]  /*5f30*/  IMAD.MOV.U32 R87, RZ, RZ, R80 ;  /* 0x000000ffff577224 */ /* 0x000fe200078e0050 */
[----:B------:R-:W-:Y:S01]  /*5f40*/  MOV R98, R32 ;  /* 0x0000002000627202 */ /* 0x000fe20000000f00 */
[----:B------:R-:W-:Y:S01]  /*5f50*/  IMAD.MOV.U32 R96, RZ, RZ, R34 ;  /* 0x000000ffff607224 */ /* 0x000fe200078e0022 */
[----:B------:R-:W-:Y:S01]  /*5f60*/  LDSM.16.MT88.4 R12, [R242+0x4800] ;  /* 0x00480000f20c783b */ /* 0x000fe20000004200 */
[C---:B---3--:R-:W-:Y:S08]  /*5f70*/  HMMA.16816.F32 R156, R128.reuse, R152, R156 ;  /* 0x00000098809c723c */ /* 0x048ff0000000189c */
[----:B------:R-:W-:Y:S01]  /*5f80*/  HMMA.16816.F32 R152, R128, R154, R144 ;  /* 0x0000009a8098723c */ /* 0x000fe20000001890 */
[----:B------:R-:W3:Y:S01]  /*5f90*/  LDSM.16.MT88.4 R144, [R241+0x1000] ;  /* 0x00100000f190783b */ /* 0x000ee20000004200 */
[----:B------:R-:W-:-:S03]  /*5fa0*/  MOV R53, R160 ;  /* 0x000000a000357202 */ /* 0x000fc60000000f00 */
[----:B------:R1:W5:Y:S04]  /*5fb0*/  LDL.LU R160, [R1+0xd8] ;  /* 0x0000d80001a07983 */ /* 0x0003680000300800 */
[----:B------:R-:W4:Y:S01]  /*5fc0*/  LDL.LU R80, [R1+0x28] ;  /* 0x0000280001507983 */ /* 0x000f220000300800 */
[C---:B---3--:R-:W-:Y:S08]  /*5fd0*/  HMMA.16816.F32 R148, R128.reuse, R144, R148 ;  /* 0x000000908094723c */ /* 0x048ff00000001894 */
[----:B------:R-:W-:Y:S01]  /*5fe0*/  HMMA.16816.F32 R144, R128, R146, R136 ;  /* 0x000000928090723c */ /* 0x000fe20000001888 */
[----:B------:R-:W3:Y:S01]  /*5ff0*/  LDSM.16.MT88.4 R136, [R240+0x1000] ;  /* 0x00100000f088783b */ /* 0x000ee20000004200 */
[----:B------:R-:W-:-:S02]  /*6000*/  IMAD.MOV.U32 R97, RZ, RZ, R35 ;  /* 0x000000ffff617224 */ /* 0x000fc400078e0023 */
[----:B------:R-:W-:Y:S01]  /*6010*/  IMAD.MOV.U32 R99, RZ, RZ, R33 ;  /* 0x000000ffff637224 */ /* 0x000fe200078e0021 */
[----:B------:R-:W-:Y:S01]  /*6020*/  MOV R33, R31 ;  /* 0x0000001f00217202 */ /* 0x000fe20000000f00 */
[----:B------:R-:W-:Y:S02]  /*6030*/  IMAD.MOV.U32 R32, RZ, RZ, R30 ;  /* 0x000000ffff207224 */ /* 0x000fe400078e001e */
[----:B------:R-:W-:Y:S02]  /*6040*/  IMAD.MOV.U32 R34, RZ, RZ, R54 ;  /* 0x000000ffff227224 */ /* 0x000fe400078e0036 */
[----:B------:R-:W-:Y:S01]  /*6050*/  IMAD.MOV.U32 R35, RZ, RZ, R55 ;  /* 0x000000ffff237224 */ /* 0x000fe200078e0037 */
[C---:B---3--:R-:W-:Y:S08]  /*6060*/  HMMA.16816.F32 R140, R128.reuse, R136, R140 ;  /* 0x00000088808c723c */ /* 0x048ff0000000188c */
[C---:B------:R-:W-:Y:S01]  /*6070*/  HMMA.16816.F32 R136, R128.reuse, R138, R32 ;  /* 0x0000008a8088723c */ /* 0x040fe20000001820 */
[----:B------:R-:W3:Y:S07]  /*6080*/  LDSM.16.MT88.4 R32, [R242+0x1000] ;  /* 0x00100000f220783b */ /* 0x000eee0000004200 */
[C---:B---3--:R-:W-:Y:S01]  /*6090*/  HMMA.16816.F32 R28, R128.reuse, R32, R96 ;  /* 0x00000020801c723c */ /* 0x048fe20000001860 */
[----:B------:R-:W-:Y:S07]  /*60a0*/  LDSM.16.MT88.4 R96, [R242+0x4000] ;  /* 0x00400000f260783b */ /* 0x000fee0000004200 */
[C---:B------:R-:W-:Y:S01]  /*60b0*/  HMMA.16816.F32 R32, R128.reuse, R34, R40 ;  /* 0x000000228020723c */ /* 0x040fe20000001828 */
[----:B------:R-:W3:Y:S07]  /*60c0*/  LDSM.16.MT88.4 R40, [R239+0x2800] ;  /* 0x00280000ef28783b */ /* 0x000eee0000004200 */
[C---:B---3--:R-:W-:Y:S08]  /*60d0*/  HMMA.16816.F32 R36, R128.reuse, R40, R36 ;  /* 0x000000288024723c */ /* 0x048ff00000001824 */
[C---:B------:R-:W-:Y:S01]  /*60e0*/  HMMA.16816.F32 R40, R128.reuse, R42, R48 ;  /* 0x0000002a8028723c */ /* 0x040fe20000001830 */
[----:B------:R-:W3:Y:S07]  /*60f0*/  LDSM.16.MT88.4 R48, [R241+0x2800] ;  /* 0x00280000f130783b */ /* 0x000eee0000004200 */
[C---:B---3--:R-:W-:Y:S08]  /*6100*/  HMMA.16816.F32 R44, R128.reuse, R48, R44 ;  /* 0x00000030802c723c */ /* 0x048ff0000000182c */
[----:B------:R-:W-:Y:S01]  /*6110*/  HMMA.16816.F32 R48, R128, R50, R56 ;  /* 0x000000328030723c */ /* 0x000fe20000001838 */
[----:B------:R-:W3:Y:S01]  /*6120*/  LDSM.16.MT88.4 R56, [R240+0x2800] ;  /* 0x00280000f038783b */ /* 0x000ee20000004200 */
[----:B--2---:R-:W-:Y:S01]  /*6130*/  MOV R26, R52 ;  /* 0x00000034001a7202 */ /* 0x004fe20000000f00 */
[----:B------:R-:W-:-:S05]  /*6140*/  IMAD.MOV.U32 R27, RZ, RZ, R53 ;  /* 0x000000ffff1b7224 */ /* 0x000fca00078e0035 */
[C---:B------:R-:W-:Y:S08]  /*6150*/  HMMA.16816.F32 R92, R128.reuse, R96, R124 ;  /* 0x00000060805c723c */ /* 0x040ff0000000187c */
[C---:B------:R-:W-:Y:S01]  /*6160*/  HMMA.16816.F32 R96, R128.reuse, R98, R104 ;  /* 0x000000628060723c */ /* 0x040fe20000001868 */
[----:B------:R-:W2:Y:S07]  /*6170*/  LDSM.16.MT88.4 R104, [R239+0x5800] ;  /* 0x00580000ef68783b */ /* 0x000eae0000004200 */
[C---:B---3--:R-:W-:Y:S01]  /*6180*/  HMMA.16816.F32 R52, R128.reuse, R56, R64 ;  /* 0x000000388034723c */ /* 0x048fe20000001840 */
[----:B------:R-:W3:Y:S07]  /*6190*/  LDSM.16.MT88.4 R64, [R242+0x2800] ;  /* 0x00280000f240783b */ /* 0x000eee0000004200 */
[C---:B------:R-:W-:Y:S08]  /*61a0*/  HMMA.16816.F32 R56, R128.reuse, R58, R60 ;  /* 0x0000003a8038723c */ /* 0x040ff0000000183c */
[C---:B--2---:R-:W-:Y:S08]  /*61b0*/  HMMA.16816.F32 R100, R128.reuse, R104, R100 ;  /* 0x000000688064723c */ /* 0x044ff00000001864 */
[----:B------:R-:W-:Y:S01]  /*61c0*/  HMMA.16816.F32 R104, R128, R106, R112 ;  /* 0x0000006a8068723c */ /* 0x000fe20000001870 */
[----:B------:R-:W2:Y:S07]  /*61d0*/  LDSM.16.MT88.4 R112, [R241+0x5800] ;  /* 0x00580000f170783b */ /* 0x000eae0000004200 */
[C---:B------:R-:W-:Y:S08]  /*61e0*/  HMMA.16816.F32 R16, R8.reuse, R12, RZ ;  /* 0x0000000c0810723c */ /* 0x040ff000000018ff */
[----:B------:R-:W-:Y:S01]  /*61f0*/  HMMA.16816.F32 R8, R8, R14, RZ ;  /* 0x0000000e0808723c */ /* 0x000fe200000018ff */
[----:B------:R-:W1:Y:S07]  /*6200*/  LDSM.16.MT88.4 R12, [R242+0x5000] ;  /* 0x00500000f20c783b */ /* 0x000e6e0000004200 */
[----:B---3--:R-:W-:Y:S01]  /*6210*/  HMMA.16816.F32 R60, R128, R64, R72 ;  /* 0x00000040803c723c */ /* 0x008fe20000001848 */
[----:B------:R-:W3:Y:S01]  /*6220*/  LDSM.16.MT88.4 R72, [R239+0x4000] ;  /* 0x00400000ef48783b */ /* 0x000ee20000004200 */
[----:B------:R-:W-:Y:S01]  /*6230*/  @P3 IMAD.HI.U32 R2, R135, c[0x0][0x2c8], RZ ;  /* 0x0000b20087023a27 */ /* 0x000fe200078e00ff */
[----:B----4-:R-:W-:-:S03]  /*6240*/  MOV R25, R80 ;  /* 0x0000005000197202 */ /* 0x010fc60000000f00 */
[----:B------:R-:W-:Y:S01]  /*6250*/  IMAD.MOV.U32 R0, RZ, RZ, R135 ;  /* 0x000000ffff007224 */ /* 0x000fe200078e0087 */
[----:B------:R-:W-:Y:S01]  /*6260*/  @P3 SHF.R.U32.HI R0, RZ, c[0x0][0x2cc], R2 ;  /* 0x0000b300ff003a19 */ /* 0x000fe20000011602 */
[----:B------:R-:W-:Y:S01]  /*6270*/  HMMA.16816.F32 R64, R128, R66, R68 ;  /* 0x000000428040723c */ /* 0x000fe20000001844 */
[----:B------:R-:W-:Y:S02]  /*6280*/  IMAD.MOV.U32 R24, RZ, RZ, R82 ;  /* 0x000000ffff187224 */ /* 0x000fe400078e0052 */
[----:B------:R-:W4:Y:S01]  /*6290*/  LDSM.16.MT88.4 R80, [R241+0x4000] ;  /* 0x00400000f150783b */ /* 0x000f220000004200 */
[----:B------:R-:W-:-:S04]  /*62a0*/  IADD3 R0, R0, R26, -R27 ;  /* 0x0000001a00007210 */ /* 0x000fc80007ffe81b */
[C---:B--2---:R-:W-:Y:S08]  /*62b0*/  HMMA.16816.F32 R108, R128.reuse, R112, R108 ;  /* 0x00000070806c723c */ /* 0x044ff0000000186c */
[----:B------:R-:W-:Y:S01]  /*62c0*/  HMMA.16816.F32 R112, R128, R114, R120 ;  /* 0x000000728070723c */ /* 0x000fe20000001878 */
[----:B------:R-:W2:Y:S07]  /*62d0*/  LDSM.16.MT88.4 R120, [R240+0x5800] ;  /* 0x00580000f078783b */ /* 0x000eae0000004200 */
[----:B-1----:R-:W-:Y:S08]  /*62e0*/  HMMA.16816.F32 R16, R4, R12, R16 ;  /* 0x0000000c0410723c */ /* 0x002ff00000001810 */
[----:B---3--:R-:W-:Y:S01]  /*62f0*/  HMMA.16816.F32 R68, R128, R72, R88 ;  /* 0x000000488044723c */ /* 0x008fe20000001858 */
[----:B------:R-:W1:Y:S07]  /*6300*/  LDSM.16.MT88.4 R88, [R240+0x4000] ;  /* 0x00400000f058783b */ /* 0x000e6e0000004200 */
[----:B------:R-:W-:Y:S01]  /*6310*/  HMMA.16816.F32 R8, R4, R14, R8 ;  /* 0x0000000e0408723c */ /* 0x000fe20000001808 */
[----:B------:R-:W3:Y:S01]  /*6320*/  LDSM.16.MT88.4 R4, [R242+0x5800] ;  /* 0x00580000f204783b */ /* 0x000ee20000004200 */
[----:B------:R-:W-:-:S05]  /*6330*/  IMAD.HI R0, R0, 0x2aaaaaab, RZ ;  /* 0x2aaaaaab00007827 */ /* 0x000fca00078e02ff */
[----:B------:R-:W-:-:S04]  /*6340*/  SHF.R.U32.HI R2, RZ, 0x1f, R0 ;  /* 0x0000001fff027819 */ /* 0x000fc80000011600 */
[----:B------:R-:W-:Y:S02]  /*6350*/  LEA.HI.SX32 R0, R0, R2, 0x1d ;  /* 0x0000000200007211 */ /* 0x000fe400078feaff */
[----:B------:R-:W-:Y:S02]  /*6360*/  IADD3 R3, R25, -0x2, RZ ;  /* 0xfffffffe19037810 */ /* 0x000fe40007ffe0ff */
[----:B------:R-:W-:-:S03]  /*6370*/  IMNMX R0, R24, R0, !PT ;  /* 0x0000000018007217 */ /* 0x000fc60007800200 */
[----:B------:R3:W-:Y:S04]  /*6380*/  STL [R1+0x20], R3 ;  /* 0x0000200301007387 */ /* 0x0007e80000100800 */
[----:B------:R3:W-:Y:S01]  /*6390*/  STL [R1+0x60], R0 ;  /* 0x0000600001007387 */ /* 0x0007e20000100800 */
[----:B------:R-:W-:Y:S01]  /*63a0*/  ISETP.GE.AND P0, PT, R3, R0, PT ;  /* 0x000000000300720c */ /* 0x000fe20003f06270 */
[C---:B----4-:R-:W-:Y:S08]  /*63b0*/  HMMA.16816.F32 R76, R128.reuse, R80, R76 ;  /* 0x00000050804c723c */ /* 0x050ff0000000184c */
[C---:B--2---:R-:W-:Y:S08]  /*63c0*/  HMMA.16816.F32 R116, R128.reuse, R120, R116 ;  /* 0x000000788074723c */ /* 0x044ff00000001874 */
[C---:B-1----:R-:W-:Y:S08]  /*63d0*/  HMMA.16816.F32 R84, R128.reuse, R88, R84 ;  /* 0x000000588054723c */ /* 0x042ff00000001854 */
[C---:B------:R-:W-:Y:S08]  /*63e0*/  HMMA.16816.F32 R72, R128.reuse, R74, R176 ;  /* 0x0000004a8048723c */ /* 0x040ff000000018b0 */
[C---:B------:R-:W-:Y:S08]  /*63f0*/  HMMA.16816.F32 R80, R128.reuse, R82, R172 ;  /* 0x000000528050723c */ /* 0x040ff000000018ac */
[C---:B------:R-:W-:Y:S08]  /*6400*/  HMMA.16816.F32 R88, R128.reuse, R90, R168 ;  /* 0x0000005a8058723c */ /* 0x040ff000000018a8 */
[C---:B------:R-:W-:Y:S08]  /*6410*/  HMMA.16816.F32 R120, R128.reuse, R122, R20 ;  /* 0x0000007a8078723c */ /* 0x040ff00000001814 */
[C---:B---3--:R-:W-:Y:S08]  /*6420*/  HMMA.16816.F32 R124, R128.reuse, R4, R16 ;  /* 0x00000004807c723c */ /* 0x048ff00000001810 */
[----:B------:R-:W-:Y:S01]  /*6430*/  HMMA.16816.F32 R128, R128, R6, R8 ;  /* 0x000000068080723c */ /* 0x000fe20000001808 */
[----:B------:R-:W-:Y:S07]  /*6440*/  @!P0 BRA `(.L_x_879) ;  /* 0x000032c000008947 */ /* 0x000fee0003800000 */
[----:B------:R-:W-:Y:S01]  /*6450*/  IMAD.IADD R0, R134, 0x1, R135 ;  /* 0x0000000186007824 */ /* 0x000fe200078e0287 */
[----:B------:R-:W-:Y:S01]  /*6460*/  MOV R2, R3 ;  /* 0x0000000300027202 */ /* 0x000fe20000000f00 */
[----:B------:R-:W-:Y:S01]  /*6470*/  IMAD.MOV.U32 R134, RZ, RZ, R132 ;  /* 0x000000ffff867224 */ /* 0x000fe200078e0084 */
[----:B------:R-:W-:-:S02]  /*6480*/  MOV R135, R133 ;  /* 0x0000008500877202 */ /* 0x000fc40000000f00 */
[----:B------:R1:W-:Y:S02]  /*6490*/  STL [R1+0x30], R0 ;  /* 0x0000300001007387 */ /* 0x0003e40000100800 */
[----:B-1----:R-:W-:-:S05]  /*64a0*/  @P3 IMAD.HI.U32 R0, R0, c[0x0][0x2c8], RZ ;  /* 0x0000b20000003a27 */ /* 0x002fca00078e00ff */
[----:B------:R-:W-:-:S05]  /*64b0*/  @P3 SHF.R.U32.HI R0, RZ, c[0x0][0x2cc], R0 ;  /* 0x0000b300ff003a19 */ /* 0x000fca0000011600 */
[----:B------:R1:W-:Y:S04]  /*64c0*/  @P3 STL [R1+0x68], R0 ;  /* 0x0000680001003387 */ /* 0x0003e80000100800 */
[----:B------:R1:W-:Y:S02]  /*64d0*/  STL [R1+0x1c], R2 ;  /* 0x00001c0201007387 */ /* 0x0003e40000100800 */
.L_x_884:
[----:B------:R-:W2:Y:S01]  /*64e0*/  LDL R3, [R1] ;  /* 0x0000000001037983 */ /* 0x000ea20000100800 */
[----:B------:R-:W-:Y:S04]  /*64f0*/  DEPBAR.LE SB0, 0x0 ;  /* 0x000080000000791a */ /* 0x000fe80000000000 */
[----:B------:R-:W3:Y:S01]  /*6500*/  LDL R6, [R1+0x3c] ;  /* 0x00003c0001067983 */ /* 0x000ee20000100800 */
[----:B------:R-:W-:Y:S01]  /*6510*/  WARPSYNC 0xffffffff ;  /* 0xffffffff00007948 */ /* 0x000fe20003800000 */
[----:B------:R-:W-:Y:S02]  /*6520*/  BSSY B0, `(.L_x_880) ;  /* 0x0000033000007945 */ /* 0x000fe40003800000 */
[----:B-1----:R-:W4:Y:S04]  /*6530*/  LDL R2, [R1+0x4] ;  /* 0x0000040001027983 */ /* 0x002f280000100800 */
[----:B------:R-:W3:Y:S04]  /*6540*/  LDL R132, [R1+0x1c] ;  /* 0x00001c0001847983 */ /* 0x000ee80000100800 */
[----:B------:R-:W3:Y:S04]  /*6550*/  LDL R0, [R1+0x2c] ;  /* 0x00002c0001007983 */ /* 0x000ee80000100800 */
[----:B------:R-:W-:Y:S06]  /*6560*/  BAR.SYNC.DEFER_BLOCKING 0x0 ;  /* 0x0000000000007b1d */ /* 0x000fec0000010000 */
[----:B------:R1:W1:Y:S04]  /*6570*/  LDSM.16.M88.4 R8, [R236] ;  /* 0x00000000ec08783b */ /* 0x0002680000000200 */
[----:B------:R1:W1:Y:S04]  /*6580*/  LDSM.16.M88.4 R16, [R236+0x800] ;  /* 0x00080000ec10783b */ /* 0x0002680000000200 */
[----:B------:R1:W1:Y:S04]  /*6590*/  LDSM.16.M88.4 R24, [R236+0x1000] ;  /* 0x00100000ec18783b */ /* 0x0002680000000200 */
[----:B------:R1:W1:Y:S04]  /*65a0*/  LDSM.16.M88.4 R168, [R243] ;  /* 0x00000000f3a8783b */ /* 0x0002680000000200 */
[----:B--2---:R2:W1:Y:S04]  /*65b0*/  LDSM.16.M88.4 R172, [R3] ;  /* 0x0000000003ac783b */ /* 0x0044680000000200 */
[----:B----4-:R2:W4:Y:S01]  /*65c0*/  LDSM.16.M88.4 R176, [R2] ;  /* 0x0000000002b0783b */ /* 0x0105220000000200 */
[----:B---3--:R-:W-:Y:S02]  /*65d0*/  ISETP.GT.AND P0, PT, R6, R132, PT ;  /* 0x000000840600720c */ /* 0x008fe40003f04270 */
[----:B------:R-:W-:Y:S11]  /*65e0*/  LOP3.LUT P4, RZ, R0, 0x2, RZ, 0xc0, !PT ;  /* 0x0000000200ff7812 */ /* 0x000ff6000788c0ff */
[----:B------:R-:W-:-:S05]  /*65f0*/  @P0 BRA `(.L_x_881) ;  /* 0x0000025000000947 */ /* 0x000fca0003800000 */
[----:B------:R-:W3:Y:S01]  /*6600*/  LDL.64 R14, [R1+0x58] ;  /* 0x00005800010e7983 */ /* 0x000ee20000100a00 */
[----:B------:R-:W-:Y:S02]  /*6610*/  LOP3.LUT P3, RZ, R0, 0x1, RZ, 0xc0, !PT ;  /* 0x0000000100ff7812 */ /* 0x000fe4000786c0ff */
[----:B------:R-:W-:Y:S01]  /*6620*/  SHF.R.S32.HI R0, RZ, 0x1f, R132 ;  /* 0x0000001fff007819 */ /* 0x000fe20000011484 */
[----:B--2---:R-:W2:Y:S04]  /*6630*/  LDL.64 R12, [R1+0x48] ;  /* 0x00004800010c7983 */ /* 0x004ea80000100a00 */
[----:B----4-:R-:W4:Y:S01]  /*6640*/  LDL R7, [R1+0x18] ;  /* 0x0000180001077983 */ /* 0x010f220000100800 */
[----:B------:R-:W-:Y:S03]  /*6650*/  IMAD R0, R0, c[0x0][0x208], RZ ;  /* 0x0000820000007a24 */ /* 0x000fe600078e02ff */
[----:B------:R-:W1:Y:S01]  /*6660*/  S2R R2, SR_TID.X ;  /* 0x0000000000027919 */ /* 0x000e620000002100 */
[----:B------:R-:W-:Y:S01]  /*6670*/  IMAD R0, R132, c[0x0][0x20c], R0 ;  /* 0x0000830084007a24 */ /* 0x000fe200078e0200 */
[----:B-1----:R-:W-:Y:S01]  /*6680*/  ISETP.GT.AND P2, PT, R2, 0x7f, PT ;  /* 0x0000007f0200780c */ /* 0x002fe20003f44270 */
[----:B------:R-:W-:Y:S04]  /*6690*/  IMAD.WIDE.U32 R2, R132, c[0x0][0x208], RZ ;  /* 0x0000820084027a25 */ /* 0x000fe800078e00ff */
[----:B------:R-:W-:Y:S02]  /*66a0*/  IMAD.IADD R0, R3, 0x1, R0 ;  /* 0x0000000103007824 */ /* 0x000fe400078e0200 */
[----:B------:R-:W-:Y:S04]  /*66b0*/  IMAD.WIDE.U32 R2, R2, 0x30, RZ ;  /* 0x0000003002027825 */ /* 0x000fe800078e00ff */
[----:B------:R-:W-:Y:S02]  /*66c0*/  IMAD R0, R0, 0x30, RZ ;  /* 0x0000003000007824 */ /* 0x000fe400078e02ff */
[----:B------:R-:W-:Y:S02]  /*66d0*/  @!P2 IMAD.MOV.U32 R4, RZ, RZ, c[0x0][0x208] ;  /* 0x00008200ff04a624 */ /* 0x000fe400078e00ff */
[----:B------:R-:W-:Y:S02]  /*66e0*/  IMAD.IADD R0, R3, 0x1, R0 ;  /* 0x0000000103007824 */ /* 0x000fe400078e0200 */
[----:B------:R-:W-:Y:S01]  /*66f0*/  @!P2 IMAD.MOV.U32 R3, RZ, RZ, c[0x0][0x20c] ;  /* 0x00008300ff03a624 */ /* 0x000fe200078e00ff */
[-C--:B---3--:R-:W-:Y:S02]  /*6700*/  IADD3 R5, P1, R14, R2.reuse, RZ ;  /* 0x000000020e057210 */ /* 0x088fe40007f3e0ff */
[C---:B------:R-:W-:Y:S04]  /*6710*/  @!P2 LEA R2, P0, R4.reuse, R2, 0x5 ;  /* 0x000000020402a211 */ /* 0x040fe800078028ff */
[----:B------:R-:W-:Y:S01]  /*6720*/  @!P2 LEA.HI.X R3, R4, R0, R3, 0x5, P0 ;  /* 0x000000000403a211 */ /* 0x000fe200000f2c03 */
[--C-:B--2---:R-:W-:Y:S01]  /*6730*/  IMAD.X R0, R0, 0x1, R13.reuse, P1 ;  /* 0x0000000100007824 */ /* 0x104fe200008e060d */
[C---:B------:R-:W-:Y:S04]  /*6740*/  LEA R4, P0, R5.reuse, c[0x0][0x1f8], 0x1 ;  /* 0x00007e0005047a11 */ /* 0x040fe800078008ff */
[----:B------:R-:W-:Y:S02]  /*6750*/  LEA.HI.X R5, R5, c[0x0][0x1fc], R0, 0x1, P0 ;  /* 0x00007f0005057a11 */ /* 0x000fe400000f0c00 */
[----:B------:R-:W-:Y:S03]  /*6760*/  @!P2 IADD3 R0, P0, R2, R14, RZ ;  /* 0x0000000e0200a210 */ /* 0x000fe60007f1e0ff */
[----:B------:R-:W-:Y:S01]  /*6770*/  @!PT LDS RZ, [RZ] ;  /* 0x00000000fffff984 */ /* 0x000fe20000000800 */
[----:B------:R-:W-:Y:S01]  /*6780*/  @!PT LDS RZ, [RZ] ;  /* 0x00000000fffff984 */ /* 0x000fe20000000800 */
[----:B------:R-:W-:Y:S01]  /*6790*/  @!PT LDS RZ, [RZ] ;  /* 0x00000000fffff984 */ /* 0x000fe20000000800 */
[----:B----4-:R1:W-:Y:S02]  /*67a0*/  LDGSTS.E.BYPASS.LTC128B.128 [R7+0x4080], [R4.64], !P3 ;  /* 0x0408000004077fae */ /* 0x0103e4000d901d46 */
        /* <DEDUP_REMOVED lines=10> */
.L_x_881:
[----:B------:R-:W-:Y:S05]  /*6850*/  BSYNC B0 ;  /* 0x0000000000007941 */ /* 0x000fea0003800000 */
.L_x_880:
[----:B-12---:R-:W-:Y:S01]  /*6860*/  MOV R2, R6 ;  /* 0x0000000600027202 */ /* 0x006fe20000000f00 */
[----:B------:R-:W0:Y:S01]  /*6870*/  LDGDEPBAR ;  /* 0x00000000000079af */ /* 0x000e220000000000 */
[C---:B-----5:R-:W-:Y:S01]  /*6880*/  HMMA.16816.F32 R4, R160.reuse, R8, RZ ;  /* 0x00000008a004723c */ /* 0x060fe200000018ff */
[----:B------:R-:W-:Y:S07]  /*6890*/  BSSY B0, `(.L_x_882) ;  /* 0x00000f0000007945 */ /* 0x000fee0003800000 */
        /* <DEDUP_REMOVED lines=11> */
[C---:B----4-:R-:W-:Y:S08]  /*6950*/  HMMA.16816.F32 R20, R164.reuse, R176, R20 ;  /* 0x000000b0a414723c */ /* 0x050ff00000001814 */
        /* <DEDUP_REMOVED lines=125> */
[----:B------:R-:W-:Y:S04]  /*7130*/  FMUL.FTZ R10, R10, c[0x0][0x320] ;  /* 0x0000c8000a0a7a20 */ /* 0x000fe80000410000 */
[----:B------:R-:W-:Y:S01]  /*7140*/  MUFU.TANH R133, R10 ;  /* 0x0000000a00857308 */ /* 0x000fe20000002400 */
[C---:B------:R-:W-:Y:S04]  /*7150*/  HMMA.16816.F32 R16, R232.reuse, R170, R16 ;  /* 0x000000aae810723c */ /* 0x040fe80000001810 */
[----:B--2---:R-:W-:Y:S05]  /*7160*/  FMUL.FTZ R0, R5, c[0x0][0x320] ;  /* 0x0000c80005007a20 */ /* 0x004fea0000410000 */
[----:B------:R1:W-:Y:S03]  /*7170*/  MUFU.TANH R178, R0 ;  /* 0x0000000000b27308 */ /* 0x0003e60000002400 */
[----:B-1----:R-:W-:Y:S07]  /*7180*/  FMUL.FTZ R0, R6, c[0x0][0x320] ;  /* 0x0000c80006007a20 */ /* 0x002fee0000410000 */
[----:B------:R1:W-:Y:S02]  /*7190*/  MUFU.TANH R173, R0 ;  /* 0x0000000000ad7308 */ /* 0x0003e40000002400 */
[----:B-1----:R-:W-:Y:S02]  /*71a0*/  FMUL.FTZ R0, R7, c[0x0][0x320] ;  /* 0x0000c80007007a20 */ /* 0x002fe40000410000 */
[----:B------:R-:W1:Y:S01]  /*71b0*/  LDSM.16.M88.4 R4, [R237+0x5800] ;  /* 0x00580000ed04783b */ /* 0x000e620000000200 */
[----:B------:R-:W-:Y:S05]  /*71c0*/  DEPBAR.LE SB0, 0x0 ;  /* 0x000080000000791a */ /* 0x000fea0000000000 */
[----:B------:R2:W-:Y:S02]  /*71d0*/  MUFU.TANH R172, R0 ;  /* 0x0000000000ac7308 */ /* 0x0005e40000002400 */
[----:B------:R-:W-:Y:S01]  /*71e0*/  BAR.SYNC.DEFER_BLOCKING 0x0 ;  /* 0x0000000000007b1d */ /* 0x000fe20000010000 */
[----:B--2---:R-:W-:Y:S01]  /*71f0*/  FMUL.FTZ R0, R8, c[0x0][0x320] ;  /* 0x0000c80008007a20 */ /* 0x004fe20000410000 */
[----:B------:R-:W-:Y:S06]  /*7200*/  MOV R8, R132 ;  /* 0x0000008400087202 */ /* 0x000fec0000000f00 */
[----:B------:R2:W-:Y:S01]  /*7210*/  MUFU.TANH R132, R3 ;  /* 0x0000000300847308 */ /* 0x0005e20000002400 */
[C---:B-1----:R-:W-:Y:S09]  /*7220*/  HMMA.16816.F32 R20, R232.reuse, R4, R20 ;  /* 0x00000004e814723c */ /* 0x042ff20000001814 */
[----:B------:R1:W-:Y:S01]  /*7230*/  MUFU.TANH R177, R0 ;  /* 0x0000000000b17308 */ /* 0x0003e20000002400 */
[----:B------:R-:W-:Y:S03]  /*7240*/  HMMA.16816.F32 R24, R232, R6, R24 ;  /* 0x00000006e818723c */ /* 0x000fe60000001818 */
[----:B--2---:R-:W-:Y:S01]  /*7250*/  MOV R3, R2 ;  /* 0x0000000200037202 */ /* 0x004fe20000000f00 */
[----:B------:R-:W-:Y:S05]  /*7260*/  FMUL.FTZ R2, R13, c[0x0][0x320] ;  /* 0x0000c8000d027a20 */ /* 0x000fea0000410000 */
[----:B------:R-:W-:Y:S03]  /*7270*/  MUFU.TANH R168, R2 ;  /* 0x0000000200a87308 */ /* 0x000fe60000002400 */
[----:B-1----:R-:W-:Y:S07]  /*7280*/  FMUL.FTZ R0, R9, c[0x0][0x320] ;  /* 0x0000c80009007a20 */ /* 0x002fee0000410000 */
[----:B------:R1:W-:Y:S02]  /*7290*/  MUFU.TANH R175, R0 ;  /* 0x0000000000af7308 */ /* 0x0003e40000002400 */
[----:B-1----:R-:W-:Y:S08]  /*72a0*/  FMUL.FTZ R0, R12, c[0x0][0x320] ;  /* 0x0000c8000c007a20 */ /* 0x002ff00000410000 */
        /* <DEDUP_REMOVED lines=9> */
[----:B-1----:R-:W-:Y:S01]  /*7340*/  FMUL.FTZ R0, R18, c[0x0][0x320] ;  /* 0x0000c80012007a20 */ /* 0x002fe20000410000 */
[----:B------:R-:W-:Y:S07]  /*7350*/  MOV R18, R8 ;  /* 0x0000000800127202 */ /* 0x000fee0000000f00 */
[----:B------:R1:W-:Y:S01]  /*7360*/  MUFU.TANH R10, R0 ;  /* 0x00000000000a7308 */ /* 0x0003e20000002400 */
[----:B------:R-:W-:Y:S01]  /*7370*/  ISETP.GT.AND P0, PT, R18, R3, PT ;  /* 0x000000031200720c */ /* 0x000fe20003f04270 */
[----:B-1----:R-:W-:Y:S02]  /*7380*/  FMUL.FTZ R0, R19, c[0x0][0x320] ;  /* 0x0000c80013007a20 */ /* 0x002fe40000410000 */
[----:B------:R1:W5:Y:S06]  /*7390*/  LDL R19, [R1+0x2c] ;  /* 0x00002c0001137983 */ /* 0x00036c0000100800 */
[----:B------:R2:W-:Y:S02]  /*73a0*/  MUFU.TANH R9, R0 ;  /* 0x0000000000097308 */ /* 0x0005e40000002400 */
[----:B--2---:R-:W-:Y:S08]  /*73b0*/  FMUL.FTZ R0, R20, c[0x0][0x320] ;  /* 0x0000c80014007a20 */ /* 0x004ff00000410000 */
        /* <DEDUP_REMOVED lines=8> */
[----:B------:R2:W3:Y:S02]  /*7440*/  MUFU.TANH R4, R0 ;  /* 0x0000000000047308 */ /* 0x0004e40000002400 */
[----:B--2---:R-:W-:Y:S01]  /*7450*/  FMUL.FTZ R0, R25, c[0x0][0x320] ;  /* 0x0000c80019007a20 */ /* 0x004fe20000410000 */
[----:B---3--:R1:W-:Y:S07]  /*7460*/  STL [R1+0x20], R4 ;  /* 0x0000200401007387 */ /* 0x0083ee0000100800 */
[----:B------:R2:W3:Y:S02]  /*7470*/  MUFU.TANH R2, R0 ;  /* 0x0000000000027308 */ /* 0x0004e40000002400 */
[----:B--2---:R-:W-:Y:S01]  /*7480*/  FMUL.FTZ R0, R26, c[0x0][0x320] ;  /* 0x0000c8001a007a20 */ /* 0x004fe20000410000 */
[----:B---3--:R1:W-:Y:S07]  /*7490*/  STL [R1+0x24], R2 ;  /* 0x0000240201007387 */ /* 0x0083ee0000100800 */
[----:B------:R2:W3:Y:S02]  /*74a0*/  MUFU.TANH R17, R0 ;  /* 0x0000000000117308 */ /* 0x0004e40000002400 */
[----:B--2---:R-:W-:Y:S08]  /*74b0*/  FMUL.FTZ R0, R27, c[0x0][0x320] ;  /* 0x0000c8001b007a20 */ /* 0x004ff00000410000 */
[----:B------:R1:W2:Y:S01]  /*74c0*/  MUFU.TANH R16, R0 ;  /* 0x0000000000107308 */ /* 0x0002a20000002400 */
[----:B------:R-:W-:-:S05]  /*74d0*/  @!P0 BRA `(.L_x_883) ;  /* 0x000002b000008947 */ /* 0x000fca0003800000 */
[----:B---3--:R-:W3:Y:S01]  /*74e0*/  LDL.64 R20, [R1+0x50] ;  /* 0x0000500001147983 */ /* 0x008ee20000100a00 */
[----:B-1----:R-:W-:Y:S03]  /*74f0*/  IADD3 R0, R18, -0x1, RZ ;  /* 0xffffffff12007810 */ /* 0x002fe60007ffe0ff */
[----:B------:R-:W4:Y:S04]  /*7500*/  LDL.64 R14, [R1+0x40] ;  /* 0x00004000010e7983 */ /* 0x000f280000100a00 */
[----:B--2---:R-:W2:Y:S04]  /*7510*/  LDL R13, [R1+0x18] ;  /* 0x00001800010d7983 */ /* 0x004ea80000100800 */
[----:B------:R-:W1:Y:S02]  /*7520*/  S2R R2, SR_TID.X ;  /* 0x0000000000027919 */ /* 0x000e640000002100 */
[----:B-1----:R-:W-:Y:S04]  /*7530*/  SHF.R.S32.HI R3, RZ, 0x1f, R2 ;  /* 0x0000001fff037819 */ /* 0x002fe80000011402 */
[----:B------:R-:W-:Y:S02]  /*7540*/  LEA.HI R3, R3, R2, RZ, 0x3 ;  /* 0x0000000203037211 */ /* 0x000fe400078f18ff */
[----:B------:R-:W-:Y:S02]  /*7550*/  SHF.R.S32.HI R2, RZ, 0x1f, R0 ;  /* 0x0000001fff027819 */ /* 0x000fe40000011400 */
[----:B------:R-:W-:Y:S03]  /*7560*/  SHF.R.S32.HI R3, RZ, 0x3, R3 ;  /* 0x00000003ff037819 */ /* 0x000fe60000011403 */
[----:B------:R-:W-:Y:S01]  /*7570*/  IMAD R4, R2, c[0x0][0x1e0], RZ ;  /* 0x0000780002047a24 */ /* 0x000fe200078e02ff */
[----:B------:R-:W-:Y:S03]  /*7580*/  IADD3 R3, -R3, 0x30, RZ ;  /* 0x0000003003037810 */ /* 0x000fe60007ffe1ff */
[C---:B------:R-:W-:Y:S01]  /*7590*/  IMAD R4, R0.reuse, c[0x0][0x1e4], R4 ;  /* 0x0000790000047a24 */ /* 0x040fe200078e0204 */
        /* <DEDUP_REMOVED lines=9> */
[-C--:B---3--:R-:W-:Y:S02]  /*7630*/  @P1 IADD3 R5, P3, R20, R2.reuse, RZ ;  /* 0x0000000214051210 */ /* 0x088fe40007f7e0ff */
[----:B------:R-:W-:Y:S03]  /*7640*/  @P0 LEA R2, P2, R4, R2, 0x5 ;  /* 0x0000000204020211 */ /* 0x000fe600078428ff */
[----:B----4-:R-:W-:Y:S01]  /*7650*/  @P1 IMAD.X R6, R0, 0x1, R15, P3 ;  /* 0x0000000100061824 */ /* 0x010fe200018e060f */
[----:B------:R-:W-:Y:S02]  /*7660*/  @P0 LEA.HI.X R3, R4, R0, R3, 0x5, P2 ;  /* 0x0000000004030211 */ /* 0x000fe400010f2c03 */
[----:B------:R-:W-:Y:S02]  /*7670*/  @P0 IADD3 R0, P2, R2, R20, RZ ;  /* 0x0000001402000210 */ /* 0x000fe40007f5e0ff */
[----:B-----5:R-:W-:Y:S03]  /*7680*/  LOP3.LUT P3, RZ, R19, 0x1, RZ, 0xc0, !PT ;  /* 0x0000000113ff7812 */ /* 0x020fe6000786c0ff */
        /* <DEDUP_REMOVED lines=8> */
[----:B--2---:R1:W-:Y:S04]  /*7710*/  @P1 LDGSTS.E.BYPASS.LTC128B.128 [R13+0x14080], [R4.64], !P3 ;  /* 0x14080000040d1fae */ /* 0x0043e8000d901d46 */
[----:B------:R1:W-:Y:S04]  /*7720*/  @P1 LDGSTS.E.BYPASS.LTC128B.128 [R13+0x15880], [R4.64+0x80], !P4 ;  /* 0x15880080040d1fae */ /* 0x0003e8000e101d46 */
[----:B------:R1:W-:Y:S04]  /*7730*/  @P1 LDGSTS.E.BYPASS.LTC128B.128 [R13+0x17080], [R4.64+0x100], !P6 ;  /* 0x17080100040d1fae */ /* 0x0003e8000f101d46 */
[----:B------:R1:W-:Y:S04]  /*7740*/  @P1 LDGSTS.E.BYPASS.LTC128B.128 [R13+0x18880], [R4.64+0x180], !P5 ;  /* 0x18880180040d1fae */ /* 0x0003e8000e901d46 */
[----:B------:R1:W-:Y:S04]  /*7750*/  @P0 LDGSTS.E.BYPASS.LTC128B.128 [R13+0x15080], [R2.64], !P3 ;  /* 0x15080000020d0fae */ /* 0x0003e8000d901d46 */
[----:B------:R1:W-:Y:S04]  /*7760*/  @P0 LDGSTS.E.BYPASS.LTC128B.128 [R13+0x16880], [R2.64+0x80], !P4 ;  /* 0x16880080020d0fae */ /* 0x0003e8000e101d46 */
[----:B------:R1:W-:Y:S04]  /*7770*/  @P0 LDGSTS.E.BYPASS.LTC128B.128 [R13+0x18080], [R2.64+0x100], !P6 ;  /* 0x18080100020d0fae */ /* 0x0003e8000f101d46 */
[----:B------:R1:W-:Y:S02]  /*7780*/  @P0 LDGSTS.E.BYPASS.LTC128B.128 [R13+0x19880], [R2.64+0x180], !P5 ;  /* 0x19880180020d0fae */ /* 0x0003e4000e901d46 */
.L_x_883:
[----:B---3--:R-:W-:Y:S05]  /*7790*/  BSYNC B0 ;  /* 0x0000000000007941 */ /* 0x008fea0003800000 */
.L_x_882:
[----:B-1----:R-:W-:Y:S01]  /*77a0*/  MOV R0, c[0x0][0x2c4] ;  /* 0x0000b10000007a02 */ /* 0x002fe20000000f00 */
[----:B------:R-:W3:Y:S01]  /*77b0*/  LDL R2, [R1+0x68] ;  /* 0x0000680001027983 */ /* 0x000ee20000100800 */
[----:B-----5:R-:W-:Y:S02]  /*77c0*/  LOP3.LUT R19, R19, 0xfffff7ff, RZ, 0xc0, !PT ;  /* 0xfffff7ff13137812 */ /* 0x020fe400078ec0ff */
[----:B------:R-:W-:Y:S01]  /*77d0*/  ISETP.NE.AND P0, PT, R0, 0x1, PT ;  /* 0x000000010000780c */ /* 0x000fe20003f05270 */
[----:B------:R-:W4:Y:S01]  /*77e0*/  LDL R6, [R1+0x64] ;  /* 0x0000640001067983 */ /* 0x000f220000100800 */
[----:B------:R-:W-:Y:S03]  /*77f0*/  @P5 LOP3.LUT R19, R19, 0x800, RZ, 0xfc, !PT ;  /* 0x0000080013135812 */ /* 0x000fe600078efcff */
[----:B------:R1:W3:Y:S04]  /*7800*/  LDL R0, [R1+0x30] ;  /* 0x0000300001007983 */ /* 0x0002e80000100800 */
[----:B--2---:R-:W2:Y:S04]  /*7810*/  LDL R5, [R1+0x7c] ;  /* 0x00007c0001057983 */ /* 0x004ea80000100800 */
[----:B------:R-:W2:Y:S04]  /*7820*/  LDL R4, [R1+0x88] ;  /* 0x0000880001047983 */ /* 0x000ea80000100800 */
[----:B------:R-:W-:Y:S04]  /*7830*/  STL [R1+0x2c], R19 ;  /* 0x00002c1301007387 */ /* 0x000fe80000100800 */
[----:B------:R-:W0:Y:S01]  /*7840*/  LDGDEPBAR ;  /* 0x00000000000079af */ /* 0x000e220000000000 */
[----:B---3--:R-:W-:Y:S07]  /*7850*/  @P0 MOV R0, R2 ;  /* 0x0000000200000202 */ /* 0x008fee0000000f00 */
[----:B------:R-:W3:Y:S08]  /*7860*/  SHFL.IDX PT, R3, R0, RZ, 0x1c1f ;  /* 0x001c1fff00037589 */ /* 0x000ef000000e0000 */
[----:B------:R1:W2:Y:S02]  /*7870*/  SHFL.IDX PT, R2, R0, 0x1, 0x1c1f ;  /* 0x003c1f0000027f89 */ /* 0x0002a400000e0000 */
[----:B-1----:R-:W-:Y:S05]  /*7880*/  IMAD R0, R18, -0x30, RZ ;  /* 0xffffffd012007824 */ /* 0x002fea00078e02ff */
[----:B----4-:R-:W-:Y:S04]  /*7890*/  IADD3 R0, -R6, 0x1, R0 ;  /* 0x0000000106007810 */ /* 0x010fe80007ffe100 */
[----:B--2---:R-:W-:Y:S04]  /*78a0*/  IADD3 R0, -R4, R0, R5 ;  /* 0x0000000004007210 */ /* 0x004fe80007ffe105 */
[C---:B---3--:R-:W-:Y:S02]  /*78b0*/  IADD3 R4, R0.reuse, R3, RZ ;  /* 0x0000000300047210 */ /* 0x048fe40007ffe0ff */
[----:B------:R-:W-:Y:S02]  /*78c0*/  IADD3 R0, R0, R2, RZ ;  /* 0x0000000200007210 */ /* 0x000fe40007ffe0ff */
[----:B------:R-:W-:Y:S02]  /*78d0*/  ISETP.GT.AND P1, PT, R4, 0x11, PT ;  /* 0x000000110400780c */ /* 0x000fe40003f24270 */
[----:B------:R-:W-:Y:S02]  /*78e0*/  ISETP.GT.AND P0, PT, R0, RZ, PT ;  /* 0x000000ff0000720c */ /* 0x000fe40003f04270 */
[----:B------:R-:W-:Y:S02]  /*78f0*/  ISETP.GT.AND P4, PT, R4, 0x8, PT ;  /* 0x000000080400780c */ /* 0x000fe40003f84270 */
[----:B------:R-:W-:Y:S02]  /*7900*/  FSEL R5, R173, -INF , P0 ;  /* 0xff800000ad057808 */ /* 0x000fe40000000000 */
[----:B------:R-:W-:Y:S02]  /*7910*/  ISETP.GT.AND P0, PT, R0, 0x1, PT ;  /* 0x000000010000780c */ /* 0x000fe40003f04270 */
[----:B------:R-:W-:Y:S02]  /*7920*/  FSEL R21, R168, -INF , P1 ;  /* 0xff800000a8157808 */ /* 0x000fe40000800000 */
[----:B------:R-:W-:Y:S02]  /*7930*/  FSEL R15, R172, -INF , P0 ;  /* 0xff800000ac0f7808 */ /* 0x000fe40000000000 */
[----:B------:R-:W-:Y:S01]  /*7940*/  ISETP.GT.AND P0, PT, R0, 0x8, PT ;  /* 0x000000080000780c */ /* 0x000fe20003f04270 */
[----:B------:R-:W2:Y:S01]  /*7950*/  LDL.LU R172, [R1+0x20] ;  /* 0x0000200001ac7983 */ /* 0x000ea20000300800 */
[----:B------:R-:W-:Y:S02]  /*7960*/  ISETP.GT.AND P5, PT, R4, RZ, PT ;  /* 0x000000ff0400720c */ /* 0x000fe40003fa4270 */
[----:B------:R-:W-:Y:S01]  /*7970*/  FSEL R14, R133, -INF , P0 ;  /* 0xff800000850e7808 */ /* 0x000fe20000000000 */
[----:B------:R-:W3:Y:S01]  /*7980*/  LDL.LU R173, [R1+0x24] ;  /* 0x0000240001ad7983 */ /* 0x000ee20000300800 */
[----:B------:R-:W-:Y:S02]  /*7990*/  ISETP.GT.AND P0, PT, R0, 0x9, PT ;  /* 0x000000090000780c */ /* 0x000fe40003f04270 */
[----:B------:R-:W-:Y:S02]  /*79a0*/  ISETP.GT.AND P1, PT, R4, 0x18, PT ;  /* 0x000000180400780c */ /* 0x000fe40003f24270 */
[----:B------:R-:W-:Y:S02]  /*79b0*/  FSEL R13, R132, -INF , P0 ;  /* 0xff800000840d7808 */ /* 0x000fe40000000000 */
[----:B------:R-:W-:Y:S02]  /*79c0*/  ISETP.GT.AND P0, PT, R0, 0x10, PT ;  /* 0x000000100000780c */ /* 0x000fe40003f04270 */
[----:B------:R-:W-:Y:S02]  /*79d0*/  FSEL R24, R177, -INF , P4 ;  /* 0xff800000b1187808 */ /* 0x000fe40002000000 */
[----:B------:R-:W-:Y:S02]  /*79e0*/  FSEL R12, R12, -INF , P0 ;  /* 0xff8000000c0c7808 */ /* 0x000fe40000000000 */
[C---:B------:R-:W-:Y:S02]  /*79f0*/  ISETP.GT.AND P0, PT, R0.reuse, 0x11, PT ;  /* 0x000000110000780c */ /* 0x040fe40003f04270 */
[----:B------:R-:W-:Y:S02]  /*7a00*/  FSEL R20, R179, -INF , P5 ;  /* 0xff800000b3147808 */ /* 0x000fe40002800000 */
[----:B------:R-:W-:Y:S02]  /*7a10*/  FSEL R11, R11, -INF , P0 ;  /* 0xff8000000b0b7808 */ /* 0x000fe40000000000 */
[----:B------:R-:W-:Y:S02]  /*7a20*/  ISETP.GT.AND P0, PT, R0, 0x18, PT ;  /* 0x000000180000780c */ /* 0x000fe40003f04270 */
[----:B------:R-:W-:Y:S02]  /*7a30*/  LOP3.LUT P5, RZ, R19, 0x800, RZ, 0xc0, !PT ;  /* 0x0000080013ff7812 */ /* 0x000fe400078ac0ff */
[----:B------:R-:W-:Y:S02]  /*7a40*/  FSEL R10, R10, -INF , P0 ;  /* 0xff8000000a0a7808 */ /* 0x000fe40000000000 */
[----:B------:R-:W-:Y:S02]  /*7a50*/  ISETP.GT.AND P0, PT, R0, 0x19, PT ;  /* 0x000000190000780c */ /* 0x000fe40003f04270 */
[----:B------:R-:W-:Y:S02]  /*7a60*/  FSEL R19, R176, -INF , P1 ;  /* 0xff800000b0137808 */ /* 0x000fe40000800000 */
[----:B------:R-:W-:Y:S02]  /*7a70*/  FSEL R9, R9, -INF , P0 ;  /* 0xff80000009097808 */ /* 0x000fe40000000000 */
[----:B------:R-:W-:Y:S02]  /*7a80*/  ISETP.GT.AND P0, PT, R0, 0x20, PT ;  /* 0x000000200000780c */ /* 0x000fe40003f04270 */
[----:B------:R-:W-:Y:S02]  /*7a90*/  ISETP.GT.AND P4, PT, R4, 0x21, PT ;  /* 0x000000210400780c */ /* 0x000fe40003f84270 */
[----:B------:R-:W-:Y:S02]  /*7aa0*/  FSEL R8, R8, -INF , P0 ;  /* 0xff80000008087808 */ /* 0x000fe40000000000 */
[----:B------:R-:W-:Y:S02]  /*7ab0*/  ISETP.GT.AND P0, PT, R0, 0x21, PT ;  /* 0x000000210000780c */ /* 0x000fe40003f04270 */
[----:B------:R-:W-:Y:S02]  /*7ac0*/  ISETP.GT.AND P2, PT, R4, 0x10, PT ;  /* 0x000000100400780c */ /* 0x000fe40003f44270 */
[----:B------:R-:W-:Y:S02]  /*7ad0*/  FSEL R7, R7, -INF , P0 ;  /* 0xff80000007077808 */ /* 0x000fe40000000000 */
[----:B------:R-:W-:Y:S02]  /*7ae0*/  ISETP.GT.AND P0, PT, R0, 0x28, PT ;  /* 0x000000280000780c */ /* 0x000fe40003f04270 */
[----:B------:R-:W-:Y:S02]  /*7af0*/  FSEL R22, R174, -INF , P2 ;  /* 0xff800000ae167808 */ /* 0x000fe40001000000 */
[----:B------:R-:W-:Y:S02]  /*7b00*/  FSEL R6, R17, -INF , P0 ;  /* 0xff80000011067808 */ /* 0x000fe40000000000 */
[----:B------:R-:W-:Y:S02]  /*7b10*/  ISETP.GT.AND P0, PT, R0, 0x29, PT ;  /* 0x000000290000780c */ /* 0x000fe40003f04270 */
[----:B------:R-:W-:Y:S02]  /*7b20*/  FMNMX.FTZ R0, R5, R134, !PT ;  /* 0x0000008605007209 */ /* 0x000fe40007810000 */
[----:B------:R-:W-:Y:S02]  /*7b30*/  FSEL R3, R16, -INF , P0 ;  /* 0xff80000010037808 */ /* 0x000fe40000000000 */
[----:B------:R-:W-:Y:S02]  /*7b40*/  ISETP.GT.AND P0, PT, R4, 0x1, PT ;  /* 0x000000010400780c */ /* 0x000fe40003f04270 */
[----:B------:R-:W-:Y:S02]  /*7b50*/  FMNMX.FTZ R0, R15, R0, !PT ;  /* 0x000000000f007209 */ /* 0x000fe40007810000 */
[----:B------:R-:W-:Y:S02]  /*7b60*/  FSEL R25, R178, -INF , P0 ;  /* 0xff800000b2197808 */ /* 0x000fe40000000000 */
[----:B------:R-:W4:Y:S01]  /*7b70*/  LDL.LU R178, [R1+0x34] ;  /* 0x0000340001b27983 */ /* 0x000f220000300800 */
[----:B------:R-:W-:Y:S02]  /*7b80*/  FMNMX.FTZ R0, R14, R0, !PT ;  /* 0x000000000e007209 */ /* 0x000fe40007810000 */
[----:B------:R-:W-:Y:S02]  /*7b90*/  FSEL R16, R169, -INF , P4 ;  /* 0xff800000a9107808 */ /* 0x000fe40002000000 */
[----:B------:R-:W-:Y:S02]  /*7ba0*/  FMNMX.FTZ R0, R13, R0, !PT ;  /* 0x000000000d007209 */ /* 0x000fe40007810000 */
[----:B------:R-:W-:Y:S02]  /*7bb0*/  ISETP.GT.AND P2, PT, R4, 0x19, PT ;  /* 0x000000190400780c */ /* 0x000fe40003f44270 */
[----:B------:R-:W-:Y:S02]  /*7bc0*/  FMNMX.FTZ R0, R12, R0, !PT ;  /* 0x000000000c007209 */ /* 0x000fe40007810000 */
[----:B------:R-:W-:Y:S02]  /*7bd0*/  MOV R133, R18 ;  /* 0x0000001200857202 */ /* 0x000fe40000000f00 */
[----:B------:R-:W-:Y:S02]  /*7be0*/  FMNMX.FTZ R0, R11, R0, !PT ;  /* 0x000000000b007209 */ /* 0x000fe40007810000 */
[----:B------:R-:W-:Y:S02]  /*7bf0*/  FSEL R18, R171, -INF , P2 ;  /* 0xff800000ab127808 */ /* 0x000fe40001000000 */
[----:B------:R-:W-:Y:S02]  /*7c00*/  FMNMX.FTZ R0, R10, R0, !PT ;  /* 0x000000000a007209 */ /* 0x000fe40007810000 */
[----:B------:R-:W-:Y:S02]  /*7c10*/  ISETP.GT.AND P3, PT, R4, 0x9, PT ;  /* 0x000000090400780c */ /* 0x000fe40003f64270 */
[----:B------:R-:W-:Y:S02]  /*7c20*/  FMNMX.FTZ R0, R9, R0, !PT ;  /* 0x0000000009007209 */ /* 0x000fe40007810000 */
[----:B------:R-:W-:Y:S02]  /*7c30*/  FSEL R23, R175, -INF , P3 ;  /* 0xff800000af177808 */ /* 0x000fe40001800000 */
[----:B------:R-:W-:Y:S02]  /*7c40*/  FMNMX.FTZ R0, R8, R0, !PT ;  /* 0x0000000008007209 */ /* 0x000fe40007810000 */
[----:B------:R-:W-:Y:S02]  /*7c50*/  ISETP.GT.AND P3, PT, R4, 0x20, PT ;  /* 0x000000200400780c */ /* 0x000fe40003f64270 */
[----:B------:R-:W-:Y:S02]  /*7c60*/  FMNMX.FTZ R0, R7, R0, !PT ;  /* 0x0000000007007209 */ /* 0x000fe40007810000 */
[----:B------:R-:W-:Y:S02]  /*7c70*/  FSEL R17, R170, -INF , P3 ;  /* 0xff800000aa117808 */ /* 0x000fe40001800000 */
[----:B------:R-:W-:Y:S02]  /*7c80*/  FMNMX.FTZ R0, R6, R0, !PT ;  /* 0x0000000006007209 */ /* 0x000fe40007810000 */
[C---:B------:R-:W-:Y:S02]  /*7c90*/  ISETP.GT.AND P3, PT, R4.reuse, 0x28, PT ;  /* 0x000000280400780c */ /* 0x040fe40003f64270 */
[----:B------:R-:W-:Y:S02]  /*7ca0*/  FMNMX.FTZ R0, R3, R0, !PT ;  /* 0x0000000003007209 */ /* 0x000fe40007810000 */
[----:B------:R-:W-:Y:S03]  /*7cb0*/  ISETP.GT.AND P4, PT, R4, 0x29, PT ;  /* 0x000000290400780c */ /* 0x000fe60003f84270 */
[----:B------:R-:W1:Y:S02]  /*7cc0*/  SHFL.BFLY PT, R2, R0, 0x2, 0x1f ;  /* 0x0c401f0000027f89 */ /* 0x000e6400000e0000 */
[----:B-1----:R-:W-:Y:S06]  /*7cd0*/  FMNMX.FTZ R0, R0, R2, !PT ;  /* 0x0000000200007209 */ /* 0x002fec0007810000 */
[----:B------:R-:W1:Y:S02]  /*7ce0*/  SHFL.BFLY PT, R2, R0, 0x1, 0x1f ;  /* 0x0c201f0000027f89 */ /* 0x000e6400000e0000 */
[----:B-1----:R-:W-:Y:S04]  /*7cf0*/  FMNMX.FTZ R132, R0, R2, !PT ;  /* 0x0000000200847209 */ /* 0x002fe80007810000 */
[C---:B------:R-:W-:Y:S01]  /*7d00*/  FSETP.NEU.FTZ.AND P0, PT, R132.reuse, -INF , PT ;  /* 0xff8000008400780b */ /* 0x040fe20003f1d000 */
[C---:B------:R-:W-:Y:S03]  /*7d10*/  FMUL.FTZ R2, R132.reuse, c[0x0][0x2d0] ;  /* 0x0000b40084027a20 */ /* 0x040fe60000410000 */
[----:B------:R-:W-:Y:S02]  /*7d20*/  FSEL R0, R132, RZ, P0 ;  /* 0x000000ff84007208 */ /* 0x000fe40000000000 */
[----:B------:R-:W-:Y:S03]  /*7d30*/  FSEL R2, R2, RZ, P0 ;  /* 0x000000ff02027208 */ /* 0x000fe60000000000 */
[----:B------:R-:W-:Y:S02]  /*7d40*/  FADD.FTZ R0, -R0, R134 ;  /* 0x0000008600007221 */ /* 0x000fe40000010100 */
[--C-:B------:R-:W-:Y:S02]  /*7d50*/  FFMA.FTZ R5, R5, c[0x0][0x2d0], -R2.reuse ;  /* 0x0000b40005057a23 */ /* 0x100fe40000010802 */
[----:B------:R-:W-:Y:S02]  /*7d60*/  FMUL.FTZ R0, R0, c[0x0][0x2d0] ;  /* 0x0000b40000007a20 */ /* 0x000fe40000410000 */
[--C-:B------:R-:W-:Y:S02]  /*7d70*/  FFMA.FTZ R26, R8, c[0x0][0x2d0], -R2.reuse ;  /* 0x0000b400081a7a23 */ /* 0x100fe40000010802 */
[--C-:B------:R-:W-:Y:S01]  /*7d80*/  FFMA.FTZ R179, R11, c[0x0][0x2d0], -R2.reuse ;  /* 0x0000b4000bb37a23 */ /* 0x100fe20000010802 */
[----:B------:R-:W2:Y:S01]  /*7d90*/  LDL.LU R8, [R1+0x38] ;  /* 0x0000380001087983 */ /* 0x000ea20000300800 */
[--C-:B------:R-:W-:Y:S02]  /*7da0*/  FFMA.FTZ R27, R7, c[0x0][0x2d0], -R2.reuse ;  /* 0x0000b400071b7a23 */ /* 0x100fe40000010802 */
[--C-:B------:R-:W-:Y:S02]  /*7db0*/  FFMA.FTZ R11, R6, c[0x0][0x2d0], -R2.reuse ;  /* 0x0000b400060b7a23 */ /* 0x100fe40000010802 */
[--C-:B------:R-:W-:Y:S02]  /*7dc0*/  FFMA.FTZ R15, R15, c[0x0][0x2d0], -R2.reuse ;  /* 0x0000b4000f0f7a23 */ /* 0x100fe40000010802 */
[--C-:B------:R-:W-:Y:S02]  /*7dd0*/  FFMA.FTZ R14, R14, c[0x0][0x2d0], -R2.reuse ;  /* 0x0000b4000e0e7a23 */ /* 0x100fe40000010802 */
[--C-:B------:R-:W-:Y:S02]  /*7de0*/  FFMA.FTZ R13, R13, c[0x0][0x2d0], -R2.reuse ;  /* 0x0000b4000d0d7a23 */ /* 0x100fe40000010802 */
[--C-:B------:R-:W-:Y:S02]  /*7df0*/  FFMA.FTZ R12, R12, c[0x0][0x2d0], -R2.reuse ;  /* 0x0000b4000c0c7a23 */ /* 0x100fe40000010802 */
[--C-:B------:R-:W-:Y:S02]  /*7e00*/  FFMA.FTZ R177, R10, c[0x0][0x2d0], -R2.reuse ;  /* 0x0000b4000ab17a23 */ /* 0x100fe40000010802 */
[--C-:B------:R-:W-:Y:S02]  /*7e10*/  FFMA.FTZ R10, R3, c[0x0][0x2d0], -R2.reuse ;  /* 0x0000b400030a7a23 */ /* 0x100fe40000010802 */
[----:B------:R-:W-:Y:S01]  /*7e20*/  FFMA.FTZ R176, R9, c[0x0][0x2d0], -R2 ;  /* 0x0000b40009b07a23 */ /* 0x000fe20000010802 */
[----:B------:R-:W-:Y:S01]  /*7e30*/  MUFU.EX2 R3, R5 ;  /* 0x0000000500037308 */ /* 0x000fe20000000800 */
[----:B------:R-:W-:Y:S09]  /*7e40*/  MOV R9, R133 ;  /* 0x0000008500097202 */ /* 0x000ff20000000f00 */
[----:B------:R-:W1:Y:S10]  /*7e50*/  MUFU.EX2 R2, R0 ;  /* 0x0000000000027308 */ /* 0x000e740000000800 */
[----:B------:R-:W1:Y:S02]  /*7e60*/  MUFU.EX2 R0, R15 ;  /* 0x0000000f00007308 */ /* 0x000e640000000800 */
[C---:B-1----:R-:W-:Y:S02]  /*7e70*/  FMUL.FTZ R30, R2.reuse, R30 ;  /* 0x0000001e021e7220 */ /* 0x042fe40000410000 */
[C---:B------:R-:W-:Y:S02]  /*7e80*/  FMUL.FTZ R31, R2.reuse, R31 ;  /* 0x0000001f021f7220 */ /* 0x040fe40000410000 */
[C---:B------:R-:W-:Y:S02]  /*7e90*/  FMUL.FTZ R34, R2.reuse, R34 ;  /* 0x0000002202227220 */ /* 0x040fe40000410000 */
[C---:B------:R-:W-:Y:S02]  /*7ea0*/  FMUL.FTZ R35, R2.reuse, R35 ;  /* 0x0000002302237220 */ /* 0x040fe40000410000 */
[----:B------:R-:W-:Y:S01]  /*7eb0*/  FMUL.FTZ R38, R2, R38 ;  /* 0x0000002602267220 */ /* 0x000fe20000410000 */
[----:B------:R-:W-:Y:S01]  /*7ec0*/  F2FP.PACK_AB R169, R0, R3 ;  /* 0x0000000300a9723e */ /* 0x000fe200000000ff */
        /* <DEDUP_REMOVED lines=30> */
[----:B---3--:R-:W-:Y:S01]  /*80b0*/  FSEL R4, R173, -INF , P4 ;  /* 0xff800000ad047808 */ /* 0x008fe20002000000 */
        /* <DEDUP_REMOVED lines=17> */
[----:B----4-:R-:W-:Y:S02]  /*81d0*/  FFMA.FTZ R5, R2, R178, R3 ;  /* 0x000000b202057223 */ /* 0x010fe40000010003 */
[----:B------:R-:W-:Y:S02]  /*81e0*/  MUFU.EX2 R3, R13 ;  /* 0x0000000d00037308 */ /* 0x000fe40000000800 */
[----:B------:R-:W-:Y:S08]  /*81f0*/  FADD.FTZ R5, R0, R5 ;  /* 0x0000000500057221 */ /* 0x000ff00000010000 */
[----:B------:R-:W1:Y:S02]  /*8200*/  MUFU.EX2 R0, R14 ;  /* 0x0000000e00007308 */ /* 0x000e640000000800 */
[C---:B-1----:R-:W-:Y:S01]  /*8210*/  F2FP.PACK_AB R171, R3.reuse, R0 ;  /* 0x0000000003ab723e */ /* 0x042fe200000000ff */
[----:B------:R-:W-:Y:S01]  /*8220*/  FADD.FTZ R5, R0, R5 ;  /* 0x0000000500057221 */ /* 0x000fe20000010000 */
[----:B------:R-:W-:Y:S03]  /*8230*/  FMNMX.FTZ R0, R20, R135, !PT ;  /* 0x0000008714007209 */ /* 0x000fe60007810000 */
[----:B------:R-:W-:Y:S01]  /*8240*/  FADD.FTZ R178, R3, R5 ;  /* 0x0000000503b27221 */ /* 0x000fe20000010000 */
[----:B------:R-:W-:Y:S02]  /*8250*/  FMNMX.FTZ R0, R25, R0, !PT ;  /* 0x0000000019007209 */ /* 0x000fe40007810000 */
[----:B--2---:R-:W-:Y:S02]  /*8260*/  FSEL R5, R172, -INF , P3 ;  /* 0xff800000ac057808 */ /* 0x004fe40001800000 */
        /* <DEDUP_REMOVED lines=21> */
[----:B------:R1:W-:Y:S01]  /*83c0*/  MUFU.EX2 R168, R6 ;  /* 0x0000000600a87308 */ /* 0x0003e20000000800 */
        /* <DEDUP_REMOVED lines=8> */
[--C-:B------:R-:W-:Y:S01]  /*8450*/  FFMA.FTZ R173, R22, c[0x0][0x2d0], -R3.reuse ;  /* 0x0000b40016ad7a23 */ /* 0x100fe20000010803 */
[----:B------:R-:W-:Y:S01]  /*8460*/  MOV R22, R9 ;  /* 0x0000000900167202 */ /* 0x000fe20000000f00 */
[--C-:B------:R-:W-:Y:S02]  /*8470*/  FFMA.FTZ R172, R21, c[0x0][0x2d0], -R3.reuse ;  /* 0x0000b40015ac7a23 */ /* 0x100fe40000010803 */
[--C-:B------:R-:W-:Y:S01]  /*8480*/  FFMA.FTZ R174, R19, c[0x0][0x2d0], -R3.reuse ;  /* 0x0000b40013ae7a23 */ /* 0x100fe20000010803 */
[----:B------:R-:W-:Y:S01]  /*8490*/  MOV R19, R12 ;  /* 0x0000000c00137202 */ /* 0x000fe20000000f00 */
[----:B------:R-:W-:Y:S01]  /*84a0*/  FFMA.FTZ R3, R4, c[0x0][0x2d0], -R3 ;  /* 0x0000b40004037a23 */ /* 0x000fe20000010803 */
[----:B------:R-:W-:Y:S01]  /*84b0*/  MUFU.EX2 R175, R175 ;  /* 0x000000af00af7308 */ /* 0x000fe20000000800 */
[C---:B------:R-:W-:Y:S02]  /*84c0*/  FMUL.FTZ R18, R2.reuse, R146 ;  /* 0x0000009202127220 */ /* 0x040fe40000410000 */
[C---:B-1----:R-:W-:Y:S01]  /*84d0*/  FMUL.FTZ R6, R2.reuse, R158 ;  /* 0x0000009e02067220 */ /* 0x042fe20000410000 */
[----:B------:R-:W-:Y:S01]  /*84e0*/  MOV R158, R10 ;  /* 0x0000000a009e7202 */ /* 0x000fe20000000f00 */
[----:B------:R-:W-:Y:S02]  /*84f0*/  FMUL.FTZ R10, R2, R154 ;  /* 0x0000009a020a7220 */ /* 0x000fe40000410000 */
[----:B------:R-:W3:Y:S03]  /*8500*/  LDL R154, [R1+0x8] ;  /* 0x00000800019a7983 */ /* 0x000ee60000100800 */
[----:B------:R-:W-:Y:S01]  /*8510*/  MUFU.EX2 R174, R174 ;  /* 0x000000ae00ae7308 */ /* 0x000fe20000000800 */
[C---:B--2---:R-:W-:Y:S02]  /*8520*/  FMUL.FTZ R24, R0.reuse, R136 ;  /* 0x0000008800187220 */ /* 0x044fe40000410000 */
[C---:B------:R-:W-:Y:S02]  /*8530*/  FMUL.FTZ R25, R0.reuse, R137 ;  /* 0x0000008900197220 */ /* 0x040fe40000410000 */
[----:B------:R-:W-:Y:S01]  /*8540*/  FMUL.FTZ R13, R0, R149 ;  /* 0x00000095000d7220 */ /* 0x000fe20000410000 */
[----:B------:R-:W-:Y:S01]  /*8550*/  MOV R149, R26 ;  /* 0x0000001a00957202 */ /* 0x000fe20000000f00 */
[----:B------:R-:W-:Y:S02]  /*8560*/  FMUL.FTZ R26, R2, R138 ;  /* 0x0000008a021a7220 */ /* 0x000fe40000410000 */
[----:B------:R-:W-:Y:S01]  /*8570*/  FMUL.FTZ R20, R0, R140 ;  /* 0x0000008c00147220 */ /* 0x000fe20000410000 */
[----:B------:R-:W-:Y:S01]  /*8580*/  MOV R140, R27 ;  /* 0x0000001b008c7202 */ /* 0x000fe20000000f00 */
[----:B------:R-:W-:Y:S02]  /*8590*/  FMUL.FTZ R27, R2, R139 ;  /* 0x0000008b021b7220 */ /* 0x000fe40000410000 */
[----:B------:R-:W1:Y:S01]  /*85a0*/  LDSM.16.MT88.4 R136, [R239] ;  /* 0x00000000ef88783b */ /* 0x000e620000004200 */
[C---:B------:R-:W-:Y:S02]  /*85b0*/  FFMA.FTZ R134, R0.reuse, R8, R168 ;  /* 0x0000000800867223 */ /* 0x040fe400000100a8 */
[C---:B------:R-:W-:Y:S01]  /*85c0*/  FMUL.FTZ R4, R0.reuse, R156 ;  /* 0x0000009c00047220 */ /* 0x040fe20000410000 */
[----:B------:R-:W-:Y:S01]  /*85d0*/  MOV R156, R22 ;  /* 0x00000016009c7202 */ /* 0x000fe20000000f00 */
[C---:B------:R-:W-:Y:S01]  /*85e0*/  FMUL.FTZ R5, R0.reuse, R157 ;  /* 0x0000009d00057220 */ /* 0x040fe20000410000 */
[----:B------:R-:W-:Y:S01]  /*85f0*/  MOV R157, R23 ;  /* 0x00000017009d7202 */ /* 0x000fe20000000f00 */
[C---:B------:R-:W-:Y:S01]  /*8600*/  FMUL.FTZ R8, R0.reuse, R152 ;  /* 0x0000009800087220 */ /* 0x040fe20000410000 */
[----:B------:R-:W-:Y:S01]  /*8610*/  MOV R152, R15 ;  /* 0x0000000f00987202 */ /* 0x000fe20000000f00 */
[C---:B------:R-:W-:Y:S01]  /*8620*/  FMUL.FTZ R9, R0.reuse, R153 ;  /* 0x0000009900097220 */ /* 0x040fe20000410000 */
[----:B------:R-:W-:Y:S01]  /*8630*/  MOV R153, R14 ;  /* 0x0000000e00997202 */ /* 0x000fe20000000f00 */
[C---:B------:R-:W-:Y:S02]  /*8640*/  FMUL.FTZ R12, R0.reuse, R148 ;  /* 0x00000094000c7220 */ /* 0x040fe40000410000 */
[C---:B------:R-:W-:Y:S01]  /*8650*/  FMUL.FTZ R16, R0.reuse, R144 ;  /* 0x0000009000107220 */ /* 0x040fe20000410000 */
[----:B------:R-:W-:Y:S01]  /*8660*/  MUFU.EX2 R148, R170 ;  /* 0x000000aa00947308 */ /* 0x000fe20000000800 */
[C---:B------:R-:W-:Y:S02]  /*8670*/  FMUL.FTZ R17, R0.reuse, R145 ;  /* 0x0000009100117220 */ /* 0x040fe40000410000 */
[C---:B------:R-:W-:Y:S01]  /*8680*/  FMUL.FTZ R21, R0.reuse, R141 ;  /* 0x0000008d00157220 */ /* 0x040fe20000410000 */
[----:B------:R-:W-:Y:S01]  /*8690*/  MOV R141, R11 ;  /* 0x0000000b008d7202 */ /* 0x000fe20000000f00 */
[C---:B------:R-:W-:Y:S02]  /*86a0*/  FMUL.FTZ R28, R0.reuse, R28 ;  /* 0x0000001c001c7220 */ /* 0x040fe40000410000 */
[C---:B------:R-:W-:Y:S02]  /*86b0*/  FMUL.FTZ R29, R0.reuse, R29 ;  /* 0x0000001d001d7220 */ /* 0x040fe40000410000 */
[C---:B------:R-:W-:Y:S01]  /*86c0*/  FMUL.FTZ R32, R0.reuse, R32 ;  /* 0x0000002000207220 */ /* 0x040fe20000410000 */
[----:B------:R-:W2:Y:S01]  /*86d0*/  MUFU.EX2 R144, R135 ;  /* 0x0000008700907308 */ /* 0x000ea20000000800 */
        /* <DEDUP_REMOVED lines=13> */
[----:B------:R-:W-:Y:S01]  /*87b0*/  FMUL.FTZ R56, R0, R56 ;  /* 0x0000003800387220 */ /* 0x000fe20000410000 */
[----:B--2---:R-:W-:Y:S01]  /*87c0*/  F2FP.PACK_AB R170, R148, R144 ;  /* 0x0000009094aa723e */ /* 0x004fe200000000ff */
        /* <DEDUP_REMOVED lines=38> */
[----:B------:R2:W4:Y:S01]  /*8a30*/  MUFU.EX2 R0, R7 ;  /* 0x0000000700007308 */ /* 0x0005220000000800 */
[C---:B------:R-:W-:Y:S01]  /*8a40*/  FMUL.FTZ R11, R2.reuse, R155 ;  /* 0x0000009b020b7220 */ /* 0x040fe20000410000 */
[----:B------:R-:W-:Y:S01]  /*8a50*/  MOV R155, R149 ;  /* 0x00000095009b7202 */ /* 0x000fe20000000f00 */
[C---:B------:R-:W-:Y:S02]  /*8a60*/  FMUL.FTZ R14, R2.reuse, R150 ;  /* 0x00000096020e7220 */ /* 0x040fe40000410000 */
[C---:B------:R-:W-:Y:S02]  /*8a70*/  FMUL.FTZ R15, R2.reuse, R151 ;  /* 0x00000097020f7220 */ /* 0x040fe40000410000 */
[C---:B------:R-:W-:Y:S02]  /*8a80*/  FMUL.FTZ R22, R2.reuse, R142 ;  /* 0x0000008e02167220 */ /* 0x040fe40000410000 */
[C---:B------:R-:W-:Y:S02]  /*8a90*/  FMUL.FTZ R23, R2.reuse, R143 ;  /* 0x0000008f02177220 */ /* 0x040fe40000410000 */
[----:B--2---:R-:W-:Y:S01]  /*8aa0*/  FMUL.FTZ R7, R2, R159 ;  /* 0x0000009f02077220 */ /* 0x004fe20000410000 */
[C---:B----4-:R-:W-:Y:S01]  /*8ab0*/  F2FP.PACK_AB R168, R0.reuse, R168 ;  /* 0x000000a800a8723e */ /* 0x050fe200000000ff */
[----:B------:R-:W-:Y:S01]  /*8ac0*/  FADD.FTZ R145, R0, R134 ;  /* 0x0000008600917221 */ /* 0x000fe20000010000 */
[----:B------:R-:W-:Y:S01]  /*8ad0*/  MOV R159, R19 ;  /* 0x00000013009f7202 */ /* 0x000fe20000000f00 */
[----:B------:R-:W-:Y:S01]  /*8ae0*/  FMUL.FTZ R19, R2, R147 ;  /* 0x0000009302137220 */ /* 0x000fe20000410000 */
[----:B------:R-:W-:Y:S01]  /*8af0*/  MUFU.EX2 R0, R179 ;  /* 0x000000b300007308 */ /* 0x000fe20000000800 */
[----:B------:R-:W-:Y:S02]  /*8b00*/  FADD.FTZ R150, R144, R145 ;  /* 0x0000009190967221 */ /* 0x000fe40000010000 */
[C---:B-1----:R-:W-:Y:S01]  /*8b10*/  HMMA.16816.F32 R4, R168.reuse, R136, R4 ;  /* 0x00000088a804723c */ /* 0x042fe20000001804 */
[----:B------:R-:W-:Y:S06]  /*8b20*/  LDSM.16.MT88.4 R144, [R241+0x800] ;  /* 0x00080000f190783b */ /* 0x000fec0000004200 */
[----:B------:R-:W-:Y:S01]  /*8b30*/  MUFU.EX2 R179, R152 ;  /* 0x0000009800b37308 */ /* 0x000fe20000000800 */
[C---:B------:R-:W-:Y:S01]  /*8b40*/  HMMA.16816.F32 R8, R168.reuse, R138, R8 ;  /* 0x0000008aa808723c */ /* 0x040fe20000001808 */
[----:B------:R-:W1:Y:S08]  /*8b50*/  LDSM.16.MT88.4 R136, [R241] ;  /* 0x00000000f188783b */ /* 0x000e700000004200 */
[----:B------:R2:W4:Y:S10]  /*8b60*/  MUFU.EX2 R2, R159 ;  /* 0x0000009f00027308 */ /* 0x0005340000000800 */
[----:B------:R-:W3:Y:S10]  /*8b70*/  MUFU.EX2 R134, R176 ;  /* 0x000000b000867308 */ /* 0x000ef40000000800 */
[----:B------:R-:W3:Y:S01]  /*8b80*/  MUFU.EX2 R176, R173 ;  /* 0x000000ad00b07308 */ /* 0x000ee20000000800 */
[----:B--2---:R-:W-:Y:S09]  /*8b90*/  MOV R159, R141 ;  /* 0x0000008d009f7202 */ /* 0x004ff20000000f00 */
[----:B------:R-:W2:Y:S01]  /*8ba0*/  MUFU.EX2 R173, R3 ;  /* 0x0000000300ad7308 */ /* 0x000ea20000000800 */
[C---:B-1----:R-:W-:Y:S08]  /*8bb0*/  HMMA.16816.F32 R12, R168.reuse, R136, R12 ;  /* 0x00000088a80c723c */ /* 0x042ff0000000180c */
[C---:B------:R-:W-:Y:S01]  /*8bc0*/  HMMA.16816.F32 R16, R168.reuse, R138, R16 ;  /* 0x0000008aa810723c */ /* 0x040fe20000001810 */
[----:B------:R-:W1:Y:S07]  /*8bd0*/  LDSM.16.MT88.4 R136, [R240] ;  /* 0x00000000f088783b */ /* 0x000e6e0000004200 */
[C---:B-1----:R-:W-:Y:S08]  /*8be0*/  HMMA.16816.F32 R20, R168.reuse, R136, R20 ;  /* 0x00000088a814723c */ /* 0x042ff00000001814 */
[C---:B------:R-:W-:Y:S01]  /*8bf0*/  HMMA.16816.F32 R24, R168.reuse, R138, R24 ;  /* 0x0000008aa818723c */ /* 0x040fe20000001818 */
[----:B---3--:R1:W3:Y:S03]  /*8c00*/  LDSM.16.MT88.4 R136, [R154] ;  /* 0x000000009a88783b */ /* 0x0082e60000004200 */
[----:B-1----:R-:W-:Y:S05]  /*8c10*/  MOV R154, R140 ;  /* 0x0000008c009a7202 */ /* 0x002fea0000000f00 */
[----:B------:R-:W-:Y:S01]  /*8c20*/  LDSM.16.MT88.4 R140, [R239+0x800] ;  /* 0x00080000ef8c783b */ /* 0x000fe20000004200 */
[C---:B---3--:R-:W-:Y:S08]  /*8c30*/  HMMA.16816.F32 R28, R168.reuse, R136, R28 ;  /* 0x00000088a81c723c */ /* 0x048ff0000000181c */
        /* <DEDUP_REMOVED lines=36> */
[----:B----4-:R-:W-:Y:S01]  /*8e80*/  FADD.FTZ R136, R2, R178 ;  /* 0x000000b202887221 */ /* 0x010fe20000010000 */
[----:B------:R-:W-:Y:S01]  /*8e90*/  HMMA.16816.F32 R128, R168, R138, R128 ;  /* 0x0000008aa880723c */ /* 0x000fe20000001880 */
[----:B------:R-:W1:Y:S03]  /*8ea0*/  MUFU.EX2 R178, R153 ;  /* 0x0000009900b27308 */ /* 0x000e660000000800 */
[C---:B------:R-:W-:Y:S01]  /*8eb0*/  FADD.FTZ R136, R0.reuse, R136 ;  /* 0x0000008800887221 */ /* 0x040fe20000010000 */
[----:B------:R-:W-:Y:S02]  /*8ec0*/  F2FP.PACK_AB R137, R0, R2 ;  /* 0x000000020089723e */ /* 0x000fe400000000ff */
[C---:B------:R-:W-:Y:S01]  /*8ed0*/  F2FP.PACK_AB R139, R134.reuse, R135 ;  /* 0x00000087868b723e */ /* 0x040fe200000000ff */
[----:B------:R-:W-:Y:S01]  /*8ee0*/  FADD.FTZ R136, R135, R136 ;  /* 0x0000008887887221 */ /* 0x000fe20000010000 */
[----:B------:R-:W-:Y:S02]  /*8ef0*/  F2FP.PACK_AB R138, R175, R174 ;  /* 0x000000aeaf8a723e */ /* 0x000fe400000000ff */
[----:B------:R-:W3:Y:S01]  /*8f00*/  MUFU.EX2 R2, R155 ;  /* 0x0000009b00027308 */ /* 0x000ee20000000800 */
[----:B------:R-:W-:Y:S01]  /*8f10*/  FADD.FTZ R149, R134, R136 ;  /* 0x0000008886957221 */ /* 0x000fe20000010000 */
[----:B------:R-:W-:Y:S02]  /*8f20*/  F2FP.PACK_AB R136, R177, R176 ;  /* 0x000000b0b188723e */ /* 0x000fe400000000ff */
[----:B--2---:R-:W-:Y:S05]  /*8f30*/  F2FP.PACK_AB R170, R173, R172 ;  /* 0x000000acadaa723e */ /* 0x004fea00000000ff */
[C---:B------:R-:W-:Y:S01]  /*8f40*/  HMMA.16816.F32 R4, R136.reuse, R140, R4 ;  /* 0x0000008c8804723c */ /* 0x040fe20000001804 */
[----:B------:R-:W2:Y:S04]  /*8f50*/  MUFU.EX2 R0, R154 ;  /* 0x0000009a00007308 */ /* 0x000ea80000000800 */
[----:B-1----:R-:W-:Y:S03]  /*8f60*/  F2FP.PACK_AB R168, R179, R178 ;  /* 0x000000b2b3a8723e */ /* 0x002fe600000000ff */
[C---:B------:R-:W-:Y:S01]  /*8f70*/  HMMA.16816.F32 R8, R136.reuse, R142, R8 ;  /* 0x0000008e8808723c */ /* 0x040fe20000001808 */
[----:B------:R-:W1:Y:S02]  /*8f80*/  LDSM.16.MT88.4 R140, [R240+0x800] ;  /* 0x00080000f08c783b */ /* 0x000e640000004200 */
[----:B------:R-:W-:Y:S01]  /*8f90*/  MUFU.EX2 R134, R158 ;  /* 0x0000009e00867308 */ /* 0x000fe20000000800 */
[----:B---3--:R-:W-:Y:S04]  /*8fa0*/  FADD.FTZ R3, R2, R149 ;  /* 0x0000009502037221 */ /* 0x008fe80000010000 */
[C---:B------:R-:W-:Y:S05]  /*8fb0*/  HMMA.16816.F32 R12, R136.reuse, R144, R12 ;  /* 0x00000090880c723c */ /* 0x040fea000000180c */
[----:B------:R-:W3:Y:S03]  /*8fc0*/  MUFU.EX2 R135, R159 ;  /* 0x0000009f00877308 */ /* 0x000ee60000000800 */
[C---:B------:R-:W-:Y:S01]  /*8fd0*/  HMMA.16816.F32 R16, R136.reuse, R146, R16 ;  /* 0x000000928810723c */ /* 0x040fe20000001810 */
[----:B------:R-:W4:Y:S03]  /*8fe0*/  LDSM.16.MT88.4 R144, [R242+0x800] ;  /* 0x00080000f290783b */ /* 0x000f260000004200 */
[C---:B--2---:R-:W-:Y:S01]  /*8ff0*/  FADD.FTZ R3, R0.reuse, R3 ;  /* 0x0000000300037221 */ /* 0x044fe20000010000 */
[----:B------:R-:W-:Y:S04]  /*9000*/  F2FP.PACK_AB R169, R0, R2 ;  /* 0x0000000200a9723e */ /* 0x000fe800000000ff */
[----:B------:R-:W-:Y:S03]  /*9010*/  LDSM.16.MT88.4 R152, [R239+0x1000] ;  /* 0x00100000ef98783b */ /* 0x000fe60000004200 */
[C---:B---3--:R-:W-:Y:S01]  /*9020*/  F2FP.PACK_AB R171, R134.reuse, R135 ;  /* 0x0000008786ab723e */ /* 0x048fe200000000ff */
[----:B------:R-:W-:Y:S01]  /*9030*/  FADD.FTZ R3, R135, R3 ;  /* 0x0000000387037221 */ /* 0x000fe20000010000 */
[----:B------:R-:W-:Y:S01]  /*9040*/  MOV R135, R133 ;  /* 0x0000008500877202 */ /* 0x000fe20000000f00 */
[C---:B-1----:R-:W-:Y:S03]  /*9050*/  HMMA.16816.F32 R20, R136.reuse, R140, R20 ;  /* 0x0000008c8814723c */ /* 0x042fe60000001814 */
[----:B------:R-:W-:Y:S01]  /*9060*/  FADD.FTZ R0, R134, R3 ;  /* 0x0000000386007221 */ /* 0x000fe20000010000 */
[----:B------:R-:W-:Y:S04]  /*9070*/  MOV R3, R156 ;  /* 0x0000009c00037202 */ /* 0x000fe80000000f00 */
[C---:B------:R-:W-:Y:S01]  /*9080*/  HMMA.16816.F32 R24, R136.reuse, R142, R24 ;  /* 0x0000008e8818723c */ /* 0x040fe20000001818 */
[----:B------:R-:W1:Y:S03]  /*9090*/  LDSM.16.MT88.4 R140, [R239+0x2000] ;  /* 0x00200000ef8c783b */ /* 0x000e660000004200 */
[----:B------:R-:W-:Y:S04]  /*90a0*/  IADD3 R2, R3, -0x1, RZ ;  /* 0xffffffff03027810 */ /* 0x000fe80007ffe0ff */
[C---:B----4-:R-:W-:Y:S01]  /*90b0*/  HMMA.16816.F32 R28, R136.reuse, R144, R28 ;  /* 0x00000090881c723c */ /* 0x050fe2000000181c */
[----:B------:R2:W-:Y:S04]  /*90c0*/  STL [R1+0x34], R0 ;  /* 0x0000340001007387 */ /* 0x0005e80000100800 */
[----:B------:R-:W3:Y:S03]  /*90d0*/  LDL R134, [R1+0x60] ;  /* 0x0000600001867983 */ /* 0x000ee60000100800 */
[C---:B------:R-:W-:Y:S01]  /*90e0*/  HMMA.16816.F32 R32, R136.reuse, R146, R32 ;  /* 0x000000928820723c */ /* 0x040fe20000001820 */
[----:B------:R-:W4:Y:S08]  /*90f0*/  LDSM.16.MT88.4 R144, [R241+0x2000] ;  /* 0x00200000f190783b */ /* 0x000f300000004200 */
[----:B------:R-:W-:Y:S03]  /*9100*/  STL [R1+0x20], R2 ;  /* 0x0000200201007387 */ /* 0x000fe60000100800 */
[----:B--2---:R-:W-:Y:S04]  /*9110*/  FADD.FTZ R0, R148, R150 ;  /* 0x0000009694007221 */ /* 0x004fe80000010000 */
[----:B------:R-:W-:Y:S01]  /*9120*/  FADD.FTZ R0, R176, R0 ;  /* 0x00000000b0007221 */ /* 0x000fe20000010000 */
[C---:B-1----:R-:W-:Y:S03]  /*9130*/  HMMA.16816.F32 R36, R136.reuse, R140, R36 ;  /* 0x0000008c8824723c */ /* 0x042fe60000001824 */
[----:B------:R-:W-:Y:S04]  /*9140*/  FADD.FTZ R0, R177, R0 ;  /* 0x00000000b1007221 */ /* 0x000fe80000010000 */
[----:B------:R-:W-:Y:S01]  /*9150*/  FADD.FTZ R0, R174, R0 ;  /* 0x00000000ae007221 */ /* 0x000fe20000010000 */
[C---:B------:R-:W-:Y:S01]  /*9160*/  HMMA.16816.F32 R40, R136.reuse, R142, R40 ;  /* 0x0000008e8828723c */ /* 0x040fe20000001828 */
[----:B------:R-:W1:Y:S03]  /*9170*/  LDSM.16.MT88.4 R140, [R240+0x2000] ;  /* 0x00200000f08c783b */ /* 0x000e660000004200 */
[----:B------:R-:W-:Y:S04]  /*9180*/  FADD.FTZ R0, R175, R0 ;  /* 0x00000000af007221 */ /* 0x000fe80000010000 */
[C---:B----4-:R-:W-:Y:S04]  /*9190*/  HMMA.16816.F32 R44, R136.reuse, R144, R44 ;  /* 0x00000090882c723c */ /* 0x050fe8000000182c */
[----:B------:R-:W-:Y:S04]  /*91a0*/  FADD.FTZ R0, R178, R0 ;  /* 0x00000000b2007221 */ /* 0x000fe80000010000 */
[C---:B------:R-:W-:Y:S01]  /*91b0*/  HMMA.16816.F32 R48, R136.reuse, R146, R48 ;  /* 0x000000928830723c */ /* 0x040fe20000001830 */
[----:B------:R-:W2:Y:S03]  /*91c0*/  LDSM.16.MT88.4 R144, [R242+0x2000] ;  /* 0x00200000f290783b */ /* 0x000ea60000004200 */
[----:B------:R-:W-:Y:S04]  /*91d0*/  FADD.FTZ R0, R179, R0 ;  /* 0x00000000b3007221 */ /* 0x000fe80000010000 */
[----:B------:R-:W-:Y:S01]  /*91e0*/  FADD.FTZ R0, R172, R0 ;  /* 0x00000000ac007221 */ /* 0x000fe20000010000 */
        /* <DEDUP_REMOVED lines=25> */
[C---:B------:R-:W-:Y:S08]  /*9380*/  HMMA.16816.F32 R120, R136.reuse, R142, R120 ;  /* 0x0000008e8878723c */ /* 0x040ff00000001878 */
[C---:B--2---:R-:W-:Y:S08]  /*9390*/  HMMA.16816.F32 R124, R136.reuse, R144, R124 ;  /* 0x00000090887c723c */ /* 0x044ff0000000187c */
[----:B------:R-:W-:Y:S01]  /*93a0*/  HMMA.16816.F32 R128, R136, R146, R128 ;  /* 0x000000928880723c */ /* 0x000fe20000001880 */
[----:B------:R-:W1:Y:S02]  /*93b0*/  LDSM.16.MT88.4 R144, [R241+0x1000] ;  /* 0x00100000f190783b */ /* 0x000e640000004200 */
[----:B---3--:R-:W-:Y:S01]  /*93c0*/  ISETP.GT.AND P0, PT, R3, R134, PT ;  /* 0x000000860300720c */ /* 0x008fe20003f04270 */
[----:B------:R-:W-:Y:S01]  /*93d0*/  FADD.FTZ R3, R173, R0 ;  /* 0x00000000ad037221 */ /* 0x000fe20000010000 */
[----:B------:R-:W-:Y:S02]  /*93e0*/  MOV R0, R2 ;  /* 0x0000000200007202 */ /* 0x000fe40000000f00 */
[----:B------:R-:W-:Y:S01]  /*93f0*/  MOV R134, R132 ;  /* 0x0000008400867202 */ /* 0x000fe20000000f00 */
[C---:B------:R-:W-:Y:S01]  /*9400*/  HMMA.16816.F32 R156, R168.reuse, R152, R4 ;  /* 0x00000098a89c723c */ /* 0x040fe20000001804 */
[----:B------:R-:W2:Y:S07]  /*9410*/  LDSM.16.MT88.4 R136, [R240+0x1000] ;  /* 0x00100000f088783b */ /* 0x000eae0000004200 */
[C---:B------:R-:W-:Y:S01]  /*9420*/  HMMA.16816.F32 R152, R168.reuse, R154, R8 ;  /* 0x0000009aa898723c */ /* 0x040fe20000001808 */
[----:B------:R-:W3:Y:S08]  /*9430*/  LDSM.16.MT88.4 R4, [R242+0x1000] ;  /* 0x00100000f204783b */ /* 0x000ef00000004200 */
[----:B------:R-:W4:Y:S08]  /*9440*/  LDSM.16.MT88.4 R8, [R239+0x2800] ;  /* 0x00280000ef08783b */ /* 0x000f300000004200 */
[----:B------:R-:W-:Y:S04]  /*9450*/  STL [R1+0x38], R3 ;  /* 0x0000380301007387 */ /* 0x000fe80000100800 */
[----:B------:R-:W-:Y:S01]  /*9460*/  STL [R1+0x1c], R0 ;  /* 0x00001c0001007387 */ /* 0x000fe20000100800 */
[C---:B-1----:R-:W-:Y:S03]  /*9470*/  HMMA.16816.F32 R148, R168.reuse, R144, R12 ;  /* 0x00000090a894723c */ /* 0x042fe6000000180c */
[----:B------:R-:W1:Y:S05]  /*9480*/  LDSM.16.MT88.4 R12, [R241+0x2800] ;  /* 0x00280000f10c783b */ /* 0x000e6a0000004200 */
        /* <DEDUP_REMOVED lines=40> */
.L_x_879:
[----:B------:R-:W2:Y:S04]  /*9710*/  LDL R2, [R1+0x3c] ;  /* 0x00003c0001027983 */ /* 0x000ea80000100800 */
[----:B------:R-:W2:Y:S02]  /*9720*/  LDL R0, [R1+0x20] ;  /* 0x0000200001007983 */ /* 0x000ea40000100800 */
[----:B--2---:R-:W-:-:S13]  /*9730*/  ISETP.GE.AND P0, PT, R0, R2, PT ;  /* 0x000000020000720c */ /* 0x004fda0003f06270 */
[----:B------:R-:W-:Y:S05]  /*9740*/  @!P0 BRA `(.L_x_885) ;  /* 0x00002d1000008947 */ /* 0x000fea0003800000 */
.L_x_888:
[----:B------:R-:W2:Y:S01]  /*9750*/  LDL R20, [R1+0x20] ;  /* 0x0000200001147983 */ /* 0x000ea20000100800 */
[----:B------:R-:W-:Y:S04]  /*9760*/  DEPBAR.LE SB0, 0x0 ;  /* 0x000080000000791a */ /* 0x000fe80000000000 */
[----:B------:R-:W-:Y:S01]  /*9770*/  WARPSYNC 0xffffffff ;  /* 0xffffffff00007948 */ /* 0x000fe20003800000 */
[----:B------:R-:W3:Y:S01]  /*9780*/  LDL.64 R6, [R1+0x58] ;  /* 0x0000580001067983 */ /* 0x000ee20000100a00 */
[----:B------:R-:W-:Y:S05]  /*9790*/  BSSY B0, `(.L_x_886) ;  /* 0x0000124000007945 */ /* 0x000fea0003800000 */
[----:B------:R-:W4:Y:S06]  /*97a0*/  LDL.64 R22, [R1+0x48] ;  /* 0x0000480001167983 */ /* 0x000f2c0000100a00 */
[----:B------:R-:W3:Y:S06]  /*97b0*/  LDL R135, [R1+0x2c] ;  /* 0x00002c0001877983 */ /* 0x000eec0000100800 */
[----:B------:R-:W4:Y:S06]  /*97c0*/  LDL R134, [R1] ;  /* 0x0000000001867983 */ /* 0x000f2c0000100800 */
[----:B------:R-:W4:Y:S06]  /*97d0*/  LDL R15, [R1+0x4] ;  /* 0x00000400010f7983 */ /* 0x000f2c0000100800 */
[----:B------:R-:W4:Y:S06]  /*97e0*/  LDL R21, [R1+0x18] ;  /* 0x0000180001157983 */ /* 0x000f2c0000100800 */
[----:B------:R-:W1:Y:S06]  /*97f0*/  S2R R2, SR_TID.X ;  /* 0x0000000000027919 */ /* 0x000e6c0000002100 */
[----:B------:R-:W-:Y:S06]  /*9800*/  BAR.SYNC.DEFER_BLOCKING 0x0 ;  /* 0x0000000000007b1d */ /* 0x000fec0000010000 */
[----:B------:R-:W2:Y:S06]  /*9810*/  LDSM.16.M88.4 R8, [R236] ;  /* 0x00000000ec08783b */ /* 0x000eac0000000200 */
[----:B------:R-:W2:Y:S06]  /*9820*/  LDSM.16.M88.4 R16, [R236+0x800] ;  /* 0x00080000ec10783b */ /* 0x000eac0000000200 */
[----:B------:R-:W2:Y:S06]  /*9830*/  LDSM.16.M88.4 R24, [R236+0x1000] ;  /* 0x00100000ec18783b */ /* 0x000eac0000000200 */
[----:B------:R-:W2:Y:S01]  /*9840*/  LDSM.16.M88.4 R168, [R243] ;  /* 0x00000000f3a8783b */ /* 0x000ea20000000200 */
[----:B-1----:R-:W-:Y:S11]  /*9850*/  ISETP.GT.AND P3, PT, R2, 0x7f, PT ;  /* 0x0000007f0200780c */ /* 0x002ff60003f64270 */
[----:B------:R-:W-:Y:S02]  /*9860*/  @!UPT UIADD3 URZ, URZ, URZ, URZ ;  /* 0x0000003f3f3ff290 */ /* 0x000fe4000fffe03f */
[----:B------:R-:W-:Y:S02]  /*9870*/  @!P3 MOV R4, c[0x0][0x208] ;  /* 0x000082000004ba02 */ /* 0x000fe40000000f00 */
[----:B------:R-:W-:Y:S02]  /*9880*/  @!P3 MOV R5, c[0x0][0x20c] ;  /* 0x000083000005ba02 */ /* 0x000fe40000000f00 */
[----:B--2---:R-:W-:Y:S01]  /*9890*/  SHF.R.S32.HI R0, RZ, 0x1f, R20 ;  /* 0x0000001fff007819 */ /* 0x004fe20000011414 */
[----:B------:R-:W-:Y:S04]  /*98a0*/  IMAD.WIDE.U32 R2, R20, c[0x0][0x208], RZ ;  /* 0x0000820014027a25 */ /* 0x000fe800078e00ff */
[----:B------:R-:W-:Y:S04]  /*98b0*/  IMAD R0, R0, c[0x0][0x208], RZ ;  /* 0x0000820000007a24 */ /* 0x000fe800078e02ff */
[----:B------:R-:W-:Y:S05]  /*98c0*/  IMAD R0, R20, c[0x0][0x20c], R0 ;  /* 0x0000830014007a24 */ /* 0x000fea00078e0200 */
[----:B------:R-:W-:Y:S01]  /*98d0*/  IADD3 R0, R3, R0, RZ ;  /* 0x0000000003007210 */ /* 0x000fe20007ffe0ff */
[----:B------:R-:W-:Y:S01]  /*98e0*/  IMAD.WIDE.U32 R2, R2, 0x30, RZ ;  /* 0x0000003002027825 */ /* 0x000fe200078e00ff */
[----:B---3--:R-:W-:Y:S03]  /*98f0*/  LOP3.LUT P4, RZ, R135, 0x2, RZ, 0xc0, !PT ;  /* 0x0000000287ff7812 */ /* 0x008fe6000788c0ff */
[----:B------:R-:W-:Y:S01]  /*9900*/  IMAD R0, R0, 0x30, RZ ;  /* 0x0000003000007824 */ /* 0x000fe200078e02ff */
[----:B------:R-:W-:Y:S04]  /*9910*/  IADD3 R12, P1, R6, R2, RZ ;  /* 0x00000002060c7210 */ /* 0x000fe80007f3e0ff */
[----:B------:R-:W-:Y:S01]  /*9920*/  IADD3 R0, R3, R0, RZ ;  /* 0x0000000003007210 */ /* 0x000fe20007ffe0ff */
[----:B----4-:R1:W2:Y:S01]  /*9930*/  LDSM.16.M88.4 R172, [R134] ;  /* 0x0000000086ac783b */ /* 0x0102a20000000200 */
[----:B------:R-:W-:Y:S02]  /*9940*/  @!P3 LEA R3, P0, R4, R2, 0x5 ;  /* 0x000000020403b211 */ /* 0x000fe400078028ff */
[----:B------:R-:W-:Y:S02]  /*9950*/  LEA R2, P2, R12, c[0x0][0x1f8], 0x1 ;  /* 0x00007e000c027a11 */ /* 0x000fe400078408ff */
[-C--:B------:R-:W-:Y:S01]  /*9960*/  IADD3.X R13, R0, R23.reuse, RZ, P1, !PT ;  /* 0x00000017000d7210 */ /* 0x080fe20000ffe4ff */
[----:B------:R3:W4:Y:S01]  /*9970*/  LDSM.16.M88.4 R176, [R15] ;  /* 0x000000000fb0783b */ /* 0x0007220000000200 */
[----:B------:R-:W-:Y:S02]  /*9980*/  @!P3 LEA.HI.X R14, R4, R0, R5, 0x5, P0 ;  /* 0x00000000040eb211 */ /* 0x000fe400000f2c05 */
[----:B------:R-:W-:Y:S02]  /*9990*/  @!P3 IADD3 R0, P1, R3, R6, RZ ;  /* 0x000000060300b210 */ /* 0x000fe40007f3e0ff */
[C---:B-----5:R-:W-:Y:S03]  /*99a0*/  HMMA.16816.F32 R4, R160.reuse, R8, RZ ;  /* 0x00000008a004723c */ /* 0x060fe600000018ff */
[----:B------:R-:W-:Y:S02]  /*99b0*/  LEA.HI.X R3, R12, c[0x0][0x1fc], R13, 0x1, P2 ;  /* 0x00007f000c037a11 */ /* 0x000fe400010f0c0d */
[----:B------:R-:W-:Y:S02]  /*99c0*/  LOP3.LUT P2, RZ, R135, 0x1, RZ, 0xc0, !PT ;  /* 0x0000000187ff7812 */ /* 0x000fe4000784c0ff */
[----:B------:R-:W-:Y:S01]  /*99d0*/  @!P3 IADD3.X R14, R14, R23, RZ, P1, !PT ;  /* 0x000000170e0eb210 */ /* 0x000fe20000ffe4ff */
[C---:B------:R-:W-:Y:S01]  /*99e0*/  HMMA.16816.F32 R8, R160.reuse, R10, RZ ;  /* 0x0000000aa008723c */ /* 0x040fe200000018ff */
[C---:B-1----:R-:W-:Y:S04]  /*99f0*/  @!P3 LEA R134, P0, R0.reuse, c[0x0][0x1f8], 0x1 ;  /* 0x00007e000086ba11 */ /* 0x042fe800078008ff */
[----:B------:R-:W-:Y:S03]  /*9a00*/  @!P3 LEA.HI.X R135, R0, c[0x0][0x1fc], R14, 0x1, P0 ;  /* 0x00007f000087ba11 */ /* 0x000fe600000f0c0e */
[C---:B---3--:R-:W-:Y:S02]  /*9a10*/  HMMA.16816.F32 R12, R160.reuse, R16, RZ ;  /* 0x00000010a00c723c */ /* 0x048fe400000018ff */
[----:B------:R-:W-:Y:S01]  /*9a20*/  @!PT LDS RZ, [RZ] ;  /* 0x00000000fffff984 */ /* 0x000fe20000000800 */
[----:B------:R-:W-:Y:S01]  /*9a30*/  @!PT LDS RZ, [RZ] ;  /* 0x00000000fffff984 */ /* 0x000fe20000000800 */
[----:B------:R-:W-:Y:S01]  /*9a40*/  @!PT LDS RZ, [RZ] ;  /* 0x00000000fffff984 */ /* 0x000fe20000000800 */
[----:B------:R1:W-:Y:S06]  /*9a50*/  LDGSTS.E.BYPASS.LTC128B.128 [R21+0x4080], [R2.64], !P2 ;  /* 0x0408000002157fae */ /* 0x0003ec000d101d46 */
[----:B------:R1:W-:Y:S01]  /*9a60*/  LDGSTS.E.BYPASS.LTC128B.128 [R21+0x5880], [R2.64+0x80], !P4 ;  /* 0x0588008002157fae */ /* 0x0003e2000e101d46 */
[C---:B------:R-:W-:Y:S05]  /*9a70*/  HMMA.16816.F32 R16, R160.reuse, R18, RZ ;  /* 0x00000012a010723c */ /* 0x040fea00000018ff */
[----:B------:R1:W-:Y:S06]  /*9a80*/  LDGSTS.E.BYPASS.LTC128B.128 [R21+0x7080], [R2.64+0x100], !P6 ;  /* 0x0708010002157fae */ /* 0x0003ec000f101d46 */
[----:B------:R1:W-:Y:S06]  /*9a90*/  LDGSTS.E.BYPASS.LTC128B.128 [R21+0x8880], [R2.64+0x180], !P5 ;  /* 0x0888018002157fae */ /* 0x0003ec000e901d46 */
[----:B------:R3:W-:Y:S06]  /*9aa0*/  @!P3 LDGSTS.E.BYPASS.LTC128B.128 [R21+0x5080], [R134.64], !P2 ;  /* 0x050800008615bfae */ /* 0x0007ec000d101d46 */
[----:B------:R3:W-:Y:S06]  /*9ab0*/  @!P3 LDGSTS.E.BYPASS.LTC128B.128 [R21+0x6880], [R134.64+0x80], !P4 ;  /* 0x068800808615bfae */ /* 0x0007ec000e101d46 */
[----:B------:R3:W-:Y:S06]  /*9ac0*/  @!P3 LDGSTS.E.BYPASS.LTC128B.128 [R21+0x8080], [R134.64+0x100], !P6 ;  /* 0x080801008615bfae */ /* 0x0007ec000f101d46 */
[----:B------:R3:W-:Y:S01]  /*9ad0*/  @!P3 LDGSTS.E.BYPASS.LTC128B.128 [R21+0x9880], [R134.64+0x180], !P5 ;  /* 0x098801808615bfae */ /* 0x0007e2000e901d46 */
[----:B-1----:R-:W-:Y:S05]  /*9ae0*/  MOV R3, R20 ;  /* 0x0000001400037202 */ /* 0x002fea0000000f00 */
[----:B------:R-:W0:Y:S01]  /*9af0*/  LDGDEPBAR ;  /* 0x00000000000079af */ /* 0x000e220000000000 */
[C---:B---3--:R-:W-:Y:S08]  /*9b00*/  HMMA.16816.F32 R20, R160.reuse, R24, RZ ;  /* 0x00000018a014723c */ /* 0x048ff000000018ff */
[----:B------:R-:W-:Y:S08]  /*9b10*/  HMMA.16816.F32 R24, R160, R26, RZ ;  /* 0x0000001aa018723c */ /* 0x000ff000000018ff */
[C---:B------:R-:W-:Y:S08]  /*9b20*/  HMMA.16816.F32 R4, R164.reuse, R168, R4 ;  /* 0x000000a8a404723c */ /* 0x040ff00000001804 */
[C---:B------:R-:W-:Y:S01]  /*9b30*/  HMMA.16816.F32 R8, R164.reuse, R170, R8 ;  /* 0x000000aaa408723c */ /* 0x040fe20000001808 */
[----:B------:R-:W1:Y:S07]  /*9b40*/  LDSM.16.M88.4 R168, [R238] ;  /* 0x00000000eea8783b */ /* 0x000e6e0000000200 */
[C---:B--2---:R-:W-:Y:S08]  /*9b50*/  HMMA.16816.F32 R12, R164.reuse, R172, R12 ;  /* 0x000000aca40c723c */ /* 0x044ff0000000180c */
        /* <DEDUP_REMOVED lines=125> */
[----:B------:R2:W3:Y:S04]  /*a330*/  MUFU.TANH R175, R0 ;  /* 0x0000000000af7308 */ /* 0x0004e80000002400 */
[----:B------:R-:W-:Y:S01]  /*a340*/  FMUL.FTZ R10, R10, c[0x0][0x320] ;  /* 0x0000c8000a0a7a20 */ /* 0x000fe20000410000 */
[C---:B-1----:R-:W-:Y:S05]  /*a350*/  HMMA.16816.F32 R12, R232.reuse, R168, R12 ;  /* 0x000000a8e80c723c */ /* 0x042fea000000180c */
[----:B------:R-:W1:Y:S03]  /*a360*/  MUFU.TANH R177, R10 ;  /* 0x0000000a00b17308 */ /* 0x000e660000002400 */
[C---:B------:R-:W-:Y:S04]  /*a370*/  HMMA.16816.F32 R16, R232.reuse, R170, R16 ;  /* 0x000000aae810723c */ /* 0x040fe80000001810 */
[----:B--2---:R-:W-:Y:S04]  /*a380*/  FMUL.FTZ R0, R5, c[0x0][0x320] ;  /* 0x0000c80005007a20 */ /* 0x004fe80000410000 */
[----:B------:R2:W4:Y:S08]  /*a390*/  MUFU.TANH R174, R0 ;  /* 0x0000000000ae7308 */ /* 0x0005300000002400 */
[----:B------:R-:W-:Y:S04]  /*a3a0*/  FMUL.FTZ R2, R13, c[0x0][0x320] ;  /* 0x0000c8000d027a20 */ /* 0x000fe80000410000 */
[----:B------:R-:W1:Y:S01]  /*a3b0*/  MUFU.TANH R134, R2 ;  /* 0x0000000200867308 */ /* 0x000e620000002400 */
[----:B--2---:R-:W-:Y:S09]  /*a3c0*/  FMUL.FTZ R0, R6, c[0x0][0x320] ;  /* 0x0000c80006007a20 */ /* 0x004ff20000410000 */
[----:B------:R2:W1:Y:S02]  /*a3d0*/  MUFU.TANH R178, R0 ;  /* 0x0000000000b27308 */ /* 0x0004640000002400 */
[----:B--2---:R-:W-:Y:S02]  /*a3e0*/  FMUL.FTZ R0, R7, c[0x0][0x320] ;  /* 0x0000c80007007a20 */ /* 0x004fe40000410000 */
[----:B------:R-:W2:Y:S01]  /*a3f0*/  LDSM.16.M88.4 R4, [R237+0x5800] ;  /* 0x00580000ed04783b */ /* 0x000ea20000000200 */
[----:B------:R-:W-:Y:S05]  /*a400*/  DEPBAR.LE SB0, 0x0 ;  /* 0x000080000000791a */ /* 0x000fea0000000000 */
[----:B------:R1:W1:Y:S01]  /*a410*/  MUFU.TANH R179, R0 ;  /* 0x0000000000b37308 */ /* 0x0002620000002400 */
[----:B------:R-:W-:Y:S01]  /*a420*/  BAR.SYNC.DEFER_BLOCKING 0x0 ;  /* 0x0000000000007b1d */ /* 0x000fe20000010000 */
[----:B-1----:R-:W-:Y:S05]  /*a430*/  FMUL.FTZ R0, R8, c[0x0][0x320] ;  /* 0x0000c80008007a20 */ /* 0x002fea0000410000 */
[----:B------:R-:W3:Y:S03]  /*a440*/  LDL R8, [R1+0x3c] ;  /* 0x00003c0001087983 */ /* 0x000ee60000100800 */
[----:B------:R1:W1:Y:S01]  /*a450*/  MUFU.TANH R173, R0 ;  /* 0x0000000000ad7308 */ /* 0x0002620000002400 */
[C---:B--2---:R-:W-:Y:S08]  /*a460*/  HMMA.16816.F32 R20, R232.reuse, R4, R20 ;  /* 0x00000004e814723c */ /* 0x044ff00000001814 */
[----:B------:R-:W-:Y:S04]  /*a470*/  HMMA.16816.F32 R24, R232, R6, R24 ;  /* 0x00000006e818723c */ /* 0x000fe80000001818 */
[----:B-1----:R-:W-:Y:S01]  /*a480*/  FMUL.FTZ R0, R9, c[0x0][0x320] ;  /* 0x0000c80009007a20 */ /* 0x002fe20000410000 */
[----:B------:R-:W-:Y:S03]  /*a490*/  MOV R9, R3 ;  /* 0x0000000300097202 */ /* 0x000fe60000000f00 */
[----:B------:R1:W2:Y:S01]  /*a4a0*/  MUFU.TANH R169, R0 ;  /* 0x0000000000a97308 */ /* 0x0002a20000002400 */
[----:B------:R-:W-:Y:S09]  /*a4b0*/  FMUL.FTZ R3, R11, c[0x0][0x320] ;  /* 0x0000c8000b037a20 */ /* 0x000ff20000410000 */
[----:B------:R-:W2:Y:S01]  /*a4c0*/  MUFU.TANH R176, R3 ;  /* 0x0000000300b07308 */ /* 0x000ea20000002400 */
[----:B-1----:R-:W-:Y:S09]  /*a4d0*/  FMUL.FTZ R0, R12, c[0x0][0x320] ;  /* 0x0000c8000c007a20 */ /* 0x002ff20000410000 */
        /* <DEDUP_REMOVED lines=26> */
[----:B---3--:R-:W-:Y:S01]  /*a680*/  ISETP.GT.AND P4, PT, R25, R8, PT ;  /* 0x000000081900720c */ /* 0x008fe20003f84270 */
[----:B-1----:R-:W-:Y:S08]  /*a690*/  FMUL.FTZ R0, R26, c[0x0][0x320] ;  /* 0x0000c8001a007a20 */ /* 0x002ff00000410000 */
[----:B------:R1:W3:Y:S02]  /*a6a0*/  MUFU.TANH R4, R0 ;  /* 0x0000000000047308 */ /* 0x0002e40000002400 */
        /* <DEDUP_REMOVED lines=36> */
[----:B------:R-:W-:Y:S02]  /*a8f0*/  @P1 LEA.HI.X R9, R5, c[0x0][0x1cc], R9, 0x1, P2 ;  /* 0x0000730005091a11 */ /* 0x000fe400010f0c09 */
[----:B------:R-:W-:Y:S11]  /*a900*/  LOP3.LUT P2, RZ, R19, 0x1, RZ, 0xc0, !PT ;  /* 0x0000000113ff7812 */ /* 0x000ff6000784c0ff */
[----:B------:R-:W-:Y:S02]  /*a910*/  @!UPT UIADD3 URZ, URZ, URZ, URZ ;  /* 0x0000003f3f3ff290 */ /* 0x000fe4000fffe03f */
        /* <DEDUP_REMOVED lines=11> */
.L_x_887:
[----:B--234-:R-:W-:Y:S05]  /*a9d0*/  BSYNC B0 ;  /* 0x0000000000007941 */ /* 0x01cfea0003800000 */
.L_x_886:
[----:B-1----:R-:W2:Y:S01]  /*a9e0*/  LDL.LU R9, [R1+0x38] ;  /* 0x0000380001097983 */ /* 0x002ea20000300800 */
        /* <DEDUP_REMOVED lines=36> */
[C---:B------:R-:W-:Y:S01]  /*ac30*/  FMUL.FTZ R13, R6.reuse, R149 ;  /* 0x00000095060d7220 */ /* 0x040fe20000410000 */
[----:B------:R-:W-:Y:S04]  /*ac40*/  MOV R149, R27 ;  /* 0x0000001b00957202 */ /* 0x000fe80000000f00 */
        /* <DEDUP_REMOVED lines=79> */
[C---:B------:R-:W-:Y:S02]  /*b140*/  FMUL.FTZ R5, R2.reuse, c[0x0][0x2d0] ;  /* 0x0000b40002057a20 */ /* 0x040fe40000410000 */
[----:B------:R-:W-:Y:S02]  /*b150*/  FADD.FTZ R0, -R2, R132 ;  /* 0x0000008402007221 */ /* 0x000fe40000010100 */
[--C-:B------:R-:W-:Y:S02]  /*b160*/  FFMA.FTZ R7, R179, c[0x0][0x2d0], -R5.reuse ;  /* 0x0000b400b3077a23 */ /* 0x100fe40000010805 */
[----:B------:R-:W-:Y:S02]  /*b170*/  FMUL.FTZ R0, R0, c[0x0][0x2d0] ;  /* 0x0000b40000007a20 */ /* 0x000fe40000410000 */
        /* <DEDUP_REMOVED lines=8> */
[----:B------:R-:W1:Y:S01]  /*b200*/  MUFU.EX2 R0, R0 ;  /* 0x0000000000007308 */ /* 0x000e620000000800 */
[--C-:B------:R-:W-:Y:S01]  /*b210*/  FFMA.FTZ R174, R135, c[0x0][0x2d0], -R5.reuse ;  /* 0x0000b40087ae7a23 */ /* 0x100fe20000010805 */
[----:B------:R-:W-:Y:S01]  /*b220*/  MOV R135, R21 ;  /* 0x0000001500877202 */ /* 0x000fe20000000f00 */
[C---:B------:R-:W-:Y:S01]  /*b230*/  FMUL.FTZ R21, R6.reuse, R141 ;  /* 0x0000008d06157220 */ /* 0x040fe20000410000 */
[----:B------:R-:W-:Y:S01]  /*b240*/  MOV R141, R25 ;  /* 0x00000019008d7202 */ /* 0x000fe20000000f00 */
[C---:B------:R-:W-:Y:S02]  /*b250*/  FMUL.FTZ R25, R6.reuse, R137 ;  /* 0x0000008906197220 */ /* 0x040fe40000410000 */
[--C-:B------:R-:W-:Y:S02]  /*b260*/  FFMA.FTZ R177, R17, c[0x0][0x2d0], -R5.reuse ;  /* 0x0000b40011b17a23 */ /* 0x100fe40000010805 */
[C---:B------:R-:W-:Y:S01]  /*b270*/  FMUL.FTZ R17, R6.reuse, R145 ;  /* 0x0000009106117220 */ /* 0x040fe20000410000 */
[----:B------:R-:W3:Y:S01]  /*b280*/  MUFU.EX2 R4, R8 ;  /* 0x0000000800047308 */ /* 0x000ee20000000800 */
[--C-:B------:R-:W-:Y:S01]  /*b290*/  FFMA.FTZ R176, R15, c[0x0][0x2d0], -R5.reuse ;  /* 0x0000b4000fb07a23 */ /* 0x100fe20000010805 */
[----:B------:R-:W-:Y:S01]  /*b2a0*/  MOV R145, R22 ;  /* 0x0000001600917202 */ /* 0x000fe20000000f00 */
[----:B------:R-:W-:Y:S02]  /*b2b0*/  FFMA.FTZ R179, R3, c[0x0][0x2d0], -R5 ;  /* 0x0000b40003b37a23 */ /* 0x000fe40000010805 */
[----:B------:R-:W-:Y:S01]  /*b2c0*/  FMUL.FTZ R5, R6, R157 ;  /* 0x0000009d06057220 */ /* 0x000fe20000410000 */
[----:B------:R-:W-:Y:S04]  /*b2d0*/  MOV R157, R26 ;  /* 0x0000001a009d7202 */ /* 0x000fe80000000f00 */
[----:B------:R-:W-:Y:S01]  /*b2e0*/  MUFU.EX2 R135, R135 ;  /* 0x0000008700877308 */ /* 0x000fe20000000800 */
[C---:B-1----:R-:W-:Y:S02]  /*b2f0*/  FMUL.FTZ R26, R0.reuse, R138 ;  /* 0x0000008a001a7220 */ /* 0x042fe40000410000 */
[C---:B------:R-:W-:Y:S02]  /*b300*/  FMUL.FTZ R27, R0.reuse, R139 ;  /* 0x0000008b001b7220 */ /* 0x040fe40000410000 */
[C---:B------:R-:W-:Y:S02]  /*b310*/  FMUL.FTZ R11, R0.reuse, R155 ;  /* 0x0000009b000b7220 */ /* 0x040fe40000410000 */
[C---:B------:R-:W-:Y:S02]  /*b320*/  FMUL.FTZ R18, R0.reuse, R146 ;  /* 0x0000009200127220 */ /* 0x040fe40000410000 */
[----:B------:R-:W-:Y:S01]  /*b330*/  FMUL.FTZ R19, R0, R147 ;  /* 0x0000009300137220 */ /* 0x000fe20000410000 */
[C---:B---3--:R-:W-:Y:S01]  /*b340*/  F2FP.PACK_AB R169, R7.reuse, R4 ;  /* 0x0000000407a9723e */ /* 0x048fe200000000ff */
[C---:B------:R-:W-:Y:S01]  /*b350*/  FMUL.FTZ R8, R6.reuse, R152 ;  /* 0x0000009806087220 */ /* 0x040fe20000410000 */
[----:B------:R-:W-:Y:S01]  /*b360*/  MOV R152, R24 ;  /* 0x0000001800987202 */ /* 0x000fe20000000f00 */
[----:B------:R-:W-:Y:S02]  /*b370*/  FMUL.FTZ R24, R6, R136 ;  /* 0x0000008806187220 */ /* 0x000fe40000410000 */
[----:B------:R-:W1:Y:S01]  /*b380*/  LDSM.16.MT88.4 R136, [R239] ;  /* 0x00000000ef88783b */ /* 0x000e620000004200 */
        /* <DEDUP_REMOVED lines=59> */
[C---:B------:R-:W-:Y:S01]  /*b740*/  FMUL.FTZ R4, R6.reuse, R156 ;  /* 0x0000009c06047220 */ /* 0x040fe20000410000 */
[----:B------:R-:W-:Y:S01]  /*b750*/  MOV R156, R20 ;  /* 0x00000014009c7202 */ /* 0x000fe20000000f00 */
[C---:B------:R-:W-:Y:S01]  /*b760*/  FMUL.FTZ R9, R6.reuse, R153 ;  /* 0x0000009906097220 */ /* 0x040fe20000410000 */
[----:B------:R-:W-:Y:S01]  /*b770*/  MOV R153, R23 ;  /* 0x0000001700997202 */ /* 0x000fe20000000f00 */
[----:B------:R-:W-:Y:S01]  /*b780*/  FMUL.FTZ R20, R6, R140 ;  /* 0x0000008c06147220 */ /* 0x000fe20000410000 */
[----:B------:R-:W-:Y:S01]  /*b790*/  MOV R140, R10 ;  /* 0x0000000a008c7202 */ /* 0x000fe20000000f00 */
[C---:B------:R-:W-:Y:S01]  /*b7a0*/  FMUL.FTZ R6, R0.reuse, R158 ;  /* 0x0000009e00067220 */ /* 0x040fe20000410000 */
[----:B------:R-:W-:Y:S01]  /*b7b0*/  MUFU.EX2 R134, R156 ;  /* 0x0000009c00867308 */ /* 0x000fe20000000800 */
[----:B------:R-:W2:Y:S01]  /*b7c0*/  LDL R158, [R1+0x8] ;  /* 0x00000800019e7983 */ /* 0x000ea20000100800 */
[C---:B------:R-:W-:Y:S02]  /*b7d0*/  FMUL.FTZ R23, R0.reuse, R143 ;  /* 0x0000008f00177220 */ /* 0x040fe40000410000 */
[C---:B------:R-:W-:Y:S01]  /*b7e0*/  FMUL.FTZ R10, R0.reuse, R154 ;  /* 0x0000009a000a7220 */ /* 0x040fe20000410000 */
[----:B------:R-:W-:Y:S01]  /*b7f0*/  MOV R154, R144 ;  /* 0x00000090009a7202 */ /* 0x000fe20000000f00 */
[----:B------:R-:W-:Y:S02]  /*b800*/  FADD.FTZ R3, R7, R3 ;  /* 0x0000000307037221 */ /* 0x000fe40000010000 */
        /* <DEDUP_REMOVED lines=13> */
[----:B------:R-:W4:Y:S07]  /*b8e0*/  MUFU.EX2 R156, R174 ;  /* 0x000000ae009c7308 */ /* 0x000f2e0000000800 */
[----:B------:R-:W-:Y:S03]  /*b8f0*/  LDSM.16.MT88.4 R144, [R241+0x800] ;  /* 0x00080000f190783b */ /* 0x000fe60000004200 */
[----:B------:R-:W5:Y:S01]  /*b900*/  MUFU.EX2 R157, R175 ;  /* 0x000000af009d7308 */ /* 0x000f620000000800 */
[----:B---3--:R-:W-:Y:S04]  /*b910*/  FADD.FTZ R0, R3, R0 ;  /* 0x0000000003007221 */ /* 0x008fe80000010000 */
[----:B------:R-:W-:Y:S05]  /*b920*/  FADD.FTZ R0, R135, R0 ;  /* 0x0000000087007221 */ /* 0x000fea0000010000 */
[----:B------:R3:W-:Y:S01]  /*b930*/  MUFU.EX2 R173, R179 ;  /* 0x000000b300ad7308 */ /* 0x0007e20000000800 */
[----:B------:R-:W-:Y:S01]  /*b940*/  FADD.FTZ R0, R134, R0 ;  /* 0x0000000086007221 */ /* 0x000fe20000010000 */
[----:B----4-:R-:W-:Y:S08]  /*b950*/  MOV R178, R156 ;  /* 0x0000009c00b27202 */ /* 0x010ff00000000f00 */
[----:B------:R-:W-:Y:S01]  /*b960*/  MUFU.EX2 R174, R177 ;  /* 0x000000b100ae7308 */ /* 0x000fe20000000800 */
[C---:B-1----:R-:W-:Y:S09]  /*b970*/  HMMA.16816.F32 R12, R168.reuse, R136, R12 ;  /* 0x00000088a80c723c */ /* 0x042ff2000000180c */
[----:B------:R5:W1:Y:S03]  /*b980*/  MUFU.EX2 R175, R176 ;  /* 0x000000b000af7308 */ /* 0x000a660000000800 */
[----:B---3--:R-:W-:Y:S01]  /*b990*/  MOV R179, R151 ;  /* 0x0000009700b37202 */ /* 0x008fe20000000f00 */
[C---:B------:R-:W-:Y:S01]  /*b9a0*/  HMMA.16816.F32 R16, R168.reuse, R138, R16 ;  /* 0x0000008aa810723c */ /* 0x040fe20000001810 */
[----:B------:R-:W3:Y:S02]  /*b9b0*/  LDSM.16.MT88.4 R136, [R240] ;  /* 0x00000000f088783b */ /* 0x000ee40000004200 */
[----:B-----5:R-:W-:Y:S05]  /*b9c0*/  MOV R176, R157 ;  /* 0x0000009d00b07202 */ /* 0x020fea0000000f00 */
[C---:B---3--:R-:W-:Y:S08]  /*b9d0*/  HMMA.16816.F32 R20, R168.reuse, R136, R20 ;  /* 0x00000088a814723c */ /* 0x048ff00000001814 */
[C---:B------:R-:W-:Y:S01]  /*b9e0*/  HMMA.16816.F32 R24, R168.reuse, R138, R24 ;  /* 0x0000008aa818723c */ /* 0x040fe20000001818 */
[----:B--2---:R2:W3:Y:S03]  /*b9f0*/  LDSM.16.MT88.4 R136, [R158] ;  /* 0x000000009e88783b */ /* 0x0044e60000004200 */
[----:B--2---:R-:W-:Y:S05]  /*ba00*/  MOV R158, R141 ;  /* 0x0000008d009e7202 */ /* 0x004fea0000000f00 */
[----:B------:R-:W-:Y:S03]  /*ba10*/  LDSM.16.MT88.4 R140, [R239+0x800] ;  /* 0x00080000ef8c783b */ /* 0x000fe60000004200 */
[----:B------:R-:W-:Y:S04]  /*ba20*/  MOV R177, R158 ;  /* 0x0000009e00b17202 */ /* 0x000fe80000000f00 */
[----:B------:R-:W-:Y:S01]  /*ba30*/  IADD3 R177, R177, -0x1, RZ ;  /* 0xffffffffb1b17810 */ /* 0x000fe20007ffe0ff */
[C---:B---3--:R-:W-:Y:S08]  /*ba40*/  HMMA.16816.F32 R28, R168.reuse, R136, R28 ;  /* 0x00000088a81c723c */ /* 0x048ff0000000181c */
        /* <DEDUP_REMOVED lines=38> */
[----:B------:R-:W-:Y:S03]  /*bcb0*/  MUFU.EX2 R132, R159 ;  /* 0x0000009f00847308 */ /* 0x000fe60000000800 */
[----:B------:R-:W-:Y:S01]  /*bcc0*/  F2FP.PACK_AB R137, R151, R149 ;  /* 0x000000959789723e */ /* 0x000fe200000000ff */
[----:B------:R-:W-:Y:S02]  /*bcd0*/  FADD.FTZ R3, R150, R148 ;  /* 0x0000009496037221 */ /* 0x000fe40000010000 */
[----:B------:R-:W-:Y:S02]  /*bce0*/  F2FP.PACK_AB R138, R134, R135 ;  /* 0x00000087868a723e */ /* 0x000fe400000000ff */
[----:B------:R-:W-:Y:S02]  /*bcf0*/  F2FP.PACK_AB R139, R157, R156 ;  /* 0x0000009c9d8b723e */ /* 0x000fe400000000ff */
[----:B------:R-:W2:Y:S01]  /*bd00*/  MUFU.EX2 R134, R154 ;  /* 0x0000009a00867308 */ /* 0x000ea20000000800 */
[----:B-1----:R-:W-:Y:S02]  /*bd10*/  F2FP.PACK_AB R169, R175, R174 ;  /* 0x000000aeafa9723e */ /* 0x002fe400000000ff */
[----:B------:R-:W-:Y:S02]  /*bd20*/  F2FP.PACK_AB R171, R173, R172 ;  /* 0x000000acadab723e */ /* 0x000fe400000000ff */
[C---:B------:R-:W-:Y:S05]  /*bd30*/  HMMA.16816.F32 R4, R136.reuse, R140, R4 ;  /* 0x0000008c8804723c */ /* 0x040fea0000001804 */
[----:B------:R-:W-:Y:S03]  /*bd40*/  MUFU.EX2 R135, R152 ;  /* 0x0000009800877308 */ /* 0x000fe60000000800 */
[C---:B------:R-:W-:Y:S01]  /*bd50*/  HMMA.16816.F32 R8, R136.reuse, R142, R8 ;  /* 0x0000008e8808723c */ /* 0x040fe20000001808 */
[----:B------:R-:W1:Y:S07]  /*bd60*/  LDSM.16.MT88.4 R140, [R240+0x800] ;  /* 0x00080000f08c783b */ /* 0x000e6e0000004200 */
[C---:B------:R-:W-:Y:S04]  /*bd70*/  HMMA.16816.F32 R12, R136.reuse, R144, R12 ;  /* 0x00000090880c723c */ /* 0x040fe8000000180c */
[----:B--2---:R-:W-:Y:S01]  /*bd80*/  F2FP.PACK_AB R168, R132, R134 ;  /* 0x0000008684a8723e */ /* 0x004fe200000000ff */
[----:B------:R-:W-:Y:S03]  /*bd90*/  FADD.FTZ R0, R134, R0 ;  /* 0x0000000086007221 */ /* 0x000fe60000010000 */
[C---:B------:R-:W-:Y:S01]  /*bda0*/  HMMA.16816.F32 R16, R136.reuse, R146, R16 ;  /* 0x000000928810723c */ /* 0x040fe20000001810 */
[----:B------:R-:W2:Y:S03]  /*bdb0*/  LDSM.16.MT88.4 R144, [R242+0x800] ;  /* 0x00080000f290783b */ /* 0x000ea60000004200 */
[----:B------:R-:W-:Y:S01]  /*bdc0*/  FADD.FTZ R0, R132, R0 ;  /* 0x0000000084007221 */ /* 0x000fe20000010000 */
[----:B------:R-:W-:Y:S03]  /*bdd0*/  MOV R132, R2 ;  /* 0x0000000200847202 */ /* 0x000fe60000000f00 */
        /* <DEDUP_REMOVED lines=36> */
[C---:B-1----:R-:W-:Y:S01]  /*c020*/  HMMA.16816.F32 R116, R136.reuse, R140, R116 ;  /* 0x0000008c8874723c */ /* 0x042fe20000001874 */
[----:B------:R1:W3:Y:S07]  /*c030*/  MUFU.EX2 R140, R153 ;  /* 0x00000099008c7308 */ /* 0x0002ee0000000800 */
[C---:B------:R-:W-:Y:S08]  /*c040*/  HMMA.16816.F32 R120, R136.reuse, R142, R120 ;  /* 0x0000008e8878723c */ /* 0x040ff00000001878 */
[C---:B--2---:R-:W-:Y:S08]  /*c050*/  HMMA.16816.F32 R124, R136.reuse, R144, R124 ;  /* 0x00000090887c723c */ /* 0x044ff0000000187c */
[----:B------:R-:W-:Y:S01]  /*c060*/  HMMA.16816.F32 R128, R136, R146, R128 ;  /* 0x000000928880723c */ /* 0x000fe20000001880 */
[----:B-1----:R-:W1:Y:S03]  /*c070*/  LDSM.16.MT88.4 R152, [R239+0x1000] ;  /* 0x00100000ef98783b */ /* 0x002e660000004200 */
[----:B---3--:R-:W-:Y:S01]  /*c080*/  FADD.FTZ R0, R140, R0 ;  /* 0x000000008c007221 */ /* 0x008fe20000010000 */
[C---:B------:R-:W-:Y:S03]  /*c090*/  F2FP.PACK_AB R170, R135.reuse, R140 ;  /* 0x0000008c87aa723e */ /* 0x040fe600000000ff */
[----:B------:R-:W-:Y:S01]  /*c0a0*/  FADD.FTZ R0, R135, R0 ;  /* 0x0000000087007221 */ /* 0x000fe20000010000 */
[----:B------:R-:W2:Y:S08]  /*c0b0*/  LDSM.16.MT88.4 R144, [R241+0x1000] ;  /* 0x00100000f190783b */ /* 0x000eb00000004200 */
[----:B------:R3:W-:Y:S04]  /*c0c0*/  STL [R1+0x38], R0 ;  /* 0x0000380001007387 */ /* 0x0007e80000100800 */
[----:B------:R-:W4:Y:S01]  /*c0d0*/  LDSM.16.MT88.4 R136, [R240+0x1000] ;  /* 0x00100000f088783b */ /* 0x000f220000004200 */
[C---:B-1----:R-:W-:Y:S07]  /*c0e0*/  HMMA.16816.F32 R156, R168.reuse, R152, R4 ;  /* 0x00000098a89c723c */ /* 0x042fee0000001804 */
[----:B------:R-:W1:Y:S01]  /*c0f0*/  LDSM.16.MT88.4 R4, [R242+0x1000] ;  /* 0x00100000f204783b */ /* 0x000e620000004200 */
[----:B---3--:R-:W-:Y:S01]  /*c100*/  FADD.FTZ R0, R149, R3 ;  /* 0x0000000395007221 */ /* 0x008fe20000010000 */
[C---:B------:R-:W-:Y:S06]  /*c110*/  HMMA.16816.F32 R152, R168.reuse, R154, R8 ;  /* 0x0000009aa898723c */ /* 0x040fec0000001808 */
[----:B------:R-:W3:Y:S01]  /*c120*/  LDSM.16.MT88.4 R8, [R239+0x2800] ;  /* 0x00280000ef08783b */ /* 0x000ee20000004200 */
[----:B------:R-:W-:Y:S01]  /*c130*/  FADD.FTZ R0, R179, R0 ;  /* 0x00000000b3007221 */ /* 0x000fe20000010000 */
[C---:B--2---:R-:W-:Y:S06]  /*c140*/  HMMA.16816.F32 R148, R168.reuse, R144, R12 ;  /* 0x00000090a894723c */ /* 0x044fec000000180c */
[----:B------:R-:W2:Y:S01]  /*c150*/  LDSM.16.MT88.4 R12, [R241+0x2800] ;  /* 0x00280000f10c783b */ /* 0x000ea20000004200 */
[----:B------:R-:W-:Y:S01]  /*c160*/  FADD.FTZ R0, R178, R0 ;  /* 0x00000000b2007221 */ /* 0x000fe20000010000 */
[C---:B------:R-:W-:Y:S04]  /*c170*/  HMMA.16816.F32 R144, R168.reuse, R146, R16 ;  /* 0x00000092a890723c */ /* 0x040fe80000001810 */
[----:B------:R-:W-:Y:S04]  /*c180*/  FADD.FTZ R0, R176, R0 ;  /* 0x00000000b0007221 */ /* 0x000fe80000010000 */
[C---:B----4-:R-:W-:Y:S04]  /*c190*/  HMMA.16816.F32 R140, R168.reuse, R136, R20 ;  /* 0x00000088a88c723c */ /* 0x050fe80000001814 */
[----:B------:R-:W-:Y:S04]  /*c1a0*/  FADD.FTZ R0, R174, R0 ;  /* 0x00000000ae007221 */ /* 0x000fe80000010000 */
[C---:B------:R-:W-:Y:S04]  /*c1b0*/  HMMA.16816.F32 R136, R168.reuse, R138, R24 ;  /* 0x0000008aa888723c */ /* 0x040fe80000001818 */
[----:B------:R-:W-:Y:S04]  /*c1c0*/  FADD.FTZ R0, R175, R0 ;  /* 0x00000000af007221 */ /* 0x000fe80000010000 */
[C---:B-1----:R-:W-:Y:S04]  /*c1d0*/  HMMA.16816.F32 R28, R168.reuse, R4, R28 ;  /* 0x00000004a81c723c */ /* 0x042fe8000000181c */
[----:B------:R-:W-:Y:S04]  /*c1e0*/  FADD.FTZ R0, R172, R0 ;  /* 0x00000000ac007221 */ /* 0x000fe80000010000 */
[C---:B------:R-:W-:Y:S01]  /*c1f0*/  HMMA.16816.F32 R32, R168.reuse, R6, R32 ;  /* 0x00000006a820723c */ /* 0x040fe20000001820 */
[----:B------:R-:W1:Y:S03]  /*c200*/  LDSM.16.MT88.4 R4, [R240+0x2800] ;  /* 0x00280000f004783b */ /* 0x000e660000004200 */
[----:B------:R-:W-:Y:S04]  /*c210*/  FADD.FTZ R0, R173, R0 ;  /* 0x00000000ad007221 */ /* 0x000fe80000010000 */
[C---:B---3--:R-:W-:Y:S01]  /*c220*/  HMMA.16816.F32 R36, R168.reuse, R8, R36 ;  /* 0x00000008a824723c */ /* 0x048fe20000001824 */
[----:B------:R-:W-:Y:S04]  /*c230*/  STL [R1+0x34], R0 ;  /* 0x0000340001007387 */ /* 0x000fe80000100800 */
[----:B------:R-:W-:Y:S03]  /*c240*/  STL [R1+0x20], R177 ;  /* 0x000020b101007387 */ /* 0x000fe60000100800 */
[C---:B------:R-:W-:Y:S01]  /*c250*/  HMMA.16816.F32 R40, R168.reuse, R10, R40 ;  /* 0x0000000aa828723c */ /* 0x040fe20000001828 */
[----:B------:R-:W3:Y:S07]  /*c260*/  LDSM.16.MT88.4 R8, [R242+0x2800] ;  /* 0x00280000f208783b */ /* 0x000eee0000004200 */
[C---:B--2---:R-:W-:Y:S08]  /*c270*/  HMMA.16816.F32 R44, R168.reuse, R12, R44 ;  /* 0x0000000ca82c723c */ /* 0x044ff0000000182c */
        /* <DEDUP_REMOVED lines=24> */
[C---:B------:R-:W-:Y:S08]  /*c400*/  HMMA.16816.F32 R112, R168.reuse, R10, R112 ;  /* 0x0000000aa870723c */ /* 0x040ff00000001870 */
[C---:B--2---:R-:W-:Y:S08]  /*c410*/  HMMA.16816.F32 R116, R168.reuse, R12, R116 ;  /* 0x0000000ca874723c */ /* 0x044ff00000001874 */
[C---:B------:R-:W-:Y:S08]  /*c420*/  HMMA.16816.F32 R120, R168.reuse, R14, R120 ;  /* 0x0000000ea878723c */ /* 0x040ff00000001878 */
[C---:B-1----:R-:W-:Y:S08]  /*c430*/  HMMA.16816.F32 R124, R168.reuse, R4, R124 ;  /* 0x00000004a87c723c */ /* 0x042ff0000000187c */
[----:B------:R-:W-:Y:S01]  /*c440*/  HMMA.16816.F32 R128, R168, R6, R128 ;  /* 0x00000006a880723c */ /* 0x000fe20000001880 */
[----:B------:R-:W-:-:S07]  /*c450*/  @P4 BRA `(.L_x_888) ;  /* 0xffffd2f000004947 */ /* 0x000fce000383ffff */
.L_x_885:
[----:B------:R-:W-:Y:S07]  /*c460*/  @!UPT UIADD3 URZ, URZ, URZ, URZ ;  /* 0x0000003f3f3ff290 */ /* 0x000fee000fffe03f */
[----:B------:R-:W-:Y:S02]  /*c470*/  MOV R7, 0x1f ;  /* 0x0000001f00077802 */ /* 0x000fe40000000f00 */
[----:B------:R-:W-:Y:S01]  /*c480*/  MOV R6, 0xffffffff ;  /* 0xffffffff00067802 */ /* 0x000fe20000000f00 */
[----:B------:R-:W-:Y:S06]  /*c490*/  BRA.DIV ~URZ, `(.L_x_889) ;  /* 0x000060727f007947 */ /* 0x000fec000b800000 */
[----:B------:R-:W2:Y:S04]  /*c4a0*/  LDL R2, [R1+0x38] ;  /* 0x0000380001027983 */ /* 0x000ea80000100800 */
[----:B--2---:R1:W2:Y:S02]  /*c4b0*/  SHFL.BFLY PT, R0, R2, 0x2, 0x1f ;  /* 0x0c401f0002007f89 */ /* 0x0042a400000e0000 */
.L_x_956:
        /* <DEDUP_REMOVED lines=9> */
.L_x_957:
        /* <DEDUP_REMOVED lines=36> */
[C---:B-----5:R-:W-:Y:S02]  /*c790*/  FMUL.FTZ R160, R2.reuse, R32 ;  /* 0x0000002002a07220 */ /* 0x060fe40000410000 */
        /* <DEDUP_REMOVED lines=112> */
.L_x_876:
        /* <DEDUP_REMOVED lines=19> */
.L_x_892:
[----:B--2---:R-:W-:Y:S05]  /*cfd0*/  BSYNC B0 ;  /* 0x0000000000007941 */ /* 0x004fea0003800000 */
.L_x_891:
[----:B------:R-:W2:Y:S01]  /*cfe0*/  LDL.64 R2, [R1+0x70] ;  /* 0x0000700001027983 */ /* 0x000ea20000100a00 */
[----:B------:R-:W-:Y:S01]  /*cff0*/  PRMT R0, R0, 0x9910, RZ ;  /* 0x0000991000007816 */ /* 0x000fe200000000ff */
[----:B------:R-:W-:Y:S01]  /*d000*/  BSSY B1, `(.L_x_893) ;  /* 0x0000403000017945 */ /* 0x000fe20003800000 */
[----:B-----5:R-:W-:Y:S02]  /*d010*/  IMAD.MOV.U32 R103, RZ, RZ, R6 ;  /* 0x000000ffff677224 */ /* 0x020fe400078e0006 */
[----:B------:R-:W-:Y:S02]  /*d020*/  ISETP.NE.AND P0, PT, R0, RZ, PT ;  /* 0x000000ff0000720c */ /* 0x000fe40003f05270 */
[----:B--2---:R-:W-:-:S11]  /*d030*/  IADD3 R14, R2, 0x40, RZ ;  /* 0x00000040020e7810 */ /* 0x004fd60007ffe0ff */
[----:B------:R-:W-:Y:S05]  /*d040*/  @!P0 BRA `(.L_x_894) ;  /* 0x000030b000008947 */ /* 0x000fea0003800000 */
[----:B------:R-:W2:Y:S04]  /*d050*/  LDL R13, [R1+0xa8] ;  /* 0x0000a800010d7983 */ /* 0x000ea80000100800 */
[----:B------:R-:W3:Y:S04]  /*d060*/  LDL R12, [R1+0xac] ;  /* 0x0000ac00010c7983 */ /* 0x000ee80000100800 */
[----:B------:R-:W4:Y:S04]  /*d070*/  LDL R11, [R1+0xb4] ;  /* 0x0000b400010b7983 */ /* 0x000f280000100800 */
[----:B------:R-:W4:Y:S04]  /*d080*/  LDL R9, [R1+0xb0] ;  /* 0x0000b00001097983 */ /* 0x000f280000100800 */
[----:B------:R-:W4:Y:S04]  /*d090*/  LDL R7, [R1+0xc4] ;  /* 0x0000c40001077983 */ /* 0x000f280000100800 */
[----:B-1----:R-:W4:Y:S04]  /*d0a0*/  LDL R6, [R1+0xbc] ;  /* 0x0000bc0001067983 */ /* 0x002f280000100800 */
        /* <DEDUP_REMOVED lines=102> */
[----:B---3--:R-:W-:Y:S02]  /*d710*/  F2FP.PACK_AB R4, R95, R94 ;  /* 0x0000005e5f04723e */ /* 0x008fe400000000ff */
[----:B----4-:R-:W-:-:S03]  /*d720*/  F2FP.PACK_AB R2, R83, R82 ;  /* 0x000000525302723e */ /* 0x010fc600000000ff */
[----:B------:R2:W-:Y:S04]  /*d730*/  STS [R10+0x8400], R4 ;  /* 0x008400040a007388 */ /* 0x0005e80000000800 */
[----:B------:R3:W-:Y:S04]  /*d740*/  STS [R13+0xc000], R3 ;  /* 0x00c000030d007388 */ /* 0x0007e80000000800 */
[----:B------:R4:W-:Y:S01]  /*d750*/  STS [R13+0xc400], R2 ;  /* 0x00c400020d007388 */ /* 0x0009e20000000800 */
[----:B-1----:R-:W-:-:S05]  /*d760*/  F2FP.PACK_AB R0, R101, R100 ;  /* 0x000000646500723e */ /* 0x002fca00000000ff */
[----:B------:R1:W-:Y:S01]  /*d770*/  STS [R12+0xc000], R0 ;  /* 0x00c000000c007388 */ /* 0x0003e20000000800 */
[----:B--2---:R-:W-:Y:S02]  /*d780*/  F2FP.PACK_AB R4, R105, R104 ;  /* 0x000000686904723e */ /* 0x004fe400000000ff */
[----:B---3--:R-:W-:Y:S02]  /*d790*/  F2FP.PACK_AB R3, R107, R106 ;  /* 0x0000006a6b03723e */ /* 0x008fe400000000ff */
[----:B----4-:R-:W-:-:S03]  /*d7a0*/  F2FP.PACK_AB R2, R115, R114 ;  /* 0x000000727302723e */ /* 0x010fc600000000ff */
[----:B------:R2:W-:Y:S04]  /*d7b0*/  STS [R12+0xc400], R3 ;  /* 0x00c400030c007388 */ /* 0x0005e80000000800 */
[----:B------:R3:W-:Y:S01]  /*d7c0*/  STS [R11+0xc000], R4 ;  /* 0x00c000040b007388 */ /* 0x0007e20000000800 */
[----:B-1----:R-:W-:-:S05]  /*d7d0*/  F2FP.PACK_AB R0, R111, R110 ;  /* 0x0000006e6f00723e */ /* 0x002fca00000000ff */
[----:B------:R1:W-:Y:S01]  /*d7e0*/  STS [R11+0xc400], R0 ;  /* 0x00c400000b007388 */ /* 0x0003e20000000800 */
[----:B--2---:R-:W-:-:S05]  /*d7f0*/  F2FP.PACK_AB R3, R109, R108 ;  /* 0x0000006c6d03723e */ /* 0x004fca00000000ff */
[----:B------:R2:W-:Y:S01]  /*d800*/  STS [R9+0xc000], R3 ;  /* 0x00c0000309007388 */ /* 0x0005e20000000800 */
[----:B---3--:R-:W-:-:S03]  /*d810*/  F2FP.PACK_AB R4, R99, R98 ;  /* 0x000000626304723e */ /* 0x008fc600000000ff */
[----:B------:R3:W-:Y:S01]  /*d820*/  STS [R9+0xc400], R2 ;  /* 0x00c4000209007388 */ /* 0x0007e20000000800 */
[----:B-1----:R-:W-:-:S05]  /*d830*/  F2FP.PACK_AB R0, R189, R188 ;  /* 0x000000bcbd00723e */ /* 0x002fca00000000ff */
[----:B------:R1:W-:Y:S04]  /*d840*/  STS [R7+0xc000], R0 ;  /* 0x00c0000007007388 */ /* 0x0003e80000000800 */
[----:B------:R4:W-:Y:S01]  /*d850*/  STS [R7+0xc400], R4 ;  /* 0x00c4000407007388 */ /* 0x0009e20000000800 */
[----:B--2---:R-:W-:Y:S02]  /*d860*/  F2FP.PACK_AB R3, R91, R90 ;  /* 0x0000005a5b03723e */ /* 0x004fe400000000ff */
[----:B---3--:R-:W-:Y:S01]  /*d870*/  F2FP.PACK_AB R2, R113, R112 ;  /* 0x000000707102723e */ /* 0x008fe200000000ff */
[----:B------:R-:W2:Y:S01]  /*d880*/  LDL.LU R9, [R1+0x80] ;  /* 0x0000800001097983 */ /* 0x000ea20000300800 */
[----:B------:R-:W-:Y:S01]  /*d890*/  ISETP.NE.U32.AND P0, PT, RZ, c[0x0][0x508], PT ;  /* 0x00014200ff007a0c */ /* 0x000fe20003f05070 */
[----:B------:R-:W-:-:S03]  /*d8a0*/  IMAD.MOV.U32 R15, RZ, RZ, c[0x0][0x388] ;  /* 0x0000e200ff0f7624 */ /* 0x000fc600078e00ff */
[----:B------:R-:W-:Y:S02]  /*d8b0*/  ISETP.NE.AND.EX P1, PT, RZ, c[0x0][0x50c], PT, P0 ;  /* 0x00014300ff007a0c */ /* 0x000fe40003f25300 */
[----:B-1----:R-:W-:Y:S01]  /*d8c0*/  F2FP.PACK_AB R0, R187, R186 ;  /* 0x000000babb00723e */ /* 0x002fe200000000ff */
[----:B----4-:R-:W-:-:S04]  /*d8d0*/  IMAD.MOV.U32 R4, RZ, RZ, 0x4 ;  /* 0x00000004ff047424 */ /* 0x010fc800078e00ff */
[----:B------:R1:W-:Y:S01]  /*d8e0*/  STS [R6+0xc000], R0 ;  /* 0x00c0000006007388 */ /* 0x0003e20000000800 */
[----:B------:R-:W-:-:S03]  /*d8f0*/  SHF.R.S32.HI R7, RZ, 0x1f, R8 ;  /* 0x0000001fff077819 */ /* 0x000fc60000011408 */
[----:B------:R3:W-:Y:S04]  /*d900*/  STS [R6+0xc400], R3 ;  /* 0x00c4000306007388 */ /* 0x0007e80000000800 */
[----:B------:R4:W-:Y:S01]  /*d910*/  STS [R5+0xc000], R2 ;  /* 0x00c0000205007388 */ /* 0x0009e20000000800 */
[----:B-1----:R-:W-:Y:S02]  /*d920*/  F2FP.PACK_AB R0, R87, R86 ;  /* 0x000000565700723e */ /* 0x002fe400000000ff */
[----:B---3--:R-:W-:-:S03]  /*d930*/  F2FP.PACK_AB R3, R77, R76 ;  /* 0x0000004c4d03723e */ /* 0x008fc600000000ff */
[----:B------:R1:W-:Y:S01]  /*d940*/  STS [R5+0xc400], R0 ;  /* 0x00c4000005007388 */ /* 0x0003e20000000800 */
[----:B------:R-:W-:Y:S02]  /*d950*/  F2FP.PACK_AB R6, R79, R78 ;  /* 0x0000004e4f06723e */ /* 0x000fe400000000ff */
[C---:B----4-:R-:W-:Y:S01]  /*d960*/  @P1 LEA R2, P0, R8.reuse, c[0x0][0x508], 0x2 ;  /* 0x0001420008021a11 */ /* 0x050fe200078010ff */
[----:B------:R3:W-:Y:S04]  /*d970*/  STS [R10+0xc000], R3 ;  /* 0x00c000030a007388 */ /* 0x0007e80000000800 */
[----:B------:R4:W-:Y:S01]  /*d980*/  STS [R10+0xc400], R6 ;  /* 0x00c400060a007388 */ /* 0x0009e20000000800 */
[----:B-1----:R-:W-:Y:S02]  /*d990*/  IMAD.MOV.U32 R0, RZ, RZ, RZ ;  /* 0x000000ffff007224 */ /* 0x002fe400078e00ff */
[C---:B------:R-:W-:Y:S01]  /*d9a0*/  IMAD.WIDE R4, R8.reuse, R4, c[0x0][0x500] ;  /* 0x0001400008047625 */ /* 0x040fe200078e0204 */
[----:B------:R-:W-:Y:S01]  /*d9b0*/  BAR.SYNC.DEFER_BLOCKING 0x1, 0x100 ;  /* 0x0044000000007b1d */ /* 0x000fe20000010000 */
[----:B---3--:R-:W-:-:S05]  /*d9c0*/  @P1 LEA.HI.X R3, R8, c[0x0][0x50c], R7, 0x2, P0 ;  /* 0x0001430008031a11 */ /* 0x008fca00000f1407 */
[----:B------:R4:W5:Y:S04]  /*d9d0*/  @P2 LDG.E R0, [R4.64] ;  /* 0x0000000604002981 */ /* 0x000968000c1e1900 */
[----:B------:R1:W5:Y:S01]  /*d9e0*/  @P1 LDG.E R15, [R2.64] ;  /* 0x00000006020f1981 */ /* 0x000362000c1e1900 */
[----:B--2---:R-:W-:-:S04]  /*d9f0*/  ISETP.NE.AND P0, PT, R9, RZ, PT ;  /* 0x000000ff0900720c */ /* 0x004fc80003f05270 */
[----:B-1----:R-:W-:Y:S01]  /*da00*/  SEL R3, R9, c[0x0][0x3d4], P0 ;  /* 0x0000f50009037a07 */ /* 0x002fe20000000000 */
[----:B------:R-:W-:Y:S05]  /*da10*/  @P1 BRA `(.L_x_895) ;  /* 0x0000004000001947 */ /* 0x000fea0003800000 */
[----:B----4-:R-:W-:Y:S05]  /*da20*/  @!P2 BRA `(.L_x_895) ;  /* 0x000000300000a947 */ /* 0x010fea0003800000 */
[----:B------:R1:W2:Y:S04]  /*da30*/  LDG.E R2, [R4.64] ;  /* 0x0000000604027981 */ /* 0x0002a8000c1e1900 */
[----:B-1----:R-:W2:Y:S02]  /*da40*/  LDG.E R4, [R4.64+0x4] ;  /* 0x0000040604047981 */ /* 0x002ea4000c1e1900 */
[----:B--2--5:R-:W-:Y:S02]  /*da50*/  IADD3 R15, -R2, R4, RZ ;  /* 0x00000004020f7210 */ /* 0x024fe40007ffe1ff */
.L_x_895:
[----:B----4-:R-:W2:Y:S04]  /*da60*/  LDL R6, [R1+0xcc] ;  /* 0x0000cc0001067983 */ /* 0x010ea80000100800 */
[----:B------:R-:W2:Y:S04]  /*da70*/  LDL R119, [R1+0x9c] ;  /* 0x00009c0001777983 */ /* 0x000ea80000100800 */
[----:B------:R-:W3:Y:S04]  /*da80*/  LDL R21, [R1+0x98] ;  /* 0x0000980001157983 */ /* 0x000ee80000100800 */
[----:B------:R-:W4:Y:S04]  /*da90*/  LDL R23, [R1+0xc8] ;  /* 0x0000c80001177983 */ /* 0x000f280000100800 */
[----:B------:R-:W4:Y:S01]  /*daa0*/  LDL R24, [R1+0xd4] ;  /* 0x0000d40001187983 */ /* 0x000f220000100800 */
[----:B------:R-:W-:Y:S01]  /*dab0*/  IMAD.MOV.U32 R10, RZ, RZ, 0x368 ;  /* 0x00000368ff0a7424 */ /* 0x000fe200078e00ff */
[----:B------:R-:W-:-:S04]  /*dac0*/  ISETP.GT.AND P2, PT, R3, 0x1, PT ;  /* 0x000000010300780c */ /* 0x000fc80003f44270 */
[----:B------:R-:W-:-:S04]  /*dad0*/  SEL R10, R10, 0x328, P2 ;  /* 0x000003280a0a7807 */ /* 0x000fc80001000000 */
[----:B------:R-:W1:Y:S08]  /*dae0*/  LDC.64 R4, c[0x0][R10+0x170] ;  /* 0x00005c000a047b82 */ /* 0x000e700000000a00 */
[----:B------:R-:W3:Y:S08]  /*daf0*/  LDC.64 R12, c[0x0][R10+0x168] ;  /* 0x00005a000a0c7b82 */ /* 0x000ef00000000a00 */
[----:B------:R1:W2:Y:S08]  /*db00*/  LDC.64 R16, c[0x0][R10+0x178] ;  /* 0x00005e000a107b82 */ /* 0x0002b00000000a00 */
[----:B------:R1:W2:Y:S01]  /*db10*/  LDC.64 R18, c[0x0][R10+0x160] ;  /* 0x000058000a127b82 */ /* 0x0002a20000000a00 */
[----:B------:R-:W-:Y:S01]  /*db20*/  IMAD.MOV.U32 R2, RZ, RZ, c[0x0][0x4e8] ;  /* 0x00013a00ff027624 */ /* 0x000fe200078e00ff */
[----:B------:R-:W-:-:S04]  /*db30*/  ISETP.NE.U32.AND P0, PT, RZ, c[0x0][0x500], PT ;  /* 0x00014000ff007a0c */ /* 0x000fc80003f05070 */
[----:B------:R-:W-:Y:S02]  /*db40*/  ISETP.NE.AND P3, PT, R2, 0x1, PT ;  /* 0x000000010200780c */ /* 0x000fe40003f65270 */
[----:B------:R-:W-:-:S04]  /*db50*/  ISETP.NE.AND.EX P0, PT, RZ, c[0x0][0x504], PT, P0 ;  /* 0x00014100ff007a0c */ /* 0x000fc80003f05300 */
[----:B------:R-:W-:Y:S02]  /*db60*/  SEL R8, R8, RZ, !P0 ;  /* 0x000000ff08087207 */ /* 0x000fe40004000000 */
[----:B------:R-:W-:Y:S01]  /*db70*/  SEL R7, R7, RZ, !P0 ;  /* 0x000000ff07077207 */ /* 0x000fe20004000000 */
[----:B------:R-:W2:Y:S02]  /*db80*/  S2R R25, SR_TID.X ;  /* 0x0000000000197919 */ /* 0x000ea40000002100 */
[----:B-1----:R-:W-:-:S04]  /*db90*/  IMAD R2, R5, R8, RZ ;  /* 0x0000000805027224 */ /* 0x002fc800078e02ff */
[C---:B------:R-:W-:Y:S02]  /*dba0*/  IMAD R11, R4.reuse, R7, R2 ;  /* 0x00000007040b7224 */ /* 0x040fe400078e0202 */
[----:B------:R-:W-:-:S04]  /*dbb0*/  IMAD.WIDE.U32 R4, R4, R8, RZ ;  /* 0x0000000804047225 */ /* 0x000fc800078e00ff */
[----:B--2---:R-:W-:-:S04]  /*dbc0*/  IMAD.IADD R9, R6, 0x1, R119 ;  /* 0x0000000106097824 */ /* 0x004fc800078e0277 */
        /* <DEDUP_REMOVED lines=28> */
[C---:B------:R-:W-:Y:S02]  /*dd90*/  LEA R4, P0, R2.reuse, R4, 0x2 ;  /* 0x0000000402047211 */ /* 0x040fe400078010ff */
        /* <DEDUP_REMOVED lines=21> */
[----:B------:R-:W2:Y:S04]  /*def0*/  LDL R11, [R1+0x18] ;  /* 0x00001800010b7983 */ /* 0x000ea80000100800 */
[----:B------:R-:W3:Y:S01]  /*df00*/  S2R R24, SR_TID.X ;  /* 0x0000000000187919 */ /* 0x000ee20000002100 */
[----:B------:R-:W-:Y:S02]  /*df10*/  IMAD R10, R10, c[0x0][0x3a0], RZ ;  /* 0x0000e8000a0a7a24 */ /* 0x000fe400078e02ff */
[----:B------:R-:W-:-:S04]  /*df20*/  IMAD.WIDE.U32 R2, R0, c[0x0][0x3a0], RZ ;  /* 0x0000e80000027a25 */ /* 0x000fc800078e00ff */
[----:B------:R-:W-:Y:S01]  /*df30*/  IMAD R0, R0, c[0x0][0x3a4], R10 ;  /* 0x0000e90000007a24 */ /* 0x000fe200078e020a */
[--C-:B---3--:R-:W-:Y:S02]  /*df40*/  SHF.R.S32.HI R23, RZ, 0x1f, R24.reuse ;  /* 0x0000001fff177819 */ /* 0x108fe40000011418 */
[----:B------:R-:W-:Y:S02]  /*df50*/  SHF.R.S32.HI R118, RZ, 0x1f, R24 ;  /* 0x0000001fff767819 */ /* 0x000fe40000011418 */
[-C--:B------:R-:W-:Y:S02]  /*df60*/  LEA.HI R23, R23, R24.reuse, RZ, 0x3 ;  /* 0x0000001817177211 */ /* 0x080fe400078f18ff */
[----:B------:R-:W-:Y:S02]  /*df70*/  LEA.HI R118, R118, R24, RZ, 0x3 ;  /* 0x0000001876767211 */ /* 0x000fe400078f18ff */
[----:B------:R-:W-:Y:S02]  /*df80*/  LOP3.LUT R23, R23, 0xfffffff8, RZ, 0xc0, !PT ;  /* 0xfffffff817177812 */ /* 0x000fe400078ec0ff */
[----:B------:R-:W-:-:S02]  /*df90*/  SHF.R.S32.HI R118, RZ, 0x3, R118 ;  /* 0x00000003ff767819 */ /* 0x000fc40000011476 */
[----:B------:R-:W-:-:S04]  /*dfa0*/  IADD3 R23, -R23, R24, RZ ;  /* 0x0000001817177210 */ /* 0x000fc80007ffe1ff */
[----:B-1----:R-:W-:Y:S01]  /*dfb0*/  LEA R4, R23, R118, 0x5 ;  /* 0x0000007617047211 */ /* 0x002fe200078e28ff */
[----:B------:R-:W-:-:S03]  /*dfc0*/  IMAD.IADD R3, R3, 0x1, R0 ;  /* 0x0000000103037824 */ /* 0x000fc600078e0200 */
[----:B------:R-:W-:Y:S01]  /*dfd0*/  IADD3 R4, R119, R4, RZ ;  /* 0x0000000477047210 */ /* 0x000fe20007ffe0ff */
[----:B------:R-:W-:Y:S01]  /*dfe0*/  IMAD.WIDE.U32 R2, R21, c[0x0][0x3e8], R2 ;  /* 0x0000fa0015027a25 */ /* 0x000fe200078e0002 */
[----:B------:R-:W-:-:S03]  /*dff0*/  SHF.R.S32.HI R5, RZ, 0x1f, R8 ;  /* 0x0000001fff057819 */ /* 0x000fc60000011408 */
[----:B------:R-:W-:-:S04]  /*e000*/  @P3 IMAD.HI.U32 R6, R4, c[0x0][0x4ec], RZ ;  /* 0x00013b0004063a27 */ /* 0x000fc800078e00ff */
[----:B------:R-:W-:Y:S02]  /*e010*/  IMAD R5, R5, c[0x0][0x3f0], RZ ;  /* 0x0000fc0005057a24 */ /* 0x000fe400078e02ff */
        /* <DEDUP_REMOVED lines=39> */
.L_x_958:
[----:B------:R-:W-:Y:S05]  /*e290*/  BRA.DIV ~URZ, `(.L_x_898) ;  /* 0x000044527f007947 */ /* 0x000fea000b800000 */
[----:B------:R4:W2:Y:S02]  /*e2a0*/  SHFL.IDX PT, R0, R15, RZ, 0x181f ;  /* 0x00181fff0f007589 */ /* 0x0008a400000e0000 */
.L_x_959:
[----:B------:R-:W5:Y:S01]  /*e2b0*/  LDL.64 R2, [R1+0x70] ;  /* 0x0000700001027983 */ /* 0x000f620000100a00 */
[----:B------:R-:W-:Y:S01]  /*e2c0*/  ISETP.GE.AND P0, PT, R11, R13, PT ;  /* 0x0000000d0b00720c */ /* 0x000fe20003f06270 */
[----:B------:R-:W-:Y:S01]  /*e2d0*/  BSSY B0, `(.L_x_899) ;  /* 0x0000018000007945 */ /* 0x000fe20003800000 */
[----:B------:R-:W-:-:S02]  /*e2e0*/  SHF.R.S32.HI R17, RZ, 0x1f, R14 ;  /* 0x0000001fff117819 */ /* 0x000fc4000001140e */
[----:B-----5:R-:W-:-:S09]  /*e2f0*/  SHF.R.S32.HI R16, RZ, 0x1f, R2 ;  /* 0x0000001fff107819 */ /* 0x020fd20000011402 */
[----:B------:R-:W-:Y:S05]  /*e300*/  @P0 BRA `(.L_x_900) ;  /* 0x0000014000000947 */ /* 0x000fea0003800000 */
[----:B------:R-:W5:Y:S04]  /*e310*/  LDL R84, [R1+0x8c] ;  /* 0x00008c0001547983 */ /* 0x000f680000100800 */
[----:B----4-:R-:W4:Y:S04]  /*e320*/  LDL R18, [R1+0x90] ;  /* 0x0000900001127983 */ /* 0x010f280000100800 */
[----:B---3--:R-:W3:Y:S04]  /*e330*/  LDL R85, [R1+0xa4] ;  /* 0x0000a40001557983 */ /* 0x008ee80000100800 */
[----:B--2---:R-:W2:Y:S01]  /*e340*/  LDL R19, [R1+0xa0] ;  /* 0x0000a00001137983 */ /* 0x004ea20000100800 */
[----:B------:R-:W-:-:S02]  /*e350*/  ISETP.GE.AND P3, PT, R2, c[0x0][0x3c8], PT ;  /* 0x0000f20002007a0c */ /* 0x000fc40003f66270 */
[----:B------:R-:W-:-:S11]  /*e360*/  ISETP.GE.AND P2, PT, R14, c[0x0][0x3c8], PT ;  /* 0x0000f2000e007a0c */ /* 0x000fd60003f46270 */
[-C--:B------:R-:W-:Y:S02]  /*e370*/  @!P3 LEA R8, P4, R2, R0.reuse, 0x1 ;  /* 0x000000000208b211 */ /* 0x080fe400078808ff */
[----:B------:R-:W-:Y:S02]  /*e380*/  @!P2 LEA R6, P6, R14, R0, 0x1 ;  /* 0x000000000e06a211 */ /* 0x000fe400078c08ff */
[-C--:B------:R-:W-:Y:S02]  /*e390*/  @!P3 LEA.HI.X R9, R2, R10.reuse, R16, 0x1, P4 ;  /* 0x0000000a0209b211 */ /* 0x080fe400020f0c10 */
[----:B------:R-:W-:-:S03]  /*e3a0*/  @!P2 LEA.HI.X R7, R14, R10, R17, 0x1, P6 ;  /* 0x0000000a0e07a211 */ /* 0x000fc600030f0c11 */
[----:B-1----:R1:W-:Y:S04]  /*e3b0*/  @!P3 ST.E.128 [R8.64], R32 ;  /* 0x000000200800b985 */ /* 0x0023e8000c101d06 */
[----:B------:R1:W-:Y:S01]  /*e3c0*/  @!P2 ST.E.128 [R6.64], R28 ;  /* 0x0000001c0600a985 */ /* 0x0003e2000c101d06 */
[----:B-----5:R-:W-:Y:S02]  /*e3d0*/  ISETP.GE.AND P1, PT, R84, c[0x0][0x3c8], PT ;  /* 0x0000f20054007a0c */ /* 0x020fe40003f26270 */
[----:B----4-:R-:W-:-:S11]  /*e3e0*/  ISETP.GE.AND P0, PT, R18, c[0x0][0x3c8], PT ;  /* 0x0000f20012007a0c */ /* 0x010fd60003f06270 */
[-C--:B------:R-:W-:Y:S02]  /*e3f0*/  @!P1 LEA R4, P5, R84, R0.reuse, 0x1 ;  /* 0x0000000054049211 */ /* 0x080fe400078a08ff */
[----:B------:R-:W-:Y:S02]  /*e400*/  @!P0 LEA R2, P4, R18, R0, 0x1 ;  /* 0x0000000012028211 */ /* 0x000fe400078808ff */
[-C--:B---3--:R-:W-:Y:S02]  /*e410*/  @!P1 LEA.HI.X R5, R84, R10.reuse, R85, 0x1, P5 ;  /* 0x0000000a54059211 */ /* 0x088fe400028f0c55 */
[----:B--2---:R-:W-:-:S03]  /*e420*/  @!P0 LEA.HI.X R3, R18, R10, R19, 0x1, P4 ;  /* 0x0000000a12038211 */ /* 0x004fc600020f0c13 */
[----:B------:R1:W-:Y:S04]  /*e430*/  @!P1 ST.E.128 [R4.64], R24 ;  /* 0x0000001804009985 */ /* 0x0003e8000c101d06 */
[----:B------:R1:W-:Y:S02]  /*e440*/  @!P0 ST.E.128 [R2.64], R20 ;  /* 0x0000001402008985 */ /* 0x0003e4000c101d06 */
.L_x_900:
[----:B------:R-:W-:Y:S05]  /*e450*/  BSYNC B0 ;  /* 0x0000000000007941 */ /* 0x000fea0003800000 */
.L_x_899:
[----:B------:R-:W-:Y:S05]  /*e460*/  BRA.DIV ~URZ, `(.L_x_901) ;  /* 0x000042e27f007947 */ /* 0x000fea000b800000 */
[----:B---3--:R3:W4:Y:S04]  /*e470*/  SHFL.IDX PT, R10, R12, 0x1, 0x181f ;  /* 0x00381f000c0a7f89 */ /* 0x00872800000e0000 */
[----:B--2---:R3:W2:Y:S02]  /*e480*/  SHFL.IDX PT, R0, R15, 0x1, 0x181f ;  /* 0x00381f000f007f89 */ /* 0x0046a400000e0000 */
.L_x_960:
[----:B-1----:R-:W-:Y:S01]  /*e490*/  IADD3 R2, R11, 0x20, RZ ;  /* 0x000000200b027810 */ /* 0x002fe20007ffe0ff */
[----:B------:R-:W-:Y:S03]  /*e4a0*/  BSSY B0, `(.L_x_902) ;  /* 0x0000018000007945 */ /* 0x000fe60003800000 */
[----:B------:R-:W-:-:S13]  /*e4b0*/  ISETP.GE.AND P0, PT, R2, R13, PT ;  /* 0x0000000d0200720c */ /* 0x000fda0003f06270 */
[----:B------:R-:W-:Y:S05]  /*e4c0*/  @P0 BRA `(.L_x_903) ;  /* 0x0000015000000947 */ /* 0x000fea0003800000 */
[----:B------:R-:W5:Y:S04]  /*e4d0*/  LDL.64 R22, [R1+0x70] ;  /* 0x0000700001167983 */ /* 0x000f680000100a00 */
[----:B---3--:R-:W3:Y:S04]  /*e4e0*/  LDL R20, [R1+0x8c] ;  /* 0x00008c0001147983 */ /* 0x008ee80000100800 */
[----:B----4-:R-:W4:Y:S04]  /*e4f0*/  LDL R18, [R1+0x90] ;  /* 0x0000900001127983 */ /* 0x010f280000100800 */
[----:B--2---:R-:W2:Y:S04]  /*e500*/  LDL R21, [R1+0xa4] ;  /* 0x0000a40001157983 */ /* 0x004ea80000100800 */
[----:B------:R-:W2:Y:S01]  /*e510*/  LDL R19, [R1+0xa0] ;  /* 0x0000a00001137983 */ /* 0x000ea20000100800 */
[----:B------:R-:W-:-:S13]  /*e520*/  ISETP.GE.AND P2, PT, R14, c[0x0][0x3c8], PT ;  /* 0x0000f2000e007a0c */ /* 0x000fda0003f46270 */
[----:B------:R-:W-:-:S04]  /*e530*/  @!P2 LEA R6, P6, R14, R0, 0x1 ;  /* 0x000000000e06a211 */ /* 0x000fc800078c08ff */
[----:B------:R-:W-:Y:S02]  /*e540*/  @!P2 LEA.HI.X R7, R14, R10, R17, 0x1, P6 ;  /* 0x0000000a0e07a211 */ /* 0x000fe400030f0c11 */
[----:B-----5:R-:W-:Y:S02]  /*e550*/  ISETP.GE.AND P3, PT, R22, c[0x0][0x3c8], PT ;  /* 0x0000f20016007a0c */ /* 0x020fe40003f66270 */
[----:B---3--:R-:W-:Y:S02]  /*e560*/  ISETP.GE.AND P1, PT, R20, c[0x0][0x3c8], PT ;  /* 0x0000f20014007a0c */ /* 0x008fe40003f26270 */
[----:B----4-:R-:W-:-:S09]  /*e570*/  ISETP.GE.AND P0, PT, R18, c[0x0][0x3c8], PT ;  /* 0x0000f20012007a0c */ /* 0x010fd20003f06270 */
[-C--:B------:R-:W-:Y:S02]  /*e580*/  @!P3 LEA R8, P4, R22, R0.reuse, 0x1 ;  /* 0x000000001608b211 */ /* 0x080fe400078808ff */
[----:B------:R-:W-:Y:S02]  /*e590*/  @!P1 LEA R4, P5, R20, R0, 0x1 ;  /* 0x0000000014049211 */ /* 0x000fe400078a08ff */
[----:B------:R-:W-:Y:S02]  /*e5a0*/  @!P3 LEA.HI.X R9, R22, R10, R16, 0x1, P4 ;  /* 0x0000000a1609b211 */ /* 0x000fe400020f0c10 */
[----:B------:R-:W-:Y:S02]  /*e5b0*/  @!P0 LEA R2, P4, R18, R0, 0x1 ;  /* 0x0000000012028211 */ /* 0x000fe400078808ff */
[-C--:B--2---:R-:W-:Y:S02]  /*e5c0*/  @!P1 LEA.HI.X R5, R20, R10.reuse, R21, 0x1, P5 ;  /* 0x0000000a14059211 */ /* 0x084fe400028f0c15 */
[----:B------:R-:W-:Y:S01]  /*e5d0*/  @!P0 LEA.HI.X R3, R18, R10, R19, 0x1, P4 ;  /* 0x0000000a12038211 */ /* 0x000fe200020f0c13 */
[----:B------:R1:W-:Y:S04]  /*e5e0*/  @!P3 ST.E.128 [R8.64], R48 ;  /* 0x000000300800b985 */ /* 0x0003e8000c101d06 */
[----:B------:R1:W-:Y:S04]  /*e5f0*/  @!P2 ST.E.128 [R6.64], R44 ;  /* 0x0000002c0600a985 */ /* 0x0003e8000c101d06 */
[----:B------:R1:W-:Y:S04]  /*e600*/  @!P1 ST.E.128 [R4.64], R40 ;  /* 0x0000002804009985 */ /* 0x0003e8000c101d06 */
[----:B------:R1:W-:Y:S02]  /*e610*/  @!P0 ST.E.128 [R2.64], R36 ;  /* 0x0000002402008985 */ /* 0x0003e4000c101d06 */
.L_x_903:
[----:B------:R-:W-:Y:S05]  /*e620*/  BSYNC B0 ;  /* 0x0000000000007941 */ /* 0x000fea0003800000 */
.L_x_902:
[----:B------:R-:W-:Y:S05]  /*e630*/  BRA.DIV ~URZ, `(.L_x_904) ;  /* 0x000041d27f007947 */ /* 0x000fea000b800000 */
[----:B----4-:R4:W1:Y:S02]  /*e640*/  SHFL.IDX PT, R10, R12, 0x2, 0x181f ;  /* 0x00581f000c0a7f89 */ /* 0x01086400000e0000 */
.L_x_961:
[----:B------:R-:W-:Y:S05]  /*e650*/  BRA.DIV ~URZ, `(.L_x_905) ;  /* 0x000042227f007947 */ /* 0x000fea000b800000 */
[----:B--2---:R2:W3:Y:S02]  /*e660*/  SHFL.IDX PT, R0, R15, 0x2, 0x181f ;  /* 0x00581f000f007f89 */ /* 0x0044e400000e0000 */
.L_x_962:
        /* <DEDUP_REMOVED lines=8> */
[----:B------:R-:W3:Y:S01]  /*e6f0*/  LDL R19, [R1+0xa0] ;  /* 0x0000a00001137983 */ /* 0x000ee20000100800 */
[----:B------:R-:W-:-:S13]  /*e700*/  ISETP.GE.AND P2, PT, R14, c[0x0][0x3c8], PT ;  /* 0x0000f2000e007a0c */ /* 0x000fda0003f46270 */
[----:B------:R-:W-:-:S04]  /*e710*/  @!P2 LEA R6, P6, R14, R0, 0x1 ;  /* 0x000000000e06a211 */ /* 0x000fc800078c08ff */
[----:B------:R-:W-:Y:S02]  /*e720*/  @!P2 LEA.HI.X R7, R14, R10, R17, 0x1, P6 ;  /* 0x0000000a0e07a211 */ /* 0x000fe400030f0c11 */
[----:B-----5:R-:W-:Y:S02]  /*e730*/  ISETP.GE.AND P3, PT, R22, c[0x0][0x3c8], PT ;  /* 0x0000f20016007a0c */ /* 0x020fe40003f66270 */
[----:B--2---:R-:W-:Y:S02]  /*e740*/  ISETP.GE.AND P1, PT, R20, c[0x0][0x3c8], PT ;  /* 0x0000f20014007a0c */ /* 0x004fe40003f26270 */
[----:B----4-:R-:W-:-:S09]  /*e750*/  ISETP.GE.AND P0, PT, R18, c[0x0][0x3c8], PT ;  /* 0x0000f20012007a0c */ /* 0x010fd20003f06270 */
[-C--:B------:R-:W-:Y:S02]  /*e760*/  @!P3 LEA R8, P4, R22, R0.reuse, 0x1 ;  /* 0x000000001608b211 */ /* 0x080fe400078808ff */
[----:B------:R-:W-:Y:S02]  /*e770*/  @!P1 LEA R4, P5, R20, R0, 0x1 ;  /* 0x0000000014049211 */ /* 0x000fe400078a08ff */
[----:B------:R-:W-:Y:S02]  /*e780*/  @!P3 LEA.HI.X R9, R22, R10, R16, 0x1, P4 ;  /* 0x0000000a1609b211 */ /* 0x000fe400020f0c10 */
[----:B------:R-:W-:Y:S02]  /*e790*/  @!P0 LEA R2, P4, R18, R0, 0x1 ;  /* 0x0000000012028211 */ /* 0x000fe400078808ff */
[-C--:B---3--:R-:W-:Y:S02]  /*e7a0*/  @!P1 LEA.HI.X R5, R20, R10.reuse, R21, 0x1, P5 ;  /* 0x0000000a14059211 */ /* 0x088fe400028f0c15 */
[----:B------:R-:W-:Y:S01]  /*e7b0*/  @!P0 LEA.HI.X R3, R18, R10, R19, 0x1, P4 ;  /* 0x0000000a12038211 */ /* 0x000fe200020f0c13 */
[----:B------:R1:W-:Y:S04]  /*e7c0*/  @!P3 ST.E.128 [R8.64], R64 ;  /* 0x000000400800b985 */ /* 0x0003e8000c101d06 */
[----:B------:R1:W-:Y:S04]  /*e7d0*/  @!P2 ST.E.128 [R6.64], R60 ;  /* 0x0000003c0600a985 */ /* 0x0003e8000c101d06 */
[----:B------:R1:W-:Y:S04]  /*e7e0*/  @!P1 ST.E.128 [R4.64], R56 ;  /* 0x0000003804009985 */ /* 0x0003e8000c101d06 */
[----:B------:R1:W-:Y:S02]  /*e7f0*/  @!P0 ST.E.128 [R2.64], R52 ;  /* 0x0000003402008985 */ /* 0x0003e4000c101d06 */
.L_x_907:
[----:B------:R-:W-:Y:S05]  /*e800*/  BSYNC B0 ;  /* 0x0000000000007941 */ /* 0x000fea0003800000 */
.L_x_906:
[----:B------:R-:W-:Y:S05]  /*e810*/  BRA.DIV ~URZ, `(.L_x_908) ;  /* 0x000040c27f007947 */ /* 0x000fea000b800000 */
[----:B-1----:R1:W2:Y:S04]  /*e820*/  SHFL.IDX PT, R8, R12, 0x3, 0x181f ;  /* 0x00781f000c087f89 */ /* 0x0022a800000e0000 */
[----:B---3--:R1:W3:Y:S02]  /*e830*/  SHFL.IDX PT, R0, R15, 0x3, 0x181f ;  /* 0x00781f000f007f89 */ /* 0x0082e400000e0000 */
.L_x_963:
[----:B------:R-:W-:-:S04]  /*e840*/  IADD3 R2, R11, 0x60, RZ ;  /* 0x000000600b027810 */ /* 0x000fc80007ffe0ff */
[----:B------:R-:W-:-:S13]  /*e850*/  ISETP.GE.AND P0, PT, R2, R13, PT ;  /* 0x0000000d0200720c */ /* 0x000fda0003f06270 */
[----:B------:R-:W-:Y:S05]  /*e860*/  @P0 BRA `(.L_x_909) ;  /* 0x000027c000000947 */ /* 0x000fea0003800000 */
[----:B------:R-:W5:Y:S04]  /*e870*/  LDL.64 R18, [R1+0x70] ;  /* 0x0000700001127983 */ /* 0x000f680000100a00 */
[----:B----4-:R-:W4:Y:S04]  /*e880*/  LDL R10, [R1+0x8c] ;  /* 0x00008c00010a7983 */ /* 0x010f280000100800 */
[----:B-1-3--:R-:W3:Y:S04]  /*e890*/  LDL R12, [R1+0xa4] ;  /* 0x0000a400010c7983 */ /* 0x00aee80000100800 */
[----:B--2---:R-:W2:Y:S01]  /*e8a0*/  LDL R9, [R1+0x90] ;  /* 0x0000900001097983 */ /* 0x004ea20000100800 */
[----:B------:R-:W-:-:S13]  /*e8b0*/  ISETP.GE.AND P1, PT, R14, c[0x0][0x3c8], PT ;  /* 0x0000f2000e007a0c */ /* 0x000fda0003f26270 */
[----:B------:R-:W-:-:S04]  /*e8c0*/  @!P1 LEA R4, P4, R14, R0, 0x1 ;  /* 0x000000000e049211 */ /* 0x000fc800078808ff */
[----:B------:R-:W-:Y:S02]  /*e8d0*/  @!P1 LEA.HI.X R5, R14, R8, R17, 0x1, P4 ;  /* 0x000000080e059211 */ /* 0x000fe400020f0c11 */
[----:B-----5:R-:W-:Y:S02]  /*e8e0*/  ISETP.GE.AND P2, PT, R18, c[0x0][0x3c8], PT ;  /* 0x0000f20012007a0c */ /* 0x020fe40003f46270 */
[----:B----4-:R-:W-:-:S11]  /*e8f0*/  ISETP.GE.AND P0, PT, R10, c[0x0][0x3c8], PT ;  /* 0x0000f2000a007a0c */ /* 0x010fd60003f06270 */
[-C--:B------:R-:W-:Y:S02]  /*e900*/  @!P2 LEA R6, P5, R18, R0.reuse, 0x1 ;  /* 0x000000001206a211 */ /* 0x080fe400078a08ff */
[----:B------:R-:W-:Y:S02]  /*e910*/  @!P0 LEA R2, P3, R10, R0, 0x1 ;  /* 0x000000000a028211 */ /* 0x000fe400078608ff */
[-C--:B------:R-:W-:Y:S02]  /*e920*/  @!P2 LEA.HI.X R7, R18, R8.reuse, R16, 0x1, P5 ;  /* 0x000000081207a211 */ /* 0x080fe400028f0c10 */
[----:B---3--:R-:W-:-:S03]  /*e930*/  @!P0 LEA.HI.X R3, R10, R8, R12, 0x1, P3 ;  /* 0x000000080a038211 */ /* 0x008fc600018f0c0c */
[----:B------:R1:W-:Y:S04]  /*e940*/  @!P2 ST.E.128 [R6.64], R76 ;  /* 0x0000004c0600a985 */ /* 0x0003e8000c101d06 */
[----:B------:R1:W-:Y:S04]  /*e950*/  @!P1 ST.E.128 [R4.64], R72 ;  /* 0x0000004804009985 */ /* 0x0003e8000c101d06 */
[----:B------:R1:W-:Y:S01]  /*e960*/  @!P0 ST.E.128 [R2.64], R68 ;  /* 0x0000004402008985 */ /* 0x0003e2000c101d06 */
[----:B--2---:R-:W-:-:S13]  /*e970*/  ISETP.GE.AND P0, PT, R9, c[0x0][0x3c8], PT ;  /* 0x0000f20009007a0c */ /* 0x004fda0003f06270 */
[----:B------:R-:W-:Y:S05]  /*e980*/  @P0 BRA `(.L_x_909) ;  /* 0x000026a000000947 */ /* 0x000fea0003800000 */
[----:B------:R-:W2:Y:S01]  /*e990*/  LDL R10, [R1+0xa0] ;  /* 0x0000a000010a7983 */ /* 0x000ea20000100800 */
[----:B-1----:R-:W-:-:S04]  /*e9a0*/  LEA R2, P0, R9, R0, 0x1 ;  /* 0x0000000009027211 */ /* 0x002fc800078008ff */
[----:B--2---:R-:W-:-:S05]  /*e9b0*/  LEA.HI.X R3, R9, R8, R10, 0x1, P0 ;  /* 0x0000000809037211 */ /* 0x004fca00000f0c0a */
[----:B------:R1:W-:Y:S01]  /*e9c0*/  ST.E.128 [R2.64], R80 ;  /* 0x0000005002007985 */ /* 0x0003e2000c101d06 */
[----:B------:R-:W-:Y:S05]  /*e9d0*/  BRA `(.L_x_909) ;  /* 0x0000265000007947 */ /* 0x000fea0003800000 */
.L_x_896:
        /* <DEDUP_REMOVED lines=34> */
.L_x_964:
[----:B------:R-:W-:Y:S05]  /*ec00*/  BRA.DIV ~URZ, `(.L_x_911) ;  /* 0x00003e027f007947 */ /* 0x000fea000b800000 */
[----:B------:R3:W4:Y:S02]  /*ec10*/  SHFL.IDX PT, R0, R14, RZ, 0x1c1f ;  /* 0x001c1fff0e007589 */ /* 0x00072400000e0000 */
.L_x_965:
        /* <DEDUP_REMOVED lines=72> */
[----:B--2---:R-:W-:Y:S02]  /*f0a0*/  @!P0 IMAD.MOV.U32 R3, RZ, RZ, R4 ;  /* 0x000000ffff038224 */ /* 0x004fe400078e0004 */
[C---:B------:R-:W-:Y:S02]  /*f0b0*/  @!P3 LEA R6, P5, R16.reuse, R0, 0x2 ;  /* 0x000000001006b211 */ /* 0x040fe400078a10ff */
[----:B------:R-:W-:Y:S02]  /*f0c0*/  @!P0 IMAD.WIDE R2, R5, 0x4, R2 ;  /* 0x0000000405028825 */ /* 0x000fe400078e0202 */
[----:B------:R-:W-:-:S03]  /*f0d0*/  @!P3 LEA.HI.X R7, R16, R4, R47, 0x2, P5 ;  /* 0x000000041007b211 */ /* 0x000fc600028f142f */
[----:B------:R2:W-:Y:S02]  /*f0e0*/  @!P0 ST.E.64 [R2.64], R134 ;  /* 0x0000008602008985 */ /* 0x0005e4000c101b06 */
[----:B--2---:R-:W-:-:S04]  /*f0f0*/  @!P1 LEA R2, P0, R13, R0, 0x2 ;  /* 0x000000000d029211 */ /* 0x004fc800078010ff */
[----:B------:R-:W-:-:S05]  /*f100*/  @!P1 LEA.HI.X R3, R13, R4, R15, 0x2, P0 ;  /* 0x000000040d039211 */ /* 0x000fca00000f140f */
[----:B------:R2:W-:Y:S01]  /*f110*/  @!P1 ST.E.64 [R2.64], R152 ;  /* 0x0000009802009985 */ /* 0x0005e2000c101b06 */
[----:B------:R-:W-:-:S03]  /*f120*/  ISETP.GE.AND P1, PT, R19, c[0x0][0x3c8], PT ;  /* 0x0000f20013007a0c */ /* 0x000fc60003f26270 */
[----:B------:R4:W-:Y:S01]  /*f130*/  @!P3 ST.E.64 [R6.64], R148 ;  /* 0x000000940600b985 */ /* 0x0009e2000c101b06 */
[----:B------:R-:W-:Y:S02]  /*f140*/  ISETP.GE.AND P3, PT, R20, c[0x0][0x3c8], PT ;  /* 0x0000f20014007a0c */ /* 0x000fe40003f66270 */
[----:B--2---:R-:W-:-:S04]  /*f150*/  @!P2 LEA R2, P0, R17, R0, 0x2 ;  /* 0x000000001102a211 */ /* 0x004fc800078010ff */
[----:B------:R-:W-:Y:S02]  /*f160*/  @!P2 LEA.HI.X R3, R17, R4, R46, 0x2, P0 ;  /* 0x000000041103a211 */ /* 0x000fe400000f142e */
[----:B----4-:R-:W-:-:S03]  /*f170*/  @!P4 LEA R6, P5, R18, R0, 0x2 ;  /* 0x000000001206c211 */ /* 0x010fc600078a10ff */
[----:B------:R2:W-:Y:S01]  /*f180*/  @!P2 ST.E.64 [R2.64], R144 ;  /* 0x000000900200a985 */ /* 0x0005e2000c101b06 */
[----:B------:R-:W-:Y:S02]  /*f190*/  ISETP.GE.AND P2, PT, R21, c[0x0][0x3c8], PT ;  /* 0x0000f20015007a0c */ /* 0x000fe40003f46270 */
[----:B------:R-:W-:-:S05]  /*f1a0*/  @!P4 LEA.HI.X R7, R18, R4, R48, 0x2, P5 ;  /* 0x000000041207c211 */ /* 0x000fca00028f1430 */
        /* <DEDUP_REMOVED lines=71> */
[----:B------:R-:W-:Y:S02]  /*f620*/  @!P3 LEA.HI.X R7, R36, R4, R66, 0x2, P5 ;  /* 0x000000042407b211 */ /* 0x000fe400028f1442 */
[----:B------:R-:W-:-:S03]  /*f630*/  ISETP.GE.AND P5, PT, R40, c[0x0][0x3c8], PT ;  /* 0x0000f20028007a0c */ /* 0x000fc60003fa6270 */
[----:B------:R4:W-:Y:S01]  /*f640*/  @!P3 ST.E.64 [R6.64], R92 ;  /* 0x0000005c0600b985 */ /* 0x0009e2000c101b06 */
[----:B--2---:R-:W-:-:S04]  /*f650*/  @!P2 LEA R2, P0, R37, R0, 0x2 ;  /* 0x000000002502a211 */ /* 0x004fc800078010ff */
[----:B------:R-:W-:Y:S02]  /*f660*/  @!P2 LEA.HI.X R3, R37, R4, R67, 0x2, P0 ;  /* 0x000000042503a211 */ /* 0x000fe400000f1443 */
[----:B------:R-:W-:-:S03]  /*f670*/  @!P4 LEA R8, P0, R38, R0, 0x2 ;  /* 0x000000002608c211 */ /* 0x000fc600078010ff */
[----:B------:R2:W-:Y:S01]  /*f680*/  @!P2 ST.E.64 [R2.64], R96 ;  /* 0x000000600200a985 */ /* 0x0005e2000c101b06 */
[----:B------:R-:W-:Y:S02]  /*f690*/  @!P4 LEA.HI.X R9, R38, R4, R68, 0x2, P0 ;  /* 0x000000042609c211 */ /* 0x000fe400000f1444 */
[----:B----4-:R-:W-:-:S03]  /*f6a0*/  @!P6 LEA R6, P0, R41, R0, 0x2 ;  /* 0x000000002906e211 */ /* 0x010fc600078010ff */
[----:B------:R-:W-:Y:S01]  /*f6b0*/  @!P4 ST.E.64 [R8.64], R184 ;  /* 0x000000b80800c985 */ /* 0x000fe2000c101b06 */
[----:B------:R-:W-:Y:S02]  /*f6c0*/  ISETP.GE.AND P4, PT, R42, c[0x0][0x3c8], PT ;  /* 0x0000f2002a007a0c */ /* 0x000fe40003f86270 */
[----:B------:R-:W-:Y:S02]  /*f6d0*/  @!P6 LEA.HI.X R7, R41, R4, R71, 0x2, P0 ;  /* 0x000000042907e211 */ /* 0x000fe400000f1447 */
[----:B------:R-:W-:Y:S02]  /*f6e0*/  ISETP.GE.AND P0, PT, R45, c[0x0][0x3c8], PT ;  /* 0x0000f2002d007a0c */ /* 0x000fe40003f06270 */
[----:B--2---:R-:W-:-:S04]  /*f6f0*/  @!P1 LEA R2, P2, R39, R0, 0x2 ;  /* 0x0000000027029211 */ /* 0x004fc800078410ff */
        /* <DEDUP_REMOVED lines=20> */
.L_x_913:
[----:B------:R-:W-:Y:S05]  /*f840*/  BSYNC B0 ;  /* 0x0000000000007941 */ /* 0x000fea0003800000 */
.L_x_912:
[----:B------:R-:W-:Y:S05]  /*f850*/  BRA.DIV ~URZ, `(.L_x_914) ;  /* 0x000032127f007947 */ /* 0x000fea000b800000 */
[----:B--2---:R2:W1:Y:S04]  /*f860*/  SHFL.IDX PT, R4, R12, 0x1, 0x1c1f ;  /* 0x003c1f000c047f89 */ /* 0x00446800000e0000 */
[----:B----4-:R2:W4:Y:S02]  /*f870*/  SHFL.IDX PT, R0, R14, 0x1, 0x1c1f ;  /* 0x003c1f000e007f89 */ /* 0x01052400000e0000 */
.L_x_966:
        /* <DEDUP_REMOVED lines=19> */
[C---:B------:R-:W-:Y:S02]  /*f9b0*/  @!P3 LEA R10, P6, R17.reuse, R0, 0x2 ;  /* 0x00000000110ab211 */ /* 0x040fe400078c10ff */
        /* <DEDUP_REMOVED lines=116> */
.L_x_894:
[----:B------:R-:W2:Y:S04]  /*10100*/  LDL.LU R7, [R1+0x80] ;  /* 0x0000800001077983 */ /* 0x000ea80000300800 */
[----:B-1----:R-:W3:Y:S01]  /*10110*/  LDL R6, [R1+0x94] ;  /* 0x0000940001067983 */ /* 0x002ee20000100800 */
[----:B------:R-:W-:Y:S01]  /*10120*/  ISETP.NE.U32.AND P0, PT, RZ, c[0x0][0x508], PT ;  /* 0x00014200ff007a0c */ /* 0x000fe20003f05070 */
[----:B------:R-:W-:Y:S01]  /*10130*/  IMAD.MOV.U32 R4, RZ, RZ, 0x4 ;  /* 0x00000004ff047424 */ /* 0x000fe200078e00ff */
[----:B------:R-:W-:Y:S01]  /*10140*/  ISETP.NE.U32.AND P2, PT, RZ, c[0x0][0x500], PT ;  /* 0x00014000ff007a0c */ /* 0x000fe20003f45070 */
[----:B------:R-:W-:Y:S01]  /*10150*/  IMAD.MOV.U32 R8, RZ, RZ, RZ ;  /* 0x000000ffff087224 */ /* 0x000fe200078e00ff */
[----:B------:R-:W-:Y:S01]  /*10160*/  ISETP.NE.AND.EX P1, PT, RZ, c[0x0][0x50c], PT, P0 ;  /* 0x00014300ff007a0c */ /* 0x000fe20003f25300 */
[----:B------:R-:W-:Y:S01]  /*10170*/  IMAD.MOV.U32 R20, RZ, RZ, c[0x0][0x388] ;  /* 0x0000e200ff147624 */ /* 0x000fe200078e00ff */
[----:B------:R-:W-:-:S02]  /*10180*/  ISETP.NE.AND.EX P2, PT, RZ, c[0x0][0x504], PT, P2 ;  /* 0x00014100ff007a0c */ /* 0x000fc40003f45320 */
[----:B---3--:R-:W-:Y:S01]  /*10190*/  SHF.R.S32.HI R0, RZ, 0x1f, R6 ;  /* 0x0000001fff007819 */ /* 0x008fe20000011406 */
[----:B------:R-:W-:-:S08]  /*101a0*/  IMAD.WIDE R4, R6, R4, c[0x0][0x500] ;  /* 0x0001400006047625 */ /* 0x000fd000078e0204 */
[----:B------:R-:W-:-:S04]  /*101b0*/  @P1 LEA R2, P0, R6, c[0x0][0x508], 0x2 ;  /* 0x0001420006021a11 */ /* 0x000fc800078010ff */
[----:B------:R-:W-:Y:S01]  /*101c0*/  @P1 LEA.HI.X R3, R6, c[0x0][0x50c], R0, 0x2, P0 ;  /* 0x0001430006031a11 */ /* 0x000fe200000f1400 */
[----:B------:R1:W5:Y:S04]  /*101d0*/  @P2 LDG.E R8, [R4.64] ;  /* 0x0000000604082981 */ /* 0x000368000c1e1900 */
[----:B------:R1:W5:Y:S01]  /*101e0*/  @P1 LDG.E R20, [R2.64] ;  /* 0x0000000602141981 */ /* 0x000362000c1e1900 */
[----:B--2---:R-:W-:-:S04]  /*101f0*/  ISETP.NE.AND P0, PT, R7, RZ, PT ;  /* 0x000000ff0700720c */ /* 0x004fc80003f05270 */
[----:B------:R-:W-:Y:S01]  /*10200*/  SEL R19, R7, c[0x0][0x3d4], P0 ;  /* 0x0000f50007137a07 */ /* 0x000fe20000000000 */
[----:B------:R-:W-:Y:S05]  /*10210*/  @P1 BRA `(.L_x_915) ;  /* 0x0000004000001947 */ /* 0x000fea0003800000 */
[----:B------:R-:W-:Y:S05]  /*10220*/  @!P2 BRA `(.L_x_915) ;  /* 0x000000300000a947 */ /* 0x000fea0003800000 */
[----:B-1----:R1:W2:Y:S04]  /*10230*/  LDG.E R2, [R4.64] ;  /* 0x0000000604027981 */ /* 0x0022a8000c1e1900 */
[----:B-1----:R-:W2:Y:S02]  /*10240*/  LDG.E R4, [R4.64+0x4] ;  /* 0x0000040604047981 */ /* 0x002ea4000c1e1900 */
[----:B--2--5:R-:W-:Y:S02]  /*10250*/  IADD3 R20, -R2, R4, RZ ;  /* 0x0000000402147210 */ /* 0x024fe40007ffe1ff */
.L_x_915:
        /* <DEDUP_REMOVED lines=57> */
.L_x_917:
[----:B------:R-:W-:Y:S05]  /*105f0*/  BSYNC B0 ;  /* 0x0000000000007941 */ /* 0x000fea0003800000 */
.L_x_916:
        /* <DEDUP_REMOVED lines=47> */
.L_x_967:
[----:B------:R-:W-:Y:S05]  /*108f0*/  BRA.DIV ~URZ, `(.L_x_919) ;  /* 0x000022a27f007947 */ /* 0x000fea000b800000 */
[----:B------:R3:W4:Y:S02]  /*10900*/  SHFL.IDX PT, R0, R15, RZ, 0x181f ;  /* 0x00181fff0f007589 */ /* 0x00072400000e0000 */
.L_x_968:
[----:B------:R-:W5:Y:S01]  /*10910*/  LDL.64 R2, [R1+0x70] ;  /* 0x0000700001027983 */ /* 0x000f620000100a00 */
[----:B------:R-:W-:Y:S01]  /*10920*/  IMAD R12, R20, c[0x0][0x4e8], RZ ;  /* 0x00013a00140c7a24 */ /* 0x000fe200078e02ff */
[----:B------:R-:W-:Y:S01]  /*10930*/  BSSY B0, `(.L_x_920) ;  /* 0x0000019000007945 */ /* 0x000fe20003800000 */
[----:B------:R-:W-:-:S03]  /*10940*/  SHF.R.S32.HI R17, RZ, 0x1f, R14 ;  /* 0x0000001fff117819 */ /* 0x000fc6000001140e */
[----:B------:R-:W-:Y:S02]  /*10950*/  ISETP.GE.AND P0, PT, R13, R12, PT ;  /* 0x0000000c0d00720c */ /* 0x000fe40003f06270 */
[----:B-----5:R-:W-:-:S11]  /*10960*/  SHF.R.S32.HI R16, RZ, 0x1f, R2 ;  /* 0x0000001fff107819 */ /* 0x020fd60000011402 */
[----:B------:R-:W-:Y:S05]  /*10970*/  @P0 BRA `(.L_x_921) ;  /* 0x0000014000000947 */ /* 0x000fea0003800000 */
[----:B------:R-:W5:Y:S04]  /*10980*/  LDL R21, [R1+0x8c] ;  /* 0x00008c0001157983 */ /* 0x000f680000100800 */
[----:B---3--:R-:W3:Y:S04]  /*10990*/  LDL R18, [R1+0x90] ;  /* 0x0000900001127983 */ /* 0x008ee80000100800 */
[----:B----4-:R-:W4:Y:S04]  /*109a0*/  LDL R22, [R1+0xa4] ;  /* 0x0000a40001167983 */ /* 0x010f280000100800 */
[----:B--2---:R-:W2:Y:S01]  /*109b0*/  LDL R19, [R1+0xa0] ;  /* 0x0000a00001137983 */ /* 0x004ea20000100800 */
[----:B------:R-:W-:-:S02]  /*109c0*/  ISETP.GE.AND P3, PT, R2, c[0x0][0x3c8], PT ;  /* 0x0000f20002007a0c */ /* 0x000fc40003f66270 */
[----:B------:R-:W-:-:S11]  /*109d0*/  ISETP.GE.AND P2, PT, R14, c[0x0][0x3c8], PT ;  /* 0x0000f2000e007a0c */ /* 0x000fd60003f46270 */
[-C--:B------:R-:W-:Y:S02]  /*109e0*/  @!P3 LEA R8, P4, R2, R0.reuse, 0x1 ;  /* 0x000000000208b211 */ /* 0x080fe400078808ff */
[----:B------:R-:W-:Y:S02]  /*109f0*/  @!P2 LEA R6, P6, R14, R0, 0x1 ;  /* 0x000000000e06a211 */ /* 0x000fe400078c08ff */
[-C--:B------:R-:W-:Y:S02]  /*10a00*/  @!P3 LEA.HI.X R9, R2, R10.reuse, R16, 0x1, P4 ;  /* 0x0000000a0209b211 */ /* 0x080fe400020f0c10 */
[----:B------:R-:W-:-:S03]  /*10a10*/  @!P2 LEA.HI.X R7, R14, R10, R17, 0x1, P6 ;  /* 0x0000000a0e07a211 */ /* 0x000fc600030f0c11 */
[----:B------:R1:W-:Y:S04]  /*10a20*/  @!P3 ST.E.128 [R8.64], RZ ;  /* 0x000000ff0800b985 */ /* 0x0003e8000c101d06 */
[----:B------:R1:W-:Y:S01]  /*10a30*/  @!P2 ST.E.128 [R6.64], RZ ;  /* 0x000000ff0600a985 */ /* 0x0003e2000c101d06 */
[----:B-----5:R-:W-:Y:S02]  /*10a40*/  ISETP.GE.AND P1, PT, R21, c[0x0][0x3c8], PT ;  /* 0x0000f20015007a0c */ /* 0x020fe40003f26270 */
[----:B---3--:R-:W-:-:S11]  /*10a50*/  ISETP.GE.AND P0, PT, R18, c[0x0][0x3c8], PT ;  /* 0x0000f20012007a0c */ /* 0x008fd60003f06270 */
[CC--:B------:R-:W-:Y:S02]  /*10a60*/  @!P1 LEA R4, P5, R21.reuse, R0.reuse, 0x1 ;  /* 0x0000000015049211 */ /* 0x0c0fe400078a08ff */
[C---:B------:R-:W-:Y:S02]  /*10a70*/  @!P0 LEA R2, P4, R18.reuse, R0, 0x1 ;  /* 0x0000000012028211 */ /* 0x040fe400078808ff */
[-C--:B----4-:R-:W-:Y:S02]  /*10a80*/  @!P1 LEA.HI.X R5, R21, R10.reuse, R22, 0x1, P5 ;  /* 0x0000000a15059211 */ /* 0x090fe400028f0c16 */
[----:B--2---:R-:W-:-:S03]  /*10a90*/  @!P0 LEA.HI.X R3, R18, R10, R19, 0x1, P4 ;  /* 0x0000000a12038211 */ /* 0x004fc600020f0c13 */
[----:B------:R1:W-:Y:S04]  /*10aa0*/  @!P1 ST.E.128 [R4.64], RZ ;  /* 0x000000ff04009985 */ /* 0x0003e8000c101d06 */
[----:B------:R1:W-:Y:S02]  /*10ab0*/  @!P0 ST.E.128 [R2.64], RZ ;  /* 0x000000ff02008985 */ /* 0x0003e4000c101d06 */
.L_x_921:
[----:B------:R-:W-:Y:S05]  /*10ac0*/  BSYNC B0 ;  /* 0x0000000000007941 */ /* 0x000fea0003800000 */
.L_x_920:
[----:B------:R-:W-:Y:S05]  /*10ad0*/  BRA.DIV ~URZ, `(.L_x_922) ;  /* 0x000021227f007947 */ /* 0x000fea000b800000 */
[----:B--2---:R2:W1:Y:S04]  /*10ae0*/  SHFL.IDX PT, R10, R11, 0x1, 0x181f ;  /* 0x00381f000b0a7f89 */ /* 0x00446800000e0000 */
[----:B----4-:R2:W4:Y:S02]  /*10af0*/  SHFL.IDX PT, R0, R15, 0x1, 0x181f ;  /* 0x00381f000f007f89 */ /* 0x01052400000e0000 */
.L_x_969:
[----:B-1----:R-:W-:Y:S01]  /*10b00*/  IADD3 R2, R13, 0x20, RZ ;  /* 0x000000200d027810 */ /* 0x002fe20007ffe0ff */
[----:B------:R-:W-:Y:S03]  /*10b10*/  BSSY B0, `(.L_x_923) ;  /* 0x0000018000007945 */ /* 0x000fe60003800000 */
[----:B------:R-:W-:-:S13]  /*10b20*/  ISETP.GE.AND P0, PT, R2, R12, PT ;  /* 0x0000000c0200720c */ /* 0x000fda0003f06270 */
[----:B------:R-:W-:Y:S05]  /*10b30*/  @P0 BRA `(.L_x_924) ;  /* 0x0000015000000947 */ /* 0x000fea0003800000 */
[----:B------:R-:W5:Y:S04]  /*10b40*/  LDL.64 R22, [R1+0x70] ;  /* 0x0000700001167983 */ /* 0x000f680000100a00 */
[----:B--2---:R-:W2:Y:S04]  /*10b50*/  LDL R20, [R1+0x8c] ;  /* 0x00008c0001147983 */ /* 0x004ea80000100800 */
[----:B---3--:R-:W3:Y:S04]  /*10b60*/  LDL R18, [R1+0x90] ;  /* 0x0000900001127983 */ /* 0x008ee80000100800 */
[----:B----4-:R-:W4:Y:S04]  /*10b70*/  LDL R21, [R1+0xa4] ;  /* 0x0000a40001157983 */ /* 0x010f280000100800 */
[----:B------:R-:W4:Y:S01]  /*10b80*/  LDL R19, [R1+0xa0] ;  /* 0x0000a00001137983 */ /* 0x000f220000100800 */
[----:B------:R-:W-:-:S13]  /*10b90*/  ISETP.GE.AND P2, PT, R14, c[0x0][0x3c8], PT ;  /* 0x0000f2000e007a0c */ /* 0x000fda0003f46270 */
[----:B------:R-:W-:-:S04]  /*10ba0*/  @!P2 LEA R6, P6, R14, R0, 0x1 ;  /* 0x000000000e06a211 */ /* 0x000fc800078c08ff */
[----:B------:R-:W-:Y:S02]  /*10bb0*/  @!P2 LEA.HI.X R7, R14, R10, R17, 0x1, P6 ;  /* 0x0000000a0e07a211 */ /* 0x000fe400030f0c11 */
[----:B-----5:R-:W-:Y:S02]  /*10bc0*/  ISETP.GE.AND P3, PT, R22, c[0x0][0x3c8], PT ;  /* 0x0000f20016007a0c */ /* 0x020fe40003f66270 */
        /* <DEDUP_REMOVED lines=8> */
[----:B------:R1:W-:Y:S04]  /*10c50*/  @!P3 ST.E.128 [R8.64], RZ ;  /* 0x000000ff0800b985 */ /* 0x0003e8000c101d06 */
[----:B------:R1:W-:Y:S04]  /*10c60*/  @!P2 ST.E.128 [R6.64], RZ ;  /* 0x000000ff0600a985 */ /* 0x0003e8000c101d06 */
[----:B------:R1:W-:Y:S04]  /*10c70*/  @!P1 ST.E.128 [R4.64], RZ ;  /* 0x000000ff04009985 */ /* 0x0003e8000c101d06 */
[----:B------:R1:W-:Y:S02]  /*10c80*/  @!P0 ST.E.128 [R2.64], RZ ;  /* 0x000000ff02008985 */ /* 0x0003e4000c101d06 */
.L_x_924:
[----:B------:R-:W-:Y:S05]  /*10c90*/  BSYNC B0 ;  /* 0x0000000000007941 */ /* 0x000fea0003800000 */
.L_x_923:
[----:B------:R-:W-:Y:S05]  /*10ca0*/  BRA.DIV ~URZ, `(.L_x_925) ;  /* 0x000020127f007947 */ /* 0x000fea000b800000 */
[----:B------:R1:W2:Y:S02]  /*10cb0*/  SHFL.IDX PT, R10, R11, 0x2, 0x181f ;  /* 0x00581f000b0a7f89 */ /* 0x0002a400000e0000 */
.L_x_970:
[----:B------:R-:W-:Y:S05]  /*10cc0*/  BRA.DIV ~URZ, `(.L_x_926) ;  /* 0x000020627f007947 */ /* 0x000fea000b800000 */
[----:B----4-:R4:W1:Y:S02]  /*10cd0*/  SHFL.IDX PT, R0, R15, 0x2, 0x181f ;  /* 0x00581f000f007f89 */ /* 0x01086400000e0000 */
.L_x_971:
        /* <DEDUP_REMOVED lines=21> */
[----:B------:R1:W-:Y:S04]  /*10e30*/  @!P3 ST.E.128 [R8.64], RZ ;  /* 0x000000ff0800b985 */ /* 0x0003e8000c101d06 */
[----:B------:R1:W-:Y:S04]  /*10e40*/  @!P2 ST.E.128 [R6.64], RZ ;  /* 0x000000ff0600a985 */ /* 0x0003e8000c101d06 */
[----:B------:R1:W-:Y:S04]  /*10e50*/  @!P1 ST.E.128 [R4.64], RZ ;  /* 0x000000ff04009985 */ /* 0x0003e8000c101d06 */
[----:B------:R1:W-:Y:S02]  /*10e60*/  @!P0 ST.E.128 [R2.64], RZ ;  /* 0x000000ff02008985 */ /* 0x0003e4000c101d06 */
.L_x_928:
[----:B------:R-:W-:Y:S05]  /*10e70*/  BSYNC B0 ;  /* 0x0000000000007941 */ /* 0x000fea0003800000 */
.L_x_927:
[----:B------:R-:W-:Y:S05]  /*10e80*/  BRA.DIV ~URZ, `(.L_x_929) ;  /* 0x00001f027f007947 */ /* 0x000fea000b800000 */
[----:B--2---:R2:W1:Y:S04]  /*10e90*/  SHFL.IDX PT, R10, R11, 0x3, 0x181f ;  /* 0x00781f000b0a7f89 */ /* 0x00446800000e0000 */
[----:B------:R2:W3:Y:S02]  /*10ea0*/  SHFL.IDX PT, R0, R15, 0x3, 0x181f ;  /* 0x00781f000f007f89 */ /* 0x0004e400000e0000 */
.L_x_972:
[----:B-1----:R-:W-:-:S04]  /*10eb0*/  IADD3 R2, R13, 0x60, RZ ;  /* 0x000000600d027810 */ /* 0x002fc80007ffe0ff */
        /* <DEDUP_REMOVED lines=16> */
[C---:B------:R-:W-:Y:S02]  /*10fc0*/  @!P0 LEA R2, P4, R11.reuse, R0, 0x1 ;  /* 0x000000000b028211 */ /* 0x040fe400078808ff */
[-C--:B---3--:R-:W-:Y:S02]  /*10fd0*/  @!P1 LEA.HI.X R5, R18, R10.reuse, R19, 0x1, P5 ;  /* 0x0000000a12059211 */ /* 0x088fe400028f0c13 */
[----:B------:R-:W-:Y:S01]  /*10fe0*/  @!P0 LEA.HI.X R3, R11, R10, R15, 0x1, P4 ;  /* 0x0000000a0b038211 */ /* 0x000fe200020f0c0f */
[----:B------:R1:W-:Y:S04]  /*10ff0*/  @!P3 ST.E.128 [R8.64], RZ ;  /* 0x000000ff0800b985 */ /* 0x0003e8000c101d06 */
[----:B------:R1:W-:Y:S04]  /*11000*/  @!P2 ST.E.128 [R6.64], RZ ;  /* 0x000000ff0600a985 */ /* 0x0003e8000c101d06 */
[----:B------:R1:W-:Y:S04]  /*11010*/  @!P1 ST.E.128 [R4.64], RZ ;  /* 0x000000ff04009985 */ /* 0x0003e8000c101d06 */
[----:B------:R1:W-:Y:S02]  /*11020*/  @!P0 ST.E.128 [R2.64], RZ ;  /* 0x000000ff02008985 */ /* 0x0003e4000c101d06 */
.L_x_909:
[----:B------:R-:W-:Y:S05]  /*11030*/  BSYNC B1 ;  /* 0x0000000000017941 */ /* 0x000fea0003800000 */
.L_x_893:
[----:B-1-34-:R-:W3:Y:S02]  /*11040*/  LDL R0, [R1+0xd0] ;  /* 0x0000d00001007983 */ /* 0x01aee40000100800 */
[----:B---3--:R-:W-:-:S13]  /*11050*/  ISETP.NE.AND P0, PT, R0, RZ, PT ;  /* 0x000000ff0000720c */ /* 0x008fda0003f05270 */
[----:B------:R-:W-:Y:S01]  /*11060*/  @P0 WARPSYNC 0xffffffff ;  /* 0xffffffff00000948 */ /* 0x000fe20003800000 */
[----:B------:R-:W-:Y:S06]  /*11070*/  @P0 BAR.SYNC.DEFER_BLOCKING 0x5, 0x100 ;  /* 0x0144000000000b1d */ /* 0x000fec0000010000 */
[----:B------:R-:W1:Y:S04]  /*11080*/  @P0 LDS.128 R4, [0x1a080] ;  /* 0x01a08000ff040984 */ /* 0x000e680000000c00 */
[----:B-1----:R1:W-:Y:S04]  /*11090*/  @P0 STL.64 [R1+0x78], R4 ;  /* 0x0000780401000387 */ /* 0x0023e80000100a00 */
[----:B------:R1:W-:Y:S04]  /*110a0*/  @P0 STL.64 [R1+0x80], R6 ;  /* 0x0000800601000387 */ /* 0x0003e80000100a00 */
[----:B------:R-:W-:Y:S06]  /*110b0*/  @P0 BAR.ARV 0x4, 0x100 ;  /* 0x0104000000000b1d */ /* 0x000fec0000002000 */
[----:B------:R-:W-:Y:S05]  /*110c0*/  @P0 BRA `(.L_x_930) ;  /* 0x0000105000000947 */ /* 0x000fea0003800000 */
[----:B------:R-:W3:Y:S01]  /*110d0*/  S2R R0, SR_TID.X ;  /* 0x0000000000007919 */ /* 0x000ee20000002100 */
[----:B-1----:R-:W-:Y:S01]  /*110e0*/  IMAD.MOV.U32 R7, RZ, RZ, RZ ;  /* 0x000000ffff077224 */ /* 0x002fe200078e00ff */
[----:B--23--:R-:W-:-:S04]  /*110f0*/  LOP3.LUT R14, R0, 0x1f, RZ, 0xc0, !PT ;  /* 0x0000001f000e7812 */ /* 0x00cfc800078ec0ff */
[----:B------:R-:W-:Y:S01]  /*11100*/  ISETP.NE.AND P6, PT, R14, 0x1f, PT ;  /* 0x0000001f0e00780c */ /* 0x000fe20003fc5270 */
[----:B------:R-:W-:Y:S10]  /*11110*/  BRA.DIV ~URZ, `(.L_x_931) ;  /* 0x00001d327f007947 */ /* 0x000ff4000b800000 */
[----:B------:R1:W2:Y:S02]  /*11120*/  SHFL.IDX PT, R9, R103, RZ, 0x1f ;  /* 0x00001fff67097589 */ /* 0x0002a400000e0000 */
.L_x_973:
[----:B------:R-:W-:Y:S05]  /*11130*/  BRA.DIV ~URZ, `(.L_x_932) ;  /* 0x00001d827f007947 */ /* 0x000fea000b800000 */
[----:B------:R3:W4:Y:S02]  /*11140*/  SHFL.IDX PT, R8, R103, 0x1, 0x1f ;  /* 0x00201f0067087f89 */ /* 0x00072400000e0000 */
.L_x_974:
        /* <DEDUP_REMOVED lines=19> */
.L_x_975:
        /* <DEDUP_REMOVED lines=16> */
.L_x_976:
[----:B---3--:R-:W-:Y:S01]  /*11380*/  IMAD R0, R0, c[0x0][0x538], RZ ;  /* 0x00014e0000007a24 */ /* 0x008fe200078e02ff */
[----:B------:R-:W-:Y:S04]  /*11390*/  BSSY B1, `(.L_x_935) ;  /* 0x00000cf000017945 */ /* 0x000fe80003800000 */
[----:B----4-:R-:W-:-:S04]  /*113a0*/  IADD3 R8, R0, R8, RZ ;  /* 0x0000000800087210 */ /* 0x010fc80007ffe0ff */
[----:B--2---:R-:W-:-:S13]  /*113b0*/  ISETP.GT.AND P0, PT, R8, R9, PT ;  /* 0x000000090800720c */ /* 0x004fda0003f04270 */
[----:B------:R-:W-:Y:S05]  /*113c0*/  @P0 BRA `(.L_x_936) ;  /* 0x0000025000000947 */ /* 0x000fea0003800000 */
.L_x_940:
        /* <DEDUP_REMOVED lines=17> */
.L_x_977:
        /* <DEDUP_REMOVED lines=16> */
.L_x_978:
[----:B--2---:R-:W-:-:S05]  /*115e0*/  IMAD R0, R0, c[0x0][0x538], RZ ;  /* 0x00014e0000007a24 */ /* 0x004fca00078e02ff */
[----:B------:R-:W-:-:S04]  /*115f0*/  IADD3 R8, R0, R8, RZ ;  /* 0x0000000800087210 */ /* 0x000fc80007ffe0ff */
[----:B------:R-:W-:-:S13]  /*11600*/  ISETP.GT.AND P0, PT, R8, R9, PT ;  /* 0x000000090800720c */ /* 0x000fda0003f04270 */
[----:B-1----:R-:W-:Y:S05]  /*11610*/  @!P0 BRA `(.L_x_940) ;  /* 0xfffffdb000008947 */ /* 0x002fea000383ffff */
.L_x_936:
[----:B------:R-:W-:-:S05]  /*11620*/  IADD3 R11, -R0, R8, RZ ;  /* 0x00000008000b7210 */ /* 0x000fca0007ffe1ff */
[----:B------:R-:W-:-:S05]  /*11630*/  IMAD R0, R4, c[0x0][0x538], R11 ;  /* 0x00014e0004007a24 */ /* 0x000fca00078e020b */
[----:B------:R-:W-:Y:S01]  /*11640*/  ISETP.GT.AND P0, PT, R0, R9, PT ;  /* 0x000000090000720c */ /* 0x000fe20003f04270 */
[----:B------:R-:W-:-:S12]  /*11650*/  BRA.DIV ~URZ, `(.L_x_941) ;  /* 0x00001ca27f007947 */ /* 0x000fd8000b800000 */
[----:B------:R-:W-:-:S03]  /*11660*/  VOTE.ANY R10, PT, !P0 ;  /* 0x00000000000a7806 */ /* 0x000fc600040e0100 */
.L_x_979:
[----:B------:R-:W2:Y:S01]  /*11670*/  LDL.LU R0, [R1+0x84] ;  /* 0x0000840001007983 */ /* 0x000ea20000300800 */
[----:B------:R-:W2:Y:S02]  /*11680*/  POPC R8, R10 ;  /* 0x0000000a00087309 */ /* 0x000ea40000000000 */
[----:B--2---:R-:W-:-:S05]  /*11690*/  IADD3 R0, R8, R0, RZ ;  /* 0x0000000008007210 */ /* 0x004fca0007ffe0ff */
[----:B------:R2:W-:Y:S01]  /*116a0*/  STL [R1+0x84], R0 ;  /* 0x0000840001007387 */ /* 0x0005e20000100800 */
[----:B------:R-:W-:Y:S05]  /*116b0*/  BRA.DIV ~URZ, `(.L_x_942) ;  /* 0x00001c927f007947 */ /* 0x000fea000b800000 */
[----:B------:R3:W4:Y:S04]  /*116c0*/  SHFL.IDX PT, R12, R6, R8, 0x1f ;  /* 0x00001f08060c7589 */ /* 0x00072800000e0000 */
[----:B------:R3:W1:Y:S02]  /*116d0*/  SHFL.IDX PT, R7, R7, R8, 0x1f ;  /* 0x00001f0807077589 */ /* 0x00066400000e0000 */
.L_x_980:
[----:B------:R-:W-:Y:S01]  /*116e0*/  ISETP.NE.AND P0, PT, R10, RZ, PT ;  /* 0x000000ff0a00720c */ /* 0x000fe20003f05270 */
[----:B------:R-:W-:-:S12]  /*116f0*/  BSSY B0, `(.L_x_943) ;  /* 0x0000005000007945 */ /* 0x000fd80003800000 */
[----:B------:R-:W-:Y:S05]  /*11700*/  @!P0 BRA `(.L_x_944) ;  /* 0x0000003000008947 */ /* 0x000fea0003800000 */
[----:B------:R-:W-:Y:S01]  /*11710*/  IADD3 R3, R8, -0x1, RZ ;  /* 0xffffffff08037810 */ /* 0x000fe20007ffe0ff */
[----:B------:R-:W-:Y:S05]  /*11720*/  BRA.DIV ~URZ, `(.L_x_945) ;  /* 0x00001cf27f007947 */ /* 0x000fea000b800000 */
[----:B------:R2:W3:Y:S02]  /*11730*/  SHFL.IDX PT, R13, R4, R3, 0x1f ;  /* 0x00001f03040d7589 */ /* 0x0004e400000e0000 */
.L_x_944:
[----:B------:R-:W-:Y:S05]  /*11740*/  BSYNC B0 ;  /* 0x0000000000007941 */ /* 0x000fea0003800000 */
.L_x_943:
        /* <DEDUP_REMOVED lines=68> */
.L_x_947:
        /* <DEDUP_REMOVED lines=69> */
.L_x_948:
[----:B------:R-:W-:Y:S05]  /*11fe0*/  BSYNC B0 ;  /* 0x0000000000007941 */ /* 0x000fea0003800000 */
.L_x_946:
[----:B------:R-:W-:-:S04]  /*11ff0*/  LOP3.LUT R2, RZ, R2, RZ, 0x33, !PT ;  /* 0x00000002ff027212 */ /* 0x000fc800078e33ff */
[----:B-1----:R-:W-:-:S05]  /*12000*/  IADD3 R0, R2, R12, RZ ;  /* 0x0000000c02007210 */ /* 0x002fca0007ffe0ff */
[----:B------:R1:W-:Y:S01]  /*12010*/  STL [R1+0x7c], R0 ;  /* 0x00007c0001007387 */ /* 0x0003e20000100800 */
[----:B------:R-:W-:Y:S05]  /*12020*/  BRA `(.L_x_949) ;  /* 0x0000005000007947 */ /* 0x000fea0003800000 */
.L_x_937:
[----:B------:R-:W-:Y:S01]  /*12030*/  MOV R0, c[0x0][0x53c] ;  /* 0x00014f0000007a02 */ /* 0x000fe20000000f00 */
[----:B------:R2:W-:Y:S04]  /*12040*/  STL [R1+0x78], R9 ;  /* 0x0000780901007387 */ /* 0x0005e80000100800 */
[----:B------:R2:W-:Y:S04]  /*12050*/  STL [R1+0x7c], RZ ;  /* 0x00007cff01007387 */ /* 0x0005e80000100800 */
[----:B------:R2:W-:Y:S04]  /*12060*/  STL [R1+0x80], RZ ;  /* 0x000080ff01007387 */ /* 0x0005e80000100800 */
[----:B------:R2:W-:Y:S02]  /*12070*/  STL [R1+0x84], R0 ;  /* 0x0000840001007387 */ /* 0x0005e40000100800 */
.L_x_949:
[----:B------:R-:W-:Y:S05]  /*12080*/  BSYNC B1 ;  /* 0x0000000000017941 */ /* 0x000fea0003800000 */
.L_x_935:
        /* <DEDUP_REMOVED lines=9> */
.L_x_930:
[----:B--2---:R-:W2:Y:S02]  /*12120*/  LDL R0, [R1+0x84] ;  /* 0x0000840001007983 */ /* 0x004ea40000100800 */
[----:B--2---:R-:W-:-:S13]  /*12130*/  ISETP.GE.AND P0, PT, R0, c[0x0][0x53c], PT ;  /* 0x00014f0000007a0c */ /* 0x004fda0003f06270 */
[----:B-1----:R-:W-:Y:S01]  /*12140*/  @P0 CALL.REL.NOINC `(.L_x_950) ;  /* 0x0000001000000944 */ /* 0x002fe20003c00000 */
[----:B------:R-:W-:Y:S05]  /*12150*/  BRA `(.L_x_951) ;  /* 0xfffef7c000007947 */ /* 0x000fea000383ffff */
.L_x_950:
[----:B------:R-:W-:Y:S05]  /*12160*/  EXIT ;  /* 0x000000000000794d */ /* 0x000fea0003800000 */
.L_x_859:
[----:B------:R-:W-:Y:S01]  /*12170*/  IMAD.MOV.U32 R0, RZ, RZ, R5 ;  /* 0x000000ffff007224 */ /* 0x000fe200078e0005 */
[----:B------:R-:W-:Y:S02]  /*12180*/  MOV R2, 0x1 ;  /* 0x0000000100027802 */ /* 0x000fe40000000f00 */
[----:B------:R-:W-:Y:S02]  /*12190*/  MOV R3, 0x121b0 ;  /* 0x000121b000037802 */ /* 0x000fe40000000f00 */
[----:B------:R-:W-:Y:S05]  /*121a0*/  CALL.REL.NOINC `($__internal_20_$__cuda_sm70_shflsync_up_p) ;  /* 0x0000137000007944 */ /* 0x000fea0003c00000 */
[----:B------:R-:W-:Y:S01]  /*121b0*/  MOV R0, R4 ;  /* 0x0000000400007202 */ /* 0x000fe20000000f00 */
[----:B------:R-:W-:Y:S05]  /*121c0*/  BRA `(.L_x_952) ;  /* 0xfffee29000007947 */ /* 0x000fea000383ffff */
.L_x_860:
[----:B------:R-:W-:Y:S01]  /*121d0*/  IMAD.MOV.U32 R0, RZ, RZ, R5 ;  /* 0x000000ffff007224 */ /* 0x000fe200078e0005 */
[----:B------:R-:W-:Y:S02]  /*121e0*/  MOV R2, 0x2 ;  /* 0x0000000200027802 */ /* 0x000fe40000000f00 */
[----:B------:R-:W-:Y:S02]  /*121f0*/  MOV R3, 0x12210 ;  /* 0x0001221000037802 */ /* 0x000fe40000000f00 */
[----:B------:R-:W-:Y:S05]  /*12200*/  CALL.REL.NOINC `($__internal_20_$__cuda_sm70_shflsync_up_p) ;  /* 0x0000131000007944 */ /* 0x000fea0003c00000 */
[----:B------:R-:W-:Y:S01]  /*12210*/  SEL R0, R4, RZ, P4 ;  /* 0x000000ff04007207 */ /* 0x000fe20002000000 */
[----:B------:R-:W-:Y:S01]  /*12220*/  IMAD.MOV.U32 R2, RZ, RZ, 0x4 ;  /* 0x00000004ff027424 */ /* 0x000fe200078e00ff */
[----:B------:R-:W-:-:S03]  /*12230*/  MOV R3, 0x12260 ;  /* 0x0001226000037802 */ /* 0x000fc60000000f00 */
[----:B------:R-:W-:Y:S02]  /*12240*/  IMAD.IADD R0, R5, 0x1, R0 ;  /* 0x0000000105007824 */ /* 0x000fe400078e0200 */
        /* <DEDUP_REMOVED lines=14> */
[----:B------:R-:W-:Y:S01]  /*12330*/  IMAD.IADD R4, R0, 0x1, R4 ;  /* 0x0000000100047824 */ /* 0x000fe200078e0204 */
[----:B------:R-:W-:-:S03]  /*12340*/  MOV R0, 0x1f ;  /* 0x0000001f00007802 */ /* 0x000fc60000000f00 */
[----:B------:R-:W-:Y:S02]  /*12350*/  IMAD.MOV.U32 R5, RZ, RZ, R4 ;  /* 0x000000ffff057224 */ /* 0x000fe400078e0004 */
[----:B------:R-:W-:Y:S05]  /*12360*/  CALL.REL.NOINC `($__internal_19_$__cuda_sm70_shflsync_idx_p) ;  /* 0x0000116000007944 */ /* 0x000fea0003c00000 */
[----:B------:R-:W-:Y:S05]  /*12370*/  BRA `(.L_x_953) ;  /* 0xfffee1e000007947 */ /* 0x000fea000383ffff */
.L_x_862:
[----:B------:R-:W-:Y:S02]  /*12380*/  SEL R0, RZ, 0x1, P0 ;  /* 0x00000001ff007807 */ /* 0x000fe40000000000 */
[----:B------:R-:W-:Y:S02]  /*12390*/  MOV R2, 0x123b0 ;  /* 0x000123b000027802 */ /* 0x000fe40000000f00 */
[----:B------:R-:W-:Y:S05]  /*123a0*/  CALL.REL.NOINC `($__internal_21_$__cuda_sm70_votesync_ballot) ;  /* 0x000011e000007944 */ /* 0x000fea0003c00000 */
[----:B------:R-:W-:Y:S01]  /*123b0*/  MOV R10, R0 ;  /* 0x00000000000a7202 */ /* 0x000fe20000000f00 */
[----:B------:R-:W-:Y:S05]  /*123c0*/  BRA `(.L_x_954) ;  /* 0xfffee22000007947 */ /* 0x000fea000383ffff */
.L_x_863:
[----:B------:R-:W-:Y:S01]  /*123d0*/  IMAD.MOV.U32 R5, RZ, RZ, R9 ;  /* 0x000000ffff057224 */ /* 0x000fe200078e0009 */
[----:B------:R-:W-:Y:S01]  /*123e0*/  MOV R3, R6 ;  /* 0x0000000600037202 */ /* 0x000fe20000000f00 */
[----:B-1----:R-:W-:Y:S01]  /*123f0*/  IMAD.MOV.U32 R0, RZ, RZ, 0x1f ;  /* 0x0000001fff007424 */ /* 0x002fe200078e00ff */
[----:B------:R-:W-:Y:S02]  /*12400*/  MOV R2, 0x12420 ;  /* 0x0001242000027802 */ /* 0x000fe40000000f00 */
[----:B------:R-:W-:Y:S05]  /*12410*/  CALL.REL.NOINC `($__internal_19_$__cuda_sm70_shflsync_idx_p) ;  /* 0x000010b000007944 */ /* 0x000fea0003c00000 */
[----:B------:R-:W-:Y:S01]  /*12420*/  IMAD.MOV.U32 R12, RZ, RZ, R0 ;  /* 0x000000ffff0c7224 */ /* 0x000fe200078e0000 */
[----:B------:R-:W-:Y:S01]  /*12430*/  MOV R5, R8 ;  /* 0x0000000800057202 */ /* 0x000fe20000000f00 */
[----:B------:R-:W-:Y:S01]  /*12440*/  IMAD.MOV.U32 R7, RZ, RZ, RZ ;  /* 0x000000ffff077224 */ /* 0x000fe200078e00ff */
[----:B------:R-:W-:Y:S01]  /*12450*/  MOV R3, R6 ;  /* 0x0000000600037202 */ /* 0x000fe20000000f00 */
[----:B------:R-:W-:Y:S01]  /*12460*/  IMAD.MOV.U32 R0, RZ, RZ, 0x1f ;  /* 0x0000001fff007424 */ /* 0x000fe200078e00ff */
[----:B------:R-:W-:-:S02]  /*12470*/  MOV R2, 0x12490 ;  /* 0x0001249000027802 */ /* 0x000fc40000000f00 */
[----:B------:R-:W-:Y:S05]  /*12480*/  CALL.REL.NOINC `($__internal_19_$__cuda_sm70_shflsync_idx_p) ;  /* 0x0000104000007944 */ /* 0x000fea0003c00000 */
[----:B------:R-:W-:Y:S01]  /*12490*/  MOV R9, R0 ;  /* 0x0000000000097202 */ /* 0x000fe20000000f00 */
[----:B------:R-:W-:Y:S05]  /*124a0*/  BRA `(.L_x_955) ;  /* 0xfffee1b000007947 */ /* 0x000fea000383ffff */
.L_x_866:
[----:B------:R-:W-:Y:S01]  /*124b0*/  IMAD.MOV.U32 R5, RZ, RZ, R4 ;  /* 0x000000ffff057224 */ /* 0x000fe200078e0004 */
[----:B-1----:R-:W-:-:S02]  /*124c0*/  MOV R0, 0x1f ;  /* 0x0000001f00007802 */ /* 0x002fc40000000f00 */
[----:B------:R-:W-:Y:S02]  /*124d0*/  MOV R2, 0x124f0 ;  /* 0x000124f000027802 */ /* 0x000fe40000000f00 */
[----:B--234-:R-:W-:Y:S05]  /*124e0*/  CALL.REL.NOINC `($__internal_19_$__cuda_sm70_shflsync_idx_p) ;  /* 0x00000fe000007944 */ /* 0x01cfea0003c00000 */
[----:B------:R-:W-:Y:S01]  /*124f0*/  MOV R7, R0 ;  /* 0x0000000000077202 */ /* 0x000fe20000000f00 */
[----:B------:R-:W-:Y:S05]  /*12500*/  BRA `(.L_x_865) ;  /* 0xfffee1b000007947 */ /* 0x000fea000383ffff */
.L_x_889:
[----:B------:R1:W5:Y:S01]  /*12510*/  LDL R2, [R1+0x38] ;  /* 0x0000380001027983 */ /* 0x0003620000100800 */
[----:B------:R-:W-:Y:S02]  /*12520*/  MOV R5, 0x2 ;  /* 0x0000000200057802 */ /* 0x000fe40000000f00 */
[----:B------:R-:W-:Y:S02]  /*12530*/  MOV R3, 0x12550 ;  /* 0x0001255000037802 */ /* 0x000fe40000000f00 */
[----:B-1---5:R-:W-:Y:S05]  /*12540*/  CALL.REL.NOINC `($__internal_18_$__cuda_sm70_shflsync_bfly_p) ;  /* 0x00000f3000007944 */ /* 0x022fea0003c00000 */
[----:B------:R-:W-:Y:S01]  /*12550*/  MOV R0, R5 ;  /* 0x0000000500007202 */ /* 0x000fe20000000f00 */
[----:B------:R-:W-:Y:S05]  /*12560*/  BRA `(.L_x_956) ;  /* 0xffff9f5000007947 */ /* 0x000fea000383ffff */
.L_x_890:
[----:B------:R-:W-:Y:S01]  /*12570*/  IMAD.MOV.U32 R2, RZ, RZ, R0 ;  /* 0x000000ffff027224 */ /* 0x000fe200078e0000 */
[----:B------:R-:W-:Y:S02]  /*12580*/  MOV R5, 0x1 ;  /* 0x0000000100057802 */ /* 0x000fe40000000f00 */
[----:B------:R-:W-:Y:S02]  /*12590*/  MOV R3, 0x125b0 ;  /* 0x000125b000037802 */ /* 0x000fe40000000f00 */
[----:B-----5:R-:W-:Y:S05]  /*125a0*/  CALL.REL.NOINC `($__internal_18_$__cuda_sm70_shflsync_bfly_p) ;  /* 0x00000ed000007944 */ /* 0x020fea0003c00000 */
[----:B------:R1:W5:Y:S01]  /*125b0*/  LDL R2, [R1+0x34] ;  /* 0x0000340001027983 */ /* 0x0003620000100800 */
[----:B------:R-:W-:Y:S01]  /*125c0*/  FADD.FTZ R0, R0, R5 ;  /* 0x0000000500007221 */ /* 0x000fe20000010000 */
[----:B------:R-:W-:-:S02]  /*125d0*/  MOV R5, 0x2 ;  /* 0x0000000200057802 */ /* 0x000fc40000000f00 */
[----:B------:R-:W-:Y:S02]  /*125e0*/  MOV R3, 0x12600 ;  /* 0x0001260000037802 */ /* 0x000fe40000000f00 */
[----:B-1---5:R-:W-:Y:S05]  /*125f0*/  CALL.REL.NOINC `($__internal_18_$__cuda_sm70_shflsync_bfly_p) ;  /* 0x00000e8000007944 */ /* 0x022fea0003c00000 */
[----:B------:R-:W2:Y:S01]  /*12600*/  LDL.LU R2, [R1+0x34] ;  /* 0x0000340001027983 */ /* 0x000ea20000300800 */
[----:B------:R-:W-:Y:S01]  /*12610*/  MOV R3, 0x12660 ;  /* 0x0001266000037802 */ /* 0x000fe20000000f00 */
[----:B--2---:R-:W-:Y:S01]  /*12620*/  FADD.FTZ R4, R2, R5 ;  /* 0x0000000502047221 */ /* 0x004fe20000010000 */
[----:B------:R-:W-:-:S04]  /*12630*/  MOV R5, 0x1 ;  /* 0x0000000100057802 */ /* 0x000fc80000000f00 */
[----:B------:R-:W-:Y:S02]  /*12640*/  MOV R2, R4 ;  /* 0x0000000400027202 */ /* 0x000fe40000000f00 */
[----:B------:R-:W-:Y:S05]  /*12650*/  CALL.REL.NOINC `($__internal_18_$__cuda_sm70_shflsync_bfly_p) ;  /* 0x00000e2000007944 */ /* 0x000fea0003c00000 */
[----:B------:R-:W-:Y:S01]  /*12660*/  MOV R3, R5 ;  /* 0x0000000500037202 */ /* 0x000fe20000000f00 */
[----:B------:R-:W-:Y:S05]  /*12670*/  BRA `(.L_x_957) ;  /* 0xffff9ed000007947 */ /* 0x000fea000383ffff */
.L_x_897:
[----:B--234-:R-:W-:Y:S01]  /*12680*/  IMAD.MOV.U32 R5, RZ, RZ, R12 ;  /* 0x000000ffff057224 */ /* 0x01cfe200078e000c */
[----:B------:R-:W-:Y:S01]  /*12690*/  MOV R3, RZ ;  /* 0x000000ff00037202 */ /* 0x000fe20000000f00 */
[----:B------:R-:W-:Y:S01]  /*126a0*/  IMAD.MOV.U32 R0, RZ, RZ, 0x181f ;  /* 0x0000181fff007424 */ /* 0x000fe200078e00ff */
[----:B------:R-:W-:Y:S02]  /*126b0*/  MOV R2, 0x126d0 ;  /* 0x000126d000027802 */ /* 0x000fe40000000f00 */
[----:B-1----:R-:W-:Y:S05]  /*126c0*/  CALL.REL.NOINC `($__internal_19_$__cuda_sm70_shflsync_idx_p) ;  /* 0x00000e0000007944 */ /* 0x002fea0003c00000 */
[----:B------:R-:W-:Y:S01]  /*126d0*/  MOV R10, R0 ;  /* 0x00000000000a7202 */ /* 0x000fe20000000f00 */
[----:B------:R-:W-:Y:S05]  /*126e0*/  BRA `(.L_x_958) ;  /* 0xffffbba000007947 */ /* 0x000fea000383ffff */
.L_x_898:
[----:B------:R-:W-:Y:S01]  /*126f0*/  IMAD.MOV.U32 R5, RZ, RZ, R15 ;  /* 0x000000ffff057224 */ /* 0x000fe200078e000f */
[----:B------:R-:W-:Y:S01]  /*12700*/  MOV R3, RZ ;  /* 0x000000ff00037202 */ /* 0x000fe20000000f00 */
[----:B------:R-:W-:Y:S01]  /*12710*/  IMAD.MOV.U32 R0, RZ, RZ, 0x181f ;  /* 0x0000181fff007424 */ /* 0x000fe200078e00ff */
[----:B------:R-:W-:Y:S02]  /*12720*/  MOV R2, 0x12740 ;  /* 0x0001274000027802 */ /* 0x000fe40000000f00 */
[----:B-123--:R-:W-:Y:S05]  /*12730*/  CALL.REL.NOINC `($__internal_19_$__cuda_sm70_shflsync_idx_p) ;  /* 0x00000d9000007944 */ /* 0x00efea0003c00000 */
[----:B------:R-:W-:Y:S05]  /*12740*/  BRA `(.L_x_959) ;  /* 0xffffbb6000007947 */ /* 0x000fea000383ffff */
.L_x_901:
[----:B-1----:R-:W-:Y:S01]  /*12750*/  IMAD.MOV.U32 R5, RZ, RZ, R12 ;  /* 0x000000ffff057224 */ /* 0x002fe200078e000c */
[----:B------:R-:W-:Y:S01]  /*12760*/  MOV R3, 0x1 ;  /* 0x0000000100037802 */ /* 0x000fe20000000f00 */
[----:B--2---:R-:W-:Y:S01]  /*12770*/  IMAD.MOV.U32 R0, RZ, RZ, 0x181f ;  /* 0x0000181fff007424 */ /* 0x004fe200078e00ff */
[----:B------:R-:W-:-:S02]  /*12780*/  MOV R2, 0x127a0 ;  /* 0x000127a000027802 */ /* 0x000fc40000000f00 */
[----:B---34-:R-:W-:Y:S05]  /*12790*/  CALL.REL.NOINC `($__internal_19_$__cuda_sm70_shflsync_idx_p) ;  /* 0x00000d3000007944 */ /* 0x018fea0003c00000 */
[----:B------:R-:W-:Y:S01]  /*127a0*/  IMAD.MOV.U32 R10, RZ, RZ, R0 ;  /* 0x000000ffff0a7224 */ /* 0x000fe200078e0000 */
[----:B------:R-:W-:Y:S01]  /*127b0*/  MOV R3, 0x1 ;  /* 0x0000000100037802 */ /* 0x000fe20000000f00 */
[----:B------:R-:W-:Y:S01]  /*127c0*/  IMAD.MOV.U32 R5, RZ, RZ, R15 ;  /* 0x000000ffff057224 */ /* 0x000fe200078e000f */
[----:B------:R-:W-:-:S02]  /*127d0*/  MOV R0, 0x181f ;  /* 0x0000181f00007802 */ /* 0x000fc40000000f00 */
[----:B------:R-:W-:Y:S02]  /*127e0*/  MOV R2, 0x12800 ;  /* 0x0001280000027802 */ /* 0x000fe40000000f00 */
[----:B------:R-:W-:Y:S05]  /*127f0*/  CALL.REL.NOINC `($__internal_19_$__cuda_sm70_shflsync_idx_p) ;  /* 0x00000cd000007944 */ /* 0x000fea0003c00000 */
[----:B------:R-:W-:Y:S05]  /*12800*/  BRA `(.L_x_960) ;  /* 0xffffbc8000007947 */ /* 0x000fea000383ffff */
.L_x_904:
[----:B-1----:R-:W-:Y:S01]  /*12810*/  IMAD.MOV.U32 R5, RZ, RZ, R12 ;  /* 0x000000ffff057224 */ /* 0x002fe200078e000c */
[----:B------:R-:W-:Y:S01]  /*12820*/  MOV R3, 0x2 ;  /* 0x0000000200037802 */ /* 0x000fe20000000f00 */
[----:B--2---:R-:W-:Y:S01]  /*12830*/  IMAD.MOV.U32 R0, RZ, RZ, 0x181f ;  /* 0x0000181fff007424 */ /* 0x004fe200078e00ff */
[----:B------:R-:W-:Y:S02]  /*12840*/  MOV R2, 0x12860 ;  /* 0x0001286000027802 */ /* 0x000fe40000000f00 */
[----:B---34-:R-:W-:Y:S05]  /*12850*/  CALL.REL.NOINC `($__internal_19_$__cuda_sm70_shflsync_idx_p) ;  /* 0x00000c7000007944 */ /* 0x018fea0003c00000 */
[----:B------:R-:W-:Y:S01]  /*12860*/  MOV R10, R0 ;  /* 0x00000000000a7202 */ /* 0x000fe20000000f00 */
[----:B------:R-:W-:Y:S05]  /*12870*/  BRA `(.L_x_961) ;  /* 0xffffbdd000007947 */ /* 0x000fea000383ffff */
.L_x_905:
[----:B-1----:R-:W-:Y:S01]  /*12880*/  IMAD.MOV.U32 R5, RZ, RZ, R15 ;  /* 0x000000ffff057224 */ /* 0x002fe200078e000f */
[----:B------:R-:W-:Y:S01]  /*12890*/  MOV R3, 0x2 ;  /* 0x0000000200037802 */ /* 0x000fe20000000f00 */
[----:B--2---:R-:W-:Y:S01]  /*128a0*/  IMAD.MOV.U32 R0, RZ, RZ, 0x181f ;  /* 0x0000181fff007424 */ /* 0x004fe200078e00ff */
[----:B------:R-:W-:Y:S02]  /*128b0*/  MOV R2, 0x128d0 ;  /* 0x000128d000027802 */ /* 0x000fe40000000f00 */
[----:B---34-:R-:W-:Y:S05]  /*128c0*/  CALL.REL.NOINC `($__internal_19_$__cuda_sm70_shflsync_idx_p) ;  /* 0x00000c0000007944 */ /* 0x018fea0003c00000 */
[----:B------:R-:W-:Y:S05]  /*128d0*/  BRA `(.L_x_962) ;  /* 0xffffbd9000007947 */ /* 0x000fea000383ffff */
.L_x_908:
[----:B-1----:R-:W-:Y:S01]  /*128e0*/  IMAD.MOV.U32 R5, RZ, RZ, R12 ;  /* 0x000000ffff057224 */ /* 0x002fe200078e000c */
[----:B------:R-:W-:Y:S01]  /*128f0*/  MOV R3, 0x3 ;  /* 0x0000000300037802 */ /* 0x000fe20000000f00 */
[----:B---3--:R-:W-:Y:S01]  /*12900*/  IMAD.MOV.U32 R0, RZ, RZ, 0x181f ;  /* 0x0000181fff007424 */ /* 0x008fe200078e00ff */
[----:B------:R-:W-:-:S02]  /*12910*/  MOV R2, 0x12930 ;  /* 0x0001293000027802 */ /* 0x000fc40000000f00 */
[----:B--2-4-:R-:W-:Y:S05]  /*12920*/  CALL.REL.NOINC `($__internal_19_$__cuda_sm70_shflsync_idx_p) ;  /* 0x00000ba000007944 */ /* 0x014fea0003c00000 */
[----:B------:R-:W-:Y:S01]  /*12930*/  IMAD.MOV.U32 R8, RZ, RZ, R0 ;  /* 0x000000ffff087224 */ /* 0x000fe200078e0000 */
[----:B------:R-:W-:Y:S01]  /*12940*/  MOV R3, 0x3 ;  /* 0x0000000300037802 */ /* 0x000fe20000000f00 */
[----:B------:R-:W-:Y:S01]  /*12950*/  IMAD.MOV.U32 R5, RZ, RZ, R15 ;  /* 0x000000ffff057224 */ /* 0x000fe200078e000f */
[----:B------:R-:W-:-:S02]  /*12960*/  MOV R0, 0x181f ;  /* 0x0000181f00007802 */ /* 0x000fc40000000f00 */
[----:B------:R-:W-:Y:S02]  /*12970*/  MOV R2, 0x12990 ;  /* 0x0001299000027802 */ /* 0x000fe40000000f00 */
[----:B------:R-:W-:Y:S05]  /*12980*/  CALL.REL.NOINC `($__internal_19_$__cuda_sm70_shflsync_idx_p) ;  /* 0x00000b4000007944 */ /* 0x000fea0003c00000 */
[----:B------:R-:W-:Y:S05]  /*12990*/  BRA `(.L_x_963) ;  /* 0xffffbea000007947 */ /* 0x000fea000383ffff */
.L_x_910:
[----:B------:R-:W-:Y:S01]  /*129a0*/  IMAD.MOV.U32 R5, RZ, RZ, R12 ;  /* 0x000000ffff057224 */ /* 0x000fe200078e000c */
[----:B------:R-:W-:Y:S01]  /*129b0*/  MOV R3, RZ ;  /* 0x000000ff00037202 */ /* 0x000fe20000000f00 */
[----:B------:R-:W-:Y:S01]  /*129c0*/  IMAD.MOV.U32 R0, RZ, RZ, 0x1c1f ;  /* 0x00001c1fff007424 */ /* 0x000fe200078e00ff */
[----:B------:R-:W-:Y:S02]  /*129d0*/  MOV R2, 0x129f0 ;  /* 0x000129f000027802 */ /* 0x000fe40000000f00 */
[----:B------:R-:W-:Y:S05]  /*129e0*/  CALL.REL.NOINC `($__internal_19_$__cuda_sm70_shflsync_idx_p) ;  /* 0x00000ae000007944 */ /* 0x000fea0003c00000 */
[----:B------:R-:W-:Y:S01]  /*129f0*/  MOV R4, R0 ;  /* 0x0000000000047202 */ /* 0x000fe20000000f00 */
[----:B------:R-:W-:Y:S05]  /*12a00*/  BRA `(.L_x_964) ;  /* 0xffffc1f000007947 */ /* 0x000fea000383ffff */
.L_x_911:
[----:B------:R-:W-:Y:S01]  /*12a10*/  IMAD.MOV.U32 R5, RZ, RZ, R14 ;  /* 0x000000ffff057224 */ /* 0x000fe200078e000e */
[----:B------:R-:W-:Y:S01]  /*12a20*/  MOV R3, RZ ;  /* 0x000000ff00037202 */ /* 0x000fe20000000f00 */
[----:B------:R-:W-:Y:S01]  /*12a30*/  IMAD.MOV.U32 R0, RZ, RZ, 0x1c1f ;  /* 0x00001c1fff007424 */ /* 0x000fe200078e00ff */
[----:B------:R-:W-:Y:S02]  /*12a40*/  MOV R2, 0x12a60 ;  /* 0x00012a6000027802 */ /* 0x000fe40000000f00 */
[----:B-12---:R-:W-:Y:S05]  /*12a50*/  CALL.REL.NOINC `($__internal_19_$__cuda_sm70_shflsync_idx_p) ;  /* 0x00000a7000007944 */ /* 0x006fea0003c00000 */
[----:B------:R-:W-:Y:S05]  /*12a60*/  BRA `(.L_x_965) ;  /* 0xffffc1b000007947 */ /* 0x000fea000383ffff */
.L_x_914:
[----:B------:R-:W-:Y:S01]  /*12a70*/  IMAD.MOV.U32 R5, RZ, RZ, R12 ;  /* 0x000000ffff057224 */ /* 0x000fe200078e000c */
[----:B----4-:R-:W-:Y:S01]  /*12a80*/  MOV R3, 0x1 ;  /* 0x0000000100037802 */ /* 0x010fe20000000f00 */
[----:B------:R-:W-:Y:S01]  /*12a90*/  IMAD.MOV.U32 R0, RZ, RZ, 0x1c1f ;  /* 0x00001c1fff007424 */ /* 0x000fe200078e00ff */
[----:B------:R-:W-:-:S02]  /*12aa0*/  MOV R2, 0x12ac0 ;  /* 0x00012ac000027802 */ /* 0x000fc40000000f00 */
[----:B-123--:R-:W-:Y:S05]  /*12ab0*/  CALL.REL.NOINC `($__internal_19_$__cuda_sm70_shflsync_idx_p) ;  /* 0x00000a1000007944 */ /* 0x00efea0003c00000 */
[----:B------:R-:W-:Y:S01]  /*12ac0*/  IMAD.MOV.U32 R4, RZ, RZ, R0 ;  /* 0x000000ffff047224 */ /* 0x000fe200078e0000 */
[----:B------:R-:W-:Y:S01]  /*12ad0*/  MOV R3, 0x1 ;  /* 0x0000000100037802 */ /* 0x000fe20000000f00 */
[----:B------:R-:W-:Y:S01]  /*12ae0*/  IMAD.MOV.U32 R5, RZ, RZ, R14 ;  /* 0x000000ffff057224 */ /* 0x000fe200078e000e */
[----:B------:R-:W-:-:S02]  /*12af0*/  MOV R0, 0x1c1f ;  /* 0x00001c1f00007802 */ /* 0x000fc40000000f00 */
[----:B------:R-:W-:Y:S02]  /*12b00*/  MOV R2, 0x12b20 ;  /* 0x00012b2000027802 */ /* 0x000fe40000000f00 */
[----:B------:R-:W-:Y:S05]  /*12b10*/  CALL.REL.NOINC `($__internal_19_$__cuda_sm70_shflsync_idx_p) ;  /* 0x000009b000007944 */ /* 0x000fea0003c00000 */
[----:B------:R-:W-:Y:S05]  /*12b20*/  BRA `(.L_x_966) ;  /* 0xffffcd5000007947 */ /* 0x000fea000383ffff */
.L_x_918:
[----:B------:R-:W-:Y:S01]  /*12b30*/  IMAD.MOV.U32 R5, RZ, RZ, R11 ;  /* 0x000000ffff057224 */ /* 0x000fe200078e000b */
[----:B------:R-:W-:Y:S01]  /*12b40*/  MOV R3, RZ ;  /* 0x000000ff00037202 */ /* 0x000fe20000000f00 */
[----:B------:R-:W-:Y:S01]  /*12b50*/  IMAD.MOV.U32 R0, RZ, RZ, 0x181f ;  /* 0x0000181fff007424 */ /* 0x000fe200078e00ff */
[----:B------:R-:W-:Y:S02]  /*12b60*/  MOV R2, 0x12b80 ;  /* 0x00012b8000027802 */ /* 0x000fe40000000f00 */
[----:B------:R-:W-:Y:S05]  /*12b70*/  CALL.REL.NOINC `($__internal_19_$__cuda_sm70_shflsync_idx_p) ;  /* 0x0000095000007944 */ /* 0x000fea0003c00000 */
[----:B------:R-:W-:Y:S01]  /*12b80*/  MOV R10, R0 ;  /* 0x00000000000a7202 */ /* 0x000fe20000000f00 */
[----:B------:R-:W-:Y:S05]  /*12b90*/  BRA `(.L_x_967) ;  /* 0xffffdd5000007947 */ /* 0x000fea000383ffff */
.L_x_919:
[----:B------:R-:W-:Y:S01]  /*12ba0*/  IMAD.MOV.U32 R5, RZ, RZ, R15 ;  /* 0x000000ffff057224 */ /* 0x000fe200078e000f */
[----:B------:R-:W-:Y:S01]  /*12bb0*/  MOV R3, RZ ;  /* 0x000000ff00037202 */ /* 0x000fe20000000f00 */
[----:B------:R-:W-:Y:S01]  /*12bc0*/  IMAD.MOV.U32 R0, RZ, RZ, 0x181f ;  /* 0x0000181fff007424 */ /* 0x000fe200078e00ff */
[----:B------:R-:W-:Y:S02]  /*12bd0*/  MOV R2, 0x12bf0 ;  /* 0x00012bf000027802 */ /* 0x000fe40000000f00 */
[----:B-12---:R-:W-:Y:S05]  /*12be0*/  CALL.REL.NOINC `($__internal_19_$__cuda_sm70_shflsync_idx_p) ;  /* 0x000008e000007944 */ /* 0x006fea0003c00000 */
[----:B------:R-:W-:Y:S05]  /*12bf0*/  BRA `(.L_x_968) ;  /* 0xffffdd1000007947 */ /* 0x000fea000383ffff */
.L_x_922:
[----:B-1----:R-:W-:Y:S01]  /*12c00*/  IMAD.MOV.U32 R5, RZ, RZ, R11 ;  /* 0x000000ffff057224 */ /* 0x002fe200078e000b */
[----:B------:R-:W-:Y:S01]  /*12c10*/  MOV R3, 0x1 ;  /* 0x0000000100037802 */ /* 0x000fe20000000f00 */
[----:B----4-:R-:W-:Y:S01]  /*12c20*/  IMAD.MOV.U32 R0, RZ, RZ, 0x181f ;  /* 0x0000181fff007424 */ /* 0x010fe200078e00ff */
[----:B------:R-:W-:-:S02]  /*12c30*/  MOV R2, 0x12c50 ;  /* 0x00012c5000027802 */ /* 0x000fc40000000f00 */
[----:B--23--:R-:W-:Y:S05]  /*12c40*/  CALL.REL.NOINC `($__internal_19_$__cuda_sm70_shflsync_idx_p) ;  /* 0x0000088000007944 */ /* 0x00cfea0003c00000 */
[----:B------:R-:W-:Y:S01]  /*12c50*/  IMAD.MOV.U32 R10, RZ, RZ, R0 ;  /* 0x000000ffff0a7224 */ /* 0x000fe200078e0000 */
[----:B------:R-:W-:Y:S01]  /*12c60*/  MOV R3, 0x1 ;  /* 0x0000000100037802 */ /* 0x000fe20000000f00 */
[----:B------:R-:W-:Y:S01]  /*12c70*/  IMAD.MOV.U32 R5, RZ, RZ, R15 ;  /* 0x000000ffff057224 */ /* 0x000fe200078e000f */
[----:B------:R-:W-:-:S02]  /*12c80*/  MOV R0, 0x181f ;  /* 0x0000181f00007802 */ /* 0x000fc40000000f00 */
[----:B------:R-:W-:Y:S02]  /*12c90*/  MOV R2, 0x12cb0 ;  /* 0x00012cb000027802 */ /* 0x000fe40000000f00 */
[----:B------:R-:W-:Y:S05]  /*12ca0*/  CALL.REL.NOINC `($__internal_19_$__cuda_sm70_shflsync_idx_p) ;  /* 0x0000082000007944 */ /* 0x000fea0003c00000 */
[----:B------:R-:W-:Y:S05]  /*12cb0*/  BRA `(.L_x_969) ;  /* 0xffffde4000007947 */ /* 0x000fea000383ffff */
.L_x_925:
[----:B-1----:R-:W-:Y:S01]  /*12cc0*/  IMAD.MOV.U32 R5, RZ, RZ, R11 ;  /* 0x000000ffff057224 */ /* 0x002fe200078e000b */
[----:B------:R-:W-:Y:S01]  /*12cd0*/  MOV R3, 0x2 ;  /* 0x0000000200037802 */ /* 0x000fe20000000f00 */
[----:B----4-:R-:W-:Y:S01]  /*12ce0*/  IMAD.MOV.U32 R0, RZ, RZ, 0x181f ;  /* 0x0000181fff007424 */ /* 0x010fe200078e00ff */
[----:B------:R-:W-:Y:S02]  /*12cf0*/  MOV R2, 0x12d10 ;  /* 0x00012d1000027802 */ /* 0x000fe40000000f00 */
[----:B--23--:R-:W-:Y:S05]  /*12d00*/  CALL.REL.NOINC `($__internal_19_$__cuda_sm70_shflsync_idx_p) ;  /* 0x000007c000007944 */ /* 0x00cfea0003c00000 */
[----:B------:R-:W-:Y:S01]  /*12d10*/  MOV R10, R0 ;  /* 0x00000000000a7202 */ /* 0x000fe20000000f00 */
[----:B------:R-:W-:Y:S05]  /*12d20*/  BRA `(.L_x_970) ;  /* 0xffffdf9000007947 */ /* 0x000fea000383ffff */
.L_x_926:
[----:B-1----:R-:W-:Y:S01]  /*12d30*/  IMAD.MOV.U32 R5, RZ, RZ, R15 ;  /* 0x000000ffff057224 */ /* 0x002fe200078e000f */
[----:B------:R-:W-:Y:S01]  /*12d40*/  MOV R3, 0x2 ;  /* 0x0000000200037802 */ /* 0x000fe20000000f00 */
[----:B----4-:R-:W-:Y:S01]  /*12d50*/  IMAD.MOV.U32 R0, RZ, RZ, 0x181f ;  /* 0x0000181fff007424 */ /* 0x010fe200078e00ff */
[----:B------:R-:W-:Y:S02]  /*12d60*/  MOV R2, 0x12d80 ;  /* 0x00012d8000027802 */ /* 0x000fe40000000f00 */
[----:B--23--:R-:W-:Y:S05]  /*12d70*/  CALL.REL.NOINC `($__internal_19_$__cuda_sm70_shflsync_idx_p) ;  /* 0x0000075000007944 */ /* 0x00cfea0003c00000 */
[----:B------:R-:W-:Y:S05]  /*12d80*/  BRA `(.L_x_971) ;  /* 0xffffdf5000007947 */ /* 0x000fea000383ffff */
.L_x_929:
[----:B-1----:R-:W-:Y:S01]  /*12d90*/  IMAD.MOV.U32 R5, RZ, RZ, R11 ;  /* 0x000000ffff057224 */ /* 0x002fe200078e000b */
[----:B------:R-:W-:Y:S01]  /*12da0*/  MOV R3, 0x3 ;  /* 0x0000000300037802 */ /* 0x000fe20000000f00 */
[----:B------:R-:W-:Y:S01]  /*12db0*/  IMAD.MOV.U32 R0, RZ, RZ, 0x181f ;  /* 0x0000181fff007424 */ /* 0x000fe200078e00ff */
[----:B------:R-:W-:-:S02]  /*12dc0*/  MOV R2, 0x12de0 ;  /* 0x00012de000027802 */ /* 0x000fc40000000f00 */
[----:B--234-:R-:W-:Y:S05]  /*12dd0*/  CALL.REL.NOINC `($__internal_19_$__cuda_sm70_shflsync_idx_p) ;  /* 0x000006f000007944 */ /* 0x01cfea0003c00000 */
[----:B------:R-:W-:Y:S01]  /*12de0*/  IMAD.MOV.U32 R10, RZ, RZ, R0 ;  /* 0x000000ffff0a7224 */ /* 0x000fe200078e0000 */
[----:B------:R-:W-:Y:S01]  /*12df0*/  MOV R3, 0x3 ;  /* 0x0000000300037802 */ /* 0x000fe20000000f00 */
[----:B------:R-:W-:Y:S01]  /*12e00*/  IMAD.MOV.U32 R5, RZ, RZ, R15 ;  /* 0x000000ffff057224 */ /* 0x000fe200078e000f */
[----:B------:R-:W-:-:S02]  /*12e10*/  MOV R0, 0x181f ;  /* 0x0000181f00007802 */ /* 0x000fc40000000f00 */
[----:B------:R-:W-:Y:S02]  /*12e20*/  MOV R2, 0x12e40 ;  /* 0x00012e4000027802 */ /* 0x000fe40000000f00 */
[----:B------:R-:W-:Y:S05]  /*12e30*/  CALL.REL.NOINC `($__internal_19_$__cuda_sm70_shflsync_idx_p) ;  /* 0x0000069000007944 */ /* 0x000fea0003c00000 */
[----:B------:R-:W-:Y:S05]  /*12e40*/  BRA `(.L_x_972) ;  /* 0xffffe06000007947 */ /* 0x000fea000383ffff */
.L_x_931:
[----:B------:R-:W-:Y:S01]  /*12e50*/  IMAD.MOV.U32 R5, RZ, RZ, R103 ;  /* 0x000000ffff057224 */ /* 0x000fe200078e0067 */
[----:B------:R-:W-:Y:S01]  /*12e60*/  MOV R3, RZ ;  /* 0x000000ff00037202 */ /* 0x000fe20000000f00 */
[----:B------:R-:W-:Y:S01]  /*12e70*/  IMAD.MOV.U32 R0, RZ, RZ, 0x1f ;  /* 0x0000001fff007424 */ /* 0x000fe200078e00ff */
[----:B------:R-:W-:Y:S02]  /*12e80*/  MOV R2, 0x12ea0 ;  /* 0x00012ea000027802 */ /* 0x000fe40000000f00 */
[----:B------:R-:W-:Y:S05]  /*12e90*/  CALL.REL.NOINC `($__internal_19_$__cuda_sm70_shflsync_idx_p) ;  /* 0x0000063000007944 */ /* 0x000fea0003c00000 */
[----:B------:R-:W-:Y:S01]  /*12ea0*/  MOV R9, R0 ;  /* 0x0000000000097202 */ /* 0x000fe20000000f00 */
[----:B------:R-:W-:Y:S05]  /*12eb0*/  BRA `(.L_x_973) ;  /* 0xffffe27000007947 */ /* 0x000fea000383ffff */
.L_x_932:
[----:B------:R-:W-:Y:S01]  /*12ec0*/  IMAD.MOV.U32 R5, RZ, RZ, R103 ;  /* 0x000000ffff057224 */ /* 0x000fe200078e0067 */
[----:B------:R-:W-:Y:S01]  /*12ed0*/  MOV R3, 0x1 ;  /* 0x0000000100037802 */ /* 0x000fe20000000f00 */
[----:B------:R-:W-:Y:S01]  /*12ee0*/  IMAD.MOV.U32 R0, RZ, RZ, 0x1f ;  /* 0x0000001fff007424 */ /* 0x000fe200078e00ff */
[----:B------:R-:W-:Y:S02]  /*12ef0*/  MOV R2, 0x12f10 ;  /* 0x00012f1000027802 */ /* 0x000fe40000000f00 */
[----:B-12---:R-:W-:Y:S05]  /*12f00*/  CALL.REL.NOINC `($__internal_19_$__cuda_sm70_shflsync_idx_p) ;  /* 0x000005c000007944 */ /* 0x006fea0003c00000 */
[----:B------:R-:W-:Y:S01]  /*12f10*/  MOV R8, R0 ;  /* 0x0000000000087202 */ /* 0x000fe20000000f00 */
[----:B------:R-:W-:Y:S05]  /*12f20*/  BRA `(.L_x_974) ;  /* 0xffffe22000007947 */ /* 0x000fea000383ffff */
.L_x_933:
[----:B------:R-:W-:Y:S02]  /*12f30*/  MOV R2, 0x1 ;  /* 0x0000000100027802 */ /* 0x000fe40000000f00 */
[----:B------:R-:W-:-:S02]  /*12f40*/  MOV R3, 0x12f60 ;  /* 0x00012f6000037802 */ /* 0x000fc40000000f00 */
[----:B-1234-:R-:W-:Y:S05]  /*12f50*/  CALL.REL.NOINC `($__internal_20_$__cuda_sm70_shflsync_up_p) ;  /* 0x000005c000007944 */ /* 0x01efea0003c00000 */
[----:B------:R-:W-:Y:S05]  /*12f60*/  BRA `(.L_x_975) ;  /* 0xffffe31000007947 */ /* 0x000fea000383ffff */
.L_x_934:
[----:B------:R-:W-:Y:S02]  /*12f70*/  MOV R2, 0x2 ;  /* 0x0000000200027802 */ /* 0x000fe40000000f00 */
[----:B------:R-:W-:-:S02]  /*12f80*/  MOV R3, 0x12fa0 ;  /* 0x00012fa000037802 */ /* 0x000fc40000000f00 */
[----:B--2-4-:R-:W-:Y:S05]  /*12f90*/  CALL.REL.NOINC `($__internal_20_$__cuda_sm70_shflsync_up_p) ;  /* 0x0000058000007944 */ /* 0x014fea0003c00000 */
[----:B------:R-:W-:Y:S01]  /*12fa0*/  SEL R3, R4, RZ, P1 ;  /* 0x000000ff04037207 */ /* 0x000fe20000800000 */
[----:B------:R-:W-:-:S04]  /*12fb0*/  IMAD.MOV.U32 R2, RZ, RZ, 0x4 ;  /* 0x00000004ff027424 */ /* 0x000fc800078e00ff */
[----:B------:R-:W-:Y:S01]  /*12fc0*/  IMAD.IADD R0, R0, 0x1, R3 ;  /* 0x0000000100007824 */ /* 0x000fe200078e0203 */
        /* <DEDUP_REMOVED lines=20> */
.L_x_938:
[----:B------:R-:W-:Y:S02]  /*13110*/  MOV R2, 0x1 ;  /* 0x0000000100027802 */ /* 0x000fe40000000f00 */
[----:B------:R-:W-:Y:S02]  /*13120*/  MOV R3, 0x13140 ;  /* 0x0001314000037802 */ /* 0x000fe40000000f00 */
[----:B------:R-:W-:Y:S05]  /*13130*/  CALL.REL.NOINC `($__internal_20_$__cuda_sm70_shflsync_up_p) ;  /* 0x000003e000007944 */ /* 0x000fea0003c00000 */
[----:B------:R-:W-:Y:S01]  /*13140*/  MOV R2, R4 ;  /* 0x0000000400027202 */ /* 0x000fe20000000f00 */
[----:B------:R-:W-:Y:S05]  /*13150*/  BRA `(.L_x_977) ;  /* 0xffffe38000007947 */ /* 0x000fea000383ffff */
.L_x_939:
        /* <DEDUP_REMOVED lines=26> */
.L_x_941:
[----:B------:R-:W-:Y:S02]  /*13300*/  SEL R0, RZ, 0x1, P0 ;  /* 0x00000001ff007807 */ /* 0x000fe40000000000 */
[----:B------:R-:W-:Y:S02]  /*13310*/  MOV R2, 0x13330 ;  /* 0x0001333000027802 */ /* 0x000fe40000000f00 */
[----:B-1----:R-:W-:Y:S05]  /*13320*/  CALL.REL.NOINC `($__internal_21_$__cuda_sm70_votesync_ballot) ;  /* 0x0000026000007944 */ /* 0x002fea0003c00000 */
[----:B------:R-:W-:Y:S01]  /*13330*/  MOV R10, R0 ;  /* 0x00000000000a7202 */ /* 0x000fe20000000f00 */
[----:B------:R-:W-:Y:S05]  /*13340*/  BRA `(.L_x_979) ;  /* 0xffffe32000007947 */ /* 0x000fea000383ffff */
.L_x_942:
[----:B------:R-:W-:Y:S01]  /*13350*/  IMAD.MOV.U32 R5, RZ, RZ, R6 ;  /* 0x000000ffff057224 */ /* 0x000fe200078e0006 */
[----:B------:R-:W-:Y:S01]  /*13360*/  MOV R3, R8 ;  /* 0x0000000800037202 */ /* 0x000fe20000000f00 */
[----:B--2---:R-:W-:Y:S01]  /*13370*/  IMAD.MOV.U32 R0, RZ, RZ, 0x1f ;  /* 0x0000001fff007424 */ /* 0x004fe200078e00ff */
[----:B------:R-:W-:Y:S02]  /*13380*/  MOV R2, 0x133a0 ;  /* 0x000133a000027802 */ /* 0x000fe40000000f00 */
[----:B-1----:R-:W-:Y:S05]  /*13390*/  CALL.REL.NOINC `($__internal_19_$__cuda_sm70_shflsync_idx_p) ;  /* 0x0000013000007944 */ /* 0x002fea0003c00000 */
[----:B------:R-:W-:Y:S01]  /*133a0*/  IMAD.MOV.U32 R12, RZ, RZ, R0 ;  /* 0x000000ffff0c7224 */ /* 0x000fe200078e0000 */
[----:B------:R-:W-:Y:S01]  /*133b0*/  MOV R3, R8 ;  /* 0x0000000800037202 */ /* 0x000fe20000000f00 */
[----:B------:R-:W-:Y:S01]  /*133c0*/  IMAD.MOV.U32 R5, RZ, RZ, R7 ;  /* 0x000000ffff057224 */ /* 0x000fe200078e0007 */
[----:B------:R-:W-:Y:S02]  /*133d0*/  MOV R0, 0x1f ;  /* 0x0000001f00007802 */ /* 0x000fe40000000f00 */
[----:B------:R-:W-:-:S02]  /*133e0*/  MOV R2, 0x13400 ;  /* 0x0001340000027802 */ /* 0x000fc40000000f00 */
[----:B------:R-:W-:Y:S05]  /*133f0*/  CALL.REL.NOINC `($__internal_19_$__cuda_sm70_shflsync_idx_p) ;  /* 0x000000d000007944 */ /* 0x000fea0003c00000 */
[----:B------:R-:W-:Y:S01]  /*13400*/  MOV R7, R0 ;  /* 0x0000000000077202 */ /* 0x000fe20000000f00 */
[----:B------:R-:W-:Y:S05]  /*13410*/  BRA `(.L_x_980) ;  /* 0xffffe2c000007947 */ /* 0x000fea000383ffff */
.L_x_945:
[----:B------:R-:W-:Y:S01]  /*13420*/  IMAD.MOV.U32 R5, RZ, RZ, R4 ;  /* 0x000000ffff057224 */ /* 0x000fe200078e0004 */
[----:B--2---:R-:W-:-:S02]  /*13430*/  MOV R0, 0x1f ;  /* 0x0000001f00007802 */ /* 0x004fc40000000f00 */
[----:B------:R-:W-:Y:S02]  /*13440*/  MOV R2, 0x13460 ;  /* 0x0001346000027802 */ /* 0x000fe40000000f00 */
[----:B-1-34-:R-:W-:Y:S05]  /*13450*/  CALL.REL.NOINC `($__internal_19_$__cuda_sm70_shflsync_idx_p) ;  /* 0x0000007000007944 */ /* 0x01afea0003c00000 */
[----:B------:R-:W-:Y:S01]  /*13460*/  MOV R13, R0 ;  /* 0x00000000000d7202 */ /* 0x000fe20000000f00 */
[----:B------:R-:W-:Y:S05]  /*13470*/  BRA `(.L_x_944) ;  /* 0xffffe2c000007947 */ /* 0x000fea000383ffff */
        .weak           $__internal_18_$__cuda_sm70_shflsync_bfly_p
        .type           $__internal_18_$__cuda_sm70_shflsync_bfly_p,@function
        .size           $__internal_18_$__cuda_sm70_shflsync_bfly_p,($__internal_19_$__cuda_sm70_shflsync_idx_p - $__internal_18_$__cuda_sm70_shflsync_bfly_p)
$__internal_18_$__cuda_sm70_shflsync_bfly_p:
[----:B------:R-:W-:Y:S04]  /*13480*/  WARPSYNC R6 ;  /* 0x0000000600007348 */ /* 0x000fe80003800000 */
[----:B------:R1:W2:Y:S02]  /*13490*/  SHFL.BFLY PT, R5, R2, R5, R7 ;  /* 0x0c00000502057389 */ /* 0x0002a400000e0007 */
[----:B-1----:R-:W-:Y:S02]  /*134a0*/  MOV R2, R3 ;  /* 0x0000000300027202 */ /* 0x002fe40000000f00 */
[----:B------:R-:W-:-:S04]  /*134b0*/  MOV R3, 0x0 ;  /* 0x0000000000037802 */ /* 0x000fc80000000f00 */
[----:B--2---:R-:W-:Y:S05]  /*134c0*/  RET.REL.NODEC R2 `(_ZN7cutlass13device_kernelIN5flash19enable_sm80_to_sm89INS1_16FlashAttnFwdSm80INS1_25CollectiveMainloopFwdSm80ILi8ELi1ELb1EN4cute5tupleIJNS5_1CILi128EEENS7_ILi48EEENS7_ILi256EEEEEELi256ENS_6half_tEfNS_4arch4Sm80ELb1ELb0ELb1ELb1ELb0ELb0ELb1ELb1EEENS1_21CollectiveEpilogueFwdINS6_IJS8_SA_S9_EEENS6_IJNS7_ILi1EEESI_SI_EEESC_SE_Li256ELb1ELb1ELb1ELb0EEENS1_36VarlenDynamicPersistentTileSchedulerILi128ELi48ELi256ELi256ELb1ELb1ELb0ELb1ELb1ELb1EEEEEEEEEvNT_6ParamsE) ;  /* 0xfffecb3002007950 */ /* 0x004fea0003c3ffff */
        .weak           $__internal_19_$__cuda_sm70_shflsync_idx_p
        .type           $__internal_19_$__cuda_sm70_shflsync_idx_p,@function
        .size           $__internal_19_$__cuda_sm70_shflsync_idx_p,($__internal_20_$__cuda_sm70_shflsync_up_p - $__internal_19_$__cuda_sm70_shflsync_idx_p)
$__internal_19_$__cuda_sm70_shflsync_idx_p:
[----:B------:R-:W-:-:S04]  /*134d0*/  MOV R118, 0xffffffff ;  /* 0xffffffff00767802 */ /* 0x000fc80000000f00 */
[----:B------:R-:W-:Y:S04]  /*134e0*/  WARPSYNC R118 ;  /* 0x0000007600007348 */ /* 0x000fe80003800000 */
[----:B------:R1:W2:Y:S02]  /*134f0*/  SHFL.IDX PT, R0, R5, R3, R0 ;  /* 0x0000000305007389 */ /* 0x0002a400000e0000 */
[----:B-1----:R-:W-:-:S04]  /*13500*/  MOV R3, 0x0 ;  /* 0x0000000000037802 */ /* 0x002fc80000000f00 */
[----:B--2---:R-:W-:Y:S05]  /*13510*/  RET.REL.NODEC R2 `(_ZN7cutlass13device_kernelIN5flash19enable_sm80_to_sm89INS1_16FlashAttnFwdSm80INS1_25CollectiveMainloopFwdSm80ILi8ELi1ELb1EN4cute5tupleIJNS5_1CILi128EEENS7_ILi48EEENS7_ILi256EEEEEELi256ENS_6half_tEfNS_4arch4Sm80ELb1ELb0ELb1ELb1ELb0ELb0ELb1ELb1EEENS1_21CollectiveEpilogueFwdINS6_IJS8_SA_S9_EEENS6_IJNS7_ILi1EEESI_SI_EEESC_SE_Li256ELb1ELb1ELb1ELb0EEENS1_36VarlenDynamicPersistentTileSchedulerILi128ELi48ELi256ELi256ELb1ELb1ELb0ELb1ELb1ELb1EEEEEEEEEvNT_6ParamsE) ;  /* 0xfffecae002007950 */ /* 0x004fea0003c3ffff */
        .weak           $__internal_20_$__cuda_sm70_shflsync_up_p
        .type           $__internal_20_$__cuda_sm70_shflsync_up_p,@function
        .size           $__internal_20_$__cuda_sm70_shflsync_up_p,($__internal_21_$__cuda_sm70_votesync_ballot - $__internal_20_$__cuda_sm70_shflsync_up_p)
$__internal_20_$__cuda_sm70_shflsync_up_p:
[----:B------:R-:W-:Y:S02]  /*13520*/  IMAD.MOV.U32 R4, RZ, RZ, RZ ;  /* 0x000000ffff047224 */ /* 0x000fe400078e00ff */
[----:B------:R-:W-:-:S04]  /*13530*/  IMAD.MOV.U32 R10, RZ, RZ, -0x1 ;  /* 0xffffffffff0a7424 */ /* 0x000fc800078e00ff */
[----:B------:R-:W-:Y:S04]  /*13540*/  WARPSYNC R10 ;  /* 0x0000000a00007348 */ /* 0x000fe80003800000 */
[----:B------:R1:W2:Y:S02]  /*13550*/  SHFL.UP PT, R4, R0, R2, R4 ;  /* 0x0400000200047389 */ /* 0x0002a400000e0004 */
[----:B-1----:R-:W-:Y:S02]  /*13560*/  MOV R2, R3 ;  /* 0x0000000300027202 */ /* 0x002fe40000000f00 */
[----:B------:R-:W-:-:S04]  /*13570*/  MOV R3, 0x0 ;  /* 0x0000000000037802 */ /* 0x000fc80000000f00 */
[----:B--2---:R-:W-:Y:S05]  /*13580*/  RET.REL.NODEC R2 `(_ZN7cutlass13device_kernelIN5flash19enable_sm80_to_sm89INS1_16FlashAttnFwdSm80INS1_25CollectiveMainloopFwdSm80ILi8ELi1ELb1EN4cute5tupleIJNS5_1CILi128EEENS7_ILi48EEENS7_ILi256EEEEEELi256ENS_6half_tEfNS_4arch4Sm80ELb1ELb0ELb1ELb1ELb0ELb0ELb1ELb1EEENS1_21CollectiveEpilogueFwdINS6_IJS8_SA_S9_EEENS6_IJNS7_ILi1EEESI_SI_EEESC_SE_Li256ELb1ELb1ELb1ELb0EEENS1_36VarlenDynamicPersistentTileSchedulerILi128ELi48ELi256ELi256ELb1ELb1ELb0ELb1ELb1ELb1EEEEEEEEEvNT_6ParamsE) ;  /* 0xfffeca7002007950 */ /* 0x004fea0003c3ffff */
        .weak           $__internal_21_$__cuda_sm70_votesync_ballot
        .type           $__internal_21_$__cuda_sm70_votesync_ballot,@function
        .size           $__internal_21_$__cuda_sm70_votesync_ballot,(.L_x_5166 - $__internal_21_$__cuda_sm70_votesync_ballot)
$__internal_21_$__cuda_sm70_votesync_ballot:
[----:B------:R-:W-:Y:S01]  /*13590*/  ISETP.NE.U32.AND P0, PT, R0, 0x1, PT ;  /* 0x000000010000780c */ /* 0x000fe20003f05070 */
[----:B------:R-:W-:-:S04]  /*135a0*/  IMAD.MOV.U32 R3, RZ, RZ, -0x1 ;  /* 0xffffffffff037424 */ /* 0x000fc800078e00ff */
[----:B------:R-:W-:Y:S08]  /*135b0*/  WARPSYNC R3 ;  /* 0x0000000300007348 */ /* 0x000ff00003800000 */
[----:B------:R-:W-:-:S04]  /*135c0*/  VOTE.ANY R0, PT, !P0 ;  /* 0x0000000000007806 */ /* 0x000fc800040e0100 */
[----:B------:R-:W-:Y:S01]  /*135d0*/  LOP3.LUT R0, R0, R3, RZ, 0xc0, !PT ;  /* 0x0000000300007212 */ /* 0x000fe200078ec0ff */
[----:B------:R-:W-:-:S04]  /*135e0*/  IMAD.MOV.U32 R3, RZ, RZ, 0x0 ;  /* 0x00000000ff037424 */ /* 0x000fc800078e00ff */
[----:B------:R-:W-:Y:S05]  /*135f0*/  RET.REL.NODEC R2 `(_ZN7cutlass13device_kernelIN5flash19enable_sm80_to_sm89INS1_16FlashAttnFwdSm80INS1_25CollectiveMainloopFwdSm80ILi8ELi1ELb1EN4cute5tupleIJNS5_1CILi128EEENS7_ILi48EEENS7_ILi256EEEEEELi256ENS_6half_tEfNS_4arch4Sm80ELb1ELb0ELb1ELb1ELb0ELb0ELb1ELb1EEENS1_21CollectiveEpilogueFwdINS6_IJS8_SA_S9_EEENS6_IJNS7_ILi1EEESI_SI_EEESC_SE_Li256ELb1ELb1ELb1ELb0EEENS1_36VarlenDynamicPersistentTileSchedulerILi128ELi48ELi256ELi256ELb1ELb1ELb0ELb1ELb1ELb1EEEEEEEEEvNT_6ParamsE) ;  /* 0xfffeca0002007950 */ /* 0x000fea0003c3ffff */
.L_x_981:
        /* <DEDUP_REMOVED lines=16> */
.L_x_5166:


//--------------------- .text._ZN7cutlass13device_kernelIN5flash19enable_sm80_to_sm89INS1_16FlashAttnFwdSm80INS1_25CollectiveMainloopFwdSm80ILi8ELi1ELb0EN4cute5tupleIJNS5_1CILi128EEENS7_ILi32EEENS7_ILi256EEEEEELi256ENS_6half_tEfNS_4arch4Sm80ELb1ELb0ELb1ELb1ELb0ELb1ELb1ELb1EEENS1_21CollectiveEpilogueFwdINS6_IJS8_SA_S9_EEENS6_IJNS7_ILi1EEESI_SI_EEESC_SE_Li256ELb1ELb1ELb1ELb0EEENS1_36VarlenDynamicPersistentTileSchedulerILi128ELi32ELi256ELi256ELb1ELb1ELb0ELb1ELb1ELb1EEEEEEEEEvNT_6ParamsE --------------------------
	.section	.text._ZN7cutlass13device_kernelIN5flash19enable_sm80_to_sm89INS1_16FlashAttnFwdSm80INS1_25CollectiveMainloopFwdSm80ILi8ELi1ELb0EN4cute5tupleIJNS5_1CILi128EEENS7_ILi32EEENS7_ILi256EEEEEELi256ENS_6half_tEfNS_4arch4Sm80ELb1ELb0ELb1ELb1ELb0ELb1ELb1ELb1EEENS1_21CollectiveEpilogueFwdINS6_IJS8_SA_S9_EEENS6_IJNS7_ILi1EEESI_SI_EEESC_SE_Li256ELb1ELb1ELb1ELb0EEENS1_36VarlenDynamicPersistentTileSchedulerILi128ELi32ELi256ELi256ELb1ELb1ELb0ELb1ELb1ELb1EEEEEEEEEvNT_6ParamsE,"ax",@progbits
	.sectioninfo	@"SHI_REGISTERS=255"
	.align	128
.text._ZN7cutlass13device_kernelIN5flash19enable_sm80_to_sm89INS1_16FlashAttnFwdSm80INS1_25CollectiveMainloopFwdSm80ILi8ELi1ELb0EN4cute5tupleIJNS5_1CILi128EEENS7_ILi32EEENS7_ILi256EEEEEELi256ENS_6half_tEfNS_4arch4Sm80ELb1ELb0ELb1ELb1ELb0ELb1ELb1ELb1EEENS1_21CollectiveEpilogueFwdINS6_IJS8_SA_S9_EEENS6_IJNS7_ILi1EEESI_SI_EEESC_SE_Li256ELb1ELb1ELb1ELb0EEENS1_36VarlenDynamicPersistentTileSchedulerILi128ELi32ELi256ELi256ELb1ELb1ELb0ELb1ELb1ELb1EEEEEEEEEvNT_6ParamsE:
        .type           _ZN7cutlass13device_kernelIN5flash19enable_sm80_to_sm89INS1_16FlashAttnFwdSm80INS1_25CollectiveMainloopFwdSm80ILi8ELi1ELb0EN4cute5tupleIJNS5_1CILi128EEENS7_ILi32EEENS7_ILi256EEEEEELi256ENS_6half_tEfNS_4arch4Sm80ELb1ELb0ELb1ELb1ELb0ELb1ELb1ELb1EEENS1_21CollectiveEpilogueFwdINS6_IJS8_SA_S9_EEENS6_IJNS7_ILi1EEESI_SI_EEESC_SE_Li256ELb1ELb1ELb1ELb0EEENS1_36VarlenDynamicPersistentTileSchedulerILi128ELi32ELi256ELi256ELb1ELb1ELb0ELb1ELb1ELb1EEEEEEEEEvNT_6ParamsE,@function
        .size           _ZN7cutlass13device_kernelIN5flash19enable_sm80_to_sm89INS1_16FlashAttnFwdSm80INS1_25CollectiveMainloopFwdSm80ILi8ELi1ELb0EN4cute5tupleIJNS5_1CILi128EEENS7_ILi32EEENS7_ILi256EEEEEELi256ENS_6half_tEfNS_4arch4Sm80ELb1ELb0ELb1ELb1ELb0ELb1ELb1ELb1EEENS1_21CollectiveEpilogueFwdINS6_IJS8_SA_S9_EEENS6_IJNS7_ILi1EEESI_SI_EEESC_SE_Li256ELb1ELb1ELb1ELb0EEENS1_36VarlenDynamicPersistentTileSchedulerILi128ELi32ELi256ELi256ELb1ELb1ELb0ELb1ELb1ELb1EEEEEEEEEvNT_6ParamsE,(.L_x_5171 - _ZN7cutlass13device_kernelIN5flash19enable_sm80_to_sm89INS1_16FlashAttnFwdSm80INS1_25CollectiveMainloopFwdSm80ILi8ELi1ELb0EN4cute5tupleIJNS5_1CILi128EEENS7_ILi32EEENS7_ILi256EEEEEELi256ENS_6half_tEfNS_4arch4Sm80ELb1ELb0ELb1ELb1ELb0ELb1ELb1ELb1EEENS1_21CollectiveEpilogueFwdINS6_IJS8_SA_S9_EEENS6_IJNS7_ILi1EEESI_SI_EEESC_SE_Li256ELb1ELb1ELb1ELb0EEENS1_36VarlenDynamicPersistentTileSchedulerILi128ELi32ELi256ELi256ELb1ELb1ELb0ELb1ELb1ELb1EEEEEEEEEvNT_6ParamsE)
        .other          _ZN7cutlass13device_kernelIN5flash19enable_sm80_to_sm89INS1_16FlashAttnFwdSm80INS1_25CollectiveMainloopFwdSm80ILi8ELi1ELb0EN4cute5tupleIJNS5_1CILi128EEENS7_ILi32EEENS7_ILi256EEEEEELi256ENS_6half_tEfNS_4arch4Sm80ELb1ELb0ELb1ELb1ELb0ELb1ELb1ELb1EEENS1_21CollectiveEpilogueFwdINS6_IJS8_SA_S9_EEENS6_IJNS7_ILi1EEESI_SI_EEESC_SE_Li256ELb1ELb1ELb1ELb0EEENS1_36VarlenDynamicPersistentTileSchedulerILi128ELi32ELi256ELi256ELb1ELb1ELb0ELb1ELb1ELb1EEEEEEEEEvNT_6ParamsE,@"STO_CUDA_ENTRY STV_DEFAULT"
_ZN7cutlass13device_kernelIN5flash19enable_sm80_to_sm89INS1_16FlashAttnFwdSm80INS1_25CollectiveMainloopFwdSm80ILi8ELi1ELb0EN4cute5tupleIJNS5_1CILi128EEENS7_ILi32EEENS7_ILi256EEEEEELi256ENS_6half_tEfNS_4arch4Sm80ELb1ELb0ELb1ELb1ELb0ELb1ELb1ELb1EEENS1_21CollectiveEpilogueFwdINS6_IJS8_SA_S9_EEENS6_IJNS7_ILi1EEESI_SI_EEESC_SE_Li256ELb1ELb1ELb1ELb0EEENS1_36VarlenDynamicPersistentTileSchedulerILi128ELi32ELi256ELi256ELb1ELb1ELb0ELb1ELb1ELb1EEEEEEEEEvNT_6ParamsE:
        /* <DEDUP_REMOVED lines=13> */
[----:B------:R-:W-:-:S03]  /*00d0*/  CS2R R8, SRZ ;  /* 0x0000000000087805 */ /* 0x000fc6000001ff00 */
        /* <DEDUP_REMOVED lines=10> */
[C---:B------:R-:W-:Y:S01]  /*0180*/  ISETP.GE.U32.AND P4, PT, R12.reuse, 0x2, PT ;  /* 0x000000020c00780c */ /* 0x040fe20003f86070 */
[----:B------:R-:W-:Y:S01]  /*0190*/  IMAD.MOV.U32 R7, RZ, RZ, RZ ;  /* 0x000000ffff077224 */ /* 0x000fe200078e00ff */
        /* <DEDUP_REMOVED lines=26> */
.L_x_987:
        /* <DEDUP_REMOVED lines=16> */
.L_x_1170:
        /* <DEDUP_REMOVED lines=16> */
.L_x_1171:
[----:B---3--:R-:W-:-:S05]  /*0540*/  IMAD R0, R0, c[0x0][0x538], RZ ;  /* 0x00014e0000007a24 */ /* 0x008fca00078e02ff */
[----:B------:R-:W-:-:S04]  /*0550*/  IADD3 R6, R0, R6, RZ ;  /* 0x0000000600067210 */ /* 0x000fc80007ffe0ff */
[----:B------:R-:W-:-:S13]  /*0560*/  ISETP.GT.AND P0, PT, R6, UR4, PT ;  /* 0x0000000406007c0c */ /* 0x000fda000bf04270 */
[----:B-12---:R-:W-:Y:S05]  /*0570*/  @!P0 BRA `(.L_x_987) ;  /* 0xfffffdc000008947 */ /* 0x006fea000383ffff */
.L_x_983:
[----:B------:R-:W-:-:S05]  /*0580*/  IADD3 R11, -R0, R6, RZ ;  /* 0x00000006000b7210 */ /* 0x000fca0007ffe1ff */
[----:B------:R-:W-:-:S05]  /*0590*/  IMAD R0, R4, c[0x0][0x538], R11 ;  /* 0x00014e0004007a24 */ /* 0x000fca00078e020b */
[----:B------:R-:W-:Y:S01]  /*05a0*/  ISETP.GT.AND P0, PT, R0, UR4, PT ;  /* 0x0000000400007c0c */ /* 0x000fe2000bf04270 */
[----:B------:R-:W-:-:S12]  /*05b0*/  BRA.DIV ~URZ, `(.L_x_988) ;  /* 0x0001b6b27f007947 */ /* 0x000fd8000b800000 */
[----:B------:R-:W-:-:S04]  /*05c0*/  VOTE.ANY R10, PT, !P0 ;  /* 0x00000000000a7806 */ /* 0x000fc800040e0100 */
.L_x_1172:
[----:B------:R-:W1:Y:S02]  /*05d0*/  POPC R6, R10 ;  /* 0x0000000a00067309 */ /* 0x000e640000000000 */
[----:B-12---:R-:W-:Y:S01]  /*05e0*/  IADD3 R235, R6, R7, RZ ;  /* 0x0000000706eb7210 */ /* 0x006fe20007ffe0ff */
[----:B------:R-:W-:Y:S05]  /*05f0*/  BRA.DIV ~URZ, `(.L_x_989) ;  /* 0x0001b6c27f007947 */ /* 0x000fea000b800000 */
[----:B------:R1:W2:Y:S01]  /*0600*/  SHFL.IDX PT, R233, R9, R6, 0x1f ;  /* 0x00001f0609e97589 */ /* 0x0002a200000e0000 */
[----:B------:R-:W-:-:S03]  /*0610*/  MOV R7, RZ ;  /* 0x000000ff00077202 */ /* 0x000fc60000000f00 */
[----:B------:R1:W3:Y:S04]  /*0620*/  SHFL.IDX PT, R9, R8, R6, 0x1f ;  /* 0x00001f0608097589 */ /* 0x0002e800000e0000 */
.L_x_1173:
[----:B------:R-:W-:Y:S01]  /*0630*/  ISETP.NE.AND P0, PT, R10, RZ, PT ;  /* 0x000000ff0a00720c */ /* 0x000fe20003f05270 */
[----:B------:R-:W-:-:S12]  /*0640*/  BSSY B0, `(.L_x_990) ;  /* 0x0000005000007945 */ /* 0x000fd80003800000 */
[----:B------:R-:W-:Y:S05]  /*0650*/  @!P0 BRA `(.L_x_991) ;  /* 0x0000003000008947 */ /* 0x000fea0003800000 */
[----:B------:R-:W-:Y:S01]  /*0660*/  IADD3 R3, R6, -0x1, RZ ;  /* 0xffffffff06037810 */ /* 0x000fe20007ffe0ff */
[----:B------:R-:W-:Y:S05]  /*0670*/  BRA.DIV ~URZ, `(.L_x_992) ;  /* 0x0001b7227f007947 */ /* 0x000fea000b800000 */
[----:B------:R4:W1:Y:S02]  /*0680*/  SHFL.IDX PT, R7, R4, R3, 0x1f ;  /* 0x00001f0304077589 */ /* 0x00086400000e0000 */
.L_x_991:
[----:B------:R-:W-:Y:S05]  /*0690*/  BSYNC B0 ;  /* 0x0000000000007941 */ /* 0x000fea0003800000 */
.L_x_990:
[----:B---3--:R-:W-:Y:S01]  /*06a0*/  ISETP.NE.AND P0, PT, R9, 0x1, PT ;  /* 0x000000010900780c */ /* 0x008fe20003f05270 */
[----:B-1----:R-:W-:Y:S01]  /*06b0*/  IMAD R232, R7, c[0x0][0x538], R11 ;  /* 0x00014e0007e87a24 */ /* 0x002fe200078e020b */
[----:B------:R-:W-:Y:S04]  /*06c0*/  BSSY B0, `(.L_x_993) ;  /* 0x0000085000007945 */ /* 0x000fe80003800000 */
[----:B------:R-:W-:-:S07]  /*06d0*/  IADD3 R11, -R232, UR4, RZ ;  /* 0x00000004e80b7c10 */ /* 0x000fce000fffe1ff */
[----:B------:R-:W-:Y:S05]  /*06e0*/  @!P0 BRA `(.L_x_994) ;  /* 0x000003e000008947 */ /* 0x000fea0003800000 */
[-C--:B--2---:R-:W-:Y:S02]  /*06f0*/  IABS R0, R233.reuse ;  /* 0x000000e900007213 */ /* 0x084fe40000000000 */
        /* <DEDUP_REMOVED lines=9> */
[----:B----4-:R-:W1:Y:S02]  /*0790*/  F2I.FTZ.U32.TRUNC.NTZ R3, R2 ;  /* 0x0000000200037305 */ /* 0x010e64000021f000 */
        /* <DEDUP_REMOVED lines=51> */
.L_x_994:
[----:B------:R-:W-:-:S04]  /*0ad0*/  IMAD.MOV.U32 R2, RZ, RZ, 0x4 ;  /* 0x00000004ff027424 */ /* 0x000fc800078e00ff */
[----:B----4-:R-:W-:-:S05]  /*0ae0*/  IMAD.WIDE R2, R235, R2, c[0x0][0x590] ;  /* 0x00016400eb027625 */ /* 0x010fca00078e0202 */
        /* <DEDUP_REMOVED lines=66> */
.L_x_995:
[----:B------:R-:W-:Y:S05]  /*0f10*/  BSYNC B0 ;  /* 0x0000000000007941 */ /* 0x000fea0003800000 */
.L_x_993:
[----:B------:R-:W-:-:S04]  /*0f20*/  LOP3.LUT R0, RZ, R0, RZ, 0x33, !PT ;  /* 0x00000000ff007212 */ /* 0x000fc800078e33ff */
[----:B------:R-:W-:Y:S01]  /*0f30*/  IADD3 R233, R0, R233, RZ ;  /* 0x000000e900e97210 */ /* 0x000fe20007ffe0ff */
[----:B------:R-:W-:Y:S05]  /*0f40*/  BRA `(.L_x_996) ;  /* 0x0000004000007947 */ /* 0x000fea0003800000 */
.L_x_984:
[----:B--2---:R-:W-:Y:S01]  /*0f50*/  IMAD.MOV.U32 R233, RZ, RZ, RZ ;  /* 0x000000ffffe97224 */ /* 0x004fe200078e00ff */
[----:B------:R-:W-:Y:S01]  /*0f60*/  MOV R234, RZ ;  /* 0x000000ff00ea7202 */ /* 0x000fe20000000f00 */
[----:B------:R-:W-:Y:S01]  /*0f70*/  IMAD.U32 R232, RZ, RZ, UR4 ;  /* 0x00000004ffe87e24 */ /* 0x000fe2000f8e00ff */
[----:B------:R-:W-:Y:S02]  /*0f80*/  MOV R235, c[0x0][0x53c] ;  /* 0x00014f0000eb7a02 */ /* 0x000fe40000000f00 */
.L_x_996:
[----:B------:R-:W-:Y:S01]  /*0f90*/  ISETP.NE.AND P0, PT, R12, RZ, PT ;  /* 0x000000ff0c00720c */ /* 0x000fe20003f05270 */
[----:B------:R-:W-:-:S12]  /*0fa0*/  WARPSYNC 0xffffffff ;  /* 0xffffffff00007948 */ /* 0x000fd80003800000 */
[----:B------:R1:W-:Y:S04]  /*0fb0*/  @!P0 STS.128 [0x20080], R232 ;  /* 0x020080e8ff008388 */ /* 0x0003e80000000c00 */
[----:B------:R-:W-:Y:S06]  /*0fc0*/  BAR.ARV 0x5, 0x100 ;  /* 0x0144000000007b1d */ /* 0x000fec0000002000 */
.L_x_982:
        /* <DEDUP_REMOVED lines=9> */
[----:B------:R-:W-:-:S02]  /*1060*/  LOP3.LUT R4, R8, 0xfffffff8, RZ, 0xc0, !PT ;  /* 0xfffffff808047812 */ /* 0x000fc400078ec0ff */
[----:B------:R-:W-:Y:S02]  /*1070*/  LOP3.LUT R0, R0, 0xfffffffe, RZ, 0xc0, !PT ;  /* 0xfffffffe00007812 */ /* 0x000fe400078ec0ff */
[----:B------:R-:W-:Y:S01]  /*1080*/  SHF.R.S32.HI R211, RZ, 0x3, R8 ;  /* 0x00000003ffd37819 */ /* 0x000fe20000011408 */
[----:B------:R-:W-:Y:S01]  /*1090*/  IMAD.IADD R140, R14, 0x1, -R4 ;  /* 0x000000010e8c7824 */ /* 0x000fe200078e0a04 */
[--C-:B------:R-:W-:Y:S01]  /*10a0*/  SHF.R.S32.HI R6, RZ, 0x2, R13.reuse ;  /* 0x00000002ff067819 */ /* 0x100fe2000001140d */
[----:B------:R-:W-:Y:S01]  /*10b0*/  IMAD.IADD R11, R3, 0x1, -R0 ;  /* 0x00000001030b7824 */ /* 0x000fe200078e0a00 */
[----:B------:R-:W-:Y:S01]  /*10c0*/  SHF.R.S32.HI R3, RZ, 0x1f, R13 ;  /* 0x0000001fff037819 */ /* 0x000fe2000001140d */
[----:B------:R-:W-:Y:S01]  /*10d0*/  IMAD.SHL.U32 R136, R140, 0x8, RZ ;  /* 0x000000088c887824 */ /* 0x000fe200078e00ff */
[----:B------:R-:W-:Y:S01]  /*10e0*/  LOP3.LUT R0, R2, 0xfffffff0, RZ, 0xc0, !PT ;  /* 0xfffffff002007812 */ /* 0x000fe200078ec0ff */
[----:B------:R-:W-:Y:S01]  /*10f0*/  IMAD.SHL.U32 R2, R211, 0x40, RZ ;  /* 0x00000040d3027824 */ /* 0x000fe200078e00ff */
[----:B------:R-:W-:Y:S01]  /*1100*/  LEA.HI R3, R3, R6, RZ, 0x3 ;  /* 0x0000000603037211 */ /* 0x000fe200078f18ff */
[----:B------:R-:W-:Y:S01]  /*1110*/  IMAD.SHL.U32 R7, R140, 0x40, RZ ;  /* 0x000000408c077824 */ /* 0x000fe200078e00ff */
[----:B------:R-:W-:Y:S01]  /*1120*/  IADD3 R213, R136, 0x80, RZ ;  /* 0x0000008088d57810 */ /* 0x000fe20007ffe0ff */
[----:B------:R-:W-:Y:S01]  /*1130*/  IMAD.IADD R0, R14, 0x1, -R0 ;  /* 0x000000010e007824 */ /* 0x000fe200078e0a00 */
[----:B------:R-:W-:Y:S01]  /*1140*/  LOP3.LUT R3, R3, 0xfffffff8, RZ, 0xc0, !PT ;  /* 0xfffffff803037812 */ /* 0x000fe200078ec0ff */
[----:B------:R-:W-:Y:S01]  /*1150*/  IMAD.SHL.U32 R140, R140, 0x4, RZ ;  /* 0x000000048c8c7824 */ /* 0x000fe200078e00ff */
[----:B------:R-:W-:-:S02]  /*1160*/  LOP3.LUT R2, R2, 0x1c0, RZ, 0xc0, !PT ;  /* 0x000001c002027812 */ /* 0x000fc400078ec0ff */
[----:B------:R-:W-:Y:S01]  /*1170*/  SHF.R.S32.HI R10, RZ, 0x1f, R0 ;  /* 0x0000001fff0a7819 */ /* 0x000fe20000011400 */
[----:B------:R-:W-:Y:S01]  /*1180*/  IMAD.IADD R6, R6, 0x1, -R3 ;  /* 0x0000000106067824 */ /* 0x000fe200078e0a03 */
[----:B------:R-:W-:Y:S02]  /*1190*/  LOP3.LUT R5, R2, 0x38, R136, 0xf8, !PT ;  /* 0x0000003802057812 */ /* 0x000fe400078ef888 */
[----:B------:R-:W-:Y:S02]  /*11a0*/  SHF.R.U32.HI R4, RZ, 0x3, R2 ;  /* 0x00000003ff047819 */ /* 0x000fe40000011602 */
[----:B------:R-:W-:Y:S02]  /*11b0*/  LEA.HI R3, R9, R14, RZ, 0x6 ;  /* 0x0000000e09037211 */ /* 0x000fe400078f30ff */
[----:B------:R-:W-:Y:S02]  /*11c0*/  LOP3.LUT R2, R7, 0x1c0, RZ, 0xc0, !PT ;  /* 0x000001c007027812 */ /* 0x000fe400078ec0ff */
[----:B------:R-:W-:Y:S01]  /*11d0*/  LEA.HI R10, R10, R0, RZ, 0x3 ;  /* 0x000000000a0a7211 */ /* 0x000fe200078f18ff */
[----:B------:R-:W-:Y:S01]  /*11e0*/  IMAD.SHL.U32 R3, R3, 0x8, RZ ;  /* 0x0000000803037824 */ /* 0x000fe200078e00ff */
[----:B------:R-:W-:-:S02]  /*11f0*/  LOP3.LUT R7, R5, R4, RZ, 0x3c, !PT ;  /* 0x0000000405077212 */ /* 0x000fc400078e3cff */
[----:B------:R-:W-:Y:S02]  /*1200*/  LOP3.LUT R4, R2, 0x8, R8, 0xf8, !PT ;  /* 0x0000000802047812 */ /* 0x000fe400078ef808 */
[----:B------:R-:W-:Y:S02]  /*1210*/  LOP3.LUT R5, R10, 0xfffffff8, RZ, 0xc0, !PT ;  /* 0xfffffff80a057812 */ /* 0x000fe400078ec0ff */
[----:B------:R-:W-:Y:S02]  /*1220*/  SHF.R.U32.HI R2, RZ, 0x3, R2 ;  /* 0x00000003ff027819 */ /* 0x000fe40000011602 */
[----:B------:R-:W-:Y:S01]  /*1230*/  LEA.HI R9, R9, R14, RZ, 0x5 ;  /* 0x0000000e09097211 */ /* 0x000fe200078f28ff */
[----:B------:R-:W-:Y:S01]  /*1240*/  IMAD.IADD R8, R0, 0x1, -R5 ;  /* 0x0000000100087824 */ /* 0x000fe200078e0a05 */
[----:B------:R-:W-:Y:S02]  /*1250*/  LOP3.LUT R12, R4, R2, RZ, 0x3c, !PT ;  /* 0x00000002040c7212 */ /* 0x000fe400078e3cff */
[----:B------:R-:W-:-:S02]  /*1260*/  LOP3.LUT R3, R3, 0xfffffe00, RZ, 0xc0, !PT ;  /* 0xfffffe0003037812 */ /* 0x000fc400078ec0ff */
[--C-:B------:R-:W-:Y:S02]  /*1270*/  SHF.R.S32.HI R2, RZ, 0x5, R9.reuse ;  /* 0x00000005ff027819 */ /* 0x100fe40000011409 */
[----:B------:R-:W-:Y:S02]  /*1280*/  SHF.R.S32.HI R0, RZ, 0x1f, R9 ;  /* 0x0000001fff007819 */ /* 0x000fe40000011409 */
[----:B------:R-:W-:Y:S02]  /*1290*/  LOP3.LUT R5, R13, 0xfffffffc, RZ, 0xc0, !PT ;  /* 0xfffffffc0d057812 */ /* 0x000fe400078ec0ff */
        /* <DEDUP_REMOVED lines=8> */
[----:B------:R-:W-:-:S02]  /*1320*/  LEA.HI R3, R0, R0, RZ, 0x1 ;  /* 0x0000000000037211 */ /* 0x000fc400078f08ff */
[----:B------:R-:W-:Y:S01]  /*1330*/  ISETP.NE.U32.AND P0, PT, R5, 0x1, PT ;  /* 0x000000010500780c */ /* 0x000fe20003f05070 */
[----:B------:R-:W-:Y:S01]  /*1340*/  IMAD.IADD R9, R2, 0x1, -R4 ;  /* 0x0000000102097824 */ /* 0x000fe200078e0a04 */
[----:B------:R-:W-:Y:S01]  /*1350*/  LOP3.LUT R3, R3, 0x1ffffffe, RZ, 0xc0, !PT ;  /* 0x1ffffffe03037812 */ /* 0x000fe200078ec0ff */
[C---:B------:R-:W-:Y:S01]  /*1360*/  IMAD.SHL.U32 R4, R6.reuse, 0x40, RZ ;  /* 0x0000004006047824 */ /* 0x040fe200078e00ff */
[----:B------:R-:W-:Y:S01]  /*1370*/  R2P PR, R6, 0x6 ;  /* 0x0000000606007804 */ /* 0x000fe20000000000 */
[----:B------:R-:W-:Y:S01]  /*1380*/  IMAD.SHL.U32 R6, R2, 0x400, RZ ;  /* 0x0000040002067824 */ /* 0x000fe200078e00ff */
[----:B------:R-:W-:Y:S01]  /*1390*/  SHF.R.S32.HI R7, RZ, 0x1f, R15 ;  /* 0x0000001fff077819 */ /* 0x000fe2000001140f */
[----:B------:R-:W-:Y:S01]  /*13a0*/  IMAD.IADD R13, R0, 0x1, -R3 ;  /* 0x00000001000d7824 */ /* 0x000fe200078e0a03 */
[----:B------:R-:W-:Y:S01]  /*13b0*/  LOP3.LUT R2, R4, 0x1c0, RZ, 0xc0, !PT ;  /* 0x000001c004027812 */ /* 0x000fe200078ec0ff */
[----:B------:R-:W-:Y:S01]  /*13c0*/  IMAD R4, R0, 0x2, R6 ;  /* 0x0000000200047824 */ /* 0x000fe200078e0206 */
[----:B------:R-:W-:Y:S01]  /*13d0*/  LEA.HI R7, R7, R15, RZ, 0x2 ;  /* 0x0000000f07077211 */ /* 0x000fe200078f10ff */
[----:B------:R-:W-:Y:S01]  /*13e0*/  IMAD.SHL.U32 R0, R8, 0x40, RZ ;  /* 0x0000004008007824 */ /* 0x000fe200078e00ff */
[----:B------:R-:W-:Y:S01]  /*13f0*/  LEA.HI R2, R2, R2, RZ, 0x1d ;  /* 0x0000000202027211 */ /* 0x000fe200078fe8ff */
[----:B------:R-:W-:Y:S01]  /*1400*/  IMAD.SHL.U32 R5, R11, 0x8, RZ ;  /* 0x000000080b057824 */ /* 0x000fe200078e00ff */
[----:B------:R-:W-:-:S02]  /*1410*/  SHF.R.S32.HI R3, RZ, 0x2, R7 ;  /* 0x00000002ff037819 */ /* 0x000fc40000011407 */
[----:B------:R-:W-:Y:S01]  /*1420*/  LOP3.LUT R0, R0, 0x1c0, RZ, 0xc0, !PT ;  /* 0x000001c000007812 */ /* 0x000fe200078ec0ff */
[----:B------:R-:W-:Y:S01]  /*1430*/  IMAD.IADD R2, R4, 0x1, R2 ;  /* 0x0000000104027824 */ /* 0x000fe200078e0202 */
[----:B------:R-:W-:Y:S01]  /*1440*/  LOP3.LUT P4, RZ, R8, 0x2, RZ, 0xc0, !PT ;  /* 0x0000000208ff7812 */ /* 0x000fe2000788c0ff */
[----:B------:R-:W-:Y:S01]  /*1450*/  IMAD R14, R9, 0x10, R3 ;  /* 0x00000010090e7824 */ /* 0x000fe200078e0203 */
[----:B------:R-:W-:Y:S01]  /*1460*/  LOP3.LUT R3, R0, 0x8, R5, 0xf8, !PT ;  /* 0x0000000800037812 */ /* 0x000fe200078ef805 */
[----:B------:R-:W-:Y:S01]  /*1470*/  IMAD.SHL.U32 R4, R10, 0x40, RZ ;  /* 0x000000400a047824 */ /* 0x000fe200078e00ff */
[----:B------:R-:W-:Y:S01]  /*1480*/  SHF.R.U32.HI R0, RZ, 0x3, R0 ;  /* 0x00000003ff007819 */ /* 0x000fe20000011600 */
[----:B------:R-:W-:Y:S01]  /*1490*/  IMAD.SHL.U32 R242, R2, 0x2, RZ ;  /* 0x0000000202f27824 */ /* 0x000fe200078e00ff */
[----:B------:R-:W-:Y:S01]  /*14a0*/  LOP3.LUT P3, RZ, R8, 0x4, RZ, 0xc0, !PT ;  /* 0x0000000408ff7812 */ /* 0x000fe2000786c0ff */
[----:B------:R-:W-:Y:S01]  /*14b0*/  IMAD R2, R11, 0x200, R12 ;  /* 0x000002000b027824 */ /* 0x000fe200078e020c */
[----:B------:R-:W-:Y:S01]  /*14c0*/  LOP3.LUT R0, R3, R0, RZ, 0x3c, !PT ;  /* 0x0000000003007212 */ /* 0x000fe200078e3cff */
[----:B------:R-:W-:Y:S01]  /*14d0*/  IMAD.MOV.U32 R8, RZ, RZ, 0x20 ;  /* 0x00000020ff087424 */ /* 0x000fe200078e00ff */
[----:B------:R-:W-:Y:S01]  /*14e0*/  LOP3.LUT R4, R4, 0xfffffe00, RZ, 0xc0, !PT ;  /* 0xfffffe0004047812 */ /* 0x000fe200078ec0ff */
[----:B------:R-:W-:Y:S01]  /*14f0*/  IMAD.MOV.U32 R9, RZ, RZ, 0x40 ;  /* 0x00000040ff097424 */ /* 0x000fe200078e00ff */
[----:B------:R-:W-:Y:S01]  /*1500*/  IADD3 R5, R242, 0x80, RZ ;  /* 0x00000080f2057810 */ /* 0x000fe20007ffe0ff */
[----:B------:R1:W-:Y:S01]  /*1510*/  STL [R1+0x4], R14 ;  /* 0x0000040e01007387 */ /* 0x0003e20000100800 */
[----:B------:R-:W-:Y:S01]  /*1520*/  IADD3 R3, R0, R4, R6 ;  /* 0x0000000400037210 */ /* 0x000fe20007ffe006 */
[----:B------:R-:W-:Y:S01]  /*1530*/  IMAD R240, R13, 0x8, R14 ;  /* 0x000000080df07824 */ /* 0x000fe200078e020e */
[----:B------:R-:W-:-:S02]  /*1540*/  IADD3 R243, R242, 0x70, RZ ;  /* 0x00000070f2f37810 */ /* 0x000fc40007ffe0ff */
[----:B------:R-:W-:Y:S02]  /*1550*/  LOP3.LUT R4, R0, R4, RZ, 0xfc, !PT ;  /* 0x0000000400047212 */ /* 0x000fe400078efcff */
[----:B------:R-:W-:Y:S02]  /*1560*/  @P0 IADD3 R243, R5, 0x10, RZ ;  /* 0x0000001005f30810 */ /* 0x000fe40007ffe0ff */
[----:B------:R-:W-:Y:S02]  /*1570*/  IADD3 R0, R140, 0x40, RZ ;  /* 0x000000408c007810 */ /* 0x000fe40007ffe0ff */
[----:B------:R-:W-:Y:S02]  /*1580*/  LOP3.LUT R5, R7, 0x7ffffffc, RZ, 0xc0, !PT ;  /* 0x7ffffffc07057812 */ /* 0x000fe400078ec0ff */
[----:B------:R-:W-:Y:S01]  /*1590*/  LEA R186, R2, 0xc080, 0x1 ;  /* 0x0000c08002ba7811 */ /* 0x000fe200078e08ff */
[----:B------:R-:W-:Y:S01]  /*15a0*/  IMAD.IADD R138, R140, 0x1, R0 ;  /* 0x000000018c8a7824 */ /* 0x000fe200078e0200 */
[C---:B------:R-:W-:Y:S01]  /*15b0*/  SEL R2, R8.reuse, 0xffffffe0, !P4 ;  /* 0xffffffe008027807 */ /* 0x040fe20006000000 */
[----:B------:R-:W-:Y:S01]  /*15c0*/  IMAD.IADD R0, R15, 0x1, -R5 ;  /* 0x000000010f007824 */ /* 0x000fe200078e0a05 */
[----:B------:R-:W-:-:S02]  /*15d0*/  SEL R5, R8, 0xffffffe0, !P1 ;  /* 0xffffffe008057807 */ /* 0x000fc40004800000 */
[----:B------:R-:W-:Y:S01]  /*15e0*/  LEA R191, R3, 0x10080, 0x1 ;  /* 0x0001008003bf7811 */ /* 0x000fe200078e08ff */
[----:B------:R-:W-:Y:S01]  /*15f0*/  IMAD.SHL.U32 R217, R0, 0x2, RZ ;  /* 0x0000000200d97824 */ /* 0x000fe200078e00ff */
[----:B------:R-:W-:Y:S01]  /*1600*/  LEA R187, R4, 0x8080, 0x1 ;  /* 0x0000808004bb7811 */ /* 0x000fe200078e08ff */
[----:B------:R-:W-:Y:S01]  /*1610*/  IMAD.IADD R245, R242, 0x1, R5 ;  /* 0x00000001f2f57824 */ /* 0x000fe200078e0205 */
[----:B------:R-:W-:Y:S01]  /*1620*/  SEL R6, R9, 0xffffffc0, !P2 ;  /* 0xffffffc009067807 */ /* 0x000fe20005000000 */
[----:B------:R-:W-:Y:S01]  /*1630*/  IMAD.IADD R244, R5, 0x1, R243 ;  /* 0x0000000105f47824 */ /* 0x000fe200078e02f3 */
[----:B------:R-:W-:Y:S01]  /*1640*/  IADD3 R15, R217, 0x10, RZ ;  /* 0x00000010d90f7810 */ /* 0x000fe20007ffe0ff */
[----:B------:R-:W-:Y:S01]  /*1650*/  IMAD.IADD R192, R191, 0x1, R2 ;  /* 0x00000001bfc07824 */ /* 0x000fe200078e0202 */
[C---:B------:R-:W-:Y:S01]  /*1660*/  IADD3 R16, R217.reuse, 0x8, RZ ;  /* 0x00000008d9107810 */ /* 0x040fe20007ffe0ff */
[----:B------:R-:W-:Y:S01]  /*1670*/  IMAD.IADD R188, R2, 0x1, R187 ;  /* 0x0000000102bc7824 */ /* 0x000fe200078e02bb */
[----:B------:R-:W-:Y:S01]  /*1680*/  IADD3 R11, R217, 0x28, RZ ;  /* 0x00000028d90b7810 */ /* 0x000fe20007ffe0ff */
[--C-:B------:R-:W-:Y:S01]  /*1690*/  IMAD.IADD R249, R242, 0x1, R6.reuse ;  /* 0x00000001f2f97824 */ /* 0x100fe200078e0206 */
[----:B------:R-:W-:Y:S01]  /*16a0*/  SEL R0, R9, 0xffffffc0, !P3 ;  /* 0xffffffc009007807 */ /* 0x000fe20005800000 */
[C---:B------:R-:W-:Y:S01]  /*16b0*/  IMAD.IADD R248, R6.reuse, 0x1, R245 ;  /* 0x0000000106f87824 */ /* 0x040fe200078e02f5 */
[C---:B-1----:R-:W-:Y:S01]  /*16c0*/  IADD3 R14, R217.reuse, 0x18, RZ ;  /* 0x00000018d90e7810 */ /* 0x042fe20007ffe0ff */
[----:B------:R-:W-:Y:S01]  /*16d0*/  IMAD.IADD R247, R6, 0x1, R243 ;  /* 0x0000000106f77824 */ /* 0x000fe200078e02f3 */
[C---:B------:R-:W-:Y:S01]  /*16e0*/  IADD3 R7, R217.reuse, 0x38, RZ ;  /* 0x00000038d9077810 */ /* 0x040fe20007ffe0ff */
[----:B------:R-:W-:Y:S01]  /*16f0*/  IMAD.IADD R246, R244, 0x1, R6 ;  /* 0x00000001f4f67824 */ /* 0x000fe200078e0206 */
[----:B------:R-:W-:Y:S01]  /*1700*/  IADD3 R12, R217, 0x20, RZ ;  /* 0x00000020d90c7810 */ /* 0x000fe20007ffe0ff */
[--C-:B------:R-:W-:Y:S01]  /*1710*/  IMAD.IADD R194, R191, 0x1, R0.reuse ;  /* 0x00000001bfc27824 */ /* 0x100fe200078e0200 */
[C---:B------:R-:W-:Y:S01]  /*1720*/  IADD3 R10, R217.reuse, 0x30, RZ ;  /* 0x00000030d90a7810 */ /* 0x040fe20007ffe0ff */
[----:B------:R-:W-:Y:S01]  /*1730*/  IMAD.IADD R190, R0, 0x1, R187 ;  /* 0x0000000100be7824 */ /* 0x000fe200078e02bb */
[----:B------:R-:W-:Y:S01]  /*1740*/  IADD3 R252, R217, 0x40, RZ ;  /* 0x00000040d9fc7810 */ /* 0x000fe20007ffe0ff */
[----:B------:R-:W-:Y:S01]  /*1750*/  IMAD.IADD R193, R192, 0x1, R0 ;  /* 0x00000001c0c17824 */ /* 0x000fe200078e0200 */
[----:B------:R-:W-:Y:S01]  /*1760*/  SHF.R.S32.HI R8, RZ, 0x1f, R15 ;  /* 0x0000001fff087819 */ /* 0x000fe2000001140f */
[----:B------:R-:W-:Y:S01]  /*1770*/  IMAD.IADD R189, R0, 0x1, R188 ;  /* 0x0000000100bd7824 */ /* 0x000fe200078e02bc */
[----:B------:R-:W-:-:S02]  /*1780*/  SHF.R.S32.HI R9, RZ, 0x1f, R16 ;  /* 0x0000001fff097819 */ /* 0x000fc40000011410 */
[----:B------:R-:W-:Y:S02]  /*1790*/  SHF.R.S32.HI R8, RZ, 0x1f, R11 ;  /* 0x0000001fff087819 */ /* 0x000fe4000001140b */
[----:B------:R-:W-:Y:S02]  /*17a0*/  SHF.R.S32.HI R9, RZ, 0x1f, R14 ;  /* 0x0000001fff097819 */ /* 0x000fe4000001140e */
[----:B------:R-:W-:Y:S02]  /*17b0*/  SHF.R.S32.HI R8, RZ, 0x1f, R7 ;  /* 0x0000001fff087819 */ /* 0x000fe40000011407 */
[----:B------:R-:W-:Y:S02]  /*17c0*/  IADD3 R139, R140, 0x60, RZ ;  /* 0x000000608c8b7810 */ /* 0x000fe40007ffe0ff */
[----:B------:R-:W-:Y:S02]  /*17d0*/  IADD3 R214, R136, 0xc0, RZ ;  /* 0x000000c088d67810 */ /* 0x000fe40007ffe0ff */
[----:B------:R-:W-:-:S02]  /*17e0*/  IADD3 R250, R217, 0x48, RZ ;  /* 0x00000048d9fa7810 */ /* 0x000fc40007ffe0ff */
[----:B------:R-:W-:Y:S02]  /*17f0*/  SHF.R.S32.HI R12, RZ, 0x1f, R12 ;  /* 0x0000001fff0c7819 */ /* 0x000fe4000001140c */
[----:B------:R-:W-:Y:S02]  /*1800*/  SHF.R.S32.HI R9, RZ, 0x1f, R10 ;  /* 0x0000001fff097819 */ /* 0x000fe4000001140a */
[----:B------:R-:W-:Y:S02]  /*1810*/  SHF.R.S32.HI R7, RZ, 0x1f, R252 ;  /* 0x0000001fff077819 */ /* 0x000fe400000114fc */
.L_x_1169:
        /* <DEDUP_REMOVED lines=41> */
.L_x_997:
[----:B------:R-:W-:-:S04]  /*1ab0*/  ISETP.NE.U32.AND P0, PT, RZ, c[0x0][0x368], PT ;  /* 0x0000da00ff007a0c */ /* 0x000fc80003f05070 */
[----:B------:R-:W-:-:S13]  /*1ac0*/  ISETP.NE.AND.EX P0, PT, RZ, c[0x0][0x36c], PT, P0 ;  /* 0x0000db00ff007a0c */ /* 0x000fda0003f05300 */
[----:B------:R-:W-:Y:S05]  /*1ad0*/  @!P0 BRA `(.L_x_998) ;  /* 0x0000004000008947 */ /* 0x000fea0003800000 */
[----:B---3--:R-:W-:-:S04]  /*1ae0*/  LEA R4, P0, R236, c[0x0][0x368], 0x2 ;  /* 0x0000da00ec047a11 */ /* 0x008fc800078010ff */
[----:B------:R-:W-:-:S05]  /*1af0*/  LEA.HI.X R5, R236, c[0x0][0x36c], R241, 0x2, P0 ;  /* 0x0000db00ec057a11 */ /* 0x000fca00000f14f1 */
[----:B------:R1:W5:Y:S01]  /*1b00*/  LDG.E R11, [R4.64] ;  /* 0x00000006040b7981 */ /* 0x000362000c1e1900 */
[----:B------:R-:W-:Y:S05]  /*1b10*/  BRA `(.L_x_999) ;  /* 0x0000005000007947 */ /* 0x000fea0003800000 */
.L_x_998:
[----:B------:R-:W-:Y:S01]  /*1b20*/  MOV R11, c[0x0][0x1d0] ;  /* 0x00007400000b7a02 */ /* 0x000fe20000000f00 */
[----:B------:R-:W-:Y:S05]  /*1b30*/  @!P6 BRA `(.L_x_999) ;  /* 0x000000300000e947 */ /* 0x000fea0003800000 */
[----:B---3--:R-:W2:Y:S04]  /*1b40*/  LDG.E R6, [R4.64] ;  /* 0x0000000604067981 */ /* 0x008ea8000c1e1900 */
[----:B------:R-:W2:Y:S02]  /*1b50*/  LDG.E R0, [R4.64+0x4] ;  /* 0x0000040604007981 */ /* 0x000ea4000c1e1900 */
[----:B--2---:R-:W-:Y:S02]  /*1b60*/  IADD3 R11, -R6, R0, RZ ;  /* 0x00000000060b7210 */ /* 0x004fe40007ffe1ff */
.L_x_999:
[----:B-1-3--:R1:W2:Y:S04]  /*1b70*/  @P5 LDG.E R5, [R2.64] ;  /* 0x0000000602055981 */ /* 0x00a2a8000c1e1900 */
[----:B------:R1:W2:Y:S01]  /*1b80*/  @P5 LDG.E R4, [R2.64+0x4] ;  /* 0x0000040602045981 */ /* 0x0002a2000c1e1900 */
[----:B------:R-:W-:Y:S01]  /*1b90*/  ISETP.NE.U32.AND P0, PT, RZ, c[0x0][0x378], PT ;  /* 0x0000de00ff007a0c */ /* 0x000fe20003f05070 */
[----:B-----5:R-:W-:-:S03]  /*1ba0*/  IMAD.MOV.U32 R112, RZ, RZ, R11 ;  /* 0x000000ffff707224 */ /* 0x020fc600078e000b */
[----:B------:R-:W-:Y:S01]  /*1bb0*/  ISETP.NE.AND.EX P1, PT, RZ, c[0x0][0x37c], PT, P0 ;  /* 0x0000df00ff007a0c */ /* 0x000fe20003f25300 */
[----:B------:R-:W-:Y:S02]  /*1bc0*/  IMAD.MOV.U32 R0, RZ, RZ, c[0x0][0x2c4] ;  /* 0x0000b100ff007624 */ /* 0x000fe400078e00ff */
[----:B------:R-:W-:Y:S02]  /*1bd0*/  IMAD.SHL.U32 R233, R233, 0x80, RZ ;  /* 0x00000080e9e97824 */ /* 0x000fe400078e00ff */
[----:B------:R-:W-:-:S08]  /*1be0*/  IMAD.MOV.U32 R66, RZ, RZ, c[0x0][0x228] ;  /* 0x00008a00ff427624 */ /* 0x000fd000078e00ff */
[----:B-1----:R-:W-:-:S04]  /*1bf0*/  @P1 LEA R2, P0, R236, c[0x0][0x378], 0x2 ;  /* 0x0000de00ec021a11 */ /* 0x002fc800078010ff */
[----:B------:R-:W-:Y:S02]  /*1c00*/  @P1 LEA.HI.X R3, R236, c[0x0][0x37c], R241, 0x2, P0 ;  /* 0x0000df00ec031a11 */ /* 0x000fe400000f14f1 */
[----:B------:R-:W-:Y:S01]  /*1c10*/  ISETP.NE.AND P0, PT, R0, 0x1, PT ;  /* 0x000000010000780c */ /* 0x000fe20003f05270 */
[----:B------:R-:W-:Y:S01]  /*1c20*/  IMAD.IADD R10, R11, 0x1, -R117 ;  /* 0x000000010b0a7824 */ /* 0x000fe200078e0a75 */
[----:B------:R-:W-:Y:S01]  /*1c30*/  IADD3 R0, R233, 0x7f, RZ ;  /* 0x0000007fe9007810 */ /* 0x000fe20007ffe0ff */
[----:B------:R1:W5:Y:S01]  /*1c40*/  @P1 LDG.E R112, [R2.64] ;  /* 0x0000000602701981 */ /* 0x000362000c1e1900 */
[----:B------:R-:W-:Y:S01]  /*1c50*/  LOP3.LUT R6, R234, 0xff0000, RZ, 0xc0, !PT ;  /* 0x00ff0000ea067812 */ /* 0x000fe200078ec0ff */
[----:B------:R-:W-:Y:S08]  /*1c60*/  BSSY B0, `(.L_x_1000) ;  /* 0x0000036000007945 */ /* 0x000ff00003800000 */
[----:B-1----:R-:W-:Y:S01]  /*1c70*/  @P0 IMAD.HI.U32 R2, R0, c[0x0][0x2c8], RZ ;  /* 0x0000b20000020a27 */ /* 0x002fe200078e00ff */
[----:B------:R-:W-:-:S04]  /*1c80*/  LOP3.LUT R3, R234, 0xff000000, RZ, 0xc0, !PT ;  /* 0xff000000ea037812 */ /* 0x000fc800078ec0ff */
[----:B------:R-:W-:Y:S02]  /*1c90*/  @P0 SHF.R.U32.HI R0, RZ, c[0x0][0x2cc], R2 ;  /* 0x0000b300ff000a19 */ /* 0x000fe40000011602 */
[----:B------:R-:W-:-:S04]  /*1ca0*/  SHF.R.U32.HI R3, RZ, 0x8, R3 ;  /* 0x00000008ff037819 */ /* 0x000fc80000011603 */
[----:B------:R-:W-:-:S04]  /*1cb0*/  LEA.HI R3, R6, R3, RZ, 0x10 ;  /* 0x0000000306037211 */ /* 0x000fc800078f80ff */
[----:B------:R-:W-:Y:S02]  /*1cc0*/  SHF.R.U32.HI R234, RZ, 0x10, R3 ;  /* 0x00000010ffea7819 */ /* 0x000fe40000011603 */
[----:B------:R-:W-:Y:S02]  /*1cd0*/  LOP3.LUT R251, R3, 0xff, RZ, 0xc0, !PT ;  /* 0x000000ff03fb7812 */ /* 0x000fe400078ec0ff */
[----:B------:R-:W-:-:S04]  /*1ce0*/  ISETP.NE.AND P1, PT, R234, RZ, PT ;  /* 0x000000ffea00720c */ /* 0x000fc80003f25270 */
[----:B------:R-:W-:Y:S01]  /*1cf0*/  SEL R111, R234, c[0x0][0x338], P1 ;  /* 0x0000ce00ea6f7a07 */ /* 0x000fe20000800000 */
[----:B--2---:R-:W-:-:S04]  /*1d00*/  @P5 IMAD.IADD R66, R4, 0x1, -R5 ;  /* 0x0000000104425824 */ /* 0x004fc800078e0a05 */
[----:B------:R-:W-:-:S05]  /*1d10*/  IMAD.IADD R237, R10, 0x1, R66 ;  /* 0x000000010aed7824 */ /* 0x000fca00078e0242 */
[C---:B------:R-:W-:Y:S02]  /*1d20*/  IADD3 R122, R237.reuse, 0x20, -R238 ;  /* 0x00000020ed7a7810 */ /* 0x040fe40007ffe8ee */
[----:B------:R-:W-:-:S03]  /*1d30*/  IADD3 R2, R237, 0x1f, RZ ;  /* 0x0000001fed027810 */ /* 0x000fc60007ffe0ff */
[----:B------:R-:W-:Y:S01]  /*1d40*/  IMAD.IADD R0, R122, 0x1, R0 ;  /* 0x000000017a007824 */ /* 0x000fe200078e0200 */
[----:B------:R-:W-:-:S04]  /*1d50*/  SHF.R.S32.HI R4, RZ, 0x1f, R2 ;  /* 0x0000001fff047819 */ /* 0x000fc80000011402 */
[----:B------:R-:W-:Y:S02]  /*1d60*/  SHF.R.S32.HI R5, RZ, 0x1f, R0 ;  /* 0x0000001fff057819 */ /* 0x000fe40000011400 */
[----:B------:R-:W-:Y:S02]  /*1d70*/  LEA.HI R2, R4, R2, RZ, 0x5 ;  /* 0x0000000204027211 */ /* 0x000fe400078f28ff */
[----:B------:R-:W-:Y:S02]  /*1d80*/  LEA.HI R0, R5, R0, RZ, 0x5 ;  /* 0x0000000005007211 */ /* 0x000fe400078f28ff */
[----:B------:R-:W-:Y:S02]  /*1d90*/  SHF.R.S32.HI R121, RZ, 0x5, R2 ;  /* 0x00000005ff797819 */ /* 0x000fe40000011402 */
[----:B------:R-:W-:-:S04]  /*1da0*/  SHF.R.S32.HI R0, RZ, 0x5, R0 ;  /* 0x00000005ff007819 */ /* 0x000fc80000011400 */
[----:B------:R-:W-:Y:S01]  /*1db0*/  IMNMX R5, R121, R0, PT ;  /* 0x0000000079057217 */ /* 0x000fe20003800200 */
[----:B------:R-:W-:-:S03]  /*1dc0*/  IMAD.MOV.U32 R0, RZ, RZ, RZ ;  /* 0x000000ffff007224 */ /* 0x000fc600078e00ff */
[----:B------:R-:W-:-:S13]  /*1dd0*/  ISETP.GE.AND P0, PT, R5, 0x1, PT ;  /* 0x000000010500780c */ /* 0x000fda0003f06270 */
        /* <DEDUP_REMOVED lines=30> */
.L_x_1001:
[----:B------:R-:W-:Y:S05]  /*1fc0*/  BSYNC B0 ;  /* 0x0000000000007941 */ /* 0x000fea0003800000 */
.L_x_1000:
        /* <DEDUP_REMOVED lines=13> */
[----:B-1----:R-:W-:-:S04]  /*20a0*/  SHF.R.S32.HI R131, RZ, 0x1f, R6 ;  /* 0x0000001fff837819 */ /* 0x002fc80000011406 */
[----:B------:R-:W-:-:S05]  /*20b0*/  LEA.HI R5, R131, R6, RZ, 0x6 ;  /* 0x0000000683057211 */ /* 0x000fca00078f30ff */
[----:B------:R-:W-:Y:S02]  /*20c0*/  IMAD.SHL.U32 R2, R5, 0x8, RZ ;  /* 0x0000000805027824 */ /* 0x000fe400078e00ff */
[----:B------:R-:W-:-:S03]  /*20d0*/  @P0 IADD3 R0, R0, 0x1f, RZ ;  /* 0x0000001f00000810 */ /* 0x000fc60007ffe0ff */
[----:B------:R-:W-:Y:S02]  /*20e0*/  LOP3.LUT R114, R2, 0xfffffe00, RZ, 0xc0, !PT ;  /* 0xfffffe0002727812 */ /* 0x000fe400078ec0ff */
[----:B------:R-:W-:-:S04]  /*20f0*/  @P0 SHF.R.S32.HI R3, RZ, 0x1f, R0 ;  /* 0x0000001fff030819 */ /* 0x000fc80000011400 */
[----:B------:R-:W-:Y:S01]  /*2100*/  @P0 LEA.HI R4, R3, R0, RZ, 0x5 ;  /* 0x0000000003040211 */ /* 0x000fe200078f28ff */
[----:B------:R-:W-:Y:S01]  /*2110*/  IMAD.MOV.U32 R0, RZ, RZ, R107 ;  /* 0x000000ffff007224 */ /* 0x000fe200078e006b */
[----:B------:R-:W-:Y:S02]  /*2120*/  LOP3.LUT R3, R113, 0x38, R136, 0xf8, !PT ;  /* 0x0000003871037812 */ /* 0x000fe400078ef888 */
[----:B------:R-:W-:Y:S02]  /*2130*/  @P0 SHF.R.S32.HI R0, RZ, 0x5, R4 ;  /* 0x00000005ff000819 */ /* 0x000fe40000011404 */
[----:B------:R-:W-:Y:S02]  /*2140*/  LOP3.LUT R2, R3, R135, RZ, 0x3c, !PT ;  /* 0x0000008703027212 */ /* 0x000fe400078e3cff */
[----:B------:R-:W-:-:S03]  /*2150*/  ISETP.GT.AND P0, PT, R0, R107, PT ;  /* 0x0000006b0000720c */ /* 0x000fc60003f04270 */
[----:B------:R-:W-:-:S04]  /*2160*/  IMAD.IADD R2, R114, 0x1, R2 ;  /* 0x0000000172027824 */ /* 0x000fc800078e0202 */
[----:B------:R-:W-:-:S06]  /*2170*/  IMAD.SHL.U32 R203, R2, 0x2, RZ ;  /* 0x0000000202cb7824 */ /* 0x000fcc00078e00ff */
        /* <DEDUP_REMOVED lines=195> */
.L_x_1021:
        /* <DEDUP_REMOVED lines=29> */
[C---:B------:R-:W-:Y:S01]  /*2f80*/  IADD3 R20, R140.reuse, 0x40, RZ ;  /* 0x000000408c147810 */ /* 0x040fe20007ffe0ff */
[----:B------:R-:W-:Y:S01]  /*2f90*/  CS2R R34, SRZ ;  /* 0x0000000000227805 */ /* 0x000fe2000001ff00 */
[----:B------:R-:W-:Y:S01]  /*2fa0*/  IADD3 R18, R140, 0x20, RZ ;  /* 0x000000208c127810 */ /* 0x000fe20007ffe0ff */
[----:B------:R-:W-:Y:S01]  /*2fb0*/  CS2R R32, SRZ ;  /* 0x0000000000207805 */ /* 0x000fe2000001ff00 */
[----:B------:R-:W-:Y:S01]  /*2fc0*/  CS2R R30, SRZ ;  /* 0x00000000001e7805 */ /* 0x000fe2000001ff00 */
[----:B------:R-:W-:Y:S01]  /*2fd0*/  CS2R R24, SRZ ;  /* 0x0000000000187805 */ /* 0x000fe2000001ff00 */
[----:B------:R-:W-:Y:S01]  /*2fe0*/  CS2R R14, SRZ ;  /* 0x00000000000e7805 */ /* 0x000fe2000001ff00 */
[----:B------:R-:W-:Y:S01]  /*2ff0*/  CS2R R12, SRZ ;  /* 0x00000000000c7805 */ /* 0x000fe2000001ff00 */
[----:B------:R-:W-:Y:S01]  /*3000*/  CS2R R6, SRZ ;  /* 0x0000000000067805 */ /* 0x000fe2000001ff00 */
[----:B------:R-:W-:Y:S02]  /*3010*/  CS2R R2, SRZ ;  /* 0x0000000000027805 */ /* 0x000fe4000001ff00 */
        /* <DEDUP_REMOVED lines=33> */
.L_x_1007:
[----:B------:R-:W-:Y:S05]  /*3230*/  BSYNC B0 ;  /* 0x0000000000007941 */ /* 0x000fea0003800000 */
.L_x_1006:
        /* <DEDUP_REMOVED lines=77> */
.L_x_1010:
[----:B------:R-:W-:Y:S05]  /*3710*/  BSYNC B0 ;  /* 0x0000000000007941 */ /* 0x000fea0003800000 */
.L_x_1009:
        /* <DEDUP_REMOVED lines=56> */
.L_x_1012:
[----:B------:R-:W-:Y:S05]  /*3aa0*/  BSYNC B0 ;  /* 0x0000000000007941 */ /* 0x000fea0003800000 */
.L_x_1011:
        /* <DEDUP_REMOVED lines=56> */
.L_x_1014:
[----:B------:R-:W-:Y:S05]  /*3e30*/  BSYNC B0 ;  /* 0x0000000000007941 */ /* 0x000fea0003800000 */
.L_x_1013:
        /* <DEDUP_REMOVED lines=56> */
.L_x_1005:
        /* <DEDUP_REMOVED lines=31> */
.L_x_1016:
[----:B------:R-:W-:Y:S05]  /*43b0*/  BSYNC B0 ;  /* 0x0000000000007941 */ /* 0x000fea0003800000 */
.L_x_1015:
        /* <DEDUP_REMOVED lines=137> */
.L_x_1018:
[----:B------:R-:W-:Y:S05]  /*4c50*/  BSYNC B0 ;  /* 0x0000000000007941 */ /* 0x000fea0003800000 */
.L_x_1017:
        /* <DEDUP_REMOVED lines=117> */
.L_x_1004:
        /* <DEDUP_REMOVED lines=21> */
.L_x_1008:
[----:B------:R-:W-:Y:S05]  /*5500*/  BSYNC B1 ;  /* 0x0000000000017941 */ /* 0x000fea0003800000 */
.L_x_1003:
[----:B-1---5:R-:W-:Y:S01]  /*5510*/  IMAD.SHL.U32 R6, R48, 0x20, RZ ;  /* 0x0000002030067824 */ /* 0x022fe200078e00ff */
[----:B------:R-:W-:Y:S03]  /*5520*/  BSSY B0, `(.L_x_1019) ;  /* 0x0000036000007945 */ /* 0x000fe60003800000 */
[----:B------:R-:W-:Y:S05]  /*5530*/  IMAD.IADD R0, R104, 0x1, -R6 ;  /* 0x0000000168007824 */ /* 0x000fea00078e0a06 */
[----:B------:R-:W-:Y:S11]  /*5540*/  ISETP.GE.AND P0, PT, R0, 0x1, PT ;  /* 0x000000010000780c */ /* 0x000ff60003f06270 */
[----:B------:R-:W-:Y:S02]  /*5550*/  @!UPT UIADD3 URZ, URZ, URZ, URZ ;  /* 0x0000003f3f3ff290 */ /* 0x000fe4000fffe03f */
[C---:B------:R-:W-:Y:S01]  /*5560*/  @P0 LEA R0, P1, R48.reuse, R105, 0x5 ;  /* 0x0000006930000211 */ /* 0x040fe200078228ff */
[----:B------:R-:W-:Y:S01]  /*5570*/  @P0 IMAD.MOV.U32 R4, RZ, RZ, R84 ;  /* 0x000000ffff040224 */ /* 0x000fe200078e0054 */
[----:B------:R-:W-:Y:S02]  /*5580*/  @P0 MOV R5, R100 ;  /* 0x0000006400050202 */ /* 0x000fe40000000f00 */
[----:B--2---:R-:W-:Y:S03]  /*5590*/  @P0 LEA.HI.X R2, R48, R108, R62, 0x5, P1 ;  /* 0x0000006c30020211 */ /* 0x004fe600008f2c3e */
[----:B------:R-:W-:Y:S04]  /*55a0*/  @P0 IMAD.WIDE.U32 R4, R0, c[0x0][0x258], R4 ;  /* 0x0000960000040a25 */ /* 0x000fe800078e0004 */
[----:B------:R-:W-:Y:S04]  /*55b0*/  @P0 IMAD R2, R2, c[0x0][0x258], RZ ;  /* 0x0000960002020a24 */ /* 0x000fe800078e02ff */
        /* <DEDUP_REMOVED lines=44> */
.L_x_1020:
[----:B-1----:R-:W-:Y:S05]  /*5880*/  BSYNC B0 ;  /* 0x0000000000007941 */ /* 0x002fea0003800000 */
.L_x_1019:
        /* <DEDUP_REMOVED lines=22> */
.L_x_1002:
[----:B------:R-:W-:Y:S01]  /*59f0*/  IMAD.MOV.U32 R0, RZ, RZ, c[0x0][0x2c4] ;  /* 0x0000b100ff007624 */ /* 0x000fe200078e00ff */
[----:B------:R-:W-:Y:S01]  /*5a00*/  LOP3.LUT R216, R216, 0xffffffdf, RZ, 0xc0, !PT ;  /* 0xffffffdfd8d87812 */ /* 0x000fe200078ec0ff */
[----:B------:R-:W-:Y:S01]  /*5a10*/  BSSY B0, `(.L_x_1022) ;  /* 0x000002c000007945 */ /* 0x000fe20003800000 */
[----:B------:R-:W-:-:S02]  /*5a20*/  IMAD.IADD R10, R116, 0x1, R117 ;  /* 0x00000001740a7824 */ /* 0x000fc400078e0275 */
[----:B------:R-:W-:Y:S02]  /*5a30*/  ISETP.NE.AND P3, PT, R0, 0x1, PT ;  /* 0x000000010000780c */ /* 0x000fe40003f65270 */
[----:B------:R-:W-:-:S11]  /*5a40*/  IADD3 R0, R233, 0x7f, RZ ;  /* 0x0000007fe9007810 */ /* 0x000fd60007ffe0ff */
[----:B------:R-:W-:Y:S01]  /*5a50*/  @P3 IMAD.HI.U32 R2, R0, c[0x0][0x2c8], RZ ;  /* 0x0000b20000023a27 */ /* 0x000fe200078e00ff */
[----:B------:R-:W-:-:S04]  /*5a60*/  @P3 LOP3.LUT R216, R216, 0x20, RZ, 0xfc, !PT ;  /* 0x00000020d8d83812 */ /* 0x000fc800078efcff */
[----:B------:R-:W-:-:S05]  /*5a70*/  @P3 SHF.R.U32.HI R0, RZ, c[0x0][0x2cc], R2 ;  /* 0x0000b300ff003a19 */ /* 0x000fca0000011602 */
[----:B------:R-:W-:-:S05]  /*5a80*/  IMAD.IADD R0, R122, 0x1, R0 ;  /* 0x000000017a007824 */ /* 0x000fca00078e0200 */
[----:B------:R-:W-:-:S04]  /*5a90*/  SHF.R.S32.HI R2, RZ, 0x1f, R0 ;  /* 0x0000001fff027819 */ /* 0x000fc80000011400 */
[----:B------:R-:W-:-:S04]  /*5aa0*/  LEA.HI R0, R2, R0, RZ, 0x5 ;  /* 0x0000000002007211 */ /* 0x000fc800078f28ff */
[----:B------:R-:W-:-:S04]  /*5ab0*/  SHF.R.S32.HI R0, RZ, 0x5, R0 ;  /* 0x00000005ff007819 */ /* 0x000fc80000011400 */
[----:B-1----:R-:W-:Y:S01]  /*5ac0*/  IMNMX R5, R121, R0, PT ;  /* 0x0000000079057217 */ /* 0x002fe20003800200 */
        /* <DEDUP_REMOVED lines=32> */
.L_x_1023:
[----:B------:R-:W-:Y:S05]  /*5cd0*/  BSYNC B0 ;  /* 0x0000000000007941 */ /* 0x000fea0003800000 */
.L_x_1022:
        /* <DEDUP_REMOVED lines=73> */
[----:B------:R-:W1:Y:S03]  /*6170*/  S2R R6, SR_TID.X ;  /* 0x0000000000067919 */ /* 0x000e660000002100 */
[----:B------:R-:W-:-:S13]  /*6180*/  ISETP.NE.AND.EX P1, PT, RZ, c[0x0][0x344], PT, P0 ;  /* 0x0000d100ff007a0c */ /* 0x000fda0003f25300 */
[----:B------:R-:W-:-:S04]  /*6190*/  @P1 IMAD.MOV.U32 R2, RZ, RZ, 0x4 ;  /* 0x00000004ff021424 */ /* 0x000fc800078e00ff */
[----:B------:R-:W-:-:S05]  /*61a0*/  @P1 IMAD.WIDE R2, R236, R2, c[0x0][0x340] ;  /* 0x0000d000ec021625 */ /* 0x000fca00078e0202 */
[----:B------:R1:W2:Y:S01]  /*61b0*/  @P1 LDG.E R14, [R2.64] ;  /* 0x00000006020e1981 */ /* 0x0002a2000c1e1900 */
[----:B------:R-:W-:Y:S02]  /*61c0*/  SHF.R.S32.HI R0, RZ, 0x1f, R115 ;  /* 0x0000001fff007819 */ /* 0x000fe40000011473 */
[----:B------:R-:W-:Y:S02]  /*61d0*/  ISETP.NE.U32.AND P2, PT, RZ, c[0x0][0x348], PT ;  /* 0x0000d200ff007a0c */ /* 0x000fe40003f45070 */
[----:B------:R-:W-:Y:S01]  /*61e0*/  SHF.R.S32.HI R19, RZ, 0x1f, R136 ;  /* 0x0000001fff137819 */ /* 0x000fe20000011488 */
[----:B------:R-:W-:Y:S01]  /*61f0*/  IMAD R0, R0, c[0x0][0x178], RZ ;  /* 0x00005e0000007a24 */ /* 0x000fe200078e02ff */
[----:B------:R-:W-:Y:S02]  /*6200*/  MOV R18, R136 ;  /* 0x0000008800127202 */ /* 0x000fe40000000f00 */
[----:B------:R-:W-:Y:S01]  /*6210*/  ISETP.GE.AND P6, PT, R138, c[0x0][0x1d4], PT ;  /* 0x000075008a007a0c */ /* 0x000fe20003fc6270 */
[----:B------:R-:W-:Y:S01]  /*6220*/  IMAD R0, R115, c[0x0][0x17c], R0 ;  /* 0x00005f0073007a24 */ /* 0x000fe200078e0200 */
[----:B------:R-:W-:-:S02]  /*6230*/  LOP3.LUT R216, R216, 0xfffffffe, RZ, 0xc0, !PT ;  /* 0xfffffffed8d87812 */ /* 0x000fc400078ec0ff */
[----:B------:R-:W-:Y:S02]  /*6240*/  ISETP.GE.AND P5, PT, R213, c[0x0][0x1d4], PT ;  /* 0x00007500d5007a0c */ /* 0x000fe40003fa6270 */
[----:B------:R-:W-:Y:S02]  /*6250*/  ISETP.GE.AND P4, PT, R214, c[0x0][0x1d4], PT ;  /* 0x00007500d6007a0c */ /* 0x000fe40003f86270 */
[----:B------:R-:W-:Y:S02]  /*6260*/  IADD3 R110, R204, -0x1, RZ ;  /* 0xffffffffcc6e7810 */ /* 0x000fe40007ffe0ff */
[----:B-1----:R-:W-:-:S04]  /*6270*/  LEA.HI R2, R131, R6, RZ, 0x3 ;  /* 0x0000000683027211 */ /* 0x002fc800078f18ff */
[----:B------:R-:W-:Y:S01]  /*6280*/  LOP3.LUT R4, R2, 0xfffffff8, RZ, 0xc0, !PT ;  /* 0xfffffff802047812 */ /* 0x000fe200078ec0ff */
[----:B------:R-:W-:-:S04]  /*6290*/  IMAD.WIDE.U32 R2, R115, c[0x0][0x178], RZ ;  /* 0x00005e0073027a25 */ /* 0x000fc800078e00ff */
[----:B------:R-:W-:Y:S01]  /*62a0*/  IMAD.IADD R103, R6, 0x1, -R4 ;  /* 0x0000000106677824 */ /* 0x000fe200078e0a04 */
[----:B------:R-:W-:Y:S01]  /*62b0*/  SHF.R.S32.HI R6, RZ, 0x1f, R211 ;  /* 0x0000001fff067819 */ /* 0x000fe200000114d3 */
[----:B------:R-:W-:Y:S01]  /*62c0*/  IMAD.IADD R3, R3, 0x1, R0 ;  /* 0x0000000103037824 */ /* 0x000fe200078e0200 */
[----:B------:R-:W-:Y:S02]  /*62d0*/  IADD3 R4, P0, R211, R10, RZ ;  /* 0x0000000ad3047210 */ /* 0x000fe40007f1e0ff */
[----:B------:R-:W-:Y:S01]  /*62e0*/  LEA R0, R103, R211, 0x5 ;  /* 0x000000d367007211 */ /* 0x000fe200078e28ff */
[----:B------:R-:W-:Y:S01]  /*62f0*/  IMAD.WIDE.U32 R2, R239, c[0x0][0x1b8], R2 ;  /* 0x00006e00ef027a25 */ /* 0x000fe200078e0002 */
[----:B------:R-:W-:Y:S02]  /*6300*/  LEA.HI.X.SX32 R6, R10, R6, 0x1, P0 ;  /* 0x000000060a067211 */ /* 0x000fe400000f0eff */
[----:B------:R-:W-:Y:S01]  /*6310*/  ISETP.NE.AND.EX P0, PT, RZ, c[0x0][0x34c], PT, P2 ;  /* 0x0000d300ff007a0c */ /* 0x000fe20003f05320 */
[----:B------:R-:W-:Y:S01]  /*6320*/  IMAD.IADD R10, R233, 0x1, R0 ;  /* 0x00000001e90a7824 */ /* 0x000fe200078e0200 */
[----:B------:R-:W-:Y:S01]  /*6330*/  ISETP.GE.AND P2, PT, R213, c[0x0][0x198], PT ;  /* 0x00006600d5007a0c */ /* 0x000fe20003f46270 */
[----:B------:R-:W-:Y:S01]  /*6340*/  IMAD R3, R239, c[0x0][0x1bc], R3 ;  /* 0x00006f00ef037a24 */ /* 0x000fe200078e0203 */
[----:B------:R-:W-:Y:S01]  /*6350*/  SEL R7, R241, RZ, !P0 ;  /* 0x000000fff1077207 */ /* 0x000fe20004000000 */
[----:B------:R-:W-:Y:S01]  /*6360*/  @P3 IMAD.HI.U32 R8, R10, c[0x0][0x2c8], RZ ;  /* 0x0000b2000a083a27 */ /* 0x000fe200078e00ff */
[----:B------:R-:W-:-:S02]  /*6370*/  SEL R5, R236, RZ, !P0 ;  /* 0x000000ffec057207 */ /* 0x000fc40004000000 */
[----:B------:R-:W-:Y:S01]  /*6380*/  ISETP.GE.AND P0, PT, R136, c[0x0][0x1d4], PT ;  /* 0x0000750088007a0c */ /* 0x000fe20003f06270 */
[----:B------:R-:W-:Y:S02]  /*6390*/  IMAD R7, R7, c[0x0][0x1c0], RZ ;  /* 0x0000700007077a24 */ /* 0x000fe400078e02ff */
[----:B------:R-:W-:-:S04]  /*63a0*/  IMAD.WIDE.U32 R2, R5, c[0x0][0x1c0], R2 ;  /* 0x0000700005027a25 */ /* 0x000fc800078e0002 */
[----:B------:R-:W-:Y:S02]  /*63b0*/  IMAD R13, R5, c[0x0][0x1c4], R7 ;  /* 0x00007100050d7a24 */ /* 0x000fe400078e0207 */
[----:B------:R-:W-:Y:S01]  /*63c0*/  IMAD.MOV.U32 R0, RZ, RZ, R10 ;  /* 0x000000ffff007224 */ /* 0x000fe200078e000a */
[----:B------:R-:W-:Y:S01]  /*63d0*/  @P3 SHF.R.U32.HI R0, RZ, c[0x0][0x2cc], R8 ;  /* 0x0000b300ff003a19 */ /* 0x000fe20000011608 */
[----:B------:R-:W-:Y:S01]  /*63e0*/  IMAD R5, R6, c[0x0][0x1e0], RZ ;  /* 0x0000780006057a24 */ /* 0x000fe200078e02ff */
[----:B------:R-:W-:Y:S01]  /*63f0*/  ISETP.GE.AND P3, PT, R138, c[0x0][0x198], PT ;  /* 0x000066008a007a0c */ /* 0x000fe20003f66270 */
[----:B------:R-:W-:Y:S01]  /*6400*/  IMAD R12, R6, c[0x0][0x208], RZ ;  /* 0x00008200060c7a24 */ /* 0x000fe200078e02ff */
[----:B------:R-:W-:Y:S01]  /*6410*/  @P0 LOP3.LUT R216, R216, 0x1, RZ, 0xfc, !PT ;  /* 0x00000001d8d80812 */ /* 0x000fe200078efcff */
[----:B------:R-:W-:Y:S01]  /*6420*/  IMAD R15, R4, c[0x0][0x1e4], R5 ;  /* 0x00007900040f7a24 */ /* 0x000fe200078e0205 */
[--C-:B------:R-:W-:Y:S01]  /*6430*/  SHF.R.S32.HI R5, RZ, 0x1f, R0.reuse ;  /* 0x0000001fff057819 */ /* 0x100fe20000011400 */
[----:B------:R-:W-:Y:S01]  /*6440*/  IMAD.MOV R11, RZ, RZ, -R0 ;  /* 0x000000ffff0b7224 */ /* 0x000fe200078e0a00 */
[----:B------:R-:W-:Y:S01]  /*6450*/  LOP3.LUT R216, R216, 0xfffffffd, RZ, 0xc0, !PT ;  /* 0xfffffffdd8d87812 */ /* 0x000fe200078ec0ff */
[----:B------:R-:W-:-:S04]  /*6460*/  IMAD.WIDE.U32 R6, R4, c[0x0][0x1e0], R18 ;  /* 0x0000780004067a25 */ /* 0x000fc800078e0012 */
[----:B------:R-:W-:-:S04]  /*6470*/  IMAD.WIDE.U32 R8, R4, c[0x0][0x208], R18 ;  /* 0x0000820004087a25 */ /* 0x000fc800078e0012 */
[----:B------:R-:W-:Y:S02]  /*6480*/  IMAD R12, R4, c[0x0][0x20c], R12 ;  /* 0x00008300040c7a24 */ /* 0x000fe400078e020c */
[----:B------:R-:W-:Y:S02]  /*6490*/  IMAD.IADD R3, R3, 0x1, R13 ;  /* 0x0000000103037824 */ /* 0x000fe400078e020d */
[----:B------:R-:W-:Y:S01]  /*64a0*/  IMAD R4, R5, c[0x0][0x1b0], RZ ;  /* 0x00006c0005047a24 */ /* 0x000fe200078e02ff */
[----:B------:R-:W-:Y:S01]  /*64b0*/  SEL R5, RZ, 0xffffffff, P6 ;  /* 0xffffffffff057807 */ /* 0x000fe20003000000 */
[----:B------:R-:W-:Y:S01]  /*64c0*/  IMAD R10, R11, c[0x0][0x2c4], R10 ;  /* 0x0000b1000b0a7a24 */ /* 0x000fe200078e020a */
[----:B------:R-:W-:Y:S01]  /*64d0*/  SEL R11, RZ, 0x1, P0 ;  /* 0x00000001ff0b7807 */ /* 0x000fe20000000000 */
[C---:B------:R-:W-:Y:S01]  /*64e0*/  IMAD R4, R0.reuse, c[0x0][0x1b4], R4 ;  /* 0x00006d0000047a24 */ /* 0x040fe200078e0204 */
[----:B------:R-:W-:Y:S01]  /*64f0*/  ISETP.NE.U32.AND P0, PT, RZ, c[0x0][0x350], PT ;  /* 0x0000d400ff007a0c */ /* 0x000fe20003f05070 */
[----:B------:R-:W-:Y:S01]  /*6500*/  IMAD.WIDE.U32 R2, R0, c[0x0][0x1b0], R2 ;  /* 0x00006c0000027a25 */ /* 0x000fe200078e0002 */
[----:B------:R-:W-:-:S02]  /*6510*/  SHF.L.U32 R0, R5, 0x1, RZ ;  /* 0x0000000105007819 */ /* 0x000fc400000006ff */
[----:B------:R-:W-:Y:S01]  /*6520*/  ISETP.NE.AND.EX P0, PT, RZ, c[0x0][0x354], PT, P0 ;  /* 0x0000d500ff007a0c */ /* 0x000fe20003f05300 */
[----:B------:R-:W-:Y:S01]  /*6530*/  IMAD.IADD R5, R9, 0x1, R12 ;  /* 0x0000000109057824 */ /* 0x000fe200078e020c */
[----:B------:R-:W-:Y:S01]  /*6540*/  SHF.R.S32.HI R9, RZ, 0x1f, R10 ;  /* 0x0000001fff097819 */ /* 0x000fe2000001140a */
[----:B------:R-:W-:Y:S01]  /*6550*/  IMAD.IADD R7, R7, 0x1, R15 ;  /* 0x0000000107077824 */ /* 0x000fe200078e020f */
[----:B------:R-:W-:Y:S01]  /*6560*/  IADD3 R3, R3, R4, RZ ;  /* 0x0000000403037210 */ /* 0x000fe20007ffe0ff */
[----:B------:R-:W-:Y:S01]  /*6570*/  IMAD.MOV.U32 R4, RZ, RZ, R8 ;  /* 0x000000ffff047224 */ /* 0x000fe200078e0008 */
[----:B------:R-:W-:Y:S01]  /*6580*/  LOP3.LUT R15, R0, 0x2, R11, 0xe2, !PT ;  /* 0x00000002000f7812 */ /* 0x000fe200078ee20b */
[----:B------:R-:W-:Y:S01]  /*6590*/  IMAD R0, R9, c[0x0][0x1a8], RZ ;  /* 0x00006a0009007a24 */ /* 0x000fe200078e02ff */
[----:B------:R-:W-:Y:S01]  /*65a0*/  SEL R12, RZ, 0x4, P5 ;  /* 0x00000004ff0c7807 */ /* 0x000fe20002800000 */
[----:B------:R-:W-:Y:S01]  /*65b0*/  IMAD.WIDE.U32 R8, R10, c[0x0][0x1a8], R2 ;  /* 0x00006a000a087a25 */ /* 0x000fe200078e0002 */
[----:B------:R-:W-:-:S03]  /*65c0*/  SEL R11, RZ, 0x8, P4 ;  /* 0x00000008ff0b7807 */ /* 0x000fc60002000000 */
[----:B------:R-:W-:Y:S01]  /*65d0*/  IMAD R13, R10, c[0x0][0x1ac], R0 ;  /* 0x00006b000a0d7a24 */ /* 0x000fe200078e0200 */
[----:B------:R-:W-:Y:S01]  /*65e0*/  LOP3.LUT R129, R11, R15, R12, 0xfe, !PT ;  /* 0x0000000f0b817212 */ /* 0x000fe200078efe0c */
[----:B------:R-:W-:Y:S01]  /*65f0*/  IMAD.WIDE.U32 R6, R239, c[0x0][0x1e8], R6 ;  /* 0x00007a00ef067a25 */ /* 0x000fe200078e0006 */
[----:B------:R-:W-:-:S03]  /*6600*/  IADD3 R15, R211, R233, RZ ;  /* 0x000000e9d30f7210 */ /* 0x000fc60007ffe0ff */
[----:B------:R-:W-:-:S04]  /*6610*/  IMAD.WIDE.U32 R2, R239, c[0x0][0x210], R4 ;  /* 0x00008400ef027a25 */ /* 0x000fc800078e0004 */
[----:B------:R-:W-:Y:S02]  /*6620*/  IMAD R5, R239, c[0x0][0x1ec], R7 ;  /* 0x00007b00ef057a24 */ /* 0x000fe400078e0207 */
[----:B------:R-:W-:Y:S02]  /*6630*/  IMAD.IADD R9, R9, 0x1, R13 ;  /* 0x0000000109097824 */ /* 0x000fe400078e020d */
[----:B------:R-:W-:Y:S02]  /*6640*/  IMAD R3, R239, c[0x0][0x214], R3 ;  /* 0x00008500ef037a24 */ /* 0x000fe400078e0203 */
[----:B------:R-:W-:Y:S01]  /*6650*/  IMAD.MOV.U32 R4, RZ, RZ, R6 ;  /* 0x000000ffff047224 */ /* 0x000fe200078e0006 */
[----:B--2---:R-:W-:Y:S01]  /*6660*/  @P1 SHF.R.S32.HI R10, RZ, 0x1f, R14 ;  /* 0x0000001fff0a1819 */ /* 0x004fe2000001140e */
[----:B------:R-:W-:Y:S01]  /*6670*/  @!P1 IMAD.MOV.U32 R14, RZ, RZ, R236 ;  /* 0x000000ffff0e9224 */ /* 0x000fe200078e00ec */
[----:B------:R-:W-:Y:S02]  /*6680*/  @!P1 MOV R10, R241 ;  /* 0x000000f1000a9202 */ /* 0x000fe40000000f00 */
[----:B------:R-:W-:-:S02]  /*6690*/  ISETP.GE.AND P1, PT, R214, c[0x0][0x198], PT ;  /* 0x00006600d6007a0c */ /* 0x000fc40003f26270 */
[----:B------:R-:W-:Y:S02]  /*66a0*/  SEL R0, R14, RZ, !P0 ;  /* 0x000000ff0e007207 */ /* 0x000fe40004000000 */
[----:B------:R-:W-:Y:S02]  /*66b0*/  SEL R7, R10, RZ, !P0 ;  /* 0x000000ff0a077207 */ /* 0x000fe40004000000 */
[----:B------:R-:W-:Y:S01]  /*66c0*/  LEA R17, P0, R8, c[0x0][0x160], 0x1 ;  /* 0x0000580008117a11 */ /* 0x000fe200078008ff */
[----:B------:R-:W-:-:S03]  /*66d0*/  IMAD.WIDE.U32 R220, R0, c[0x0][0x218], R2 ;  /* 0x0000860000dc7a25 */ /* 0x000fc600078e0002 */
[----:B------:R-:W-:Y:S01]  /*66e0*/  LEA.HI.X R14, R8, c[0x0][0x164], R9, 0x1, P0 ;  /* 0x00005900080e7a11 */ /* 0x000fe200000f0c09 */
[C---:B------:R-:W-:Y:S01]  /*66f0*/  IMAD R6, R7.reuse, c[0x0][0x1f0], RZ ;  /* 0x00007c0007067a24 */ /* 0x040fe200078e02ff */
[----:B------:R-:W-:Y:S01]  /*6700*/  ISETP.GE.AND P0, PT, R136, c[0x0][0x198], PT ;  /* 0x0000660088007a0c */ /* 0x000fe20003f06270 */
[----:B------:R-:W-:Y:S02]  /*6710*/  IMAD R7, R7, c[0x0][0x218], RZ ;  /* 0x0000860007077a24 */ /* 0x000fe400078e02ff */
[----:B------:R-:W-:-:S04]  /*6720*/  IMAD.WIDE.U32 R218, R0, c[0x0][0x1f0], R4 ;  /* 0x00007c0000da7a25 */ /* 0x000fc800078e0004 */
[C---:B------:R-:W-:Y:S02]  /*6730*/  IMAD R2, R0.reuse, c[0x0][0x1f4], R6 ;  /* 0x00007d0000027a24 */ /* 0x040fe400078e0206 */
[----:B------:R-:W-:Y:S02]  /*6740*/  IMAD R0, R0, c[0x0][0x21c], R7 ;  /* 0x0000870000007a24 */ /* 0x000fe400078e0207 */
[----:B------:R-:W-:Y:S02]  /*6750*/  IMAD.IADD R222, R219, 0x1, R2 ;  /* 0x00000001dbde7824 */ /* 0x000fe400078e0202 */
[----:B------:R-:W-:Y:S02]  /*6760*/  @P0 LOP3.LUT R216, R216, 0x2, RZ, 0xfc, !PT ;  /* 0x00000002d8d80812 */ /* 0x000fe400078efcff */
[----:B------:R-:W-:Y:S01]  /*6770*/  IADD3 R223, R221, R0, RZ ;  /* 0x00000000dddf7210 */ /* 0x000fe20007ffe0ff */
[----:B------:R-:W-:Y:S05]  /*6780*/  BRA.DIV ~URZ, `(.L_x_1025) ;  /* 0x000156727f007947 */ /* 0x000fea000b800000 */
[----:B------:R1:W2:Y:S02]  /*6790*/  SHFL.IDX PT, R12, R14, RZ, 0x181f ;  /* 0x00181fff0e0c7589 */ /* 0x0002a400000e0000 */
.L_x_1174:
[----:B------:R-:W-:Y:S05]  /*67a0*/  BRA.DIV ~URZ, `(.L_x_1026) ;  /* 0x000156c27f007947 */ /* 0x000fea000b800000 */
[----:B------:R3:W4:Y:S02]  /*67b0*/  SHFL.IDX PT, R0, R17, RZ, 0x181f ;  /* 0x00181fff11007589 */ /* 0x00072400000e0000 */
.L_x_1175:
[----:B------:R-:W-:Y:S01]  /*67c0*/  IMAD R72, R238, c[0x0][0x2c4], RZ ;  /* 0x0000b100ee487a24 */ /* 0x000fe200078e02ff */
[----:B------:R-:W-:Y:S01]  /*67d0*/  SHF.R.S32.HI R100, RZ, 0x1f, R138 ;  /* 0x0000001fff647819 */ /* 0x000fe2000001148a */
[----:B------:R-:W-:Y:S01]  /*67e0*/  BSSY B0, `(.L_x_1027) ;  /* 0x000001a000007945 */ /* 0x000fe20003800000 */
[----:B------:R-:W-:-:S02]  /*67f0*/  LOP3.LUT R216, R216, 0xfffffff7, RZ, 0xc0, !PT ;  /* 0xfffffff7d8d87812 */ /* 0x000fc400078ec0ff */
[----:B------:R-:W-:Y:S02]  /*6800*/  ISETP.GE.AND P0, PT, R15, R72, PT ;  /* 0x000000480f00720c */ /* 0x000fe40003f06270 */
[----:B------:R-:W-:Y:S02]  /*6810*/  LEA.HI R74, R100, R138, RZ, 0x3 ;  /* 0x0000008a644a7211 */ /* 0x000fe400078f18ff */
[----:B------:R-:W-:Y:S02]  /*6820*/  SHF.R.S32.HI R13, RZ, 0x1f, R213 ;  /* 0x0000001fff0d7819 */ /* 0x000fe400000114d5 */
        /* <DEDUP_REMOVED lines=21> */
.L_x_1028:
[----:B------:R-:W-:Y:S05]  /*6980*/  BSYNC B0 ;  /* 0x0000000000007941 */ /* 0x000fea0003800000 */
.L_x_1027:
[----:B------:R-:W-:Y:S05]  /*6990*/  BRA.DIV ~URZ, `(.L_x_1029) ;  /* 0x000155327f007947 */ /* 0x000fea000b800000 */
[----:B--2---:R2:W1:Y:S04]  /*69a0*/  SHFL.IDX PT, R12, R14, 0x1, 0x181f ;  /* 0x00381f000e0c7f89 */ /* 0x00446800000e0000 */
[----:B----4-:R2:W4:Y:S02]  /*69b0*/  SHFL.IDX PT, R0, R17, 0x1, 0x181f ;  /* 0x00381f0011007f89 */ /* 0x01052400000e0000 */
.L_x_1176:
        /* <DEDUP_REMOVED lines=22> */
.L_x_1031:
[----:B------:R-:W-:Y:S05]  /*6b20*/  BSYNC B0 ;  /* 0x0000000000007941 */ /* 0x000fea0003800000 */
.L_x_1030:
[----:B------:R-:W-:Y:S05]  /*6b30*/  BRA.DIV ~URZ, `(.L_x_1032) ;  /* 0x000154527f007947 */ /* 0x000fea000b800000 */
[----:B-1----:R1:W2:Y:S02]  /*6b40*/  SHFL.IDX PT, R12, R14, 0x2, 0x181f ;  /* 0x00581f000e0c7f89 */ /* 0x0022a400000e0000 */
.L_x_1177:
[----:B------:R-:W-:Y:S05]  /*6b50*/  BRA.DIV ~URZ, `(.L_x_1033) ;  /* 0x000154a27f007947 */ /* 0x000fea000b800000 */
[----:B----4-:R4:W1:Y:S02]  /*6b60*/  SHFL.IDX PT, R0, R17, 0x2, 0x181f ;  /* 0x00581f0011007f89 */ /* 0x01086400000e0000 */
.L_x_1178:
        /* <DEDUP_REMOVED lines=22> */
.L_x_1035:
[----:B------:R-:W-:Y:S05]  /*6cd0*/  BSYNC B0 ;  /* 0x0000000000007941 */ /* 0x000fea0003800000 */
.L_x_1034:
[----:B------:R-:W-:Y:S05]  /*6ce0*/  BRA.DIV ~URZ, `(.L_x_1036) ;  /* 0x000153727f007947 */ /* 0x000fea000b800000 */
[----:B--2---:R2:W3:Y:S04]  /*6cf0*/  SHFL.IDX PT, R12, R14, 0x3, 0x181f ;  /* 0x00781f000e0c7f89 */ /* 0x0044e800000e0000 */
[----:B-1----:R2:W1:Y:S02]  /*6d00*/  SHFL.IDX PT, R0, R17, 0x3, 0x181f ;  /* 0x00781f0011007f89 */ /* 0x00246400000e0000 */
.L_x_1179:
[----:B------:R-:W-:Y:S02]  /*6d10*/  IADD3 R2, R15, 0x60, RZ ;  /* 0x000000600f027810 */ /* 0x000fe40007ffe0ff */
[----:B------:R-:W-:-:S02]  /*6d20*/  P2R R5, PR, RZ, 0x10 ;  /* 0x00000010ff057803 */ /* 0x000fc40000000000 */
        /* <DEDUP_REMOVED lines=9> */
[----:B------:R-:W-:Y:S01]  /*6dc0*/  @!P4 LEA R2, P0, R214, R0, 0x1 ;  /* 0x00000000d602c211 */ /* 0x000fe200078008ff */
[----:B------:R-:W-:-:S03]  /*6dd0*/  IMAD.IADD R0, R237, 0x1, -R211 ;  /* 0x00000001ed007824 */ /* 0x000fc600078e0ad3 */
[----:B------:R-:W-:Y:S01]  /*6de0*/  @!P4 LEA.HI.X R3, R214, R12, R16, 0x1, P0 ;  /* 0x0000000cd603c211 */ /* 0x000fe200000f0c10 */
[----:B------:R-:W-:Y:S01]  /*6df0*/  IMAD R0, R110, -0x20, R0 ;  /* 0xffffffe06e007824 */ /* 0x000fe200078e0200 */
[----:B------:R-:W-:-:S13]  /*6e00*/  LOP3.LUT P0, RZ, R216, 0x2, RZ, 0xc0, !PT ;  /* 0x00000002d8ff7812 */ /* 0x000fda000780c0ff */
[----:B------:R-:W-:Y:S01]  /*6e10*/  @!PT LDS RZ, [RZ] ;  /* 0x00000000fffff984 */ /* 0x000fe20000000800 */
[----:B------:R-:W-:Y:S01]  /*6e20*/  @!PT LDS RZ, [RZ] ;  /* 0x00000000fffff984 */ /* 0x000fe20000000800 */
[----:B------:R-:W-:Y:S01]  /*6e30*/  @!PT LDS RZ, [RZ] ;  /* 0x00000000fffff984 */ /* 0x000fe20000000800 */
[----:B------:R1:W-:Y:S01]  /*6e40*/  @!P4 LDGSTS.E.BYPASS.LTC128B.128 [R215+0x13080], [R10.64], !P0 ;  /* 0x130800000ad7cfae */ /* 0x0003e2000c101d46 */
[----:B------:R-:W-:-:S03]  /*6e50*/  ISETP.GE.AND P0, PT, R0, 0x1, PT ;  /* 0x000000010000780c */ /* 0x000fc60003f06270 */
[----:B------:R1:W-:Y:S04]  /*6e60*/  @!P4 LDGSTS.E.BYPASS.LTC128B.128 [R215+0x17080], [R8.64], !P3 ;  /* 0x1708000008d7cfae */ /* 0x0003e8000d901d46 */
[----:B------:R1:W-:Y:S04]  /*6e70*/  @!P4 LDGSTS.E.BYPASS.LTC128B.128 [R215+0x1b080], [R6.64], !P2 ;  /* 0x1b08000006d7cfae */ /* 0x0003e8000d101d46 */
[----:B------:R1:W-:Y:S01]  /*6e80*/  @!P4 LDGSTS.E.BYPASS.LTC128B.128 [R215+0x1f080], [R2.64], !P1 ;  /* 0x1f08000002d7cfae */ /* 0x0003e2000c901d46 */
[----:B------:R-:W-:-:S03]  /*6e90*/  ISETP.NE.AND P4, PT, R5, RZ, PT ;  /* 0x000000ff0500720c */ /* 0x000fc60003f85270 */
[----:B------:R-:W0:Y:S01]  /*6ea0*/  LDGDEPBAR ;  /* 0x00000000000079af */ /* 0x000e220000000000 */
[----:B------:R-:W-:Y:S01]  /*6eb0*/  WARPSYNC 0xffffffff ;  /* 0xffffffff00007948 */ /* 0x000fe20003800000 */
[----:B------:R-:W-:Y:S02]  /*6ec0*/  BSSY B0, `(.L_x_1037) ;  /* 0x0000013000007945 */ /* 0x000fe40003800000 */
[----:B------:R-:W-:Y:S06]  /*6ed0*/  BAR.SYNC.DEFER_BLOCKING 0x0 ;  /* 0x0000000000007b1d */ /* 0x000fec0000010000 */
[----:B------:R-:W-:Y:S05]  /*6ee0*/  @!P0 BRA `(.L_x_1038) ;  /* 0x0000010000008947 */ /* 0x000fea0003800000 */
[----:B------:R-:W-:Y:S01]  /*6ef0*/  IMAD R0, R142, c[0x0][0x1e0], RZ ;  /* 0x000078008e007a24 */ /* 0x000fe200078e02ff */
[----:B------:R-:W-:Y:S01]  /*6f00*/  LOP3.LUT P3, RZ, R216, 0x1, RZ, 0xc0, !PT ;  /* 0x00000001d8ff7812 */ /* 0x000fe2000786c0ff */
[----:B-1----:R-:W-:-:S04]  /*6f10*/  IMAD.WIDE.U32 R2, R110, c[0x0][0x1e0], RZ ;  /* 0x000078006e027a25 */ /* 0x002fc800078e00ff */
        /* <DEDUP_REMOVED lines=13> */
.L_x_1038:
[----:B------:R-:W-:Y:S05]  /*6ff0*/  BSYNC B0 ;  /* 0x0000000000007941 */ /* 0x000fea0003800000 */
.L_x_1037:
[----:B------:R-:W-:Y:S01]  /*7000*/  ISETP.LT.AND P0, PT, RZ, c[0x0][0x27c], PT ;  /* 0x00009f00ff007a0c */ /* 0x000fe20003f01270 */
[----:B------:R-:W0:Y:S01]  /*7010*/  LDGDEPBAR ;  /* 0x00000000000079af */ /* 0x000e220000000000 */
[----:B------:R-:W-:-:S11]  /*7020*/  MOV R145, c[0x0][0x2c4] ;  /* 0x0000b10000917a02 */ /* 0x000fd60000000f00 */
[----:B------:R-:W-:Y:S05]  /*7030*/  @P0 BRA `(.L_x_1039) ;  /* 0x0000002000000947 */ /* 0x000fea0003800000 */
[----:B------:R-:W-:-:S04]  /*7040*/  DEPBAR.LE SB0, 0x1 ;  /* 0x000080400000791a */ /* 0x000fc80000000000 */
[----:B------:R-:W-:Y:S05]  /*7050*/  BRA `(.L_x_1040) ;  /* 0x00008fe000007947 */ /* 0x000fea0003800000 */
.L_x_1039:
[----:B------:R-:W-:Y:S01]  /*7060*/  ULDC.U8 UR4, c[0x0][0x298] ;  /* 0x0000a60000047ab9 */ /* 0x000fe20000000000 */
[----:B-----5:R-:W-:Y:S01]  /*7070*/  SHF.R.S32.HI R0, RZ, 0x1f, R112 ;  /* 0x0000001fff007819 */ /* 0x020fe20000011470 */
[----:B-1----:R-:W-:Y:S01]  /*7080*/  IMAD.WIDE.U32 R6, R112, c[0x0][0x280], RZ ;  /* 0x0000a00070067a25 */ /* 0x002fe200078e00ff */
[----:B------:R-:W-:Y:S01]  /*7090*/  ISETP.NE.AND P0, PT, RZ, UR4, PT ;  /* 0x00000004ff007c0c */ /* 0x000fe2000bf05270 */
[----:B------:R-:W-:Y:S01]  /*70a0*/  BSSY B2, `(.L_x_1040) ;  /* 0x00008f9000027945 */ /* 0x000fe20003800000 */
[C---:B------:R-:W-:Y:S01]  /*70b0*/  IADD3 R134, R211.reuse, 0x20, RZ ;  /* 0x00000020d3867810 */ /* 0x040fe20007ffe0ff */
[C---:B------:R-:W-:Y:S01]  /*70c0*/  IMAD R3, R0.reuse, c[0x0][0x280], RZ ;  /* 0x0000a00000037a24 */ /* 0x040fe200078e02ff */
[----:B------:R-:W-:Y:S01]  /*70d0*/  IADD3 R144, R211, 0x60, RZ ;  /* 0x00000060d3907810 */ /* 0x000fe20007ffe0ff */
[----:B------:R-:W-:Y:S01]  /*70e0*/  IMAD R2, R0, c[0x0][0x290], RZ ;  /* 0x0000a40000027a24 */ /* 0x000fe200078e02ff */
[----:B------:R-:W-:Y:S01]  /*70f0*/  LEA R0, R103, R15, 0x5 ;  /* 0x0000000f67007211 */ /* 0x000fe200078e28ff */
[C---:B------:R-:W-:Y:S01]  /*7100*/  IMAD R5, R112.reuse, c[0x0][0x284], R3 ;  /* 0x0000a10070057a24 */ /* 0x040fe200078e0203 */
[----:B------:R-:W-:Y:S01]  /*7110*/  IADD3 R143, R211, 0x40, RZ ;  /* 0x00000040d38f7810 */ /* 0x000fe20007ffe0ff */
[----:B------:R-:W-:-:S02]  /*7120*/  IMAD R8, R112, c[0x0][0x294], R2 ;  /* 0x0000a50070087a24 */ /* 0x000fc400078e0202 */
[----:B------:R-:W-:Y:S01]  /*7130*/  IMAD.WIDE.U32 R2, R112, c[0x0][0x290], RZ ;  /* 0x0000a40070027a25 */ /* 0x000fe200078e00ff */
[----:B------:R-:W-:-:S04]  /*7140*/  IADD3 R5, R5, R7, RZ ;  /* 0x0000000705057210 */ /* 0x000fc80007ffe0ff */
[----:B------:R-:W-:Y:S01]  /*7150*/  IADD3 R8, R8, R3, RZ ;  /* 0x0000000308087210 */ /* 0x000fe20007ffe0ff */
[----:B------:R-:W-:Y:S05]  /*7160*/  @!P0 BRA `(.L_x_1041) ;  /* 0x0000462000008947 */ /* 0x000fea0003800000 */
[----:B------:R-:W-:Y:S01]  /*7170*/  ISETP.NE.AND P1, PT, R145, 0x1, PT ;  /* 0x000000019100780c */ /* 0x000fe20003f25270 */
[----:B------:R-:W-:Y:S01]  /*7180*/  IMAD.MOV.U32 R4, RZ, RZ, R6 ;  /* 0x000000ffff047224 */ /* 0x000fe200078e0006 */
[C---:B------:R-:W-:Y:S01]  /*7190*/  IADD3 R43, R140.reuse, 0x40, RZ ;  /* 0x000000408c2b7810 */ /* 0x040fe20007ffe0ff */
[----:B------:R-:W-:Y:S01]  /*71a0*/  BSSY B0, `(.L_x_1042) ;  /* 0x0000053000007945 */ /* 0x000fe20003800000 */
[----:B------:R-:W-:Y:S01]  /*71b0*/  IADD3 R42, R140, 0x20, RZ ;  /* 0x000000208c2a7810 */ /* 0x000fe20007ffe0ff */
        /* <DEDUP_REMOVED lines=16> */
[----:B------:R-:W-:Y:S01]  /*72c0*/  IMAD.WIDE.U32 R4, R0, c[0x0][0x280], R4 ;  /* 0x0000a00000047a25 */ /* 0x000fe200078e0004 */
[----:B------:R-:W-:-:S03]  /*72d0*/  SHF.R.S32.HI R30, RZ, 0x1f, R42 ;  /* 0x0000001fff1e7819 */ /* 0x000fc6000001142a */
[----:B------:R-:W-:Y:S01]  /*72e0*/  IMAD R7, R3, c[0x0][0x280], RZ ;  /* 0x0000a00003077a24 */ /* 0x000fe200078e02ff */
[----:B------:R-:W-:-:S03]  /*72f0*/  LEA R36, P0, R4, c[0x0][0x270], 0x1 ;  /* 0x00009c0004247a11 */ /* 0x000fc600078008ff */
[----:B------:R-:W-:-:S04]  /*7300*/  IMAD R6, R0, c[0x0][0x284], R7 ;  /* 0x0000a10000067a24 */ /* 0x000fc800078e0207 */
[----:B------:R-:W-:-:S05]  /*7310*/  IMAD.IADD R6, R5, 0x1, R6 ;  /* 0x0000000105067824 */ /* 0x000fca00078e0206 */
[----:B------:R-:W-:Y:S01]  /*7320*/  LEA.HI.X R34, R4, c[0x0][0x274], R6, 0x1, P0 ;  /* 0x00009d0004227a11 */ /* 0x000fe200000f0c06 */
[----:B------:R-:W-:Y:S02]  /*7330*/  IMAD R4, R3, c[0x0][0x290], RZ ;  /* 0x0000a40003047a24 */ /* 0x000fe400078e02ff */
[----:B------:R-:W-:-:S04]  /*7340*/  IMAD.MOV.U32 R3, RZ, RZ, R8 ;  /* 0x000000ffff037224 */ /* 0x000fc800078e0008 */
[----:B------:R-:W-:-:S04]  /*7350*/  IMAD.WIDE.U32 R2, R0, c[0x0][0x290], R2 ;  /* 0x0000a40000027a25 */ /* 0x000fc800078e0002 */
[----:B------:R-:W-:Y:S01]  /*7360*/  IMAD R0, R0, c[0x0][0x294], R4 ;  /* 0x0000a50000007a24 */ /* 0x000fe200078e0204 */
[C---:B------:R-:W-:Y:S01]  /*7370*/  LEA R33, P0, R2.reuse, c[0x0][0x288], 0x1 ;  /* 0x0000a20002217a11 */ /* 0x040fe200078008ff */
[----:B------:R1:W3:Y:S02]  /*7380*/  SHFL.IDX PT, R4, R34, RZ, 0x181f ;  /* 0x00181fff22047589 */ /* 0x0002e400000e0000 */
[----:B------:R-:W-:Y:S02]  /*7390*/  IMAD.IADD R0, R3, 0x1, R0 ;  /* 0x0000000103007824 */ /* 0x000fe400078e0200 */
[----:B------:R1:W2:Y:S03]  /*73a0*/  SHFL.IDX PT, R3, R36, RZ, 0x181f ;  /* 0x00181fff24037589 */ /* 0x0002a600000e0000 */
[----:B------:R-:W-:Y:S02]  /*73b0*/  LEA.HI.X R31, R2, c[0x0][0x28c], R0, 0x1, P0 ;  /* 0x0000a300021f7a11 */ /* 0x000fe400000f0c00 */
[----:B------:R1:W4:Y:S04]  /*73c0*/  SHFL.IDX PT, R0, R33, RZ, 0x181f ;  /* 0x00181fff21007589 */ /* 0x00032800000e0000 */
[----:B------:R1:W1:Y:S01]  /*73d0*/  SHFL.IDX PT, R2, R31, RZ, 0x181f ;  /* 0x00181fff1f027589 */ /* 0x00026200000e0000 */
        /* <DEDUP_REMOVED lines=9> */
[----:B--2---:R-:W-:-:S05]  /*7470*/  @!P3 IADD3 R18, P0, R3, R6, RZ ;  /* 0x000000060312b210 */ /* 0x004fca0007f1e0ff */
[--C-:B---3--:R-:W-:Y:S01]  /*7480*/  @!P3 IMAD.X R19, R4, 0x1, R5.reuse, P0 ;  /* 0x000000010413b824 */ /* 0x108fe200000e0605 */
[----:B----4-:R-:W-:Y:S02]  /*7490*/  @!P3 IADD3 R16, P0, R0, R6, RZ ;  /* 0x000000060010b210 */ /* 0x010fe40007f1e0ff */
[----:B------:R-:W-:Y:S01]  /*74a0*/  @!P2 SHF.L.U64.HI R6, R42, 0x1, R30 ;  /* 0x000000012a06a819 */ /* 0x000fe2000001021e */
        /* <DEDUP_REMOVED lines=34> */
.L_x_1043:
[----:B------:R-:W-:Y:S05]  /*76d0*/  BSYNC B0 ;  /* 0x0000000000007941 */ /* 0x000fea0003800000 */
.L_x_1042:
[----:B----45:R-:W-:Y:S01]  /*76e0*/  IMAD.MOV.U32 R0, RZ, RZ, R45 ;  /* 0x000000ffff007224 */ /* 0x030fe200078e002d */
[----:B------:R-:W-:Y:S01]  /*76f0*/  LOP3.LUT P0, RZ, R216, 0x10, RZ, 0xc0, !PT ;  /* 0x00000010d8ff7812 */ /* 0x000fe2000780c0ff */
[----:B-1----:R-:W-:Y:S01]  /*7700*/  IMAD.MOV.U32 R2, RZ, RZ, R44 ;  /* 0x000000ffff027224 */ /* 0x002fe200078e002c */
[----:B------:R-:W-:Y:S01]  /*7710*/  MOV R5, R41 ;  /* 0x0000002900057202 */ /* 0x000fe20000000f00 */
[----:B---3--:R-:W-:Y:S01]  /*7720*/  IMAD.MOV.U32 R4, RZ, RZ, R38 ;  /* 0x000000ffff047224 */ /* 0x008fe200078e0026 */
        /* <DEDUP_REMOVED lines=46> */
[----:B------:R-:W-:Y:S01]  /*7a10*/  @!P2 IMAD.SHL.U32 R5, R42, 0x2, RZ ;  /* 0x000000022a05a824 */ /* 0x000fe200078e00ff */
[----:B------:R-:W-:Y:S01]  /*7a20*/  CS2R R52, SRZ ;  /* 0x0000000000347805 */ /* 0x000fe2000001ff00 */
[----:B------:R-:W-:Y:S01]  /*7a30*/  CS2R R54, SRZ ;  /* 0x0000000000367805 */ /* 0x000fe2000001ff00 */
[----:B------:R-:W-:Y:S01]  /*7a40*/  CS2R R56, SRZ ;  /* 0x0000000000387805 */ /* 0x000fe2000001ff00 */
[----:B----4-:R-:W-:Y:S01]  /*7a50*/  @!P3 IMAD.X R17, R2, 0x1, R6, P0 ;  /* 0x000000010211b824 */ /* 0x010fe200000e0606 */
[----:B------:R-:W-:Y:S01]  /*7a60*/  @!P2 SHF.L.U64.HI R6, R42, 0x1, R30 ;  /* 0x000000012a06a819 */ /* 0x000fe2000001021e */
[----:B------:R-:W-:Y:S01]  /*7a70*/  CS2R R58, SRZ ;  /* 0x00000000003a7805 */ /* 0x000fe2000001ff00 */
[-C--:B------:R-:W-:Y:S01]  /*7a80*/  @!P2 IADD3 R14, P0, R3, R5.reuse, RZ ;  /* 0x00000005030ea210 */ /* 0x080fe20007f1e0ff */
[----:B------:R-:W-:Y:S01]  /*7a90*/  CS2R R64, SRZ ;  /* 0x0000000000407805 */ /* 0x000fe2000001ff00 */
[----:B------:R-:W-:Y:S01]  /*7aa0*/  CS2R R60, SRZ ;  /* 0x00000000003c7805 */ /* 0x000fe2000001ff00 */
[----:B------:R1:W5:Y:S02]  /*7ab0*/  @!P3 LD.E.64 R48, [R18.64] ;  /* 0x000000061230b980 */ /* 0x000364000c101b00 */
[--C-:B------:R-:W-:Y:S01]  /*7ac0*/  @!P2 IMAD.X R15, R4, 0x1, R6.reuse, P0 ;  /* 0x00000001040fa824 */ /* 0x100fe200000e0606 */
[----:B------:R-:W-:Y:S01]  /*7ad0*/  @!P2 IADD3 R12, P0, R0, R5, RZ ;  /* 0x00000005000ca210 */ /* 0x000fe20007f1e0ff */
[C---:B------:R-:W-:Y:S01]  /*7ae0*/  @!P1 IMAD.SHL.U32 R5, R43.reuse, 0x2, RZ ;  /* 0x000000022b059824 */ /* 0x040fe200078e00ff */
        /* <DEDUP_REMOVED lines=21> */
.L_x_1045:
[----:B------:R-:W-:Y:S05]  /*7c40*/  BSYNC B0 ;  /* 0x0000000000007941 */ /* 0x000fea0003800000 */
.L_x_1044:
        /* <DEDUP_REMOVED lines=46> */
[----:B------:R-:W-:-:S02]  /*7f30*/  ISETP.GE.AND P2, PT, R42, c[0x0][0x27c], PT ;  /* 0x00009f002a007a0c */ /* 0x000fc40003f46270 */
[----:B------:R-:W-:Y:S02]  /*7f40*/  ISETP.GE.AND P1, PT, R43, c[0x0][0x27c], PT ;  /* 0x00009f002b007a0c */ /* 0x000fe40003f26270 */
[----:B------:R-:W-:-:S07]  /*7f50*/  P2R R21, PR, RZ, 0x10 ;  /* 0x00000010ff157803 */ /* 0x000fce0000000000 */
[C---:B------:R-:W-:Y:S01]  /*7f60*/  @!P3 IMAD.SHL.U32 R5, R140.reuse, 0x2, RZ ;  /* 0x000000028c05b824 */ /* 0x040fe200078e00ff */
[----:B------:R-:W-:-:S04]  /*7f70*/  @!P3 SHF.L.U64.HI R6, R140, 0x1, R35 ;  /* 0x000000018c06b819 */ /* 0x000fc80000010223 */
[----:B---3--:R-:W-:-:S05]  /*7f80*/  @!P3 IADD3 R18, P0, R3, R5, RZ ;  /* 0x000000050312b210 */ /* 0x008fca0007f1e0ff */
[----:B--2---:R-:W-:Y:S01]  /*7f90*/  @!P3 IMAD.X R19, R4, 0x1, R6, P0 ;  /* 0x000000010413b824 */ /* 0x004fe200000e0606 */
[----:B-1----:R-:W-:Y:S01]  /*7fa0*/  @!P3 IADD3 R16, P0, R0, R5, RZ ;  /* 0x000000050010b210 */ /* 0x002fe20007f1e0ff */
[----:B------:R-:W-:-:S04]  /*7fb0*/  @!P2 IMAD.SHL.U32 R5, R42, 0x2, RZ ;  /* 0x000000022a05a824 */ /* 0x000fc800078e00ff */
[----:B----4-:R-:W-:Y:S01]  /*7fc0*/  @!P3 IMAD.X R17, R2, 0x1, R6, P0 ;  /* 0x000000010211b824 */ /* 0x010fe200000e0606 */
[----:B------:R-:W-:Y:S02]  /*7fd0*/  @!P2 SHF.L.U64.HI R6, R42, 0x1, R30 ;  /* 0x000000012a06a819 */ /* 0x000fe4000001021e */
[-C--:B------:R-:W-:Y:S01]  /*7fe0*/  @!P2 IADD3 R14, P0, R3, R5.reuse, RZ ;  /* 0x00000005030ea210 */ /* 0x080fe20007f1e0ff */
[----:B------:R-:W-:Y:S01]  /*7ff0*/  CS2R R66, SRZ ;  /* 0x0000000000427805 */ /* 0x000fe2000001ff00 */
[----:B------:R-:W-:Y:S01]  /*8000*/  CS2R R68, SRZ ;  /* 0x0000000000447805 */ /* 0x000fe2000001ff00 */
[----:B------:R-:W-:Y:S01]  /*8010*/  CS2R R70, SRZ ;  /* 0x0000000000467805 */ /* 0x000fe2000001ff00 */
[----:B------:R-:W-:Y:S01]  /*8020*/  CS2R R74, SRZ ;  /* 0x00000000004a7805 */ /* 0x000fe2000001ff00 */
[--C-:B------:R-:W-:Y:S01]  /*8030*/  @!P2 IMAD.X R15, R4, 0x1, R6.reuse, P0 ;  /* 0x00000001040fa824 */ /* 0x100fe200000e0606 */
[----:B------:R-:W-:Y:S01]  /*8040*/  @!P2 IADD3 R12, P0, R0, R5, RZ ;  /* 0x00000005000ca210 */ /* 0x000fe20007f1e0ff */
[C---:B------:R-:W-:Y:S01]  /*8050*/  @!P1 IMAD.SHL.U32 R5, R43.reuse, 0x2, RZ ;  /* 0x000000022b059824 */ /* 0x040fe200078e00ff */
[----:B------:R-:W-:Y:S01]  /*8060*/  CS2R R76, SRZ ;  /* 0x00000000004c7805 */ /* 0x000fe2000001ff00 */
[----:B------:R1:W5:Y:S02]  /*8070*/  @!P3 LD.E.64 R62, [R16.64] ;  /* 0x00000006103eb980 */ /* 0x000364000c101b00 */
[----:B------:R-:W-:Y:S01]  /*8080*/  @!P2 IMAD.X R13, R2, 0x1, R6, P0 ;  /* 0x00000001020da824 */ /* 0x000fe200000e0606 */
[----:B------:R-:W-:-:S02]  /*8090*/  @!P1 SHF.L.U64.HI R6, R43, 0x1, R32 ;  /* 0x000000012b069819 */ /* 0x000fc40000010220 */
        /* <DEDUP_REMOVED lines=15> */
[----:B------:R-:W-:Y:S02]  /*8190*/  ISETP.NE.AND P4, PT, R21, RZ, PT ;  /* 0x000000ff1500720c */ /* 0x000fe40003f85270 */
[----:B------:R-:W-:Y:S02]  /*81a0*/  CS2R R20, SRZ ;  /* 0x0000000000147805 */ /* 0x000fe4000001ff00 */
[----:B------:R1:W5:Y:S04]  /*81b0*/  @!P0 LD.E.64 R76, [R4.64] ;  /* 0x00000006044c8980 */ /* 0x000368000c101b00 */
[----:B------:R2:W5:Y:S02]  /*81c0*/  @!P3 LD.E.64 R20, [R18.64] ;  /* 0x000000061214b980 */ /* 0x000564000c101b00 */
[----:B--2---:R-:W-:-:S06]  /*81d0*/  CS2R R18, SRZ ;  /* 0x0000000000127805 */ /* 0x004fcc000001ff00 */
[----:B------:R1:W5:Y:S02]  /*81e0*/  @!P2 LD.E.64 R18, [R14.64] ;  /* 0x000000060e12a980 */ /* 0x000364000c101b00 */
.L_x_1047:
[----:B------:R-:W-:Y:S05]  /*81f0*/  BSYNC B0 ;  /* 0x0000000000007941 */ /* 0x000fea0003800000 */
.L_x_1046:
[----:B----45:R-:W-:Y:S01]  /*8200*/  IMAD.MOV.U32 R2, RZ, RZ, R74 ;  /* 0x000000ffff027224 */ /* 0x030fe200078e004a */
[----:B------:R-:W-:Y:S01]  /*8210*/  ISETP.NE.AND P0, PT, R84, RZ, PT ;  /* 0x000000ff5400720c */ /* 0x000fe20003f05270 */
[----:B-1----:R-:W-:Y:S01]  /*8220*/  IMAD.MOV.U32 R0, RZ, RZ, R75 ;  /* 0x000000ffff007224 */ /* 0x002fe200078e004b */
[----:B------:R1:W4:Y:S01]  /*8230*/  SHFL.IDX PT, R7, R34, 0x3, 0x181f ;  /* 0x00781f0022077f89 */ /* 0x00032200000e0000 */
        /* <DEDUP_REMOVED lines=16> */
[----:B------:R2:W3:Y:S01]  /*8340*/  SHFL.IDX PT, R9, R31, 0x3, 0x181f ;  /* 0x00781f001f097f89 */ /* 0x0004e200000e0000 */
[----:B------:R-:W-:Y:S01]  /*8350*/  MOV R2, R71 ;  /* 0x0000004700027202 */ /* 0x000fe20000000f00 */
[----:B------:R-:W-:Y:S01]  /*8360*/  CS2R R86, SRZ ;  /* 0x0000000000567805 */ /* 0x000fe2000001ff00 */
[----:B------:R-:W-:Y:S01]  /*8370*/  PRMT R108, R108, 0x5410, R4 ;  /* 0x000054106c6c7816 */ /* 0x000fe20000000004 */
[----:B------:R-:W-:Y:S01]  /*8380*/  IMAD.MOV.U32 R4, RZ, RZ, R67 ;  /* 0x000000ffff047224 */ /* 0x000fe200078e0043 */
[----:B------:R-:W3:Y:S01]  /*8390*/  SHFL.IDX PT, R0, R36, 0x3, 0x181f ;  /* 0x00781f0024007f89 */ /* 0x000ee200000e0000 */
[----:B-1----:R-:W-:Y:S01]  /*83a0*/  PRMT R34, R3, 0x5410, R2 ;  /* 0x0000541003227816 */ /* 0x002fe20000000002 */
[----:B------:R-:W-:Y:S01]  /*83b0*/  IMAD.MOV.U32 R2, RZ, RZ, R63 ;  /* 0x000000ffff027224 */ /* 0x000fe200078e003f */
[----:B------:R-:W-:Y:S01]  /*83c0*/  MOV R3, R62 ;  /* 0x0000003e00037202 */ /* 0x000fe20000000f00 */
[----:B------:R1:W3:Y:S01]  /*83d0*/  SHFL.IDX PT, R6, R33, 0x3, 0x181f ;  /* 0x00781f0021067f89 */ /* 0x0002e200000e0000 */
[----:B------:R-:W-:Y:S01]  /*83e0*/  CS2R R82, SRZ ;  /* 0x0000000000527805 */ /* 0x000fe2000001ff00 */
[----:B------:R-:W-:Y:S01]  /*83f0*/  CS2R R78, SRZ ;  /* 0x00000000004e7805 */ /* 0x000fe2000001ff00 */
[----:B------:R-:W-:Y:S01]  /*8400*/  CS2R R90, SRZ ;  /* 0x00000000005a7805 */ /* 0x000fe2000001ff00 */
[----:B------:R-:W-:Y:S01]  /*8410*/  CS2R R88, SRZ ;  /* 0x0000000000587805 */ /* 0x000fe2000001ff00 */
[----:B------:R-:W-:Y:S01]  /*8420*/  CS2R R84, SRZ ;  /* 0x0000000000547805 */ /* 0x000fe2000001ff00 */
[----:B------:R-:W-:Y:S01]  /*8430*/  CS2R R80, SRZ ;  /* 0x0000000000507805 */ /* 0x000fe2000001ff00 */
[----:B--2---:R-:W-:-:S02]  /*8440*/  PRMT R31, R3, 0x5410, R2 ;  /* 0x00005410031f7816 */ /* 0x004fc40000000002 */
[----:B-1----:R-:W-:Y:S01]  /*8450*/  PRMT R33, R5, 0x5410, R4 ;  /* 0x0000541005217816 */ /* 0x002fe20000000004 */
[----:B------:R-:W-:Y:S05]  /*8460*/  @P0 BRA `(.L_x_1049) ;  /* 0x000002c000000947 */ /* 0x000fea0003800000 */
[----:B---34-:R-:W-:Y:S01]  /*8470*/  ISETP.GE.AND P1, PT, R42, c[0x0][0x27c], PT ;  /* 0x00009f002a007a0c */ /* 0x018fe20003f26270 */
[----:B------:R-:W-:Y:S01]  /*8480*/  CS2R R82, SRZ ;  /* 0x0000000000527805 */ /* 0x000fe2000001ff00 */
[----:B------:R-:W-:-:S11]  /*8490*/  CS2R R84, SRZ ;  /* 0x0000000000547805 */ /* 0x000fd6000001ff00 */
[C---:B------:R-:W-:Y:S01]  /*84a0*/  @!P1 IMAD.SHL.U32 R2, R42.reuse, 0x2, RZ ;  /* 0x000000022a029824 */ /* 0x040fe200078e00ff */
[----:B------:R-:W-:-:S04]  /*84b0*/  @!P1 SHF.L.U64.HI R3, R42, 0x1, R30 ;  /* 0x000000012a039819 */ /* 0x000fc8000001021e */
[----:B------:R-:W-:-:S05]  /*84c0*/  @!P1 IADD3 R4, P0, R0, R2, RZ ;  /* 0x0000000200049210 */ /* 0x000fca0007f1e0ff */
[----:B------:R-:W-:Y:S01]  /*84d0*/  @!P1 IMAD.X R5, R7, 0x1, R3, P0 ;  /* 0x0000000107059824 */ /* 0x000fe200000e0603 */
[----:B------:R-:W-:-:S04]  /*84e0*/  @!P1 IADD3 R2, P0, R6, R2, RZ ;  /* 0x0000000206029210 */ /* 0x000fc80007f1e0ff */
[----:B------:R1:W5:Y:S01]  /*84f0*/  @!P1 LD.E.64 R82, [R4.64] ;  /* 0x0000000604529980 */ /* 0x000362000c101b00 */
[----:B------:R-:W-:Y:S01]  /*8500*/  @!P1 IMAD.X R3, R9, 0x1, R3, P0 ;  /* 0x0000000109039824 */ /* 0x000fe200000e0603 */
[----:B------:R-:W-:-:S04]  /*8510*/  ISETP.GE.AND P0, PT, R43, c[0x0][0x27c], PT ;  /* 0x00009f002b007a0c */ /* 0x000fc80003f06270 */
[----:B------:R2:W5:Y:S09]  /*8520*/  @!P1 LD.E.64 R84, [R2.64] ;  /* 0x0000000602549980 */ /* 0x000572000c101b00 */
[----:B------:R-:W-:-:S05]  /*8530*/  @!P0 IMAD.SHL.U32 R8, R43, 0x2, RZ ;  /* 0x000000022b088824 */ /* 0x000fca00078e00ff */
[----:B-1----:R-:W-:Y:S02]  /*8540*/  @!P0 IADD3 R4, P1, R0, R8, RZ ;  /* 0x0000000800048210 */ /* 0x002fe40007f3e0ff */
[----:B--2---:R-:W-:-:S05]  /*8550*/  @!P0 SHF.L.U64.HI R3, R43, 0x1, R32 ;  /* 0x000000012b038819 */ /* 0x004fca0000010220 */
[----:B------:R-:W-:Y:S01]  /*8560*/  @!P0 IMAD.X R5, R7, 0x1, R3, P1 ;  /* 0x0000000107058824 */ /* 0x000fe200008e0603 */
[----:B------:R-:W-:-:S05]  /*8570*/  @!P0 IADD3 R2, P1, R6, R8, RZ ;  /* 0x0000000806028210 */ /* 0x000fca0007f3e0ff */
[----:B------:R-:W-:Y:S01]  /*8580*/  @!P0 IMAD.X R3, R9, 0x1, R3, P1 ;  /* 0x0000000109038824 */ /* 0x000fe200008e0603 */
[----:B------:R-:W-:Y:S01]  /*8590*/  ISETP.GE.AND P1, PT, R140, c[0x0][0x27c], PT ;  /* 0x00009f008c007a0c */ /* 0x000fe20003f26270 */
[----:B------:R-:W-:Y:S01]  /*85a0*/  CS2R R86, SRZ ;  /* 0x0000000000567805 */ /* 0x000fe2000001ff00 */
[----:B------:R-:W-:-:S05]  /*85b0*/  CS2R R88, SRZ ;  /* 0x0000000000587805 */ /* 0x000fca000001ff00 */
[----:B------:R1:W5:Y:S04]  /*85c0*/  @!P0 LD.E.64 R86, [R4.64] ;  /* 0x0000000604568980 */ /* 0x000368000c101b00 */
[----:B------:R2:W5:Y:S02]  /*85d0*/  @!P0 LD.E.64 R88, [R2.64] ;  /* 0x0000000602588980 */ /* 0x000564000c101b00 */
        /* <DEDUP_REMOVED lines=11> */
[----:B------:R-:W-:Y:S01]  /*8690*/  @!P0 IMAD.SHL.U32 R8, R139, 0x2, RZ ;  /* 0x000000028b088824 */ /* 0x000fe200078e00ff */
[----:B------:R-:W-:Y:S01]  /*86a0*/  CS2R R92, SRZ ;  /* 0x00000000005c7805 */ /* 0x000fe2000001ff00 */
[----:B------:R-:W-:-:S03]  /*86b0*/  CS2R R90, SRZ ;  /* 0x00000000005a7805 */ /* 0x000fc6000001ff00 */
[----:B-1----:R-:W-:Y:S02]  /*86c0*/  @!P0 IADD3 R4, P1, R0, R8, RZ ;  /* 0x0000000800048210 */ /* 0x002fe40007f3e0ff */
[----:B--2---:R-:W-:-:S05]  /*86d0*/  @!P0 SHF.L.U64.HI R3, R139, 0x1, R37 ;  /* 0x000000018b038819 */ /* 0x004fca0000010225 */
[----:B------:R-:W-:Y:S01]  /*86e0*/  @!P0 IMAD.X R5, R7, 0x1, R3, P1 ;  /* 0x0000000107058824 */ /* 0x000fe200008e0603 */
[----:B------:R-:W-:-:S04]  /*86f0*/  @!P0 IADD3 R2, P1, R6, R8, RZ ;  /* 0x0000000806028210 */ /* 0x000fc80007f3e0ff */
[----:B------:R1:W5:Y:S01]  /*8700*/  @!P0 LD.E.64 R92, [R4.64] ;  /* 0x00000006045c8980 */ /* 0x000362000c101b00 */
[----:B------:R-:W-:-:S05]  /*8710*/  @!P0 IMAD.X R3, R9, 0x1, R3, P1 ;  /* 0x0000000109038824 */ /* 0x000fca00008e0603 */
[----:B------:R1:W5:Y:S03]  /*8720*/  @!P0 LD.E.64 R90, [R2.64] ;  /* 0x00000006025a8980 */ /* 0x000366000c101b00 */
.L_x_1049:
[----:B---34-:R-:W-:Y:S05]  /*8730*/  BSYNC B0 ;  /* 0x0000000000007941 */ /* 0x018fea0003800000 */
.L_x_1048:
        /* <DEDUP_REMOVED lines=51> */
[-C--:B------:R-:W-:Y:S01]  /*8a70*/  FMUL.FTZ R5, R7, R12.reuse ;  /* 0x0000000c07057220 */ /* 0x080fe20000410000 */
[--C-:B------:R-:W-:Y:S01]  /*8a80*/  HADD2.F32 R10, -RZ, R6.reuse.H0_H0 ;  /* 0x20000006ff0a7230 */ /* 0x100fe20000004100 */
[C---:B------:R-:W-:Y:S01]  /*8a90*/  FMUL.FTZ R12, R9.reuse, R12 ;  /* 0x0000000c090c7220 */ /* 0x040fe20000410000 */
[----:B------:R-:W-:Y:S01]  /*8aa0*/  HADD2.F32 R6, -RZ, R6.H1_H1 ;  /* 0x30000006ff067230 */ /* 0x000fe20000004100 */
[-C--:B------:R-:W-:Y:S02]  /*8ab0*/  FMUL.FTZ R13, R4, R0.reuse ;  /* 0x00000000040d7220 */ /* 0x080fe40000410000 */
[-C--:B------:R-:W-:Y:S02]  /*8ac0*/  FFMA.FTZ R15, R9, R17.reuse, -R5 ;  /* 0x00000011090f7223 */ /* 0x080fe40000010805 */
[C---:B------:R-:W-:Y:S01]  /*8ad0*/  FMUL.FTZ R5, R8.reuse, R0 ;  /* 0x0000000008057220 */ /* 0x040fe20000410000 */
[----:B------:R-:W-:Y:S01]  /*8ae0*/  HADD2.F32 R0, -RZ, R73.H1_H1 ;  /* 0x30000049ff007230 */ /* 0x000fe20000004100 */
[----:B------:R-:W-:Y:S01]  /*8af0*/  FFMA.FTZ R9, R7, R17, R12 ;  /* 0x0000001107097223 */ /* 0x000fe2000001000c */
[----:B------:R-:W-:Y:S01]  /*8b00*/  HADD2.F32 R7, -RZ, R14.H0_H0 ;  /* 0x2000000eff077230 */ /* 0x000fe20000004100 */
[-C--:B------:R-:W-:Y:S01]  /*8b10*/  FFMA.FTZ R13, R8, R2.reuse, -R13 ;  /* 0x00000002080d7223 */ /* 0x080fe2000001080d */
[----:B------:R-:W-:Y:S01]  /*8b20*/  HADD2.F32 R12, -RZ, R16.H0_H0 ;  /* 0x20000010ff0c7230 */ /* 0x000fe20000004100 */
[----:B------:R-:W-:Y:S01]  /*8b30*/  FFMA.FTZ R8, R4, R2, R5 ;  /* 0x0000000204087223 */ /* 0x000fe20000010005 */
[----:B------:R-:W-:Y:S01]  /*8b40*/  HADD2.F32 R2, -RZ, R94.H1_H1 ;  /* 0x3000005eff027230 */ /* 0x000fe20000004100 */
[----:B------:R-:W-:-:S02]  /*8b50*/  FMUL.FTZ R4, R6, R0 ;  /* 0x0000000006047220 */ /* 0x000fc40000410000 */
[C---:B------:R-:W-:Y:S02]  /*8b60*/  FMUL.FTZ R0, R10.reuse, R0 ;  /* 0x000000000a007220 */ /* 0x040fe40000410000 */
[-C--:B------:R-:W-:Y:S02]  /*8b70*/  FMUL.FTZ R5, R3, R7.reuse ;  /* 0x0000000703057220 */ /* 0x080fe40000410000 */
[C---:B------:R-:W-:Y:S02]  /*8b80*/  FMUL.FTZ R7, R11.reuse, R7 ;  /* 0x000000070b077220 */ /* 0x040fe40000410000 */
[-C--:B------:R-:W-:Y:S02]  /*8b90*/  FFMA.FTZ R4, R10, R2.reuse, -R4 ;  /* 0x000000020a047223 */ /* 0x080fe40000010804 */
[----:B------:R-:W-:Y:S02]  /*8ba0*/  FFMA.FTZ R2, R6, R2, R0 ;  /* 0x0000000206027223 */ /* 0x000fe40000010000 */
[----:B------:R-:W-:-:S02]  /*8bb0*/  FFMA.FTZ R0, R11, R12, -R5 ;  /* 0x0000000c0b007223 */ /* 0x000fc40000010805 */
[----:B------:R-:W-:Y:S01]  /*8bc0*/  FFMA.FTZ R3, R3, R12, R7 ;  /* 0x0000000c03037223 */ /* 0x000fe20000010007 */
[----:B------:R-:W-:Y:S02]  /*8bd0*/  F2FP.PACK_AB R6, R2, R4 ;  /* 0x000000040206723e */ /* 0x000fe400000000ff */
[----:B------:R-:W-:Y:S02]  /*8be0*/  F2FP.PACK_AB R7, R9, R15 ;  /* 0x0000000f0907723e */ /* 0x000fe400000000ff */
[----:B------:R-:W-:Y:S02]  /*8bf0*/  F2FP.PACK_AB R4, R8, R13 ;  /* 0x0000000d0804723e */ /* 0x000fe400000000ff */
[----:B------:R-:W-:-:S05]  /*8c00*/  F2FP.PACK_AB R5, R3, R0 ;  /* 0x000000000305723e */ /* 0x000fca00000000ff */
[----:B------:R1:W-:Y:S02]  /*8c10*/  STS.128 [R203+0x10080], R4 ;  /* 0x01008004cb007388 */ /* 0x0003e40000000c00 */
.L_x_1053:
[----:B------:R-:W-:Y:S05]  /*8c20*/  BSYNC B0 ;  /* 0x0000000000007941 */ /* 0x000fea0003800000 */
.L_x_1052:
        /* <DEDUP_REMOVED lines=29> */
[----:B------:R-:W-:-:S02]  /*8e00*/  FFMA.FTZ R13, R8, R2, -R13 ;  /* 0x00000002080d7223 */ /* 0x000fc4000001080d */
[----:B------:R-:W-:Y:S01]  /*8e10*/  FFMA.FTZ R8, R4, R2, R5 ;  /* 0x0000000204087223 */ /* 0x000fe20000010005 */
[----:B------:R-:W-:Y:S01]  /*8e20*/  HADD2.F32 R2, -RZ, R96.H1_H1 ;  /* 0x30000060ff027230 */ /* 0x000fe20000004100 */
[-C--:B------:R-:W-:Y:S02]  /*8e30*/  FMUL.FTZ R4, R6, R0.reuse ;  /* 0x0000000006047220 */ /* 0x080fe40000410000 */
[C---:B------:R-:W-:Y:S02]  /*8e40*/  FMUL.FTZ R0, R10.reuse, R0 ;  /* 0x000000000a007220 */ /* 0x040fe40000410000 */
[-C--:B------:R-:W-:Y:S02]  /*8e50*/  FMUL.FTZ R5, R3, R7.reuse ;  /* 0x0000000703057220 */ /* 0x080fe40000410000 */
[----:B------:R-:W-:Y:S02]  /*8e60*/  FMUL.FTZ R7, R11, R7 ;  /* 0x000000070b077220 */ /* 0x000fe40000410000 */
[----:B------:R-:W-:-:S02]  /*8e70*/  FFMA.FTZ R4, R10, R2, -R4 ;  /* 0x000000020a047223 */ /* 0x000fc40000010804 */
[----:B------:R-:W-:Y:S02]  /*8e80*/  FFMA.FTZ R2, R6, R2, R0 ;  /* 0x0000000206027223 */ /* 0x000fe40000010000 */
[-C--:B------:R-:W-:Y:S02]  /*8e90*/  FFMA.FTZ R0, R11, R15.reuse, -R5 ;  /* 0x0000000f0b007223 */ /* 0x080fe40000010805 */
[----:B------:R-:W-:Y:S01]  /*8ea0*/  FFMA.FTZ R3, R3, R15, R7 ;  /* 0x0000000f03037223 */ /* 0x000fe20000010007 */
[----:B------:R-:W-:Y:S02]  /*8eb0*/  F2FP.PACK_AB R6, R2, R4 ;  /* 0x000000040206723e */ /* 0x000fe400000000ff */
[----:B------:R-:W-:Y:S02]  /*8ec0*/  F2FP.PACK_AB R7, R9, R16 ;  /* 0x000000100907723e */ /* 0x000fe400000000ff */
[----:B------:R-:W-:Y:S02]  /*8ed0*/  F2FP.PACK_AB R4, R8, R13 ;  /* 0x0000000d0804723e */ /* 0x000fe400000000ff */
[----:B------:R-:W-:-:S05]  /*8ee0*/  F2FP.PACK_AB R5, R3, R0 ;  /* 0x000000000305723e */ /* 0x000fca00000000ff */
[----:B------:R1:W-:Y:S02]  /*8ef0*/  STS.128 [R203+0x14080], R4 ;  /* 0x01408004cb007388 */ /* 0x0003e40000000c00 */
.L_x_1055:
[----:B------:R-:W-:Y:S05]  /*8f00*/  BSYNC B0 ;  /* 0x0000000000007941 */ /* 0x000fea0003800000 */
.L_x_1054:
        /* <DEDUP_REMOVED lines=45> */
.L_x_1057:
[----:B------:R-:W-:Y:S05]  /*91e0*/  BSYNC B0 ;  /* 0x0000000000007941 */ /* 0x000fea0003800000 */
.L_x_1056:
        /* <DEDUP_REMOVED lines=25> */
[----:B------:R-:W-:Y:S01]  /*9380*/  HADD2.F32 R0, -RZ, R101.H0_H0 ;  /* 0x20000065ff007230 */ /* 0x000fe20000004100 */
        /* <DEDUP_REMOVED lines=18> */
.L_x_1051:
[----:B------:R-:W-:Y:S05]  /*94b0*/  BSYNC B1 ;  /* 0x0000000000017941 */ /* 0x000fea0003800000 */
.L_x_1050:
        /* <DEDUP_REMOVED lines=34> */
[----:B------:R-:W-:Y:S01]  /*96e0*/  HADD2.F32 R2, -RZ, R102.H0_H0 ;  /* 0x20000066ff027230 */ /* 0x000fe20000004100 */
        /* <DEDUP_REMOVED lines=13> */
.L_x_1061:
[----:B------:R-:W-:Y:S05]  /*97c0*/  BSYNC B0 ;  /* 0x0000000000007941 */ /* 0x000fea0003800000 */
.L_x_1060:
        /* <DEDUP_REMOVED lines=45> */
.L_x_1063:
[----:B------:R-:W-:Y:S05]  /*9aa0*/  BSYNC B0 ;  /* 0x0000000000007941 */ /* 0x000fea0003800000 */
.L_x_1062:
        /* <DEDUP_REMOVED lines=45> */
.L_x_1065:
[----:B------:R-:W-:Y:S05]  /*9d80*/  BSYNC B0 ;  /* 0x0000000000007941 */ /* 0x000fea0003800000 */
.L_x_1064:
        /* <DEDUP_REMOVED lines=44> */
.L_x_1059:
[----:B------:R-:W-:Y:S05]  /*a050*/  BSYNC B1 ;  /* 0x0000000000017941 */ /* 0x000fea0003800000 */
.L_x_1058:
        /* <DEDUP_REMOVED lines=48> */
.L_x_1069:
[----:B------:R-:W-:Y:S05]  /*a360*/  BSYNC B0 ;  /* 0x0000000000007941 */ /* 0x000fea0003800000 */
.L_x_1068:
        /* <DEDUP_REMOVED lines=45> */
.L_x_1071:
[----:B------:R-:W-:Y:S05]  /*a640*/  BSYNC B0 ;  /* 0x0000000000007941 */ /* 0x000fea0003800000 */
.L_x_1070:
        /* <DEDUP_REMOVED lines=45> */
.L_x_1073:
[----:B------:R-:W-:Y:S05]  /*a920*/  BSYNC B0 ;  /* 0x0000000000007941 */ /* 0x000fea0003800000 */
.L_x_1072:
        /* <DEDUP_REMOVED lines=44> */
.L_x_1067:
[----:B------:R-:W-:Y:S05]  /*abf0*/  BSYNC B1 ;  /* 0x0000000000017941 */ /* 0x000fea0003800000 */
.L_x_1066:
        /* <DEDUP_REMOVED lines=47> */
.L_x_1076:
[----:B------:R-:W-:Y:S05]  /*aef0*/  BSYNC B0 ;  /* 0x0000000000007941 */ /* 0x000fea0003800000 */
.L_x_1075:
        /* <DEDUP_REMOVED lines=45> */
.L_x_1078:
[----:B------:R-:W-:Y:S05]  /*b1d0*/  BSYNC B0 ;  /* 0x0000000000007941 */ /* 0x000fea0003800000 */
.L_x_1077:
        /* <DEDUP_REMOVED lines=45> */
.L_x_1080:
[----:B------:R-:W-:Y:S05]  /*b4b0*/  BSYNC B0 ;  /* 0x0000000000007941 */ /* 0x000fea0003800000 */
.L_x_1079:
        /* <DEDUP_REMOVED lines=43> */
[----:B------:R1:W-:Y:S01]  /*b770*/  STS.128 [R203+0x1f080], R4 ;  /* 0x01f08004cb007388 */ /* 0x0003e20000000c00 */
[----:B------:R-:W-:Y:S05]  /*b780*/  BRA `(.L_x_1074) ;  /* 0x000048a000007947 */ /* 0x000fea0003800000 */
.L_x_1041:
        /* <DEDUP_REMOVED lines=13> */
[----:B------:R-:W-:-:S05]  /*b860*/  @P0 IMAD.HI.U32 R3, R0, c[0x0][0x2c8], RZ ;  /* 0x0000b20000030a27 */ /* 0x000fca00078e00ff */
[----:B------:R-:W-:-:S04]  /*b870*/  @P0 SHF.R.U32.HI R0, RZ, c[0x0][0x2cc], R3 ;  /* 0x0000b300ff000a19 */ /* 0x000fc80000011603 */
[----:B------:R-:W-:Y:S01]  /*b880*/  SHF.R.S32.HI R3, RZ, 0x1f, R0 ;  /* 0x0000001fff037819 */ /* 0x000fe20000011400 */
[----:B------:R-:W-:-:S04]  /*b890*/  IMAD.WIDE.U32 R6, R0, c[0x0][0x280], R6 ;  /* 0x0000a00000067a25 */ /* 0x000fc800078e0006 */
[----:B------:R-:W-:Y:S01]  /*b8a0*/  IMAD R9, R3, c[0x0][0x280], RZ ;  /* 0x0000a00003097a24 */ /* 0x000fe200078e02ff */
[----:B--2-4-:R-:W-:-:S03]  /*b8b0*/  LEA R17, P0, R6, c[0x0][0x270], 0x1 ;  /* 0x00009c0006117a11 */ /* 0x014fc600078008ff */
[----:B------:R-:W-:-:S04]  /*b8c0*/  IMAD R5, R0, c[0x0][0x284], R9 ;  /* 0x0000a10000057a24 */ /* 0x000fc800078e0209 */
[----:B------:R-:W-:-:S05]  /*b8d0*/  IMAD.IADD R5, R7, 0x1, R5 ;  /* 0x0000000107057824 */ /* 0x000fca00078e0205 */
[----:B------:R-:W-:Y:S01]  /*b8e0*/  LEA.HI.X R16, R6, c[0x0][0x274], R5, 0x1, P0 ;  /* 0x00009d0006107a11 */ /* 0x000fe200000f0c05 */
[----:B------:R-:W-:Y:S01]  /*b8f0*/  IMAD R5, R3, c[0x0][0x290], RZ ;  /* 0x0000a40003057a24 */ /* 0x000fe200078e02ff */
[----:B------:R-:W-:-:S03]  /*b900*/  MOV R3, R8 ;  /* 0x0000000800037202 */ /* 0x000fc60000000f00 */
[----:B------:R1:W2:Y:S02]  /*b910*/  SHFL.IDX PT, R7, R16, RZ, 0x181f ;  /* 0x00181fff10077589 */ /* 0x0002a400000e0000 */
[----:B------:R-:W-:-:S04]  /*b920*/  IMAD.WIDE.U32 R2, R0, c[0x0][0x290], R2 ;  /* 0x0000a40000027a25 */ /* 0x000fc800078e0002 */
[----:B------:R-:W-:Y:S01]  /*b930*/  IMAD R0, R0, c[0x0][0x294], R5 ;  /* 0x0000a50000007a24 */ /* 0x000fe200078e0205 */
[----:B------:R-:W-:-:S04]  /*b940*/  LEA R15, P0, R2, c[0x0][0x288], 0x1 ;  /* 0x0000a200020f7a11 */ /* 0x000fc800078008ff */
[----:B------:R-:W-:Y:S01]  /*b950*/  IADD3 R0, R3, R0, RZ ;  /* 0x0000000003007210 */ /* 0x000fe20007ffe0ff */
[----:B------:R1:W3:Y:S03]  /*b960*/  SHFL.IDX PT, R5, R15, RZ, 0x181f ;  /* 0x00181fff0f057589 */ /* 0x0002e600000e0000 */
[----:B------:R-:W-:Y:S02]  /*b970*/  LEA.HI.X R14, R2, c[0x0][0x28c], R0, 0x1, P0 ;  /* 0x0000a300020e7a11 */ /* 0x000fe400000f0c00 */
        /* <DEDUP_REMOVED lines=10> */
[----:B----4-:R-:W-:-:S05]  /*ba20*/  @!P1 IADD3 R10, P0, R2, R0, RZ ;  /* 0x00000000020a9210 */ /* 0x010fca0007f1e0ff */
[--C-:B--2---:R-:W-:Y:S01]  /*ba30*/  @!P1 IMAD.X R11, R7, 0x1, R3.reuse, P0 ;  /* 0x00000001070b9824 */ /* 0x104fe200000e0603 */
        /* <DEDUP_REMOVED lines=17> */
.L_x_1082:
[----:B------:R-:W-:Y:S05]  /*bb50*/  BSYNC B0 ;  /* 0x0000000000007941 */ /* 0x000fea0003800000 */
.L_x_1081:
[----:B-1--45:R-:W-:Y:S01]  /*bb60*/  IMAD.MOV.U32 R2, RZ, RZ, R34 ;  /* 0x000000ffff027224 */ /* 0x032fe200078e0022 */
[----:B------:R-:W-:Y:S01]  /*bb70*/  LOP3.LUT P0, RZ, R216, 0x10, RZ, 0xc0, !PT ;  /* 0x00000010d8ff7812 */ /* 0x000fe2000780c0ff */
[----:B------:R-:W-:Y:S01]  /*bb80*/  IMAD.MOV.U32 R0, RZ, RZ, R35 ;  /* 0x000000ffff007224 */ /* 0x000fe200078e0023 */
[----:B--2---:R1:W2:Y:S01]  /*bb90*/  SHFL.IDX PT, R7, R16, 0x1, 0x181f ;  /* 0x00381f0010077f89 */ /* 0x0042a200000e0000 */
[----:B---3--:R-:W-:Y:S01]  /*bba0*/  IMAD.MOV.U32 R5, RZ, RZ, R32 ;  /* 0x000000ffff057224 */ /* 0x008fe200078e0020 */
[----:B------:R-:W-:Y:S01]  /*bbb0*/  BSSY B0, `(.L_x_1083) ;  /* 0x0000040000007945 */ /* 0x000fe20003800000 */
[----:B------:R-:W-:Y:S01]  /*bbc0*/  IMAD.MOV.U32 R3, RZ, RZ, R33 ;  /* 0x000000ffff037224 */ /* 0x000fe200078e0021 */
[----:B------:R-:W-:Y:S01]  /*bbd0*/  PRMT R104, R0, 0x7610, R104 ;  /* 0x0000761000687816 */ /* 0x000fe20000000068 */
[----:B------:R-:W-:Y:S01]  /*bbe0*/  IMAD.MOV.U32 R0, RZ, RZ, R27 ;  /* 0x000000ffff007224 */ /* 0x000fe200078e001b */
[----:B------:R-:W-:Y:S01]  /*bbf0*/  PRMT R105, R5, 0x5410, R2 ;  /* 0x0000541005697816 */ /* 0x000fe20000000002 */
[----:B------:R-:W-:Y:S01]  /*bc00*/  IMAD.MOV.U32 R2, RZ, RZ, R26 ;  /* 0x000000ffff027224 */ /* 0x000fe200078e001a */
[----:B------:R-:W-:Y:S01]  /*bc10*/  PRMT R102, R3, 0x7610, R102 ;  /* 0x0000761003667816 */ /* 0x000fe20000000066 */
[----:B------:R-:W-:Y:S01]  /*bc20*/  IMAD.MOV.U32 R5, RZ, RZ, R24 ;  /* 0x000000ffff057224 */ /* 0x000fe200078e0018 */
[----:B------:R1:W3:Y:S01]  /*bc30*/  SHFL.IDX PT, R13, R14, 0x1, 0x181f ;  /* 0x00381f000e0d7f89 */ /* 0x0002e200000e0000 */
[----:B------:R-:W-:Y:S01]  /*bc40*/  IMAD.MOV.U32 R3, RZ, RZ, R25 ;  /* 0x000000ffff037224 */ /* 0x000fe200078e0019 */
[----:B------:R-:W-:Y:S01]  /*bc50*/  PRMT R55, R0, 0x5410, R2 ;  /* 0x0000541000377816 */ /* 0x000fe20000000002 */
[----:B------:R-:W-:Y:S01]  /*bc60*/  IMAD.MOV.U32 R0, RZ, RZ, R39 ;  /* 0x000000ffff007224 */ /* 0x000fe200078e0027 */
[----:B------:R-:W-:Y:S01]  /*bc70*/  MOV R2, R38 ;  /* 0x0000002600027202 */ /* 0x000fe20000000f00 */
[----:B------:R-:W-:Y:S01]  /*bc80*/  IMAD.MOV.U32 R6, RZ, RZ, R22 ;  /* 0x000000ffff067224 */ /* 0x000fe200078e0016 */
[----:B------:R-:W-:Y:S01]  /*bc90*/  PRMT R40, R40, 0x5410, R5 ;  /* 0x0000541028287816 */ /* 0x000fe20000000005 */
[----:B------:R1:W4:Y:S01]  /*bca0*/  SHFL.IDX PT, R12, R15, 0x1, 0x181f ;  /* 0x00381f000f0c7f89 */ /* 0x00032200000e0000 */
        /* <DEDUP_REMOVED lines=22> */
[----:B--23--:R-:W-:Y:S01]  /*be10*/  ISETP.GE.AND P1, PT, R136, c[0x0][0x27c], PT ;  /* 0x00009f0088007a0c */ /* 0x00cfe20003f26270 */
        /* <DEDUP_REMOVED lines=8> */
[----:B----4-:R-:W-:Y:S01]  /*bea0*/  @!P1 IADD3 R8, P0, R12, R0, RZ ;  /* 0x000000000c089210 */ /* 0x010fe20007f1e0ff */
        /* <DEDUP_REMOVED lines=16> */
.L_x_1084:
[----:B--23--:R-:W-:Y:S05]  /*bfb0*/  BSYNC B0 ;  /* 0x0000000000007941 */ /* 0x00cfea0003800000 */
.L_x_1083:
[----:B-----5:R-:W-:Y:S01]  /*bfc0*/  IMAD.MOV.U32 R5, RZ, RZ, R62 ;  /* 0x000000ffff057224 */ /* 0x020fe200078e003e */
[----:B------:R-:W-:Y:S01]  /*bfd0*/  LOP3.LUT P0, RZ, R216, 0x40, RZ, 0xc0, !PT ;  /* 0x00000040d8ff7812 */ /* 0x000fe2000780c0ff */
[----:B-1----:R-:W-:Y:S01]  /*bfe0*/  IMAD.MOV.U32 R2, RZ, RZ, R60 ;  /* 0x000000ffff027224 */ /* 0x002fe200078e003c */
        /* <DEDUP_REMOVED lines=19> */
[----:B----4-:R1:W3:Y:S01]  /*c120*/  SHFL.IDX PT, R12, R14, 0x2, 0x181f ;  /* 0x00581f000e0c7f89 */ /* 0x0102e200000e0000 */
        /* <DEDUP_REMOVED lines=29> */
[--C-:B------:R-:W-:Y:S01]  /*c300*/  @!P1 IMAD.X R11, R7, 0x1, R2.reuse, P0 ;  /* 0x00000001070b9824 */ /* 0x100fe200000e0602 */
[----:B-1----:R-:W-:Y:S01]  /*c310*/  @!P1 IADD3 R8, P0, R5, R0, RZ ;  /* 0x0000000005089210 */ /* 0x002fe20007f1e0ff */
[----:B------:R-:W-:Y:S01]  /*c320*/  CS2R R78, SRZ ;  /* 0x00000000004e7805 */ /* 0x000fe2000001ff00 */
[----:B------:R-:W-:Y:S01]  /*c330*/  CS2R R76, SRZ ;  /* 0x00000000004c7805 */ /* 0x000fe2000001ff00 */
[----:B------:R-:W-:Y:S01]  /*c340*/  CS2R R82, SRZ ;  /* 0x0000000000527805 */ /* 0x000fe2000001ff00 */
[----:B------:R-:W-:Y:S01]  /*c350*/  CS2R R80, SRZ ;  /* 0x0000000000507805 */ /* 0x000fe2000001ff00 */
[----:B---3--:R-:W-:Y:S01]  /*c360*/  @!P1 IMAD.X R9, R12, 0x1, R2, P0 ;  /* 0x000000010c099824 */ /* 0x008fe200000e0602 */
        /* <DEDUP_REMOVED lines=11> */
.L_x_1086:
[----:B--2---:R-:W-:Y:S05]  /*c420*/  BSYNC B0 ;  /* 0x0000000000007941 */ /* 0x004fea0003800000 */
.L_x_1085:
        /* <DEDUP_REMOVED lines=13> */
[----:B---3--:R1:W3:Y:S01]  /*c500*/  SHFL.IDX PT, R12, R14, 0x3, 0x181f ;  /* 0x00781f000e0c7f89 */ /* 0x0082e200000e0000 */
        /* <DEDUP_REMOVED lines=31> */
[----:B------:R-:W-:-:S11]  /*c700*/  CS2R R84, SRZ ;  /* 0x0000000000547805 */ /* 0x000fd6000001ff00 */
        /* <DEDUP_REMOVED lines=11> */
[----:B------:R-:W-:Y:S01]  /*c7c0*/  CS2R R94, SRZ ;  /* 0x00000000005e7805 */ /* 0x000fe2000001ff00 */
[----:B------:R-:W-:Y:S01]  /*c7d0*/  CS2R R92, SRZ ;  /* 0x00000000005c7805 */ /* 0x000fe2000001ff00 */
[----:B------:R1:W5:Y:S04]  /*c7e0*/  @!P1 LD.E.128 R84, [R8.64] ;  /* 0x0000000608549980 */ /* 0x000368000c101d00 */
[----:B------:R1:W5:Y:S06]  /*c7f0*/  @!P1 LD.E.128 R88, [R6.64] ;  /* 0x0000000606589980 */ /* 0x00036c000c101d00 */
        /* <DEDUP_REMOVED lines=8> */
.L_x_1088:
[----:B--23--:R-:W-:Y:S05]  /*c880*/  BSYNC B0 ;  /* 0x0000000000007941 */ /* 0x00cfea0003800000 */
.L_x_1087:
[----:B-----5:R-:W-:Y:S01]  /*c890*/  IMAD.MOV.U32 R0, RZ, RZ, R98 ;  /* 0x000000ffff007224 */ /* 0x020fe200078e0062 */
[----:B------:R-:W-:-:S04]  /*c8a0*/  DEPBAR.LE SB0, 0x1 ;  /* 0x000080400000791a */ /* 0x000fc80000000000 */
[----:B-1----:R-:W-:Y:S01]  /*c8b0*/  IMAD.MOV.U32 R4, RZ, RZ, R99 ;  /* 0x000000ffff047224 */ /* 0x002fe200078e0063 */
[----:B------:R-:W-:Y:S01]  /*c8c0*/  BSSY B1, `(.L_x_1089) ;  /* 0x00000ed000017945 */ /* 0x000fe20003800000 */
[----:B------:R-:W-:Y:S01]  /*c8d0*/  IMAD.MOV.U32 R3, RZ, RZ, R96 ;  /* 0x000000ffff037224 */ /* 0x000fe200078e0060 */
[----:B------:R-:W-:Y:S01]  /*c8e0*/  SHF.R.S32.HI R75, RZ, 0x3, R74 ;  /* 0x00000003ff4b7819 */ /* 0x000fe2000001144a */
        /* <DEDUP_REMOVED lines=36> */
[----:B------:R-:W-:Y:S02]  /*cb30*/  SHF.R.U64 R54, R24, 0x10, R25 ;  /* 0x0000001018367819 */ /* 0x000fe40000001219 */
[----:B------:R-:W-:Y:S02]  /*cb40*/  LEA.HI R0, R0, R103, RZ, 0x1d ;  /* 0x0000006700007211 */ /* 0x000fe400078fe8ff */
[----:B------:R-:W-:Y:S02]  /*cb50*/  SHF.R.U32.HI R24, RZ, 0x10, R21 ;  /* 0x00000010ff187819 */ /* 0x000fe40000011615 */
        /* <DEDUP_REMOVED lines=13> */
[--C-:B------:R-:W-:Y:S02]  /*cc30*/  SHF.R.U64 R53, R26, 0x10, R27.reuse ;  /* 0x000000101a357819 */ /* 0x100fe4000000121b */
[----:B------:R-:W-:Y:S01]  /*cc40*/  SHF.R.U32.HI R31, RZ, 0x10, R27 ;  /* 0x00000010ff1f7819 */ /* 0x000fe2000001161b */
[----:B----4-:R-:W2:Y:S01]  /*cc50*/  LDS.128 R8, [R28+0x10080] ;  /* 0x010080001c087984 */ /* 0x010ea20000000c00 */
[----:B------:R-:W-:-:S02]  /*cc60*/  SHF.R.U64 R41, R22, 0x10, R23 ;  /* 0x0000001016297819 */ /* 0x000fc40000001217 */
[----:B------:R-:W-:Y:S01]  /*cc70*/  SHF.R.U32.HI R22, RZ, 0x10, R23 ;  /* 0x00000010ff167819 */ /* 0x000fe20000011617 */
[--C-:B-1----:R-:W-:Y:S02]  /*cc80*/  HADD2.F32 R15, -RZ, R5.reuse.H0_H0 ;  /* 0x20000005ff0f7230 */ /* 0x102fe40000004100 */
[----:B------:R-:W-:Y:S02]  /*cc90*/  HADD2.F32 R14, -RZ, R5.H1_H1 ;  /* 0x30000005ff0e7230 */ /* 0x000fe40000004100 */
[--C-:B------:R-:W-:Y:S02]  /*cca0*/  HADD2.F32 R17, -RZ, R7.reuse.H0_H0 ;  /* 0x20000007ff117230 */ /* 0x100fe40000004100 */
[----:B------:R-:W-:Y:S02]  /*ccb0*/  HADD2.F32 R16, -RZ, R7.H1_H1 ;  /* 0x30000007ff107230 */ /* 0x000fe40000004100 */
[--C-:B------:R-:W-:Y:S02]  /*ccc0*/  HADD2.F32 R19, -RZ, R4.reuse.H0_H0 ;  /* 0x20000004ff137230 */ /* 0x100fe40000004100 */
[----:B------:R-:W-:-:S02]  /*ccd0*/  HADD2.F32 R21, -RZ, R4.H1_H1 ;  /* 0x30000004ff157230 */ /* 0x000fc40000004100 */
[--C-:B------:R-:W-:Y:S02]  /*cce0*/  HADD2.F32 R18, -RZ, R6.reuse.H0_H0 ;  /* 0x20000006ff127230 */ /* 0x100fe40000004100 */
[----:B------:R-:W-:Y:S01]  /*ccf0*/  HADD2.F32 R20, -RZ, R6.H1_H1 ;  /* 0x30000006ff147230 */ /* 0x000fe20000004100 */
[----:B------:R-:W-:Y:S01]  /*cd00*/  FMUL.FTZ R6, R15, R0 ;  /* 0x000000000f067220 */ /* 0x000fe20000410000 */
[----:B------:R-:W-:Y:S02]  /*cd10*/  HADD2.F32 R4, -RZ, R29.H1_H1 ;  /* 0x3000001dff047230 */ /* 0x000fe40000004100 */
[----:B------:R-:W-:Y:S02]  /*cd20*/  HADD2.F32 R25, -RZ, R22.H0_H0 ;  /* 0x20000016ff197230 */ /* 0x000fe40000004100 */
[--C-:B--2---:R-:W-:Y:S02]  /*cd30*/  HADD2.F32 R5, -RZ, R8.reuse.H0_H0 ;  /* 0x20000008ff057230 */ /* 0x104fe40000004100 */
[----:B------:R-:W-:-:S02]  /*cd40*/  HADD2.F32 R13, -RZ, R8.H1_H1 ;  /* 0x30000008ff0d7230 */ /* 0x000fc40000004100 */
[----:B------:R-:W-:Y:S01]  /*cd50*/  HADD2.F32 R3, -RZ, R9.H0_H0 ;  /* 0x20000009ff037230 */ /* 0x000fe20000004100 */
[----:B------:R-:W-:Y:S01]  /*cd60*/  FMUL.FTZ R26, R5, R4 ;  /* 0x00000004051a7220 */ /* 0x000fe20000410000 */
[--C-:B------:R-:W-:Y:S02]  /*cd70*/  HADD2.F32 R8, -RZ, R11.reuse.H0_H0 ;  /* 0x2000000bff087230 */ /* 0x100fe40000004100 */
[----:B------:R-:W-:Y:S01]  /*cd80*/  HADD2.F32 R7, -RZ, R11.H1_H1 ;  /* 0x3000000bff077230 */ /* 0x000fe20000004100 */
[----:B------:R-:W-:Y:S01]  /*cd90*/  FMUL.FTZ R29, R3, R0 ;  /* 0x00000000031d7220 */ /* 0x000fe20000410000 */
[----:B------:R-:W-:Y:S02]  /*cda0*/  HADD2.F32 R2, -RZ, R9.H1_H1 ;  /* 0x30000009ff027230 */ /* 0x000fe40000004100 */
[----:B------:R-:W-:Y:S02]  /*cdb0*/  HADD2.F32 R11, -RZ, R24.H0_H0 ;  /* 0x20000018ff0b7230 */ /* 0x000fe40000004100 */
[----:B------:R-:W-:-:S02]  /*cdc0*/  HADD2.F32 R9, -RZ, R10.H0_H0 ;  /* 0x2000000aff097230 */ /* 0x000fc40000004100 */
[----:B------:R-:W-:Y:S01]  /*cdd0*/  HADD2.F32 R12, -RZ, R10.H1_H1 ;  /* 0x3000000aff0c7230 */ /* 0x000fe20000004100 */
[-C--:B------:R-:W-:Y:S01]  /*cde0*/  FMUL.FTZ R0, R14, R11.reuse ;  /* 0x0000000b0e007220 */ /* 0x080fe20000410000 */
[----:B------:R-:W-:Y:S01]  /*cdf0*/  HADD2.F32 R10, -RZ, R30.H0_H0 ;  /* 0x2000001eff0a7230 */ /* 0x000fe20000004100 */
[C---:B------:R-:W-:Y:S02]  /*ce00*/  FMUL.FTZ R27, R2.reuse, R11 ;  /* 0x0000000b021b7220 */ /* 0x040fe40000410000 */
[----:B------:R-:W-:Y:S01]  /*ce10*/  FFMA.FTZ R42, R2, R72, R0 ;  /* 0x00000048022a7223 */ /* 0x000fe20000010000 */
[--C-:B------:R-:W-:Y:S01]  /*ce20*/  HADD2.F32 R0, -RZ, R40.reuse.H0_H0 ;  /* 0x20000028ff007230 */ /* 0x100fe20000004100 */
[----:B------:R-:W-:Y:S01]  /*ce30*/  FFMA.FTZ R43, R3, R10, R6 ;  /* 0x0000000a032b7223 */ /* 0x000fe20000010006 */
[----:B------:R-:W-:Y:S01]  /*ce40*/  HADD2.F32 R6, -RZ, R40.H1_H1 ;  /* 0x30000028ff067230 */ /* 0x000fe20000004100 */
[----:B------:R-:W-:Y:S01]  /*ce50*/  FMUL.FTZ R3, R19, R4 ;  /* 0x0000000413037220 */ /* 0x000fe20000410000 */
[----:B------:R-:W-:Y:S01]  /*ce60*/  HADD2.F32 R2, -RZ, R30.H1_H1 ;  /* 0x3000001eff027230 */ /* 0x000fe20000004100 */
[----:B------:R-:W-:Y:S01]  /*ce70*/  FMUL.FTZ R22, R8, R0 ;  /* 0x0000000008167220 */ /* 0x000fe20000410000 */
[--C-:B------:R-:W-:Y:S01]  /*ce80*/  HADD2.F32 R4, -RZ, R55.reuse.H1_H1 ;  /* 0x30000037ff047230 */ /* 0x100fe20000004100 */
[----:B------:R-:W-:Y:S01]  /*ce90*/  FFMA.FTZ R30, R5, R6, R3 ;  /* 0x00000006051e7223 */ /* 0x000fe20000010003 */
[----:B------:R-:W-:Y:S01]  /*cea0*/  HADD2.F32 R3, -RZ, R55.H0_H0 ;  /* 0x20000037ff037230 */ /* 0x000fe20000004100 */
[----:B------:R-:W-:Y:S01]  /*ceb0*/  FMUL.FTZ R5, R17, R0 ;  /* 0x0000000011057220 */ /* 0x000fe20000410000 */
[----:B------:R-:W-:Y:S01]  /*cec0*/  HADD2.F32 R55, -RZ, R31.H0_H0 ;  /* 0x2000001fff377230 */ /* 0x000fe20000004100 */
[-C--:B------:R-:W-:Y:S01]  /*ced0*/  FMUL.FTZ R11, R18, R2.reuse ;  /* 0x00000002120b7220 */ /* 0x080fe20000410000 */
[----:B------:R-:W-:Y:S01]  /*cee0*/  HADD2.F32 R31, -RZ, R53.H0_H0 ;  /* 0x20000035ff1f7230 */ /* 0x000fe20000004100 */
[----:B------:R-:W-:Y:S01]  /*cef0*/  FFMA.FTZ R23, R8, R3, R5 ;  /* 0x0000000308177223 */ /* 0x000fe20000010005 */
[----:B------:R-:W-:Y:S01]  /*cf00*/  HADD2.F32 R5, -RZ, R52.H0_H0 ;  /* 0x20000034ff057230 */ /* 0x000fe20000004100 */
[----:B------:R-:W-:Y:S01]  /*cf10*/  FMUL.FTZ R0, R16, R25 ;  /* 0x0000001910007220 */ /* 0x000fe20000410000 */
[----:B------:R-:W-:Y:S01]  /*cf20*/  HADD2.F32 R8, -RZ, R41.H0_H0 ;  /* 0x20000029ff087230 */ /* 0x000fe20000004100 */
[C---:B------:R-:W-:Y:S01]  /*cf30*/  FMUL.FTZ R24, R9.reuse, R2 ;  /* 0x0000000209187220 */ /* 0x040fe20000410000 */
[----:B------:R-:W-:Y:S01]  /*cf40*/  HADD2.F32 R41, -RZ, R54.H0_H0 ;  /* 0x20000036ff297230 */ /* 0x000fe20000004100 */
[----:B------:R-:W-:-:S02]  /*cf50*/  FFMA.FTZ R40, R9, R4, R11 ;  /* 0x0000000409287223 */ /* 0x000fc4000001000b */
[----:B------:R-:W-:Y:S02]  /*cf60*/  FMUL.FTZ R2, R21, R5 ;  /* 0x0000000515027220 */ /* 0x000fe40000410000 */
[C---:B------:R-:W-:Y:S02]  /*cf70*/  FMUL.FTZ R11, R7.reuse, R25 ;  /* 0x00000019070b7220 */ /* 0x040fe40000410000 */
[----:B------:R-:W-:Y:S02]  /*cf80*/  FFMA.FTZ R7, R7, R55, R0 ;  /* 0x0000003707077223 */ /* 0x000fe40000010000 */
[----:B------:R-:W-:Y:S02]  /*cf90*/  FMUL.FTZ R0, R20, R8 ;  /* 0x0000000814007220 */ /* 0x000fe40000410000 */
[----:B------:R-:W-:Y:S01]  /*cfa0*/  FMUL.FTZ R5, R13, R5 ;  /* 0x000000050d057220 */ /* 0x000fe20000410000 */
[----:B------:R-:W-:Y:S01]  /*cfb0*/  F2FP.PACK_AB R7, R7, R23 ;  /* 0x000000170707723e */ /* 0x000fe200000000ff */
[----:B------:R-:W-:-:S02]  /*cfc0*/  FFMA.FTZ R13, R13, R41, R2 ;  /* 0x000000290d0d7223 */ /* 0x000fc40000010002 */
[C---:B------:R-:W-:Y:S02]  /*cfd0*/  FMUL.FTZ R2, R12.reuse, R8 ;  /* 0x000000080c027220 */ /* 0x040fe40000410000 */
        /* <DEDUP_REMOVED lines=18> */
.L_x_1092:
[----:B------:R-:W-:Y:S05]  /*d100*/  BSYNC B0 ;  /* 0x0000000000007941 */ /* 0x000fea0003800000 */
.L_x_1091:
[----:B------:R-:W-:-:S13]  /*d110*/  ISETP.GE.AND P0, PT, R138, c[0x0][0x27c], PT ;  /* 0x00009f008a007a0c */ /* 0x000fda0003f06270 */
[----:B------:R-:W-:Y:S05]  /*d120*/  @P0 BRA `(.L_x_1090) ;  /* 0x0000066000000947 */ /* 0x000fea0003800000 */
[----:B------:R-:W-:Y:S02]  /*d130*/  MOV R0, c[0x0][0x27c] ;  /* 0x00009f0000007a02 */ /* 0x000fe40000000f00 */
[----:B------:R-:W-:Y:S02]  /*d140*/  LEA.HI R2, R100, R138, RZ, 0x6 ;  /* 0x0000008a64027211 */ /* 0x000fe400078f30ff */
        /* <DEDUP_REMOVED lines=15> */
[----:B------:R-:W-:Y:S01]  /*d240*/  HADD2.F32 R2, -RZ, R101.H0_H0 ;  /* 0x20000065ff027230 */ /* 0x000fe20000004100 */
[----:B------:R-:W-:Y:S02]  /*d250*/  SHF.R.U32.HI R21, RZ, 0x10, R33 ;  /* 0x00000010ff157819 */ /* 0x000fe40000011621 */
[----:B------:R-:W-:-:S02]  /*d260*/  IADD3 R0, R3, R0, R114 ;  /* 0x0000000003007210 */ /* 0x000fc40007ffe072 */
[--C-:B------:R-:W-:Y:S02]  /*d270*/  SHF.R.U64 R30, R36, 0x10, R37.reuse ;  /* 0x00000010241e7819 */ /* 0x100fe40000001225 */
[----:B------:R-:W-:Y:S02]  /*d280*/  SHF.L.U32 R29, R0, 0x1, RZ ;  /* 0x00000001001d7819 */ /* 0x000fe400000006ff */
[----:B------:R-:W-:Y:S02]  /*d290*/  SHF.R.U32.HI R0, RZ, 0x10, R37 ;  /* 0x00000010ff007819 */ /* 0x000fe40000011625 */
[----:B------:R-:W-:Y:S01]  /*d2a0*/  SHF.R.U64 R41, R32, 0x10, R33 ;  /* 0x0000001020297819 */ /* 0x000fe20000001221 */
[----:B----4-:R-:W2:Y:S01]  /*d2b0*/  LDS.128 R8, [R29+0x10080] ;  /* 0x010080001d087984 */ /* 0x010ea20000000c00 */
        /* <DEDUP_REMOVED lines=33> */
[----:B------:R-:W-:Y:S01]  /*d4d0*/  HADD2.F32 R5, -RZ, R104.H0_H0 ;  /* 0x20000068ff057230 */ /* 0x000fe20000004100 */
        /* <DEDUP_REMOVED lines=43> */
.L_x_1090:
[----:B------:R-:W-:Y:S05]  /*d790*/  BSYNC B1 ;  /* 0x0000000000017941 */ /* 0x000fea0003800000 */
.L_x_1089:
        /* <DEDUP_REMOVED lines=35> */
[----:B----4-:R-:W2:Y:S01]  /*d9d0*/  LDS.128 R8, [R32+0x10080] ;  /* 0x0100800020087984 */ /* 0x010ea20000000c00 */
        /* <DEDUP_REMOVED lines=44> */
[----:B------:R-:W-:Y:S01]  /*dca0*/  FFMA.FTZ R25, R11, R43, R2 ;  /* 0x0000002b0b197223 */ /* 0x000fe20000010002 */
[----:B------:R-:W-:Y:S01]  /*dcb0*/  HADD2.F32 R10, -RZ, R10.H1_H1 ;  /* 0x3000000aff0a7230 */ /* 0x000fe20000004100 */
[-C--:B------:R-:W-:Y:S01]  /*dcc0*/  FMUL.FTZ R14, R19, R3.reuse ;  /* 0x00000003130e7220 */ /* 0x080fe20000410000 */
[----:B------:R-:W-:Y:S01]  /*dcd0*/  HADD2.F32 R5, -RZ, R109.H1_H1 ;  /* 0x3000006dff057230 */ /* 0x000fe20000004100 */
[----:B------:R-:W-:Y:S01]  /*dce0*/  FMUL.FTZ R29, R12, R3 ;  /* 0x000000030c1d7220 */ /* 0x000fe20000410000 */
[----:B------:R-:W-:Y:S01]  /*dcf0*/  HADD2.F32 R36, -RZ, R41.H0_H0 ;  /* 0x20000029ff247230 */ /* 0x000fe20000004100 */
[----:B------:R-:W-:-:S02]  /*dd00*/  FMUL.FTZ R2, R22, R9 ;  /* 0x0000000916027220 */ /* 0x000fc40000410000 */
[-C--:B------:R-:W-:Y:S02]  /*dd10*/  FMUL.FTZ R3, R23, R8.reuse ;  /* 0x0000000817037220 */ /* 0x080fe40000410000 */
[C---:B------:R-:W-:Y:S02]  /*dd20*/  FMUL.FTZ R11, R13.reuse, R8 ;  /* 0x000000080d0b7220 */ /* 0x040fe40000410000 */
[----:B------:R-:W-:Y:S02]  /*dd30*/  FMUL.FTZ R8, R10, R9 ;  /* 0x000000090a087220 */ /* 0x000fe40000410000 */
        /* <DEDUP_REMOVED lines=21> */
.L_x_1096:
[----:B------:R-:W-:Y:S05]  /*de90*/  BSYNC B0 ;  /* 0x0000000000007941 */ /* 0x000fea0003800000 */
.L_x_1095:
        /* <DEDUP_REMOVED lines=25> */
[----:B----4-:R-:W2:Y:S01]  /*e030*/  LDS.128 R8, [R29+0x10080] ;  /* 0x010080001d087984 */ /* 0x010ea20000000c00 */
        /* <DEDUP_REMOVED lines=78> */
.L_x_1094:
[----:B------:R-:W-:Y:S05]  /*e520*/  BSYNC B1 ;  /* 0x0000000000017941 */ /* 0x000fea0003800000 */
.L_x_1093:
        /* <DEDUP_REMOVED lines=35> */
[----:B----4-:R-:W2:Y:S01]  /*e760*/  LDS.128 R8, [R32+0x10080] ;  /* 0x0100800020087984 */ /* 0x010ea20000000c00 */
[----:B------:R-:W-:Y:S01]  /*e770*/  SHF.R.U64 R36, R70, 0x10, R71 ;  /* 0x0000001046247819 */ /* 0x000fe20000001247 */
[----:B------:R-:W-:Y:S01]  /*e780*/  HADD2.F32 R25, -RZ, R25.H0_H0 ;  /* 0x20000019ff197230 */ /* 0x000fe20000004100 */
[----:B------:R-:W-:Y:S01]  /*e790*/  SHF.R.U64 R30, R68, 0x10, R69 ;  /* 0x00000010441e7819 */ /* 0x000fe20000001245 */
[----:B------:R-:W-:Y:S01]  /*e7a0*/  HADD2.F32 R43, -RZ, R27.H0_H0 ;  /* 0x2000001bff2b7230 */ /* 0x000fe20000004100 */
[----:B------:R-:W-:-:S02]  /*e7b0*/  SHF.R.U64 R41, R66, 0x10, R67 ;  /* 0x0000001042297819 */ /* 0x000fc40000001243 */
[----:B------:R-:W-:-:S05]  /*e7c0*/  SHF.R.U64 R39, R64, 0x10, R65 ;  /* 0x0000001040277819 */ /* 0x000fca0000001241 */
        /* <DEDUP_REMOVED lines=69> */
.L_x_1100:
[----:B------:R-:W-:Y:S05]  /*ec20*/  BSYNC B0 ;  /* 0x0000000000007941 */ /* 0x000fea0003800000 */
.L_x_1099:
        /* <DEDUP_REMOVED lines=104> */
.L_x_1098:
[----:B------:R-:W-:Y:S05]  /*f2b0*/  BSYNC B1 ;  /* 0x0000000000017941 */ /* 0x000fea0003800000 */
.L_x_1097:
        /* <DEDUP_REMOVED lines=110> */
.L_x_1102:
[----:B------:R-:W-:Y:S05]  /*f9a0*/  BSYNC B0 ;  /* 0x0000000000007941 */ /* 0x000fea0003800000 */
.L_x_1101:
        /* <DEDUP_REMOVED lines=18> */
[----:B------:R-:W-:Y:S02]  /*fad0*/  LEA R31, R3, 0x10080, 0x1 ;  /* 0x00010080031f7811 */ /* 0x000fe400078e08ff */
[----:B------:R-:W-:Y:S01]  /*fae0*/  SHF.L.U32 R28, R0, 0x1, RZ ;  /* 0x00000001001c7819 */ /* 0x000fe200000006ff */
[----:B------:R-:W-:Y:S01]  /*faf0*/  HADD2.F32 R0, -RZ, R130.H0_H0 ;  /* 0x20000082ff007230 */ /* 0x000fe20000004100 */
[----:B------:R-:W-:Y:S01]  /*fb00*/  SHF.R.U32.HI R21, RZ, 0x10, R93 ;  /* 0x00000010ff157819 */ /* 0x000fe2000001165d */
[----:B------:R-:W1:Y:S01]  /*fb10*/  LDS.128 R4, [R31] ;  /* 0x000000001f047984 */ /* 0x000e620000000c00 */
[----:B------:R-:W-:-:S02]  /*fb20*/  SHF.R.U32.HI R22, RZ, 0x10, R97 ;  /* 0x00000010ff167819 */ /* 0x000fc40000011661 */
        /* <DEDUP_REMOVED lines=8> */
[----:B------:R-:W-:Y:S02]  /*fbb0*/  SHF.R.U64 R38, R96, 0x10, R97 ;  /* 0x0000001060267819 */ /* 0x000fe40000001261 */
[----:B------:R-:W-:-:S05]  /*fbc0*/  SHF.R.U64 R36, R98, 0x10, R99 ;  /* 0x0000001062247819 */ /* 0x000fca0000001263 */
[----:B------:R-:W-:Y:S02]  /*fbd0*/  HADD2.F32 R33, -RZ, R36.H0_H0 ;  /* 0x20000024ff217230 */ /* 0x000fe40000004100 */
[--C-:B-1----:R-:W-:Y:S02]  /*fbe0*/  HADD2.F32 R15, -RZ, R5.reuse.H0_H0 ;  /* 0x20000005ff0f7230 */ /* 0x102fe40000004100 */
[----:B------:R-:W-:Y:S02]  /*fbf0*/  HADD2.F32 R14, -RZ, R5.H1_H1 ;  /* 0x30000005ff0e7230 */ /* 0x000fe40000004100 */
[--C-:B------:R-:W-:Y:S02]  /*fc00*/  HADD2.F32 R17, -RZ, R7.reuse.H0_H0 ;  /* 0x20000007ff117230 */ /* 0x100fe40000004100 */
[----:B------:R-:W-:Y:S02]  /*fc10*/  HADD2.F32 R16, -RZ, R7.H1_H1 ;  /* 0x30000007ff107230 */ /* 0x000fe40000004100 */
[----:B--2---:R-:W-:-:S02]  /*fc20*/  HADD2.F32 R5, -RZ, R8.H0_H0 ;  /* 0x20000008ff057230 */ /* 0x004fc40000004100 */
[----:B------:R-:W-:Y:S02]  /*fc30*/  HADD2.F32 R13, -RZ, R8.H1_H1 ;  /* 0x30000008ff0d7230 */ /* 0x000fe40000004100 */
[----:B------:R-:W-:Y:S02]  /*fc40*/  HADD2.F32 R3, -RZ, R9.H0_H0 ;  /* 0x20000009ff037230 */ /* 0x000fe40000004100 */
[--C-:B------:R-:W-:Y:S02]  /*fc50*/  HADD2.F32 R8, -RZ, R11.reuse.H0_H0 ;  /* 0x2000000bff087230 */ /* 0x100fe40000004100 */
[----:B------:R-:W-:Y:S01]  /*fc60*/  HADD2.F32 R7, -RZ, R11.H1_H1 ;  /* 0x3000000bff077230 */ /* 0x000fe20000004100 */
[----:B------:R-:W-:Y:S01]  /*fc70*/  FMUL.FTZ R32, R3, R0 ;  /* 0x0000000003207220 */ /* 0x000fe20000410000 */
[----:B------:R-:W-:Y:S02]  /*fc80*/  HADD2.F32 R2, -RZ, R9.H1_H1 ;  /* 0x30000009ff027230 */ /* 0x000fe40000004100 */
[----:B------:R-:W-:-:S02]  /*fc90*/  HADD2.F32 R11, -RZ, R21.H0_H0 ;  /* 0x20000015ff0b7230 */ /* 0x000fc40000004100 */
[--C-:B------:R-:W-:Y:S02]  /*fca0*/  HADD2.F32 R9, -RZ, R10.reuse.H0_H0 ;  /* 0x2000000aff097230 */ /* 0x100fe40000004100 */
[----:B------:R-:W-:Y:S01]  /*fcb0*/  HADD2.F32 R12, -RZ, R10.H1_H1 ;  /* 0x3000000aff0c7230 */ /* 0x000fe20000004100 */
[-C--:B------:R-:W-:Y:S01]  /*fcc0*/  FMUL.FTZ R30, R2, R11.reuse ;  /* 0x0000000b021e7220 */ /* 0x080fe20000410000 */
        /* <DEDUP_REMOVED lines=8> */
[----:B------:R-:W-:Y:S01]  /*fd50*/  HADD2.F32 R4, -RZ, R130.H1_H1 ;  /* 0x30000082ff047230 */ /* 0x000fe20000004100 */
[----:B------:R-:W-:Y:S01]  /*fd60*/  FFMA.FTZ R37, R2, R42, R0 ;  /* 0x0000002a02257223 */ /* 0x000fe20000010000 */
[--C-:B------:R-:W-:Y:S02]  /*fd70*/  HADD2.F32 R6, -RZ, R132.reuse.H1_H1 ;  /* 0x30000084ff067230 */ /* 0x100fe40000004100 */
[----:B------:R-:W-:Y:S01]  /*fd80*/  HADD2.F32 R0, -RZ, R132.H0_H0 ;  /* 0x20000084ff007230 */ /* 0x000fe20000004100 */
[-C--:B------:R-:W-:Y:S01]  /*fd90*/  FMUL.FTZ R3, R19, R4.reuse ;  /* 0x0000000413037220 */ /* 0x080fe20000410000 */
[----:B------:R-:W-:Y:S01]  /*fda0*/  HADD2.F32 R2, -RZ, R131.H1_H1 ;  /* 0x30000083ff027230 */ /* 0x000fe20000004100 */
[C---:B------:R-:W-:Y:S01]  /*fdb0*/  FMUL.FTZ R27, R5.reuse, R4 ;  /* 0x00000004051b7220 */ /* 0x040fe20000410000 */
[--C-:B------:R-:W-:Y:S01]  /*fdc0*/  HADD2.F32 R4, -RZ, R133.reuse.H1_H1 ;  /* 0x30000085ff047230 */ /* 0x100fe20000004100 */
[----:B------:R-:W-:Y:S01]  /*fdd0*/  FFMA.FTZ R40, R5, R6, R3 ;  /* 0x0000000605287223 */ /* 0x000fe20000010003 */
[----:B------:R-:W-:Y:S01]  /*fde0*/  HADD2.F32 R3, -RZ, R133.H0_H0 ;  /* 0x20000085ff037230 */ /* 0x000fe20000004100 */
[----:B------:R-:W-:-:S02]  /*fdf0*/  FMUL.FTZ R5, R17, R0 ;  /* 0x0000000011057220 */ /* 0x000fc40000410000 */
[----:B------:R-:W-:Y:S02]  /*fe00*/  FMUL.FTZ R11, R18, R2 ;  /* 0x00000002120b7220 */ /* 0x000fe40000410000 */
[C---:B------:R-:W-:Y:S02]  /*fe10*/  FMUL.FTZ R22, R8.reuse, R0 ;  /* 0x0000000008167220 */ /* 0x040fe40000410000 */
[----:B------:R-:W-:Y:S01]  /*fe20*/  FFMA.FTZ R25, R8, R3, R5 ;  /* 0x0000000308197223 */ /* 0x000fe20000010005 */
[----:B------:R-:W-:Y:S01]  /*fe30*/  HADD2.F32 R5, -RZ, R35.H0_H0 ;  /* 0x20000023ff057230 */ /* 0x000fe20000004100 */
[----:B------:R-:W-:Y:S01]  /*fe40*/  FMUL.FTZ R0, R16, R23 ;  /* 0x0000001710007220 */ /* 0x000fe20000410000 */
[----:B------:R-:W-:Y:S01]  /*fe50*/  HADD2.F32 R8, -RZ, R34.H0_H0 ;  /* 0x20000022ff087230 */ /* 0x000fe20000004100 */
[C---:B------:R-:W-:Y:S01]  /*fe60*/  FFMA.FTZ R29, R9.reuse, R4, R11 ;  /* 0x00000004091d7223 */ /* 0x040fe2000001000b */
[----:B------:R-:W-:Y:S01]  /*fe70*/  HADD2.F32 R34, -RZ, R38.H0_H0 ;  /* 0x20000026ff227230 */ /* 0x000fe20000004100 */
[----:B------:R-:W-:-:S02]  /*fe80*/  FMUL.FTZ R26, R9, R2 ;  /* 0x00000002091a7220 */ /* 0x000fc40000410000 */
[C---:B------:R-:W-:Y:S02]  /*fe90*/  FMUL.FTZ R11, R7.reuse, R23 ;  /* 0x00000017070b7220 */ /* 0x040fe40000410000 */
[----:B------:R-:W-:Y:S02]  /*fea0*/  FFMA.FTZ R21, R7, R41, R0 ;  /* 0x0000002907157223 */ /* 0x000fe40000010000 */
[-C--:B------:R-:W-:Y:S02]  /*feb0*/  FMUL.FTZ R0, R20, R5.reuse ;  /* 0x0000000514007220 */ /* 0x080fe40000410000 */
[-C--:B------:R-:W-:Y:S02]  /*fec0*/  FMUL.FTZ R2, R24, R8.reuse ;  /* 0x0000000818027220 */ /* 0x080fe40000410000 */
[----:B------:R-:W-:Y:S02]  /*fed0*/  FMUL.FTZ R7, R12, R5 ;  /* 0x000000050c077220 */ /* 0x000fe40000410000 */
[----:B------:R-:W-:-:S02]  /*fee0*/  FMUL.FTZ R5, R13, R8 ;  /* 0x000000080d057220 */ /* 0x000fc40000410000 */
[----:B------:R-:W-:Y:S02]  /*fef0*/  FFMA.FTZ R8, R15, R10, -R32 ;  /* 0x0000000a0f087223 */ /* 0x000fe40000010820 */
        /* <DEDUP_REMOVED lines=19> */
.L_x_1074:
[----:B------:R-:W-:Y:S05]  /*10030*/  BSYNC B2 ;  /* 0x0000000000027941 */ /* 0x000fea0003800000 */
.L_x_1040:
[----:B------:R-:W-:-:S04]  /*10040*/  DEPBAR.LE SB0, 0x0 ;  /* 0x000080000000791a */ /* 0x000fc80000000000 */
[----:B------:R-:W-:Y:S01]  /*10050*/  IMAD R0, R142, c[0x0][0x208], RZ ;  /* 0x000082008e007a24 */ /* 0x000fe200078e02ff */
[----:B------:R-:W-:Y:S01]  /*10060*/  BAR.SYNC.DEFER_BLOCKING 0x0 ;  /* 0x0000000000007b1d */ /* 0x000fe20000010000 */
[----:B-1----:R-:W-:Y:S01]  /*10070*/  IMAD.WIDE.U32 R4, R110, c[0x0][0x208], RZ ;  /* 0x000082006e047a25 */ /* 0x002fe200078e00ff */
[----:B------:R-:W-:Y:S02]  /*10080*/  IADD3 R195, R186, 0x20, RZ ;  /* 0x00000020bac37810 */ /* 0x000fe40007ffe0ff */
[----:B------:R-:W-:Y:S01]  /*10090*/  IADD3 R204, R204, -0x2, RZ ;  /* 0xfffffffecccc7810 */ /* 0x000fe20007ffe0ff */
[----:B------:R-:W-:Y:S01]  /*100a0*/  IMAD R2, R110, c[0x0][0x20c], R0 ;  /* 0x000083006e027a24 */ /* 0x000fe200078e0200 */
[----:B------:R-:W-:Y:S01]  /*100b0*/  LEA R0, P1, R4, R220, 0x5 ;  /* 0x000000dc04007211 */ /* 0x000fe200078228ff */
[----:B------:R-:W-:Y:S02]  /*100c0*/  IMAD R72, R110, -0x20, R237 ;  /* 0xffffffe06e487824 */ /* 0x000fe400078e02ed */
[----:B------:R-:W-:Y:S01]  /*100d0*/  IMAD.IADD R3, R5, 0x1, R2 ;  /* 0x0000000105037824 */ /* 0x000fe200078e0202 */
[----:B------:R-:W-:-:S04]  /*100e0*/  LEA R2, P0, R0, c[0x0][0x1f8], 0x1 ;  /* 0x00007e0000027a11 */ /* 0x000fc800078008ff */
[----:B------:R-:W-:Y:S02]  /*100f0*/  LEA.HI.X R3, R4, R223, R3, 0x5, P1 ;  /* 0x000000df04037211 */ /* 0x000fe400008f2c03 */
[----:B------:R-:W-:Y:S02]  /*10100*/  R2P PR, R103, 0x6 ;  /* 0x0000000667007804 */ /* 0x000fe40000000000 */
[----:B------:R-:W-:Y:S02]  /*10110*/  LEA.HI.X R3, R0, c[0x0][0x1fc], R3, 0x1, P0 ;  /* 0x00007f0000037a11 */ /* 0x000fe400000f0c03 */
[----:B------:R-:W-:Y:S02]  /*10120*/  LOP3.LUT R0, R129, 0x1, RZ, 0xc0, !PT ;  /* 0x0000000181007812 */ /* 0x000fe400078ec0ff */
[----:B------:R-:W-:Y:S01]  /*10130*/  ISETP.GT.AND P0, PT, R72, R211, PT ;  /* 0x000000d34800720c */ /* 0x000fe20003f04270 */
[----:B----4-:R-:W-:Y:S01]  /*10140*/  LDSM.16.M88.4 R8, [R191] ;  /* 0x00000000bf08783b */ /* 0x010fe20000000200 */
[----:B------:R-:W-:-:S02]  /*10150*/  ISETP.NE.AND P3, PT, R145, 0x1, PT ;  /* 0x000000019100780c */ /* 0x000fc40003f65270 */
[----:B------:R-:W-:Y:S01]  /*10160*/  ISETP.NE.U32.OR P0, PT, R0, 0x1, !P0 ;  /* 0x000000010000780c */ /* 0x000fe20004705470 */
[----:B--2---:R-:W1:Y:S02]  /*10170*/  LDSM.16.M88.4 R12, [R186] ;  /* 0x00000000ba0c783b */ /* 0x004e640000000200 */
[----:B------:R-:W-:Y:S01]  /*10180*/  @P1 IADD3 R195, R186, -0x20, RZ ;  /* 0xffffffe0bac31810 */ /* 0x000fe20007ffe0ff */
[----:B------:R-:W-:Y:S01]  /*10190*/  IMAD.MOV.U32 R0, RZ, RZ, 0x40 ;  /* 0x00000040ff007424 */ /* 0x000fe200078e00ff */
[----:B------:R-:W-:Y:S01]  /*101a0*/  LOP3.LUT P1, RZ, R129, 0x4, RZ, 0xc0, !PT ;  /* 0x0000000481ff7812 */ /* 0x000fe2000782c0ff */
[----:B------:R-:W2:Y:S03]  /*101b0*/  LDSM.16.M88.4 R40, [R186+0x800] ;  /* 0x00080000ba28783b */ /* 0x000ea60000000200 */
[----:B------:R-:W-:Y:S01]  /*101c0*/  ISETP.LE.OR P1, PT, R72, R211, !P1 ;  /* 0x000000d34800720c */ /* 0x000fe20004f23670 */
[----:B------:R-:W-:Y:S01]  /*101d0*/  LDSM.16.M88.4 R4, [R192] ;  /* 0x00000000c004783b */ /* 0x000fe20000000200 */
[----:B------:R-:W-:-:S03]  /*101e0*/  SEL R0, R0, 0xffffffc0, !P2 ;  /* 0xffffffc000007807 */ /* 0x000fc60005000000 */
[----:B------:R-:W3:Y:S02]  /*101f0*/  LDSM.16.M88.4 R28, [R195] ;  /* 0x00000000c31c783b */ /* 0x000ee40000000200 */
[----:B------:R-:W-:Y:S02]  /*10200*/  IMAD.IADD R185, R186, 0x1, R0 ;  /* 0x00000001bab97824 */ /* 0x000fe400078e0200 */
[----:B------:R-:W-:Y:S01]  /*10210*/  LDSM.16.M88.4 R56, [R195+0x800] ;  /* 0x00080000c338783b */ /* 0x000fe20000000200 */
[----:B------:R-:W-:-:S03]  /*10220*/  IMAD.IADD R184, R0, 0x1, R195 ;  /* 0x0000000100b87824 */ /* 0x000fc600078e02c3 */
[----:B------:R-:W-:Y:S01]  /*10230*/  @!PT LDS RZ, [RZ] ;  /* 0x00000000fffff984 */ /* 0x000fe20000000800 */
[----:B------:R-:W-:Y:S01]  /*10240*/  @!PT LDS RZ, [RZ] ;  /* 0x00000000fffff984 */ /* 0x000fe20000000800 */
[----:B------:R-:W-:Y:S01]  /*10250*/  @!PT LDS RZ, [RZ] ;  /* 0x00000000fffff984 */ /* 0x000fe20000000800 */
[----:B------:R4:W-:Y:S01]  /*10260*/  LDGSTS.E.BYPASS.LTC128B.128 [R203+0x8080], [R2.64], !P0 ;  /* 0x0808000002cb7fae */ /* 0x0009e2000c101d46 */
[----:B------:R-:W-:-:S04]  /*10270*/  LOP3.LUT P0, RZ, R129, 0x2, RZ, 0xc0, !PT ;  /* 0x0000000281ff7812 */ /* 0x000fc8000780c0ff */
[----:B------:R-:W-:-:S13]  /*10280*/  ISETP.LE.OR P0, PT, R72, R211, !P0 ;  /* 0x000000d34800720c */ /* 0x000fda0004703670 */
[----:B------:R4:W-:Y:S01]  /*10290*/  LDGSTS.E.BYPASS.LTC128B.128 [R203+0x9080], [R2.64+0x80], !P0 ;  /* 0x0908008002cb7fae */ /* 0x0009e2000c101d46 */
[----:B------:R-:W-:Y:S01]  /*102a0*/  LOP3.LUT P0, RZ, R129, 0x8, RZ, 0xc0, !PT ;  /* 0x0000000881ff7812 */ /* 0x000fe2000780c0ff */
[----:B-1----:R-:W-:Y:S02]  /*102b0*/  HMMA.16816.F32 R20, R8, R12, RZ ;  /* 0x0000000c0814723c */ /* 0x002fe400000018ff */
[----:B------:R4:W-:Y:S01]  /*102c0*/  LDGSTS.E.BYPASS.LTC128B.128 [R203+0xa080], [R2.64+0x100], !P1 ;  /* 0x0a08010002cb7fae */ /* 0x0009e2000c901d46 */
[----:B------:R-:W-:-:S05]  /*102d0*/  ISETP.LE.OR P0, PT, R72, R211, !P0 ;  /* 0x000000d34800720c */ /* 0x000fca0004703670 */
[C---:B------:R-:W-:Y:S08]  /*102e0*/  HMMA.16816.F32 R12, R8.reuse, R14, RZ ;  /* 0x0000000e080c723c */ /* 0x040ff000000018ff */
[----:B------:R4:W-:Y:S01]  /*102f0*/  LDGSTS.E.BYPASS.LTC128B.128 [R203+0xb080], [R2.64+0x180], !P0 ;  /* 0x0b08018002cb7fae */ /* 0x0009e2000c101d46 */
[----:B--2---:R-:W-:Y:S03]  /*10300*/  HMMA.16816.F32 R36, R8, R40, RZ ;  /* 0x000000280824723c */ /* 0x004fe600000018ff */
[----:B------:R-:W-:Y:S04]  /*10310*/  LDSM.16.M88.4 R16, [R194] ;  /* 0x00000000c210783b */ /* 0x000fe80000000200 */
[----:B------:R-:W1:Y:S01]  /*10320*/  LDSM.16.M88.4 R32, [R185] ;  /* 0x00000000b920783b */ /* 0x000e620000000200 */
[C---:B---3--:R-:W-:Y:S03]  /*10330*/  HMMA.16816.F32 R20, R4.reuse, R28, R20 ;  /* 0x0000001c0414723c */ /* 0x048fe60000001814 */
[----:B------:R-:W-:Y:S04]  /*10340*/  LDSM.16.M88.4 R24, [R193] ;  /* 0x00000000c118783b */ /* 0x000fe80000000200 */
[----:B------:R-:W2:Y:S01]  /*10350*/  LDSM.16.M88.4 R44, [R184] ;  /* 0x00000000b82c783b */ /* 0x000ea20000000200 */
[----:B------:R-:W-:Y:S03]  /*10360*/  HMMA.16816.F32 R12, R4, R30, R12 ;  /* 0x0000001e040c723c */ /* 0x000fe6000000180c */
[----:B------:R-:W-:Y:S04]  /*10370*/  LDSM.16.M88.4 R28, [R191+0x4000] ;  /* 0x00400000bf1c783b */ /* 0x000fe80000000200 */
[----:B------:R-:W3:Y:S01]  /*10380*/  LDSM.16.M88.4 R48, [R186+0x1000] ;  /* 0x00100000ba30783b */ /* 0x000ee20000000200 */
[----:B------:R-:W-:Y:S03]  /*10390*/  HMMA.16816.F32 R40, R8, R42, RZ ;  /* 0x0000002a0828723c */ /* 0x000fe600000018ff */
[----:B------:R-:W2:Y:S04]  /*103a0*/  LDSM.16.M88.4 R52, [R185+0x800] ;  /* 0x00080000b934783b */ /* 0x000ea80000000200 */
[----:B------:R-:W-:Y:S04]  /*103b0*/  LDSM.16.M88.4 R64, [R195+0x1000] ;  /* 0x00100000c340783b */ /* 0x000fe80000000200 */
[----:B------:R-:W-:Y:S04]  /*103c0*/  LDSM.16.M88.4 R68, [R184+0x800] ;  /* 0x00080000b844783b */ /* 0x000fe80000000200 */
[----:B------:R-:W-:Y:S04]  /*103d0*/  LDSM.16.M88.4 R60, [R186+0x1800] ;  /* 0x00180000ba3c783b */ /* 0x000fe80000000200 */
[----:B------:R-:W0:Y:S01]  /*103e0*/  LDGDEPBAR ;  /* 0x00000000000079af */ /* 0x000e220000000000 */
[C---:B-1----:R-:W-:Y:S08]  /*103f0*/  HMMA.16816.F32 R20, R16.reuse, R32, R20 ;  /* 0x000000201014723c */ /* 0x042ff00000001814 */
[----:B------:R-:W-:Y:S08]  /*10400*/  HMMA.16816.F32 R32, R16, R34, R12 ;  /* 0x000000221020723c */ /* 0x000ff0000000180c */
[----:B------:R-:W-:Y:S01]  /*10410*/  HMMA.16816.F32 R12, R4, R56, R36 ;  /* 0x00000038040c723c */ /* 0x000fe20000001824 */
[----:B------:R-:W-:Y:S07]  /*10420*/  LDSM.16.M88.4 R36, [R184+0x1000] ;  /* 0x00100000b824783b */ /* 0x000fee0000000200 */
[----:B--2---:R-:W-:Y:S01]  /*10430*/  HMMA.16816.F32 R8, R24, R44, R20 ;  /* 0x0000002c1808723c */ /* 0x004fe20000001814 */
[----:B------:R-:W1:Y:S07]  /*10440*/  LDSM.16.M88.4 R20, [R192+0x4000] ;  /* 0x00400000c014783b */ /* 0x000e6e0000000200 */
[----:B------:R-:W-:Y:S01]  /*10450*/  HMMA.16816.F32 R40, R4, R58, R40 ;  /* 0x0000003a0428723c */ /* 0x000fe20000001828 */
[----:B------:R-:W-:Y:S07]  /*10460*/  LDSM.16.M88.4 R56, [R185+0x1000] ;  /* 0x00100000b938783b */ /* 0x000fee0000000200 */
[----:B------:R-:W-:Y:S01]  /*10470*/  HMMA.16816.F32 R32, R24, R46, R32 ;  /* 0x0000002e1820723c */ /* 0x000fe20000001820 */
[----:B------:R-:W-:Y:S07]  /*10480*/  LDSM.16.M88.4 R44, [R195+0x1800] ;  /* 0x00180000c32c783b */ /* 0x000fee0000000200 */
[----:B---3--:R-:W-:Y:S08]  /*10490*/  HMMA.16816.F32 R4, R28, R48, R8 ;  /* 0x000000301c04723c */ /* 0x008ff00000001808 */
[C---:B------:R-:W-:Y:S01]  /*104a0*/  HMMA.16816.F32 R8, R16.reuse, R52, R12 ;  /* 0x000000341008723c */ /* 0x040fe2000000180c */
[----:B------:R-:W2:Y:S07]  /*104b0*/  LDSM.16.M88.4 R12, [R194+0x4000] ;  /* 0x00400000c20c783b */ /* 0x000eae0000000200 */
[----:B------:R-:W-:Y:S01]  /*104c0*/  HMMA.16816.F32 R40, R16, R54, R40 ;  /* 0x000000361028723c */ /* 0x000fe20000001828 */
[----:B------:R-:W-:Y:S07]  /*104d0*/  LDSM.16.M88.4 R52, [R186+0x2800] ;  /* 0x00280000ba34783b */ /* 0x000fee0000000200 */
[----:B-1----:R-:W-:Y:S08]  /*104e0*/  HMMA.16816.F32 R16, R20, R64, R4 ;  /* 0x000000401410723c */ /* 0x002ff00000001804 */
[----:B------:R-:W-:Y:S01]  /*104f0*/  HMMA.16816.F32 R32, R28, R50, R32 ;  /* 0x000000321c20723c */ /* 0x000fe20000001820 */
[----:B------:R-:W-:Y:S07]  /*10500*/  LDSM.16.M88.4 R48, [R195+0x2000] ;  /* 0x00200000c330783b */ /* 0x000fee0000000200 */
[C---:B------:R-:W-:Y:S01]  /*10510*/  HMMA.16816.F32 R4, R24.reuse, R68, R8 ;  /* 0x000000441804723c */ /* 0x040fe20000001808 */
[----:B------:R-:W1:Y:S07]  /*10520*/  LDSM.16.M88.4 R8, [R193+0x4000] ;  /* 0x00400000c108783b */ /* 0x000e6e0000000200 */
[----:B------:R-:W-:Y:S01]  /*10530*/  HMMA.16816.F32 R40, R24, R70, R40 ;  /* 0x000000461828723c */ /* 0x000fe20000001828 */
[----:B------:R-:W-:Y:S07]  /*10540*/  LDSM.16.M88.4 R68, [R185+0x1800] ;  /* 0x00180000b944783b */ /* 0x000fee0000000200 */
[----:B--2---:R-:W-:Y:S08]  /*10550*/  HMMA.16816.F32 R16, R12, R56, R16 ;  /* 0x000000380c10723c */ /* 0x004ff00000001810 */
[----:B------:R-:W-:Y:S01]  /*10560*/  HMMA.16816.F32 R32, R20, R66, R32 ;  /* 0x000000421420723c */ /* 0x000fe20000001820 */
[----:B------:R-:W-:Y:S07]  /*10570*/  LDSM.16.M88.4 R64, [R186+0x2000] ;  /* 0x00200000ba40783b */ /* 0x000fee0000000200 */
[C---:B------:R-:W-:Y:S01]  /*10580*/  HMMA.16816.F32 R24, R28.reuse, R60, R4 ;  /* 0x0000003c1c18723c */ /* 0x040fe20000001804 */
[----:B------:R-:W2:Y:S07]  /*10590*/  LDSM.16.M88.4 R4, [R191+0x8000] ;  /* 0x00800000bf04783b */ /* 0x000eae0000000200 */
[----:B------:R-:W-:Y:S01]  /*105a0*/  HMMA.16816.F32 R40, R28, R62, R40 ;  /* 0x0000003e1c28723c */ /* 0x000fe20000001828 */
[----:B------:R-:W3:Y:S04]  /*105b0*/  LDSM.16.M88.4 R28, [R192+0x8000] ;  /* 0x00800000c01c783b */ /* 0x000ee80000000200 */
[----:B------:R-:W-:Y:S03]  /*105c0*/  LDSM.16.M88.4 R60, [R184+0x2000] ;  /* 0x00200000b83c783b */ /* 0x000fe60000000200 */
[----:B-1----:R-:W-:Y:S08]  /*105d0*/  HMMA.16816.F32 R16, R8, R36, R16 ;  /* 0x000000240810723c */ /* 0x002ff00000001810 */
[----:B------:R-:W-:Y:S01]  /*105e0*/  HMMA.16816.F32 R32, R12, R58, R32 ;  /* 0x0000003a0c20723c */ /* 0x000fe20000001820 */
[----:B------:R-:W1:Y:S07]  /*105f0*/  LDSM.16.M88.4 R56, [R184+0x1800] ;  /* 0x00180000b838783b */ /* 0x000e6e0000000200 */
[C---:B------:R-:W-:Y:S08]  /*10600*/  HMMA.16816.F32 R24, R20.reuse, R44, R24 ;  /* 0x0000002c1418723c */ /* 0x040ff00000001818 */
        /* <DEDUP_REMOVED lines=8> */
[----:B------:R-:W-:Y:S07]  /*10690*/  LDSM.16.M88.4 R68, [R195+0x2800] ;  /* 0x00280000c344783b */ /* 0x000fee0000000200 */
[----:B---3--:R-:W-:Y:S08]  /*106a0*/  HMMA.16816.F32 R12, R28, R48, R16 ;  /* 0x000000301c0c723c */ /* 0x008ff00000001810 */
[----:B------:R-:W-:Y:S01]  /*106b0*/  HMMA.16816.F32 R32, R4, R66, R32 ;  /* 0x000000420420723c */ /* 0x000fe20000001820 */
[----:B------:R-:W-:Y:S07]  /*106c0*/  LDSM.16.M88.4 R64, [R184+0x2800] ;  /* 0x00280000b840783b */ /* 0x000fee0000000200 */
[C---:B-1----:R-:W-:Y:S01]  /*106d0*/  HMMA.16816.F32 R16, R8.reuse, R56, R20 ;  /* 0x000000380810723c */ /* 0x042fe20000001814 */
        /* <DEDUP_REMOVED lines=10> */
[----:B-1----:R-:W-:Y:S08]  /*10780*/  HMMA.16816.F32 R12, R20, R60, R12 ;  /* 0x0000003c140c723c */ /* 0x002ff0000000180c */
[----:B------:R-:W-:Y:S01]  /*10790*/  HMMA.16816.F32 R4, R24, R46, R8 ;  /* 0x0000002e1804723c */ /* 0x000fe20000001808 */
[----:B------:R-:W1:Y:S04]  /*107a0*/  LDSM.16.M88.4 R8, [R192+0xc000] ;  /* 0x00c00000c008783b */ /* 0x000e680000000200 */
[----:B------:R-:W-:Y:S03]  /*107b0*/  LDSM.16.M88.4 R44, [R184+0x3000] ;  /* 0x00300000b82c783b */ /* 0x000fe60000000200 */
[C---:B------:R-:W-:Y:S08]  /*107c0*/  HMMA.16816.F32 R32, R28.reuse, R68, R32 ;  /* 0x000000441c20723c */ /* 0x040ff00000001820 */
[----:B------:R-:W-:Y:S08]  /*107d0*/  HMMA.16816.F32 R40, R28, R70, R40 ;  /* 0x000000461c28723c */ /* 0x000ff00000001828 */
[----:B--2---:R-:W-:Y:S08]  /*107e0*/  HMMA.16816.F32 R12, R16, R36, R12 ;  /* 0x00000024100c723c */ /* 0x004ff0000000180c */
[----:B------:R-:W-:Y:S01]  /*107f0*/  HMMA.16816.F32 R28, R20, R62, R4 ;  /* 0x0000003e141c723c */ /* 0x000fe20000001804 */
[----:B------:R-:W2:Y:S04]  /*10800*/  LDSM.16.M88.4 R4, [R194+0xc000] ;  /* 0x00c00000c204783b */ /* 0x000ea80000000200 */
[----:B------:R-:W3:Y:S03]  /*10810*/  LDSM.16.M88.4 R60, [R186+0x3800] ;  /* 0x00380000ba3c783b */ /* 0x000ee60000000200 */
[C---:B------:R-:W-:Y:S08]  /*10820*/  HMMA.16816.F32 R32, R24.reuse, R48, R32 ;  /* 0x000000301820723c */ /* 0x040ff00000001820 */
[----:B------:R-:W-:Y:S01]  /*10830*/  HMMA.16816.F32 R40, R24, R50, R40 ;  /* 0x000000321828723c */ /* 0x000fe20000001828 */
[----:B------:R-:W-:Y:S07]  /*10840*/  LDSM.16.M88.4 R48, [R195+0x3800] ;  /* 0x00380000c330783b */ /* 0x000fee0000000200 */
[----:B-1----:R-:W-:Y:S01]  /*10850*/  HMMA.16816.F32 R24, R8, R56, R12 ;  /* 0x000000380818723c */ /* 0x002fe2000000180c */
[----:B------:R-:W1:Y:S07]  /*10860*/  LDSM.16.M88.4 R12, [R193+0xc000] ;  /* 0x00c00000c10c783b */ /* 0x000e6e0000000200 */
[----:B------:R-:W-:Y:S08]  /*10870*/  HMMA.16816.F32 R28, R16, R38, R28 ;  /* 0x00000026101c723c */ /* 0x000ff0000000181c */
[C---:B------:R-:W-:Y:S08]  /*10880*/  HMMA.16816.F32 R36, R20.reuse, R64, R32 ;  /* 0x000000401424723c */ /* 0x040ff00000001820 */
[----:B------:R-:W-:Y:S01]  /*10890*/  HMMA.16816.F32 R32, R20, R66, R40 ;  /* 0x000000421420723c */ /* 0x000fe20000001828 */
[----:B------:R-:W4:Y:S07]  /*108a0*/  LDSM.16.M88.4 R40, [R185+0x3800] ;  /* 0x00380000b928783b */ /* 0x000f2e0000000200 */
[----:B--2---:R-:W-:Y:S08]  /*108b0*/  HMMA.16816.F32 R24, R4, R52, R24 ;  /* 0x000000340418723c */ /* 0x004ff00000001818 */
[----:B------:R-:W-:Y:S08]  /*108c0*/  HMMA.16816.F32 R20, R8, R58, R28 ;  /* 0x0000003a0814723c */ /* 0x000ff0000000181c */
[C---:B---3--:R-:W-:Y:S08]  /*108d0*/  HMMA.16816.F32 R36, R16.reuse, R60, R36 ;  /* 0x0000003c1024723c */ /* 0x048ff00000001824 */
[----:B------:R-:W-:Y:S08]  /*108e0*/  HMMA.16816.F32 R28, R16, R62, R32 ;  /* 0x0000003e101c723c */ /* 0x000ff00000001820 */
[----:B-1----:R-:W-:Y:S08]  /*108f0*/  HMMA.16816.F32 R32, R12, R44, R24 ;  /* 0x0000002c0c20723c */ /* 0x002ff00000001818 */
[----:B------:R-:W-:Y:S08]  /*10900*/  HMMA.16816.F32 R16, R4, R54, R20 ;  /* 0x000000360410723c */ /* 0x000ff00000001814 */
[----:B------:R-:W-:Y:S01]  /*10910*/  HMMA.16816.F32 R20, R8, R48, R36 ;  /* 0x000000300814723c */ /* 0x000fe20000001824 */
[----:B------:R-:W1:Y:S01]  /*10920*/  LDSM.16.M88.4 R36, [R184+0x3800] ;  /* 0x00380000b824783b */ /* 0x000e620000000200 */
[----:B------:R-:W-:-:S06]  /*10930*/  DEPBAR.LE SB0, 0x0 ;  /* 0x000080000000791a */ /* 0x000fcc0000000000 */
[----:B------:R-:W-:Y:S01]  /*10940*/  HMMA.16816.F32 R8, R8, R50, R28 ;  /* 0x000000320808723c */ /* 0x000fe2000000181c */
[----:B------:R-:W-:Y:S02]  /*10950*/  FMUL.FTZ R0, R32, c[0x0][0x320] ;  /* 0x0000c80020007a20 */ /* 0x000fe40000410000 */
[----:B----4-:R-:W-:-:S04]  /*10960*/  FMUL.FTZ R2, R35, c[0x0][0x320] ;  /* 0x0000c80023027a20 */ /* 0x010fc80000410000 */
[----:B------:R-:W-:Y:S01]  /*10970*/  MUFU.TANH R28, R2 ;  /* 0x00000002001c7308 */ /* 0x000fe20000002400 */
[----:B------:R-:W-:Y:S08]  /*10980*/  HMMA.16816.F32 R24, R12, R46, R16 ;  /* 0x0000002e0c18723c */ /* 0x000ff00000001810 */
[C---:B------:R-:W-:Y:S01]  /*10990*/  HMMA.16816.F32 R16, R4.reuse, R40, R20 ;  /* 0x000000280410723c */ /* 0x040fe20000001814 */
[----:B------:R2:W3:Y:S07]  /*109a0*/  MUFU.TANH R22, R0 ;  /* 0x0000000000167308 */ /* 0x0004ee0000002400 */
[----:B------:R-:W-:Y:S07]  /*109b0*/  HMMA.16816.F32 R4, R4, R42, R8 ;  /* 0x0000002a0404723c */ /* 0x000fee0000001808 */
[----:B------:R-:W-:-:S02]  /*109c0*/  IMAD.MOV.U32 R10, RZ, RZ, -0x20 ;  /* 0xffffffe0ff0a7424 */ /* 0x000fc400078e00ff */
[----:B--2---:R-:W-:Y:S02]  /*109d0*/  FMUL.FTZ R0, R33, c[0x0][0x320] ;  /* 0x0000c80021007a20 */ /* 0x004fe40000410000 */
[----:B------:R-:W-:Y:S02]  /*109e0*/  FMUL.FTZ R3, R24, c[0x0][0x320] ;  /* 0x0000c80018037a20 */ /* 0x000fe40000410000 */
[----:B------:R2:W4:Y:S03]  /*109f0*/  MUFU.TANH R21, R0 ;  /* 0x0000000000157308 */ /* 0x0005260000002400 */
[C---:B-1----:R-:W-:Y:S05]  /*10a00*/  HMMA.16816.F32 R16, R12.reuse, R36, R16 ;  /* 0x000000240c10723c */ /* 0x042fea0000001810 */
[----:B------:R1:W1:Y:S03]  /*10a10*/  MUFU.TANH R9, R3 ;  /* 0x0000000300097308 */ /* 0x0002660000002400 */
[----:B------:R-:W-:Y:S01]  /*10a20*/  HMMA.16816.F32 R12, R12, R38, R4 ;  /* 0x000000260c0c723c */ /* 0x000fe20000001804 */
[----:B--2---:R-:W-:-:S04]  /*10a30*/  FMUL.FTZ R0, R34, c[0x0][0x320] ;  /* 0x0000c80022007a20 */ /* 0x004fc80000410000 */
[----:B------:R2:W-:Y:S01]  /*10a40*/  MUFU.TANH R29, R0 ;  /* 0x00000000001d7308 */ /* 0x0005e20000002400 */
[----:B-1----:R-:W-:-:S10]  /*10a50*/  FMUL.FTZ R3, R26, c[0x0][0x320] ;  /* 0x0000c8001a037a20 */ /* 0x002fd40000410000 */
[----:B------:R-:W-:Y:S01]  /*10a60*/  FMUL.FTZ R4, R17, c[0x0][0x320] ;  /* 0x0000c80011047a20 */ /* 0x000fe20000410000 */
[----:B------:R1:W-:Y:S01]  /*10a70*/  MUFU.TANH R23, R3 ;  /* 0x0000000300177308 */ /* 0x0003e20000002400 */
[----:B--2---:R-:W-:-:S04]  /*10a80*/  IMAD.IADD R0, R240, 0x1, R233 ;  /* 0x00000001f0007824 */ /* 0x004fc800078e02e9 */
[----:B------:R-:W-:-:S04]  /*10a90*/  @P3 IMAD.HI.U32 R2, R0, c[0x0][0x2c8], RZ ;  /* 0x0000b20000023a27 */ /* 0x000fc800078e00ff */
[----:B-1----:R-:W-:Y:S01]  /*10aa0*/  FMUL.FTZ R3, R27, c[0x0][0x320] ;  /* 0x0000c8001b037a20 */ /* 0x002fe20000410000 */
[----:B------:R-:W-:Y:S01]  /*10ab0*/  @P3 SHF.R.U32.HI R0, RZ, c[0x0][0x2cc], R2 ;  /* 0x0000b300ff003a19 */ /* 0x000fe20000011602 */
[----:B------:R-:W-:Y:S02]  /*10ac0*/  FMUL.FTZ R2, R25, c[0x0][0x320] ;  /* 0x0000c80019027a20 */ /* 0x000fe40000410000 */
[----:B------:R1:W-:Y:S02]  /*10ad0*/  MUFU.TANH R20, R3 ;  /* 0x0000000300147308 */ /* 0x0003e40000002400 */
[----:B------:R-:W-:Y:S06]  /*10ae0*/  SHFL.IDX PT, R8, R0, 0x1, 0x1c1f ;  /* 0x003c1f0000087f89 */ /* 0x000fec00000e0000 */
[----:B------:R2:W2:Y:S01]  /*10af0*/  MUFU.TANH R11, R2 ;  /* 0x00000002000b7308 */ /* 0x0004a20000002400 */
[----:B-1----:R-:W-:-:S07]  /*10b00*/  FMUL.FTZ R3, R16, c[0x0][0x320] ;  /* 0x0000c80010037a20 */ /* 0x002fce0000410000 */
[----:B------:R1:W1:Y:S01]  /*10b10*/  MUFU.TANH R16, R3 ;  /* 0x0000000300107308 */ /* 0x0002620000002400 */
[----:B--2---:R2:W3:Y:S01]  /*10b20*/  SHFL.IDX PT, R2, R0, RZ, 0x1c1f ;  /* 0x001c1fff00027589 */ /* 0x0044e200000e0000 */
[----:B-1----:R-:W-:Y:S02]  /*10b30*/  IMAD.IADD R3, R72, 0x1, -R217 ;  /* 0x0000000148037824 */ /* 0x002fe400078e0ad9 */
[----:B--2---:R-:W-:-:S04]  /*10b40*/  IMAD R0, R110, R10, 0x1 ;  /* 0x000000016e007424 */ /* 0x004fc800078e020a */
[----:B------:R1:W2:Y:S01]  /*10b50*/  MUFU.TANH R10, R4 ;  /* 0x00000004000a7308 */ /* 0x0002a20000002400 */
[----:B------:R-:W-:-:S05]  /*10b60*/  IADD3 R0, -R217, R0, R237 ;  /* 0x00000000d9007210 */ /* 0x000fca0007ffe1ed */
[----:B------:R-:W-:-:S04]  /*10b70*/  IMAD.IADD R0, R0, 0x1, -R238 ;  /* 0x0000000100007824 */ /* 0x000fc800078e0aee */
[C---:B---3--:R-:W-:Y:S02]  /*10b80*/  IMAD.IADD R2, R0.reuse, 0x1, R2 ;  /* 0x0000000100027824 */ /* 0x048fe400078e0202 */
[----:B------:R-:W-:Y:S02]  /*10b90*/  IMAD.IADD R0, R0, 0x1, R8 ;  /* 0x0000000100007824 */ /* 0x000fe400078e0208 */
[----:B-1----:R-:W-:Y:S01]  /*10ba0*/  FMUL.FTZ R4, R12, c[0x0][0x320] ;  /* 0x0000c8000c047a20 */ /* 0x002fe20000410000 */
[C---:B------:R-:W-:Y:S02]  /*10bb0*/  IMNMX R2, R3.reuse, R2, PT ;  /* 0x0000000203027217 */ /* 0x040fe40003800200 */
[----:B------:R-:W-:Y:S01]  /*10bc0*/  IMNMX R0, R3, R0, PT ;  /* 0x0000000003007217 */ /* 0x000fe20003800200 */
[----:B------:R1:W3:Y:S01]  /*10bd0*/  MUFU.TANH R6, R4 ;  /* 0x0000000400067308 */ /* 0x0002e20000002400 */
[----:B------:R-:W-:Y:S01]  /*10be0*/  BAR.SYNC.DEFER_BLOCKING 0x0 ;  /* 0x0000000000007b1d */ /* 0x000fe20000010000 */
[----:B------:R-:W-:-:S02]  /*10bf0*/  ISETP.GT.AND P0, PT, R2, RZ, PT ;  /* 0x000000ff0200720c */ /* 0x000fc40003f04270 */
[----:B------:R-:W-:Y:S02]  /*10c00*/  ISETP.GT.AND P1, PT, R2, 0x1, PT ;  /* 0x000000010200780c */ /* 0x000fe40003f24270 */
[----:B------:R-:W-:Y:S02]  /*10c10*/  FSEL R5, R22, -INF , P0 ;  /* 0xff80000016057808 */ /* 0x000fe40000000000 */
[C---:B------:R-:W-:Y:S02]  /*10c20*/  ISETP.GT.AND P0, PT, R2.reuse, 0x8, PT ;  /* 0x000000080200780c */ /* 0x040fe40003f04270 */
[----:B----4-:R-:W-:Y:S02]  /*10c30*/  FSEL R7, R21, -INF , P1 ;  /* 0xff80000015077808 */ /* 0x010fe40000800000 */
[----:B------:R-:W-:Y:S02]  /*10c40*/  ISETP.GT.AND P1, PT, R2, 0x9, PT ;  /* 0x000000090200780c */ /* 0x000fe40003f24270 */
[----:B------:R-:W-:Y:S01]  /*10c50*/  FSEL R9, R9, -INF , P0 ;  /* 0xff80000009097808 */ /* 0x000fe20000000000 */
[----:B-1----:R-:W-:Y:S01]  /*10c60*/  FMUL.FTZ R4, R13, c[0x0][0x320] ;  /* 0x0000c8000d047a20 */ /* 0x002fe20000410000 */
[----:B------:R-:W-:-:S02]  /*10c70*/  FMNMX.FTZ R3, R5, R7, !PT ;  /* 0x0000000705037209 */ /* 0x000fc40007810000 */
[C---:B------:R-:W-:Y:S01]  /*10c80*/  ISETP.GT.AND P0, PT, R2.reuse, 0x10, PT ;  /* 0x000000100200780c */ /* 0x040fe20003f04270 */
[----:B------:R1:W4:Y:S01]  /*10c90*/  MUFU.TANH R8, R4 ;  /* 0x0000000400087308 */ /* 0x0003220000002400 */
[----:B------:R-:W-:Y:S02]  /*10ca0*/  FSEL R11, R11, -INF , P1 ;  /* 0xff8000000b0b7808 */ /* 0x000fe40000800000 */
[----:B------:R-:W-:Y:S02]  /*10cb0*/  FMNMX.FTZ R3, R9, R3, !PT ;  /* 0x0000000309037209 */ /* 0x000fe40007810000 */
[----:B------:R-:W-:Y:S02]  /*10cc0*/  ISETP.GT.AND P2, PT, R2, 0x11, PT ;  /* 0x000000110200780c */ /* 0x000fe40003f44270 */
[----:B------:R-:W-:Y:S02]  /*10cd0*/  FSEL R16, R16, -INF , P0 ;  /* 0xff80000010107808 */ /* 0x000fe40000000000 */
[----:B------:R-:W-:-:S02]  /*10ce0*/  FMNMX.FTZ R3, R11, R3, !PT ;  /* 0x000000030b037209 */ /* 0x000fc40007810000 */
[----:B------:R-:W-:Y:S02]  /*10cf0*/  ISETP.GT.AND P1, PT, R2, 0x18, PT ;  /* 0x000000180200780c */ /* 0x000fe40003f24270 */
[----:B--2---:R-:W-:Y:S02]  /*10d00*/  FSEL R21, R10, -INF , P2 ;  /* 0xff8000000a157808 */ /* 0x004fe40001000000 */
[----:B------:R-:W-:Y:S01]  /*10d10*/  FMNMX.FTZ R3, R16, R3, !PT ;  /* 0x0000000310037209 */ /* 0x000fe20007810000 */
[----:B-1----:R-:W-:Y:S01]  /*10d20*/  FMUL.FTZ R4, R18, c[0x0][0x320] ;  /* 0x0000c80012047a20 */ /* 0x002fe20000410000 */
[----:B------:R-:W-:Y:S02]  /*10d30*/  ISETP.GT.AND P0, PT, R2, 0x19, PT ;  /* 0x000000190200780c */ /* 0x000fe40003f04270 */
[----:B---3--:R-:W-:Y:S01]  /*10d40*/  FSEL R22, R6, -INF , P1 ;  /* 0xff80000006167808 */ /* 0x008fe20000800000 */
[----:B------:R1:W2:Y:S01]  /*10d50*/  MUFU.TANH R18, R4 ;  /* 0x0000000400127308 */ /* 0x0002a20000002400 */
[----:B------:R-:W-:Y:S01]  /*10d60*/  FMNMX.FTZ R2, R21, R3, !PT ;  /* 0x0000000315027209 */ /* 0x000fe20007810000 */
[----:B------:R-:W-:Y:S01]  /*10d70*/  FMUL.FTZ R3, R14, c[0x0][0x320] ;  /* 0x0000c8000e037a20 */ /* 0x000fe20000410000 */
[----:B----4-:R-:W-:Y:S01]  /*10d80*/  FSEL R24, R8, -INF , P0 ;  /* 0xff80000008187808 */ /* 0x010fe20000000000 */
[----:B------:R-:W-:Y:S01]  /*10d90*/  FMUL.FTZ R6, R15, c[0x0][0x320] ;  /* 0x0000c8000f067a20 */ /* 0x000fe20000410000 */
[----:B------:R-:W-:-:S02]  /*10da0*/  FMNMX.FTZ R2, R22, R2, !PT ;  /* 0x0000000216027209 */ /* 0x000fc40007810000 */
[C---:B------:R-:W-:Y:S01]  /*10db0*/  ISETP.GT.AND P0, PT, R0.reuse, RZ, PT ;  /* 0x000000ff0000720c */ /* 0x040fe20003f04270 */
[----:B------:R3:W-:Y:S01]  /*10dc0*/  MUFU.TANH R8, R3 ;  /* 0x0000000300087308 */ /* 0x0007e20000002400 */
[----:B------:R-:W-:Y:S02]  /*10dd0*/  ISETP.GT.AND P1, PT, R0, 0x1, PT ;  /* 0x000000010000780c */ /* 0x000fe40003f24270 */
[----:B------:R-:W-:Y:S02]  /*10de0*/  FMNMX.FTZ R2, R24, R2, !PT ;  /* 0x0000000218027209 */ /* 0x000fe40007810000 */
[----:B------:R-:W-:Y:S02]  /*10df0*/  FSEL R10, R29, -INF , P0 ;  /* 0xff8000001d0a7808 */ /* 0x000fe40000000000 */
[----:B------:R-:W-:Y:S01]  /*10e00*/  ISETP.GT.AND P0, PT, R0, 0x8, PT ;  /* 0x000000080000780c */ /* 0x000fe20003f04270 */
[----:B-1----:R-:W-:Y:S01]  /*10e10*/  FMUL.FTZ R4, R19, c[0x0][0x320] ;  /* 0x0000c80013047a20 */ /* 0x002fe20000410000 */
[----:B------:R-:W-:Y:S01]  /*10e20*/  FSEL R12, R28, -INF , P1 ;  /* 0xff8000001c0c7808 */ /* 0x000fe20000800000 */
[----:B------:R-:W-:Y:S01]  /*10e30*/  MUFU.TANH R6, R6 ;  /* 0x0000000600067308 */ /* 0x000fe20000002400 */
[----:B------:R-:W-:-:S02]  /*10e40*/  ISETP.GT.AND P1, PT, R0, 0x9, PT ;  /* 0x000000090000780c */ /* 0x000fc40003f24270 */
[----:B------:R-:W-:Y:S02]  /*10e50*/  FSEL R13, R23, -INF , P0 ;  /* 0xff800000170d7808 */ /* 0x000fe40000000000 */
[----:B------:R-:W-:Y:S02]  /*10e60*/  ISETP.GT.AND P0, PT, R0, 0x10, PT ;  /* 0x000000100000780c */ /* 0x000fe40003f04270 */
[----:B---3--:R-:W-:Y:S01]  /*10e70*/  FMNMX.FTZ R3, R10, R12, !PT ;  /* 0x0000000c0a037209 */ /* 0x008fe20007810000 */
[----:B------:R1:W3:Y:S01]  /*10e80*/  MUFU.TANH R17, R4 ;  /* 0x0000000400117308 */ /* 0x0002e20000002400 */
[----:B------:R-:W-:Y:S02]  /*10e90*/  FSEL R14, R20, -INF , P1 ;  /* 0xff800000140e7808 */ /* 0x000fe40000800000 */
[----:B------:R-:W-:Y:S02]  /*10ea0*/  FMNMX.FTZ R3, R13, R3, !PT ;  /* 0x000000030d037209 */ /* 0x000fe40007810000 */
[----:B------:R-:W-:-:S02]  /*10eb0*/  ISETP.GT.AND P2, PT, R0, 0x11, PT ;  /* 0x000000110000780c */ /* 0x000fc40003f44270 */
[----:B--2---:R-:W-:Y:S02]  /*10ec0*/  FSEL R20, R18, -INF , P0 ;  /* 0xff80000012147808 */ /* 0x004fe40000000000 */
[----:B------:R-:W-:Y:S02]  /*10ed0*/  FMNMX.FTZ R3, R14, R3, !PT ;  /* 0x000000030e037209 */ /* 0x000fe40007810000 */
[----:B------:R-:W-:Y:S02]  /*10ee0*/  ISETP.GT.AND P1, PT, R0, 0x18, PT ;  /* 0x000000180000780c */ /* 0x000fe40003f24270 */
[----:B------:R-:W-:Y:S02]  /*10ef0*/  FMNMX.FTZ R3, R20, R3, !PT ;  /* 0x0000000314037209 */ /* 0x000fe40007810000 */
[----:B------:R-:W-:Y:S01]  /*10f00*/  ISETP.GT.AND P0, PT, R0, 0x19, PT ;  /* 0x000000190000780c */ /* 0x000fe20003f04270 */
[----:B-1----:R-:W1:Y:S01]  /*10f10*/  SHFL.BFLY PT, R4, R2, 0x2, 0x1f ;  /* 0x0c401f0002047f89 */ /* 0x002e6200000e0000 */
[----:B---3--:R-:W-:-:S02]  /*10f20*/  FSEL R23, R17, -INF , P2 ;  /* 0xff80000011177808 */ /* 0x008fc40001000000 */
[----:B------:R-:W-:Y:S02]  /*10f30*/  FSEL R25, R8, -INF , P1 ;  /* 0xff80000008197808 */ /* 0x000fe40000800000 */
[----:B------:R-:W-:Y:S02]  /*10f40*/  FMNMX.FTZ R0, R23, R3, !PT ;  /* 0x0000000317007209 */ /* 0x000fe40007810000 */
[----:B------:R-:W-:Y:S02]  /*10f50*/  FSEL R26, R6, -INF , P0 ;  /* 0xff800000061a7808 */ /* 0x000fe40000000000 */
[----:B------:R-:W-:Y:S02]  /*10f60*/  FMNMX.FTZ R3, R25, R0, !PT ;  /* 0x0000000019037209 */ /* 0x000fe40007810000 */
[----:B------:R-:W-:Y:S02]  /*10f70*/  ISETP.GT.AND P0, PT, R110, R212, PT ;  /* 0x000000d46e00720c */ /* 0x000fe40003f04270 */
[----:B------:R-:W-:-:S02]  /*10f80*/  LOP3.LUT P2, RZ, R216, 0x1, RZ, 0xc0, !PT ;  /* 0x00000001d8ff7812 */ /* 0x000fc4000784c0ff */
[----:B-1----:R-:W-:Y:S02]  /*10f90*/  FMNMX.FTZ R0, R2, R4, !PT ;  /* 0x0000000402007209 */ /* 0x002fe40007810000 */
[----:B------:R-:W-:-:S07]  /*10fa0*/  FMNMX.FTZ R2, R26, R3, !PT ;  /* 0x000000031a027209 */ /* 0x000fce0007810000 */
[----:B------:R-:W-:Y:S01]  /*10fb0*/  @P0 SHF.R.S32.HI R6, RZ, 0x1f, R204 ;  /* 0x0000001fff060819 */ /* 0x000fe200000114cc */
[----:B------:R-:W1:Y:S04]  /*10fc0*/  SHFL.BFLY PT, R3, R0, 0x1, 0x1f ;  /* 0x0c201f0000037f89 */ /* 0x000e6800000e0000 */
[----:B------:R-:W2:Y:S01]  /*10fd0*/  SHFL.BFLY PT, R4, R2, 0x2, 0x1f ;  /* 0x0c401f0002047f89 */ /* 0x000ea200000e0000 */
[----:B-1----:R-:W-:Y:S02]  /*10fe0*/  FMNMX.FTZ R133, R0, R3, !PT ;  /* 0x0000000300857209 */ /* 0x002fe40007810000 */
[----:B--2---:R-:W-:-:S03]  /*10ff0*/  FMNMX.FTZ R0, R2, R4, !PT ;  /* 0x0000000402007209 */ /* 0x004fc60007810000 */
[C---:B------:R-:W-:Y:S01]  /*11000*/  FMUL.FTZ R2, R133.reuse, c[0x0][0x2d0] ;  /* 0x0000b40085027a20 */ /* 0x040fe20000410000 */
[----:B------:R-:W-:Y:S01]  /*11010*/  FSETP.NEU.FTZ.AND P1, PT, R133, -INF , PT ;  /* 0xff8000008500780b */ /* 0x000fe20003f3d000 */
[----:B------:R-:W1:Y:S03]  /*11020*/  SHFL.BFLY PT, R8, R0, 0x1, 0x1f ;  /* 0x0c201f0000087f89 */ /* 0x000e6600000e0000 */
[----:B------:R-:W-:-:S05]  /*11030*/  FSEL R2, R2, RZ, P1 ;  /* 0x000000ff02027208 */ /* 0x000fca0000800000 */
[--C-:B------:R-:W-:Y:S02]  /*11040*/  FFMA.FTZ R3, R5, c[0x0][0x2d0], -R2.reuse ;  /* 0x0000b40005037a23 */ /* 0x100fe40000010802 */
[----:B------:R-:W-:Y:S02]  /*11050*/  @P0 IMAD.WIDE.U32 R4, R204, c[0x0][0x1e0], RZ ;  /* 0x00007800cc040a25 */ /* 0x000fe400078e00ff */
[----:B------:R2:W-:Y:S02]  /*11060*/  MUFU.EX2 R209, R3 ;  /* 0x0000000300d17308 */ /* 0x0005e40000000800 */
[----:B------:R-:W-:-:S06]  /*11070*/  FFMA.FTZ R7, R7, c[0x0][0x2d0], -R2 ;  /* 0x0000b40007077a23 */ /* 0x000fcc0000010802 */
[----:B------:R3:W-:Y:S01]  /*11080*/  MUFU.EX2 R208, R7 ;  /* 0x0000000700d07308 */ /* 0x0007e20000000800 */
[----:B-1----:R-:W-:Y:S01]  /*11090*/  FMNMX.FTZ R132, R0, R8, !PT ;  /* 0x0000000800847209 */ /* 0x002fe20007810000 */
[----:B------:R-:W-:Y:S02]  /*110a0*/  FFMA.FTZ R0, R11, c[0x0][0x2d0], -R2 ;  /* 0x0000b4000b007a23 */ /* 0x000fe40000010802 */
[----:B--2---:R-:W-:-:S04]  /*110b0*/  @P0 IMAD R3, R6, c[0x0][0x1e0], RZ ;  /* 0x0000780006030a24 */ /* 0x004fc800078e02ff */
[----:B------:R1:W-:Y:S01]  /*110c0*/  MUFU.EX2 R206, R0 ;  /* 0x0000000000ce7308 */ /* 0x0003e20000000800 */
[----:B------:R-:W-:Y:S01]  /*110d0*/  @P0 IMAD R6, R204, c[0x0][0x1e4], R3 ;  /* 0x00007900cc060a24 */ /* 0x000fe200078e0203 */
[----:B------:R-:W-:Y:S01]  /*110e0*/  @P0 LEA R3, P1, R4, R218, 0x5 ;  /* 0x000000da04030211 */ /* 0x000fe200078228ff */
[----:B---3--:R-:W-:Y:S02]  /*110f0*/  FFMA.FTZ R7, R9, c[0x0][0x2d0], -R2 ;  /* 0x0000b40009077a23 */ /* 0x008fe40000010802 */
[----:B------:R-:W-:-:S03]  /*11100*/  @P0 IMAD.IADD R6, R5, 0x1, R6 ;  /* 0x0000000105060824 */ /* 0x000fc600078e0206 */
[----:B------:R-:W2:Y:S02]  /*11110*/  MUFU.EX2 R207, R7 ;  /* 0x0000000700cf7308 */ /* 0x000ea40000000800 */
[----:B------:R-:W-:Y:S02]  /*11120*/  @P0 LEA.HI.X R6, R4, R222, R6, 0x5, P1 ;  /* 0x000000de04060211 */ /* 0x000fe400008f2c06 */
[----:B------:R-:W-:Y:S01]  /*11130*/  @P0 LEA R4, P1, R3, c[0x0][0x1c8], 0x1 ;  /* 0x0000720003040a11 */ /* 0x000fe200078208ff */
[----:B-1----:R-:W-:-:S03]  /*11140*/  FMUL.FTZ R0, R132, c[0x0][0x2d0] ;  /* 0x0000b40084007a20 */ /* 0x002fc60000410000 */
[----:B------:R-:W-:Y:S01]  /*11150*/  @P0 LEA.HI.X R5, R3, c[0x0][0x1cc], R6, 0x1, P1 ;  /* 0x0000730003050a11 */ /* 0x000fe200008f0c06 */
[----:B------:R-:W-:Y:S01]  /*11160*/  FFMA.FTZ R3, R16, c[0x0][0x2d0], -R2 ;  /* 0x0000b40010037a23 */ /* 0x000fe20000010802 */
[----:B------:R-:W-:-:S03]  /*11170*/  FSETP.NEU.FTZ.AND P1, PT, R132, -INF , PT ;  /* 0xff8000008400780b */ /* 0x000fc60003f3d000 */
[----:B------:R1:W-:Y:S01]  /*11180*/  MUFU.EX2 R205, R3 ;  /* 0x0000000300cd7308 */ /* 0x0003e20000000800 */
[----:B------:R-:W-:Y:S01]  /*11190*/  FSEL R0, R0, RZ, P1 ;  /* 0x000000ff00007208 */ /* 0x000fe20000800000 */
[----:B------:R3:W-:Y:S01]  /*111a0*/  @P0 LDGSTS.E.BYPASS.LTC128B.128 [R203+0xc080], [R4.64], !P2 ;  /* 0x0c08000004cb0fae */ /* 0x0007e2000d101d46 */
[----:B--2---:R-:W-:-:S03]  /*111b0*/  F2FP.PACK_AB R6, R206, R207 ;  /* 0x000000cfce06723e */ /* 0x004fc600000000ff */
[----:B------:R3:W-:Y:S04]  /*111c0*/  @P0 LDGSTS.E.BYPASS.LTC128B.128 [R203+0xd080], [R4.64+0x80], !P6 ;  /* 0x0d08008004cb0fae */ /* 0x0007e8000f101d46 */
[----:B------:R3:W-:Y:S04]  /*111d0*/  @P0 LDGSTS.E.BYPASS.LTC128B.128 [R203+0xe080], [R4.64+0x100], !P5 ;  /* 0x0e08010004cb0fae */ /* 0x0007e8000e901d46 */
[----:B------:R3:W-:Y:S01]  /*111e0*/  @P0 LDGSTS.E.BYPASS.LTC128B.128 [R203+0xf080], [R4.64+0x180], !P4 ;  /* 0x0f08018004cb0fae */ /* 0x0007e2000e101d46 */
[----:B-1----:R-:W-:-:S03]  /*111f0*/  FFMA.FTZ R3, R10, c[0x0][0x2d0], -R0 ;  /* 0x0000b4000a037a23 */ /* 0x002fc60000010800 */
[----:B------:R-:W1:Y:S01]  /*11200*/  LDSM.16.MT88.4 R16, [R188] ;  /* 0x00000000bc10783b */ /* 0x000e620000004200 */
[----:B------:R2:W-:Y:S03]  /*11210*/  MUFU.EX2 R198, R3 ;  /* 0x0000000300c67308 */ /* 0x0005e60000000800 */
[----:B------:R-:W-:Y:S04]  /*11220*/  LDSM.16.MT88.4 R156, [R188+0x800] ;  /* 0x00080000bc9c783b */ /* 0x000fe80000004200 */
[----:B------:R-:W-:Y:S04]  /*11230*/  LDSM.16.MT88.4 R28, [R190+0x800] ;  /* 0x00080000be1c783b */ /* 0x000fe80000004200 */
[----:B------:R-:W-:Y:S04]  /*11240*/  LDSM.16.MT88.4 R32, [R189] ;  /* 0x00000000bd20783b */ /* 0x000fe80000004200 */
[----:B------:R-:W4:Y:S01]  /*11250*/  LDSM.16.MT88.4 R76, [R189+0x1000] ;  /* 0x00100000bd4c783b */ /* 0x000f220000004200 */
[----:B--2---:R-:W-:-:S03]  /*11260*/  FFMA.FTZ R3, R12, c[0x0][0x2d0], -R0 ;  /* 0x0000b4000c037a23 */ /* 0x004fc60000010800 */
[----:B------:R-:W2:Y:S01]  /*11270*/  LDSM.16.MT88.4 R92, [R188+0x2000] ;  /* 0x00200000bc5c783b */ /* 0x000ea20000004200 */
[----:B------:R1:W1:Y:S01]  /*11280*/  MUFU.EX2 R196, R3 ;  /* 0x0000000300c47308 */ /* 0x0002620000000800 */
[----:B---3--:R-:W-:Y:S02]  /*11290*/  F2FP.PACK_AB R4, R208, R209 ;  /* 0x000000d1d004723e */ /* 0x008fe400000000ff */
[----:B------:R-:W3:Y:S04]  /*112a0*/  LDSM.16.MT88.4 R60, [R188+0x3000] ;  /* 0x00300000bc3c783b */ /* 0x000ee80000004200 */
[----:B------:R-:W-:Y:S04]  /*112b0*/  LDSM.16.MT88.4 R40, [R189+0x800] ;  /* 0x00080000bd28783b */ /* 0x000fe80000004200 */
[----:B------:R-:W-:Y:S04]  /*112c0*/  LDSM.16.MT88.4 R108, [R189+0x1800] ;  /* 0x00180000bd6c783b */ /* 0x000fe80000004200 */
[----:B------:R-:W2:Y:S01]  /*112d0*/  LDSM.16.MT88.4 R44, [R187+0x1000] ;  /* 0x00100000bb2c783b */ /* 0x000ea20000004200 */
[----:B-1----:R-:W-:Y:S01]  /*112e0*/  FFMA.FTZ R3, R13, c[0x0][0x2d0], -R0 ;  /* 0x0000b4000d037a23 */ /* 0x002fe20000010800 */
[----:B------:R-:W-:-:S02]  /*112f0*/  F2FP.PACK_AB R5, R196, R198 ;  /* 0x000000c6c405723e */ /* 0x000fc400000000ff */
[----:B------:R-:W-:Y:S01]  /*11300*/  LDSM.16.MT88.4 R8, [R187] ;  /* 0x00000000bb08783b */ /* 0x000fe20000004200 */
[----:B------:R1:W-:Y:S03]  /*11310*/  MUFU.EX2 R197, R3 ;  /* 0x0000000300c57308 */ /* 0x0003e60000000800 */
[----:B------:R-:W-:Y:S04]  /*11320*/  LDSM.16.MT88.4 R48, [R188+0x1000] ;  /* 0x00100000bc30783b */ /* 0x000fe80000004200 */
[----:B------:R-:W-:Y:S04]  /*11330*/  LDSM.16.MT88.4 R56, [R190+0x1000] ;  /* 0x00100000be38783b */ /* 0x000fe80000004200 */
[----:B------:R-:W-:Y:S04]  /*11340*/  LDSM.16.MT88.4 R84, [R187+0x2000] ;  /* 0x00200000bb54783b */ /* 0x000fe80000004200 */
[----:B------:R-:W-:Y:S01]  /*11350*/  LDSM.16.MT88.4 R100, [R190+0x2000] ;  /* 0x00200000be64783b */ /* 0x000fe20000004200 */
[----:B-1----:R-:W-:-:S03]  /*11360*/  FFMA.FTZ R3, R14, c[0x0][0x2d0], -R0 ;  /* 0x0000b4000e037a23 */ /* 0x002fc60000010800 */
[----:B------:R-:W1:Y:S01]  /*11370*/  LDSM.16.MT88.4 R12, [R190] ;  /* 0x00000000be0c783b */ /* 0x000e620000004200 */
[----:B------:R2:W2:Y:S03]  /*11380*/  MUFU.EX2 R199, R3 ;  /* 0x0000000300c77308 */ /* 0x0004a60000000800 */
[----:B------:R-:W-:Y:S04]  /*11390*/  LDSM.16.MT88.4 R116, [R188+0x2800] ;  /* 0x00280000bc74783b */ /* 0x000fe80000004200 */
[----:B------:R-:W-:Y:S04]  /*113a0*/  LDSM.16.MT88.4 R96, [R189+0x2000] ;  /* 0x00200000bd60783b */ /* 0x000fe80000004200 */
[----:B------:R-:W-:Y:S04]  /*113b0*/  LDSM.16.MT88.4 R72, [R187+0x3000] ;  /* 0x00300000bb48783b */ /* 0x000fe80000004200 */
[----:B------:R-:W-:Y:S01]  /*113c0*/  LDSM.16.MT88.4 R68, [R188+0x1800] ;  /* 0x00180000bc44783b */ /* 0x000fe20000004200 */
[----:B--2---:R-:W-:Y:S01]  /*113d0*/  FFMA.FTZ R3, R21, c[0x0][0x2d0], -R2 ;  /* 0x0000b40015037a23 */ /* 0x004fe20000010802 */
[----:B------:R-:W-:-:S02]  /*113e0*/  F2FP.PACK_AB R7, R199, R197 ;  /* 0x000000c5c707723e */ /* 0x000fc400000000ff */
[----:B------:R-:W-:Y:S01]  /*113f0*/  LDSM.16.MT88.4 R148, [R187+0x800] ;  /* 0x00080000bb94783b */ /* 0x000fe20000004200 */
[----:B------:R2:W2:Y:S03]  /*11400*/  MUFU.EX2 R201, R3 ;  /* 0x0000000300c97308 */ /* 0x0004a60000000800 */
[----:B------:R-:W-:Y:S01]  /*11410*/  LDSM.16.MT88.4 R104, [R190+0x1800] ;  /* 0x00180000be68783b */ /* 0x000fe20000004200 */
[C---:B------:R-:W-:Y:S03]  /*11420*/  HMMA.16816.F32 R152, R4.reuse, R16, RZ ;  /* 0x000000100498723c */ /* 0x040fe600000018ff */
[----:B-----5:R-:W-:Y:S04]  /*11430*/  LDSM.16.MT88.4 R112, [R187+0x2800] ;  /* 0x00280000bb70783b */ /* 0x020fe80000004200 */
[----:B------:R-:W-:Y:S01]  /*11440*/  LDSM.16.MT88.4 R120, [R190+0x3800] ;  /* 0x00380000be78783b */ /* 0x000fe20000004200 */
[----:B------:R-:W-:Y:S03]  /*11450*/  HMMA.16816.F32 R16, R4, R18, RZ ;  /* 0x000000120410723c */ /* 0x000fe600000018ff */
[----:B------:R-:W0:Y:S01]  /*11460*/  LDGDEPBAR ;  /* 0x00000000000079af */ /* 0x000e220000000000 */
[--C-:B--2---:R-:W-:Y:S01]  /*11470*/  FFMA.FTZ R3, R22, c[0x0][0x2d0], -R2.reuse ;  /* 0x0000b40016037a23 */ /* 0x104fe20000010802 */
[----:B------:R-:W-:Y:S01]  /*11480*/  F2FP.PACK_AB R128, R201, R205 ;  /* 0x000000cdc980723e */ /* 0x000fe200000000ff */
[----:B------:R-:W-:-:S02]  /*11490*/  FFMA.FTZ R2, R24, c[0x0][0x2d0], -R2 ;  /* 0x0000b40018027a23 */ /* 0x000fc40000010802 */
[----:B------:R2:W-:Y:S01]  /*114a0*/  MUFU.EX2 R202, R3 ;  /* 0x0000000300ca7308 */ /* 0x0005e20000000800 */
[C---:B----4-:R-:W-:Y:S07]  /*114b0*/  HMMA.16816.F32 R64, R4.reuse, R76, RZ ;  /* 0x0000004c0440723c */ /* 0x050fee00000018ff */
[----:B------:R4:W1:Y:S01]  /*114c0*/  MUFU.EX2 R200, R2 ;  /* 0x0000000200c87308 */ /* 0x0008620000000800 */
[----:B------:R-:W-:Y:S01]  /*114d0*/  HMMA.16816.F32 R76, R4, R78, RZ ;  /* 0x0000004e044c723c */ /* 0x000fe200000018ff */
[----:B--2---:R-:W-:-:S07]  /*114e0*/  FADD.FTZ R3, R209, R208 ;  /* 0x000000d0d1037221 */ /* 0x004fce0000010000 */
[----:B------:R-:W-:Y:S01]  /*114f0*/  HMMA.16816.F32 R88, R4, R92, RZ ;  /* 0x0000005c0458723c */ /* 0x000fe200000018ff */
[----:B------:R-:W-:Y:S02]  /*11500*/  FADD.FTZ R3, R207, R3 ;  /* 0x00000003cf037221 */ /* 0x000fe40000010000 */
[----:B----4-:R-:W-:Y:S01]  /*11510*/  FFMA.FTZ R2, R20, c[0x0][0x2d0], -R0 ;  /* 0x0000b40014027a23 */ /* 0x010fe20000010800 */
[----:B-1----:R-:W-:-:S04]  /*11520*/  F2FP.PACK_AB R130, R200, R202 ;  /* 0x000000cac882723e */ /* 0x002fc800000000ff */
[----:B---3--:R-:W-:Y:S01]  /*11530*/  HMMA.16816.F32 R176, R4, R60, RZ ;  /* 0x0000003c04b0723c */ /* 0x008fe200000018ff */
[----:B------:R-:W-:Y:S01]  /*11540*/  FADD.FTZ R3, R206, R3 ;  /* 0x00000003ce037221 */ /* 0x000fe20000010000 */
[----:B------:R1:W-:Y:S03]  /*11550*/  MUFU.EX2 R135, R2 ;  /* 0x0000000200877308 */ /* 0x0003e60000000800 */
[----:B------:R-:W-:-:S03]  /*11560*/  FADD.FTZ R3, R205, R3 ;  /* 0x00000003cd037221 */ /* 0x000fc60000010000 */
[C---:B------:R-:W-:Y:S08]  /*11570*/  HMMA.16816.F32 R180, R4.reuse, R62, RZ ;  /* 0x0000003e04b4723c */ /* 0x040ff000000018ff */
[----:B------:R-:W-:Y:S01]  /*11580*/  HMMA.16816.F32 R36, R4, R44, RZ ;  /* 0x0000002c0424723c */ /* 0x000fe200000018ff */
[----:B-1----:R-:W-:-:S04]  /*11590*/  FFMA.FTZ R2, R23, c[0x0][0x2d0], -R0 ;  /* 0x0000b40017027a23 */ /* 0x002fc80000010800 */
[----:B------:R1:W2:Y:S03]  /*115a0*/  MUFU.EX2 R143, R2 ;  /* 0x00000002008f7308 */ /* 0x0002a60000000800 */
[C---:B------:R-:W-:Y:S08]  /*115b0*/  HMMA.16816.F32 R20, R4.reuse, R12, RZ ;  /* 0x0000000c0414723c */ /* 0x040ff000000018ff */
[----:B------:R-:W-:Y:S01]  /*115c0*/  HMMA.16816.F32 R12, R4, R14, RZ ;  /* 0x0000000e040c723c */ /* 0x000fe200000018ff */
[--C-:B-1----:R-:W-:Y:S01]  /*115d0*/  FFMA.FTZ R2, R25, c[0x0][0x2d0], -R0.reuse ;  /* 0x0000b40019027a23 */ /* 0x102fe20000010800 */
[----:B--2---:R-:W-:Y:S01]  /*115e0*/  F2FP.PACK_AB R129, R143, R135 ;  /* 0x000000878f81723e */ /* 0x004fe200000000ff */
[----:B------:R-:W-:-:S05]  /*115f0*/  FFMA.FTZ R0, R26, c[0x0][0x2d0], -R0 ;  /* 0x0000b4001a007a23 */ /* 0x000fca0000010800 */
[C---:B------:R-:W-:Y:S01]  /*11600*/  HMMA.16816.F32 R144, R4.reuse, R8, RZ ;  /* 0x000000080490723c */ /* 0x040fe200000018ff */
[----:B------:R1:W-:Y:S07]  /*11610*/  MUFU.EX2 R142, R2 ;  /* 0x00000002008e7308 */ /* 0x0003ee0000000800 */
[C---:B------:R-:W-:Y:S01]  /*11620*/  HMMA.16816.F32 R52, R4.reuse, R56, RZ ;  /* 0x000000380434723c */ /* 0x040fe200000018ff */
[----:B------:R-:W2:Y:S07]  /*11630*/  MUFU.EX2 R134, R0 ;  /* 0x0000000000867308 */ /* 0x000eae0000000800 */
[----:B------:R-:W-:Y:S01]  /*11640*/  HMMA.16816.F32 R80, R4, R84, RZ ;  /* 0x000000540450723c */ /* 0x000fe200000018ff */
[----:B-1----:R-:W-:-:S07]  /*11650*/  @P3 IMAD.HI.U32 R2, R233, c[0x0][0x2c8], RZ ;  /* 0x0000b200e9023a27 */ /* 0x002fce00078e00ff */
[----:B------:R-:W-:Y:S01]  /*11660*/  HMMA.16816.F32 R124, R4, R100, RZ ;  /* 0x00000064047c723c */ /* 0x000fe200000018ff */
[----:B--2---:R-:W-:Y:S01]  /*11670*/  F2FP.PACK_AB R131, R134, R142 ;  /* 0x0000008e8683723e */ /* 0x004fe200000000ff */
[----:B------:R-:W-:Y:S01]  /*11680*/  IMAD.MOV.U32 R0, RZ, RZ, R233 ;  /* 0x000000ffff007224 */ /* 0x000fe200078e00e9 */
[----:B------:R-:W-:Y:S01]  /*11690*/  @P3 SHF.R.U32.HI R0, RZ, c[0x0][0x2cc], R2 ;  /* 0x0000b300ff003a19 */ /* 0x000fe20000011602 */
[----:B------:R-:W-:Y:S01]  /*116a0*/  FADD.FTZ R2, R198, R196 ;  /* 0x000000c4c6027221 */ /* 0x000fe20000010000 */
[----:B------:R-:W-:Y:S02]  /*116b0*/  IADD3 R198, R195, 0x1000, RZ ;  /* 0x00001000c3c67810 */ /* 0x000fe40007ffe0ff */
[----:B------:R-:W-:Y:S01]  /*116c0*/  IADD3 R0, R0, R237, -R238 ;  /* 0x000000ed00007210 */ /* 0x000fe20007ffe8ee */
[----:B------:R-:W-:Y:S01]  /*116d0*/  HMMA.16816.F32 R152, R128, R156, R152 ;  /* 0x0000009c8098723c */ /* 0x000fe20000001898 */
[----:B------:R-:W-:Y:S01]  /*116e0*/  FADD.FTZ R2, R197, R2 ;  /* 0x00000002c5027221 */ /* 0x000fe20000010000 */
[----:B------:R-:W-:-:S02]  /*116f0*/  IADD3 R197, R195, 0x1800, RZ ;  /* 0x00001800c3c57810 */ /* 0x000fc40007ffe0ff */
[----:B------:R-:W-:Y:S01]  /*11700*/  IADD3 R196, R195, 0x800, RZ ;  /* 0x00000800c3c47810 */ /* 0x000fe20007ffe0ff */
[----:B------:R-:W-:Y:S01]  /*11710*/  FADD.FTZ R2, R199, R2 ;  /* 0x00000002c7027221 */ /* 0x000fe20000010000 */
[----:B------:R-:W-:Y:S02]  /*11720*/  IADD3 R199, R195, 0x2800, RZ ;  /* 0x00002800c3c77810 */ /* 0x000fe40007ffe0ff */
[C---:B------:R-:W-:Y:S01]  /*11730*/  HMMA.16816.F32 R156, R128.reuse, R158, R16 ;  /* 0x0000009e809c723c */ /* 0x040fe20000001810 */
[----:B------:R-:W1:Y:S07]  /*11740*/  LDSM.16.MT88.4 R16, [R190+0x3000] ;  /* 0x00300000be10783b */ /* 0x000e6e0000004200 */
[C---:B------:R-:W-:Y:S01]  /*11750*/  HMMA.16816.F32 R24, R128.reuse, R30, R12 ;  /* 0x0000001e8018723c */ /* 0x040fe2000000180c */
[----:B------:R-:W2:Y:S07]  /*11760*/  LDSM.16.MT88.4 R12, [R189+0x3000] ;  /* 0x00300000bd0c783b */ /* 0x000eae0000004200 */
[----:B------:R-:W-:Y:S08]  /*11770*/  HMMA.16816.F32 R20, R128, R28, R20 ;  /* 0x0000001c8014723c */ /* 0x000ff00000001814 */
[C---:B------:R-:W-:Y:S08]  /*11780*/  HMMA.16816.F32 R28, R4.reuse, R32, RZ ;  /* 0x00000020041c723c */ /* 0x040ff000000018ff */
[----:B------:R-:W-:Y:S08]  /*11790*/  HMMA.16816.F32 R32, R4, R34, RZ ;  /* 0x000000220420723c */ /* 0x000ff000000018ff */
[C---:B------:R-:W-:Y:S08]  /*117a0*/  HMMA.16816.F32 R60, R128.reuse, R108, R64 ;  /* 0x0000006c803c723c */ /* 0x040ff00000001840 */
[C---:B------:R-:W-:Y:S08]  /*117b0*/  HMMA.16816.F32 R28, R128.reuse, R40, R28 ;  /* 0x00000028801c723c */ /* 0x040ff0000000181c */
[----:B------:R-:W-:Y:S08]  /*117c0*/  HMMA.16816.F32 R32, R128, R42, R32 ;  /* 0x0000002a8020723c */ /* 0x000ff00000001820 */
[----:B------:R-:W-:Y:S08]  /*117d0*/  HMMA.16816.F32 R40, R4, R46, RZ ;  /* 0x0000002e0428723c */ /* 0x000ff000000018ff */
[----:B------:R-:W-:Y:S08]  /*117e0*/  HMMA.16816.F32 R64, R128, R110, R76 ;  /* 0x0000006e8040723c */ /* 0x000ff0000000184c */
[C---:B------:R-:W-:Y:S08]  /*117f0*/  HMMA.16816.F32 R44, R4.reuse, R48, RZ ;  /* 0x00000030042c723c */ /* 0x040ff000000018ff */
[C---:B-1----:R-:W-:Y:S08]  /*11800*/  HMMA.16816.F32 R224, R4.reuse, R16, RZ ;  /* 0x0000001004e0723c */ /* 0x042ff000000018ff */
[----:B--2---:R-:W-:Y:S08]  /*11810*/  HMMA.16816.F32 R228, R4, R12, RZ ;  /* 0x0000000c04e4723c */ /* 0x004ff000000018ff */
[----:B------:R-:W-:Y:S01]  /*11820*/  HMMA.16816.F32 R76, R128, R116, R88 ;  /* 0x00000074804c723c */ /* 0x000fe20000001858 */
[----:B------:R-:W1:Y:S07]  /*11830*/  LDSM.16.MT88.4 R88, [R190+0x2800] ;  /* 0x00280000be58783b */ /* 0x000e6e0000004200 */
[C---:B------:R-:W-:Y:S08]  /*11840*/  HMMA.16816.F32 R8, R4.reuse, R10, RZ ;  /* 0x0000000a0408723c */ /* 0x040ff000000018ff */
[C---:B------:R-:W-:Y:S08]  /*11850*/  HMMA.16816.F32 R48, R4.reuse, R50, RZ ;  /* 0x000000320430723c */ /* 0x040ff000000018ff */
        /* <DEDUP_REMOVED lines=13> */
[C---:B------:R-:W-:Y:S08]  /*11930*/  HMMA.16816.F32 R48, R128.reuse, R70, R48 ;  /* 0x000000468030723c */ /* 0x040ff00000001830 */
[C---:B------:R-:W-:Y:S08]  /*11940*/  HMMA.16816.F32 R144, R128.reuse, R148, R144 ;  /* 0x000000948090723c */ /* 0x040ff00000001890 */
[C---:B------:R-:W-:Y:S08]  /*11950*/  HMMA.16816.F32 R52, R128.reuse, R104, R52 ;  /* 0x000000688034723c */ /* 0x040ff00000001834 */
[C---:B------:R-:W-:Y:S01]  /*11960*/  HMMA.16816.F32 R56, R128.reuse, R106, R56 ;  /* 0x0000006a8038723c */ /* 0x040fe20000001838 */
[----:B------:R-:W3:Y:S07]  /*11970*/  LDSM.16.MT88.4 R104, [R187+0x3800] ;  /* 0x00380000bb68783b */ /* 0x000eee0000004200 */
[C---:B------:R-:W-:Y:S08]  /*11980*/  HMMA.16816.F32 R68, R128.reuse, R112, R80 ;  /* 0x000000708044723c */ /* 0x040ff00000001850 */
[C---:B------:R-:W-:Y:S01]  /*11990*/  HMMA.16816.F32 R72, R128.reuse, R114, R84 ;  /* 0x000000728048723c */ /* 0x040fe20000001854 */
[----:B------:R-:W4:Y:S07]  /*119a0*/  LDSM.16.MT88.4 R112, [R188+0x3800] ;  /* 0x00380000bc70783b */ /* 0x000f2e0000004200 */
[C---:B------:R-:W-:Y:S01]  /*119b0*/  HMMA.16816.F32 R148, R128.reuse, R150, R8 ;  /* 0x000000968094723c */ /* 0x040fe20000001808 */
[----:B------:R-:W3:Y:S07]  /*119c0*/  LDSM.16.MT88.4 R8, [R187+0x1800] ;  /* 0x00180000bb08783b */ /* 0x000eee0000004200 */
[C---:B-1----:R-:W-:Y:S08]  /*119d0*/  HMMA.16816.F32 R84, R128.reuse, R88, R124 ;  /* 0x000000588054723c */ /* 0x042ff0000000187c */
[C---:B--2---:R-:W-:Y:S07]  /*119e0*/  HMMA.16816.F32 R124, R128.reuse, R4, R228 ;  /* 0x00000004807c723c */ /* 0x044fee00000018e4 */
[----:B------:R-:W-:Y:S01]  /*119f0*/  SHF.R.S32.HI R4, RZ, 0x1f, R0 ;  /* 0x0000001fff047819 */ /* 0x000fe20000011400 */
[----:B------:R-:W-:Y:S03]  /*11a00*/  HMMA.16816.F32 R80, R128, R118, R92 ;  /* 0x000000768050723c */ /* 0x000fe6000000185c */
[----:B------:R-:W-:Y:S01]  /*11a10*/  LEA.HI R4, R4, R0, RZ, 0x5 ;  /* 0x0000000004047211 */ /* 0x000fe200078f28ff */
[----:B------:R-:W-:-:S02]  /*11a20*/  FADD.FTZ R0, R135, R2 ;  /* 0x0000000287007221 */ /* 0x000fc40000010000 */
[----:B------:R-:W-:Y:S01]  /*11a30*/  FADD.FTZ R2, R201, R3 ;  /* 0x00000003c9027221 */ /* 0x000fe20000010000 */
[----:B------:R-:W-:Y:S01]  /*11a40*/  SHF.R.S32.HI R3, RZ, 0x5, R4 ;  /* 0x00000005ff037819 */ /* 0x000fe20000011404 */
[----:B------:R-:W-:Y:S01]  /*11a50*/  FADD.FTZ R0, R143, R0 ;  /* 0x000000008f007221 */ /* 0x000fe20000010000 */
[C---:B------:R-:W-:Y:S01]  /*11a60*/  HMMA.16816.F32 R88, R128.reuse, R90, R100 ;  /* 0x0000005a8058723c */ /* 0x040fe20000001864 */
[----:B------:R-:W-:Y:S01]  /*11a70*/  FADD.FTZ R2, R202, R2 ;  /* 0x00000002ca027221 */ /* 0x000fe20000010000 */
[----:B------:R-:W-:Y:S01]  /*11a80*/  IMNMX R210, R212, R3, !PT ;  /* 0x00000003d4d27217 */ /* 0x000fe20007800200 */
[----:B------:R-:W-:Y:S01]  /*11a90*/  FADD.FTZ R0, R142, R0 ;  /* 0x000000008e007221 */ /* 0x000fe20000010000 */
[C---:B------:R-:W-:Y:S01]  /*11aa0*/  IADD3 R202, R195.reuse, 0x3000, RZ ;  /* 0x00003000c3ca7810 */ /* 0x040fe20007ffe0ff */
[----:B------:R-:W-:Y:S01]  /*11ab0*/  FADD.FTZ R209, R200, R2 ;  /* 0x00000002c8d17221 */ /* 0x000fe20000010000 */
[----:B------:R-:W-:Y:S01]  /*11ac0*/  ISETP.GE.AND P0, PT, R204, R210, PT ;  /* 0x000000d2cc00720c */ /* 0x000fe20003f06270 */
[----:B------:R-:W-:Y:S01]  /*11ad0*/  FADD.FTZ R208, R134, R0 ;  /* 0x0000000086d07221 */ /* 0x000fe20000010000 */
[----:B------:R-:W-:Y:S01]  /*11ae0*/  HMMA.16816.F32 R92, R128, R96, R160 ;  /* 0x00000060805c723c */ /* 0x000fe200000018a0 */
[----:B------:R-:W-:-:S02]  /*11af0*/  IADD3 R201, R195, 0x3800, RZ ;  /* 0x00003800c3c97810 */ /* 0x000fc40007ffe0ff */
[----:B------:R-:W-:-:S05]  /*11b00*/  IADD3 R200, R195, 0x2000, RZ ;  /* 0x00002000c3c87810 */ /* 0x000fca0007ffe0ff */
[C---:B---3--:R-:W-:Y:S08]  /*11b10*/  HMMA.16816.F32 R100, R128.reuse, R104, R168 ;  /* 0x000000688064723c */ /* 0x048ff000000018a8 */
[C---:B----4-:R-:W-:Y:S08]  /*11b20*/  HMMA.16816.F32 R108, R128.reuse, R112, R176 ;  /* 0x00000070806c723c */ /* 0x050ff000000018b0 */
[C---:B------:R-:W-:Y:S08]  /*11b30*/  HMMA.16816.F32 R116, R128.reuse, R120, R224 ;  /* 0x000000788074723c */ /* 0x040ff000000018e0 */
[C---:B------:R-:W-:Y:S08]  /*11b40*/  HMMA.16816.F32 R36, R128.reuse, R8, R36 ;  /* 0x000000088024723c */ /* 0x040ff00000001824 */
        /* <DEDUP_REMOVED lines=8> */
[----:B------:R-:W-:Y:S02]  /*11bd0*/  MOV R134, R132 ;  /* 0x0000008400867202 */ /* 0x000fe40000000f00 */
[----:B------:R-:W-:-:S02]  /*11be0*/  MOV R3, R133 ;  /* 0x0000008500037202 */ /* 0x000fc40000000f00 */
[----:B------:R-:W-:-:S07]  /*11bf0*/  MOV R180, R204 ;  /* 0x000000cc00b47202 */ /* 0x000fce0000000f00 */
.L_x_1104:
[----:B------:R-:W-:Y:S04]  /*11c00*/  DEPBAR.LE SB0, 0x0 ;  /* 0x000080000000791a */ /* 0x000fe80000000000 */
[----:B------:R-:W-:Y:S01]  /*11c10*/  WARPSYNC 0xffffffff ;  /* 0xffffffff00007948 */ /* 0x000fe20003800000 */
[----:B------:R-:W-:Y:S01]  /*11c20*/  BAR.SYNC.DEFER_BLOCKING 0x0 ;  /* 0x0000000000007b1d */ /* 0x000fe20000010000 */
[----:B------:R-:W-:Y:S02]  /*11c30*/  ISETP.GT.AND P0, PT, R212, R180, PT ;  /* 0x000000b4d400720c */ /* 0x000fe40003f04270 */
[----:B------:R-:W-:Y:S02]  /*11c40*/  LOP3.LUT P3, RZ, R216, 0x1, RZ, 0xc0, !PT ;  /* 0x00000001d8ff7812 */ /* 0x000fe4000786c0ff */
[C---:B------:R-:W-:Y:S02]  /*11c50*/  IADD3 R204, R180.reuse, -0x1, RZ ;  /* 0xffffffffb4cc7810 */ /* 0x040fe40007ffe0ff */
[----:B------:R-:W-:Y:S04]  /*11c60*/  MOV R181, c[0x0][0x2c4] ;  /* 0x0000b10000b57a02 */ /* 0x000fe80000000f00 */
[----:B------:R-:W-:Y:S03]  /*11c70*/  ISETP.NE.AND P2, PT, R181, 0x1, PT ;  /* 0x00000001b500780c */ /* 0x000fe60003f45270 */
[----:B------:R-:W-:Y:S01]  /*11c80*/  @!P0 SHF.R.S32.HI R0, RZ, 0x1f, R180 ;  /* 0x0000001fff008819 */ /* 0x000fe200000114b4 */
[----:B------:R-:W-:Y:S04]  /*11c90*/  @!P0 IMAD.WIDE.U32 R132, R180, c[0x0][0x208], RZ ;  /* 0x00008200b4848a25 */ /* 0x000fe800078e00ff */
[----:B------:R-:W-:Y:S04]  /*11ca0*/  @!P0 IMAD R0, R0, c[0x0][0x208], RZ ;  /* 0x0000820000008a24 */ /* 0x000fe800078e02ff */
[----:B------:R-:W-:Y:S01]  /*11cb0*/  @!P0 IMAD R2, R180, c[0x0][0x20c], R0 ;  /* 0x00008300b4028a24 */ /* 0x000fe200078e0200 */
[----:B------:R-:W-:Y:S01]  /*11cc0*/  LDSM.16.M88.4 R16, [R191] ;  /* 0x00000000bf10783b */ /* 0x000fe20000000200 */
[C---:B------:R-:W-:Y:S03]  /*11cd0*/  @!P0 LEA R0, P1, R132.reuse, R220, 0x5 ;  /* 0x000000dc84008211 */ /* 0x040fe600078228ff */
[----:B------:R-:W-:Y:S04]  /*11ce0*/  @!P0 IADD3 R2, R133, R2, RZ ;  /* 0x0000000285028210 */ /* 0x000fe80007ffe0ff */
[----:B------:R-:W1:Y:S01]  /*11cf0*/  LDSM.16.M88.4 R8, [R186] ;  /* 0x00000000ba08783b */ /* 0x000e620000000200 */
[----:B------:R-:W-:Y:S02]  /*11d00*/  @!P0 LEA.HI.X R2, R132, R223, R2, 0x5, P1 ;  /* 0x000000df84028211 */ /* 0x000fe400008f2c02 */
[C---:B------:R-:W-:Y:S04]  /*11d10*/  @!P0 LEA R132, P1, R0.reuse, c[0x0][0x1f8], 0x1 ;  /* 0x00007e0000848a11 */ /* 0x040fe800078208ff */
[----:B------:R-:W-:Y:S01]  /*11d20*/  @!P0 LEA.HI.X R133, R0, c[0x0][0x1fc], R2, 0x1, P1 ;  /* 0x00007f0000858a11 */ /* 0x000fe200008f0c02 */
[----:B------:R-:W2:Y:S08]  /*11d30*/  LDSM.16.M88.4 R160, [R186+0x800] ;  /* 0x00080000baa0783b */ /* 0x000eb00000000200 */
[----:B------:R-:W-:Y:S08]  /*11d40*/  LDSM.16.M88.4 R164, [R192] ;  /* 0x00000000c0a4783b */ /* 0x000ff00000000200 */
[----:B------:R-:W3:Y:S08]  /*11d50*/  LDSM.16.M88.4 R168, [R195] ;  /* 0x00000000c3a8783b */ /* 0x000ef00000000200 */
[----:B------:R-:W4:Y:S01]  /*11d60*/  LDSM.16.M88.4 R172, [R196] ;  /* 0x00000000c4ac783b */ /* 0x000f220000000200 */
[C---:B-1----:R-:W-:Y:S07]  /*11d70*/  HMMA.16816.F32 R4, R16.reuse, R8, RZ ;  /* 0x000000081004723c */ /* 0x042fee00000018ff */
[----:B------:R-:W-:Y:S01]  /*11d80*/  @!PT LDS RZ, [RZ] ;  /* 0x00000000fffff984 */ /* 0x000fe20000000800 */
[----:B------:R-:W-:Y:S01]  /*11d90*/  @!PT LDS RZ, [RZ] ;  /* 0x00000000fffff984 */ /* 0x000fe20000000800 */
[----:B------:R-:W-:Y:S01]  /*11da0*/  @!PT LDS RZ, [RZ] ;  /* 0x00000000fffff984 */ /* 0x000fe20000000800 */
[----:B------:R1:W-:Y:S01]  /*11db0*/  @!P0 LDGSTS.E.BYPASS.LTC128B.128 [R203+0x8080], [R132.64], !P3 ;  /* 0x0808000084cb8fae */ /* 0x0003e2000d901d46 */
[C---:B------:R-:W-:Y:S07]  /*11dc0*/  HMMA.16816.F32 R8, R16.reuse, R10, RZ ;  /* 0x0000000a1008723c */ /* 0x040fee00000018ff */
[----:B------:R1:W-:Y:S01]  /*11dd0*/  @!P0 LDGSTS.E.BYPASS.LTC128B.128 [R203+0x9080], [R132.64+0x80], !P6 ;  /* 0x0908008084cb8fae */ /* 0x0003e2000f101d46 */
[C---:B--2---:R-:W-:Y:S07]  /*11de0*/  HMMA.16816.F32 R12, R16.reuse, R160, RZ ;  /* 0x000000a0100c723c */ /* 0x044fee00000018ff */
[----:B------:R1:W-:Y:S01]  /*11df0*/  @!P0 LDGSTS.E.BYPASS.LTC128B.128 [R203+0xa080], [R132.64+0x100], !P5 ;  /* 0x0a08010084cb8fae */ /* 0x0003e2000e901d46 */
[----:B------:R-:W-:Y:S07]  /*11e00*/  HMMA.16816.F32 R16, R16, R162, RZ ;  /* 0x000000a21010723c */ /* 0x000fee00000018ff */
[----:B------:R1:W-:Y:S01]  /*11e10*/  @!P0 LDGSTS.E.BYPASS.LTC128B.128 [R203+0xb080], [R132.64+0x180], !P4 ;  /* 0x0b08018084cb8fae */ /* 0x0003e2000e101d46 */
[C---:B---3--:R-:W-:Y:S07]  /*11e20*/  HMMA.16816.F32 R4, R164.reuse, R168, R4 ;  /* 0x000000a8a404723c */ /* 0x048fee0000001804 */
[----:B------:R-:W-:Y:S01]  /*11e30*/  LDSM.16.M88.4 R160, [R194] ;  /* 0x00000000c2a0783b */ /* 0x000fe20000000200 */
[C---:B------:R-:W-:Y:S07]  /*11e40*/  HMMA.16816.F32 R8, R164.reuse, R170, R8 ;  /* 0x000000aaa408723c */ /* 0x040fee0000001808 */
[----:B------:R-:W2:Y:S01]  /*11e50*/  LDSM.16.M88.4 R176, [R185] ;  /* 0x00000000b9b0783b */ /* 0x000ea20000000200 */
[C---:B----4-:R-:W-:Y:S07]  /*11e60*/  HMMA.16816.F32 R12, R164.reuse, R172, R12 ;  /* 0x000000aca40c723c */ /* 0x050fee000000180c */
[----:B------:R-:W3:Y:S01]  /*11e70*/  LDSM.16.M88.4 R168, [R185+0x800] ;  /* 0x00080000b9a8783b */ /* 0x000ee20000000200 */
[----:B------:R-:W-:Y:S07]  /*11e80*/  HMMA.16816.F32 R16, R164, R174, R16 ;  /* 0x000000aea410723c */ /* 0x000fee0000001810 */
[----:B------:R-:W-:Y:S08]  /*11e90*/  LDSM.16.M88.4 R164, [R193] ;  /* 0x00000000c1a4783b */ /* 0x000ff00000000200 */
[----:B------:R-:W4:Y:S08]  /*11ea0*/  LDSM.16.M88.4 R172, [R184] ;  /* 0x00000000b8ac783b */ /* 0x000f300000000200 */
[----:B------:R-:W0:Y:S01]  /*11eb0*/  LDGDEPBAR ;  /* 0x00000000000079af */ /* 0x000e220000000000 */
[C---:B--2---:R-:W-:Y:S08]  /*11ec0*/  HMMA.16816.F32 R4, R160.reuse, R176, R4 ;  /* 0x000000b0a004723c */ /* 0x044ff00000001804 */
[C---:B------:R-:W-:Y:S01]  /*11ed0*/  HMMA.16816.F32 R8, R160.reuse, R178, R8 ;  /* 0x000000b2a008723c */ /* 0x040fe20000001808 */
[----:B------:R-:W2:Y:S07]  /*11ee0*/  LDSM.16.M88.4 R176, [R184+0x800] ;  /* 0x00080000b8b0783b */ /* 0x000eae0000000200 */
[C---:B---3--:R-:W-:Y:S08]  /*11ef0*/  HMMA.16816.F32 R12, R160.reuse, R168, R12 ;  /* 0x000000a8a00c723c */ /* 0x048ff0000000180c */
[----:B------:R-:W-:Y:S01]  /*11f00*/  HMMA.16816.F32 R16, R160, R170, R16 ;  /* 0x000000aaa010723c */ /* 0x000fe20000001810 */
[----:B------:R-:W-:Y:S07]  /*11f10*/  LDSM.16.M88.4 R160, [R191+0x4000] ;  /* 0x00400000bfa0783b */ /* 0x000fee0000000200 */
[C---:B----4-:R-:W-:Y:S01]  /*11f20*/  HMMA.16816.F32 R4, R164.reuse, R172, R4 ;  /* 0x000000aca404723c */ /* 0x050fe20000001804 */
[----:B------:R-:W3:Y:S07]  /*11f30*/  LDSM.16.M88.4 R168, [R186+0x1000] ;  /* 0x00100000baa8783b */ /* 0x000eee0000000200 */
[C---:B------:R-:W-:Y:S01]  /*11f40*/  HMMA.16816.F32 R8, R164.reuse, R174, R8 ;  /* 0x000000aea408723c */ /* 0x040fe20000001808 */
[----:B------:R-:W4:Y:S07]  /*11f50*/  LDSM.16.M88.4 R172, [R186+0x1800] ;  /* 0x00180000baac783b */ /* 0x000f2e0000000200 */
[C---:B--2---:R-:W-:Y:S08]  /*11f60*/  HMMA.16816.F32 R12, R164.reuse, R176, R12 ;  /* 0x000000b0a40c723c */ /* 0x044ff0000000180c */
[----:B------:R-:W-:Y:S01]  /*11f70*/  HMMA.16816.F32 R16, R164, R178, R16 ;  /* 0x000000b2a410723c */ /* 0x000fe20000001810 */
[----:B------:R-:W-:Y:S08]  /*11f80*/  LDSM.16.M88.4 R164, [R192+0x4000] ;  /* 0x00400000c0a4783b */ /* 0x000ff00000000200 */
[----:B------:R-:W2:Y:S01]  /*11f90*/  LDSM.16.M88.4 R176, [R198] ;  /* 0x00000000c6b0783b */ /* 0x000ea20000000200 */
[C---:B---3--:R-:W-:Y:S08]  /*11fa0*/  HMMA.16816.F32 R4, R160.reuse, R168, R4 ;  /* 0x000000a8a004723c */ /* 0x048ff00000001804 */
[C---:B------:R-:W-:Y:S01]  /*11fb0*/  HMMA.16816.F32 R8, R160.reuse, R170, R8 ;  /* 0x000000aaa008723c */ /* 0x040fe20000001808 */
[----:B------:R-:W3:Y:S07]  /*11fc0*/  LDSM.16.M88.4 R168, [R197] ;  /* 0x00000000c5a8783b */ /* 0x000eee0000000200 */
[C---:B----4-:R-:W-:Y:S08]  /*11fd0*/  HMMA.16816.F32 R12, R160.reuse, R172, R12 ;  /* 0x000000aca00c723c */ /* 0x050ff0000000180c */
[----:B------:R-:W-:Y:S01]  /*11fe0*/  HMMA.16816.F32 R16, R160, R174, R16 ;  /* 0x000000aea010723c */ /* 0x000fe20000001810 */
[----:B------:R-:W-:Y:S07]  /*11ff0*/  LDSM.16.M88.4 R160, [R194+0x4000] ;  /* 0x00400000c2a0783b */ /* 0x000fee0000000200 */
[C---:B--2---:R-:W-:Y:S01]  /*12000*/  HMMA.16816.F32 R4, R164.reuse, R176, R4 ;  /* 0x000000b0a404723c */ /* 0x044fe20000001804 */
[----:B------:R-:W2:Y:S07]  /*12010*/  LDSM.16.M88.4 R172, [R185+0x1000] ;  /* 0x00100000b9ac783b */ /* 0x000eae0000000200 */
[C---:B------:R-:W-:Y:S01]  /*12020*/  HMMA.16816.F32 R8, R164.reuse, R178, R8 ;  /* 0x000000b2a408723c */ /* 0x040fe20000001808 */
[----:B------:R-:W4:Y:S07]  /*12030*/  LDSM.16.M88.4 R176, [R185+0x1800] ;  /* 0x00180000b9b0783b */ /* 0x000f2e0000000200 */
[C---:B---3--:R-:W-:Y:S08]  /*12040*/  HMMA.16816.F32 R12, R164.reuse, R168, R12 ;  /* 0x000000a8a40c723c */ /* 0x048ff0000000180c */
[----:B------:R-:W-:Y:S01]  /*12050*/  HMMA.16816.F32 R16, R164, R170, R16 ;  /* 0x000000aaa410723c */ /* 0x000fe20000001810 */
[----:B------:R-:W-:Y:S08]  /*12060*/  LDSM.16.M88.4 R164, [R193+0x4000] ;  /* 0x00400000c1a4783b */ /* 0x000ff00000000200 */
[----:B------:R-:W3:Y:S01]  /*12070*/  LDSM.16.M88.4 R168, [R184+0x1000] ;  /* 0x00100000b8a8783b */ /* 0x000ee20000000200 */
[C---:B--2---:R-:W-:Y:S08]  /*12080*/  HMMA.16816.F32 R4, R160.reuse, R172, R4 ;  /* 0x000000aca004723c */ /* 0x044ff00000001804 */
[C---:B------:R-:W-:Y:S01]  /*12090*/  HMMA.16816.F32 R8, R160.reuse, R174, R8 ;  /* 0x000000aea008723c */ /* 0x040fe20000001808 */
[----:B------:R-:W2:Y:S07]  /*120a0*/  LDSM.16.M88.4 R172, [R184+0x1800] ;  /* 0x00180000b8ac783b */ /* 0x000eae0000000200 */
[C---:B----4-:R-:W-:Y:S08]  /*120b0*/  HMMA.16816.F32 R12, R160.reuse, R176, R12 ;  /* 0x000000b0a00c723c */ /* 0x050ff0000000180c */
[----:B------:R-:W-:Y:S01]  /*120c0*/  HMMA.16816.F32 R16, R160, R178, R16 ;  /* 0x000000b2a010723c */ /* 0x000fe20000001810 */
[----:B------:R-:W-:Y:S07]  /*120d0*/  LDSM.16.M88.4 R160, [R191+0x8000] ;  /* 0x00800000bfa0783b */ /* 0x000fee0000000200 */
[C---:B---3--:R-:W-:Y:S01]  /*120e0*/  HMMA.16816.F32 R4, R164.reuse, R168, R4 ;  /* 0x000000a8a404723c */ /* 0x048fe20000001804 */
        /* <DEDUP_REMOVED lines=20> */
[----:B------:R-:W-:Y:S01]  /*12230*/  LDSM.16.M88.4 R176, [R184+0x2800] ;  /* 0x00280000b8b0783b */ /* 0x000fe20000000200 */
[C---:B--2---:R-:W-:Y:S08]  /*12240*/  HMMA.16816.F32 R4, R160.reuse, R168, R4 ;  /* 0x000000a8a004723c */ /* 0x044ff00000001804 */
[C---:B------:R-:W-:Y:S01]  /*12250*/  HMMA.16816.F32 R8, R160.reuse, R170, R8 ;  /* 0x000000aaa008723c */ /* 0x040fe20000001808 */
[----:B------:R-:W2:Y:S07]  /*12260*/  LDSM.16.M88.4 R168, [R184+0x2000] ;  /* 0x00200000b8a8783b */ /* 0x000eae0000000200 */
[C---:B----4-:R-:W-:Y:S08]  /*12270*/  HMMA.16816.F32 R12, R160.reuse, R172, R12 ;  /* 0x000000aca00c723c */ /* 0x050ff0000000180c */
[----:B------:R-:W-:Y:S01]  /*12280*/  HMMA.16816.F32 R16, R160, R174, R16 ;  /* 0x000000aea010723c */ /* 0x000fe20000001810 */
[----:B------:R-:W-:Y:S08]  /*12290*/  LDSM.16.M88.4 R160, [R191+0xc000] ;  /* 0x00c00000bfa0783b */ /* 0x000ff00000000200 */
[----:B------:R-:W-:Y:S01]  /*122a0*/  LDSM.16.M88.4 R172, [R186+0x3800] ;  /* 0x00380000baac783b */ /* 0x000fe20000000200 */
[C---:B--2---:R-:W-:Y:S08]  /*122b0*/  HMMA.16816.F32 R4, R164.reuse, R168, R4 ;  /* 0x000000a8a404723c */ /* 0x044ff00000001804 */
[C---:B------:R-:W-:Y:S01]  /*122c0*/  HMMA.16816.F32 R8, R164.reuse, R170, R8 ;  /* 0x000000aaa408723c */ /* 0x040fe20000001808 */
[----:B------:R-:W2:Y:S07]  /*122d0*/  LDSM.16.M88.4 R168, [R186+0x3000] ;  /* 0x00300000baa8783b */ /* 0x000eae0000000200 */
[C---:B------:R-:W-:Y:S08]  /*122e0*/  HMMA.16816.F32 R12, R164.reuse, R176, R12 ;  /* 0x000000b0a40c723c */ /* 0x040ff0000000180c */
[----:B------:R-:W-:Y:S01]  /*122f0*/  HMMA.16816.F32 R16, R164, R178, R16 ;  /* 0x000000b2a410723c */ /* 0x000fe20000001810 */
[----:B------:R-:W-:Y:S08]  /*12300*/  LDSM.16.M88.4 R164, [R192+0xc000] ;  /* 0x00c00000c0a4783b */ /* 0x000ff00000000200 */
[----:B------:R-:W-:Y:S01]  /*12310*/  LDSM.16.M88.4 R176, [R201] ;  /* 0x00000000c9b0783b */ /* 0x000fe20000000200 */
[C---:B--2---:R-:W-:Y:S08]  /*12320*/  HMMA.16816.F32 R4, R160.reuse, R168, R4 ;  /* 0x000000a8a004723c */ /* 0x044ff00000001804 */
[C---:B------:R-:W-:Y:S01]  /*12330*/  HMMA.16816.F32 R8, R160.reuse, R170, R8 ;  /* 0x000000aaa008723c */ /* 0x040fe20000001808 */
[----:B------:R-:W2:Y:S07]  /*12340*/  LDSM.16.M88.4 R168, [R202] ;  /* 0x00000000caa8783b */ /* 0x000eae0000000200 */
[C---:B------:R-:W-:Y:S08]  /*12350*/  HMMA.16816.F32 R12, R160.reuse, R172, R12 ;  /* 0x000000aca00c723c */ /* 0x040ff0000000180c */
[----:B------:R-:W-:Y:S01]  /*12360*/  HMMA.16816.F32 R16, R160, R174, R16 ;  /* 0x000000aea010723c */ /* 0x000fe20000001810 */
[----:B------:R-:W-:Y:S08]  /*12370*/  LDSM.16.M88.4 R160, [R194+0xc000] ;  /* 0x00c00000c2a0783b */ /* 0x000ff00000000200 */
[----:B------:R-:W3:Y:S01]  /*12380*/  LDSM.16.M88.4 R172, [R185+0x3000] ;  /* 0x00300000b9ac783b */ /* 0x000ee20000000200 */
[C---:B--2---:R-:W-:Y:S08]  /*12390*/  HMMA.16816.F32 R4, R164.reuse, R168, R4 ;  /* 0x000000a8a404723c */ /* 0x044ff00000001804 */
[C---:B------:R-:W-:Y:S01]  /*123a0*/  HMMA.16816.F32 R8, R164.reuse, R170, R8 ;  /* 0x000000aaa408723c */ /* 0x040fe20000001808 */
[----:B------:R-:W-:Y:S07]  /*123b0*/  LDSM.16.M88.4 R168, [R193+0xc000] ;  /* 0x00c00000c1a8783b */ /* 0x000fee0000000200 */
[C---:B------:R-:W-:Y:S08]  /*123c0*/  HMMA.16816.F32 R12, R164.reuse, R176, R12 ;  /* 0x000000b0a40c723c */ /* 0x040ff0000000180c */
[----:B------:R-:W-:Y:S01]  /*123d0*/  HMMA.16816.F32 R16, R164, R178, R16 ;  /* 0x000000b2a410723c */ /* 0x000fe20000001810 */
[----:B------:R-:W2:Y:S07]  /*123e0*/  LDSM.16.M88.4 R164, [R185+0x3800] ;  /* 0x00380000b9a4783b */ /* 0x000eae0000000200 */
[C---:B---3--:R-:W-:Y:S01]  /*123f0*/  HMMA.16816.F32 R4, R160.reuse, R172, R4 ;  /* 0x000000aca004723c */ /* 0x048fe20000001804 */
[----:B------:R-:W3:Y:S07]  /*12400*/  LDSM.16.M88.4 R176, [R184+0x3000] ;  /* 0x00300000b8b0783b */ /* 0x000eee0000000200 */
[C---:B------:R-:W-:Y:S08]  /*12410*/  HMMA.16816.F32 R8, R160.reuse, R174, R8 ;  /* 0x000000aea008723c */ /* 0x040ff00000001808 */
[C---:B--2---:R-:W-:Y:S08]  /*12420*/  HMMA.16816.F32 R12, R160.reuse, R164, R12 ;  /* 0x000000a4a00c723c */ /* 0x044ff0000000180c */
[----:B------:R-:W-:Y:S01]  /*12430*/  HMMA.16816.F32 R16, R160, R166, R16 ;  /* 0x000000a6a010723c */ /* 0x000fe20000001810 */
[----:B------:R-:W2:Y:S01]  /*12440*/  LDSM.16.M88.4 R160, [R184+0x3800] ;  /* 0x00380000b8a0783b */ /* 0x000ea20000000200 */
[----:B------:R-:W-:Y:S06]  /*12450*/  DEPBAR.LE SB0, 0x0 ;  /* 0x000080000000791a */ /* 0x000fec0000000000 */
[C---:B---3--:R-:W-:Y:S01]  /*12460*/  HMMA.16816.F32 R4, R168.reuse, R176, R4 ;  /* 0x000000b0a804723c */ /* 0x048fe20000001804 */
[----:B------:R-:W-:Y:S07]  /*12470*/  BAR.SYNC.DEFER_BLOCKING 0x0 ;  /* 0x0000000000007b1d */ /* 0x000fee0000010000 */
[C---:B------:R-:W-:Y:S11]  /*12480*/  HMMA.16816.F32 R8, R168.reuse, R178, R8 ;  /* 0x000000b2a808723c */ /* 0x040ff60000001808 */
[----:B------:R-:W-:Y:S05]  /*12490*/  @!UPT UIADD3 URZ, URZ, URZ, URZ ;  /* 0x0000003f3f3ff290 */ /* 0x000fea000fffe03f */
[----:B------:R-:W-:Y:S04]  /*124a0*/  FMUL.FTZ R0, R4, c[0x0][0x320] ;  /* 0x0000c80004007a20 */ /* 0x000fe80000410000 */
[----:B------:R3:W-:Y:S04]  /*124b0*/  MUFU.TANH R164, R0 ;  /* 0x0000000000a47308 */ /* 0x0007e80000002400 */
[----:B------:R-:W-:Y:S01]  /*124c0*/  FMUL.FTZ R4, R11, c[0x0][0x320] ;  /* 0x0000c8000b047a20 */ /* 0x000fe20000410000 */
[C---:B--2---:R-:W-:Y:S05]  /*124d0*/  HMMA.16816.F32 R12, R168.reuse, R160, R12 ;  /* 0x000000a0a80c723c */ /* 0x044fea000000180c */
[----:B------:R2:W-:Y:S03]  /*124e0*/  MUFU.TANH R160, R4 ;  /* 0x0000000400a07308 */ /* 0x0005e60000002400 */
[----:B------:R-:W-:Y:S04]  /*124f0*/  HMMA.16816.F32 R16, R168, R162, R16 ;  /* 0x000000a2a810723c */ /* 0x000fe80000001810 */
[----:B---3--:R-:W-:Y:S01]  /*12500*/  FMUL.FTZ R0, R5, c[0x0][0x320] ;  /* 0x0000c80005007a20 */ /* 0x008fe20000410000 */
[----:B------:R-:W-:Y:S03]  /*12510*/  MOV R5, 0xffffffe0 ;  /* 0xffffffe000057802 */ /* 0x000fe60000000f00 */
[----:B------:R3:W4:Y:S08]  /*12520*/  MUFU.TANH R165, R0 ;  /* 0x0000000000a57308 */ /* 0x0007300000002400 */
[----:B--2---:R-:W-:Y:S04]  /*12530*/  FMUL.FTZ R4, R12, c[0x0][0x320] ;  /* 0x0000c8000c047a20 */ /* 0x004fe80000410000 */
[----:B-1----:R-:W-:Y:S01]  /*12540*/  MUFU.TANH R132, R4 ;  /* 0x0000000400847308 */ /* 0x002fe20000002400 */
[----:B---3--:R-:W-:Y:S09]  /*12550*/  FMUL.FTZ R0, R6, c[0x0][0x320] ;  /* 0x0000c80006007a20 */ /* 0x008ff20000410000 */
[----:B------:R1:W-:Y:S02]  /*12560*/  MUFU.TANH R143, R0 ;  /* 0x00000000008f7308 */ /* 0x0003e40000002400 */
[----:B-1----:R-:W-:Y:S02]  /*12570*/  FMUL.FTZ R0, R7, c[0x0][0x320] ;  /* 0x0000c80007007a20 */ /* 0x002fe40000410000 */
[----:B------:R-:W-:Y:S06]  /*12580*/  FMUL.FTZ R7, R15, c[0x0][0x320] ;  /* 0x0000c8000f077a20 */ /* 0x000fec0000410000 */
[----:B------:R1:W-:Y:S02]  /*12590*/  MUFU.TANH R166, R0 ;  /* 0x0000000000a67308 */ /* 0x0003e40000002400 */
[----:B-1----:R-:W-:Y:S08]  /*125a0*/  FMUL.FTZ R0, R8, c[0x0][0x320] ;  /* 0x0000c80008007a20 */ /* 0x002ff00000410000 */
[----:B------:R1:W2:Y:S02]  /*125b0*/  MUFU.TANH R135, R0 ;  /* 0x0000000000877308 */ /* 0x0002a40000002400 */
[----:B-1----:R-:W-:Y:S08]  /*125c0*/  FMUL.FTZ R0, R9, c[0x0][0x320] ;  /* 0x0000c80009007a20 */ /* 0x002ff00000410000 */
[----:B------:R1:W3:Y:S02]  /*125d0*/  MUFU.TANH R142, R0 ;  /* 0x00000000008e7308 */ /* 0x0002e40000002400 */
[----:B-1----:R-:W-:Y:S08]  /*125e0*/  FMUL.FTZ R0, R10, c[0x0][0x320] ;  /* 0x0000c8000a007a20 */ /* 0x002ff00000410000 */
[----:B------:R1:W-:Y:S02]  /*125f0*/  MUFU.TANH R161, R0 ;  /* 0x0000000000a17308 */ /* 0x0003e40000002400 */
[----:B-1----:R-:W-:Y:S05]  /*12600*/  IADD3 R0, R240, R233, RZ ;  /* 0x000000e9f0007210 */ /* 0x002fea0007ffe0ff */
[----:B------:R-:W-:Y:S05]  /*12610*/  @P2 IMAD.HI.U32 R2, R0, c[0x0][0x2c8], RZ ;  /* 0x0000b20000022a27 */ /* 0x000fea00078e00ff */
[----:B------:R-:W-:Y:S05]  /*12620*/  @P2 SHF.R.U32.HI R0, RZ, c[0x0][0x2cc], R2 ;  /* 0x0000b300ff002a19 */ /* 0x000fea0000011602 */
[----:B------:R-:W1:Y:S08]  /*12630*/  SHFL.IDX PT, R2, R0, RZ, 0x1c1f ;  /* 0x001c1fff00027589 */ /* 0x000e7000000e0000 */
[----:B------:R5:W1:Y:S02]  /*12640*/  SHFL.IDX PT, R4, R0, 0x1, 0x1c1f ;  /* 0x003c1f0000047f89 */ /* 0x000a6400000e0000 */
[----:B-----5:R-:W-:Y:S04]  /*12650*/  FMUL.FTZ R0, R13, c[0x0][0x320] ;  /* 0x0000c8000d007a20 */ /* 0x020fe80000410000 */
[----:B------:R5:W1:Y:S02]  /*12660*/  MUFU.TANH R8, R0 ;  /* 0x0000000000087308 */ /* 0x000a640000002400 */
[----:B-----5:R-:W-:Y:S02]  /*12670*/  IMAD R0, R180, R5, 0x1 ;  /* 0x00000001b4007424 */ /* 0x020fe400078e0205 */
[----:B------:R-:W-:Y:S03]  /*12680*/  FMUL.FTZ R5, R14, c[0x0][0x320] ;  /* 0x0000c8000e057a20 */ /* 0x000fe60000410000 */
[----:B------:R-:W-:Y:S03]  /*12690*/  IADD3 R0, R237, R0, -R217 ;  /* 0x00000000ed007210 */ /* 0x000fe60007ffe8d9 */
[----:B------:R5:W-:Y:S01]  /*126a0*/  MUFU.TANH R133, R5 ;  /* 0x0000000500857308 */ /* 0x000be20000002400 */
[----:B------:R-:W-:Y:S04]  /*126b0*/  IADD3 R0, R0, -R238, RZ ;  /* 0x800000ee00007210 */ /* 0x000fe80007ffe0ff */
[C---:B-1----:R-:W-:Y:S02]  /*126c0*/  IADD3 R2, R0.reuse, R2, RZ ;  /* 0x0000000200027210 */ /* 0x042fe40007ffe0ff */
[----:B------:R-:W-:Y:S01]  /*126d0*/  IADD3 R0, R0, R4, RZ ;  /* 0x0000000400007210 */ /* 0x000fe20007ffe0ff */
[----:B------:R-:W-:Y:S01]  /*126e0*/  FMUL.FTZ R4, R17, c[0x0][0x320] ;  /* 0x0000c80011047a20 */ /* 0x000fe20000410000 */
[C---:B------:R-:W-:Y:S02]  /*126f0*/  ISETP.GT.AND P1, PT, R2.reuse, 0x1, PT ;  /* 0x000000010200780c */ /* 0x040fe40003f24270 */
[C---:B------:R-:W-:Y:S02]  /*12700*/  ISETP.GT.AND P0, PT, R2.reuse, RZ, PT ;  /* 0x000000ff0200720c */ /* 0x040fe40003f04270 */
[----:B----4-:R-:W-:Y:S02]  /*12710*/  FSEL R9, R165, -INF , P1 ;  /* 0xff800000a5097808 */ /* 0x010fe40000800000 */
[----:B------:R-:W-:Y:S02]  /*12720*/  ISETP.GT.AND P1, PT, R2, 0x8, PT ;  /* 0x000000080200780c */ /* 0x000fe40003f24270 */
[----:B------:R-:W-:Y:S02]  /*12730*/  FSEL R11, R164, -INF , P0 ;  /* 0xff800000a40b7808 */ /* 0x000fe40000000000 */
[----:B--2---:R-:W-:Y:S02]  /*12740*/  FSEL R10, R135, -INF , P1 ;  /* 0xff800000870a7808 */ /* 0x004fe40000800000 */
[----:B------:R-:W-:Y:S01]  /*12750*/  ISETP.GT.AND P1, PT, R2, 0x10, PT ;  /* 0x000000100200780c */ /* 0x000fe20003f24270 */
[----:B-----5:R-:W-:Y:S01]  /*12760*/  FMUL.FTZ R5, R16, c[0x0][0x320] ;  /* 0x0000c80010057a20 */ /* 0x020fe20000410000 */
[----:B------:R-:W-:Y:S01]  /*12770*/  ISETP.GT.AND P0, PT, R0, RZ, PT ;  /* 0x000000ff0000720c */ /* 0x000fe20003f04270 */
[----:B------:R1:W2:Y:S01]  /*12780*/  MUFU.TANH R16, R7 ;  /* 0x0000000700107308 */ /* 0x0002a20000002400 */
[----:B------:R-:W-:Y:S02]  /*12790*/  FSEL R168, R132, -INF , P1 ;  /* 0xff80000084a87808 */ /* 0x000fe40000800000 */
[C---:B------:R-:W-:Y:S02]  /*127a0*/  ISETP.GT.AND P1, PT, R2.reuse, 0x18, PT ;  /* 0x000000180200780c */ /* 0x040fe40003f24270 */
[----:B------:R-:W-:Y:S02]  /*127b0*/  FSEL R13, R143, -INF , P0 ;  /* 0xff8000008f0d7808 */ /* 0x000fe40000000000 */
[----:B------:R-:W-:Y:S02]  /*127c0*/  ISETP.GT.AND P0, PT, R2, 0x9, PT ;  /* 0x000000090200780c */ /* 0x000fe40003f04270 */
[----:B------:R-:W-:Y:S01]  /*127d0*/  ISETP.GT.AND P2, PT, R0, 0x11, PT ;  /* 0x000000110000780c */ /* 0x000fe20003f44270 */
[----:B------:R-:W4:Y:S01]  /*127e0*/  MUFU.TANH R6, R5 ;  /* 0x0000000500067308 */ /* 0x000f220000002400 */
[----:B---3--:R-:W-:Y:S02]  /*127f0*/  FSEL R12, R142, -INF , P0 ;  /* 0xff8000008e0c7808 */ /* 0x008fe40000000000 */
[----:B------:R-:W-:Y:S04]  /*12800*/  ISETP.GT.AND P0, PT, R2, 0x11, PT ;  /* 0x000000110200780c */ /* 0x000fe80003f04270 */
[----:B------:R-:W-:Y:S02]  /*12810*/  FSEL R169, R8, -INF , P0 ;  /* 0xff80000008a97808 */ /* 0x000fe40000000000 */
[----:B------:R-:W-:Y:S01]  /*12820*/  ISETP.GT.AND P0, PT, R0, 0x1, PT ;  /* 0x000000010000780c */ /* 0x000fe20003f04270 */
[----:B------:R3:W5:Y:S03]  /*12830*/  MUFU.TANH R5, R4 ;  /* 0x0000000400057308 */ /* 0x0007660000002400 */
[----:B------:R-:W-:Y:S01]  /*12840*/  FSEL R8, R166, -INF , P0 ;  /* 0xff800000a6087808 */ /* 0x000fe20000000000 */
[----:B-1----:R-:W-:Y:S01]  /*12850*/  FMUL.FTZ R7, R18, c[0x0][0x320] ;  /* 0x0000c80012077a20 */ /* 0x002fe20000410000 */
[----:B------:R-:W-:Y:S02]  /*12860*/  ISETP.GT.AND P0, PT, R0, 0x8, PT ;  /* 0x000000080000780c */ /* 0x000fe40003f04270 */
[----:B--2---:R-:W-:Y:S03]  /*12870*/  FSEL R176, R16, -INF , P2 ;  /* 0xff80000010b07808 */ /* 0x004fe60001000000 */
[----:B------:R1:W2:Y:S01]  /*12880*/  MUFU.TANH R15, R7 ;  /* 0x00000007000f7308 */ /* 0x0002a20000002400 */
[----:B----4-:R-:W-:Y:S01]  /*12890*/  FSEL R170, R6, -INF , P1 ;  /* 0xff80000006aa7808 */ /* 0x010fe20000800000 */
[----:B------:R-:W-:Y:S01]  /*128a0*/  FMUL.FTZ R6, R19, c[0x0][0x320] ;  /* 0x0000c80013067a20 */ /* 0x000fe20000410000 */
[----:B------:R-:W-:Y:S07]  /*128b0*/  ISETP.GT.AND P1, PT, R2, 0x19, PT ;  /* 0x000000190200780c */ /* 0x000fee0003f24270 */
[----:B------:R4:W2:Y:S01]  /*128c0*/  MUFU.TANH R14, R6 ;  /* 0x00000006000e7308 */ /* 0x0008a20000002400 */
[----:B---3--:R-:W-:Y:S02]  /*128d0*/  FMNMX.FTZ R4, R11, R3, !PT ;  /* 0x000000030b047209 */ /* 0x008fe40007810000 */
[----:B-----5:R-:W-:Y:S02]  /*128e0*/  FSEL R174, R5, -INF , P1 ;  /* 0xff80000005ae7808 */ /* 0x020fe40000800000 */
[----:B------:R-:W-:Y:S02]  /*128f0*/  FMNMX.FTZ R4, R9, R4, !PT ;  /* 0x0000000409047209 */ /* 0x000fe40007810000 */
[----:B------:R-:W-:Y:S02]  /*12900*/  ISETP.GT.AND P1, PT, R0, 0x9, PT ;  /* 0x000000090000780c */ /* 0x000fe40003f24270 */
[----:B------:R-:W-:Y:S02]  /*12910*/  FMNMX.FTZ R4, R10, R4, !PT ;  /* 0x000000040a047209 */ /* 0x000fe40007810000 */
[----:B-1----:R-:W-:Y:S02]  /*12920*/  FSEL R7, R161, -INF , P0 ;  /* 0xff800000a1077808 */ /* 0x002fe40000000000 */
[----:B------:R-:W-:Y:S02]  /*12930*/  FMNMX.FTZ R4, R12, R4, !PT ;  /* 0x000000040c047209 */ /* 0x000fe40007810000 */
[----:B------:R-:W-:Y:S02]  /*12940*/  ISETP.GT.AND P0, PT, R0, 0x10, PT ;  /* 0x000000100000780c */ /* 0x000fe40003f04270 */
[----:B------:R-:W-:Y:S02]  /*12950*/  FMNMX.FTZ R4, R168, R4, !PT ;  /* 0x00000004a8047209 */ /* 0x000fe40007810000 */
[----:B------:R-:W-:Y:S02]  /*12960*/  FSEL R175, R133, -INF , P0 ;  /* 0xff80000085af7808 */ /* 0x000fe40000000000 */
[----:B------:R-:W-:Y:S02]  /*12970*/  FMNMX.FTZ R2, R169, R4, !PT ;  /* 0x00000004a9027209 */ /* 0x000fe40007810000 */
[----:B------:R-:W-:Y:S02]  /*12980*/  FMNMX.FTZ R4, R13, R134, !PT ;  /* 0x000000860d047209 */ /* 0x000fe40007810000 */
[----:B------:R-:W-:Y:S02]  /*12990*/  FMNMX.FTZ R2, R170, R2, !PT ;  /* 0x00000002aa027209 */ /* 0x000fe40007810000 */
[----:B------:R-:W-:Y:S02]  /*129a0*/  FMNMX.FTZ R4, R8, R4, !PT ;  /* 0x0000000408047209 */ /* 0x000fe40007810000 */
[----:B------:R-:W-:Y:S02]  /*129b0*/  FMNMX.FTZ R2, R174, R2, !PT ;  /* 0x00000002ae027209 */ /* 0x000fe40007810000 */
[----:B----4-:R-:W-:Y:S02]  /*129c0*/  FSEL R6, R160, -INF , P1 ;  /* 0xff800000a0067808 */ /* 0x010fe40000800000 */
[----:B------:R-:W-:Y:S01]  /*129d0*/  FMNMX.FTZ R4, R7, R4, !PT ;  /* 0x0000000407047209 */ /* 0x000fe20007810000 */
[----:B------:R-:W1:Y:S01]  /*129e0*/  SHFL.BFLY PT, R5, R2, 0x2, 0x1f ;  /* 0x0c401f0002057f89 */ /* 0x000e6200000e0000 */
[----:B------:R-:W-:Y:S02]  /*129f0*/  ISETP.GT.AND P1, PT, R0, 0x18, PT ;  /* 0x000000180000780c */ /* 0x000fe40003f24270 */
[----:B------:R-:W-:Y:S02]  /*12a00*/  FMNMX.FTZ R4, R6, R4, !PT ;  /* 0x0000000406047209 */ /* 0x000fe40007810000 */
[----:B--2---:R-:W-:Y:S02]  /*12a10*/  FSEL R177, R15, -INF , P1 ;  /* 0xff8000000fb17808 */ /* 0x004fe40000800000 */
[----:B------:R-:W-:Y:S02]  /*12a20*/  FMNMX.FTZ R4, R175, R4, !PT ;  /* 0x00000004af047209 */ /* 0x000fe40007810000 */
[----:B------:R-:W-:Y:S02]  /*12a30*/  ISETP.GT.AND P0, PT, R0, 0x19, PT ;  /* 0x000000190000780c */ /* 0x000fe40003f04270 */
[----:B------:R-:W-:Y:S02]  /*12a40*/  FMNMX.FTZ R0, R176, R4, !PT ;  /* 0x00000004b0007209 */ /* 0x000fe40007810000 */
[----:B------:R-:W-:Y:S02]  /*12a50*/  FSEL R135, R14, -INF , P0 ;  /* 0xff8000000e877808 */ /* 0x000fe40000000000 */
[----:B------:R-:W-:Y:S02]  /*12a60*/  FMNMX.FTZ R0, R177, R0, !PT ;  /* 0x00000000b1007209 */ /* 0x000fe40007810000 */
[----:B------:R-:W-:Y:S02]  /*12a70*/  ISETP.GT.AND P1, PT, R180, R212, PT ;  /* 0x000000d4b400720c */ /* 0x000fe40003f24270 */
[----:B------:R-:W-:Y:S02]  /*12a80*/  FMNMX.FTZ R0, R135, R0, !PT ;  /* 0x0000000087007209 */ /* 0x000fe40007810000 */
[----:B-1----:R-:W-:Y:S03]  /*12a90*/  FMNMX.FTZ R4, R2, R5, !PT ;  /* 0x0000000502047209 */ /* 0x002fe60007810000 */
[----:B------:R-:W1:Y:S06]  /*12aa0*/  SHFL.BFLY PT, R2, R0, 0x2, 0x1f ;  /* 0x0c401f0000027f89 */ /* 0x000e6c00000e0000 */
[----:B------:R-:W-:Y:S01]  /*12ab0*/  @P1 SHF.R.S32.HI R5, RZ, 0x1f, R204 ;  /* 0x0000001fff051819 */ /* 0x000fe200000114cc */
[----:B------:R-:W-:Y:S01]  /*12ac0*/  @P1 IMAD.WIDE.U32 R14, R204, c[0x0][0x1e0], RZ ;  /* 0x00007800cc0e1a25 */ /* 0x000fe200078e00ff */
[----:B------:R-:W2:Y:S03]  /*12ad0*/  SHFL.BFLY PT, R17, R4, 0x1, 0x1f ;  /* 0x0c201f0004117f89 */ /* 0x000ea600000e0000 */
[----:B------:R-:W-:Y:S01]  /*12ae0*/  @P1 IMAD R16, R5, c[0x0][0x1e0], RZ ;  /* 0x0000780005101a24 */ /* 0x000fe200078e02ff */
[----:B------:R-:W-:Y:S03]  /*12af0*/  @P1 LEA R5, P0, R14, R218, 0x5 ;  /* 0x000000da0e051211 */ /* 0x000fe600078028ff */
[----:B------:R-:W-:Y:S05]  /*12b00*/  @P1 IMAD R16, R204, c[0x0][0x1e4], R16 ;  /* 0x00007900cc101a24 */ /* 0x000fea00078e0210 */
[----:B------:R-:W-:Y:S04]  /*12b10*/  @P1 IADD3 R15, R15, R16, RZ ;  /* 0x000000100f0f1210 */ /* 0x000fe80007ffe0ff */
[----:B------:R-:W-:Y:S02]  /*12b20*/  @P1 LEA.HI.X R15, R14, R222, R15, 0x5, P0 ;  /* 0x000000de0e0f1211 */ /* 0x000fe400000f2c0f */
[----:B-1----:R-:W-:Y:S05]  /*12b30*/  FMNMX.FTZ R0, R0, R2, !PT ;  /* 0x0000000200007209 */ /* 0x002fea0007810000 */
[----:B------:R-:W1:Y:S01]  /*12b40*/  SHFL.BFLY PT, R2, R0, 0x1, 0x1f ;  /* 0x0c201f0000027f89 */ /* 0x000e6200000e0000 */
[----:B--2---:R-:W-:Y:S02]  /*12b50*/  FMNMX.FTZ R133, R4, R17, !PT ;  /* 0x0000001104857209 */ /* 0x004fe40007810000 */
[----:B------:R-:W-:Y:S03]  /*12b60*/  @P1 LEA R4, P0, R5, c[0x0][0x1c8], 0x1 ;  /* 0x0000720005041a11 */ /* 0x000fe600078008ff */
[----:B------:R-:W-:Y:S01]  /*12b70*/  FMUL.FTZ R14, R133, c[0x0][0x2d0] ;  /* 0x0000b400850e7a20 */ /* 0x000fe20000410000 */
[----:B------:R-:W-:Y:S02]  /*12b80*/  @P1 LEA.HI.X R5, R5, c[0x0][0x1cc], R15, 0x1, P0 ;  /* 0x0000730005051a11 */ /* 0x000fe400000f0c0f */
[----:B------:R-:W-:Y:S03]  /*12b90*/  FSETP.NEU.FTZ.AND P0, PT, R133, -INF , PT ;  /* 0xff8000008500780b */ /* 0x000fe60003f1d000 */
[----:B------:R2:W-:Y:S01]  /*12ba0*/  @P1 LDGSTS.E.BYPASS.LTC128B.128 [R203+0xc080], [R4.64], !P3 ;  /* 0x0c08000004cb1fae */ /* 0x0005e2000d901d46 */
[----:B------:R-:W-:Y:S05]  /*12bb0*/  FSEL R142, R14, RZ, P0 ;  /* 0x000000ff0e8e7208 */ /* 0x000fea0000000000 */
[--C-:B------:R-:W-:Y:S02]  /*12bc0*/  FFMA.FTZ R9, R9, c[0x0][0x2d0], -R142.reuse ;  /* 0x0000b40009097a23 */ /* 0x100fe4000001088e */
[----:B------:R2:W-:Y:S01]  /*12bd0*/  @P1 LDGSTS.E.BYPASS.LTC128B.128 [R203+0xd080], [R4.64+0x80], !P6 ;  /* 0x0d08008004cb1fae */ /* 0x0005e2000f101d46 */
[--C-:B------:R-:W-:Y:S01]  /*12be0*/  FFMA.FTZ R11, R11, c[0x0][0x2d0], -R142.reuse ;  /* 0x0000b4000b0b7a23 */ /* 0x100fe2000001088e */
[----:B-1----:R-:W-:Y:S01]  /*12bf0*/  FMNMX.FTZ R132, R0, R2, !PT ;  /* 0x0000000200847209 */ /* 0x002fe20007810000 */
[--C-:B------:R-:W-:Y:S01]  /*12c00*/  FFMA.FTZ R0, R10, c[0x0][0x2d0], -R142.reuse ;  /* 0x0000b4000a007a23 */ /* 0x100fe2000001088e */
[----:B------:R1:W-:Y:S01]  /*12c10*/  MUFU.EX2 R206, R9 ;  /* 0x0000000900ce7308 */ /* 0x0003e20000000800 */
[----:B------:R-:W-:Y:S03]  /*12c20*/  FFMA.FTZ R2, R12, c[0x0][0x2d0], -R142 ;  /* 0x0000b4000c027a23 */ /* 0x000fe6000001088e */
[----:B------:R2:W-:Y:S06]  /*12c30*/  @P1 LDGSTS.E.BYPASS.LTC128B.128 [R203+0xe080], [R4.64+0x100], !P5 ;  /* 0x0e08010004cb1fae */ /* 0x0005ec000e901d46 */
[----:B------:R3:W-:Y:S02]  /*12c40*/  MUFU.EX2 R205, R0 ;  /* 0x0000000000cd7308 */ /* 0x0007e40000000800 */
[----:B------:R2:W-:Y:S08]  /*12c50*/  @P1 LDGSTS.E.BYPASS.LTC128B.128 [R203+0xf080], [R4.64+0x180], !P4 ;  /* 0x0f08018004cb1fae */ /* 0x0005f0000e101d46 */
[----:B------:R-:W4:Y:S01]  /*12c60*/  MUFU.EX2 R183, R2 ;  /* 0x0000000200b77308 */ /* 0x000f220000000800 */
[----:B------:R-:W-:Y:S01]  /*12c70*/  LDSM.16.MT88.4 R164, [R188] ;  /* 0x00000000bca4783b */ /* 0x000fe20000004200 */
[C---:B-1----:R-:W-:Y:S07]  /*12c80*/  FMUL.FTZ R9, R132.reuse, c[0x0][0x2d0] ;  /* 0x0000b40084097a20 */ /* 0x042fee0000410000 */
[----:B------:R-:W0:Y:S01]  /*12c90*/  LDGDEPBAR ;  /* 0x00000000000079af */ /* 0x000e220000000000 */
[----:B------:R-:W1:Y:S01]  /*12ca0*/  MUFU.EX2 R207, R11 ;  /* 0x0000000b00cf7308 */ /* 0x000e620000000800 */
[----:B---3--:R-:W-:Y:S02]  /*12cb0*/  FSEL R0, R133, RZ, P0 ;  /* 0x000000ff85007208 */ /* 0x008fe40000000000 */
[----:B------:R-:W-:Y:S03]  /*12cc0*/  FSETP.NEU.FTZ.AND P0, PT, R132, -INF , PT ;  /* 0xff8000008400780b */ /* 0x000fe60003f1d000 */
[----:B------:R-:W-:Y:S01]  /*12cd0*/  FADD.FTZ R0, -R0, R3 ;  /* 0x0000000300007221 */ /* 0x000fe20000010100 */
[----:B------:R-:W-:Y:S03]  /*12ce0*/  FSEL R143, R9, RZ, P0 ;  /* 0x000000ff098f7208 */ /* 0x000fe60000000000 */
[----:B------:R-:W-:Y:S01]  /*12cf0*/  FMUL.FTZ R0, R0, c[0x0][0x2d0] ;  /* 0x0000b40000007a20 */ /* 0x000fe20000410000 */
[----:B----4-:R-:W-:Y:S01]  /*12d00*/  F2FP.PACK_AB R162, R183, R205 ;  /* 0x000000cdb7a2723e */ /* 0x010fe200000000ff */
[--C-:B------:R-:W-:Y:S02]  /*12d10*/  FFMA.FTZ R2, R13, c[0x0][0x2d0], -R143.reuse ;  /* 0x0000b4000d027a23 */ /* 0x100fe4000001088f */
[----:B------:R-:W2:Y:S01]  /*12d20*/  MUFU.EX2 R3, R0 ;  /* 0x0000000000037308 */ /* 0x000ea20000000800 */
[----:B------:R-:W3:Y:S01]  /*12d30*/  LDSM.16.MT88.4 R12, [R187] ;  /* 0x00000000bb0c783b */ /* 0x000ee20000004200 */
[----:B-1----:R-:W-:Y:S08]  /*12d40*/  F2FP.PACK_AB R160, R206, R207 ;  /* 0x000000cfcea0723e */ /* 0x002ff000000000ff */
[----:B------:R1:W-:Y:S01]  /*12d50*/  MUFU.EX2 R182, R2 ;  /* 0x0000000200b67308 */ /* 0x0003e20000000800 */
[C---:B--2---:R-:W-:Y:S02]  /*12d60*/  FMUL.FTZ R4, R3.reuse, R144 ;  /* 0x0000009003047220 */ /* 0x044fe40000410000 */
[C---:B------:R-:W-:Y:S02]  /*12d70*/  FMUL.FTZ R5, R3.reuse, R145 ;  /* 0x0000009103057220 */ /* 0x040fe40000410000 */
[C---:B------:R-:W-:Y:S02]  /*12d80*/  FMUL.FTZ R9, R3.reuse, R149 ;  /* 0x0000009503097220 */ /* 0x040fe40000410000 */
[C---:B------:R-:W-:Y:S02]  /*12d90*/  FMUL.FTZ R16, R3.reuse, R156 ;  /* 0x0000009c03107220 */ /* 0x040fe40000410000 */
[C---:B------:R-:W-:Y:S02]  /*12da0*/  FMUL.FTZ R17, R3.reuse, R157 ;  /* 0x0000009d03117220 */ /* 0x040fe40000410000 */
[--C-:B-1----:R-:W-:Y:S02]  /*12db0*/  FFMA.FTZ R2, R8, c[0x0][0x2d0], -R143.reuse ;  /* 0x0000b40008027a23 */ /* 0x102fe4000001088f */
        /* <DEDUP_REMOVED lines=30> */
[--C-:B-1----:R-:W-:Y:S02]  /*12fa0*/  FFMA.FTZ R2, R6, c[0x0][0x2d0], -R143.reuse ;  /* 0x0000b40006027a23 */ /* 0x102fe4000001088f */
        /* <DEDUP_REMOVED lines=17> */
[C---:B------:R-:W-:Y:S01]  /*130c0*/  FMUL.FTZ R97, R3.reuse, R97 ;  /* 0x0000006103617220 */ /* 0x040fe20000410000 */
[----:B------:R-:W-:Y:S01]  /*130d0*/  ISETP.GT.AND P0, PT, R180, R210, PT ;  /* 0x000000d2b400720c */ /* 0x000fe20003f04270 */
[----:B------:R-:W-:Y:S01]  /*130e0*/  FADD.FTZ R0, -R2, R134 ;  /* 0x0000008602007221 */ /* 0x000fe20000010100 */
[----:B------:R-:W-:Y:S01]  /*130f0*/  MOV R180, R204 ;  /* 0x000000cc00b47202 */ /* 0x000fe20000000f00 */
[C---:B------:R-:W-:Y:S02]  /*13100*/  FMUL.FTZ R100, R3.reuse, R100 ;  /* 0x0000006403647220 */ /* 0x040fe40000410000 */
        /* <DEDUP_REMOVED lines=16> */
[C---:B-1----:R-:W-:Y:S02]  /*13210*/  FMUL.FTZ R6, R0.reuse, R146 ;  /* 0x0000009200067220 */ /* 0x042fe40000410000 */
[C---:B------:R-:W-:Y:S02]  /*13220*/  FMUL.FTZ R7, R0.reuse, R147 ;  /* 0x0000009300077220 */ /* 0x040fe40000410000 */
[----:B------:R-:W1:Y:S01]  /*13230*/  LDSM.16.MT88.4 R144, [R190] ;  /* 0x00000000be90783b */ /* 0x000e620000004200 */
[C---:B------:R-:W-:Y:S02]  /*13240*/  FMUL.FTZ R10, R0.reuse, R150 ;  /* 0x00000096000a7220 */ /* 0x040fe40000410000 */
[C---:B------:R-:W-:Y:S02]  /*13250*/  FMUL.FTZ R11, R0.reuse, R151 ;  /* 0x00000097000b7220 */ /* 0x040fe40000410000 */
[C---:B---3--:R-:W-:Y:S03]  /*13260*/  HMMA.16816.F32 R4, R160.reuse, R12, R4 ;  /* 0x0000000ca004723c */ /* 0x048fe60000001804 */
[----:B------:R-:W2:Y:S02]  /*13270*/  LDSM.16.MT88.4 R148, [R189] ;  /* 0x00000000bd94783b */ /* 0x000ea40000004200 */
[C---:B------:R-:W-:Y:S02]  /*13280*/  FMUL.FTZ R18, R0.reuse, R158 ;  /* 0x0000009e00127220 */ /* 0x040fe40000410000 */
        /* <DEDUP_REMOVED lines=75> */
[--C-:B---3--:R-:W-:Y:S02]  /*13740*/  FFMA.FTZ R2, R170, c[0x0][0x2d0], -R142.reuse ;  /* 0x0000b400aa027a23 */ /* 0x108fe4000001088e */
[C---:B------:R-:W-:Y:S02]  /*13750*/  FMUL.FTZ R98, R0.reuse, R98 ;  /* 0x0000006200627220 */ /* 0x040fe40000410000 */
[C---:B------:R-:W-:Y:S01]  /*13760*/  HMMA.16816.F32 R80, R160.reuse, R150, R80 ;  /* 0x00000096a050723c */ /* 0x040fe20000001850 */
[----:B------:R2:W-:Y:S01]  /*13770*/  MUFU.EX2 R171, R2 ;  /* 0x0000000200ab7308 */ /* 0x0005e20000000800 */
[----:B------:R-:W3:Y:S02]  /*13780*/  LDSM.16.MT88.4 R148, [R187+0x3000] ;  /* 0x00300000bb94783b */ /* 0x000ee40000004200 */
[C---:B------:R-:W-:Y:S02]  /*13790*/  FMUL.FTZ R99, R0.reuse, R99 ;  /* 0x0000006300637220 */ /* 0x040fe40000410000 */
[C---:B------:R-:W-:Y:S02]  /*137a0*/  FMUL.FTZ R102, R0.reuse, R102 ;  /* 0x0000006600667220 */ /* 0x040fe40000410000 */
[C---:B------:R-:W-:Y:S01]  /*137b0*/  FMUL.FTZ R103, R0.reuse, R103 ;  /* 0x0000006700677220 */ /* 0x040fe20000410000 */
[C---:B-----5:R-:W-:Y:S03]  /*137c0*/  HMMA.16816.F32 R84, R160.reuse, R152, R84 ;  /* 0x00000098a054723c */ /* 0x060fe60000001854 */
[C---:B------:R-:W-:Y:S02]  /*137d0*/  FMUL.FTZ R106, R0.reuse, R106 ;  /* 0x0000006a006a7220 */ /* 0x040fe40000410000 */
[C---:B------:R-:W-:Y:S02]  /*137e0*/  FMUL.FTZ R107, R0.reuse, R107 ;  /* 0x0000006b006b7220 */ /* 0x040fe40000410000 */
[C---:B------:R-:W-:Y:S01]  /*137f0*/  FMUL.FTZ R110, R0.reuse, R110 ;  /* 0x0000006e006e7220 */ /* 0x040fe20000410000 */
[C---:B------:R-:W-:Y:S01]  /*13800*/  HMMA.16816.F32 R88, R160.reuse, R154, R88 ;  /* 0x0000009aa058723c */ /* 0x040fe20000001858 */
[----:B------:R-:W5:Y:S03]  /*13810*/  LDSM.16.MT88.4 R152, [R188+0x3000] ;  /* 0x00300000bc98783b */ /* 0x000f660000004200 */
[C---:B------:R-:W-:Y:S02]  /*13820*/  FMUL.FTZ R111, R0.reuse, R111 ;  /* 0x0000006f006f7220 */ /* 0x040fe40000410000 */
[C---:B------:R-:W-:Y:S02]  /*13830*/  FMUL.FTZ R114, R0.reuse, R114 ;  /* 0x0000007200727220 */ /* 0x040fe40000410000 */
[C---:B-1----:R-:W-:Y:S04]  /*13840*/  HMMA.16816.F32 R92, R160.reuse, R144, R92 ;  /* 0x00000090a05c723c */ /* 0x042fe8000000185c */
[--C-:B--2---:R-:W-:Y:S02]  /*13850*/  FFMA.FTZ R2, R175, c[0x0][0x2d0], -R143.reuse ;  /* 0x0000b400af027a23 */ /* 0x104fe4000001088f */
[C---:B------:R-:W-:Y:S02]  /*13860*/  FMUL.FTZ R115, R0.reuse, R115 ;  /* 0x0000007300737220 */ /* 0x040fe40000410000 */
[C---:B------:R-:W-:Y:S01]  /*13870*/  HMMA.16816.F32 R96, R160.reuse, R146, R96 ;  /* 0x00000092a060723c */ /* 0x040fe20000001860 */
[----:B------:R1:W-:Y:S01]  /*13880*/  MUFU.EX2 R168, R2 ;  /* 0x0000000200a87308 */ /* 0x0003e20000000800 */
[----:B------:R-:W2:Y:S02]  /*13890*/  LDSM.16.MT88.4 R144, [R190+0x3000] ;  /* 0x00300000be90783b */ /* 0x000ea40000004200 */
[C---:B------:R-:W-:Y:S02]  /*138a0*/  FMUL.FTZ R118, R0.reuse, R118 ;  /* 0x0000007600767220 */ /* 0x040fe40000410000 */
[C---:B------:R-:W-:Y:S02]  /*138b0*/  FMUL.FTZ R119, R0.reuse, R119 ;  /* 0x0000007700777220 */ /* 0x040fe40000410000 */
[C---:B------:R-:W-:Y:S01]  /*138c0*/  FMUL.FTZ R122, R0.reuse, R122 ;  /* 0x0000007a007a7220 */ /* 0x040fe20000410000 */
[C---:B---3--:R-:W-:Y:S03]  /*138d0*/  HMMA.16816.F32 R100, R160.reuse, R148, R100 ;  /* 0x00000094a064723c */ /* 0x048fe60000001864 */
[C---:B------:R-:W-:Y:S02]  /*138e0*/  FMUL.FTZ R123, R0.reuse, R123 ;  /* 0x0000007b007b7220 */ /* 0x040fe40000410000 */
[C---:B------:R-:W-:Y:S02]  /*138f0*/  FMUL.FTZ R126, R0.reuse, R126 ;  /* 0x0000007e007e7220 */ /* 0x040fe40000410000 */
[C---:B------:R-:W-:Y:S01]  /*13900*/  FMUL.FTZ R127, R0.reuse, R127 ;  /* 0x0000007f007f7220 */ /* 0x040fe20000410000 */
[C---:B------:R-:W-:Y:S01]  /*13910*/  HMMA.16816.F32 R104, R160.reuse, R150, R104 ;  /* 0x00000096a068723c */ /* 0x040fe20000001868 */
[----:B------:R-:W3:Y:S03]  /*13920*/  LDSM.16.MT88.4 R148, [R189+0x3000] ;  /* 0x00300000bd94783b */ /* 0x000ee60000004200 */
[----:B------:R-:W-:Y:S02]  /*13930*/  FMUL.FTZ R129, R3, R129 ;  /* 0x0000008103817220 */ /* 0x000fe40000410000 */
[----:B------:R-:W-:Y:S02]  /*13940*/  FMUL.FTZ R130, R0, R130 ;  /* 0x0000008200827220 */ /* 0x000fe40000410000 */
[C---:B-----5:R-:W-:Y:S04]  /*13950*/  HMMA.16816.F32 R108, R160.reuse, R152, R108 ;  /* 0x00000098a06c723c */ /* 0x060fe8000000186c */
[--C-:B-1----:R-:W-:Y:S02]  /*13960*/  FFMA.FTZ R2, R176, c[0x0][0x2d0], -R143.reuse ;  /* 0x0000b400b0027a23 */ /* 0x102fe4000001088f */
[----:B------:R-:W-:Y:S02]  /*13970*/  FMUL.FTZ R131, R0, R131 ;  /* 0x0000008300837220 */ /* 0x000fe40000410000 */
[C---:B------:R-:W-:Y:S01]  /*13980*/  HMMA.16816.F32 R112, R160.reuse, R154, R112 ;  /* 0x0000009aa070723c */ /* 0x040fe20000001870 */
[----:B------:R1:W-:Y:S01]  /*13990*/  MUFU.EX2 R169, R2 ;  /* 0x0000000200a97308 */ /* 0x0003e20000000800 */
[----:B------:R-:W5:Y:S02]  /*139a0*/  LDSM.16.MT88.4 R152, [R187+0x800] ;  /* 0x00080000bb98783b */ /* 0x000f640000004200 */
[----:B------:R-:W-:Y:S02]  /*139b0*/  FFMA.FTZ R142, R174, c[0x0][0x2d0], -R142 ;  /* 0x0000b400ae8e7a23 */ /* 0x000fe4000001088e */
[----:B------:R-:W-:Y:S02]  /*139c0*/  FFMA.FTZ R0, R0, R208, R182 ;  /* 0x000000d000007223 */ /* 0x000fe400000100b6 */
[C---:B--2---:R-:W-:Y:S03]  /*139d0*/  HMMA.16816.F32 R116, R160.reuse, R144, R116 ;  /* 0x00000090a074723c */ /* 0x044fe60000001874 */
[----:B------:R-:W2:Y:S01]  /*139e0*/  MUFU.EX2 R170, R142 ;  /* 0x0000008e00aa7308 */ /* 0x000ea20000000800 */
[----:B------:R-:W-:Y:S04]  /*139f0*/  FADD.FTZ R0, R181, R0 ;  /* 0x00000000b5007221 */ /* 0x000fe80000010000 */
[----:B------:R-:W-:Y:S01]  /*13a00*/  FADD.FTZ R0, R179, R0 ;  /* 0x00000000b3007221 */ /* 0x000fe20000010000 */
[C---:B------:R-:W-:Y:S03]  /*13a10*/  HMMA.16816.F32 R120, R160.reuse, R146, R120 ;  /* 0x00000092a078723c */ /* 0x040fe60000001878 */
[----:B------:R-:W-:Y:S05]  /*13a20*/  FADD.FTZ R0, R178, R0 ;  /* 0x00000000b2007221 */ /* 0x000fea0000010000 */
[C---:B---3--:R-:W-:Y:S04]  /*13a30*/  HMMA.16816.F32 R124, R160.reuse, R148, R124 ;  /* 0x00000094a07c723c */ /* 0x048fe8000000187c */
[--C-:B-1----:R-:W-:Y:S02]  /*13a40*/  FFMA.FTZ R2, R177, c[0x0][0x2d0], -R143.reuse ;  /* 0x0000b400b1027a23 */ /* 0x102fe4000001088f */
[----:B------:R-:W-:Y:S02]  /*13a50*/  FFMA.FTZ R143, R135, c[0x0][0x2d0], -R143 ;  /* 0x0000b400878f7a23 */ /* 0x000fe4000001088f */
[----:B------:R-:W-:Y:S01]  /*13a60*/  HMMA.16816.F32 R128, R160, R150, R128 ;  /* 0x00000096a080723c */ /* 0x000fe20000001880 */
[----:B------:R1:W-:Y:S06]  /*13a70*/  MUFU.EX2 R142, R2 ;  /* 0x00000002008e7308 */ /* 0x0003ec0000000800 */
[----:B----4-:R-:W-:Y:S02]  /*13a80*/  F2FP.PACK_AB R160, R172, R173 ;  /* 0x000000adaca0723e */ /* 0x010fe400000000ff */
[----:B--2---:R-:W-:Y:S02]  /*13a90*/  F2FP.PACK_AB R162, R170, R171 ;  /* 0x000000abaaa2723e */ /* 0x004fe400000000ff */
[----:B------:R-:W2:Y:S01]  /*13aa0*/  MUFU.EX2 R134, R143 ;  /* 0x0000008f00867308 */ /* 0x000ea20000000800 */
[----:B------:R-:W-:Y:S01]  /*13ab0*/  F2FP.PACK_AB R161, R169, R168 ;  /* 0x000000a8a9a1723e */ /* 0x000fe200000000ff */
[----:B-1----:R-:W-:Y:S02]  /*13ac0*/  FFMA.FTZ R2, R3, R209, R207 ;  /* 0x000000d103027223 */ /* 0x002fe400000100cf */
[----:B------:R-:W-:Y:S02]  /*13ad0*/  FADD.FTZ R3, R168, R0 ;  /* 0x00000000a8037221 */ /* 0x000fe40000010000 */
[----:B------:R-:W-:Y:S02]  /*13ae0*/  FADD.FTZ R2, R206, R2 ;  /* 0x00000002ce027221 */ /* 0x000fe40000010000 */
[----:B------:R-:W-:Y:S02]  /*13af0*/  FADD.FTZ R3, R169, R3 ;  /* 0x00000003a9037221 */ /* 0x000fe40000010000 */
[----:B------:R-:W-:Y:S01]  /*13b00*/  FADD.FTZ R2, R205, R2 ;  /* 0x00000002cd027221 */ /* 0x000fe20000010000 */
[----:B--2---:R-:W-:Y:S03]  /*13b10*/  F2FP.PACK_AB R163, R134, R142 ;  /* 0x0000008e86a3723e */ /* 0x004fe600000000ff */
[----:B------:R-:W-:Y:S04]  /*13b20*/  FADD.FTZ R2, R183, R2 ;  /* 0x00000002b7027221 */ /* 0x000fe80000010000 */
[----:B------:R-:W-:Y:S01]  /*13b30*/  FADD.FTZ R2, R173, R2 ;  /* 0x00000002ad027221 */ /* 0x000fe20000010000 */
[C---:B-----5:R-:W-:Y:S01]  /*13b40*/  HMMA.16816.F32 R144, R160.reuse, R152, R4 ;  /* 0x00000098a090723c */ /* 0x060fe20000001804 */
[----:B------:R-:W1:Y:S02]  /*13b50*/  LDSM.16.MT88.4 R4, [R189+0x800] ;  /* 0x00080000bd04783b */ /* 0x000e640000004200 */
[----:B------:R-:W-:Y:S04]  /*13b60*/  FADD.FTZ R0, R172, R2 ;  /* 0x00000002ac007221 */ /* 0x000fe80000010000 */
[----:B------:R-:W-:Y:S01]  /*13b70*/  FADD.FTZ R2, R171, R0 ;  /* 0x00000000ab027221 */ /* 0x000fe20000010000 */
[C---:B------:R-:W-:Y:S01]  /*13b80*/  HMMA.16816.F32 R148, R160.reuse, R154, R8 ;  /* 0x0000009aa094723c */ /* 0x040fe20000001808 */
[----:B------:R-:W2:Y:S03]  /*13b90*/  LDSM.16.MT88.4 R8, [R187+0x1800] ;  /* 0x00180000bb08783b */ /* 0x000ea60000004200 */
[----:B------:R-:W-:Y:S01]  /*13ba0*/  FADD.FTZ R0, R142, R3 ;  /* 0x000000038e007221 */ /* 0x000fe20000010000 */
[----:B------:R-:W-:Y:S01]  /*13bb0*/  MOV R3, R133 ;  /* 0x0000008500037202 */ /* 0x000fe20000000f00 */
[----:B------:R-:W-:Y:S02]  /*13bc0*/  FADD.FTZ R209, R170, R2 ;  /* 0x00000002aad17221 */ /* 0x000fe40000010000 */
[C---:B------:R-:W-:Y:S01]  /*13bd0*/  HMMA.16816.F32 R152, R160.reuse, R156, R12 ;  /* 0x0000009ca098723c */ /* 0x040fe2000000180c */
[----:B------:R-:W3:Y:S03]  /*13be0*/  LDSM.16.MT88.4 R12, [R188+0x1800] ;  /* 0x00180000bc0c783b */ /* 0x000ee60000004200 */
[----:B------:R-:W-:Y:S01]  /*13bf0*/  FADD.FTZ R208, R134, R0 ;  /* 0x0000000086d07221 */ /* 0x000fe20000010000 */
[----:B------:R-:W-:Y:S03]  /*13c00*/  MOV R134, R132 ;  /* 0x0000008400867202 */ /* 0x000fe60000000f00 */
        /* <DEDUP_REMOVED lines=34> */
[C---:B------:R-:W-:Y:S08]  /*13e30*/  HMMA.16816.F32 R112, R160.reuse, R10, R112 ;  /* 0x0000000aa070723c */ /* 0x040ff00000001870 */
[C---:B---3--:R-:W-:Y:S08]  /*13e40*/  HMMA.16816.F32 R116, R160.reuse, R12, R116 ;  /* 0x0000000ca074723c */ /* 0x048ff00000001874 */
[C---:B------:R-:W-:Y:S08]  /*13e50*/  HMMA.16816.F32 R120, R160.reuse, R14, R120 ;  /* 0x0000000ea078723c */ /* 0x040ff00000001878 */
[C---:B-1----:R-:W-:Y:S08]  /*13e60*/  HMMA.16816.F32 R124, R160.reuse, R4, R124 ;  /* 0x00000004a07c723c */ /* 0x042ff0000000187c */
[----:B------:R-:W-:Y:S01]  /*13e70*/  HMMA.16816.F32 R128, R160, R6, R128 ;  /* 0x00000006a080723c */ /* 0x000fe20000001880 */
[----:B------:R-:W-:-:S07]  /*13e80*/  @P0 BRA `(.L_x_1104) ;  /* 0xffffdd7000000947 */ /* 0x000fce000383ffff */
.L_x_1103:
[----:B------:R-:W-:-:S13]  /*13e90*/  ISETP.GE.AND P0, PT, R204, R212, PT ;  /* 0x000000d4cc00720c */ /* 0x000fda0003f06270 */
[----:B------:R-:W-:Y:S05]  /*13ea0*/  @!P0 BRA `(.L_x_1105) ;  /* 0x00001f6000008947 */ /* 0x000fea0003800000 */
[----:B------:R-:W-:Y:S02]  /*13eb0*/  MOV R135, R132 ;  /* 0x0000008400877202 */ /* 0x000fe40000000f00 */
[----:B------:R-:W-:Y:S02]  /*13ec0*/  MOV R134, R133 ;  /* 0x0000008500867202 */ /* 0x000fe40000000f00 */
.L_x_1106:
[----:B------:R-:W-:Y:S04]  /*13ed0*/  DEPBAR.LE SB0, 0x0 ;  /* 0x000080000000791a */ /* 0x000fe80000000000 */
[----:B------:R-:W-:Y:S01]  /*13ee0*/  WARPSYNC 0xffffffff ;  /* 0xffffffff00007948 */ /* 0x000fe20003800000 */
[----:B------:R-:W-:Y:S01]  /*13ef0*/  BAR.SYNC.DEFER_BLOCKING 0x0 ;  /* 0x0000000000007b1d */ /* 0x000fe20000010000 */
[----:B------:R-:W-:Y:S01]  /*13f00*/  SHF.R.S32.HI R0, RZ, 0x1f, R204 ;  /* 0x0000001fff007819 */ /* 0x000fe200000114cc */
[----:B------:R-:W-:Y:S01]  /*13f10*/  IMAD.WIDE.U32 R2, R204, c[0x0][0x208], RZ ;  /* 0x00008200cc027a25 */ /* 0x000fe200078e00ff */
[----:B------:R-:W-:Y:S03]  /*13f20*/  LOP3.LUT P2, RZ, R216, 0x1, RZ, 0xc0, !PT ;  /* 0x00000001d8ff7812 */ /* 0x000fe6000784c0ff */
[----:B------:R-:W-:Y:S01]  /*13f30*/  IMAD R12, R0, c[0x0][0x208], RZ ;  /* 0x00008200000c7a24 */ /* 0x000fe200078e02ff */
[----:B------:R-:W-:Y:S03]  /*13f40*/  LEA R0, P0, R2, R220, 0x5 ;  /* 0x000000dc02007211 */ /* 0x000fe600078028ff */
[----:B------:R-:W-:Y:S05]  /*13f50*/  IMAD R12, R204, c[0x0][0x20c], R12 ;  /* 0x00008300cc0c7a24 */ /* 0x000fea00078e020c */
[----:B------:R-:W-:Y:S04]  /*13f60*/  IADD3 R3, R3, R12, RZ ;  /* 0x0000000c03037210 */ /* 0x000fe80007ffe0ff */
[----:B------:R-:W-:Y:S02]  /*13f70*/  LEA.HI.X R3, R2, R223, R3, 0x5, P0 ;  /* 0x000000df02037211 */ /* 0x000fe400000f2c03 */
[C---:B------:R-:W-:Y:S01]  /*13f80*/  LEA R2, P0, R0.reuse, c[0x0][0x1f8], 0x1 ;  /* 0x00007e0000027a11 */ /* 0x040fe200078008ff */
[----:B------:R-:W-:Y:S03]  /*13f90*/  LDSM.16.M88.4 R16, [R191] ;  /* 0x00000000bf10783b */ /* 0x000fe60000000200 */
[----:B------:R-:W-:Y:S02]  /*13fa0*/  LEA.HI.X R3, R0, c[0x0][0x1fc], R3, 0x1, P0 ;  /* 0x00007f0000037a11 */ /* 0x000fe400000f0c03 */
[C---:B------:R-:W-:Y:S02]  /*13fb0*/  ISETP.GT.AND P0, PT, R204.reuse, R212, PT ;  /* 0x000000d4cc00720c */ /* 0x040fe40003f04270 */
[----:B------:R-:W-:Y:S01]  /*13fc0*/  IADD3 R204, R204, -0x1, RZ ;  /* 0xffffffffcccc7810 */ /* 0x000fe20007ffe0ff */
[----:B------:R-:W1:Y:S08]  /*13fd0*/  LDSM.16.M88.4 R8, [R186] ;  /* 0x00000000ba08783b */ /* 0x000e700000000200 */
        /* <DEDUP_REMOVED lines=8> */
[----:B------:R1:W-:Y:S01]  /*14060*/  LDGSTS.E.BYPASS.LTC128B.128 [R215+0x8080], [R2.64], !P2 ;  /* 0x0808000002d77fae */ /* 0x0003e2000d101d46 */
[C---:B------:R-:W-:Y:S07]  /*14070*/  HMMA.16816.F32 R8, R16.reuse, R10, RZ ;  /* 0x0000000a1008723c */ /* 0x040fee00000018ff */
[----:B------:R1:W-:Y:S01]  /*14080*/  LDGSTS.E.BYPASS.LTC128B.128 [R215+0x9080], [R2.64+0x80], !P6 ;  /* 0x0908008002d77fae */ /* 0x0003e2000f101d46 */
[C---:B--2---:R-:W-:Y:S07]  /*14090*/  HMMA.16816.F32 R12, R16.reuse, R160, RZ ;  /* 0x000000a0100c723c */ /* 0x044fee00000018ff */
[----:B------:R1:W-:Y:S01]  /*140a0*/  LDGSTS.E.BYPASS.LTC128B.128 [R215+0xa080], [R2.64+0x100], !P5 ;  /* 0x0a08010002d77fae */ /* 0x0003e2000e901d46 */
[----:B------:R-:W-:Y:S07]  /*140b0*/  HMMA.16816.F32 R16, R16, R162, RZ ;  /* 0x000000a21010723c */ /* 0x000fee00000018ff */
[----:B------:R1:W-:Y:S01]  /*140c0*/  LDGSTS.E.BYPASS.LTC128B.128 [R215+0xb080], [R2.64+0x180], !P4 ;  /* 0x0b08018002d77fae */ /* 0x0003e2000e101d46 */
        /* <DEDUP_REMOVED lines=10> */
[C---:B--2---:R-:W-:Y:S07]  /*14170*/  HMMA.16816.F32 R4, R160.reuse, R176, R4 ;  /* 0x000000b0a004723c */ /* 0x044fee0000001804 */
[----:B------:R-:W2:Y:S01]  /*14180*/  LDSM.16.M88.4 R172, [R184+0x800] ;  /* 0x00080000b8ac783b */ /* 0x000ea20000000200 */
[C---:B------:R-:W-:Y:S07]  /*14190*/  HMMA.16816.F32 R8, R160.reuse, R178, R8 ;  /* 0x000000b2a008723c */ /* 0x040fee0000001808 */
[----:B------:R-:W-:Y:S01]  /*141a0*/  LDSM.16.M88.4 R176, [R186+0x1000] ;  /* 0x00100000bab0783b */ /* 0x000fe20000000200 */
[C---:B---3--:R-:W-:Y:S08]  /*141b0*/  HMMA.16816.F32 R12, R160.reuse, R180, R12 ;  /* 0x000000b4a00c723c */ /* 0x048ff0000000180c */
[----:B------:R-:W-:Y:S01]  /*141c0*/  HMMA.16816.F32 R16, R160, R182, R16 ;  /* 0x000000b6a010723c */ /* 0x000fe20000001810 */
[----:B------:R-:W3:Y:S07]  /*141d0*/  LDSM.16.M88.4 R160, [R191+0x4000] ;  /* 0x00400000bfa0783b */ /* 0x000eee0000000200 */
[C---:B----4-:R-:W-:Y:S01]  /*141e0*/  HMMA.16816.F32 R4, R164.reuse, R168, R4 ;  /* 0x000000a8a404723c */ /* 0x050fe20000001804 */
[----:B------:R-:W4:Y:S07]  /*141f0*/  LDSM.16.M88.4 R180, [R186+0x1800] ;  /* 0x00180000bab4783b */ /* 0x000f2e0000000200 */
[C---:B------:R-:W-:Y:S01]  /*14200*/  HMMA.16816.F32 R8, R164.reuse, R170, R8 ;  /* 0x000000aaa408723c */ /* 0x040fe20000001808 */
[----:B------:R-:W-:Y:S07]  /*14210*/  LDSM.16.M88.4 R168, [R198] ;  /* 0x00000000c6a8783b */ /* 0x000fee0000000200 */
[C---:B--2---:R-:W-:Y:S08]  /*14220*/  HMMA.16816.F32 R12, R164.reuse, R172, R12 ;  /* 0x000000aca40c723c */ /* 0x044ff0000000180c */
[----:B------:R-:W-:Y:S01]  /*14230*/  HMMA.16816.F32 R16, R164, R174, R16 ;  /* 0x000000aea410723c */ /* 0x000fe20000001810 */
[----:B------:R-:W2:Y:S07]  /*14240*/  LDSM.16.M88.4 R164, [R192+0x4000] ;  /* 0x00400000c0a4783b */ /* 0x000eae0000000200 */
[C---:B---3--:R-:W-:Y:S01]  /*14250*/  HMMA.16816.F32 R4, R160.reuse, R176, R4 ;  /* 0x000000b0a004723c */ /* 0x048fe20000001804 */
[----:B------:R-:W3:Y:S07]  /*14260*/  LDSM.16.M88.4 R172, [R197] ;  /* 0x00000000c5ac783b */ /* 0x000eee0000000200 */
[C---:B------:R-:W-:Y:S01]  /*14270*/  HMMA.16816.F32 R8, R160.reuse, R178, R8 ;  /* 0x000000b2a008723c */ /* 0x040fe20000001808 */
[----:B------:R-:W-:Y:S07]  /*14280*/  LDSM.16.M88.4 R176, [R185+0x1000] ;  /* 0x00100000b9b0783b */ /* 0x000fee0000000200 */
[C---:B----4-:R-:W-:Y:S08]  /*14290*/  HMMA.16816.F32 R12, R160.reuse, R180, R12 ;  /* 0x000000b4a00c723c */ /* 0x050ff0000000180c */
[----:B------:R-:W-:Y:S01]  /*142a0*/  HMMA.16816.F32 R16, R160, R182, R16 ;  /* 0x000000b6a010723c */ /* 0x000fe20000001810 */
[----:B------:R-:W4:Y:S07]  /*142b0*/  LDSM.16.M88.4 R160, [R194+0x4000] ;  /* 0x00400000c2a0783b */ /* 0x000f2e0000000200 */
[C---:B--2---:R-:W-:Y:S01]  /*142c0*/  HMMA.16816.F32 R4, R164.reuse, R168, R4 ;  /* 0x000000a8a404723c */ /* 0x044fe20000001804 */
[----:B------:R-:W2:Y:S07]  /*142d0*/  LDSM.16.M88.4 R180, [R185+0x1800] ;  /* 0x00180000b9b4783b */ /* 0x000eae0000000200 */
[C---:B------:R-:W-:Y:S01]  /*142e0*/  HMMA.16816.F32 R8, R164.reuse, R170, R8 ;  /* 0x000000aaa408723c */ /* 0x040fe20000001808 */
[----:B------:R-:W-:Y:S07]  /*142f0*/  LDSM.16.M88.4 R168, [R184+0x1000] ;  /* 0x00100000b8a8783b */ /* 0x000fee0000000200 */
[C---:B---3--:R-:W-:Y:S08]  /*14300*/  HMMA.16816.F32 R12, R164.reuse, R172, R12 ;  /* 0x000000aca40c723c */ /* 0x048ff0000000180c */
[----:B------:R-:W-:Y:S01]  /*14310*/  HMMA.16816.F32 R16, R164, R174, R16 ;  /* 0x000000aea410723c */ /* 0x000fe20000001810 */
[----:B------:R-:W3:Y:S07]  /*14320*/  LDSM.16.M88.4 R164, [R193+0x4000] ;  /* 0x00400000c1a4783b */ /* 0x000eee0000000200 */
[C---:B----4-:R-:W-:Y:S01]  /*14330*/  HMMA.16816.F32 R4, R160.reuse, R176, R4 ;  /* 0x000000b0a004723c */ /* 0x050fe20000001804 */
[----:B------:R-:W4:Y:S07]  /*14340*/  LDSM.16.M88.4 R172, [R184+0x1800] ;  /* 0x00180000b8ac783b */ /* 0x000f2e0000000200 */
[C---:B------:R-:W-:Y:S01]  /*14350*/  HMMA.16816.F32 R8, R160.reuse, R178, R8 ;  /* 0x000000b2a008723c */ /* 0x040fe20000001808 */
[----:B------:R-:W-:Y:S07]  /*14360*/  LDSM.16.M88.4 R176, [R186+0x2000] ;  /* 0x00200000bab0783b */ /* 0x000fee0000000200 */
[C---:B--2---:R-:W-:Y:S08]  /*14370*/  HMMA.16816.F32 R12, R160.reuse, R180, R12 ;  /* 0x000000b4a00c723c */ /* 0x044ff0000000180c */
[----:B------:R-:W-:Y:S01]  /*14380*/  HMMA.16816.F32 R16, R160, R182, R16 ;  /* 0x000000b6a010723c */ /* 0x000fe20000001810 */
[----:B------:R-:W2:Y:S07]  /*14390*/  LDSM.16.M88.4 R160, [R191+0x8000] ;  /* 0x00800000bfa0783b */ /* 0x000eae0000000200 */
[C---:B---3--:R-:W-:Y:S01]  /*143a0*/  HMMA.16816.F32 R4, R164.reuse, R168, R4 ;  /* 0x000000a8a404723c */ /* 0x048fe20000001804 */
[----:B------:R-:W3:Y:S07]  /*143b0*/  LDSM.16.M88.4 R180, [R186+0x2800] ;  /* 0x00280000bab4783b */ /* 0x000eee0000000200 */
[C---:B------:R-:W-:Y:S01]  /*143c0*/  HMMA.16816.F32 R8, R164.reuse, R170, R8 ;  /* 0x000000aaa408723c */ /* 0x040fe20000001808 */
[----:B------:R-:W-:Y:S07]  /*143d0*/  LDSM.16.M88.4 R168, [R200] ;  /* 0x00000000c8a8783b */ /* 0x000fee0000000200 */
[C---:B----4-:R-:W-:Y:S08]  /*143e0*/  HMMA.16816.F32 R12, R164.reuse, R172, R12 ;  /* 0x000000aca40c723c */ /* 0x050ff0000000180c */
[----:B------:R-:W-:Y:S01]  /*143f0*/  HMMA.16816.F32 R16, R164, R174, R16 ;  /* 0x000000aea410723c */ /* 0x000fe20000001810 */
[----:B------:R-:W4:Y:S07]  /*14400*/  LDSM.16.M88.4 R164, [R192+0x8000] ;  /* 0x00800000c0a4783b */ /* 0x000f2e0000000200 */
[C---:B--2---:R-:W-:Y:S01]  /*14410*/  HMMA.16816.F32 R4, R160.reuse, R176, R4 ;  /* 0x000000b0a004723c */ /* 0x044fe20000001804 */
[----:B------:R-:W2:Y:S07]  /*14420*/  LDSM.16.M88.4 R172, [R199] ;  /* 0x00000000c7ac783b */ /* 0x000eae0000000200 */
        /* <DEDUP_REMOVED lines=22> */
[----:B------:R-:W-:Y:S07]  /*14590*/  LDSM.16.M88.4 R168, [R202] ;  /* 0x00000000caa8783b */ /* 0x000fee0000000200 */
[C---:B---3--:R-:W-:Y:S08]  /*145a0*/  HMMA.16816.F32 R12, R164.reuse, R172, R12 ;  /* 0x000000aca40c723c */ /* 0x048ff0000000180c */
[----:B------:R-:W-:Y:S01]  /*145b0*/  HMMA.16816.F32 R16, R164, R174, R16 ;  /* 0x000000aea410723c */ /* 0x000fe20000001810 */
[----:B------:R-:W3:Y:S07]  /*145c0*/  LDSM.16.M88.4 R164, [R192+0xc000] ;  /* 0x00c00000c0a4783b */ /* 0x000eee0000000200 */
[C---:B----4-:R-:W-:Y:S01]  /*145d0*/  HMMA.16816.F32 R4, R160.reuse, R176, R4 ;  /* 0x000000b0a004723c */ /* 0x050fe20000001804 */
[----:B------:R-:W4:Y:S07]  /*145e0*/  LDSM.16.M88.4 R172, [R201] ;  /* 0x00000000c9ac783b */ /* 0x000f2e0000000200 */
[C---:B------:R-:W-:Y:S01]  /*145f0*/  HMMA.16816.F32 R8, R160.reuse, R178, R8 ;  /* 0x000000b2a008723c */ /* 0x040fe20000001808 */
[----:B------:R-:W-:Y:S07]  /*14600*/  LDSM.16.M88.4 R176, [R185+0x3000] ;  /* 0x00300000b9b0783b */ /* 0x000fee0000000200 */
[C---:B--2---:R-:W-:Y:S08]  /*14610*/  HMMA.16816.F32 R12, R160.reuse, R180, R12 ;  /* 0x000000b4a00c723c */ /* 0x044ff0000000180c */
[----:B------:R-:W-:Y:S01]  /*14620*/  HMMA.16816.F32 R16, R160, R182, R16 ;  /* 0x000000b6a010723c */ /* 0x000fe20000001810 */
[----:B------:R-:W2:Y:S07]  /*14630*/  LDSM.16.M88.4 R160, [R194+0xc000] ;  /* 0x00c00000c2a0783b */ /* 0x000eae0000000200 */
[C---:B---3--:R-:W-:Y:S08]  /*14640*/  HMMA.16816.F32 R4, R164.reuse, R168, R4 ;  /* 0x000000a8a404723c */ /* 0x048ff00000001804 */
[C---:B------:R-:W-:Y:S01]  /*14650*/  HMMA.16816.F32 R8, R164.reuse, R170, R8 ;  /* 0x000000aaa408723c */ /* 0x040fe20000001808 */
[----:B------:R-:W-:Y:S07]  /*14660*/  LDSM.16.M88.4 R168, [R193+0xc000] ;  /* 0x00c00000c1a8783b */ /* 0x000fee0000000200 */
[C---:B----4-:R-:W-:Y:S08]  /*14670*/  HMMA.16816.F32 R12, R164.reuse, R172, R12 ;  /* 0x000000aca40c723c */ /* 0x050ff0000000180c */
[----:B------:R-:W-:Y:S01]  /*14680*/  HMMA.16816.F32 R16, R164, R174, R16 ;  /* 0x000000aea410723c */ /* 0x000fe20000001810 */
[----:B------:R-:W3:Y:S07]  /*14690*/  LDSM.16.M88.4 R164, [R185+0x3800] ;  /* 0x00380000b9a4783b */ /* 0x000eee0000000200 */
[C---:B--2---:R-:W-:Y:S01]  /*146a0*/  HMMA.16816.F32 R4, R160.reuse, R176, R4 ;  /* 0x000000b0a004723c */ /* 0x044fe20000001804 */
[----:B------:R-:W2:Y:S07]  /*146b0*/  LDSM.16.M88.4 R172, [R184+0x3000] ;  /* 0x00300000b8ac783b */ /* 0x000eae0000000200 */
[C---:B------:R-:W-:Y:S08]  /*146c0*/  HMMA.16816.F32 R8, R160.reuse, R178, R8 ;  /* 0x000000b2a008723c */ /* 0x040ff00000001808 */
[C---:B---3--:R-:W-:Y:S08]  /*146d0*/  HMMA.16816.F32 R12, R160.reuse, R164, R12 ;  /* 0x000000a4a00c723c */ /* 0x048ff0000000180c */
[----:B------:R-:W-:Y:S01]  /*146e0*/  HMMA.16816.F32 R16, R160, R166, R16 ;  /* 0x000000a6a010723c */ /* 0x000fe20000001810 */
[----:B------:R-:W3:Y:S01]  /*146f0*/  LDSM.16.M88.4 R160, [R184+0x3800] ;  /* 0x00380000b8a0783b */ /* 0x000ee20000000200 */
[----:B------:R-:W-:Y:S06]  /*14700*/  DEPBAR.LE SB0, 0x0 ;  /* 0x000080000000791a */ /* 0x000fec0000000000 */
[C---:B--2---:R-:W-:Y:S01]  /*14710*/  HMMA.16816.F32 R4, R168.reuse, R172, R4 ;  /* 0x000000aca804723c */ /* 0x044fe20000001804 */
[----:B------:R-:W-:Y:S07]  /*14720*/  BAR.SYNC.DEFER_BLOCKING 0x0 ;  /* 0x0000000000007b1d */ /* 0x000fee0000010000 */
[C---:B------:R-:W-:Y:S11]  /*14730*/  HMMA.16816.F32 R8, R168.reuse, R174, R8 ;  /* 0x000000aea808723c */ /* 0x040ff60000001808 */
[----:B------:R-:W-:Y:S05]  /*14740*/  @!UPT UIADD3 URZ, URZ, URZ, URZ ;  /* 0x0000003f3f3ff290 */ /* 0x000fea000fffe03f */
[----:B------:R-:W-:Y:S04]  /*14750*/  FMUL.FTZ R0, R4, c[0x0][0x320] ;  /* 0x0000c80004007a20 */ /* 0x000fe80000410000 */
[----:B------:R2:W-:Y:S01]  /*14760*/  MUFU.TANH R165, R0 ;  /* 0x0000000000a57308 */ /* 0x0005e20000002400 */
[C---:B---3--:R-:W-:Y:S08]  /*14770*/  HMMA.16816.F32 R12, R168.reuse, R160, R12 ;  /* 0x000000a0a80c723c */ /* 0x048ff0000000180c */
[----:B------:R-:W-:Y:S04]  /*14780*/  HMMA.16816.F32 R16, R168, R162, R16 ;  /* 0x000000a2a810723c */ /* 0x000fe80000001810 */
[----:B--2---:R-:W-:Y:S04]  /*14790*/  FMUL.FTZ R0, R5, c[0x0][0x320] ;  /* 0x0000c80005007a20 */ /* 0x004fe80000410000 */
[----:B------:R2:W-:Y:S11]  /*147a0*/  MUFU.TANH R164, R0 ;  /* 0x0000000000a47308 */ /* 0x0005f60000002400 */
[----:B------:R-:W-:Y:S05]  /*147b0*/  @!UPT UIADD3 URZ, URZ, URZ, URZ ;  /* 0x0000003f3f3ff290 */ /* 0x000fea000fffe03f */
[----:B-1----:R-:W-:Y:S04]  /*147c0*/  FMUL.FTZ R2, R18, c[0x0][0x320] ;  /* 0x0000c80012027a20 */ /* 0x002fe80000410000 */
[----:B------:R-:W-:Y:S01]  /*147d0*/  MUFU.TANH R142, R2 ;  /* 0x00000002008e7308 */ /* 0x000fe20000002400 */
[----:B--2---:R-:W-:Y:S09]  /*147e0*/  FMUL.FTZ R0, R6, c[0x0][0x320] ;  /* 0x0000c80006007a20 */ /* 0x004ff20000410000 */
[----:B------:R1:W2:Y:S02]  /*147f0*/  MUFU.TANH R166, R0 ;  /* 0x0000000000a67308 */ /* 0x0002a40000002400 */
[----:B-1----:R-:W-:Y:S01]  /*14800*/  FMUL.FTZ R0, R7, c[0x0][0x320] ;  /* 0x0000c80007007a20 */ /* 0x002fe20000410000 */
[----:B--2---:R-:W-:Y:S07]  /*14810*/  FMNMX.FTZ R3, R166, R135, !PT ;  /* 0x00000087a6037209 */ /* 0x004fee0007810000 */
[----:B------:R1:W2:Y:S02]  /*14820*/  MUFU.TANH R167, R0 ;  /* 0x0000000000a77308 */ /* 0x0002a40000002400 */
[----:B-1----:R-:W-:Y:S01]  /*14830*/  FMUL.FTZ R0, R8, c[0x0][0x320] ;  /* 0x0000c80008007a20 */ /* 0x002fe20000410000 */
[----:B--2---:R-:W-:Y:S07]  /*14840*/  FMNMX.FTZ R3, R167, R3, !PT ;  /* 0x00000003a7037209 */ /* 0x004fee0007810000 */
[----:B------:R1:W2:Y:S02]  /*14850*/  MUFU.TANH R6, R0 ;  /* 0x0000000000067308 */ /* 0x0002a40000002400 */
[----:B-1----:R-:W-:Y:S08]  /*14860*/  FMUL.FTZ R0, R9, c[0x0][0x320] ;  /* 0x0000c80009007a20 */ /* 0x002ff00000410000 */
[----:B------:R1:W3:Y:S02]  /*14870*/  MUFU.TANH R7, R0 ;  /* 0x0000000000077308 */ /* 0x0002e40000002400 */
[----:B-1----:R-:W-:Y:S08]  /*14880*/  FMUL.FTZ R0, R10, c[0x0][0x320] ;  /* 0x0000c8000a007a20 */ /* 0x002ff00000410000 */
[----:B------:R1:W4:Y:S02]  /*14890*/  MUFU.TANH R8, R0 ;  /* 0x0000000000087308 */ /* 0x0003240000002400 */
[----:B-1----:R-:W-:Y:S08]  /*148a0*/  FMUL.FTZ R0, R11, c[0x0][0x320] ;  /* 0x0000c8000b007a20 */ /* 0x002ff00000410000 */
[----:B------:R1:W-:Y:S02]  /*148b0*/  MUFU.TANH R9, R0 ;  /* 0x0000000000097308 */ /* 0x0003e40000002400 */
[----:B-1----:R-:W-:Y:S08]  /*148c0*/  FMUL.FTZ R0, R12, c[0x0][0x320] ;  /* 0x0000c8000c007a20 */ /* 0x002ff00000410000 */
[----:B------:R1:W5:Y:S02]  /*148d0*/  MUFU.TANH R168, R0 ;  /* 0x0000000000a87308 */ /* 0x0003640000002400 */
[----:B-1----:R-:W-:Y:S08]  /*148e0*/  FMUL.FTZ R0, R13, c[0x0][0x320] ;  /* 0x0000c8000d007a20 */ /* 0x002ff00000410000 */
[----:B------:R1:W1:Y:S02]  /*148f0*/  MUFU.TANH R169, R0 ;  /* 0x0000000000a97308 */ /* 0x0002640000002400 */
[----:B-1----:R-:W-:Y:S08]  /*14900*/  FMUL.FTZ R0, R14, c[0x0][0x320] ;  /* 0x0000c8000e007a20 */ /* 0x002ff00000410000 */
[----:B------:R1:W1:Y:S02]  /*14910*/  MUFU.TANH R170, R0 ;  /* 0x0000000000aa7308 */ /* 0x0002640000002400 */
[----:B-1----:R-:W-:Y:S08]  /*14920*/  FMUL.FTZ R0, R15, c[0x0][0x320] ;  /* 0x0000c8000f007a20 */ /* 0x002ff00000410000 */
[----:B------:R1:W-:Y:S02]  /*14930*/  MUFU.TANH R171, R0 ;  /* 0x0000000000ab7308 */ /* 0x0003e40000002400 */
[----:B-1----:R-:W-:Y:S08]  /*14940*/  FMUL.FTZ R0, R16, c[0x0][0x320] ;  /* 0x0000c80010007a20 */ /* 0x002ff00000410000 */
[----:B------:R1:W1:Y:S02]  /*14950*/  MUFU.TANH R174, R0 ;  /* 0x0000000000ae7308 */ /* 0x0002640000002400 */
[----:B-1----:R-:W-:Y:S08]  /*14960*/  FMUL.FTZ R0, R17, c[0x0][0x320] ;  /* 0x0000c80011007a20 */ /* 0x002ff00000410000 */
[----:B------:R1:W1:Y:S02]  /*14970*/  MUFU.TANH R177, R0 ;  /* 0x0000000000b17308 */ /* 0x0002640000002400 */
[----:B-1----:R-:W-:Y:S04]  /*14980*/  FMNMX.FTZ R0, R165, R134, !PT ;  /* 0x00000086a5007209 */ /* 0x002fe80007810000 */
[----:B------:R-:W-:Y:S01]  /*14990*/  FMNMX.FTZ R2, R164, R0, !PT ;  /* 0x00000000a4027209 */ /* 0x000fe20007810000 */
[----:B------:R-:W-:Y:S03]  /*149a0*/  FMUL.FTZ R0, R19, c[0x0][0x320] ;  /* 0x0000c80013007a20 */ /* 0x000fe60000410000 */
[----:B--2---:R-:W-:Y:S01]  /*149b0*/  FMNMX.FTZ R2, R6, R2, !PT ;  /* 0x0000000206027209 */ /* 0x004fe20007810000 */
[----:B------:R3:W1:Y:S03]  /*149c0*/  MUFU.TANH R143, R0 ;  /* 0x00000000008f7308 */ /* 0x0006660000002400 */
[----:B---3--:R-:W-:Y:S02]  /*149d0*/  FMNMX.FTZ R0, R7, R2, !PT ;  /* 0x0000000207007209 */ /* 0x008fe40007810000 */
[----:B----4-:R-:W-:Y:S02]  /*149e0*/  FMNMX.FTZ R2, R8, R3, !PT ;  /* 0x0000000308027209 */ /* 0x010fe40007810000 */
[----:B-----5:R-:W-:Y:S02]  /*149f0*/  FMNMX.FTZ R0, R168, R0, !PT ;  /* 0x00000000a8007209 */ /* 0x020fe40007810000 */
[----:B------:R-:W-:Y:S02]  /*14a00*/  FMNMX.FTZ R2, R9, R2, !PT ;  /* 0x0000000209027209 */ /* 0x000fe40007810000 */
[----:B------:R-:W-:Y:S02]  /*14a10*/  FMNMX.FTZ R0, R169, R0, !PT ;  /* 0x00000000a9007209 */ /* 0x000fe40007810000 */
[----:B------:R-:W-:Y:S02]  /*14a20*/  FMNMX.FTZ R2, R170, R2, !PT ;  /* 0x00000002aa027209 */ /* 0x000fe40007810000 */
[----:B------:R-:W-:Y:S02]  /*14a30*/  FMNMX.FTZ R3, R174, R0, !PT ;  /* 0x00000000ae037209 */ /* 0x000fe40007810000 */
[----:B------:R-:W-:Y:S02]  /*14a40*/  FMNMX.FTZ R0, R171, R2, !PT ;  /* 0x00000002ab007209 */ /* 0x000fe40007810000 */
[----:B------:R-:W-:Y:S02]  /*14a50*/  FMNMX.FTZ R3, R177, R3, !PT ;  /* 0x00000003b1037209 */ /* 0x000fe40007810000 */
[----:B------:R-:W-:Y:S03]  /*14a60*/  FMNMX.FTZ R0, R142, R0, !PT ;  /* 0x000000008e007209 */ /* 0x000fe60007810000 */
[----:B------:R-:W2:Y:S01]  /*14a70*/  SHFL.BFLY PT, R4, R3, 0x2, 0x1f ;  /* 0x0c401f0003047f89 */ /* 0x000ea200000e0000 */
[----:B-1----:R-:W-:Y:S07]  /*14a80*/  FMNMX.FTZ R0, R143, R0, !PT ;  /* 0x000000008f007209 */ /* 0x002fee0007810000 */
[----:B------:R-:W1:Y:S01]  /*14a90*/  SHFL.BFLY PT, R2, R0, 0x2, 0x1f ;  /* 0x0c401f0000027f89 */ /* 0x000e6200000e0000 */
[----:B--2---:R-:W-:Y:S07]  /*14aa0*/  FMNMX.FTZ R4, R3, R4, !PT ;  /* 0x0000000403047209 */ /* 0x004fee0007810000 */
[----:B------:R-:W2:Y:S01]  /*14ab0*/  SHFL.BFLY PT, R5, R4, 0x1, 0x1f ;  /* 0x0c201f0004057f89 */ /* 0x000ea200000e0000 */
[----:B-1----:R-:W-:Y:S07]  /*14ac0*/  FMNMX.FTZ R0, R0, R2, !PT ;  /* 0x0000000200007209 */ /* 0x002fee0007810000 */
[----:B------:R-:W1:Y:S01]  /*14ad0*/  SHFL.BFLY PT, R3, R0, 0x1, 0x1f ;  /* 0x0c201f0000037f89 */ /* 0x000e6200000e0000 */
[----:B--2---:R-:W-:Y:S05]  /*14ae0*/  FMNMX.FTZ R133, R4, R5, !PT ;  /* 0x0000000504857209 */ /* 0x004fea0007810000 */
[C---:B------:R-:W-:Y:S01]  /*14af0*/  FADD.FTZ R2, -R133.reuse, R134 ;  /* 0x0000008685027221 */ /* 0x040fe20000010100 */
[----:B-1----:R-:W-:Y:S03]  /*14b00*/  FMNMX.FTZ R132, R0, R3, !PT ;  /* 0x0000000300847209 */ /* 0x002fe60007810000 */
[----:B------:R-:W-:Y:S04]  /*14b10*/  FMUL.FTZ R0, R2, c[0x0][0x2d0] ;  /* 0x0000b40002007a20 */ /* 0x000fe80000410000 */
[----:B------:R1:W2:Y:S02]  /*14b20*/  MUFU.EX2 R2, R0 ;  /* 0x0000000000027308 */ /* 0x0002a40000000800 */
[----:B-1----:R-:W-:Y:S02]  /*14b30*/  FADD.FTZ R0, -R132, R135 ;  /* 0x0000008784007221 */ /* 0x002fe40000010100 */
[----:B------:R-:W-:Y:S02]  /*14b40*/  FMUL.FTZ R135, R133, c[0x0][0x2d0] ;  /* 0x0000b40085877a20 */ /* 0x000fe40000410000 */
[----:B------:R-:W-:Y:S02]  /*14b50*/  FMUL.FTZ R0, R0, c[0x0][0x2d0] ;  /* 0x0000b40000007a20 */ /* 0x000fe40000410000 */
[--C-:B------:R-:W-:Y:S02]  /*14b60*/  FFMA.FTZ R3, R165, c[0x0][0x2d0], -R135.reuse ;  /* 0x0000b400a5037a23 */ /* 0x100fe40000010887 */
[--C-:B------:R-:W-:Y:S02]  /*14b70*/  FFMA.FTZ R4, R6, c[0x0][0x2d0], -R135.reuse ;  /* 0x0000b40006047a23 */ /* 0x100fe40000010887 */
[----:B------:R1:W-:Y:S01]  /*14b80*/  MUFU.EX2 R206, R3 ;  /* 0x0000000300ce7308 */ /* 0x0003e20000000800 */
[--C-:B------:R-:W-:Y:S02]  /*14b90*/  FFMA.FTZ R7, R7, c[0x0][0x2d0], -R135.reuse ;  /* 0x0000b40007077a23 */ /* 0x100fe40000010887 */
[C---:B--2---:R-:W-:Y:S02]  /*14ba0*/  FMUL.FTZ R16, R2.reuse, R156 ;  /* 0x0000009c02107220 */ /* 0x044fe40000410000 */
[----:B------:R-:W-:Y:S02]  /*14bb0*/  FMUL.FTZ R17, R2, R157 ;  /* 0x0000009d02117220 */ /* 0x000fe40000410000 */
[--C-:B------:R-:W-:Y:S02]  /*14bc0*/  FFMA.FTZ R134, R168, c[0x0][0x2d0], -R135.reuse ;  /* 0x0000b400a8867a23 */ /* 0x100fe40000010887 */
[C---:B------:R-:W-:Y:S01]  /*14bd0*/  FMUL.FTZ R20, R2.reuse, R20 ;  /* 0x0000001402147220 */ /* 0x040fe20000410000 */
[----:B------:R2:W-:Y:S01]  /*14be0*/  MUFU.EX2 R183, R4 ;  /* 0x0000000400b77308 */ /* 0x0005e20000000800 */
[C---:B------:R-:W-:Y:S02]  /*14bf0*/  FMUL.FTZ R21, R2.reuse, R21 ;  /* 0x0000001502157220 */ /* 0x040fe40000410000 */
[C---:B------:R-:W-:Y:S02]  /*14c00*/  FMUL.FTZ R24, R2.reuse, R24 ;  /* 0x0000001802187220 */ /* 0x040fe40000410000 */
[C---:B------:R-:W-:Y:S02]  /*14c10*/  FMUL.FTZ R25, R2.reuse, R25 ;  /* 0x0000001902197220 */ /* 0x040fe40000410000 */
[C---:B------:R-:W-:Y:S02]  /*14c20*/  FMUL.FTZ R28, R2.reuse, R28 ;  /* 0x0000001c021c7220 */ /* 0x040fe40000410000 */
[C---:B------:R-:W-:Y:S01]  /*14c30*/  FMUL.FTZ R29, R2.reuse, R29 ;  /* 0x0000001d021d7220 */ /* 0x040fe20000410000 */
[----:B------:R-:W-:Y:S01]  /*14c40*/  MUFU.EX2 R182, R7 ;  /* 0x0000000700b67308 */ /* 0x000fe20000000800 */
[C---:B------:R-:W-:Y:S02]  /*14c50*/  FMUL.FTZ R32, R2.reuse, R32 ;  /* 0x0000002002207220 */ /* 0x040fe40000410000 */
[----:B------:R-:W-:Y:S02]  /*14c60*/  FMUL.FTZ R33, R2, R33 ;  /* 0x0000002102217220 */ /* 0x000fe40000410000 */
[----:B-1----:R-:W-:Y:S02]  /*14c70*/  FFMA.FTZ R3, R164, c[0x0][0x2d0], -R135 ;  /* 0x0000b400a4037a23 */ /* 0x002fe40000010887 */
[C---:B------:R-:W-:Y:S02]  /*14c80*/  FMUL.FTZ R36, R2.reuse, R36 ;  /* 0x0000002402247220 */ /* 0x040fe40000410000 */
[C---:B------:R-:W-:Y:S01]  /*14c90*/  FMUL.FTZ R37, R2.reuse, R37 ;  /* 0x0000002502257220 */ /* 0x040fe20000410000 */
[----:B------:R1:W-:Y:S01]  /*14ca0*/  MUFU.EX2 R205, R3 ;  /* 0x0000000300cd7308 */ /* 0x0003e20000000800 */
[C---:B------:R-:W-:Y:S02]  /*14cb0*/  FMUL.FTZ R40, R2.reuse, R40 ;  /* 0x0000002802287220 */ /* 0x040fe40000410000 */
[----:B------:R-:W-:Y:S02]  /*14cc0*/  FMUL.FTZ R41, R2, R41 ;  /* 0x0000002902297220 */ /* 0x000fe40000410000 */
[----:B--2---:R-:W-:Y:S04]  /*14cd0*/  @P0 IMAD.WIDE.U32 R4, R204, c[0x0][0x1e0], RZ ;  /* 0x00007800cc040a25 */ /* 0x004fe800078e00ff */
[----:B------:R-:W-:Y:S01]  /*14ce0*/  FMUL.FTZ R44, R2, R44 ;  /* 0x0000002c022c7220 */ /* 0x000fe20000410000 */
[----:B------:R-:W-:Y:S01]  /*14cf0*/  @P0 LEA R6, P1, R4, R218, 0x5 ;  /* 0x000000da04060211 */ /* 0x000fe200078228ff */
[----:B------:R-:W2:Y:S01]  /*14d00*/  MUFU.EX2 R0, R0 ;  /* 0x0000000000007308 */ /* 0x000ea20000000800 */
[C---:B------:R-:W-:Y:S02]  /*14d10*/  FMUL.FTZ R45, R2.reuse, R45 ;  /* 0x0000002d022d7220 */ /* 0x040fe40000410000 */
[C---:B------:R-:W-:Y:S02]  /*14d20*/  FMUL.FTZ R48, R2.reuse, R48 ;  /* 0x0000003002307220 */ /* 0x040fe40000410000 */
[C---:B------:R-:W-:Y:S02]  /*14d30*/  FMUL.FTZ R49, R2.reuse, R49 ;  /* 0x0000003102317220 */ /* 0x040fe40000410000 */
[C---:B------:R-:W-:Y:S02]  /*14d40*/  FMUL.FTZ R52, R2.reuse, R52 ;  /* 0x0000003402347220 */ /* 0x040fe40000410000 */
[C---:B------:R-:W-:Y:S01]  /*14d50*/  FMUL.FTZ R53, R2.reuse, R53 ;  /* 0x0000003502357220 */ /* 0x040fe20000410000 */
[----:B------:R3:W-:Y:S01]  /*14d60*/  MUFU.EX2 R181, R134 ;  /* 0x0000008600b57308 */ /* 0x0007e20000000800 */
[C---:B------:R-:W-:Y:S01]  /*14d70*/  FMUL.FTZ R56, R2.reuse, R56 ;  /* 0x0000003802387220 */ /* 0x040fe20000410000 */
[----:B-1----:R-:W-:Y:S01]  /*14d80*/  @P0 SHF.R.S32.HI R3, RZ, 0x1f, R204 ;  /* 0x0000001fff030819 */ /* 0x002fe200000114cc */
[C---:B------:R-:W-:Y:S02]  /*14d90*/  FMUL.FTZ R57, R2.reuse, R57 ;  /* 0x0000003902397220 */ /* 0x040fe40000410000 */
[C---:B------:R-:W-:Y:S02]  /*14da0*/  FMUL.FTZ R60, R2.reuse, R60 ;  /* 0x0000003c023c7220 */ /* 0x040fe40000410000 */
[----:B------:R-:W-:Y:S02]  /*14db0*/  @P0 IMAD R3, R3, c[0x0][0x1e0], RZ ;  /* 0x0000780003030a24 */ /* 0x000fe400078e02ff */
[----:B------:R-:W-:Y:S02]  /*14dc0*/  FMUL.FTZ R61, R2, R61 ;  /* 0x0000003d023d7220 */ /* 0x000fe40000410000 */
[----:B------:R-:W-:Y:S02]  /*14dd0*/  @P0 IMAD R3, R204, c[0x0][0x1e4], R3 ;  /* 0x00007900cc030a24 */ /* 0x000fe400078e0203 */
[C---:B--2---:R-:W-:Y:S02]  /*14de0*/  FMUL.FTZ R10, R0.reuse, R150 ;  /* 0x00000096000a7220 */ /* 0x044fe40000410000 */
[----:B------:R-:W-:Y:S01]  /*14df0*/  FMUL.FTZ R11, R0, R151 ;  /* 0x00000097000b7220 */ /* 0x000fe20000410000 */
[----:B------:R-:W-:Y:S01]  /*14e00*/  @P0 IADD3 R5, R5, R3, RZ ;  /* 0x0000000305050210 */ /* 0x000fe20007ffe0ff */
[----:B------:R-:W-:Y:S02]  /*14e10*/  FMUL.FTZ R3, R132, c[0x0][0x2d0] ;  /* 0x0000b40084037a20 */ /* 0x000fe40000410000 */
[----:B------:R-:W-:Y:S01]  /*14e20*/  FMUL.FTZ R18, R0, R158 ;  /* 0x0000009e00127220 */ /* 0x000fe20000410000 */
[----:B------:R-:W-:Y:S01]  /*14e30*/  @P0 LEA.HI.X R5, R4, R222, R5, 0x5, P1 ;  /* 0x000000de04050211 */ /* 0x000fe200008f2c05 */
[----:B------:R-:W-:Y:S01]  /*14e40*/  FFMA.FTZ R7, R166, c[0x0][0x2d0], -R3 ;  /* 0x0000b400a6077a23 */ /* 0x000fe20000010803 */
[----:B------:R-:W-:Y:S01]  /*14e50*/  @P0 LEA R4, P1, R6, c[0x0][0x1c8], 0x1 ;  /* 0x0000720006040a11 */ /* 0x000fe200078208ff */
[----:B------:R-:W-:Y:S02]  /*14e60*/  FMUL.FTZ R19, R0, R159 ;  /* 0x0000009f00137220 */ /* 0x000fe40000410000 */
[----:B------:R1:W-:Y:S01]  /*14e70*/  MUFU.EX2 R179, R7 ;  /* 0x0000000700b37308 */ /* 0x0003e20000000800 */
[----:B------:R-:W-:Y:S01]  /*14e80*/  @P0 LEA.HI.X R5, R6, c[0x0][0x1cc], R5, 0x1, P1 ;  /* 0x0000730006050a11 */ /* 0x000fe200008f0c05 */
[----:B------:R-:W-:Y:S02]  /*14e90*/  FFMA.FTZ R6, R167, c[0x0][0x2d0], -R3 ;  /* 0x0000b400a7067a23 */ /* 0x000fe40000010803 */
[----:B---3--:R-:W-:Y:S02]  /*14ea0*/  FFMA.FTZ R134, R169, c[0x0][0x2d0], -R135 ;  /* 0x0000b400a9867a23 */ /* 0x008fe40000010887 */
[----:B------:R2:W-:Y:S01]  /*14eb0*/  @P0 LDGSTS.E.BYPASS.LTC128B.128 [R203+0xc080], [R4.64], !P2 ;  /* 0x0c08000004cb0fae */ /* 0x0005e2000d101d46 */
[C---:B------:R-:W-:Y:S02]  /*14ec0*/  FMUL.FTZ R22, R0.reuse, R22 ;  /* 0x0000001600167220 */ /* 0x040fe40000410000 */
[C---:B------:R-:W-:Y:S01]  /*14ed0*/  FMUL.FTZ R23, R0.reuse, R23 ;  /* 0x0000001700177220 */ /* 0x040fe20000410000 */
[----:B------:R3:W4:Y:S01]  /*14ee0*/  MUFU.EX2 R178, R6 ;  /* 0x0000000600b27308 */ /* 0x0007220000000800 */
[C---:B------:R-:W-:Y:S02]  /*14ef0*/  FMUL.FTZ R26, R0.reuse, R26 ;  /* 0x0000001a001a7220 */ /* 0x040fe40000410000 */
[C---:B------:R-:W-:Y:S01]  /*14f00*/  FMUL.FTZ R27, R0.reuse, R27 ;  /* 0x0000001b001b7220 */ /* 0x040fe20000410000 */
[----:B------:R2:W-:Y:S01]  /*14f10*/  @P0 LDGSTS.E.BYPASS.LTC128B.128 [R203+0xd080], [R4.64+0x80], !P6 ;  /* 0x0d08008004cb0fae */ /* 0x0005e2000f101d46 */
[C---:B------:R-:W-:Y:S02]  /*14f20*/  FMUL.FTZ R30, R0.reuse, R30 ;  /* 0x0000001e001e7220 */ /* 0x040fe40000410000 */
[C---:B------:R-:W-:Y:S02]  /*14f30*/  FMUL.FTZ R31, R0.reuse, R31 ;  /* 0x0000001f001f7220 */ /* 0x040fe40000410000 */
[C---:B------:R-:W-:Y:S01]  /*14f40*/  FMUL.FTZ R34, R0.reuse, R34 ;  /* 0x0000002200227220 */ /* 0x040fe20000410000 */
[----:B------:R5:W-:Y:S01]  /*14f50*/  MUFU.EX2 R180, R134 ;  /* 0x0000008600b47308 */ /* 0x000be20000000800 */
[C---:B------:R-:W-:Y:S01]  /*14f60*/  FMUL.FTZ R35, R0.reuse, R35 ;  /* 0x0000002300237220 */ /* 0x040fe20000410000 */
[----:B------:R2:W-:Y:S01]  /*14f70*/  @P0 LDGSTS.E.BYPASS.LTC128B.128 [R203+0xe080], [R4.64+0x100], !P5 ;  /* 0x0e08010004cb0fae */ /* 0x0005e2000e901d46 */
[C---:B------:R-:W-:Y:S02]  /*14f80*/  FMUL.FTZ R38, R0.reuse, R38 ;  /* 0x0000002600267220 */ /* 0x040fe40000410000 */
[C---:B-1----:R-:W-:Y:S02]  /*14f90*/  FMUL.FTZ R7, R0.reuse, R147 ;  /* 0x0000009300077220 */ /* 0x042fe40000410000 */
[C---:B------:R-:W-:Y:S02]  /*14fa0*/  FMUL.FTZ R39, R0.reuse, R39 ;  /* 0x0000002700277220 */ /* 0x040fe40000410000 */
[C---:B------:R-:W-:Y:S01]  /*14fb0*/  FMUL.FTZ R42, R0.reuse, R42 ;  /* 0x0000002a002a7220 */ /* 0x040fe20000410000 */
[----:B------:R2:W-:Y:S01]  /*14fc0*/  @P0 LDGSTS.E.BYPASS.LTC128B.128 [R203+0xf080], [R4.64+0x180], !P4 ;  /* 0x0f08018004cb0fae */ /* 0x0005e2000e101d46 */
[C---:B------:R-:W-:Y:S02]  /*14fd0*/  FMUL.FTZ R43, R0.reuse, R43 ;  /* 0x0000002b002b7220 */ /* 0x040fe40000410000 */
[----:B------:R-:W-:Y:S02]  /*14fe0*/  FMUL.FTZ R46, R0, R46 ;  /* 0x0000002e002e7220 */ /* 0x000fe40000410000 */
[--C-:B---3--:R-:W-:Y:S02]  /*14ff0*/  FFMA.FTZ R6, R8, c[0x0][0x2d0], -R3.reuse ;  /* 0x0000b40008067a23 */ /* 0x108fe40000010803 */
[----:B------:R-:W-:Y:S01]  /*15000*/  FMUL.FTZ R8, R2, R148 ;  /* 0x0000009402087220 */ /* 0x000fe20000410000 */
[----:B------:R-:W1:Y:S01]  /*15010*/  LDSM.16.MT88.4 R12, [R187] ;  /* 0x00000000bb0c783b */ /* 0x000e620000004200 */
[----:B------:R3:W-:Y:S01]  /*15020*/  MUFU.EX2 R176, R6 ;  /* 0x0000000600b07308 */ /* 0x0007e20000000800 */
[C---:B------:R-:W-:Y:S02]  /*15030*/  FMUL.FTZ R47, R0.reuse, R47 ;  /* 0x0000002f002f7220 */ /* 0x040fe40000410000 */
[----:B------:R-:W-:Y:S02]  /*15040*/  FMUL.FTZ R50, R0, R50 ;  /* 0x0000003200327220 */ /* 0x000fe40000410000 */
[--C-:B-----5:R-:W-:Y:S02]  /*15050*/  FFMA.FTZ R134, R170, c[0x0][0x2d0], -R3.reuse ;  /* 0x0000b400aa867a23 */ /* 0x120fe40000010803 */
[----:B------:R-:W5:Y:S01]  /*15060*/  LDSM.16.MT88.4 R160, [R188] ;  /* 0x00000000bca0783b */ /* 0x000f620000004200 */
[C---:B------:R-:W-:Y:S02]  /*15070*/  FMUL.FTZ R51, R0.reuse, R51 ;  /* 0x0000003300337220 */ /* 0x040fe40000410000 */
[C---:B------:R-:W-:Y:S01]  /*15080*/  FMUL.FTZ R54, R0.reuse, R54 ;  /* 0x0000003600367220 */ /* 0x040fe20000410000 */
[----:B------:R1:W-:Y:S01]  /*15090*/  MUFU.EX2 R173, R134 ;  /* 0x0000008600ad7308 */ /* 0x0003e20000000800 */
[C---:B------:R-:W-:Y:S02]  /*150a0*/  FMUL.FTZ R55, R0.reuse, R55 ;  /* 0x0000003700377220 */ /* 0x040fe40000410000 */
[C---:B------:R-:W-:Y:S01]  /*150b0*/  FMUL.FTZ R58, R0.reuse, R58 ;  /* 0x0000003a003a7220 */ /* 0x040fe20000410000 */
[----:B------:R-:W5:Y:S01]  /*150c0*/  LDSM.16.MT88.4 R164, [R190] ;  /* 0x00000000bea4783b */ /* 0x000f620000004200 */
[----:B------:R-:W-:Y:S02]  /*150d0*/  FMUL.FTZ R59, R0, R59 ;  /* 0x0000003b003b7220 */ /* 0x000fe40000410000 */
[--C-:B--2---:R-:W-:Y:S02]  /*150e0*/  FFMA.FTZ R4, R9, c[0x0][0x2d0], -R3.reuse ;  /* 0x0000b40009047a23 */ /* 0x104fe40000010803 */
[----:B------:R-:W-:Y:S01]  /*150f0*/  FMUL.FTZ R5, R2, R145 ;  /* 0x0000009102057220 */ /* 0x000fe20000410000 */
[----:B----4-:R-:W-:Y:S01]  /*15100*/  F2FP.PACK_AB R145, R178, R179 ;  /* 0x000000b3b291723e */ /* 0x010fe200000000ff */
[----:B------:R-:W2:Y:S01]  /*15110*/  MUFU.EX2 R175, R4 ;  /* 0x0000000400af7308 */ /* 0x000ea20000000800 */
[----:B------:R-:W-:Y:S01]  /*15120*/  FMUL.FTZ R9, R2, R149 ;  /* 0x0000009502097220 */ /* 0x000fe20000410000 */
[----:B------:R-:W-:Y:S01]  /*15130*/  LDSM.16.MT88.4 R156, [R188+0x1000] ;  /* 0x00100000bc9c783b */ /* 0x000fe20000004200 */
[----:B---3--:R-:W-:Y:S01]  /*15140*/  FMUL.FTZ R6, R0, R146 ;  /* 0x0000009200067220 */ /* 0x008fe20000410000 */
[----:B------:R-:W-:Y:S01]  /*15150*/  F2FP.PACK_AB R146, R182, R183 ;  /* 0x000000b7b692723e */ /* 0x000fe200000000ff */
[C---:B------:R-:W-:Y:S02]  /*15160*/  FMUL.FTZ R62, R0.reuse, R62 ;  /* 0x0000003e003e7220 */ /* 0x040fe40000410000 */
[----:B------:R-:W-:Y:S02]  /*15170*/  FMUL.FTZ R63, R0, R63 ;  /* 0x0000003f003f7220 */ /* 0x000fe40000410000 */
[C---:B------:R-:W-:Y:S01]  /*15180*/  FMUL.FTZ R64, R2.reuse, R64 ;  /* 0x0000004002407220 */ /* 0x040fe20000410000 */
[----:B------:R-:W3:Y:S01]  /*15190*/  LDSM.16.MT88.4 R148, [R189] ;  /* 0x00000000bd94783b */ /* 0x000ee20000004200 */
[----:B------:R-:W-:Y:S02]  /*151a0*/  FMUL.FTZ R65, R2, R65 ;  /* 0x0000004102417220 */ /* 0x000fe40000410000 */
[----:B-1----:R-:W-:Y:S02]  /*151b0*/  FFMA.FTZ R134, R171, c[0x0][0x2d0], -R3 ;  /* 0x0000b400ab867a23 */ /* 0x002fe40000010803 */
[C---:B------:R-:W-:Y:S02]  /*151c0*/  FMUL.FTZ R66, R0.reuse, R66 ;  /* 0x0000004200427220 */ /* 0x040fe40000410000 */
[----:B------:R-:W-:Y:S01]  /*151d0*/  FMUL.FTZ R67, R0, R67 ;  /* 0x0000004300437220 */ /* 0x000fe20000410000 */
[----:B------:R-:W-:Y:S01]  /*151e0*/  LDSM.16.MT88.4 R168, [R189+0x800] ;  /* 0x00080000bda8783b */ /* 0x000fe20000004200 */
[C---:B------:R-:W-:Y:S01]  /*151f0*/  FMUL.FTZ R68, R2.reuse, R68 ;  /* 0x0000004402447220 */ /* 0x040fe20000410000 */
[----:B------:R-:W1:Y:S01]  /*15200*/  MUFU.EX2 R172, R134 ;  /* 0x0000008600ac7308 */ /* 0x000e620000000800 */
[----:B------:R-:W-:Y:S02]  /*15210*/  FMUL.FTZ R69, R2, R69 ;  /* 0x0000004502457220 */ /* 0x000fe40000410000 */
[----:B------:R-:W-:Y:S01]  /*15220*/  FMUL.FTZ R70, R0, R70 ;  /* 0x0000004600467220 */ /* 0x000fe20000410000 */
[----:B--2---:R-:W-:Y:S01]  /*15230*/  F2FP.PACK_AB R147, R175, R176 ;  /* 0x000000b0af93723e */ /* 0x004fe200000000ff */
[----:B------:R-:W-:Y:S01]  /*15240*/  FMUL.FTZ R4, R2, R144 ;  /* 0x0000009002047220 */ /* 0x000fe20000410000 */
[----:B------:R-:W-:Y:S01]  /*15250*/  F2FP.PACK_AB R144, R205, R206 ;  /* 0x000000cecd90723e */ /* 0x000fe200000000ff */
[----:B------:R-:W0:Y:S01]  /*15260*/  LDGDEPBAR ;  /* 0x00000000000079af */ /* 0x000e220000000000 */
[----:B------:R-:W-:Y:S02]  /*15270*/  FMUL.FTZ R71, R0, R71 ;  /* 0x0000004700477220 */ /* 0x000fe40000410000 */
[C---:B------:R-:W-:Y:S02]  /*15280*/  FMUL.FTZ R72, R2.reuse, R72 ;  /* 0x0000004802487220 */ /* 0x040fe40000410000 */
[----:B------:R-:W-:Y:S01]  /*15290*/  FMUL.FTZ R73, R2, R73 ;  /* 0x0000004902497220 */ /* 0x000fe20000410000 */
        /* <DEDUP_REMOVED lines=8> */
[----:B------:R-:W2:Y:S01]  /*15320*/  LDSM.16.MT88.4 R152, [R187+0x1000] ;  /* 0x00100000bb98783b */ /* 0x000ea20000004200 */
[C---:B------:R-:W-:Y:S02]  /*15330*/  FMUL.FTZ R76, R2.reuse, R76 ;  /* 0x0000004c024c7220 */ /* 0x040fe40000410000 */
[----:B------:R-:W-:Y:S02]  /*15340*/  FMUL.FTZ R77, R2, R77 ;  /* 0x0000004d024d7220 */ /* 0x000fe40000410000 */
[C---:B-----5:R-:W-:Y:S03]  /*15350*/  HMMA.16816.F32 R12, R144.reuse, R160, R12 ;  /* 0x000000a0900c723c */ /* 0x060fe6000000180c */
[C---:B------:R-:W-:Y:S02]  /*15360*/  FMUL.FTZ R78, R0.reuse, R78 ;  /* 0x0000004e004e7220 */ /* 0x040fe40000410000 */
[----:B------:R-:W-:Y:S02]  /*15370*/  FMUL.FTZ R79, R0, R79 ;  /* 0x0000004f004f7220 */ /* 0x000fe40000410000 */
[C---:B------:R-:W-:Y:S01]  /*15380*/  FMUL.FTZ R80, R2.reuse, R80 ;  /* 0x0000005002507220 */ /* 0x040fe20000410000 */
[C---:B------:R-:W-:Y:S04]  /*15390*/  HMMA.16816.F32 R16, R144.reuse, R162, R16 ;  /* 0x000000a29010723c */ /* 0x040fe80000001810 */
[----:B------:R-:W-:Y:S01]  /*153a0*/  FMUL.FTZ R81, R2, R81 ;  /* 0x0000005102517220 */ /* 0x000fe20000410000 */
[----:B------:R-:W-:Y:S01]  /*153b0*/  F2FP.PACK_AB R160, R180, R181 ;  /* 0x000000b5b4a0723e */ /* 0x000fe200000000ff */
[----:B------:R-:W-:Y:S01]  /*153c0*/  FMUL.FTZ R82, R0, R82 ;  /* 0x0000005200527220 */ /* 0x000fe20000410000 */
[----:B-1----:R-:W-:Y:S01]  /*153d0*/  F2FP.PACK_AB R161, R172, R173 ;  /* 0x000000adaca1723e */ /* 0x002fe200000000ff */
[C---:B------:R-:W-:Y:S04]  /*153e0*/  HMMA.16816.F32 R20, R144.reuse, R164, R20 ;  /* 0x000000a49014723c */ /* 0x040fe80000001814 */
[----:B------:R-:W-:Y:S02]  /*153f0*/  FMUL.FTZ R83, R0, R83 ;  /* 0x0000005300537220 */ /* 0x000fe40000410000 */
[C---:B------:R-:W-:Y:S02]  /*15400*/  FMUL.FTZ R84, R2.reuse, R84 ;  /* 0x0000005402547220 */ /* 0x040fe40000410000 */
[C---:B------:R-:W-:Y:S01]  /*15410*/  HMMA.16816.F32 R24, R144.reuse, R166, R24 ;  /* 0x000000a69018723c */ /* 0x040fe20000001818 */
[----:B------:R-:W-:Y:S03]  /*15420*/  LDSM.16.MT88.4 R164, [R190+0x800] ;  /* 0x00080000bea4783b */ /* 0x000fe60000004200 */
[----:B------:R-:W-:Y:S02]  /*15430*/  FMUL.FTZ R85, R2, R85 ;  /* 0x0000005502557220 */ /* 0x000fe40000410000 */
[C---:B------:R-:W-:Y:S02]  /*15440*/  FMUL.FTZ R86, R0.reuse, R86 ;  /* 0x0000005600567220 */ /* 0x040fe40000410000 */
[C---:B---3--:R-:W-:Y:S04]  /*15450*/  HMMA.16816.F32 R28, R144.reuse, R148, R28 ;  /* 0x00000094901c723c */ /* 0x048fe8000000181c */
[----:B------:R-:W-:Y:S02]  /*15460*/  FMUL.FTZ R87, R0, R87 ;  /* 0x0000005700577220 */ /* 0x000fe40000410000 */
[C---:B------:R-:W-:Y:S02]  /*15470*/  FMUL.FTZ R88, R2.reuse, R88 ;  /* 0x0000005802587220 */ /* 0x040fe40000410000 */
[C---:B------:R-:W-:Y:S01]  /*15480*/  HMMA.16816.F32 R32, R144.reuse, R150, R32 ;  /* 0x000000969020723c */ /* 0x040fe20000001820 */
[----:B------:R-:W1:Y:S03]  /*15490*/  LDSM.16.MT88.4 R148, [R190+0x1000] ;  /* 0x00100000be94783b */ /* 0x000e660000004200 */
[----:B------:R-:W-:Y:S02]  /*154a0*/  FMUL.FTZ R89, R2, R89 ;  /* 0x0000005902597220 */ /* 0x000fe40000410000 */
[C---:B------:R-:W-:Y:S02]  /*154b0*/  FMUL.FTZ R90, R0.reuse, R90 ;  /* 0x0000005a005a7220 */ /* 0x040fe40000410000 */
[C---:B--2---:R-:W-:Y:S04]  /*154c0*/  HMMA.16816.F32 R36, R144.reuse, R152, R36 ;  /* 0x000000989024723c */ /* 0x044fe80000001824 */
[----:B------:R-:W-:Y:S02]  /*154d0*/  FMUL.FTZ R91, R0, R91 ;  /* 0x0000005b005b7220 */ /* 0x000fe40000410000 */
[C---:B------:R-:W-:Y:S02]  /*154e0*/  FMUL.FTZ R92, R2.reuse, R92 ;  /* 0x0000005c025c7220 */ /* 0x040fe40000410000 */
[C---:B------:R-:W-:Y:S01]  /*154f0*/  HMMA.16816.F32 R40, R144.reuse, R154, R40 ;  /* 0x0000009a9028723c */ /* 0x040fe20000001828 */
[----:B------:R-:W2:Y:S03]  /*15500*/  LDSM.16.MT88.4 R152, [R189+0x1000] ;  /* 0x00100000bd98783b */ /* 0x000ea60000004200 */
[----:B------:R-:W-:Y:S02]  /*15510*/  FMUL.FTZ R93, R2, R93 ;  /* 0x0000005d025d7220 */ /* 0x000fe40000410000 */
[C---:B------:R-:W-:Y:S02]  /*15520*/  FMUL.FTZ R94, R0.reuse, R94 ;  /* 0x0000005e005e7220 */ /* 0x040fe40000410000 */
[C---:B------:R-:W-:Y:S04]  /*15530*/  HMMA.16816.F32 R44, R144.reuse, R156, R44 ;  /* 0x0000009c902c723c */ /* 0x040fe8000000182c */
[----:B------:R-:W-:Y:S02]  /*15540*/  FMUL.FTZ R95, R0, R95 ;  /* 0x0000005f005f7220 */ /* 0x000fe40000410000 */
[C---:B------:R-:W-:Y:S02]  /*15550*/  FMUL.FTZ R96, R2.reuse, R96 ;  /* 0x0000006002607220 */ /* 0x040fe40000410000 */
[C---:B------:R-:W-:Y:S01]  /*15560*/  HMMA.16816.F32 R48, R144.reuse, R158, R48 ;  /* 0x0000009e9030723c */ /* 0x040fe20000001830 */
[----:B------:R-:W3:Y:S03]  /*15570*/  LDSM.16.MT88.4 R156, [R187+0x2000] ;  /* 0x00200000bb9c783b */ /* 0x000ee60000004200 */
        /* <DEDUP_REMOVED lines=18> */
[C---:B---3--:R-:W-:Y:S04]  /*156a0*/  HMMA.16816.F32 R68, R144.reuse, R156, R68 ;  /* 0x0000009c9044723c */ /* 0x048fe80000001844 */
        /* <DEDUP_REMOVED lines=14> */
[----:B------:R-:W-:Y:S02]  /*15790*/  FMUL.FTZ R118, R0, R118 ;  /* 0x0000007600767220 */ /* 0x000fe40000410000 */
[C---:B--2---:R-:W-:Y:S04]  /*157a0*/  HMMA.16816.F32 R84, R144.reuse, R152, R84 ;  /* 0x000000989054723c */ /* 0x044fe80000001854 */
[--C-:B------:R-:W-:Y:S02]  /*157b0*/  FFMA.FTZ R134, R174, c[0x0][0x2d0], -R135.reuse ;  /* 0x0000b400ae867a23 */ /* 0x100fe40000010887 */
[----:B------:R-:W-:Y:S02]  /*157c0*/  FMUL.FTZ R119, R0, R119 ;  /* 0x0000007700777220 */ /* 0x000fe40000410000 */
[C---:B------:R-:W-:Y:S01]  /*157d0*/  HMMA.16816.F32 R88, R144.reuse, R154, R88 ;  /* 0x0000009a9058723c */ /* 0x040fe20000001858 */
[----:B------:R2:W-:Y:S01]  /*157e0*/  MUFU.EX2 R174, R134 ;  /* 0x0000008600ae7308 */ /* 0x0005e20000000800 */
[----:B------:R-:W4:Y:S02]  /*157f0*/  LDSM.16.MT88.4 R152, [R188+0x3000] ;  /* 0x00300000bc98783b */ /* 0x000f240000004200 */
[C---:B------:R-:W-:Y:S02]  /*15800*/  FMUL.FTZ R120, R2.reuse, R120 ;  /* 0x0000007802787220 */ /* 0x040fe40000410000 */
[----:B------:R-:W-:Y:S02]  /*15810*/  FMUL.FTZ R121, R2, R121 ;  /* 0x0000007902797220 */ /* 0x000fe40000410000 */
[C---:B---3--:R-:W-:Y:S04]  /*15820*/  HMMA.16816.F32 R92, R144.reuse, R156, R92 ;  /* 0x0000009c905c723c */ /* 0x048fe8000000185c */
[C---:B------:R-:W-:Y:S02]  /*15830*/  FMUL.FTZ R122, R0.reuse, R122 ;  /* 0x0000007a007a7220 */ /* 0x040fe40000410000 */
[----:B------:R-:W-:Y:S02]  /*15840*/  FMUL.FTZ R123, R0, R123 ;  /* 0x0000007b007b7220 */ /* 0x000fe40000410000 */
[C---:B------:R-:W-:Y:S01]  /*15850*/  HMMA.16816.F32 R96, R144.reuse, R158, R96 ;  /* 0x0000009e9060723c */ /* 0x040fe20000001860 */
[----:B------:R-:W3:Y:S03]  /*15860*/  LDSM.16.MT88.4 R156, [R190+0x3000] ;  /* 0x00300000be9c783b */ /* 0x000ee60000004200 */
[C---:B------:R-:W-:Y:S02]  /*15870*/  FMUL.FTZ R124, R2.reuse, R124 ;  /* 0x0000007c027c7220 */ /* 0x040fe40000410000 */
[----:B------:R-:W-:Y:S02]  /*15880*/  FMUL.FTZ R125, R2, R125 ;  /* 0x0000007d027d7220 */ /* 0x000fe40000410000 */
[C---:B------:R-:W-:Y:S01]  /*15890*/  FMUL.FTZ R126, R0.reuse, R126 ;  /* 0x0000007e007e7220 */ /* 0x040fe20000410000 */
[C---:B-1----:R-:W-:Y:S03]  /*158a0*/  HMMA.16816.F32 R100, R144.reuse, R148, R100 ;  /* 0x000000949064723c */ /* 0x042fe60000001864 */
[----:B--2---:R-:W-:Y:S02]  /*158b0*/  FFMA.FTZ R134, R177, c[0x0][0x2d0], -R135 ;  /* 0x0000b400b1867a23 */ /* 0x004fe40000010887 */
[----:B------:R-:W-:Y:S02]  /*158c0*/  FMUL.FTZ R127, R0, R127 ;  /* 0x0000007f007f7220 */ /* 0x000fe40000410000 */
[----:B------:R1:W2:Y:S01]  /*158d0*/  MUFU.EX2 R177, R134 ;  /* 0x0000008600b17308 */ /* 0x0002a20000000800 */
[C---:B------:R-:W-:Y:S01]  /*158e0*/  HMMA.16816.F32 R104, R144.reuse, R150, R104 ;  /* 0x000000969068723c */ /* 0x040fe20000001868 */
[----:B------:R-:W5:Y:S03]  /*158f0*/  LDSM.16.MT88.4 R148, [R189+0x3000] ;  /* 0x00300000bd94783b */ /* 0x000f660000004200 */
[C---:B------:R-:W-:Y:S02]  /*15900*/  FMUL.FTZ R128, R2.reuse, R128 ;  /* 0x0000008002807220 */ /* 0x040fe40000410000 */
[----:B------:R-:W-:Y:S02]  /*15910*/  FMUL.FTZ R129, R2, R129 ;  /* 0x0000008102817220 */ /* 0x000fe40000410000 */
[C---:B------:R-:W-:Y:S01]  /*15920*/  FMUL.FTZ R130, R0.reuse, R130 ;  /* 0x0000008200827220 */ /* 0x040fe20000410000 */
[C---:B----4-:R-:W-:Y:S03]  /*15930*/  HMMA.16816.F32 R108, R144.reuse, R152, R108 ;  /* 0x00000098906c723c */ /* 0x050fe6000000186c */
[----:B------:R-:W-:Y:S02]  /*15940*/  FMUL.FTZ R131, R0, R131 ;  /* 0x0000008300837220 */ /* 0x000fe40000410000 */
[----:B------:R-:W-:Y:S02]  /*15950*/  FFMA.FTZ R2, R2, R209, R206 ;  /* 0x000000d102027223 */ /* 0x000fe400000100ce */
[----:B------:R-:W-:Y:S01]  /*15960*/  FFMA.FTZ R0, R0, R208, R179 ;  /* 0x000000d000007223 */ /* 0x000fe200000100b3 */
[C---:B------:R-:W-:Y:S01]  /*15970*/  HMMA.16816.F32 R112, R144.reuse, R154, R112 ;  /* 0x0000009a9070723c */ /* 0x040fe20000001870 */
[----:B------:R-:W4:Y:S03]  /*15980*/  LDSM.16.MT88.4 R152, [R187+0x800] ;  /* 0x00080000bb98783b */ /* 0x000f260000004200 */
[----:B------:R-:W-:Y:S02]  /*15990*/  FADD.FTZ R2, R205, R2 ;  /* 0x00000002cd027221 */ /* 0x000fe40000010000 */
[--C-:B-1----:R-:W-:Y:S01]  /*159a0*/  FFMA.FTZ R134, R142, c[0x0][0x2d0], -R3.reuse ;  /* 0x0000b4008e867a23 */ /* 0x102fe20000010803 */
[----:B--2---:R-:W-:Y:S01]  /*159b0*/  F2FP.PACK_AB R162, R177, R174 ;  /* 0x000000aeb1a2723e */ /* 0x004fe200000000ff */
[C---:B---3--:R-:W-:Y:S02]  /*159c0*/  HMMA.16816.F32 R116, R144.reuse, R156, R116 ;  /* 0x0000009c9074723c */ /* 0x048fe40000001874 */
[----:B------:R-:W-:Y:S02]  /*159d0*/  MUFU.EX2 R135, R134 ;  /* 0x0000008600877308 */ /* 0x000fe40000000800 */
[----:B------:R-:W-:Y:S02]  /*159e0*/  FFMA.FTZ R3, R143, c[0x0][0x2d0], -R3 ;  /* 0x0000b4008f037a23 */ /* 0x000fe40000010803 */
[----:B------:R-:W-:Y:S02]  /*159f0*/  FADD.FTZ R0, R178, R0 ;  /* 0x00000000b2007221 */ /* 0x000fe40000010000 */
[C---:B------:R-:W-:Y:S01]  /*15a00*/  HMMA.16816.F32 R120, R144.reuse, R158, R120 ;  /* 0x0000009e9078723c */ /* 0x040fe20000001878 */
[----:B------:R-:W1:Y:S03]  /*15a10*/  LDSM.16.MT88.4 R156, [R188+0x800] ;  /* 0x00080000bc9c783b */ /* 0x000e660000004200 */
[----:B------:R-:W2:Y:S01]  /*15a20*/  MUFU.EX2 R134, R3 ;  /* 0x0000000300867308 */ /* 0x000ea20000000800 */
[----:B------:R-:W-:Y:S02]  /*15a30*/  FADD.FTZ R2, R183, R2 ;  /* 0x00000002b7027221 */ /* 0x000fe40000010000 */
[----:B------:R-:W-:Y:S01]  /*15a40*/  FADD.FTZ R0, R176, R0 ;  /* 0x00000000b0007221 */ /* 0x000fe20000010000 */
[C---:B-----5:R-:W-:Y:S04]  /*15a50*/  HMMA.16816.F32 R124, R144.reuse, R148, R124 ;  /* 0x00000094907c723c */ /* 0x060fe8000000187c */
[----:B------:R-:W-:Y:S04]  /*15a60*/  FADD.FTZ R2, R182, R2 ;  /* 0x00000002b6027221 */ /* 0x000fe80000010000 */
[----:B------:R-:W-:Y:S04]  /*15a70*/  HMMA.16816.F32 R128, R144, R150, R128 ;  /* 0x000000969080723c */ /* 0x000fe80000001880 */
[----:B--2---:R-:W-:Y:S01]  /*15a80*/  F2FP.PACK_AB R163, R134, R135 ;  /* 0x0000008786a3723e */ /* 0x004fe200000000ff */
[----:B------:R-:W-:Y:S02]  /*15a90*/  FADD.FTZ R3, R175, R0 ;  /* 0x00000000af037221 */ /* 0x000fe40000010000 */
[----:B------:R-:W-:Y:S02]  /*15aa0*/  FADD.FTZ R0, R181, R2 ;  /* 0x00000002b5007221 */ /* 0x000fe40000010000 */
[----:B------:R-:W-:Y:S02]  /*15ab0*/  FADD.FTZ R3, R173, R3 ;  /* 0x00000003ad037221 */ /* 0x000fe40000010000 */
[C---:B----4-:R-:W-:Y:S01]  /*15ac0*/  HMMA.16816.F32 R144, R160.reuse, R152, R4 ;  /* 0x00000098a090723c */ /* 0x050fe20000001804 */
[----:B------:R-:W2:Y:S04]  /*15ad0*/  LDSM.16.MT88.4 R4, [R187+0x1800] ;  /* 0x00180000bb04783b */ /* 0x000ea80000004200 */
[----:B------:R-:W-:Y:S02]  /*15ae0*/  FADD.FTZ R0, R180, R0 ;  /* 0x00000000b4007221 */ /* 0x000fe40000010000 */
[----:B------:R-:W-:Y:S01]  /*15af0*/  FADD.FTZ R3, R172, R3 ;  /* 0x00000003ac037221 */ /* 0x000fe20000010000 */
[C---:B------:R-:W-:Y:S01]  /*15b00*/  HMMA.16816.F32 R148, R160.reuse, R154, R8 ;  /* 0x0000009aa094723c */ /* 0x040fe20000001808 */
[----:B------:R-:W3:Y:S03]  /*15b10*/  LDSM.16.MT88.4 R8, [R188+0x1800] ;  /* 0x00180000bc08783b */ /* 0x000ee60000004200 */
[----:B------:R-:W-:Y:S02]  /*15b20*/  FADD.FTZ R2, R174, R0 ;  /* 0x00000000ae027221 */ /* 0x000fe40000010000 */
[----:B------:R-:W-:Y:S01]  /*15b30*/  FADD.FTZ R0, R135, R3 ;  /* 0x0000000387007221 */ /* 0x000fe20000010000 */
[----:B------:R-:W-:Y:S01]  /*15b40*/  MOV R135, R132 ;  /* 0x0000008400877202 */ /* 0x000fe20000000f00 */
[C---:B-1----:R-:W-:Y:S01]  /*15b50*/  HMMA.16816.F32 R152, R160.reuse, R156, R12 ;  /* 0x0000009ca098723c */ /* 0x042fe2000000180c */
[----:B------:R-:W1:Y:S03]  /*15b60*/  LDSM.16.MT88.4 R12, [R190+0x1800] ;  /* 0x00180000be0c783b */ /* 0x000e660000004200 */
[----:B------:R-:W-:Y:S02]  /*15b70*/  FADD.FTZ R209, R177, R2 ;  /* 0x00000002b1d17221 */ /* 0x000fe40000010000 */
[----:B------:R-:W-:Y:S01]  /*15b80*/  FADD.FTZ R208, R134, R0 ;  /* 0x0000000086d07221 */ /* 0x000fe20000010000 */
[----:B------:R-:W-:Y:S01]  /*15b90*/  MOV R134, R133 ;  /* 0x0000008500867202 */ /* 0x000fe20000000f00 */
[C---:B------:R-:W-:Y:S01]  /*15ba0*/  HMMA.16816.F32 R156, R160.reuse, R158, R16 ;  /* 0x0000009ea09c723c */ /* 0x040fe20000001810 */
[----:B------:R-:W4:Y:S07]  /*15bb0*/  LDSM.16.MT88.4 R16, [R189+0x1800] ;  /* 0x00180000bd10783b */ /* 0x000f2e0000004200 */
[C---:B------:R-:W-:Y:S08]  /*15bc0*/  HMMA.16816.F32 R20, R160.reuse, R164, R20 ;  /* 0x000000a4a014723c */ /* 0x040ff00000001814 */
[C---:B------:R-:W-:Y:S08]  /*15bd0*/  HMMA.16816.F32 R24, R160.reuse, R166, R24 ;  /* 0x000000a6a018723c */ /* 0x040ff00000001818 */
[C---:B------:R-:W-:Y:S08]  /*15be0*/  HMMA.16816.F32 R28, R160.reuse, R168, R28 ;  /* 0x000000a8a01c723c */ /* 0x040ff0000000181c */
[C---:B------:R-:W-:Y:S08]  /*15bf0*/  HMMA.16816.F32 R32, R160.reuse, R170, R32 ;  /* 0x000000aaa020723c */ /* 0x040ff00000001820 */
        /* <DEDUP_REMOVED lines=9> */
[C---:B----4-:R-:W-:Y:S08]  /*15c90*/  HMMA.16816.F32 R60, R160.reuse, R16, R60 ;  /* 0x00000010a03c723c */ /* 0x050ff0000000183c */
[C---:B------:R-:W-:Y:S01]  /*15ca0*/  HMMA.16816.F32 R64, R160.reuse, R18, R64 ;  /* 0x00000012a040723c */ /* 0x040fe20000001840 */
[----:B------:R-:W4:Y:S07]  /*15cb0*/  LDSM.16.MT88.4 R16, [R189+0x2800] ;  /* 0x00280000bd10783b */ /* 0x000f2e0000004200 */
        /* <DEDUP_REMOVED lines=13> */
[C---:B------:R-:W-:Y:S08]  /*15d90*/  HMMA.16816.F32 R104, R160.reuse, R6, R104 ;  /* 0x00000006a068723c */ /* 0x040ff00000001868 */
[C---:B---3--:R-:W-:Y:S08]  /*15da0*/  HMMA.16816.F32 R108, R160.reuse, R8, R108 ;  /* 0x00000008a06c723c */ /* 0x048ff0000000186c */
[C---:B------:R-:W-:Y:S08]  /*15db0*/  HMMA.16816.F32 R112, R160.reuse, R10, R112 ;  /* 0x0000000aa070723c */ /* 0x040ff00000001870 */
[C---:B-1----:R-:W-:Y:S08]  /*15dc0*/  HMMA.16816.F32 R116, R160.reuse, R12, R116 ;  /* 0x0000000ca074723c */ /* 0x042ff00000001874 */
[C---:B------:R-:W-:Y:S08]  /*15dd0*/  HMMA.16816.F32 R120, R160.reuse, R14, R120 ;  /* 0x0000000ea078723c */ /* 0x040ff00000001878 */
[C---:B----4-:R-:W-:Y:S08]  /*15de0*/  HMMA.16816.F32 R124, R160.reuse, R16, R124 ;  /* 0x00000010a07c723c */ /* 0x050ff0000000187c */
[----:B------:R-:W-:Y:S01]  /*15df0*/  HMMA.16816.F32 R128, R160, R18, R128 ;  /* 0x00000012a080723c */ /* 0x000fe20000001880 */
[----:B------:R-:W-:-:S07]  /*15e00*/  @P0 BRA `(.L_x_1106) ;  /* 0xffffe0c000000947 */ /* 0x000fce000383ffff */
.L_x_1105:
[----:B------:R-:W-:Y:S07]  /*15e10*/  @!UPT UIADD3 URZ, URZ, URZ, URZ ;  /* 0x0000003f3f3ff290 */ /* 0x000fee000fffe03f */
[----:B------:R-:W-:Y:S02]  /*15e20*/  MOV R7, 0x1f ;  /* 0x0000001f00077802 */ /* 0x000fe40000000f00 */
[----:B------:R-:W-:Y:S01]  /*15e30*/  MOV R6, 0xffffffff ;  /* 0xffffffff00067802 */ /* 0x000fe20000000f00 */
[----:B------:R-:W-:Y:S06]  /*15e40*/  BRA.DIV ~URZ, `(.L_x_1107) ;  /* 0x000062d27f007947 */ /* 0x000fec000b800000 */
[----:B------:R1:W2:Y:S02]  /*15e50*/  SHFL.BFLY PT, R0, R209, 0x2, 0x1f ;  /* 0x0c401f00d1007f89 */ /* 0x0002a400000e0000 */
.L_x_1180:
[----:B--2---:R-:W-:Y:S01]  /*15e60*/  FADD.FTZ R0, R0, R209 ;  /* 0x000000d100007221 */ /* 0x004fe20000010000 */
[----:B------:R-:W-:Y:S05]  /*15e70*/  BRA.DIV ~URZ, `(.L_x_1108) ;  /* 0x000063027f007947 */ /* 0x000fea000b800000 */
[----:B------:R-:W2:Y:S04]  /*15e80*/  SHFL.BFLY PT, R2, R208, 0x2, 0x1f ;  /* 0x0c401f00d0027f89 */ /* 0x000ea800000e0000 */
[----:B------:R-:W3:Y:S01]  /*15e90*/  SHFL.BFLY PT, R5, R0, 0x1, 0x1f ;  /* 0x0c201f0000057f89 */ /* 0x000ee200000e0000 */
[----:B--2---:R-:W-:-:S02]  /*15ea0*/  FADD.FTZ R4, R2, R208 ;  /* 0x000000d002047221 */ /* 0x004fc40000010000 */
[----:B---3--:R-:W-:-:S03]  /*15eb0*/  FADD.FTZ R0, R0, R5 ;  /* 0x0000000500007221 */ /* 0x008fc60000010000 */
[----:B------:R2:W3:Y:S04]  /*15ec0*/  SHFL.BFLY PT, R3, R4, 0x1, 0x1f ;  /* 0x0c201f0004037f89 */ /* 0x0004e800000e0000 */
.L_x_1181:
        /* <DEDUP_REMOVED lines=100> */
[----:B------:R-:W-:Y:S02]  /*16510*/  FMUL.FTZ R75, R0, R83 ;  /* 0x00000053004b7220 */ /* 0x000fe40000410000 */
[----:B----4-:R-:W-:Y:S02]  /*16520*/  @P0 FMUL.FTZ R2, R2, 0.69314718246459960938 ;  /* 0x3f31721802020820 */ /* 0x010fe40000410000 */
[----:B------:R-:W-:Y:S02]  /*16530*/  @P0 FMUL.FTZ R3, R3, c[0x0][0x2d0] ;  /* 0x0000b40003030a20 */ /* 0x000fe40000410000 */
        /* <DEDUP_REMOVED lines=46> */
.L_x_1024:
[----:B-----5:R-:W2:Y:S01]  /*16820*/  S2R R112, SR_TID.X ;  /* 0x0000000000707919 */ /* 0x020ea20000002100 */
        /* <DEDUP_REMOVED lines=16> */
.L_x_1110:
[----:B------:R-:W-:Y:S05]  /*16930*/  BSYNC B0 ;  /* 0x0000000000007941 */ /* 0x000fea0003800000 */
.L_x_1109:
        /* <DEDUP_REMOVED lines=127> */
[----:B----4-:R-:W-:-:S03]  /*17130*/  @P1 LEA R4, P0, R236, c[0x0][0x508], 0x2 ;  /* 0x00014200ec041a11 */ /* 0x010fc600078010ff */
[----:B------:R3:W-:Y:S01]  /*17140*/  STS [R249+0xc080], R3 ;  /* 0x00c08003f9007388 */ /* 0x0007e20000000800 */
[----:B-1----:R-:W-:Y:S02]  /*17150*/  F2FP.PACK_AB R2, R107, R106 ;  /* 0x0000006a6b02723e */ /* 0x002fe400000000ff */
[----:B------:R-:W-:-:S03]  /*17160*/  @P1 LEA.HI.X R5, R236, c[0x0][0x50c], R241, 0x2, P0 ;  /* 0x00014300ec051a11 */ /* 0x000fc600000f14f1 */
[----:B------:R1:W-:Y:S01]  /*17170*/  STS [R249+0xc480], R2 ;  /* 0x00c48002f9007388 */ /* 0x0003e20000000800 */
[----:B--2---:R-:W-:Y:S02]  /*17180*/  F2FP.PACK_AB R0, R163, R162 ;  /* 0x000000a2a300723e */ /* 0x004fe400000000ff */
[----:B---3--:R-:W-:-:S03]  /*17190*/  F2FP.PACK_AB R3, R103, R102 ;  /* 0x000000666703723e */ /* 0x008fc600000000ff */
[----:B------:R2:W-:Y:S04]  /*171a0*/  STS [R247+0xc000], R0 ;  /* 0x00c00000f7007388 */ /* 0x0005e80000000800 */
[----:B------:R3:W-:Y:S01]  /*171b0*/  STS [R247+0xc400], R3 ;  /* 0x00c40003f7007388 */ /* 0x0007e20000000800 */
[----:B-1----:R-:W-:-:S05]  /*171c0*/  F2FP.PACK_AB R2, R117, R116 ;  /* 0x000000747502723e */ /* 0x002fca00000000ff */
[----:B------:R1:W-:Y:S01]  /*171d0*/  STS [R248+0xc080], R2 ;  /* 0x00c08002f8007388 */ /* 0x0003e20000000800 */
[----:B--2---:R-:W-:Y:S02]  /*171e0*/  F2FP.PACK_AB R0, R99, R98 ;  /* 0x000000626300723e */ /* 0x004fe400000000ff */
[----:B---3--:R-:W-:-:S03]  /*171f0*/  F2FP.PACK_AB R3, R105, R104 ;  /* 0x000000686903723e */ /* 0x008fc600000000ff */
[----:B------:R2:W-:Y:S04]  /*17200*/  STS [R248+0xc480], R0 ;  /* 0x00c48000f8007388 */ /* 0x0005e80000000800 */
[----:B------:R3:W-:Y:S01]  /*17210*/  STS [R246+0xc000], R3 ;  /* 0x00c00003f6007388 */ /* 0x0007e20000000800 */
[----:B-1----:R-:W-:Y:S01]  /*17220*/  IMAD.MOV.U32 R2, RZ, RZ, RZ ;  /* 0x000000ffff027224 */ /* 0x002fe200078e00ff */
[----:B--2---:R-:W-:-:S05]  /*17230*/  F2FP.PACK_AB R0, R95, R94 ;  /* 0x0000005e5f00723e */ /* 0x004fca00000000ff */
[----:B------:R1:W-:Y:S04]  /*17240*/  STS [R246+0xc400], R0 ;  /* 0x00c40000f6007388 */ /* 0x0003e80000000800 */
[----:B------:R-:W-:Y:S06]  /*17250*/  BAR.SYNC.DEFER_BLOCKING 0x1, 0x100 ;  /* 0x0044000000007b1d */ /* 0x000fec0000010000 */
[----:B------:R1:W5:Y:S04]  /*17260*/  @P1 LDG.E R13, [R4.64] ;  /* 0x00000006040d1981 */ /* 0x000368000c1e1900 */
[----:B------:R1:W5:Y:S01]  /*17270*/  @P2 LDG.E R2, [R6.64] ;  /* 0x0000000606022981 */ /* 0x000362000c1e1900 */
[----:B------:R-:W-:-:S04]  /*17280*/  ISETP.NE.AND P0, PT, R234, RZ, PT ;  /* 0x000000ffea00720c */ /* 0x000fc80003f05270 */
[----:B---3--:R-:W-:Y:S01]  /*17290*/  SEL R3, R234, c[0x0][0x3d4], P0 ;  /* 0x0000f500ea037a07 */ /* 0x008fe20000000000 */
[----:B------:R-:W-:Y:S05]  /*172a0*/  @P1 BRA `(.L_x_1113) ;  /* 0x0000004000001947 */ /* 0x000fea0003800000 */
[----:B------:R-:W-:Y:S05]  /*172b0*/  @!P2 BRA `(.L_x_1113) ;  /* 0x000000300000a947 */ /* 0x000fea0003800000 */
[----:B-1----:R1:W2:Y:S04]  /*172c0*/  LDG.E R0, [R6.64] ;  /* 0x0000000606007981 */ /* 0x0022a8000c1e1900 */
[----:B-1----:R-:W2:Y:S02]  /*172d0*/  LDG.E R6, [R6.64+0x4] ;  /* 0x0000040606067981 */ /* 0x002ea4000c1e1900 */
[----:B--2--5:R-:W-:Y:S02]  /*172e0*/  IADD3 R13, -R0, R6, RZ ;  /* 0x00000006000d7210 */ /* 0x024fe40007ffe1ff */
.L_x_1113:
[----:B------:R-:W2:Y:S01]  /*172f0*/  LDL R114, [R1+0x4] ;  /* 0x0000040001727983 */ /* 0x000ea20000100800 */
[----:B------:R-:W-:Y:S01]  /*17300*/  IMAD.MOV.U32 R11, RZ, RZ, 0x368 ;  /* 0x00000368ff0b7424 */ /* 0x000fe200078e00ff */
[----:B------:R-:W-:Y:S01]  /*17310*/  ISETP.GT.AND P2, PT, R3, 0x1, PT ;  /* 0x000000010300780c */ /* 0x000fe20003f44270 */
[----:B-1----:R-:W-:Y:S01]  /*17320*/  IMAD.MOV.U32 R0, RZ, RZ, c[0x0][0x4e8] ;  /* 0x00013a00ff007624 */ /* 0x002fe200078e00ff */
[----:B------:R-:W-:Y:S01]  /*17330*/  ISETP.NE.U32.AND P0, PT, RZ, c[0x0][0x500], PT ;  /* 0x00014000ff007a0c */ /* 0x000fe20003f05070 */
[----:B------:R-:W-:Y:S01]  /*17340*/  IMAD.IADD R8, R240, 0x1, R233 ;  /* 0x00000001f0087824 */ /* 0x000fe200078e02e9 */
[----:B------:R-:W-:Y:S01]  /*17350*/  SEL R11, R11, 0x328, P2 ;  /* 0x000003280b0b7807 */ /* 0x000fe20001000000 */
[----:B------:R-:W1:Y:S01]  /*17360*/  S2R R115, SR_TID.X ;  /* 0x0000000000737919 */ /* 0x000e620000002100 */
[----:B------:R-:W-:Y:S01]  /*17370*/  ISETP.NE.AND P3, PT, R0, 0x1, PT ;  /* 0x000000010000780c */ /* 0x000fe20003f65270 */
[----:B-----5:R-:W-:Y:S01]  /*17380*/  IMAD R13, R13, c[0x0][0x4e8], RZ ;  /* 0x00013a000d0d7a24 */ /* 0x020fe200078e02ff */
[----:B------:R-:W3:Y:S01]  /*17390*/  LDC.64 R6, c[0x0][R11+0x170] ;  /* 0x00005c000b067b82 */ /* 0x000ee20000000a00 */
[----:B------:R-:W-:-:S02]  /*173a0*/  ISETP.NE.AND.EX P0, PT, RZ, c[0x0][0x504], PT, P0 ;  /* 0x00014100ff007a0c */ /* 0x000fc40003f05300 */
[----:B------:R-:W-:Y:S02]  /*173b0*/  LOP3.LUT R216, R216, 0xfffffffd, RZ, 0xc0, !PT ;  /* 0xfffffffdd8d87812 */ /* 0x000fe400078ec0ff */
[----:B------:R-:W-:Y:S02]  /*173c0*/  SEL R0, R236, RZ, !P0 ;  /* 0x000000ffec007207 */ /* 0x000fe40004000000 */
[----:B------:R-:W-:Y:S01]  /*173d0*/  SEL R4, R241, RZ, !P0 ;  /* 0x000000fff1047207 */ /* 0x000fe20004000000 */
[----:B------:R4:W4:Y:S03]  /*173e0*/  LDC.64 R14, c[0x0][R11+0x168] ;  /* 0x00005a000b0e7b82 */ /* 0x0009260000000a00 */
[----:B------:R-:W-:-:S05]  /*173f0*/  @P3 IMAD.HI.U32 R9, R8, c[0x0][0x4ec], RZ ;  /* 0x00013b0008093a27 */ /* 0x000fca00078e00ff */
[----:B------:R4:W4:Y:S01]  /*17400*/  LDC.64 R16, c[0x0][R11+0x178] ;  /* 0x00005e000b107b82 */ /* 0x0009220000000a00 */
[----:B-1----:R-:W-:-:S07]  /*17410*/  SHF.R.S32.HI R113, RZ, 0x1f, R115 ;  /* 0x0000001fff717819 */ /* 0x002fce0000011473 */
[----:B------:R4:W1:Y:S01]  /*17420*/  LDC.64 R18, c[0x0][R11+0x160] ;  /* 0x000058000b127b82 */ /* 0x0008620000000a00 */
[----:B------:R-:W-:-:S04]  /*17430*/  LEA.HI R113, R113, R115, RZ, 0x5 ;  /* 0x0000007371717211 */ /* 0x000fc800078f28ff */
[----:B------:R-:W-:-:S05]  /*17440*/  LOP3.LUT R113, R113, 0xffffffe0, RZ, 0xc0, !PT ;  /* 0xffffffe071717812 */ /* 0x000fca00078ec0ff */
[----:B------:R-:W-:Y:S02]  /*17450*/  IMAD.IADD R113, R115, 0x1, -R113 ;  /* 0x0000000173717824 */ /* 0x000fe400078e0a71 */
[----:B---3--:R-:W-:-:S04]  /*17460*/  IMAD R3, R7, R0, RZ ;  /* 0x0000000007037224 */ /* 0x008fc800078e02ff */
[C---:B----4-:R-:W-:Y:S02]  /*17470*/  IMAD R11, R6.reuse, R4, R3 ;  /* 0x00000004060b7224 */ /* 0x050fe400078e0203 */
[----:B------:R-:W-:-:S04]  /*17480*/  IMAD.WIDE.U32 R4, R6, R0, RZ ;  /* 0x0000000006047225 */ /* 0x000fc800078e00ff */
[----:B------:R-:W-:-:S04]  /*17490*/  IMAD.WIDE.U32 R6, R14, R239, RZ ;  /* 0x000000ef0e067225 */ /* 0x000fc800078e00ff */
[----:B------:R-:W-:Y:S01]  /*174a0*/  IMAD.MOV.U32 R3, RZ, RZ, R8 ;  /* 0x000000ffff037224 */ /* 0x000fe200078e0008 */
[----:B------:R-:W-:Y:S01]  /*174b0*/  @P3 SHF.R.U32.HI R3, RZ, c[0x0][0x4f0], R9 ;  /* 0x00013c00ff033a19 */ /* 0x000fe20000011609 */
[----:B------:R-:W-:Y:S01]  /*174c0*/  IMAD R10, R15, R239, RZ ;  /* 0x000000ef0f0a7224 */ /* 0x000fe200078e02ff */
[----:B------:R-:W-:Y:S01]  /*174d0*/  SEL R9, R251, RZ, P2 ;  /* 0x000000fffb097207 */ /* 0x000fe20001000000 */
[----:B------:R-:W-:Y:S01]  /*174e0*/  IMAD.IADD R12, R5, 0x1, R11 ;  /* 0x00000001050c7824 */ /* 0x000fe200078e020b */
[----:B------:R-:W-:Y:S01]  /*174f0*/  IADD3 R14, P1, P0, R4, R6, R2 ;  /* 0x00000006040e7210 */ /* 0x000fe2000783e002 */
        /* <DEDUP_REMOVED lines=10> */
[----:B-1----:R-:W-:Y:S01]  /*175a0*/  IMAD R3, R19, R4, RZ ;  /* 0x0000000413037224 */ /* 0x002fe200078e02ff */
        /* <DEDUP_REMOVED lines=26> */
[----:B-1----:R-:W-:Y:S01]  /*17750*/  SHF.R.S32.HI R6, RZ, 0x1f, R112 ;  /* 0x0000001fff067819 */ /* 0x002fe20000011470 */
[----:B------:R-:W-:Y:S01]  /*17760*/  IMAD R10, R10, c[0x0][0x3a0], RZ ;  /* 0x0000e8000a0a7a24 */ /* 0x000fe200078e02ff */
[----:B------:R1:W2:Y:S01]  /*17770*/  LDS.128 R36, [R203+0x80] ;  /* 0x00008000cb247984 */ /* 0x0002a20000000c00 */
[----:B------:R-:W-:Y:S01]  /*17780*/  IMAD.WIDE.U32 R4, R2, c[0x0][0x3a0], RZ ;  /* 0x0000e80002047a25 */ /* 0x000fe200078e00ff */
[----:B------:R-:W-:Y:S02]  /*17790*/  LEA.HI R6, R6, R112, RZ, 0x3 ;  /* 0x0000007006067211 */ /* 0x000fe400078f18ff */
[----:B------:R1:W3:Y:S01]  /*177a0*/  LDS.128 R52, [R203+0x1080] ;  /* 0x00108000cb347984 */ /* 0x0002e20000000c00 */
[----:B------:R-:W-:Y:S01]  /*177b0*/  IMAD R2, R2, c[0x0][0x3a4], R10 ;  /* 0x0000e90002027a24 */ /* 0x000fe200078e020a */
[----:B------:R-:W-:Y:S02]  /*177c0*/  LOP3.LUT R6, R6, 0xfffffff8, RZ, 0xc0, !PT ;  /* 0xfffffff806067812 */ /* 0x000fe400078ec0ff */
[----:B------:R1:W4:Y:S01]  /*177d0*/  LDS.128 R68, [R203+0x2080] ;  /* 0x00208000cb447984 */ /* 0x0003220000000c00 */
[----:B------:R-:W-:-:S02]  /*177e0*/  IADD3 R14, R211, R233, RZ ;  /* 0x000000e9d30e7210 */ /* 0x000fc40007ffe0ff */
[----:B------:R-:W-:Y:S01]  /*177f0*/  IADD3 R3, R5, R2, RZ ;  /* 0x0000000205037210 */ /* 0x000fe20007ffe0ff */
[----:B------:R1:W1:Y:S01]  /*17800*/  LDS.128 R84, [R203+0x3080] ;  /* 0x00308000cb547984 */ /* 0x0002620000000c00 */
[----:B------:R-:W-:-:S03]  /*17810*/  IADD3 R2, -R6, R112, RZ ;  /* 0x0000007006027210 */ /* 0x000fc60007ffe1ff */
[----:B------:R1:W1:Y:S01]  /*17820*/  LDS.128 R32, [R203+0x4080] ;  /* 0x00408000cb207984 */ /* 0x0002620000000c00 */
[----:B------:R-:W-:Y:S02]  /*17830*/  LEA R6, R2, R211, 0x5 ;  /* 0x000000d302067211 */ /* 0x000fe400078e28ff */
[----:B------:R-:W-:Y:S01]  /*17840*/  MOV R2, R4 ;  /* 0x0000000400027202 */ /* 0x000fe20000000f00 */
[----:B------:R1:W1:Y:S04]  /*17850*/  LDS.128 R48, [R203+0x5080] ;  /* 0x00508000cb307984 */ /* 0x0002680000000c00 */
[----:B------:R-:W-:Y:S01]  /*17860*/  IMAD.WIDE.U32 R4, R239, c[0x0][0x3e8], R2 ;  /* 0x0000fa00ef047a25 */ /* 0x000fe200078e0002 */
[----:B------:R-:W-:Y:S01]  /*17870*/  IADD3 R3, R233, R6, RZ ;  /* 0x00000006e9037210 */ /* 0x000fe20007ffe0ff */
[----:B------:R1:W1:Y:S01]  /*17880*/  LDS.128 R64, [R203+0x6080] ;  /* 0x00608000cb407984 */ /* 0x0002620000000c00 */
[----:B------:R-:W-:Y:S01]  /*17890*/  SHF.R.S32.HI R2, RZ, 0x1f, R0 ;  /* 0x0000001fff027819 */ /* 0x000fe20000011400 */
[----:B------:R-:W-:-:S02]  /*178a0*/  IMAD R5, R239, c[0x0][0x3ec], R5 ;  /* 0x0000fb00ef057a24 */ /* 0x000fc400078e0205 */
[----:B------:R-:W-:Y:S01]  /*178b0*/  @P3 IMAD.HI.U32 R8, R3, c[0x0][0x4ec], RZ ;  /* 0x00013b0003083a27 */ /* 0x000fe200078e00ff */
[----:B------:R1:W1:Y:S03]  /*178c0*/  LDS.128 R80, [R203+0x7080] ;  /* 0x00708000cb507984 */ /* 0x0002660000000c00 */
[----:B------:R-:W-:Y:S01]  /*178d0*/  IMAD R6, R2, c[0x0][0x3f0], RZ ;  /* 0x0000fc0002067a24 */ /* 0x000fe200078e02ff */
[----:B------:R1:W1:Y:S01]  /*178e0*/  LDS.128 R28, [R203+0x8080] ;  /* 0x00808000cb1c7984 */ /* 0x0002620000000c00 */
[----:B------:R-:W-:Y:S01]  /*178f0*/  IMAD.MOV.U32 R2, RZ, RZ, R3 ;  /* 0x000000ffff027224 */ /* 0x000fe200078e0003 */
[----:B------:R-:W-:Y:S01]  /*17900*/  @P3 SHF.R.U32.HI R2, RZ, c[0x0][0x4f0], R8 ;  /* 0x00013c00ff023a19 */ /* 0x000fe20000011608 */
[C---:B------:R-:W-:Y:S01]  /*17910*/  IMAD R7, R0.reuse, c[0x0][0x3f4], R6 ;  /* 0x0000fd0000077a24 */ /* 0x040fe200078e0206 */
[----:B------:R1:W1:Y:S01]  /*17920*/  LDS.128 R44, [R203+0x9080] ;  /* 0x00908000cb2c7984 */ /* 0x0002620000000c00 */
[----:B------:R-:W-:Y:S01]  /*17930*/  IMAD.WIDE.U32 R4, R0, c[0x0][0x3f0], R4 ;  /* 0x0000fc0000047a25 */ /* 0x000fe200078e0004 */
[----:B------:R-:W-:-:S02]  /*17940*/  SHF.R.S32.HI R6, RZ, 0x1f, R2 ;  /* 0x0000001fff067819 */ /* 0x000fc40000011402 */
[----:B------:R1:W1:Y:S01]  /*17950*/  LDS.128 R60, [R203+0xa080] ;  /* 0x00a08000cb3c7984 */ /* 0x0002620000000c00 */
[----:B------:R-:W-:Y:S02]  /*17960*/  IADD3 R0, -R2, RZ, RZ ;  /* 0x000000ff02007210 */ /* 0x000fe40007ffe1ff */
[----:B------:R-:W-:Y:S01]  /*17970*/  IADD3 R5, R5, R7, RZ ;  /* 0x0000000705057210 */ /* 0x000fe20007ffe0ff */
[----:B------:R1:W1:Y:S01]  /*17980*/  LDS.128 R76, [R203+0xb080] ;  /* 0x00b08000cb4c7984 */ /* 0x0002620000000c00 */
[----:B------:R-:W-:Y:S02]  /*17990*/  IMAD R6, R6, c[0x0][0x3e0], RZ ;  /* 0x0000f80006067a24 */ /* 0x000fe400078e02ff */
[----:B------:R-:W-:Y:S01]  /*179a0*/  IMAD R0, R0, c[0x0][0x4e8], R3 ;  /* 0x00013a0000007a24 */ /* 0x000fe200078e0203 */
[----:B------:R1:W1:Y:S01]  /*179b0*/  LDS.128 R24, [R203+0xc080] ;  /* 0x00c08000cb187984 */ /* 0x0002620000000c00 */
[----:B------:R-:W-:-:S03]  /*179c0*/  IMAD.WIDE.U32 R4, R2, c[0x0][0x3e0], R4 ;  /* 0x0000f80002047a25 */ /* 0x000fc600078e0004 */
[----:B------:R1:W1:Y:S01]  /*179d0*/  LDS.128 R40, [R203+0xd080] ;  /* 0x00d08000cb287984 */ /* 0x0002620000000c00 */
[----:B------:R-:W-:Y:S01]  /*179e0*/  IMAD R2, R2, c[0x0][0x3e4], R6 ;  /* 0x0000f90002027a24 */ /* 0x000fe200078e0206 */
[----:B------:R-:W-:Y:S02]  /*179f0*/  SHF.R.S32.HI R6, RZ, 0x1f, R0 ;  /* 0x0000001fff067819 */ /* 0x000fe40000011400 */
[----:B------:R1:W1:Y:S01]  /*17a00*/  LDS.128 R56, [R203+0xe080] ;  /* 0x00e08000cb387984 */ /* 0x0002620000000c00 */
[----:B------:R-:W-:Y:S01]  /*17a10*/  IMAD.IADD R3, R5, 0x1, R2 ;  /* 0x0000000105037824 */ /* 0x000fe200078e0202 */
[----:B------:R-:W-:Y:S01]  /*17a20*/  MOV R2, R4 ;  /* 0x0000000400027202 */ /* 0x000fe20000000f00 */
[----:B------:R-:W-:Y:S01]  /*17a30*/  IMAD R6, R6, c[0x0][0x3d8], RZ ;  /* 0x0000f60006067a24 */ /* 0x000fe200078e02ff */
[----:B------:R1:W1:Y:S03]  /*17a40*/  LDS.128 R72, [R203+0xf080] ;  /* 0x00f08000cb487984 */ /* 0x0002660000000c00 */
[----:B------:R-:W-:-:S04]  /*17a50*/  IMAD.WIDE.U32 R2, R0, c[0x0][0x3d8], R2 ;  /* 0x0000f60000027a25 */ /* 0x000fc800078e0002 */
[----:B------:R-:W-:Y:S01]  /*17a60*/  IMAD R0, R0, c[0x0][0x3dc], R6 ;  /* 0x0000f70000007a24 */ /* 0x000fe200078e0206 */
[----:B------:R-:W-:-:S04]  /*17a70*/  LEA R16, P0, R2, c[0x0][0x380], 0x1 ;  /* 0x0000e00002107a11 */ /* 0x000fc800078008ff */
[----:B------:R-:W-:-:S04]  /*17a80*/  IADD3 R0, R3, R0, RZ ;  /* 0x0000000003007210 */ /* 0x000fc80007ffe0ff */
[----:B------:R-:W-:Y:S01]  /*17a90*/  LEA.HI.X R15, R2, c[0x0][0x384], R0, 0x1, P0 ;  /* 0x0000e100020f7a11 */ /* 0x000fe200000f0c00 */
[----:B------:R-:W-:Y:S05]  /*17aa0*/  BRA.DIV ~URZ, `(.L_x_1115) ;  /* 0x000047d27f007947 */ /* 0x000fea000b800000 */
[----:B--234-:R2:W3:Y:S02]  /*17ab0*/  SHFL.IDX PT, R12, R15, RZ, 0x181f ;  /* 0x00181fff0f0c7589 */ /* 0x01c4e400000e0000 */
.L_x_1182:
[----:B------:R-:W-:Y:S05]  /*17ac0*/  BRA.DIV ~URZ, `(.L_x_1116) ;  /* 0x000048227f007947 */ /* 0x000fea000b800000 */
[----:B------:R4:W2:Y:S02]  /*17ad0*/  SHFL.IDX PT, R0, R16, RZ, 0x181f ;  /* 0x00181fff10007589 */ /* 0x0008a400000e0000 */
.L_x_1183:
        /* <DEDUP_REMOVED lines=16> */
[C---:B------:R-:W-:Y:S02]  /*17be0*/  @!P1 LEA R6, P5, R213.reuse, R0, 0x1 ;  /* 0x00000000d5069211 */ /* 0x040fe400078a08ff */
        /* <DEDUP_REMOVED lines=9> */
.L_x_1118:
[----:B------:R-:W-:Y:S05]  /*17c80*/  BSYNC B0 ;  /* 0x0000000000007941 */ /* 0x000fea0003800000 */
.L_x_1117:
[----:B------:R-:W-:Y:S05]  /*17c90*/  BRA.DIV ~URZ, `(.L_x_1119) ;  /* 0x000046b27f007947 */ /* 0x000fea000b800000 */
[----:B---3--:R3:W4:Y:S04]  /*17ca0*/  SHFL.IDX PT, R12, R15, 0x1, 0x181f ;  /* 0x00381f000f0c7f89 */ /* 0x00872800000e0000 */
[----:B--2---:R3:W2:Y:S02]  /*17cb0*/  SHFL.IDX PT, R0, R16, 0x1, 0x181f ;  /* 0x00381f0010007f89 */ /* 0x0046a400000e0000 */
.L_x_1184:
        /* <DEDUP_REMOVED lines=20> */
.L_x_1121:
[----:B------:R-:W-:Y:S05]  /*17e00*/  BSYNC B0 ;  /* 0x0000000000007941 */ /* 0x000fea0003800000 */
.L_x_1120:
[----:B------:R-:W-:Y:S05]  /*17e10*/  BRA.DIV ~URZ, `(.L_x_1122) ;  /* 0x000045f27f007947 */ /* 0x000fea000b800000 */
[----:B----4-:R4:W3:Y:S02]  /*17e20*/  SHFL.IDX PT, R12, R15, 0x2, 0x181f ;  /* 0x00581f000f0c7f89 */ /* 0x0108e400000e0000 */
.L_x_1185:
[----:B------:R-:W-:Y:S05]  /*17e30*/  BRA.DIV ~URZ, `(.L_x_1123) ;  /* 0x000046427f007947 */ /* 0x000fea000b800000 */
[----:B--2---:R2:W4:Y:S02]  /*17e40*/  SHFL.IDX PT, R0, R16, 0x2, 0x181f ;  /* 0x00581f0010007f89 */ /* 0x00452400000e0000 */
.L_x_1186:
        /* <DEDUP_REMOVED lines=20> */
.L_x_1125:
[----:B------:R-:W-:Y:S05]  /*17f90*/  BSYNC B0 ;  /* 0x0000000000007941 */ /* 0x000fea0003800000 */
.L_x_1124:
[----:B------:R-:W-:Y:S05]  /*17fa0*/  BRA.DIV ~URZ, `(.L_x_1126) ;  /* 0x000045327f007947 */ /* 0x000fea000b800000 */
[----:B---3--:R3:W2:Y:S04]  /*17fb0*/  SHFL.IDX PT, R10, R15, 0x3, 0x181f ;  /* 0x00781f000f0a7f89 */ /* 0x0086a800000e0000 */
[----:B----4-:R3:W4:Y:S02]  /*17fc0*/  SHFL.IDX PT, R0, R16, 0x3, 0x181f ;  /* 0x00781f0010007f89 */ /* 0x01072400000e0000 */
.L_x_1187:
        /* <DEDUP_REMOVED lines=8> */
[C---:B------:R-:W-:Y:S02]  /*18050*/  @!P0 LEA R2, P3, R213.reuse, R0, 0x1 ;  /* 0x00000000d5028211 */ /* 0x040fe400078608ff */
        /* <DEDUP_REMOVED lines=12> */
.L_x_1114:
        /* <DEDUP_REMOVED lines=33> */
.L_x_1188:
[----:B------:R-:W-:Y:S05]  /*18330*/  BRA.DIV ~URZ, `(.L_x_1129) ;  /* 0x000042d27f007947 */ /* 0x000fea000b800000 */
[----:B------:R3:W4:Y:S02]  /*18340*/  SHFL.IDX PT, R0, R17, RZ, 0x1c1f ;  /* 0x001c1fff11007589 */ /* 0x00072400000e0000 */
.L_x_1189:
[----:B------:R-:W-:Y:S01]  /*18350*/  BSSY B0, `(.L_x_1130) ;  /* 0x00000c6000007945 */ /* 0x000fe20003800000 */
[----:B------:R-:W-:Y:S05]  /*18360*/  @P0 BRA `(.L_x_1131) ;  /* 0x00000c4000000947 */ /* 0x000fea0003800000 */
[C---:B------:R-:W-:Y:S02]  /*18370*/  ISETP.GE.AND P2, PT, R217.reuse, c[0x0][0x3c8], PT ;  /* 0x0000f200d9007a0c */ /* 0x040fe40003f46270 */
[C---:B------:R-:W-:Y:S02]  /*18380*/  IADD3 R13, R217.reuse, 0x8, RZ ;  /* 0x00000008d90d7810 */ /* 0x040fe40007ffe0ff */
[----:B------:R-:W-:Y:S02]  /*18390*/  IADD3 R5, R217, 0x10, RZ ;  /* 0x00000010d9057810 */ /* 0x000fe40007ffe0ff */
[----:B------:R-:W-:Y:S02]  /*183a0*/  ISETP.GE.AND P1, PT, R13, c[0x0][0x3c8], PT ;  /* 0x0000f2000d007a0c */ /* 0x000fe40003f26270 */
[----:B------:R-:W-:-:S02]  /*183b0*/  ISETP.GE.AND P0, PT, R5, c[0x0][0x3c8], PT ;  /* 0x0000f20005007a0c */ /* 0x000fc40003f06270 */
[C---:B------:R-:W-:Y:S02]  /*183c0*/  IADD3 R12, R217.reuse, 0x20, RZ ;  /* 0x00000020d90c7810 */ /* 0x040fe40007ffe0ff */
[C---:B------:R-:W-:Y:S01]  /*183d0*/  IADD3 R15, R217.reuse, 0x8, RZ ;  /* 0x00000008d90f7810 */ /* 0x040fe20007ffe0ff */
[----:B----4-:R-:W-:Y:S01]  /*183e0*/  @!P2 IMAD.MOV.U32 R2, RZ, RZ, R0 ;  /* 0x000000ffff02a224 */ /* 0x010fe200078e0000 */
[C---:B------:R-:W-:Y:S01]  /*183f0*/  IADD3 R10, R217.reuse, 0x10, RZ ;  /* 0x00000010d90a7810 */ /* 0x040fe20007ffe0ff */
[----:B--2---:R-:W-:Y:S01]  /*18400*/  @!P2 IMAD.MOV.U32 R3, RZ, RZ, R4 ;  /* 0x000000ffff03a224 */ /* 0x004fe200078e0004 */
[C---:B------:R-:W-:Y:S02]  /*18410*/  IADD3 R14, R217.reuse, 0x18, RZ ;  /* 0x00000018d90e7810 */ /* 0x040fe40007ffe0ff */
[----:B------:R-:W-:Y:S01]  /*18420*/  ISETP.GE.AND P4, PT, R12, c[0x0][0x3c8], PT ;  /* 0x0000f2000c007a0c */ /* 0x000fe20003f86270 */
[----:B------:R-:W-:Y:S01]  /*18430*/  @!P2 IMAD.WIDE R6, R217, 0x4, R2 ;  /* 0x00000004d906a825 */ /* 0x000fe200078e0202 */
[----:B------:R-:W-:-:S02]  /*18440*/  @!P1 LEA R2, P3, R13, R0, 0x2 ;  /* 0x000000000d029211 */ /* 0x000fc400078610ff */
[----:B------:R-:W-:Y:S02]  /*18450*/  SHF.R.S32.HI R15, RZ, 0x1f, R15 ;  /* 0x0000001fff0f7819 */ /* 0x000fe4000001140f */
[----:B------:R2:W-:Y:S01]  /*18460*/  @!P2 ST.E.64 [R6.64], R160 ;  /* 0x000000a00600a985 */ /* 0x0005e2000c101b06 */
[----:B------:R-:W-:Y:S02]  /*18470*/  SHF.R.S32.HI R10, RZ, 0x1f, R10 ;  /* 0x0000001fff0a7819 */ /* 0x000fe4000001140a */
[----:B------:R-:W-:Y:S02]  /*18480*/  @!P0 LEA R8, P2, R5, R0, 0x2 ;  /* 0x0000000005088211 */ /* 0x000fe400078410ff */
[----:B------:R-:W-:Y:S02]  /*18490*/  ISETP.GE.AND P5, PT, R14, c[0x0][0x3c8], PT ;  /* 0x0000f2000e007a0c */ /* 0x000fe40003fa6270 */
[----:B------:R-:W-:Y:S02]  /*184a0*/  IADD3 R11, R217, 0x28, RZ ;  /* 0x00000028d90b7810 */ /* 0x000fe40007ffe0ff */
[----:B------:R-:W-:-:S02]  /*184b0*/  @!P1 LEA.HI.X R3, R13, R4, R15, 0x2, P3 ;  /* 0x000000040d039211 */ /* 0x000fc400018f140f */
[----:B------:R-:W-:Y:S02]  /*184c0*/  @!P0 LEA.HI.X R9, R5, R4, R10, 0x2, P2 ;  /* 0x0000000405098211 */ /* 0x000fe400010f140a */
[----:B------:R-:W-:Y:S01]  /*184d0*/  ISETP.GE.AND P6, PT, R11, c[0x0][0x3c8], PT ;  /* 0x0000f2000b007a0c */ /* 0x000fe20003fc6270 */
[----:B------:R4:W-:Y:S01]  /*184e0*/  @!P1 ST.E.64 [R2.64], R142 ;  /* 0x0000008e02009985 */ /* 0x0009e2000c101b06 */
[C---:B------:R-:W-:Y:S02]  /*184f0*/  IADD3 R13, R217.reuse, 0x20, RZ ;  /* 0x00000020d90d7810 */ /* 0x040fe40007ffe0ff */
[C---:B------:R-:W-:Y:S01]  /*18500*/  IADD3 R15, R217.reuse, 0x18, RZ ;  /* 0x00000018d90f7810 */ /* 0x040fe20007ffe0ff */
[----:B------:R5:W-:Y:S01]  /*18510*/  @!P0 ST.E.64 [R8.64], R144 ;  /* 0x0000009008008985 */ /* 0x000be2000c101b06 */
[----:B------:R-:W-:Y:S02]  /*18520*/  SHF.R.S32.HI R13, RZ, 0x1f, R13 ;  /* 0x0000001fff0d7819 */ /* 0x000fe4000001140d */
[----:B------:R-:W-:-:S02]  /*18530*/  IADD3 R5, R217, 0x30, RZ ;  /* 0x00000030d9057810 */ /* 0x000fc40007ffe0ff */
[----:B------:R-:W-:Y:S02]  /*18540*/  IADD3 R10, R217, 0x38, RZ ;  /* 0x00000038d90a7810 */ /* 0x000fe40007ffe0ff */
[----:B------:R-:W-:Y:S02]  /*18550*/  SHF.R.S32.HI R15, RZ, 0x1f, R15 ;  /* 0x0000001fff0f7819 */ /* 0x000fe4000001140f */
[----:B------:R-:W-:Y:S02]  /*18560*/  ISETP.GE.AND P3, PT, R5, c[0x0][0x3c8], PT ;  /* 0x0000f20005007a0c */ /* 0x000fe40003f66270 */
[----:B--2---:R-:W-:Y:S02]  /*18570*/  @!P5 LEA R6, P1, R14, R0, 0x2 ;  /* 0x000000000e06d211 */ /* 0x004fe400078210ff */
[----:B------:R-:W-:Y:S02]  /*18580*/  ISETP.GE.AND P2, PT, R10, c[0x0][0x3c8], PT ;  /* 0x0000f2000a007a0c */ /* 0x000fe40003f46270 */
[----:B------:R-:W-:-:S05]  /*18590*/  @!P5 LEA.HI.X R7, R14, R4, R15, 0x2, P1 ;  /* 0x000000040e07d211 */ /* 0x000fca00008f140f */
[----:B------:R2:W-:Y:S01]  /*185a0*/  @!P5 ST.E.64 [R6.64], R148 ;  /* 0x000000940600d985 */ /* 0x0005e2000c101b06 */
[----:B----4-:R-:W-:-:S04]  /*185b0*/  @!P4 LEA R2, P0, R12, R0, 0x2 ;  /* 0x000000000c02c211 */ /* 0x010fc800078010ff */
[----:B------:R-:W-:Y:S02]  /*185c0*/  @!P4 LEA.HI.X R3, R12, R4, R13, 0x2, P0 ;  /* 0x000000040c03c211 */ /* 0x000fe400000f140d */
[----:B------:R-:W-:Y:S02]  /*185d0*/  IADD3 R12, R217, 0x28, RZ ;  /* 0x00000028d90c7810 */ /* 0x000fe40007ffe0ff */
[----:B-----5:R-:W-:Y:S01]  /*185e0*/  @!P6 LEA R8, P1, R11, R0, 0x2 ;  /* 0x000000000b08e211 */ /* 0x020fe200078210ff */
[----:B------:R4:W-:Y:S01]  /*185f0*/  @!P4 ST.E.64 [R2.64], R152 ;  /* 0x000000980200c985 */ /* 0x0009e2000c101b06 */
[----:B------:R-:W-:-:S04]  /*18600*/  SHF.R.S32.HI R12, RZ, 0x1f, R12 ;  /* 0x0000001fff0c7819 */ /* 0x000fc8000001140c */
[----:B------:R-:W-:Y:S02]  /*18610*/  @!P6 LEA.HI.X R9, R11, R4, R12, 0x2, P1 ;  /* 0x000000040b09e211 */ /* 0x000fe400008f140c */
[C---:B------:R-:W-:Y:S02]  /*18620*/  IADD3 R12, R217.reuse, 0x30, RZ ;  /* 0x00000030d90c7810 */ /* 0x040fe40007ffe0ff */
[----:B------:R-:W-:Y:S01]  /*18630*/  IADD3 R11, R217, 0x38, RZ ;  /* 0x00000038d90b7810 */ /* 0x000fe20007ffe0ff */
[----:B------:R5:W-:Y:S01]  /*18640*/  @!P6 ST.E.64 [R8.64], R156 ;  /* 0x0000009c0800e985 */ /* 0x000be2000c101b06 */
[----:B------:R-:W-:Y:S02]  /*18650*/  SHF.R.S32.HI R12, RZ, 0x1f, R12 ;  /* 0x0000001fff0c7819 */ /* 0x000fe4000001140c */
[----:B------:R-:W-:Y:S02]  /*18660*/  ISETP.GE.AND P6, PT, R252, c[0x0][0x3c8], PT ;  /* 0x0000f200fc007a0c */ /* 0x000fe40003fc6270 */
[----:B--2---:R-:W-:-:S02]  /*18670*/  @!P3 LEA R6, P0, R5, R0, 0x2 ;  /* 0x000000000506b211 */ /* 0x004fc400078010ff */
[----:B------:R-:W-:Y:S02]  /*18680*/  SHF.R.S32.HI R11, RZ, 0x1f, R11 ;  /* 0x0000001fff0b7819 */ /* 0x000fe4000001140b */
[----:B------:R-:W-:Y:S02]  /*18690*/  ISETP.GE.AND P1, PT, R250, c[0x0][0x3c8], PT ;  /* 0x0000f200fa007a0c */ /* 0x000fe40003f26270 */
[----:B------:R-:W-:Y:S02]  /*186a0*/  @!P3 LEA.HI.X R7, R5, R4, R12, 0x2, P0 ;  /* 0x000000040507b211 */ /* 0x000fe400000f140c */
[----:B------:R-:W-:-:S03]  /*186b0*/  IADD3 R5, R217, 0x50, RZ ;  /* 0x00000050d9057810 */ /* 0x000fc60007ffe0ff */
[----:B------:R2:W-:Y:S01]  /*186c0*/  @!P3 ST.E.64 [R6.64], R28 ;  /* 0x0000001c0600b985 */ /* 0x0005e2000c101b06 */
[----:B------:R-:W-:Y:S02]  /*186d0*/  ISETP.GE.AND P5, PT, R5, c[0x0][0x3c8], PT ;  /* 0x0000f20005007a0c */ /* 0x000fe40003fa6270 */
[----:B----4-:R-:W-:-:S04]  /*186e0*/  @!P2 LEA R2, P4, R10, R0, 0x2 ;  /* 0x000000000a02a211 */ /* 0x010fc800078810ff */
[----:B------:R-:W-:Y:S02]  /*186f0*/  @!P2 LEA.HI.X R3, R10, R4, R11, 0x2, P4 ;  /* 0x000000040a03a211 */ /* 0x000fe400020f140b */
[----:B------:R-:W-:Y:S02]  /*18700*/  SHF.R.S32.HI R10, RZ, 0x1f, R252 ;  /* 0x0000001fff0a7819 */ /* 0x000fe400000114fc */
[----:B------:R-:W-:Y:S01]  /*18710*/  SHF.R.S32.HI R11, RZ, 0x1f, R5 ;  /* 0x0000001fff0b7819 */ /* 0x000fe20000011405 */
[----:B------:R4:W-:Y:S01]  /*18720*/  @!P2 ST.E.64 [R2.64], R24 ;  /* 0x000000180200a985 */ /* 0x0009e2000c101b06 */
[----:B-----5:R-:W-:-:S04]  /*18730*/  @!P6 LEA R8, P0, R252, R0, 0x2 ;  /* 0x00000000fc08e211 */ /* 0x020fc800078010ff */
[----:B------:R-:W-:Y:S02]  /*18740*/  @!P6 LEA.HI.X R9, R252, R4, R10, 0x2, P0 ;  /* 0x00000004fc09e211 */ /* 0x000fe400000f140a */
[----:B------:R-:W-:-:S03]  /*18750*/  @!P5 LEA R10, P0, R5, R0, 0x2 ;  /* 0x00000000050ad211 */ /* 0x000fc600078010ff */
[----:B------:R5:W-:Y:S01]  /*18760*/  @!P6 ST.E.64 [R8.64], R36 ;  /* 0x000000240800e985 */ /* 0x000be2000c101b06 */
[----:B------:R-:W-:Y:S02]  /*18770*/  @!P5 LEA.HI.X R11, R5, R4, R11, 0x2, P0 ;  /* 0x00000004050bd211 */ /* 0x000fe400000f140b */
[----:B------:R-:W-:Y:S02]  /*18780*/  IADD3 R5, R217, 0x70, RZ ;  /* 0x00000070d9057810 */ /* 0x000fe40007ffe0ff */
[----:B--2---:R-:W-:Y:S02]  /*18790*/  SHF.R.S32.HI R7, RZ, 0x1f, R250 ;  /* 0x0000001fff077819 */ /* 0x004fe400000114fa */
[C---:B------:R-:W-:Y:S02]  /*187a0*/  @!P1 LEA R6, P2, R250.reuse, R0, 0x2 ;  /* 0x00000000fa069211 */ /* 0x040fe400078410ff */
[----:B------:R-:W-:Y:S02]  /*187b0*/  ISETP.GE.AND P6, PT, R5, c[0x0][0x3c8], PT ;  /* 0x0000f20005007a0c */ /* 0x000fe40003fc6270 */
[----:B------:R-:W-:-:S05]  /*187c0*/  @!P1 LEA.HI.X R7, R250, R4, R7, 0x2, P2 ;  /* 0x00000004fa079211 */ /* 0x000fca00010f1407 */
[----:B------:R2:W-:Y:S01]  /*187d0*/  @!P1 ST.E.64 [R6.64], R32 ;  /* 0x0000002006009985 */ /* 0x0005e2000c101b06 */
[C---:B----4-:R-:W-:Y:S02]  /*187e0*/  IADD3 R3, R217.reuse, 0x58, RZ ;  /* 0x00000058d9037810 */ /* 0x050fe40007ffe0ff */
[----:B------:R-:W-:Y:S01]  /*187f0*/  IADD3 R2, R217, 0x60, RZ ;  /* 0x00000060d9027810 */ /* 0x000fe20007ffe0ff */
[----:B------:R4:W-:Y:S01]  /*18800*/  @!P5 ST.E.64 [R10.64], R44 ;  /* 0x0000002c0a00d985 */ /* 0x0009e2000c101b06 */
[----:B------:R-:W-:Y:S02]  /*18810*/  ISETP.GE.AND P3, PT, R3, c[0x0][0x3c8], PT ;  /* 0x0000f20003007a0c */ /* 0x000fe40003f66270 */
[----:B------:R-:W-:Y:S02]  /*18820*/  ISETP.GE.AND P4, PT, R2, c[0x0][0x3c8], PT ;  /* 0x0000f20002007a0c */ /* 0x000fe40003f86270 */
[----:B-----5:R-:W-:-:S09]  /*18830*/  SHF.R.S32.HI R9, RZ, 0x1f, R3 ;  /* 0x0000001fff097819 */ /* 0x020fd20000011403 */
[CC--:B------:R-:W-:Y:S02]  /*18840*/  @!P3 LEA R8, P1, R3.reuse, R0.reuse, 0x2 ;  /* 0x000000000308b211 */ /* 0x0c0fe400078210ff */
[----:B------:R-:W-:Y:S02]  /*18850*/  @!P4 LEA R12, P0, R2, R0, 0x2 ;  /* 0x00000000020cc211 */ /* 0x000fe400078010ff */
[----:B------:R-:W-:Y:S02]  /*18860*/  @!P3 LEA.HI.X R9, R3, R4, R9, 0x2, P1 ;  /* 0x000000040309b211 */ /* 0x000fe400008f1409 */
[----:B------:R-:W-:-:S03]  /*18870*/  IADD3 R3, R217, 0x78, RZ ;  /* 0x00000078d9037810 */ /* 0x000fc60007ffe0ff */
[----:B------:R5:W-:Y:S01]  /*18880*/  @!P3 ST.E.64 [R8.64], R40 ;  /* 0x000000280800b985 */ /* 0x000be2000c101b06 */
[----:B------:R-:W-:Y:S02]  /*18890*/  ISETP.GE.AND P3, PT, R3, c[0x0][0x3c8], PT ;  /* 0x0000f20003007a0c */ /* 0x000fe40003f66270 */
[C---:B--2---:R-:W-:Y:S02]  /*188a0*/  IADD3 R6, R217.reuse, 0x68, RZ ;  /* 0x00000068d9067810 */ /* 0x044fe40007ffe0ff */
[----:B------:R-:W-:Y:S02]  /*188b0*/  SHF.R.S32.HI R7, RZ, 0x1f, R2 ;  /* 0x0000001fff077819 */ /* 0x000fe40000011402 */
[----:B------:R-:W-:Y:S02]  /*188c0*/  ISETP.GE.AND P2, PT, R6, c[0x0][0x3c8], PT ;  /* 0x0000f20006007a0c */ /* 0x000fe40003f46270 */
[----:B------:R-:W-:Y:S02]  /*188d0*/  @!P4 LEA.HI.X R13, R2, R4, R7, 0x2, P0 ;  /* 0x00000004020dc211 */ /* 0x000fe400000f1407 */
[----:B------:R-:W-:-:S02]  /*188e0*/  IADD3 R2, R217, 0x80, RZ ;  /* 0x00000080d9027810 */ /* 0x000fc40007ffe0ff */
[----:B------:R-:W-:Y:S01]  /*188f0*/  SHF.R.S32.HI R7, RZ, 0x1f, R5 ;  /* 0x0000001fff077819 */ /* 0x000fe20000011405 */
[----:B------:R2:W-:Y:S01]  /*18900*/  @!P4 ST.E.64 [R12.64], R52 ;  /* 0x000000340c00c985 */ /* 0x0005e2000c101b06 */
[----:B------:R-:W-:Y:S02]  /*18910*/  ISETP.GE.AND P5, PT, R2, c[0x0][0x3c8], PT ;  /* 0x0000f20002007a0c */ /* 0x000fe40003fa6270 */
[----:B----4-:R-:W-:-:S04]  /*18920*/  @!P6 LEA R10, P0, R5, R0, 0x2 ;  /* 0x00000000050ae211 */ /* 0x010fc800078010ff */
[----:B------:R-:W-:Y:S02]  /*18930*/  @!P6 LEA.HI.X R11, R5, R4, R7, 0x2, P0 ;  /* 0x00000004050be211 */ /* 0x000fe400000f1407 */
[----:B------:R-:W-:Y:S02]  /*18940*/  IADD3 R7, R217, 0x88, RZ ;  /* 0x00000088d9077810 */ /* 0x000fe40007ffe0ff */
[----:B------:R-:W-:Y:S02]  /*18950*/  SHF.R.S32.HI R5, RZ, 0x1f, R2 ;  /* 0x0000001fff057819 */ /* 0x000fe40000011402 */
[----:B-----5:R-:W-:Y:S02]  /*18960*/  SHF.R.S32.HI R9, RZ, 0x1f, R6 ;  /* 0x0000001fff097819 */ /* 0x020fe40000011406 */
[----:B------:R-:W-:-:S04]  /*18970*/  @!P2 LEA R8, P1, R6, R0, 0x2 ;  /* 0x000000000608a211 */ /* 0x000fc800078210ff */
[----:B------:R-:W-:Y:S02]  /*18980*/  @!P2 LEA.HI.X R9, R6, R4, R9, 0x2, P1 ;  /* 0x000000040609a211 */ /* 0x000fe400008f1409 */
[----:B------:R-:W-:-:S03]  /*18990*/  IADD3 R6, R217, 0x90, RZ ;  /* 0x00000090d9067810 */ /* 0x000fc60007ffe0ff */
[----:B------:R4:W-:Y:S01]  /*189a0*/  @!P2 ST.E.64 [R8.64], R48 ;  /* 0x000000300800a985 */ /* 0x0009e2000c101b06 */
[----:B------:R-:W-:Y:S02]  /*189b0*/  ISETP.GE.AND P2, PT, R7, c[0x0][0x3c8], PT ;  /* 0x0000f20007007a0c */ /* 0x000fe40003f46270 */
[----:B--2---:R-:W-:Y:S01]  /*189c0*/  @!P5 LEA R12, P0, R2, R0, 0x2 ;  /* 0x00000000020cd211 */ /* 0x004fe200078010ff */
[----:B------:R2:W-:Y:S01]  /*189d0*/  @!P6 ST.E.64 [R10.64], R60 ;  /* 0x0000003c0a00e985 */ /* 0x0005e2000c101b06 */
[----:B------:R-:W-:Y:S02]  /*189e0*/  ISETP.GE.AND P4, PT, R6, c[0x0][0x3c8], PT ;  /* 0x0000f20006007a0c */ /* 0x000fe40003f86270 */
[----:B------:R-:W-:Y:S02]  /*189f0*/  @!P5 LEA.HI.X R13, R2, R4, R5, 0x2, P0 ;  /* 0x00000004020dd211 */ /* 0x000fe400000f1405 */
[----:B------:R-:W-:Y:S02]  /*18a00*/  IADD3 R5, R217, 0x98, RZ ;  /* 0x00000098d9057810 */ /* 0x000fe40007ffe0ff */
[----:B------:R-:W-:-:S02]  /*18a10*/  SHF.R.S32.HI R2, RZ, 0x1f, R6 ;  /* 0x0000001fff027819 */ /* 0x000fc40000011406 */
[----:B----4-:R-:W-:Y:S02]  /*18a20*/  SHF.R.S32.HI R9, RZ, 0x1f, R3 ;  /* 0x0000001fff097819 */ /* 0x010fe40000011403 */
[----:B------:R-:W-:-:S03]  /*18a30*/  @!P3 LEA R8, P1, R3, R0, 0x2 ;  /* 0x000000000308b211 */ /* 0x000fc600078210ff */
[C---:B--2---:R-:W-:Y:S02]  /*18a40*/  @!P4 LEA R10, P0, R6.reuse, R0, 0x2 ;  /* 0x00000000060ac211 */ /* 0x044fe400078010ff */
[-C--:B------:R-:W-:Y:S02]  /*18a50*/  @!P3 LEA.HI.X R9, R3, R4.reuse, R9, 0x2, P1 ;  /* 0x000000040309b211 */ /* 0x080fe400008f1409 */
[----:B------:R-:W-:Y:S02]  /*18a60*/  IADD3 R3, R217, 0xa0, RZ ;  /* 0x000000a0d9037810 */ /* 0x000fe40007ffe0ff */
[----:B------:R-:W-:Y:S01]  /*18a70*/  @!P4 LEA.HI.X R11, R6, R4, R2, 0x2, P0 ;  /* 0x00000004060bc211 */ /* 0x000fe200000f1402 */
[----:B------:R2:W-:Y:S01]  /*18a80*/  @!P3 ST.E.64 [R8.64], R56 ;  /* 0x000000380800b985 */ /* 0x0005e2000c101b06 */
[----:B------:R-:W-:Y:S02]  /*18a90*/  ISETP.GE.AND P3, PT, R5, c[0x0][0x3c8], PT ;  /* 0x0000f20005007a0c */ /* 0x000fe40003f66270 */
[----:B------:R-:W-:Y:S01]  /*18aa0*/  IADD3 R2, R217, 0xa8, RZ ;  /* 0x000000a8d9027810 */ /* 0x000fe20007ffe0ff */
[----:B------:R4:W-:Y:S01]  /*18ab0*/  @!P5 ST.E.64 [R12.64], R68 ;  /* 0x000000440c00d985 */ /* 0x0009e2000c101b06 */
[----:B------:R-:W-:-:S02]  /*18ac0*/  ISETP.GE.AND P5, PT, R3, c[0x0][0x3c8], PT ;  /* 0x0000f20003007a0c */ /* 0x000fc40003fa6270 */
[----:B------:R-:W-:Y:S02]  /*18ad0*/  SHF.R.S32.HI R6, RZ, 0x1f, R5 ;  /* 0x0000001fff067819 */ /* 0x000fe40000011405 */
[----:B--2---:R-:W-:Y:S02]  /*18ae0*/  SHF.R.S32.HI R9, RZ, 0x1f, R7 ;  /* 0x0000001fff097819 */ /* 0x004fe40000011407 */
[C---:B------:R-:W-:Y:S02]  /*18af0*/  @!P2 LEA R8, P1, R7.reuse, R0, 0x2 ;  /* 0x000000000708a211 */ /* 0x040fe400078210ff */
[----:B----4-:R-:W-:Y:S02]  /*18b00*/  SHF.R.S32.HI R13, RZ, 0x1f, R3 ;  /* 0x0000001fff0d7819 */ /* 0x010fe40000011403 */
[----:B------:R-:W-:Y:S02]  /*18b10*/  @!P2 LEA.HI.X R9, R7, R4, R9, 0x2, P1 ;  /* 0x000000040709a211 */ /* 0x000fe400008f1409 */
[----:B------:R-:W-:-:S02]  /*18b20*/  IADD3 R7, R217, 0xb0, RZ ;  /* 0x000000b0d9077810 */ /* 0x000fc40007ffe0ff */
[----:B------:R-:W-:Y:S01]  /*18b30*/  @!P5 LEA R12, P0, R3, R0, 0x2 ;  /* 0x00000000030cd211 */ /* 0x000fe200078010ff */
[----:B------:R2:W-:Y:S01]  /*18b40*/  @!P2 ST.E.64 [R8.64], R64 ;  /* 0x000000400800a985 */ /* 0x0005e2000c101b06 */
[----:B------:R-:W-:Y:S02]  /*18b50*/  ISETP.GE.AND P2, PT, R2, c[0x0][0x3c8], PT ;  /* 0x0000f20002007a0c */ /* 0x000fe40003f46270 */
[----:B------:R-:W-:Y:S01]  /*18b60*/  ISETP.GE.AND P6, PT, R7, c[0x0][0x3c8], PT ;  /* 0x0000f20007007a0c */ /* 0x000fe20003fc6270 */
[----:B------:R4:W-:Y:S01]  /*18b70*/  @!P4 ST.E.64 [R10.64], R76 ;  /* 0x0000004c0a00c985 */ /* 0x0009e2000c101b06 */
[----:B------:R-:W-:Y:S02]  /*18b80*/  @!P5 LEA.HI.X R13, R3, R4, R13, 0x2, P0 ;  /* 0x00000004030dd211 */ /* 0x000fe400000f140d */
[----:B------:R-:W-:Y:S02]  /*18b90*/  SHF.R.S32.HI R3, RZ, 0x1f, R2 ;  /* 0x0000001fff037819 */ /* 0x000fe40000011402 */
[----:B--2---:R-:W-:-:S04]  /*18ba0*/  @!P3 LEA R8, P1, R5, R0, 0x2 ;  /* 0x000000000508b211 */ /* 0x004fc800078210ff */
[----:B------:R-:W-:Y:S02]  /*18bb0*/  @!P3 LEA.HI.X R9, R5, R4, R6, 0x2, P1 ;  /* 0x000000040509b211 */ /* 0x000fe400008f1406 */
[C---:B------:R-:W-:Y:S02]  /*18bc0*/  IADD3 R6, R217.reuse, 0xb8, RZ ;  /* 0x000000b8d9067810 */ /* 0x040fe40007ffe0ff */
[----:B------:R-:W-:Y:S01]  /*18bd0*/  IADD3 R5, R217, 0xc0, RZ ;  /* 0x000000c0d9057810 */ /* 0x000fe20007ffe0ff */
[----:B------:R2:W-:Y:S01]  /*18be0*/  @!P3 ST.E.64 [R8.64], R72 ;  /* 0x000000480800b985 */ /* 0x0005e2000c101b06 */
[----:B------:R-:W-:Y:S02]  /*18bf0*/  ISETP.GE.AND P3, PT, R6, c[0x0][0x3c8], PT ;  /* 0x0000f20006007a0c */ /* 0x000fe40003f66270 */
[----:B------:R-:W-:Y:S01]  /*18c00*/  ISETP.GE.AND P4, PT, R5, c[0x0][0x3c8], PT ;  /* 0x0000f20005007a0c */ /* 0x000fe20003f86270 */
[----:B------:R5:W-:Y:S01]  /*18c10*/  @!P5 ST.E.64 [R12.64], R84 ;  /* 0x000000540c00d985 */ /* 0x000be2000c101b06 */
[----:B----4-:R-:W-:-:S02]  /*18c20*/  SHF.R.S32.HI R11, RZ, 0x1f, R7 ;  /* 0x0000001fff0b7819 */ /* 0x010fc40000011407 */
[----:B------:R-:W-:-:S04]  /*18c30*/  @!P6 LEA R10, P0, R7, R0, 0x2 ;  /* 0x00000000070ae211 */ /* 0x000fc800078010ff */
[----:B------:R-:W-:Y:S02]  /*18c40*/  @!P6 LEA.HI.X R11, R7, R4, R11, 0x2, P0 ;  /* 0x00000004070be211 */ /* 0x000fe400000f140b */
[----:B------:R-:W-:Y:S02]  /*18c50*/  SHF.R.S32.HI R7, RZ, 0x1f, R5 ;  /* 0x0000001fff077819 */ /* 0x000fe40000011405 */
[----:B--2---:R-:W-:-:S04]  /*18c60*/  @!P2 LEA R8, P1, R2, R0, 0x2 ;  /* 0x000000000208a211 */ /* 0x004fc800078210ff */
[----:B------:R-:W-:Y:S02]  /*18c70*/  @!P2 LEA.HI.X R9, R2, R4, R3, 0x2, P1 ;  /* 0x000000040209a211 */ /* 0x000fe400008f1403 */
[C---:B------:R-:W-:Y:S02]  /*18c80*/  IADD3 R2, R217.reuse, 0xd0, RZ ;  /* 0x000000d0d9027810 */ /* 0x040fe40007ffe0ff */
[----:B------:R-:W-:Y:S01]  /*18c90*/  IADD3 R3, R217, 0xc8, RZ ;  /* 0x000000c8d9037810 */ /* 0x000fe20007ffe0ff */
[----:B------:R2:W-:Y:S01]  /*18ca0*/  @!P2 ST.E.64 [R8.64], R80 ;  /* 0x000000500800a985 */ /* 0x0005e2000c101b06 */
[----:B-----5:R-:W-:Y:S02]  /*18cb0*/  @!P4 LEA R12, P0, R5, R0, 0x2 ;  /* 0x00000000050cc211 */ /* 0x020fe400078010ff */
[----:B------:R-:W-:Y:S01]  /*18cc0*/  ISETP.GE.AND P5, PT, R2, c[0x0][0x3c8], PT ;  /* 0x0000f20002007a0c */ /* 0x000fe20003fa6270 */
[----:B------:R4:W-:Y:S01]  /*18cd0*/  @!P6 ST.E.64 [R10.64], R92 ;  /* 0x0000005c0a00e985 */ /* 0x0009e2000c101b06 */
[----:B------:R-:W-:-:S02]  /*18ce0*/  ISETP.GE.AND P2, PT, R3, c[0x0][0x3c8], PT ;  /* 0x0000f20003007a0c */ /* 0x000fc40003f46270 */
        /* <DEDUP_REMOVED lines=11> */
[----:B------:R-:W-:Y:S02]  /*18da0*/  IADD3 R5, R217, 0xe8, RZ ;  /* 0x000000e8d9057810 */ /* 0x000fe40007ffe0ff */
[----:B------:R-:W-:Y:S01]  /*18db0*/  SHF.R.S32.HI R2, RZ, 0x1f, R6 ;  /* 0x0000001fff027819 */ /* 0x000fe20000011406 */
[----:B------:R4:W-:Y:S01]  /*18dc0*/  @!P4 ST.E.64 [R12.64], R100 ;  /* 0x000000640c00c985 */ /* 0x0009e2000c101b06 */
[----:B------:R-:W-:-:S02]  /*18dd0*/  ISETP.GE.AND P4, PT, R6, c[0x0][0x3c8], PT ;  /* 0x0000f20006007a0c */ /* 0x000fc40003f86270 */
[----:B------:R-:W-:Y:S02]  /*18de0*/  ISETP.GE.AND P3, PT, R5, c[0x0][0x3c8], PT ;  /* 0x0000f20005007a0c */ /* 0x000fe40003f66270 */
[----:B--2---:R-:W-:Y:S02]  /*18df0*/  SHF.R.S32.HI R9, RZ, 0x1f, R3 ;  /* 0x0000001fff097819 */ /* 0x004fe40000011403 */
[-C--:B------:R-:W-:Y:S02]  /*18e00*/  @!P2 LEA R8, P1, R3, R0.reuse, 0x2 ;  /* 0x000000000308a211 */ /* 0x080fe400078210ff */
[----:B----4-:R-:W-:Y:S02]  /*18e10*/  @!P6 LEA R12, P0, R7, R0, 0x2 ;  /* 0x00000000070ce211 */ /* 0x010fe400078010ff */
[----:B------:R-:W-:-:S03]  /*18e20*/  @!P2 LEA.HI.X R9, R3, R4, R9, 0x2, P1 ;  /* 0x000000040309a211 */ /* 0x000fc600008f1409 */
[C---:B------:R-:W-:Y:S02]  /*18e30*/  @!P4 LEA R14, P1, R6.reuse, R0, 0x2 ;  /* 0x00000000060ec211 */ /* 0x040fe400078210ff */
        /* <DEDUP_REMOVED lines=23> */
.L_x_1131:
[----:B------:R-:W-:Y:S05]  /*18fb0*/  BSYNC B0 ;  /* 0x0000000000007941 */ /* 0x000fea0003800000 */
.L_x_1130:
[----:B------:R-:W-:Y:S05]  /*18fc0*/  BRA.DIV ~URZ, `(.L_x_1132) ;  /* 0x000036a27f007947 */ /* 0x000fea000b800000 */
[----:B--2---:R2:W1:Y:S04]  /*18fd0*/  SHFL.IDX PT, R4, R16, 0x1, 0x1c1f ;  /* 0x003c1f0010047f89 */ /* 0x00446800000e0000 */
[----:B----4-:R2:W4:Y:S02]  /*18fe0*/  SHFL.IDX PT, R0, R17, 0x1, 0x1c1f ;  /* 0x003c1f0011007f89 */ /* 0x01052400000e0000 */
.L_x_1190:
[----:B------:R-:W-:-:S13]  /*18ff0*/  LOP3.LUT P0, RZ, R216, 0x2, RZ, 0xc0, !PT ;  /* 0x00000002d8ff7812 */ /* 0x000fda000780c0ff */
[----:B------:R-:W-:Y:S05]  /*19000*/  @P0 BRA `(.L_x_1127) ;  /* 0x00001a1000000947 */ /* 0x000fea0003800000 */
[C---:B------:R-:W-:Y:S02]  /*19010*/  ISETP.GE.AND P1, PT, R217.reuse, c[0x0][0x3c8], PT ;  /* 0x0000f200d9007a0c */ /* 0x040fe40003f26270 */
[C---:B-1----:R-:W-:Y:S02]  /*19020*/  IADD3 R10, R217.reuse, 0x8, RZ ;  /* 0x00000008d90a7810 */ /* 0x042fe40007ffe0ff */
[C---:B------:R-:W-:Y:S02]  /*19030*/  IADD3 R8, R217.reuse, 0x10, RZ ;  /* 0x00000010d9087810 */ /* 0x040fe40007ffe0ff */
[----:B------:R-:W-:Y:S02]  /*19040*/  ISETP.GE.AND P0, PT, R10, c[0x0][0x3c8], PT ;  /* 0x0000f2000a007a0c */ /* 0x000fe40003f06270 */
[----:B------:R-:W-:Y:S02]  /*19050*/  ISETP.GE.AND P5, PT, R8, c[0x0][0x3c8], PT ;  /* 0x0000f20008007a0c */ /* 0x000fe40003fa6270 */
[----:B------:R-:W-:-:S02]  /*19060*/  IADD3 R15, R217, 0x18, RZ ;  /* 0x00000018d90f7810 */ /* 0x000fc40007ffe0ff */
[----:B------:R-:W-:Y:S01]  /*19070*/  IADD3 R11, R217, 0x8, RZ ;  /* 0x00000008d90b7810 */ /* 0x000fe20007ffe0ff */
[----:B----4-:R-:W-:Y:S01]  /*19080*/  @!P1 IMAD.MOV.U32 R2, RZ, RZ, R0 ;  /* 0x000000ffff029224 */ /* 0x010fe200078e0000 */
[----:B------:R-:W-:Y:S01]  /*19090*/  ISETP.GE.AND P4, PT, R15, c[0x0][0x3c8], PT ;  /* 0x0000f2000f007a0c */ /* 0x000fe20003f86270 */
[----:B------:R-:W-:Y:S01]  /*190a0*/  @!P1 IMAD.MOV.U32 R3, RZ, RZ, R4 ;  /* 0x000000ffff039224 */ /* 0x000fe200078e0004 */
[C---:B------:R-:W-:Y:S02]  /*190b0*/  IADD3 R13, R217.reuse, 0x20, RZ ;  /* 0x00000020d90d7810 */ /* 0x040fe40007ffe0ff */
[----:B------:R-:W-:Y:S01]  /*190c0*/  SHF.R.S32.HI R11, RZ, 0x1f, R11 ;  /* 0x0000001fff0b7819 */ /* 0x000fe2000001140b */
[C---:B------:R-:W-:Y:S01]  /*190d0*/  @!P1 IMAD.WIDE R2, R217.reuse, 0x4, R2 ;  /* 0x00000004d9029825 */ /* 0x040fe200078e0202 */
[----:B------:R-:W-:Y:S02]  /*190e0*/  @!P0 LEA R6, P6, R10, R0, 0x2 ;  /* 0x000000000a068211 */ /* 0x000fe400078c10ff */
[----:B------:R-:W-:-:S02]  /*190f0*/  IADD3 R5, R217, 0x28, RZ ;  /* 0x00000028d9057810 */ /* 0x000fc40007ffe0ff */
[----:B------:R-:W-:Y:S01]  /*19100*/  IADD3 R9, R217, 0x10, RZ ;  /* 0x00000010d9097810 */ /* 0x000fe20007ffe0ff */
[----:B------:R1:W-:Y:S01]  /*19110*/  @!P1 ST.E.64 [R2.64], R120 ;  /* 0x0000007802009985 */ /* 0x0003e2000c101b06 */
[----:B------:R-:W-:Y:S02]  /*19120*/  ISETP.GE.AND P3, PT, R13, c[0x0][0x3c8], PT ;  /* 0x0000f2000d007a0c */ /* 0x000fe40003f66270 */
[----:B------:R-:W-:Y:S02]  /*19130*/  @!P0 LEA.HI.X R7, R10, R4, R11, 0x2, P6 ;  /* 0x000000040a078211 */ /* 0x000fe400030f140b */
[----:B------:R-:W-:Y:S02]  /*19140*/  ISETP.GE.AND P2, PT, R5, c[0x0][0x3c8], PT ;  /* 0x0000f20005007a0c */ /* 0x000fe40003f46270 */
[----:B------:R-:W-:Y:S01]  /*19150*/  SHF.R.S32.HI R9, RZ, 0x1f, R9 ;  /* 0x0000001fff097819 */ /* 0x000fe20000011409 */
[----:B------:R4:W-:Y:S01]  /*19160*/  @!P0 ST.E.64 [R6.64], R124 ;  /* 0x0000007c06008985 */ /* 0x0009e2000c101b06 */
[----:B--2---:R-:W-:-:S02]  /*19170*/  IADD3 R16, R217, 0x18, RZ ;  /* 0x00000018d9107810 */ /* 0x004fc40007ffe0ff */
[C---:B------:R-:W-:Y:S02]  /*19180*/  IADD3 R12, R217.reuse, 0x30, RZ ;  /* 0x00000030d90c7810 */ /* 0x040fe40007ffe0ff */
[----:B------:R-:W-:Y:S02]  /*19190*/  SHF.R.S32.HI R16, RZ, 0x1f, R16 ;  /* 0x0000001fff107819 */ /* 0x000fe40000011410 */
[C---:B------:R-:W-:Y:S02]  /*191a0*/  IADD3 R10, R217.reuse, 0x38, RZ ;  /* 0x00000038d90a7810 */ /* 0x040fe40007ffe0ff */
[C---:B------:R-:W-:Y:S02]  /*191b0*/  IADD3 R14, R217.reuse, 0x20, RZ ;  /* 0x00000020d90e7810 */ /* 0x040fe40007ffe0ff */
[----:B------:R-:W-:Y:S02]  /*191c0*/  IADD3 R11, R217, 0x28, RZ ;  /* 0x00000028d90b7810 */ /* 0x000fe40007ffe0ff */
[----:B------:R-:W-:-:S02]  /*191d0*/  SHF.R.S32.HI R14, RZ, 0x1f, R14 ;  /* 0x0000001fff0e7819 */ /* 0x000fc4000001140e */
[----:B------:R-:W-:Y:S02]  /*191e0*/  SHF.R.S32.HI R11, RZ, 0x1f, R11 ;  /* 0x0000001fff0b7819 */ /* 0x000fe4000001140b */
[----:B-1----:R-:W-:-:S04]  /*191f0*/  @!P5 LEA R2, P1, R8, R0, 0x2 ;  /* 0x000000000802d211 */ /* 0x002fc800078210ff */
[----:B------:R-:W-:Y:S02]  /*19200*/  @!P5 LEA.HI.X R3, R8, R4, R9, 0x2, P1 ;  /* 0x000000040803d211 */ /* 0x000fe400008f1409 */
[C---:B------:R-:W-:Y:S02]  /*19210*/  @!P4 LEA R8, P0, R15.reuse, R0, 0x2 ;  /* 0x000000000f08c211 */ /* 0x040fe400078010ff */
[----:B------:R-:W-:Y:S01]  /*19220*/  ISETP.GE.AND P1, PT, R12, c[0x0][0x3c8], PT ;  /* 0x0000f2000c007a0c */ /* 0x000fe20003f26270 */
[----:B------:R1:W-:Y:S01]  /*19230*/  @!P5 ST.E.64 [R2.64], R128 ;  /* 0x000000800200d985 */ /* 0x0003e2000c101b06 */
[----:B------:R-:W-:Y:S02]  /*19240*/  @!P4 LEA.HI.X R9, R15, R4, R16, 0x2, P0 ;  /* 0x000000040f09c211 */ /* 0x000fe400000f1410 */
[C---:B----4-:R-:W-:Y:S02]  /*19250*/  @!P3 LEA R6, P6, R13.reuse, R0, 0x2 ;  /* 0x000000000d06b211 */ /* 0x050fe400078c10ff */
[----:B------:R-:W-:Y:S01]  /*19260*/  ISETP.GE.AND P0, PT, R10, c[0x0][0x3c8], PT ;  /* 0x0000f2000a007a0c */ /* 0x000fe20003f06270 */
[----:B------:R2:W-:Y:S01]  /*19270*/  @!P4 ST.E.64 [R8.64], R146 ;  /* 0x000000920800c985 */ /* 0x0005e2000c101b06 */
[----:B------:R-:W-:-:S02]  /*19280*/  @!P3 LEA.HI.X R7, R13, R4, R14, 0x2, P6 ;  /* 0x000000040d07b211 */ /* 0x000fc400030f140e */
[----:B------:R-:W-:Y:S02]  /*19290*/  IADD3 R13, R217, 0x30, RZ ;  /* 0x00000030d90d7810 */ /* 0x000fe40007ffe0ff */
[----:B------:R-:W-:Y:S01]  /*192a0*/  ISETP.GE.AND P4, PT, R252, c[0x0][0x3c8], PT ;  /* 0x0000f200fc007a0c */ /* 0x000fe20003f86270 */
[----:B------:R4:W-:Y:S01]  /*192b0*/  @!P3 ST.E.64 [R6.64], R22 ;  /* 0x000000160600b985 */ /* 0x0009e2000c101b06 */
[----:B------:R-:W-:Y:S02]  /*192c0*/  SHF.R.S32.HI R13, RZ, 0x1f, R13 ;  /* 0x0000001fff0d7819 */ /* 0x000fe4000001140d */
[----:B-1----:R-:W-:-:S04]  /*192d0*/  @!P2 LEA R2, P5, R5, R0, 0x2 ;  /* 0x000000000502a211 */ /* 0x002fc800078a10ff */
[----:B------:R-:W-:Y:S02]  /*192e0*/  @!P2 LEA.HI.X R3, R5, R4, R11, 0x2, P5 ;  /* 0x000000040503a211 */ /* 0x000fe400028f140b */
[C---:B------:R-:W-:Y:S02]  /*192f0*/  IADD3 R11, R217.reuse, 0x38, RZ ;  /* 0x00000038d90b7810 */ /* 0x040fe40007ffe0ff */
[-C--:B--2---:R-:W-:Y:S01]  /*19300*/  @!P1 LEA R8, P3, R12, R0.reuse, 0x2 ;  /* 0x000000000c089211 */ /* 0x084fe200078610ff */
[----:B------:R1:W-:Y:S01]  /*19310*/  @!P2 ST.E.64 [R2.64], R26 ;  /* 0x0000001a0200a985 */ /* 0x0003e2000c101b06 */
[----:B------:R-:W-:Y:S02]  /*19320*/  IADD3 R5, R217, 0x50, RZ ;  /* 0x00000050d9057810 */ /* 0x000fe40007ffe0ff */
[----:B----4-:R-:W-:Y:S02]  /*19330*/  @!P0 LEA R6, P2, R10, R0, 0x2 ;  /* 0x000000000a068211 */ /* 0x010fe400078410ff */
[----:B------:R-:W-:-:S02]  /*19340*/  SHF.R.S32.HI R11, RZ, 0x1f, R11 ;  /* 0x0000001fff0b7819 */ /* 0x000fc4000001140b */
[-C--:B------:R-:W-:Y:S02]  /*19350*/  @!P1 LEA.HI.X R9, R12, R4.reuse, R13, 0x2, P3 ;  /* 0x000000040c099211 */ /* 0x080fe400018f140d */
[----:B------:R-:W-:Y:S02]  /*19360*/  ISETP.GE.AND P3, PT, R250, c[0x0][0x3c8], PT ;  /* 0x0000f200fa007a0c */ /* 0x000fe40003f66270 */
[----:B------:R-:W-:Y:S01]  /*19370*/  ISETP.GE.AND P6, PT, R5, c[0x0][0x3c8], PT ;  /* 0x0000f20005007a0c */ /* 0x000fe20003fc6270 */
[----:B------:R2:W-:Y:S01]  /*19380*/  @!P1 ST.E.64 [R8.64], R150 ;  /* 0x0000009608009985 */ /* 0x0005e2000c101b06 */
[----:B------:R-:W-:Y:S02]  /*19390*/  @!P0 LEA.HI.X R7, R10, R4, R11, 0x2, P2 ;  /* 0x000000040a078211 */ /* 0x000fe400010f140b */
[----:B------:R-:W-:Y:S02]  /*193a0*/  SHF.R.S32.HI R12, RZ, 0x1f, R252 ;  /* 0x0000001fff0c7819 */ /* 0x000fe400000114fc */
[----:B------:R-:W-:Y:S01]  /*193b0*/  SHF.R.S32.HI R15, RZ, 0x1f, R5 ;  /* 0x0000001fff0f7819 */ /* 0x000fe20000011405 */
[----:B------:R4:W-:Y:S01]  /*193c0*/  @!P0 ST.E.64 [R6.64], R30 ;  /* 0x0000001e06008985 */ /* 0x0009e2000c101b06 */
[----:B------:R-:W-:-:S04]  /*193d0*/  @!P4 LEA R10, P0, R252, R0, 0x2 ;  /* 0x00000000fc0ac211 */ /* 0x000fc800078010ff */
[----:B------:R-:W-:Y:S02]  /*193e0*/  @!P4 LEA.HI.X R11, R252, R4, R12, 0x2, P0 ;  /* 0x00000004fc0bc211 */ /* 0x000fe400000f140c */
[----:B------:R-:W-:-:S03]  /*193f0*/  @!P6 LEA R14, P0, R5, R0, 0x2 ;  /* 0x00000000050ee211 */ /* 0x000fc600078010ff */
[----:B------:R5:W-:Y:S01]  /*19400*/  @!P4 ST.E.64 [R10.64], R38 ;  /* 0x000000260a00c985 */ /* 0x000be2000c101b06 */
[C---:B-1----:R-:W-:Y:S02]  /*19410*/  IADD3 R3, R217.reuse, 0x58, RZ ;  /* 0x00000058d9037810 */ /* 0x042fe40007ffe0ff */
[----:B------:R-:W-:Y:S02]  /*19420*/  IADD3 R2, R217, 0x60, RZ ;  /* 0x00000060d9027810 */ /* 0x000fe40007ffe0ff */
[----:B------:R-:W-:Y:S02]  /*19430*/  ISETP.GE.AND P5, PT, R3, c[0x0][0x3c8], PT ;  /* 0x0000f20003007a0c */ /* 0x000fe40003fa6270 */
[----:B------:R-:W-:Y:S02]  /*19440*/  SHF.R.S32.HI R13, RZ, 0x1f, R3 ;  /* 0x0000001fff0d7819 */ /* 0x000fe40000011403 */
[----:B------:R-:W-:Y:S02]  /*19450*/  @!P6 LEA.HI.X R15, R5, R4, R15, 0x2, P0 ;  /* 0x00000004050fe211 */ /* 0x000fe400000f140f */
[----:B------:R-:W-:-:S02]  /*19460*/  ISETP.GE.AND P4, PT, R2, c[0x0][0x3c8], PT ;  /* 0x0000f20002007a0c */ /* 0x000fc40003f86270 */
[C---:B--2---:R-:W-:Y:S02]  /*19470*/  @!P3 LEA R8, P1, R250.reuse, R0, 0x2 ;  /* 0x00000000fa08b211 */ /* 0x044fe400078210ff */
[C---:B------:R-:W-:Y:S02]  /*19480*/  IADD3 R5, R217.reuse, 0x70, RZ ;  /* 0x00000070d9057810 */ /* 0x040fe40007ffe0ff */
[----:B----4-:R-:W-:Y:S02]  /*19490*/  SHF.R.S32.HI R7, RZ, 0x1f, R250 ;  /* 0x0000001fff077819 */ /* 0x010fe400000114fa */
[----:B------:R-:W-:Y:S02]  /*194a0*/  IADD3 R6, R217, 0x68, RZ ;  /* 0x00000068d9067810 */ /* 0x000fe40007ffe0ff */
[----:B------:R-:W-:Y:S02]  /*194b0*/  @!P3 LEA.HI.X R9, R250, R4, R7, 0x2, P1 ;  /* 0x00000004fa09b211 */ /* 0x000fe400008f1407 */
[----:B------:R-:W-:-:S02]  /*194c0*/  @!P5 LEA R12, P1, R3, R0, 0x2 ;  /* 0x00000000030cd211 */ /* 0x000fc400078210ff */
[----:B------:R-:W-:Y:S01]  /*194d0*/  ISETP.GE.AND P2, PT, R6, c[0x0][0x3c8], PT ;  /* 0x0000f20006007a0c */ /* 0x000fe20003f46270 */
[----:B------:R1:W-:Y:S01]  /*194e0*/  @!P3 ST.E.64 [R8.64], R34 ;  /* 0x000000220800b985 */ /* 0x0003e2000c101b06 */
[----:B------:R-:W-:Y:S02]  /*194f0*/  @!P5 LEA.HI.X R13, R3, R4, R13, 0x2, P1 ;  /* 0x00000004030dd211 */ /* 0x000fe400008f140d */
[----:B------:R-:W-:Y:S01]  /*19500*/  ISETP.GE.AND P1, PT, R5, c[0x0][0x3c8], PT ;  /* 0x0000f20005007a0c */ /* 0x000fe20003f26270 */
[----:B------:R2:W-:Y:S01]  /*19510*/  @!P6 ST.E.64 [R14.64], R46 ;  /* 0x0000002e0e00e985 */ /* 0x0005e2000c101b06 */
[----:B-----5:R-:W-:Y:S02]  /*19520*/  @!P4 LEA R10, P0, R2, R0, 0x2 ;  /* 0x00000000020ac211 */ /* 0x020fe400078010ff */
[----:B------:R-:W-:Y:S01]  /*19530*/  IADD3 R3, R217, 0x78, RZ ;  /* 0x00000078d9037810 */ /* 0x000fe20007ffe0ff */
[----:B------:R4:W-:Y:S01]  /*19540*/  @!P5 ST.E.64 [R12.64], R42 ;  /* 0x0000002a0c00d985 */ /* 0x0009e2000c101b06 */
[----:B------:R-:W-:-:S02]  /*19550*/  SHF.R.S32.HI R7, RZ, 0x1f, R6 ;  /* 0x0000001fff077819 */ /* 0x000fc40000011406 */
[----:B-1----:R-:W-:Y:S02]  /*19560*/  SHF.R.S32.HI R9, RZ, 0x1f, R2 ;  /* 0x0000001fff097819 */ /* 0x002fe40000011402 */
[----:B------:R-:W-:Y:S02]  /*19570*/  @!P2 LEA R8, P3, R6, R0, 0x2 ;  /* 0x000000000608a211 */ /* 0x000fe400078610ff */
[----:B------:R-:W-:Y:S02]  /*19580*/  @!P4 LEA.HI.X R11, R2, R4, R9, 0x2, P0 ;  /* 0x00000004020bc211 */ /* 0x000fe400000f1409 */
[----:B--2---:R-:W-:Y:S02]  /*19590*/  SHF.R.S32.HI R14, RZ, 0x1f, R5 ;  /* 0x0000001fff0e7819 */ /* 0x004fe40000011405 */
[----:B------:R-:W-:Y:S02]  /*195a0*/  @!P1 LEA R16, P4, R5, R0, 0x2 ;  /* 0x0000000005109211 */ /* 0x000fe400078810ff */
[----:B------:R-:W-:-:S02]  /*195b0*/  ISETP.GE.AND P0, PT, R3, c[0x0][0x3c8], PT ;  /* 0x0000f20003007a0c */ /* 0x000fc40003f06270 */
[-C--:B------:R-:W-:Y:S02]  /*195c0*/  @!P2 LEA.HI.X R9, R6, R4.reuse, R7, 0x2, P3 ;  /* 0x000000040609a211 */ /* 0x080fe400018f1407 */
[C---:B------:R-:W-:Y:S02]  /*195d0*/  IADD3 R7, R217.reuse, 0x80, RZ ;  /* 0x00000080d9077810 */ /* 0x040fe40007ffe0ff */
[----:B------:R-:W-:Y:S02]  /*195e0*/  IADD3 R6, R217, 0x88, RZ ;  /* 0x00000088d9067810 */ /* 0x000fe40007ffe0ff */
[----:B---3--:R-:W-:Y:S02]  /*195f0*/  @!P1 LEA.HI.X R17, R5, R4, R14, 0x2, P4 ;  /* 0x0000000405119211 */ /* 0x008fe400020f140e */
[----:B------:R-:W-:Y:S02]  /*19600*/  ISETP.GE.AND P4, PT, R2, c[0x0][0x3c8], PT ;  /* 0x0000f20002007a0c */ /* 0x000fe40003f86270 */
[----:B------:R-:W-:-:S02]  /*19610*/  ISETP.GE.AND P6, PT, R7, c[0x0][0x3c8], PT ;  /* 0x0000f20007007a0c */ /* 0x000fc40003fc6270 */
[----:B------:R-:W-:Y:S02]  /*19620*/  ISETP.GE.AND P5, PT, R6, c[0x0][0x3c8], PT ;  /* 0x0000f20006007a0c */ /* 0x000fe40003fa6270 */
[----:B----4-:R-:W-:Y:S02]  /*19630*/  SHF.R.S32.HI R13, RZ, 0x1f, R3 ;  /* 0x0000001fff0d7819 */ /* 0x010fe40000011403 */
[C---:B------:R-:W-:Y:S02]  /*19640*/  @!P0 LEA R12, P3, R3.reuse, R0, 0x2 ;  /* 0x00000000030c8211 */ /* 0x040fe400078610ff */
[----:B------:R-:W-:Y:S02]  /*19650*/  SHF.R.S32.HI R5, RZ, 0x1f, R6 ;  /* 0x0000001fff057819 */ /* 0x000fe40000011406 */
[----:B------:R-:W-:Y:S01]  /*19660*/  @!P0 LEA.HI.X R13, R3, R4, R13, 0x2, P3 ;  /* 0x00000004030d8211 */ /* 0x000fe200018f140d */
[----:B------:R1:W-:Y:S01]  /*19670*/  @!P4 ST.E.64 [R10.64], R54 ;  /* 0x000000360a00c985 */ /* 0x0003e2000c101b06 */
[----:B------:R-:W-:-:S02]  /*19680*/  IADD3 R2, R217, 0x90, RZ ;  /* 0x00000090d9027810 */ /* 0x000fc40007ffe0ff */
[----:B------:R-:W-:Y:S01]  /*19690*/  @!P6 LEA R14, P3, R7, R0, 0x2 ;  /* 0x00000000070ee211 */ /* 0x000fe200078610ff */
[----:B------:R2:W-:Y:S01]  /*196a0*/  @!P2 ST.E.64 [R8.64], R50 ;  /* 0x000000320800a985 */ /* 0x0005e2000c101b06 */
[----:B------:R-:W-:-:S03]  /*196b0*/  IADD3 R3, R217, 0x98, RZ ;  /* 0x00000098d9037810 */ /* 0x000fc60007ffe0ff */
[----:B------:R-:W-:Y:S01]  /*196c0*/  @!P1 ST.E.64 [R16.64], R62 ;  /* 0x0000003e10009985 */ /* 0x000fe2000c101b06 */
[----:B------:R-:W-:-:S03]  /*196d0*/  ISETP.GE.AND P4, PT, R3, c[0x0][0x3c8], PT ;  /* 0x0000f20003007a0c */ /* 0x000fc60003f86270 */
[----:B------:R3:W-:Y:S01]  /*196e0*/  @!P0 ST.E.64 [R12.64], R58 ;  /* 0x0000003a0c008985 */ /* 0x0007e2000c101b06 */
[----:B-1----:R-:W-:-:S09]  /*196f0*/  SHF.R.S32.HI R11, RZ, 0x1f, R2 ;  /* 0x0000001fff0b7819 */ /* 0x002fd20000011402 */
[-C--:B------:R-:W-:Y:S02]  /*19700*/  @!P4 LEA R10, P1, R3, R0.reuse, 0x2 ;  /* 0x00000000030ac211 */ /* 0x080fe400078210ff */
[----:B--2---:R-:W-:Y:S02]  /*19710*/  SHF.R.S32.HI R9, RZ, 0x1f, R7 ;  /* 0x0000001fff097819 */ /* 0x004fe40000011407 */
[C---:B------:R-:W-:Y:S02]  /*19720*/  @!P5 LEA R8, P2, R6.reuse, R0, 0x2 ;  /* 0x000000000608d211 */ /* 0x040fe400078410ff */
[-C--:B------:R-:W-:Y:S02]  /*19730*/  @!P6 LEA.HI.X R15, R7, R4.reuse, R9, 0x2, P3 ;  /* 0x00000004070fe211 */ /* 0x080fe400018f1409 */
[----:B------:R-:W-:Y:S02]  /*19740*/  @!P5 LEA.HI.X R9, R6, R4, R5, 0x2, P2 ;  /* 0x000000040609d211 */ /* 0x000fe400010f1405 */
[----:B------:R-:W-:Y:S01]  /*19750*/  ISETP.GE.AND P2, PT, R2, c[0x0][0x3c8], PT ;  /* 0x0000f20002007a0c */ /* 0x000fe20003f46270 */
[----:B------:R1:W-:Y:S01]  /*19760*/  @!P6 ST.E.64 [R14.64], R70 ;  /* 0x000000460e00e985 */ /* 0x0003e2000c101b06 */
[----:B------:R-:W-:-:S02]  /*19770*/  IADD3 R5, R217, 0xa0, RZ ;  /* 0x000000a0d9057810 */ /* 0x000fc40007ffe0ff */
[----:B------:R-:W-:Y:S01]  /*19780*/  IADD3 R6, R217, 0xa8, RZ ;  /* 0x000000a8d9067810 */ /* 0x000fe20007ffe0ff */
[----:B------:R2:W-:Y:S01]  /*19790*/  @!P5 ST.E.64 [R8.64], R66 ;  /* 0x000000420800d985 */ /* 0x0005e2000c101b06 */
[----:B------:R-:W-:Y:S02]  /*197a0*/  ISETP.GE.AND P3, PT, R5, c[0x0][0x3c8], PT ;  /* 0x0000f20005007a0c */ /* 0x000fe40003f66270 */
[----:B------:R-:W-:Y:S02]  /*197b0*/  ISETP.GE.AND P6, PT, R2, c[0x0][0x3c8], PT ;  /* 0x0000f20002007a0c */ /* 0x000fe40003fc6270 */
[----:B------:R-:W-:-:S03]  /*197c0*/  SHF.R.S32.HI R7, RZ, 0x1f, R3 ;  /* 0x0000001fff077819 */ /* 0x000fc60000011403 */
[----:B---3--:R-:W-:-:S04]  /*197d0*/  @!P2 LEA R12, P0, R2, R0, 0x2 ;  /* 0x00000000020ca211 */ /* 0x008fc800078010ff */
[----:B------:R-:W-:Y:S02]  /*197e0*/  @!P2 LEA.HI.X R13, R2, R4, R11, 0x2, P0 ;  /* 0x00000004020da211 */ /* 0x000fe400000f140b */
[----:B------:R-:W-:Y:S02]  /*197f0*/  ISETP.GE.AND P2, PT, R6, c[0x0][0x3c8], PT ;  /* 0x0000f20006007a0c */ /* 0x000fe40003f46270 */
[----:B------:R-:W-:Y:S01]  /*19800*/  @!P3 LEA R16, P0, R5, R0, 0x2 ;  /* 0x000000000510b211 */ /* 0x000fe200078010ff */
[----:B------:R3:W-:Y:S01]  /*19810*/  @!P6 ST.E.64 [R12.64], R78 ;  /* 0x0000004e0c00e985 */ /* 0x0007e2000c101b06 */
[----:B------:R-:W-:Y:S02]  /*19820*/  @!P4 LEA.HI.X R11, R3, R4, R7, 0x2, P1 ;  /* 0x00000004030bc211 */ /* 0x000fe400008f1407 */
[----:B------:R-:W-:Y:S02]  /*19830*/  SHF.R.S32.HI R3, RZ, 0x1f, R6 ;  /* 0x0000001fff037819 */ /* 0x000fe40000011406 */
[C---:B------:R-:W-:Y:S01]  /*19840*/  IADD3 R7, R217.reuse, 0xb0, RZ ;  /* 0x000000b0d9077810 */ /* 0x040fe20007ffe0ff */
[----:B------:R4:W-:Y:S01]  /*19850*/  @!P4 ST.E.64 [R10.64], R74 ;  /* 0x0000004a0a00c985 */ /* 0x0009e2000c101b06 */
[----:B------:R-:W-:-:S02]  /*19860*/  IADD3 R2, R217, 0xc8, RZ ;  /* 0x000000c8d9027810 */ /* 0x000fc40007ffe0ff */
[----:B------:R-:W-:Y:S02]  /*19870*/  ISETP.GE.AND P1, PT, R7, c[0x0][0x3c8], PT ;  /* 0x0000f20007007a0c */ /* 0x000fe40003f26270 */
[----:B-1----:R-:W-:Y:S02]  /*19880*/  @!P2 LEA R14, P5, R6, R0, 0x2 ;  /* 0x00000000060ea211 */ /* 0x002fe400078a10ff */
[----:B--2---:R-:W-:Y:S02]  /*19890*/  SHF.R.S32.HI R9, RZ, 0x1f, R5 ;  /* 0x0000001fff097819 */ /* 0x004fe40000011405 */
[----:B------:R-:W-:Y:S02]  /*198a0*/  IADD3 R8, R217, 0xb8, RZ ;  /* 0x000000b8d9087810 */ /* 0x000fe40007ffe0ff */
[----:B------:R-:W-:Y:S02]  /*198b0*/  @!P3 LEA.HI.X R17, R5, R4, R9, 0x2, P0 ;  /* 0x000000040511b211 */ /* 0x000fe400000f1409 */
[----:B------:R-:W-:-:S02]  /*198c0*/  ISETP.GE.AND P0, PT, R8, c[0x0][0x3c8], PT ;  /* 0x0000f20008007a0c */ /* 0x000fc40003f06270 */
[----:B------:R-:W-:Y:S01]  /*198d0*/  @!P2 LEA.HI.X R15, R6, R4, R3, 0x2, P5 ;  /* 0x00000004060fa211 */ /* 0x000fe200028f1403 */
[----:B------:R-:W-:Y:S01]  /*198e0*/  @!P3 ST.E.64 [R16.64], R86 ;  /* 0x000000561000b985 */ /* 0x000fe2000c101b06 */
[----:B------:R-:W-:Y:S02]  /*198f0*/  IADD3 R3, R217, 0xc0, RZ ;  /* 0x000000c0d9037810 */ /* 0x000fe40007ffe0ff */
[----:B------:R-:W-:Y:S01]  /*19900*/  SHF.R.S32.HI R6, RZ, 0x1f, R8 ;  /* 0x0000001fff067819 */ /* 0x000fe20000011408 */
[----:B------:R1:W-:Y:S01]  /*19910*/  @!P2 ST.E.64 [R14.64], R82 ;  /* 0x000000520e00a985 */ /* 0x0003e2000c101b06 */
[----:B------:R-:W-:Y:S02]  /*19920*/  ISETP.GE.AND P6, PT, R3, c[0x0][0x3c8], PT ;  /* 0x0000f20003007a0c */ /* 0x000fe40003fc6270 */
[----:B------:R-:W-:Y:S02]  /*19930*/  SHF.R.S32.HI R5, RZ, 0x1f, R7 ;  /* 0x0000001fff057819 */ /* 0x000fe40000011407 */
[----:B---3--:R-:W-:-:S02]  /*19940*/  @!P1 LEA R12, P5, R7, R0, 0x2 ;  /* 0x00000000070c9211 */ /* 0x008fc400078a10ff */
[C---:B----4-:R-:W-:Y:S02]  /*19950*/  @!P0 LEA R10, P4, R8.reuse, R0, 0x2 ;  /* 0x00000000080a8211 */ /* 0x050fe400078810ff */
[-C--:B------:R-:W-:Y:S02]  /*19960*/  @!P1 LEA.HI.X R13, R7, R4.reuse, R5, 0x2, P5 ;  /* 0x00000004070d9211 */ /* 0x080fe400028f1405 */
[----:B------:R-:W-:Y:S02]  /*19970*/  @!P0 LEA.HI.X R11, R8, R4, R6, 0x2, P4 ;  /* 0x00000004080b8211 */ /* 0x000fe400020f1406 */
[----:B------:R-:W-:Y:S01]  /*19980*/  ISETP.GE.AND P4, PT, R2, c[0x0][0x3c8], PT ;  /* 0x0000f20002007a0c */ /* 0x000fe20003f86270 */
[----:B------:R2:W-:Y:S01]  /*19990*/  @!P1 ST.E.64 [R12.64], R154 ;  /* 0x0000009a0c009985 */ /* 0x0005e2000c101b06 */
[----:B------:R-:W-:Y:S02]  /*199a0*/  SHF.R.S32.HI R6, RZ, 0x1f, R3 ;  /* 0x0000001fff067819 */ /* 0x000fe40000011403 */
[C---:B------:R-:W-:Y:S01]  /*199b0*/  IADD3 R7, R217.reuse, 0xd0, RZ ;  /* 0x000000d0d9077810 */ /* 0x040fe20007ffe0ff */
[----:B------:R3:W-:Y:S01]  /*199c0*/  @!P0 ST.E.64 [R10.64], R90 ;  /* 0x0000005a0a008985 */ /* 0x0007e2000c101b06 */
[----:B------:R-:W-:-:S02]  /*199d0*/  IADD3 R8, R217, 0xd8, RZ ;  /* 0x000000d8d9087810 */ /* 0x000fc40007ffe0ff */
[----:B------:R-:W-:Y:S02]  /*199e0*/  ISETP.GE.AND P5, PT, R7, c[0x0][0x3c8], PT ;  /* 0x0000f20007007a0c */ /* 0x000fe40003fa6270 */
[----:B------:R-:W-:Y:S02]  /*199f0*/  SHF.R.S32.HI R5, RZ, 0x1f, R2 ;  /* 0x0000001fff057819 */ /* 0x000fe40000011402 */
[----:B------:R-:W-:Y:S02]  /*19a00*/  SHF.R.S32.HI R9, RZ, 0x1f, R8 ;  /* 0x0000001fff097819 */ /* 0x000fe40000011408 */
[CC--:B-1----:R-:W-:Y:S02]  /*19a10*/  @!P6 LEA R14, P3, R3.reuse, R0.reuse, 0x2 ;  /* 0x00000000030ee211 */ /* 0x0c2fe400078610ff */
[----:B------:R-:W-:Y:S02]  /*19a20*/  @!P4 LEA R16, P2, R2, R0, 0x2 ;  /* 0x000000000210c211 */ /* 0x000fe400078410ff */
[----:B------:R-:W-:-:S02]  /*19a30*/  @!P6 LEA.HI.X R15, R3, R4, R6, 0x2, P3 ;  /* 0x00000004030fe211 */ /* 0x000fc400018f1406 */
[----:B------:R-:W-:Y:S02]  /*19a40*/  ISETP.GE.AND P3, PT, R2, c[0x0][0x3c8], PT ;  /* 0x0000f20002007a0c */ /* 0x000fe40003f66270 */
[----:B------:R-:W-:Y:S01]  /*19a50*/  ISETP.GE.AND P4, PT, R8, c[0x0][0x3c8], PT ;  /* 0x0000f20008007a0c */ /* 0x000fe20003f86270 */
[----:B------:R-:W-:Y:S01]  /*19a60*/  @!P6 ST.E.64 [R14.64], R158 ;  /* 0x0000009e0e00e985 */ /* 0x000fe2000c101b06 */
[----:B------:R-:W-:Y:S02]  /*19a70*/  IADD3 R6, R217, 0xe0, RZ ;  /* 0x000000e0d9067810 */ /* 0x000fe40007ffe0ff */
[----:B------:R-:W-:Y:S02]  /*19a80*/  SHF.R.S32.HI R3, RZ, 0x1f, R7 ;  /* 0x0000001fff037819 */ /* 0x000fe40000011407 */
[----:B------:R-:W-:Y:S02]  /*19a90*/  ISETP.GE.AND P6, PT, R2, c[0x0][0x3c8], PT ;  /* 0x0000f20002007a0c */ /* 0x000fe40003fc6270 */
[----:B--2---:R-:W-:-:S03]  /*19aa0*/  @!P5 LEA R12, P1, R7, R0, 0x2 ;  /* 0x00000000070cd211 */ /* 0x004fc600078210ff */
[-C--:B------:R-:W-:Y:S02]  /*19ab0*/  @!P3 LEA.HI.X R17, R2, R4.reuse, R5, 0x2, P2 ;  /* 0x000000040211b211 */ /* 0x080fe400010f1405 */
[----:B------:R-:W-:Y:S02]  /*19ac0*/  ISETP.GE.AND P3, PT, R6, c[0x0][0x3c8], PT ;  /* 0x0000f20006007a0c */ /* 0x000fe40003f66270 */
[----:B------:R-:W-:Y:S02]  /*19ad0*/  IADD3 R5, R217, 0xe8, RZ ;  /* 0x000000e8d9057810 */ /* 0x000fe40007ffe0ff */
[----:B------:R-:W-:Y:S02]  /*19ae0*/  @!P5 LEA.HI.X R13, R7, R4, R3, 0x2, P1 ;  /* 0x00000004070dd211 */ /* 0x000fe400008f1403 */
[----:B------:R-:W-:Y:S01]  /*19af0*/  ISETP.GE.AND P2, PT, R5, c[0x0][0x3c8], PT ;  /* 0x0000f20005007a0c */ /* 0x000fe20003f46270 */
[----:B------:R-:W-:Y:S01]  /*19b00*/  @!P6 ST.E.64 [R16.64], R170 ;  /* 0x000000aa1000e985 */ /* 0x000fe2000c101b06 */
[----:B------:R-:W-:-:S02]  /*19b10*/  IADD3 R3, R217, 0xf0, RZ ;  /* 0x000000f0d9037810 */ /* 0x000fc40007ffe0ff */
[C---:B---3--:R-:W-:Y:S01]  /*19b20*/  @!P4 LEA R10, P0, R8.reuse, R0, 0x2 ;  /* 0x00000000080ac211 */ /* 0x048fe200078010ff */
        /* <DEDUP_REMOVED lines=24> */
.L_x_1112:
[----:B------:R-:W-:Y:S01]  /*19cb0*/  ISETP.NE.U32.AND P0, PT, RZ, c[0x0][0x508], PT ;  /* 0x00014200ff007a0c */ /* 0x000fe20003f05070 */
[----:B------:R-:W-:Y:S01]  /*19cc0*/  IMAD.MOV.U32 R4, RZ, RZ, 0x4 ;  /* 0x00000004ff047424 */ /* 0x000fe200078e00ff */
        /* <DEDUP_REMOVED lines=17> */
.L_x_1133:
[----:B------:R-:W3:Y:S01]  /*19de0*/  S2R R22, SR_TID.X ;  /* 0x0000000000167919 */ /* 0x000ee20000002100 */
[----:B------:R-:W-:Y:S01]  /*19df0*/  BSSY B0, `(.L_x_1134) ;  /* 0x0000035000007945 */ /* 0x000fe20003800000 */
[----:B------:R-:W-:Y:S02]  /*19e00*/  SEL R15, R236, RZ, !P2 ;  /* 0x000000ffec0f7207 */ /* 0x000fe40005000000 */
[----:B------:R-:W-:-:S02]  /*19e10*/  SEL R20, R241, RZ, !P2 ;  /* 0x000000fff1147207 */ /* 0x000fc40005000000 */
[----:B-----5:R-:W-:Y:S02]  /*19e20*/  SHF.R.S32.HI R17, RZ, 0x1f, R6 ;  /* 0x0000001fff117819 */ /* 0x020fe40000011406 */
[----:B---3--:R-:W-:-:S13]  /*19e30*/  ISETP.GT.AND P0, PT, R22, 0x7f, PT ;  /* 0x0000007f1600780c */ /* 0x008fda0003f04270 */
        /* <DEDUP_REMOVED lines=8> */
[----:B------:R3:W4:Y:S08]  /*19ec0*/  LDC.64 R8, c[0x0][R0+0x170] ;  /* 0x00005c0000087b82 */ /* 0x0007300000000a00 */
[----:B--2---:R3:W2:Y:S08]  /*19ed0*/  LDC.64 R4, c[0x0][R0+0x168] ;  /* 0x00005a0000047b82 */ /* 0x0046b00000000a00 */
[----:B------:R3:W5:Y:S08]  /*19ee0*/  LDC.64 R12, c[0x0][R0+0x178] ;  /* 0x00005e00000c7b82 */ /* 0x0007700000000a00 */
[----:B------:R3:W1:Y:S02]  /*19ef0*/  LDC.64 R10, c[0x0][R0+0x160] ;  /* 0x00005800000a7b82 */ /* 0x0006640000000a00 */
[----:B---3--:R-:W-:-:S02]  /*19f00*/  IMAD.MOV.U32 R0, RZ, RZ, c[0x0][0x4e8] ;  /* 0x00013a00ff007624 */ /* 0x008fc400078e00ff */
[-C--:B----4-:R-:W-:Y:S02]  /*19f10*/  IMAD R7, R9, R15.reuse, RZ ;  /* 0x0000000f09077224 */ /* 0x090fe400078e02ff */
[----:B------:R-:W-:Y:S01]  /*19f20*/  IMAD.WIDE.U32 R2, R8, R15, RZ ;  /* 0x0000000f08027225 */ /* 0x000fe200078e00ff */
[----:B------:R-:W-:Y:S02]  /*19f30*/  ISETP.NE.AND P0, PT, R0, 0x1, PT ;  /* 0x000000010000780c */ /* 0x000fe40003f05270 */
[----:B------:R-:W-:Y:S01]  /*19f40*/  MOV R0, R14 ;  /* 0x0000000e00007202 */ /* 0x000fe20000000f00 */
[----:B------:R-:W-:Y:S01]  /*19f50*/  IMAD R8, R8, R20, R7 ;  /* 0x0000001408087224 */ /* 0x000fe200078e0207 */
[----:B------:R-:W-:Y:S01]  /*19f60*/  SEL R7, R251, RZ, P2 ;  /* 0x000000fffb077207 */ /* 0x000fe20001000000 */
[-C--:B--2---:R-:W-:Y:S02]  /*19f70*/  IMAD R9, R5, R239.reuse, RZ ;  /* 0x000000ef05097224 */ /* 0x084fe400078e02ff */
        /* <DEDUP_REMOVED lines=28> */
.L_x_1135:
[----:B------:R-:W-:Y:S05]  /*1a140*/  BSYNC B0 ;  /* 0x0000000000007941 */ /* 0x000fea0003800000 */
.L_x_1134:
[----:B------:R-:W-:-:S13]  /*1a150*/  ISETP.GT.AND P0, PT, R18, 0x1, PT ;  /* 0x000000011200780c */ /* 0x000fda0003f04270 */
[----:B------:R-:W-:Y:S05]  /*1a160*/  @P0 BRA `(.L_x_1127) ;  /* 0x000008b000000947 */ /* 0x000fea0003800000 */
[----:B-12---:R-:W-:Y:S01]  /*1a170*/  SHF.R.S32.HI R4, RZ, 0x1f, R22 ;  /* 0x0000001fff047819 */ /* 0x006fe20000011416 */
[----:B------:R-:W-:Y:S01]  /*1a180*/  IMAD R0, R17, c[0x0][0x3a0], RZ ;  /* 0x0000e80011007a24 */ /* 0x000fe200078e02ff */
[----:B------:R-:W-:Y:S01]  /*1a190*/  MOV R5, c[0x0][0x4e8] ;  /* 0x00013a0000057a02 */ /* 0x000fe20000000f00 */
[----:B------:R-:W-:Y:S01]  /*1a1a0*/  IMAD.WIDE.U32 R2, R6, c[0x0][0x3a0], RZ ;  /* 0x0000e80006027a25 */ /* 0x000fe200078e00ff */
[----:B------:R-:W-:Y:S02]  /*1a1b0*/  LEA.HI R4, R4, R22, RZ, 0x3 ;  /* 0x0000001604047211 */ /* 0x000fe400078f18ff */
[----:B------:R-:W-:Y:S01]  /*1a1c0*/  ISETP.NE.AND P0, PT, R5, 0x1, PT ;  /* 0x000000010500780c */ /* 0x000fe20003f05270 */
[----:B------:R-:W-:Y:S01]  /*1a1d0*/  IMAD R6, R6, c[0x0][0x3a4], R0 ;  /* 0x0000e90006067a24 */ /* 0x000fe200078e0200 */
[----:B------:R-:W-:Y:S01]  /*1a1e0*/  LOP3.LUT R0, R4, 0xfffffff8, RZ, 0xc0, !PT ;  /* 0xfffffff804007812 */ /* 0x000fe200078ec0ff */
[----:B------:R-:W-:-:S03]  /*1a1f0*/  IMAD R5, R20, c[0x0][0x3f0], RZ ;  /* 0x0000fc0014057a24 */ /* 0x000fc600078e02ff */
[----:B------:R-:W-:Y:S01]  /*1a200*/  IADD3 R0, -R0, R22, RZ ;  /* 0x0000001600007210 */ /* 0x000fe20007ffe1ff */
[----:B------:R-:W-:Y:S01]  /*1a210*/  IMAD R5, R15, c[0x0][0x3f4], R5 ;  /* 0x0000fd000f057a24 */ /* 0x000fe200078e0205 */
[----:B------:R-:W-:Y:S02]  /*1a220*/  IADD3 R3, R3, R6, RZ ;  /* 0x0000000603037210 */ /* 0x000fe40007ffe0ff */
[----:B------:R-:W-:-:S03]  /*1a230*/  LEA R0, R0, R211, 0x5 ;  /* 0x000000d300007211 */ /* 0x000fc600078e28ff */
[----:B------:R-:W-:-:S04]  /*1a240*/  IMAD.WIDE.U32 R2, R239, c[0x0][0x3e8], R2 ;  /* 0x0000fa00ef027a25 */ /* 0x000fc800078e0002 */
[----:B------:R-:W-:Y:S02]  /*1a250*/  IMAD.IADD R4, R233, 0x1, R0 ;  /* 0x00000001e9047824 */ /* 0x000fe400078e0200 */
[----:B------:R-:W-:Y:S02]  /*1a260*/  IMAD R3, R239, c[0x0][0x3ec], R3 ;  /* 0x0000fb00ef037a24 */ /* 0x000fe400078e0203 */
[----:B------:R-:W-:Y:S01]  /*1a270*/  @P0 IMAD.HI.U32 R6, R4, c[0x0][0x4ec], RZ ;  /* 0x00013b0004060a27 */ /* 0x000fe200078e00ff */
[----:B------:R-:W-:-:S03]  /*1a280*/  MOV R0, R4 ;  /* 0x0000000400007202 */ /* 0x000fc60000000f00 */
[----:B------:R-:W-:Y:S01]  /*1a290*/  IMAD.WIDE.U32 R2, R15, c[0x0][0x3f0], R2 ;  /* 0x0000fc000f027a25 */ /* 0x000fe200078e0002 */
[----:B------:R-:W-:Y:S02]  /*1a2a0*/  @P0 SHF.R.U32.HI R0, RZ, c[0x0][0x4f0], R6 ;  /* 0x00013c00ff000a19 */ /* 0x000fe40000011606 */
[----:B------:R-:W-:Y:S02]  /*1a2b0*/  IADD3 R15, R211, R233, RZ ;  /* 0x000000e9d30f7210 */ /* 0x000fe40007ffe0ff */
[--C-:B------:R-:W-:Y:S02]  /*1a2c0*/  SHF.R.S32.HI R6, RZ, 0x1f, R0.reuse ;  /* 0x0000001fff067819 */ /* 0x100fe40000011400 */
[----:B------:R-:W-:Y:S01]  /*1a2d0*/  IADD3 R3, R3, R5, RZ ;  /* 0x0000000503037210 */ /* 0x000fe20007ffe0ff */
[----:B------:R-:W-:Y:S02]  /*1a2e0*/  IMAD.MOV R5, RZ, RZ, -R0 ;  /* 0x000000ffff057224 */ /* 0x000fe400078e0a00 */
[----:B------:R-:W-:-:S02]  /*1a2f0*/  IMAD R6, R6, c[0x0][0x3e0], RZ ;  /* 0x0000f80006067a24 */ /* 0x000fc400078e02ff */
[----:B------:R-:W-:Y:S02]  /*1a300*/  IMAD R4, R5, c[0x0][0x4e8], R4 ;  /* 0x00013a0005047a24 */ /* 0x000fe400078e0204 */
[----:B------:R-:W-:-:S03]  /*1a310*/  IMAD.WIDE.U32 R2, R0, c[0x0][0x3e0], R2 ;  /* 0x0000f80000027a25 */ /* 0x000fc600078e0002 */
[----:B------:R-:W-:Y:S01]  /*1a320*/  SHF.R.S32.HI R5, RZ, 0x1f, R4 ;  /* 0x0000001fff057819 */ /* 0x000fe20000011404 */
[----:B------:R-:W-:-:S04]  /*1a330*/  IMAD R0, R0, c[0x0][0x3e4], R6 ;  /* 0x0000f90000007a24 */ /* 0x000fc800078e0206 */
[----:B------:R-:W-:Y:S01]  /*1a340*/  IMAD R5, R5, c[0x0][0x3d8], RZ ;  /* 0x0000f60005057a24 */ /* 0x000fe200078e02ff */
[----:B------:R-:W-:-:S05]  /*1a350*/  IADD3 R3, R3, R0, RZ ;  /* 0x0000000003037210 */ /* 0x000fca0007ffe0ff */
[----:B------:R-:W-:-:S04]  /*1a360*/  IMAD.WIDE.U32 R2, R4, c[0x0][0x3d8], R2 ;  /* 0x0000f60004027a25 */ /* 0x000fc800078e0002 */
[----:B------:R-:W-:Y:S01]  /*1a370*/  IMAD R4, R4, c[0x0][0x3dc], R5 ;  /* 0x0000f70004047a24 */ /* 0x000fe200078e0205 */
[----:B------:R-:W-:-:S04]  /*1a380*/  LEA R16, P0, R2, c[0x0][0x380], 0x1 ;  /* 0x0000e00002107a11 */ /* 0x000fc800078008ff */
[----:B------:R-:W-:-:S04]  /*1a390*/  IADD3 R4, R3, R4, RZ ;  /* 0x0000000403047210 */ /* 0x000fc80007ffe0ff */
[----:B------:R-:W-:Y:S01]  /*1a3a0*/  LEA.HI.X R13, R2, c[0x0][0x384], R4, 0x1, P0 ;  /* 0x0000e100020d7a11 */ /* 0x000fe200000f0c04 */
[----:B------:R-:W-:Y:S05]  /*1a3b0*/  BRA.DIV ~URZ, `(.L_x_1136) ;  /* 0x000023727f007947 */ /* 0x000fea000b800000 */
[----:B------:R1:W2:Y:S02]  /*1a3c0*/  SHFL.IDX PT, R12, R13, RZ, 0x181f ;  /* 0x00181fff0d0c7589 */ /* 0x0002a400000e0000 */
.L_x_1191:
[----:B------:R-:W-:Y:S05]  /*1a3d0*/  BRA.DIV ~URZ, `(.L_x_1137) ;  /* 0x000023c27f007947 */ /* 0x000fea000b800000 */
[----:B------:R3:W4:Y:S02]  /*1a3e0*/  SHFL.IDX PT, R0, R16, RZ, 0x181f ;  /* 0x00181fff10007589 */ /* 0x00072400000e0000 */
.L_x_1192:
        /* <DEDUP_REMOVED lines=27> */
.L_x_1139:
[----:B------:R-:W-:Y:S05]  /*1a5a0*/  BSYNC B0 ;  /* 0x0000000000007941 */ /* 0x000fea0003800000 */
.L_x_1138:
[----:B------:R-:W-:Y:S05]  /*1a5b0*/  BRA.DIV ~URZ, `(.L_x_1140) ;  /* 0x000022427f007947 */ /* 0x000fea000b800000 */
[----:B--2---:R2:W1:Y:S04]  /*1a5c0*/  SHFL.IDX PT, R12, R13, 0x1, 0x181f ;  /* 0x00381f000d0c7f89 */ /* 0x00446800000e0000 */
[----:B----4-:R2:W4:Y:S02]  /*1a5d0*/  SHFL.IDX PT, R0, R16, 0x1, 0x181f ;  /* 0x00381f0010007f89 */ /* 0x01052400000e0000 */
.L_x_1193:
        /* <DEDUP_REMOVED lines=20> */
.L_x_1142:
[----:B------:R-:W-:Y:S05]  /*1a720*/  BSYNC B0 ;  /* 0x0000000000007941 */ /* 0x000fea0003800000 */
.L_x_1141:
[----:B------:R-:W-:Y:S05]  /*1a730*/  BRA.DIV ~URZ, `(.L_x_1143) ;  /* 0x000021827f007947 */ /* 0x000fea000b800000 */
[----:B-1----:R1:W2:Y:S02]  /*1a740*/  SHFL.IDX PT, R12, R13, 0x2, 0x181f ;  /* 0x00581f000d0c7f89 */ /* 0x0022a400000e0000 */
.L_x_1194:
[----:B------:R-:W-:Y:S05]  /*1a750*/  BRA.DIV ~URZ, `(.L_x_1144) ;  /* 0x000021d27f007947 */ /* 0x000fea000b800000 */
[----:B----4-:R4:W1:Y:S02]  /*1a760*/  SHFL.IDX PT, R0, R16, 0x2, 0x181f ;  /* 0x00581f0010007f89 */ /* 0x01086400000e0000 */
.L_x_1195:
        /* <DEDUP_REMOVED lines=20> */
.L_x_1146:
[----:B------:R-:W-:Y:S05]  /*1a8b0*/  BSYNC B0 ;  /* 0x0000000000007941 */ /* 0x000fea0003800000 */
.L_x_1145:
[----:B------:R-:W-:Y:S05]  /*1a8c0*/  BRA.DIV ~URZ, `(.L_x_1147) ;  /* 0x000020c27f007947 */ /* 0x000fea000b800000 */
[----:B--2---:R2:W3:Y:S04]  /*1a8d0*/  SHFL.IDX PT, R12, R13, 0x3, 0x181f ;  /* 0x00781f000d0c7f89 */ /* 0x0044e800000e0000 */
[----:B-1----:R2:W1:Y:S02]  /*1a8e0*/  SHFL.IDX PT, R0, R16, 0x3, 0x181f ;  /* 0x00781f0010007f89 */ /* 0x00246400000e0000 */
.L_x_1196:
        /* <DEDUP_REMOVED lines=19> */
.L_x_1127:
[----:B------:R-:W-:Y:S05]  /*1aa20*/  BSYNC B1 ;  /* 0x0000000000017941 */ /* 0x000fea0003800000 */
.L_x_1111:
        /* <DEDUP_REMOVED lines=9> */
[----:B----4-:R-:W-:-:S04]  /*1aac0*/  LOP3.LUT R14, R0, 0x1f, RZ, 0xc0, !PT ;  /* 0x0000001f000e7812 */ /* 0x010fc800078ec0ff */
[----:B------:R-:W-:Y:S01]  /*1aad0*/  ISETP.NE.AND P6, PT, R14, 0x1f, PT ;  /* 0x0000001f0e00780c */ /* 0x000fe20003fc5270 */
[----:B------:R-:W-:Y:S10]  /*1aae0*/  BRA.DIV ~URZ, `(.L_x_1149) ;  /* 0x00001f627f007947 */ /* 0x000ff4000b800000 */
[----:B------:R4:W3:Y:S02]  /*1aaf0*/  SHFL.IDX PT, R9, R21, RZ, 0x1f ;  /* 0x00001fff15097589 */ /* 0x0008e400000e0000 */
.L_x_1197:
[----:B------:R-:W-:Y:S05]  /*1ab00*/  BRA.DIV ~URZ, `(.L_x_1150) ;  /* 0x00001fb27f007947 */ /* 0x000fea000b800000 */
[----:B------:R4:W3:Y:S02]  /*1ab10*/  SHFL.IDX PT, R8, R21, 0x1, 0x1f ;  /* 0x00201f0015087f89 */ /* 0x0008e400000e0000 */
.L_x_1198:
[----:B-1----:R-:W-:Y:S02]  /*1ab20*/  IMAD.IADD R0, R235, 0x1, R14 ;  /* 0x00000001eb007824 */ /* 0x002fe400078e020e */
[----:B------:R-:W-:-:S03]  /*1ab30*/  IMAD.MOV.U32 R6, RZ, RZ, RZ ;  /* 0x000000ffff067224 */ /* 0x000fc600078e00ff */
[----:B------:R-:W-:-:S13]  /*1ab40*/  ISETP.GE.OR P0, PT, R0, c[0x0][0x53c], !P6 ;  /* 0x00014f0000007a0c */ /* 0x000fda0007706670 */
[----:B--2---:R-:W-:Y:S01]  /*1ab50*/  @!P0 MOV R2, 0x4 ;  /* 0x0000000400028802 */ /* 0x004fe20000000f00 */
[----:B------:R-:W-:-:S04]  /*1ab60*/  @!P0 IMAD.MOV.U32 R4, RZ, RZ, 0x4 ;  /* 0x00000004ff048424 */ /* 0x000fc800078e00ff */
[----:B------:R-:W-:-:S04]  /*1ab70*/  @!P0 IMAD.WIDE R4, R0, R4, c[0x0][0x580] ;  /* 0x0001600000048625 */ /* 0x000fc800078e0204 */
[----:B------:R-:W-:Y:S01]  /*1ab80*/  @!P0 IMAD.WIDE R2, R0, R2, c[0x0][0x578] ;  /* 0x00015e0000028625 */ /* 0x000fe200078e0202 */
[----:B------:R-:W2:Y:S04]  /*1ab90*/  @!P0 LDG.E R6, [R4.64] ;  /* 0x0000000604068981 */ /* 0x000ea8000c1e1900 */
[----:B------:R-:W2:Y:S01]  /*1aba0*/  @!P0 LDG.E R7, [R2.64] ;  /* 0x0000000602078981 */ /* 0x000ea2000c1e1900 */
[C---:B------:R-:W-:Y:S02]  /*1abb0*/  ISETP.GE.U32.AND P4, PT, R14.reuse, 0x10, PT ;  /* 0x000000100e00780c */ /* 0x040fe40003f86070 */
[C---:B------:R-:W-:Y:S02]  /*1abc0*/  ISETP.GE.U32.AND P3, PT, R14.reuse, 0x8, PT ;  /* 0x000000080e00780c */ /* 0x040fe40003f66070 */
[----:B------:R-:W-:-:S02]  /*1abd0*/  ISETP.GE.U32.AND P2, PT, R14, 0x4, PT ;  /* 0x000000040e00780c */ /* 0x000fc40003f46070 */
[C---:B------:R-:W-:Y:S02]  /*1abe0*/  ISETP.GE.U32.AND P1, PT, R14.reuse, 0x2, PT ;  /* 0x000000020e00780c */ /* 0x040fe40003f26070 */
[----:B------:R-:W-:Y:S02]  /*1abf0*/  ISETP.NE.AND P5, PT, R14, RZ, PT ;  /* 0x000000ff0e00720c */ /* 0x000fe40003fa5270 */
[----:B------:R-:W-:Y:S01]  /*1ac00*/  MOV R13, RZ ;  /* 0x000000ff000d7202 */ /* 0x000fe20000000f00 */
[----:B--2---:R-:W-:Y:S01]  /*1ac10*/  IMAD R0, R7, R6, RZ ;  /* 0x0000000607007224 */ /* 0x004fe200078e02ff */
[----:B------:R-:W-:Y:S07]  /*1ac20*/  BRA.DIV ~URZ, `(.L_x_1151) ;  /* 0x00001f027f007947 */ /* 0x000fee000b800000 */
[----:B------:R1:W2:Y:S02]  /*1ac30*/  SHFL.UP PT, R4, R0, 0x1, RZ ;  /* 0x0420000000047989 */ /* 0x0002a400000e00ff */
.L_x_1199:
        /* <DEDUP_REMOVED lines=16> */
.L_x_1200:
[----:B--2---:R-:W-:Y:S01]  /*1ad40*/  IMAD R0, R0, c[0x0][0x538], RZ ;  /* 0x00014e0000007a24 */ /* 0x004fe200078e02ff */
[----:B------:R-:W-:Y:S04]  /*1ad50*/  BSSY B1, `(.L_x_1153) ;  /* 0x00000c7000017945 */ /* 0x000fe80003800000 */
[----:B---3--:R-:W-:-:S04]  /*1ad60*/  IADD3 R8, R0, R8, RZ ;  /* 0x0000000800087210 */ /* 0x008fc80007ffe0ff */
[----:B------:R-:W-:-:S13]  /*1ad70*/  ISETP.GT.AND P0, PT, R8, R9, PT ;  /* 0x000000090800720c */ /* 0x000fda0003f04270 */
[----:B------:R-:W-:Y:S05]  /*1ad80*/  @P0 BRA `(.L_x_1154) ;  /* 0x0000024000000947 */ /* 0x000fea0003800000 */
.L_x_1158:
        /* <DEDUP_REMOVED lines=16> */
.L_x_1201:
        /* <DEDUP_REMOVED lines=16> */
.L_x_1202:
[----:B--2---:R-:W-:-:S05]  /*1af90*/  IMAD R0, R0, c[0x0][0x538], RZ ;  /* 0x00014e0000007a24 */ /* 0x004fca00078e02ff */
[----:B------:R-:W-:-:S04]  /*1afa0*/  IADD3 R8, R0, R8, RZ ;  /* 0x0000000800087210 */ /* 0x000fc80007ffe0ff */
[----:B------:R-:W-:-:S13]  /*1afb0*/  ISETP.GT.AND P0, PT, R8, R9, PT ;  /* 0x000000090800720c */ /* 0x000fda0003f04270 */
[----:B-1--4-:R-:W-:Y:S05]  /*1afc0*/  @!P0 BRA `(.L_x_1158) ;  /* 0xfffffdc000008947 */ /* 0x012fea000383ffff */
.L_x_1154:
[----:B------:R-:W-:-:S05]  /*1afd0*/  IADD3 R12, -R0, R8, RZ ;  /* 0x00000008000c7210 */ /* 0x000fca0007ffe1ff */
[----:B------:R-:W-:-:S05]  /*1afe0*/  IMAD R0, R4, c[0x0][0x538], R12 ;  /* 0x00014e0004007a24 */ /* 0x000fca00078e020c */
[----:B------:R-:W-:Y:S01]  /*1aff0*/  ISETP.GT.AND P0, PT, R0, R9, PT ;  /* 0x000000090000720c */ /* 0x000fe20003f04270 */
[----:B------:R-:W-:-:S12]  /*1b000*/  BRA.DIV ~URZ, `(.L_x_1159) ;  /* 0x00001ef27f007947 */ /* 0x000fd8000b800000 */
[----:B------:R-:W-:-:S04]  /*1b010*/  VOTE.ANY R10, PT, !P0 ;  /* 0x00000000000a7806 */ /* 0x000fc800040e0100 */
.L_x_1203:
[----:B------:R-:W2:Y:S02]  /*1b020*/  POPC R8, R10 ;  /* 0x0000000a00087309 */ /* 0x000ea40000000000 */
[----:B--2---:R-:W-:Y:S01]  /*1b030*/  IADD3 R235, R8, R235, RZ ;  /* 0x000000eb08eb7210 */ /* 0x004fe20007ffe0ff */
[----:B------:R-:W-:Y:S05]  /*1b040*/  BRA.DIV ~URZ, `(.L_x_1160) ;  /* 0x00001f027f007947 */ /* 0x000fea000b800000 */
[----:B------:R2:W3:Y:S04]  /*1b050*/  SHFL.IDX PT, R11, R6, R8, 0x1f ;  /* 0x00001f08060b7589 */ /* 0x0004e800000e0000 */
[----:B------:R2:W1:Y:S02]  /*1b060*/  SHFL.IDX PT, R7, R7, R8, 0x1f ;  /* 0x00001f0807077589 */ /* 0x00046400000e0000 */
.L_x_1204:
[----:B------:R-:W-:Y:S01]  /*1b070*/  ISETP.NE.AND P0, PT, R10, RZ, PT ;  /* 0x000000ff0a00720c */ /* 0x000fe20003f05270 */
[----:B------:R-:W-:-:S12]  /*1b080*/  BSSY B0, `(.L_x_1161) ;  /* 0x0000005000007945 */ /* 0x000fd80003800000 */
[----:B------:R-:W-:Y:S05]  /*1b090*/  @!P0 BRA `(.L_x_1162) ;  /* 0x0000003000008947 */ /* 0x000fea0003800000 */
[----:B------:R-:W-:Y:S01]  /*1b0a0*/  IADD3 R3, R8, -0x1, RZ ;  /* 0xffffffff08037810 */ /* 0x000fe20007ffe0ff */
[----:B------:R-:W-:Y:S05]  /*1b0b0*/  BRA.DIV ~URZ, `(.L_x_1163) ;  /* 0x00001f627f007947 */ /* 0x000fea000b800000 */
[----:B------:R2:W4:Y:S02]  /*1b0c0*/  SHFL.IDX PT, R13, R4, R3, 0x1f ;  /* 0x00001f03040d7589 */ /* 0x00052400000e0000 */
.L_x_1162:
[----:B------:R-:W-:Y:S05]  /*1b0d0*/  BSYNC B0 ;  /* 0x0000000000007941 */ /* 0x000fea0003800000 */
.L_x_1161:
[----:B-1----:R-:W-:Y:S01]  /*1b0e0*/  ISETP.NE.AND P0, PT, R7, 0x1, PT ;  /* 0x000000010700780c */ /* 0x002fe20003f05270 */
[----:B----4-:R-:W-:Y:S01]  /*1b0f0*/  IMAD R232, R13, c[0x0][0x538], R12 ;  /* 0x00014e000de87a24 */ /* 0x010fe200078e020c */
        /* <DEDUP_REMOVED lines=65> */
.L_x_1165:
        /* <DEDUP_REMOVED lines=67> */
.L_x_1166:
[----:B------:R-:W-:Y:S05]  /*1b940*/  BSYNC B0 ;  /* 0x0000000000007941 */ /* 0x000fea0003800000 */
.L_x_1164:
[----:B------:R-:W-:-:S04]  /*1b950*/  LOP3.LUT R2, RZ, R2, RZ, 0x33, !PT ;  /* 0x00000002ff027212 */ /* 0x000fc800078e33ff */
[----:B------:R-:W-:Y:S01]  /*1b960*/  IADD3 R233, R2, R11, RZ ;  /* 0x0000000b02e97210 */ /* 0x000fe20007ffe0ff */
[----:B------:R-:W-:Y:S05]  /*1b970*/  BRA `(.L_x_1167) ;  /* 0x0000004000007947 */ /* 0x000fea0003800000 */
.L_x_1155:
[----:B------:R-:W-:Y:S01]  /*1b980*/  IMAD.MOV.U32 R232, RZ, RZ, R9 ;  /* 0x000000ffffe87224 */ /* 0x000fe200078e0009 */
[----:B------:R-:W-:Y:S01]  /*1b990*/  MOV R234, RZ ;  /* 0x000000ff00ea7202 */ /* 0x000fe20000000f00 */
[----:B------:R-:W-:Y:S01]  /*1b9a0*/  IMAD.MOV.U32 R233, RZ, RZ, RZ ;  /* 0x000000ffffe97224 */ /* 0x000fe200078e00ff */
[----:B------:R-:W-:Y:S02]  /*1b9b0*/  MOV R235, c[0x0][0x53c] ;  /* 0x00014f0000eb7a02 */ /* 0x000fe40000000f00 */
.L_x_1167:
[----:B------:R-:W-:Y:S05]  /*1b9c0*/  BSYNC B1 ;  /* 0x0000000000017941 */ /* 0x000fea0003800000 */
.L_x_1153:
[----:B------:R-:W-:Y:S01]  /*1b9d0*/  WARPSYNC 0xffffffff ;  /* 0xffffffff00007948 */ /* 0x000fe20003800000 */
[----:B------:R-:W-:Y:S01]  /*1b9e0*/  BAR.SYNC.DEFER_BLOCKING 0x4, 0x100 ;  /* 0x0104000000007b1d */ /* 0x000fe20000010000 */
[----:B------:R-:W-:-:S13]  /*1b9f0*/  ISETP.NE.AND P0, PT, R14, RZ, PT ;  /* 0x000000ff0e00720c */ /* 0x000fda0003f05270 */
[----:B------:R2:W-:Y:S04]  /*1ba00*/  @!P0 STS.128 [0x20080], R232 ;  /* 0x020080e8ff008388 */ /* 0x0005e80000000c00 */
[----:B------:R-:W-:Y:S06]  /*1ba10*/  BAR.ARV 0x5, 0x100 ;  /* 0x0144000000007b1d */ /* 0x000fec0000002000 */
.L_x_1148:
[----:B-1----:R-:W-:-:S13]  /*1ba20*/  ISETP.GE.AND P0, PT, R235, c[0x0][0x53c], PT ;  /* 0x00014f00eb007a0c */ /* 0x002fda0003f06270 */
[----:B--234-:R-:W-:Y:S01]  /*1ba30*/  @P0 CALL.REL.NOINC `(.L_x_1168) ;  /* 0x0000001000000944 */ /* 0x01cfe20003c00000 */
[----:B------:R-:W-:Y:S05]  /*1ba40*/  BRA `(.L_x_1169) ;  /* 0xfffe5dd000007947 */ /* 0x000fea000383ffff */
.L_x_1168:
[----:B------:R-:W-:Y:S05]  /*1ba50*/  EXIT ;  /* 0x000000000000794d */ /* 0x000fea0003800000 */
.L_x_985:
[----:B------:R-:W-:Y:S01]  /*1ba60*/  IMAD.MOV.U32 R0, RZ, RZ, R5 ;  /* 0x000000ffff007224 */ /* 0x000fe200078e0005 */
[----:B------:R-:W-:Y:S02]  /*1ba70*/  MOV R2, 0x1 ;  /* 0x0000000100027802 */ /* 0x000fe40000000f00 */
[----:B------:R-:W-:Y:S02]  /*1ba80*/  MOV R3, 0x1baa0 ;  /* 0x0001baa000037802 */ /* 0x000fe40000000f00 */
[----:B--2---:R-:W-:Y:S05]  /*1ba90*/  CALL.REL.NOINC `($__internal_24_$__cuda_sm70_shflsync_up_p) ;  /* 0x0000168000007944 */ /* 0x004fea0003c00000 */
[----:B------:R-:W-:Y:S01]  /*1baa0*/  MOV R0, R4 ;  /* 0x0000000400007202 */ /* 0x000fe20000000f00 */
[----:B------:R-:W-:Y:S05]  /*1bab0*/  BRA `(.L_x_1170) ;  /* 0xfffe498000007947 */ /* 0x000fea000383ffff */
.L_x_986:
[----:B------:R-:W-:Y:S01]  /*1bac0*/  IMAD.MOV.U32 R0, RZ, RZ, R5 ;  /* 0x000000ffff007224 */ /* 0x000fe200078e0005 */
[----:B------:R-:W-:Y:S02]  /*1bad0*/  MOV R2, 0x2 ;  /* 0x0000000200027802 */ /* 0x000fe40000000f00 */
[----:B------:R-:W-:Y:S02]  /*1bae0*/  MOV R3, 0x1bb00 ;  /* 0x0001bb0000037802 */ /* 0x000fe40000000f00 */
[----:B--2---:R-:W-:Y:S05]  /*1baf0*/  CALL.REL.NOINC `($__internal_24_$__cuda_sm70_shflsync_up_p) ;  /* 0x0000162000007944 */ /* 0x004fea0003c00000 */
[----:B------:R-:W-:Y:S01]  /*1bb00*/  SEL R0, R4, RZ, P4 ;  /* 0x000000ff04007207 */ /* 0x000fe20002000000 */
[----:B------:R-:W-:Y:S01]  /*1bb10*/  IMAD.MOV.U32 R2, RZ, RZ, 0x4 ;  /* 0x00000004ff027424 */ /* 0x000fe200078e00ff */
[----:B------:R-:W-:-:S03]  /*1bb20*/  MOV R3, 0x1bb50 ;  /* 0x0001bb5000037802 */ /* 0x000fc60000000f00 */
[----:B------:R-:W-:Y:S02]  /*1bb30*/  IMAD.IADD R0, R5, 0x1, R0 ;  /* 0x0000000105007824 */ /* 0x000fe400078e0200 */
[----:B------:R-:W-:Y:S05]  /*1bb40*/  CALL.REL.NOINC `($__internal_24_$__cuda_sm70_shflsync_up_p) ;  /* 0x000015d000007944 */ /* 0x000fea0003c00000 */
        /* <DEDUP_REMOVED lines=13> */
[----:B------:R-:W-:Y:S01]  /*1bc20*/  IMAD.IADD R4, R0, 0x1, R4 ;  /* 0x0000000100047824 */ /* 0x000fe200078e0204 */
[----:B------:R-:W-:-:S03]  /*1bc30*/  MOV R0, 0x1f ;  /* 0x0000001f00007802 */ /* 0x000fc60000000f00 */
[----:B------:R-:W-:Y:S02]  /*1bc40*/  IMAD.MOV.U32 R5, RZ, RZ, R4 ;  /* 0x000000ffff057224 */ /* 0x000fe400078e0004 */
[----:B------:R-:W-:Y:S05]  /*1bc50*/  CALL.REL.NOINC `($__internal_23_$__cuda_sm70_shflsync_idx_p) ;  /* 0x0000147000007944 */ /* 0x000fea0003c00000 */
[----:B------:R-:W-:Y:S05]  /*1bc60*/  BRA `(.L_x_1171) ;  /* 0xfffe48d000007947 */ /* 0x000fea000383ffff */
.L_x_988:
[----:B------:R-:W-:Y:S02]  /*1bc70*/  SEL R0, RZ, 0x1, P0 ;  /* 0x00000001ff007807 */ /* 0x000fe40000000000 */
[----:B------:R-:W-:Y:S02]  /*1bc80*/  MOV R2, 0x1bca0 ;  /* 0x0001bca000027802 */ /* 0x000fe40000000f00 */
[----:B--2---:R-:W-:Y:S05]  /*1bc90*/  CALL.REL.NOINC `($__internal_25_$__cuda_sm70_votesync_ballot) ;  /* 0x000014f000007944 */ /* 0x004fea0003c00000 */
[----:B------:R-:W-:Y:S01]  /*1bca0*/  MOV R10, R0 ;  /* 0x00000000000a7202 */ /* 0x000fe20000000f00 */
[----:B------:R-:W-:Y:S05]  /*1bcb0*/  BRA `(.L_x_1172) ;  /* 0xfffe491000007947 */ /* 0x000fea000383ffff */
.L_x_989:
[----:B------:R-:W-:Y:S01]  /*1bcc0*/  IMAD.MOV.U32 R5, RZ, RZ, R9 ;  /* 0x000000ffff057224 */ /* 0x000fe200078e0009 */
[----:B------:R-:W-:Y:S01]  /*1bcd0*/  MOV R3, R6 ;  /* 0x0000000600037202 */ /* 0x000fe20000000f00 */
[----:B------:R-:W-:Y:S01]  /*1bce0*/  IMAD.MOV.U32 R0, RZ, RZ, 0x1f ;  /* 0x0000001fff007424 */ /* 0x000fe200078e00ff */
[----:B------:R-:W-:Y:S02]  /*1bcf0*/  MOV R2, 0x1bd10 ;  /* 0x0001bd1000027802 */ /* 0x000fe40000000f00 */
[----:B------:R-:W-:Y:S05]  /*1bd00*/  CALL.REL.NOINC `($__internal_23_$__cuda_sm70_shflsync_idx_p) ;  /* 0x000013c000007944 */ /* 0x000fea0003c00000 */
[----:B------:R-:W-:Y:S01]  /*1bd10*/  IMAD.MOV.U32 R233, RZ, RZ, R0 ;  /* 0x000000ffffe97224 */ /* 0x000fe200078e0000 */
[----:B------:R-:W-:Y:S01]  /*1bd20*/  MOV R5, R8 ;  /* 0x0000000800057202 */ /* 0x000fe20000000f00 */
[----:B------:R-:W-:Y:S01]  /*1bd30*/  IMAD.MOV.U32 R7, RZ, RZ, RZ ;  /* 0x000000ffff077224 */ /* 0x000fe200078e00ff */
[----:B------:R-:W-:Y:S01]  /*1bd40*/  MOV R3, R6 ;  /* 0x0000000600037202 */ /* 0x000fe20000000f00 */
[----:B------:R-:W-:Y:S01]  /*1bd50*/  IMAD.MOV.U32 R0, RZ, RZ, 0x1f ;  /* 0x0000001fff007424 */ /* 0x000fe200078e00ff */
[----:B------:R-:W-:-:S02]  /*1bd60*/  MOV R2, 0x1bd80 ;  /* 0x0001bd8000027802 */ /* 0x000fc40000000f00 */
[----:B------:R-:W-:Y:S05]  /*1bd70*/  CALL.REL.NOINC `($__internal_23_$__cuda_sm70_shflsync_idx_p) ;  /* 0x0000135000007944 */ /* 0x000fea0003c00000 */
[----:B------:R-:W-:Y:S01]  /*1bd80*/  MOV R9, R0 ;  /* 0x0000000000097202 */ /* 0x000fe20000000f00 */
[----:B------:R-:W-:Y:S05]  /*1bd90*/  BRA `(.L_x_1173) ;  /* 0xfffe489000007947 */ /* 0x000fea000383ffff */
.L_x_992:
[----:B------:R-:W-:Y:S01]  /*1bda0*/  IMAD.MOV.U32 R5, RZ, RZ, R4 ;  /* 0x000000ffff057224 */ /* 0x000fe200078e0004 */
[----:B------:R-:W-:-:S02]  /*1bdb0*/  MOV R0, 0x1f ;  /* 0x0000001f00007802 */ /* 0x000fc40000000f00 */
[----:B------:R-:W-:Y:S02]  /*1bdc0*/  MOV R2, 0x1bde0 ;  /* 0x0001bde000027802 */ /* 0x000fe40000000f00 */
[----:B-123--:R-:W-:Y:S05]  /*1bdd0*/  CALL.REL.NOINC `($__internal_23_$__cuda_sm70_shflsync_idx_p) ;  /* 0x000012f000007944 */ /* 0x00efea0003c00000 */
[----:B------:R-:W-:Y:S01]  /*1bde0*/  MOV R7, R0 ;  /* 0x0000000000077202 */ /* 0x000fe20000000f00 */
[----:B------:R-:W-:Y:S05]  /*1bdf0*/  BRA `(.L_x_991) ;  /* 0xfffe489000007947 */ /* 0x000fea000383ffff */
.L_x_1025:
[----:B------:R-:W-:Y:S01]  /*1be00*/  IMAD.MOV.U32 R5, RZ, RZ, R14 ;  /* 0x000000ffff057224 */ /* 0x000fe200078e000e */
[----:B------:R-:W-:Y:S01]  /*1be10*/  MOV R3, RZ ;  /* 0x000000ff00037202 */ /* 0x000fe20000000f00 */
[----:B------:R-:W-:Y:S01]  /*1be20*/  IMAD.MOV.U32 R0, RZ, RZ, 0x181f ;  /* 0x0000181fff007424 */ /* 0x000fe200078e00ff */
[----:B------:R-:W-:Y:S02]  /*1be30*/  MOV R2, 0x1be50 ;  /* 0x0001be5000027802 */ /* 0x000fe40000000f00 */
[----:B-----5:R-:W-:Y:S05]  /*1be40*/  CALL.REL.NOINC `($__internal_23_$__cuda_sm70_shflsync_idx_p) ;  /* 0x0000128000007944 */ /* 0x020fea0003c00000 */
[----:B------:R-:W-:Y:S01]  /*1be50*/  MOV R12, R0 ;  /* 0x00000000000c7202 */ /* 0x000fe20000000f00 */
[----:B------:R-:W-:Y:S05]  /*1be60*/  BRA `(.L_x_1174) ;  /* 0xfffea93000007947 */ /* 0x000fea000383ffff */
.L_x_1026:
[----:B------:R-:W-:Y:S01]  /*1be70*/  IMAD.MOV.U32 R5, RZ, RZ, R17 ;  /* 0x000000ffff057224 */ /* 0x000fe200078e0011 */
[----:B------:R-:W-:Y:S01]  /*1be80*/  MOV R3, RZ ;  /* 0x000000ff00037202 */ /* 0x000fe20000000f00 */
[----:B------:R-:W-:Y:S01]  /*1be90*/  IMAD.MOV.U32 R0, RZ, RZ, 0x181f ;  /* 0x0000181fff007424 */ /* 0x000fe200078e00ff */
[----:B------:R-:W-:Y:S02]  /*1bea0*/  MOV R2, 0x1bec0 ;  /* 0x0001bec000027802 */ /* 0x000fe40000000f00 */
[----:B-12--5:R-:W-:Y:S05]  /*1beb0*/  CALL.REL.NOINC `($__internal_23_$__cuda_sm70_shflsync_idx_p) ;  /* 0x0000121000007944 */ /* 0x026fea0003c00000 */
[----:B------:R-:W-:Y:S05]  /*1bec0*/  BRA `(.L_x_1175) ;  /* 0xfffea8f000007947 */ /* 0x000fea000383ffff */
.L_x_1029:
[----:B------:R-:W-:Y:S01]  /*1bed0*/  IMAD.MOV.U32 R5, RZ, RZ, R14 ;  /* 0x000000ffff057224 */ /* 0x000fe200078e000e */
[----:B--2---:R-:W-:Y:S01]  /*1bee0*/  MOV R3, 0x1 ;  /* 0x0000000100037802 */ /* 0x004fe20000000f00 */
[----:B----4-:R-:W-:Y:S01]  /*1bef0*/  IMAD.MOV.U32 R0, RZ, RZ, 0x181f ;  /* 0x0000181fff007424 */ /* 0x010fe200078e00ff */
[----:B------:R-:W-:-:S02]  /*1bf00*/  MOV R2, 0x1bf20 ;  /* 0x0001bf2000027802 */ /* 0x000fc40000000f00 */
[----:B-1-3-5:R-:W-:Y:S05]  /*1bf10*/  CALL.REL.NOINC `($__internal_23_$__cuda_sm70_shflsync_idx_p) ;  /* 0x000011b000007944 */ /* 0x02afea0003c00000 */
[----:B------:R-:W-:Y:S01]  /*1bf20*/  IMAD.MOV.U32 R12, RZ, RZ, R0 ;  /* 0x000000ffff0c7224 */ /* 0x000fe200078e0000 */
[----:B------:R-:W-:Y:S01]  /*1bf30*/  MOV R3, 0x1 ;  /* 0x0000000100037802 */ /* 0x000fe20000000f00 */
[----:B------:R-:W-:Y:S01]  /*1bf40*/  IMAD.MOV.U32 R5, RZ, RZ, R17 ;  /* 0x000000ffff057224 */ /* 0x000fe200078e0011 */
[----:B------:R-:W-:-:S02]  /*1bf50*/  MOV R0, 0x181f ;  /* 0x0000181f00007802 */ /* 0x000fc40000000f00 */
[----:B------:R-:W-:Y:S02]  /*1bf60*/  MOV R2, 0x1bf80 ;  /* 0x0001bf8000027802 */ /* 0x000fe40000000f00 */
[----:B------:R-:W-:Y:S05]  /*1bf70*/  CALL.REL.NOINC `($__internal_23_$__cuda_sm70_shflsync_idx_p) ;  /* 0x0000115000007944 */ /* 0x000fea0003c00000 */
[----:B------:R-:W-:Y:S05]  /*1bf80*/  BRA `(.L_x_1176) ;  /* 0xfffeaa3000007947 */ /* 0x000fea000383ffff */
.L_x_1032:
[----:B------:R-:W-:Y:S01]  /*1bf90*/  IMAD.MOV.U32 R5, RZ, RZ, R14 ;  /* 0x000000ffff057224 */ /* 0x000fe200078e000e */
[----:B-1----:R-:W-:Y:S01]  /*1bfa0*/  MOV R3, 0x2 ;  /* 0x0000000200037802 */ /* 0x002fe20000000f00 */
[----:B----4-:R-:W-:Y:S01]  /*1bfb0*/  IMAD.MOV.U32 R0, RZ, RZ, 0x181f ;  /* 0x0000181fff007424 */ /* 0x010fe200078e00ff */
[----:B------:R-:W-:Y:S02]  /*1bfc0*/  MOV R2, 0x1bfe0 ;  /* 0x0001bfe000027802 */ /* 0x000fe40000000f00 */
[----:B--23-5:R-:W-:Y:S05]  /*1bfd0*/  CALL.REL.NOINC `($__internal_23_$__cuda_sm70_shflsync_idx_p) ;  /* 0x000010f000007944 */ /* 0x02cfea0003c00000 */
[----:B------:R-:W-:Y:S01]  /*1bfe0*/  MOV R12, R0 ;  /* 0x00000000000c7202 */ /* 0x000fe20000000f00 */
[----:B------:R-:W-:Y:S05]  /*1bff0*/  BRA `(.L_x_1177) ;  /* 0xfffeab5000007947 */ /* 0x000fea000383ffff */
.L_x_1033:
[----:B------:R-:W-:Y:S01]  /*1c000*/  IMAD.MOV.U32 R5, RZ, RZ, R17 ;  /* 0x000000ffff057224 */ /* 0x000fe200078e0011 */
[----:B------:R-:W-:Y:S01]  /*1c010*/  MOV R3, 0x2 ;  /* 0x0000000200037802 */ /* 0x000fe20000000f00 */
[----:B----4-:R-:W-:Y:S01]  /*1c020*/  IMAD.MOV.U32 R0, RZ, RZ, 0x181f ;  /* 0x0000181fff007424 */ /* 0x010fe200078e00ff */
[----:B------:R-:W-:Y:S02]  /*1c030*/  MOV R2, 0x1c050 ;  /* 0x0001c05000027802 */ /* 0x000fe40000000f00 */
[----:B-123-5:R-:W-:Y:S05]  /*1c040*/  CALL.REL.NOINC `($__internal_23_$__cuda_sm70_shflsync_idx_p) ;  /* 0x0000108000007944 */ /* 0x02efea0003c00000 */
[----:B------:R-:W-:Y:S05]  /*1c050*/  BRA `(.L_x_1178) ;  /* 0xfffeab1000007947 */ /* 0x000fea000383ffff */
.L_x_1036:
[----:B------:R-:W-:Y:S01]  /*1c060*/  IMAD.MOV.U32 R5, RZ, RZ, R14 ;  /* 0x000000ffff057224 */ /* 0x000fe200078e000e */
[----:B-1----:R-:W-:Y:S01]  /*1c070*/  MOV R3, 0x3 ;  /* 0x0000000300037802 */ /* 0x002fe20000000f00 */
[----:B------:R-:W-:Y:S01]  /*1c080*/  IMAD.MOV.U32 R0, RZ, RZ, 0x181f ;  /* 0x0000181fff007424 */ /* 0x000fe200078e00ff */
[----:B------:R-:W-:-:S02]  /*1c090*/  MOV R2, 0x1c0b0 ;  /* 0x0001c0b000027802 */ /* 0x000fc40000000f00 */
[----:B--2345:R-:W-:Y:S05]  /*1c0a0*/  CALL.REL.NOINC `($__internal_23_$__cuda_sm70_shflsync_idx_p) ;  /* 0x0000102000007944 */ /* 0x03cfea0003c00000 */
[----:B------:R-:W-:Y:S01]  /*1c0b0*/  IMAD.MOV.U32 R12, RZ, RZ, R0 ;  /* 0x000000ffff0c7224 */ /* 0x000fe200078e0000 */
[----:B------:R-:W-:Y:S01]  /*1c0c0*/  MOV R3, 0x3 ;  /* 0x0000000300037802 */ /* 0x000fe20000000f00 */
[----:B------:R-:W-:Y:S01]  /*1c0d0*/  IMAD.MOV.U32 R5, RZ, RZ, R17 ;  /* 0x000000ffff057224 */ /* 0x000fe200078e0011 */
[----:B------:R-:W-:-:S02]  /*1c0e0*/  MOV R0, 0x181f ;  /* 0x0000181f00007802 */ /* 0x000fc40000000f00 */
[----:B------:R-:W-:Y:S02]  /*1c0f0*/  MOV R2, 0x1c110 ;  /* 0x0001c11000027802 */ /* 0x000fe40000000f00 */
[----:B------:R-:W-:Y:S05]  /*1c100*/  CALL.REL.NOINC `($__internal_23_$__cuda_sm70_shflsync_idx_p) ;  /* 0x00000fc000007944 */ /* 0x000fea0003c00000 */
[----:B------:R-:W-:Y:S05]  /*1c110*/  BRA `(.L_x_1179) ;  /* 0xfffeabf000007947 */ /* 0x000fea000383ffff */
.L_x_1107:
[----:B------:R-:W-:Y:S01]  /*1c120*/  IMAD.MOV.U32 R2, RZ, RZ, R209 ;  /* 0x000000ffff027224 */ /* 0x000fe200078e00d1 */
[----:B------:R-:W-:Y:S02]  /*1c130*/  MOV R5, 0x2 ;  /* 0x0000000200057802 */ /* 0x000fe40000000f00 */
[----:B------:R-:W-:Y:S02]  /*1c140*/  MOV R3, 0x1c160 ;  /* 0x0001c16000037802 */ /* 0x000fe40000000f00 */
[----:B------:R-:W-:Y:S05]  /*1c150*/  CALL.REL.NOINC `($__internal_22_$__cuda_sm70_shflsync_bfly_p) ;  /* 0x00000f2000007944 */ /* 0x000fea0003c00000 */
[----:B------:R-:W-:Y:S01]  /*1c160*/  MOV R0, R5 ;  /* 0x0000000500007202 */ /* 0x000fe20000000f00 */
[----:B------:R-:W-:Y:S05]  /*1c170*/  BRA `(.L_x_1180) ;  /* 0xffff9ce000007947 */ /* 0x000fea000383ffff */
.L_x_1108:
[----:B------:R-:W-:Y:S01]  /*1c180*/  IMAD.MOV.U32 R2, RZ, RZ, R0 ;  /* 0x000000ffff027224 */ /* 0x000fe200078e0000 */
[----:B------:R-:W-:Y:S02]  /*1c190*/  MOV R5, 0x1 ;  /* 0x0000000100057802 */ /* 0x000fe40000000f00 */
[----:B------:R-:W-:Y:S02]  /*1c1a0*/  MOV R3, 0x1c1c0 ;  /* 0x0001c1c000037802 */ /* 0x000fe40000000f00 */
[----:B-1----:R-:W-:Y:S05]  /*1c1b0*/  CALL.REL.NOINC `($__internal_22_$__cuda_sm70_shflsync_bfly_p) ;  /* 0x00000ec000007944 */ /* 0x002fea0003c00000 */
[----:B------:R-:W-:Y:S01]  /*1c1c0*/  FADD.FTZ R0, R0, R5 ;  /* 0x0000000500007221 */ /* 0x000fe20000010000 */
[----:B------:R-:W-:Y:S02]  /*1c1d0*/  MOV R2, R208 ;  /* 0x000000d000027202 */ /* 0x000fe40000000f00 */
[----:B------:R-:W-:-:S02]  /*1c1e0*/  MOV R5, 0x2 ;  /* 0x0000000200057802 */ /* 0x000fc40000000f00 */
[----:B------:R-:W-:Y:S02]  /*1c1f0*/  MOV R3, 0x1c210 ;  /* 0x0001c21000037802 */ /* 0x000fe40000000f00 */
[----:B------:R-:W-:Y:S05]  /*1c200*/  CALL.REL.NOINC `($__internal_22_$__cuda_sm70_shflsync_bfly_p) ;  /* 0x00000e7000007944 */ /* 0x000fea0003c00000 */
[----:B------:R-:W-:Y:S01]  /*1c210*/  FADD.FTZ R4, R208, R5 ;  /* 0x00000005d0047221 */ /* 0x000fe20000010000 */
[----:B------:R-:W-:Y:S02]  /*1c220*/  MOV R5, 0x1 ;  /* 0x0000000100057802 */ /* 0x000fe40000000f00 */
[----:B------:R-:W-:Y:S02]  /*1c230*/  MOV R3, 0x1c260 ;  /* 0x0001c26000037802 */ /* 0x000fe40000000f00 */
[----:B------:R-:W-:Y:S02]  /*1c240*/  MOV R2, R4 ;  /* 0x0000000400027202 */ /* 0x000fe40000000f00 */
[----:B------:R-:W-:Y:S05]  /*1c250*/  CALL.REL.NOINC `($__internal_22_$__cuda_sm70_shflsync_bfly_p) ;  /* 0x00000e2000007944 */ /* 0x000fea0003c00000 */
[----:B------:R-:W-:Y:S01]  /*1c260*/  MOV R3, R5 ;  /* 0x0000000500037202 */ /* 0x000fe20000000f00 */
[----:B------:R-:W-:Y:S05]  /*1c270*/  BRA `(.L_x_1181) ;  /* 0xffff9c5000007947 */ /* 0x000fea000383ffff */
.L_x_1115:
[----:B--234-:R-:W-:Y:S01]  /*1c280*/  IMAD.MOV.U32 R5, RZ, RZ, R15 ;  /* 0x000000ffff057224 */ /* 0x01cfe200078e000f */
[----:B------:R-:W-:Y:S01]  /*1c290*/  MOV R3, RZ ;  /* 0x000000ff00037202 */ /* 0x000fe20000000f00 */
[----:B------:R-:W-:Y:S01]  /*1c2a0*/  IMAD.MOV.U32 R0, RZ, RZ, 0x181f ;  /* 0x0000181fff007424 */ /* 0x000fe200078e00ff */
[----:B------:R-:W-:Y:S02]  /*1c2b0*/  MOV R2, 0x1c2d0 ;  /* 0x0001c2d000027802 */ /* 0x000fe40000000f00 */
[----:B-1----:R-:W-:Y:S05]  /*1c2c0*/  CALL.REL.NOINC `($__internal_23_$__cuda_sm70_shflsync_idx_p) ;  /* 0x00000e0000007944 */ /* 0x002fea0003c00000 */
[----:B------:R-:W-:Y:S01]  /*1c2d0*/  MOV R12, R0 ;  /* 0x00000000000c7202 */ /* 0x000fe20000000f00 */
[----:B------:R-:W-:Y:S05]  /*1c2e0*/  BRA `(.L_x_1182) ;  /* 0xffffb7d000007947 */ /* 0x000fea000383ffff */
.L_x_1116:
[----:B------:R-:W-:Y:S01]  /*1c2f0*/  IMAD.MOV.U32 R5, RZ, RZ, R16 ;  /* 0x000000ffff057224 */ /* 0x000fe200078e0010 */
[----:B------:R-:W-:Y:S01]  /*1c300*/  MOV R3, RZ ;  /* 0x000000ff00037202 */ /* 0x000fe20000000f00 */
[----:B------:R-:W-:Y:S01]  /*1c310*/  IMAD.MOV.U32 R0, RZ, RZ, 0x181f ;  /* 0x0000181fff007424 */ /* 0x000fe200078e00ff */
[----:B------:R-:W-:-:S02]  /*1c320*/  MOV R2, 0x1c340 ;  /* 0x0001c34000027802 */ /* 0x000fc40000000f00 */
[----:B-123--:R-:W-:Y:S05]  /*1c330*/  CALL.REL.NOINC `($__internal_23_$__cuda_sm70_shflsync_idx_p) ;  /* 0x00000d9000007944 */ /* 0x00efea0003c00000 */
[----:B------:R-:W-:Y:S05]  /*1c340*/  BRA `(.L_x_1183) ;  /* 0xffffb79000007947 */ /* 0x000fea000383ffff */
.L_x_1119:
[----:B------:R-:W-:Y:S01]  /*1c350*/  IMAD.MOV.U32 R5, RZ, RZ, R15 ;  /* 0x000000ffff057224 */ /* 0x000fe200078e000f */
[----:B--2---:R-:W-:Y:S01]  /*1c360*/  MOV R3, 0x1 ;  /* 0x0000000100037802 */ /* 0x004fe20000000f00 */
[----:B------:R-:W-:Y:S01]  /*1c370*/  IMAD.MOV.U32 R0, RZ, RZ, 0x181f ;  /* 0x0000181fff007424 */ /* 0x000fe200078e00ff */
[----:B------:R-:W-:-:S02]  /*1c380*/  MOV R2, 0x1c3a0 ;  /* 0x0001c3a000027802 */ /* 0x000fc40000000f00 */
[----:B-1-34-:R-:W-:Y:S05]  /*1c390*/  CALL.REL.NOINC `($__internal_23_$__cuda_sm70_shflsync_idx_p) ;  /* 0x00000d3000007944 */ /* 0x01afea0003c00000 */
[----:B------:R-:W-:Y:S01]  /*1c3a0*/  IMAD.MOV.U32 R12, RZ, RZ, R0 ;  /* 0x000000ffff0c7224 */ /* 0x000fe200078e0000 */
[----:B------:R-:W-:Y:S01]  /*1c3b0*/  MOV R3, 0x1 ;  /* 0x0000000100037802 */ /* 0x000fe20000000f00 */
[----:B------:R-:W-:Y:S01]  /*1c3c0*/  IMAD.MOV.U32 R5, RZ, RZ, R16 ;  /* 0x000000ffff057224 */ /* 0x000fe200078e0010 */
[----:B------:R-:W-:-:S02]  /*1c3d0*/  MOV R0, 0x181f ;  /* 0x0000181f00007802 */ /* 0x000fc40000000f00 */
[----:B------:R-:W-:Y:S02]  /*1c3e0*/  MOV R2, 0x1c400 ;  /* 0x0001c40000027802 */ /* 0x000fe40000000f00 */
[----:B------:R-:W-:Y:S05]  /*1c3f0*/  CALL.REL.NOINC `($__internal_23_$__cuda_sm70_shflsync_idx_p) ;  /* 0x00000cd000007944 */ /* 0x000fea0003c00000 */
[----:B------:R-:W-:Y:S05]  /*1c400*/  BRA `(.L_x_1184) ;  /* 0xffffb8b000007947 */ /* 0x000fea000383ffff */
.L_x_1122:
[----:B------:R-:W-:Y:S01]  /*1c410*/  IMAD.MOV.U32 R5, RZ, RZ, R15 ;  /* 0x000000ffff057224 */ /* 0x000fe200078e000f */
[----:B--2---:R-:W-:Y:S01]  /*1c420*/  MOV R3, 0x2 ;  /* 0x0000000200037802 */ /* 0x004fe20000000f00 */
[----:B------:R-:W-:Y:S01]  /*1c430*/  IMAD.MOV.U32 R0, RZ, RZ, 0x181f ;  /* 0x0000181fff007424 */ /* 0x000fe200078e00ff */
[----:B------:R-:W-:Y:S02]  /*1c440*/  MOV R2, 0x1c460 ;  /* 0x0001c46000027802 */ /* 0x000fe40000000f00 */
[----:B-1-34-:R-:W-:Y:S05]  /*1c450*/  CALL.REL.NOINC `($__internal_23_$__cuda_sm70_shflsync_idx_p) ;  /* 0x00000c7000007944 */ /* 0x01afea0003c00000 */
[----:B------:R-:W-:Y:S01]  /*1c460*/  MOV R12, R0 ;  /* 0x00000000000c7202 */ /* 0x000fe20000000f00 */
[----:B------:R-:W-:Y:S05]  /*1c470*/  BRA `(.L_x_1185) ;  /* 0xffffb9b000007947 */ /* 0x000fea000383ffff */
.L_x_1123:
[----:B------:R-:W-:Y:S01]  /*1c480*/  IMAD.MOV.U32 R5, RZ, RZ, R16 ;  /* 0x000000ffff057224 */ /* 0x000fe200078e0010 */
[----:B--2---:R-:W-:Y:S01]  /*1c490*/  MOV R3, 0x2 ;  /* 0x0000000200037802 */ /* 0x004fe20000000f00 */
[----:B------:R-:W-:Y:S01]  /*1c4a0*/  IMAD.MOV.U32 R0, RZ, RZ, 0x181f ;  /* 0x0000181fff007424 */ /* 0x000fe200078e00ff */
[----:B------:R-:W-:Y:S02]  /*1c4b0*/  MOV R2, 0x1c4d0 ;  /* 0x0001c4d000027802 */ /* 0x000fe40000000f00 */
[----:B-1-34-:R-:W-:Y:S05]  /*1c4c0*/  CALL.REL.NOINC `($__internal_23_$__cuda_sm70_shflsync_idx_p) ;  /* 0x00000c0000007944 */ /* 0x01afea0003c00000 */
[----:B------:R-:W-:Y:S05]  /*1c4d0*/  BRA `(.L_x_1186) ;  /* 0xffffb97000007947 */ /* 0x000fea000383ffff */
.L_x_1126:
[----:B------:R-:W-:Y:S01]  /*1c4e0*/  IMAD.MOV.U32 R5, RZ, RZ, R15 ;  /* 0x000000ffff057224 */ /* 0x000fe200078e000f */
[----:B---3--:R-:W-:Y:S01]  /*1c4f0*/  MOV R3, 0x3 ;  /* 0x0000000300037802 */ /* 0x008fe20000000f00 */
[----:B----4-:R-:W-:Y:S01]  /*1c500*/  IMAD.MOV.U32 R0, RZ, RZ, 0x181f ;  /* 0x0000181fff007424 */ /* 0x010fe200078e00ff */
[----:B------:R-:W-:-:S02]  /*1c510*/  MOV R2, 0x1c530 ;  /* 0x0001c53000027802 */ /* 0x000fc40000000f00 */
[----:B-12---:R-:W-:Y:S05]  /*1c520*/  CALL.REL.NOINC `($__internal_23_$__cuda_sm70_shflsync_idx_p) ;  /* 0x00000ba000007944 */ /* 0x006fea0003c00000 */
[----:B------:R-:W-:Y:S01]  /*1c530*/  IMAD.MOV.U32 R10, RZ, RZ, R0 ;  /* 0x000000ffff0a7224 */ /* 0x000fe200078e0000 */
[----:B------:R-:W-:Y:S01]  /*1c540*/  MOV R3, 0x3 ;  /* 0x0000000300037802 */ /* 0x000fe20000000f00 */
[----:B------:R-:W-:Y:S01]  /*1c550*/  IMAD.MOV.U32 R5, RZ, RZ, R16 ;  /* 0x000000ffff057224 */ /* 0x000fe200078e0010 */
[----:B------:R-:W-:-:S02]  /*1c560*/  MOV R0, 0x181f ;  /* 0x0000181f00007802 */ /* 0x000fc40000000f00 */
[----:B------:R-:W-:Y:S02]  /*1c570*/  MOV R2, 0x1c590 ;  /* 0x0001c59000027802 */ /* 0x000fe40000000f00 */
[----:B------:R-:W-:Y:S05]  /*1c580*/  CALL.REL.NOINC `($__internal_23_$__cuda_sm70_shflsync_idx_p) ;  /* 0x00000b4000007944 */ /* 0x000fea0003c00000 */
[----:B------:R-:W-:Y:S05]  /*1c590*/  BRA `(.L_x_1187) ;  /* 0xffffba3000007947 */ /* 0x000fea000383ffff */
.L_x_1128:
[----:B------:R-:W-:Y:S01]  /*1c5a0*/  IMAD.MOV.U32 R5, RZ, RZ, R16 ;  /* 0x000000ffff057224 */ /* 0x000fe200078e0010 */
[----:B------:R-:W-:Y:S01]  /*1c5b0*/  MOV R3, RZ ;  /* 0x000000ff00037202 */ /* 0x000fe20000000f00 */
[----:B------:R-:W-:Y:S01]  /*1c5c0*/  IMAD.MOV.U32 R0, RZ, RZ, 0x1c1f ;  /* 0x00001c1fff007424 */ /* 0x000fe200078e00ff */
[----:B------:R-:W-:Y:S02]  /*1c5d0*/  MOV R2, 0x1c5f0 ;  /* 0x0001c5f000027802 */ /* 0x000fe40000000f00 */
[----:B------:R-:W-:Y:S05]  /*1c5e0*/  CALL.REL.NOINC `($__internal_23_$__cuda_sm70_shflsync_idx_p) ;  /* 0x00000ae000007944 */ /* 0x000fea0003c00000 */
[----:B------:R-:W-:Y:S01]  /*1c5f0*/  MOV R4, R0 ;  /* 0x0000000000047202 */ /* 0x000fe20000000f00 */
[----:B------:R-:W-:Y:S05]  /*1c600*/  BRA `(.L_x_1188) ;  /* 0xffffbd2000007947 */ /* 0x000fea000383ffff */
.L_x_1129:
[----:B------:R-:W-:Y:S01]  /*1c610*/  IMAD.MOV.U32 R5, RZ, RZ, R17 ;  /* 0x000000ffff057224 */ /* 0x000fe200078e0011 */
[----:B------:R-:W-:Y:S01]  /*1c620*/  MOV R3, RZ ;  /* 0x000000ff00037202 */ /* 0x000fe20000000f00 */
[----:B------:R-:W-:Y:S01]  /*1c630*/  IMAD.MOV.U32 R0, RZ, RZ, 0x1c1f ;  /* 0x00001c1fff007424 */ /* 0x000fe200078e00ff */
[----:B------:R-:W-:Y:S02]  /*1c640*/  MOV R2, 0x1c660 ;  /* 0x0001c66000027802 */ /* 0x000fe40000000f00 */
[----:B-12---:R-:W-:Y:S05]  /*1c650*/  CALL.REL.NOINC `($__internal_23_$__cuda_sm70_shflsync_idx_p) ;  /* 0x00000a7000007944 */ /* 0x006fea0003c00000 */
[----:B------:R-:W-:Y:S05]  /*1c660*/  BRA `(.L_x_1189) ;  /* 0xffffbce000007947 */ /* 0x000fea000383ffff */
.L_x_1132:
[----:B------:R-:W-:Y:S01]  /*1c670*/  IMAD.MOV.U32 R5, RZ, RZ, R16 ;  /* 0x000000ffff057224 */ /* 0x000fe200078e0010 */
[----:B------:R-:W-:Y:S01]  /*1c680*/  MOV R3, 0x1 ;  /* 0x0000000100037802 */ /* 0x000fe20000000f00 */
[----:B----4-:R-:W-:Y:S01]  /*1c690*/  IMAD.MOV.U32 R0, RZ, RZ, 0x1c1f ;  /* 0x00001c1fff007424 */ /* 0x010fe200078e00ff */
[----:B------:R-:W-:-:S02]  /*1c6a0*/  MOV R2, 0x1c6c0 ;  /* 0x0001c6c000027802 */ /* 0x000fc40000000f00 */
[----:B-123--:R-:W-:Y:S05]  /*1c6b0*/  CALL.REL.NOINC `($__internal_23_$__cuda_sm70_shflsync_idx_p) ;  /* 0x00000a1000007944 */ /* 0x00efea0003c00000 */
[----:B------:R-:W-:Y:S01]  /*1c6c0*/  IMAD.MOV.U32 R4, RZ, RZ, R0 ;  /* 0x000000ffff047224 */ /* 0x000fe200078e0000 */
[----:B------:R-:W-:Y:S01]  /*1c6d0*/  MOV R3, 0x1 ;  /* 0x0000000100037802 */ /* 0x000fe20000000f00 */
[----:B------:R-:W-:Y:S01]  /*1c6e0*/  IMAD.MOV.U32 R5, RZ, RZ, R17 ;  /* 0x000000ffff057224 */ /* 0x000fe200078e0011 */
[----:B------:R-:W-:-:S02]  /*1c6f0*/  MOV R0, 0x1c1f ;  /* 0x00001c1f00007802 */ /* 0x000fc40000000f00 */
[----:B------:R-:W-:Y:S02]  /*1c700*/  MOV R2, 0x1c720 ;  /* 0x0001c72000027802 */ /* 0x000fe40000000f00 */
[----:B------:R-:W-:Y:S05]  /*1c710*/  CALL.REL.NOINC `($__internal_23_$__cuda_sm70_shflsync_idx_p) ;  /* 0x000009b000007944 */ /* 0x000fea0003c00000 */
[----:B------:R-:W-:Y:S05]  /*1c720*/  BRA `(.L_x_1190) ;  /* 0xffffc8c000007947 */ /* 0x000fea000383ffff */
.L_x_1136:
[----:B------:R-:W-:Y:S01]  /*1c730*/  IMAD.MOV.U32 R5, RZ, RZ, R13 ;  /* 0x000000ffff057224 */ /* 0x000fe200078e000d */
[----:B------:R-:W-:Y:S01]  /*1c740*/  MOV R3, RZ ;  /* 0x000000ff00037202 */ /* 0x000fe20000000f00 */
[----:B------:R-:W-:Y:S01]  /*1c750*/  IMAD.MOV.U32 R0, RZ, RZ, 0x181f ;  /* 0x0000181fff007424 */ /* 0x000fe200078e00ff */
[----:B------:R-:W-:Y:S02]  /*1c760*/  MOV R2, 0x1c780 ;  /* 0x0001c78000027802 */ /* 0x000fe40000000f00 */
[----:B------:R-:W-:Y:S05]  /*1c770*/  CALL.REL.NOINC `($__internal_23_$__cuda_sm70_shflsync_idx_p) ;  /* 0x0000095000007944 */ /* 0x000fea0003c00000 */
[----:B------:R-:W-:Y:S01]  /*1c780*/  MOV R12, R0 ;  /* 0x00000000000c7202 */ /* 0x000fe20000000f00 */
[----:B------:R-:W-:Y:S05]  /*1c790*/  BRA `(.L_x_1191) ;  /* 0xffffdc3000007947 */ /* 0x000fea000383ffff */
.L_x_1137:
[----:B------:R-:W-:Y:S01]  /*1c7a0*/  IMAD.MOV.U32 R5, RZ, RZ, R16 ;  /* 0x000000ffff057224 */ /* 0x000fe200078e0010 */
[----:B------:R-:W-:Y:S01]  /*1c7b0*/  MOV R3, RZ ;  /* 0x000000ff00037202 */ /* 0x000fe20000000f00 */
[----:B------:R-:W-:Y:S01]  /*1c7c0*/  IMAD.MOV.U32 R0, RZ, RZ, 0x181f ;  /* 0x0000181fff007424 */ /* 0x000fe200078e00ff */
[----:B------:R-:W-:Y:S02]  /*1c7d0*/  MOV R2, 0x1c7f0 ;  /* 0x0001c7f000027802 */ /* 0x000fe40000000f00 */
[----:B-12---:R-:W-:Y:S05]  /*1c7e0*/  CALL.REL.NOINC `($__internal_23_$__cuda_sm70_shflsync_idx_p) ;  /* 0x000008e000007944 */ /* 0x006fea0003c00000 */
[----:B------:R-:W-:Y:S05]  /*1c7f0*/  BRA `(.L_x_1192) ;  /* 0xffffdbf000007947 */ /* 0x000fea000383ffff */
.L_x_1140:
[----:B------:R-:W-:Y:S01]  /*1c800*/  IMAD.MOV.U32 R5, RZ, RZ, R13 ;  /* 0x000000ffff057224 */ /* 0x000fe200078e000d */
[----:B--2---:R-:W-:Y:S01]  /*1c810*/  MOV R3, 0x1 ;  /* 0x0000000100037802 */ /* 0x004fe20000000f00 */
[----:B----4-:R-:W-:Y:S01]  /*1c820*/  IMAD.MOV.U32 R0, RZ, RZ, 0x181f ;  /* 0x0000181fff007424 */ /* 0x010fe200078e00ff */
[----:B------:R-:W-:-:S02]  /*1c830*/  MOV R2, 0x1c850 ;  /* 0x0001c85000027802 */ /* 0x000fc40000000f00 */
[----:B-1-3--:R-:W-:Y:S05]  /*1c840*/  CALL.REL.NOINC `($__internal_23_$__cuda_sm70_shflsync_idx_p) ;  /* 0x0000088000007944 */ /* 0x00afea0003c00000 */
[----:B------:R-:W-:Y:S01]  /*1c850*/  IMAD.MOV.U32 R12, RZ, RZ, R0 ;  /* 0x000000ffff0c7224 */ /* 0x000fe200078e0000 */
[----:B------:R-:W-:Y:S01]  /*1c860*/  MOV R3, 0x1 ;  /* 0x0000000100037802 */ /* 0x000fe20000000f00 */
[----:B------:R-:W-:Y:S01]  /*1c870*/  IMAD.MOV.U32 R5, RZ, RZ, R16 ;  /* 0x000000ffff057224 */ /* 0x000fe200078e0010 */
[----:B------:R-:W-:-:S02]  /*1c880*/  MOV R0, 0x181f ;  /* 0x0000181f00007802 */ /* 0x000fc40000000f00 */
[----:B------:R-:W-:Y:S02]  /*1c890*/  MOV R2, 0x1c8b0 ;  /* 0x0001c8b000027802 */ /* 0x000fe40000000f00 */
[----:B------:R-:W-:Y:S05]  /*1c8a0*/  CALL.REL.NOINC `($__internal_23_$__cuda_sm70_shflsync_idx_p) ;  /* 0x0000082000007944 */ /* 0x000fea0003c00000 */
[----:B------:R-:W-:Y:S05]  /*1c8b0*/  BRA `(.L_x_1193) ;  /* 0xffffdd2000007947 */ /* 0x000fea000383ffff */
.L_x_1143:
[----:B------:R-:W-:Y:S01]  /*1c8c0*/  IMAD.MOV.U32 R5, RZ, RZ, R13 ;  /* 0x000000ffff057224 */ /* 0x000fe200078e000d */
[----:B-1----:R-:W-:Y:S01]  /*1c8d0*/  MOV R3, 0x2 ;  /* 0x0000000200037802 */ /* 0x002fe20000000f00 */
[----:B----4-:R-:W-:Y:S01]  /*1c8e0*/  IMAD.MOV.U32 R0, RZ, RZ, 0x181f ;  /* 0x0000181fff007424 */ /* 0x010fe200078e00ff */
[----:B------:R-:W-:Y:S02]  /*1c8f0*/  MOV R2, 0x1c910 ;  /* 0x0001c91000027802 */ /* 0x000fe40000000f00 */
[----:B--23--:R-:W-:Y:S05]  /*1c900*/  CALL.REL.NOINC `($__internal_23_$__cuda_sm70_shflsync_idx_p) ;  /* 0x000007c000007944 */ /* 0x00cfea0003c00000 */
[----:B------:R-:W-:Y:S01]  /*1c910*/  MOV R12, R0 ;  /* 0x00000000000c7202 */ /* 0x000fe20000000f00 */
[----:B------:R-:W-:Y:S05]  /*1c920*/  BRA `(.L_x_1194) ;  /* 0xffffde2000007947 */ /* 0x000fea000383ffff */
.L_x_1144:
[----:B------:R-:W-:Y:S01]  /*1c930*/  IMAD.MOV.U32 R5, RZ, RZ, R16 ;  /* 0x000000ffff057224 */ /* 0x000fe200078e0010 */
[----:B------:R-:W-:Y:S01]  /*1c940*/  MOV R3, 0x2 ;  /* 0x0000000200037802 */ /* 0x000fe20000000f00 */
[----:B----4-:R-:W-:Y:S01]  /*1c950*/  IMAD.MOV.U32 R0, RZ, RZ, 0x181f ;  /* 0x0000181fff007424 */ /* 0x010fe200078e00ff */
[----:B------:R-:W-:Y:S02]  /*1c960*/  MOV R2, 0x1c980 ;  /* 0x0001c98000027802 */ /* 0x000fe40000000f00 */
[----:B-123--:R-:W-:Y:S05]  /*1c970*/  CALL.REL.NOINC `($__internal_23_$__cuda_sm70_shflsync_idx_p) ;  /* 0x0000075000007944 */ /* 0x00efea0003c00000 */
[----:B------:R-:W-:Y:S05]  /*1c980*/  BRA `(.L_x_1195) ;  /* 0xffffdde000007947 */ /* 0x000fea000383ffff */
.L_x_1147:
[----:B------:R-:W-:Y:S01]  /*1c990*/  IMAD.MOV.U32 R5, RZ, RZ, R13 ;  /* 0x000000ffff057224 */ /* 0x000fe200078e000d */
[----:B-1----:R-:W-:Y:S01]  /*1c9a0*/  MOV R3, 0x3 ;  /* 0x0000000300037802 */ /* 0x002fe20000000f00 */
[----:B------:R-:W-:Y:S01]  /*1c9b0*/  IMAD.MOV.U32 R0, RZ, RZ, 0x181f ;  /* 0x0000181fff007424 */ /* 0x000fe200078e00ff */
[----:B------:R-:W-:-:S02]  /*1c9c0*/  MOV R2, 0x1c9e0 ;  /* 0x0001c9e000027802 */ /* 0x000fc40000000f00 */
[----:B--234-:R-:W-:Y:S05]  /*1c9d0*/  CALL.REL.NOINC `($__internal_23_$__cuda_sm70_shflsync_idx_p) ;  /* 0x000006f000007944 */ /* 0x01cfea0003c00000 */
[----:B------:R-:W-:Y:S01]  /*1c9e0*/  IMAD.MOV.U32 R12, RZ, RZ, R0 ;  /* 0x000000ffff0c7224 */ /* 0x000fe200078e0000 */
[----:B------:R-:W-:Y:S01]  /*1c9f0*/  MOV R3, 0x3 ;  /* 0x0000000300037802 */ /* 0x000fe20000000f00 */
[----:B------:R-:W-:Y:S01]  /*1ca00*/  IMAD.MOV.U32 R5, RZ, RZ, R16 ;  /* 0x000000ffff057224 */ /* 0x000fe200078e0010 */
[----:B------:R-:W-:-:S02]  /*1ca10*/  MOV R0, 0x181f ;  /* 0x0000181f00007802 */ /* 0x000fc40000000f00 */
[----:B------:R-:W-:Y:S02]  /*1ca20*/  MOV R2, 0x1ca40 ;  /* 0x0001ca4000027802 */ /* 0x000fe40000000f00 */
[----:B------:R-:W-:Y:S05]  /*1ca30*/  CALL.REL.NOINC `($__internal_23_$__cuda_sm70_shflsync_idx_p) ;  /* 0x0000069000007944 */ /* 0x000fea0003c00000 */
[----:B------:R-:W-:Y:S05]  /*1ca40*/  BRA `(.L_x_1196) ;  /* 0xffffdea000007947 */ /* 0x000fea000383ffff */
.L_x_1149:
[----:B--2---:R-:W-:Y:S01]  /*1ca50*/  IMAD.MOV.U32 R5, RZ, RZ, R21 ;  /* 0x000000ffff057224 */ /* 0x004fe200078e0015 */
[----:B------:R-:W-:Y:S01]  /*1ca60*/  MOV R3, RZ ;  /* 0x000000ff00037202 */ /* 0x000fe20000000f00 */
[----:B------:R-:W-:Y:S01]  /*1ca70*/  IMAD.MOV.U32 R0, RZ, RZ, 0x1f ;  /* 0x0000001fff007424 */ /* 0x000fe200078e00ff */
[----:B------:R-:W-:Y:S02]  /*1ca80*/  MOV R2, 0x1caa0 ;  /* 0x0001caa000027802 */ /* 0x000fe40000000f00 */
[----:B-1-3--:R-:W-:Y:S05]  /*1ca90*/  CALL.REL.NOINC `($__internal_23_$__cuda_sm70_shflsync_idx_p) ;  /* 0x0000063000007944 */ /* 0x00afea0003c00000 */
[----:B------:R-:W-:Y:S01]  /*1caa0*/  MOV R9, R0 ;  /* 0x0000000000097202 */ /* 0x000fe20000000f00 */
[----:B------:R-:W-:Y:S05]  /*1cab0*/  BRA `(.L_x_1197) ;  /* 0xffffe04000007947 */ /* 0x000fea000383ffff */
.L_x_1150:
[----:B--2---:R-:W-:Y:S01]  /*1cac0*/  IMAD.MOV.U32 R5, RZ, RZ, R21 ;  /* 0x000000ffff057224 */ /* 0x004fe200078e0015 */
[----:B------:R-:W-:Y:S01]  /*1cad0*/  MOV R3, 0x1 ;  /* 0x0000000100037802 */ /* 0x000fe20000000f00 */
[----:B------:R-:W-:Y:S01]  /*1cae0*/  IMAD.MOV.U32 R0, RZ, RZ, 0x1f ;  /* 0x0000001fff007424 */ /* 0x000fe200078e00ff */
[----:B------:R-:W-:Y:S02]  /*1caf0*/  MOV R2, 0x1cb10 ;  /* 0x0001cb1000027802 */ /* 0x000fe40000000f00 */
[----:B-1-34-:R-:W-:Y:S05]  /*1cb00*/  CALL.REL.NOINC `($__internal_23_$__cuda_sm70_shflsync_idx_p) ;  /* 0x000005c000007944 */ /* 0x01afea0003c00000 */
[----:B------:R-:W-:Y:S01]  /*1cb10*/  MOV R8, R0 ;  /* 0x0000000000087202 */ /* 0x000fe20000000f00 */
[----:B------:R-:W-:Y:S05]  /*1cb20*/  BRA `(.L_x_1198) ;  /* 0xffffdff000007947 */ /* 0x000fea000383ffff */
.L_x_1151:
[----:B------:R-:W-:Y:S02]  /*1cb30*/  MOV R2, 0x1 ;  /* 0x0000000100027802 */ /* 0x000fe40000000f00 */
[----:B------:R-:W-:-:S02]  /*1cb40*/  MOV R3, 0x1cb60 ;  /* 0x0001cb6000037802 */ /* 0x000fc40000000f00 */
[----:B---34-:R-:W-:Y:S05]  /*1cb50*/  CALL.REL.NOINC `($__internal_24_$__cuda_sm70_shflsync_up_p) ;  /* 0x000005c000007944 */ /* 0x018fea0003c00000 */
[----:B------:R-:W-:Y:S05]  /*1cb60*/  BRA `(.L_x_1199) ;  /* 0xffffe0d000007947 */ /* 0x000fea000383ffff */
.L_x_1152:
[----:B------:R-:W-:Y:S02]  /*1cb70*/  MOV R2, 0x2 ;  /* 0x0000000200027802 */ /* 0x000fe40000000f00 */
[----:B------:R-:W-:-:S02]  /*1cb80*/  MOV R3, 0x1cba0 ;  /* 0x0001cba000037802 */ /* 0x000fc40000000f00 */
[----:B---34-:R-:W-:Y:S05]  /*1cb90*/  CALL.REL.NOINC `($__internal_24_$__cuda_sm70_shflsync_up_p) ;  /* 0x0000058000007944 */ /* 0x018fea0003c00000 */
[----:B------:R-:W-:Y:S01]  /*1cba0*/  SEL R3, R4, RZ, P1 ;  /* 0x000000ff04037207 */ /* 0x000fe20000800000 */
[----:B------:R-:W-:-:S04]  /*1cbb0*/  IMAD.MOV.U32 R2, RZ, RZ, 0x4 ;  /* 0x00000004ff027424 */ /* 0x000fc800078e00ff */
[----:B------:R-:W-:Y:S01]  /*1cbc0*/  IMAD.IADD R0, R0, 0x1, R3 ;  /* 0x0000000100007824 */ /* 0x000fe200078e0203 */
[----:B------:R-:W-:Y:S02]  /*1cbd0*/  MOV R3, 0x1cbf0 ;  /* 0x0001cbf000037802 */ /* 0x000fe40000000f00 */
        /* <DEDUP_REMOVED lines=19> */
.L_x_1156:
[----:B------:R-:W-:Y:S02]  /*1cd10*/  MOV R2, 0x1 ;  /* 0x0000000100027802 */ /* 0x000fe40000000f00 */
[----:B------:R-:W-:Y:S02]  /*1cd20*/  MOV R3, 0x1cd40 ;  /* 0x0001cd4000037802 */ /* 0x000fe40000000f00 */
[----:B----4-:R-:W-:Y:S05]  /*1cd30*/  CALL.REL.NOINC `($__internal_24_$__cuda_sm70_shflsync_up_p) ;  /* 0x000003e000007944 */ /* 0x010fea0003c00000 */
[----:B------:R-:W-:Y:S01]  /*1cd40*/  MOV R2, R4 ;  /* 0x0000000400027202 */ /* 0x000fe20000000f00 */
[----:B------:R-:W-:Y:S05]  /*1cd50*/  BRA `(.L_x_1201) ;  /* 0xffffe13000007947 */ /* 0x000fea000383ffff */
.L_x_1157:
[----:B------:R-:W-:Y:S02]  /*1cd60*/  MOV R2, 0x2 ;  /* 0x0000000200027802 */ /* 0x000fe40000000f00 */
[----:B------:R-:W-:Y:S02]  /*1cd70*/  MOV R3, 0x1cd90 ;  /* 0x0001cd9000037802 */ /* 0x000fe40000000f00 */
[----:B----4-:R-:W-:Y:S05]  /*1cd80*/  CALL.REL.NOINC `($__internal_24_$__cuda_sm70_shflsync_up_p) ;  /* 0x0000039000007944 */ /* 0x010fea0003c00000 */
        /* <DEDUP_REMOVED lines=23> */
.L_x_1159:
[----:B------:R-:W-:Y:S02]  /*1cf00*/  SEL R0, RZ, 0x1, P0 ;  /* 0x00000001ff007807 */ /* 0x000fe40000000000 */
[----:B------:R-:W-:Y:S02]  /*1cf10*/  MOV R2, 0x1cf30 ;  /* 0x0001cf3000027802 */ /* 0x000fe40000000f00 */
[----:B-1--4-:R-:W-:Y:S05]  /*1cf20*/  CALL.REL.NOINC `($__internal_25_$__cuda_sm70_votesync_ballot) ;  /* 0x0000026000007944 */ /* 0x012fea0003c00000 */
[----:B------:R-:W-:Y:S01]  /*1cf30*/  MOV R10, R0 ;  /* 0x00000000000a7202 */ /* 0x000fe20000000f00 */
[----:B------:R-:W-:Y:S05]  /*1cf40*/  BRA `(.L_x_1203) ;  /* 0xffffe0d000007947 */ /* 0x000fea000383ffff */
.L_x_1160:
[----:B------:R-:W-:Y:S01]  /*1cf50*/  IMAD.MOV.U32 R5, RZ, RZ, R6 ;  /* 0x000000ffff057224 */ /* 0x000fe200078e0006 */
[----:B------:R-:W-:Y:S01]  /*1cf60*/  MOV R3, R8 ;  /* 0x0000000800037202 */ /* 0x000fe20000000f00 */
[----:B------:R-:W-:Y:S01]  /*1cf70*/  IMAD.MOV.U32 R0, RZ, RZ, 0x1f ;  /* 0x0000001fff007424 */ /* 0x000fe200078e00ff */
[----:B------:R-:W-:Y:S02]  /*1cf80*/  MOV R2, 0x1cfa0 ;  /* 0x0001cfa000027802 */ /* 0x000fe40000000f00 */
[----:B-1--4-:R-:W-:Y:S05]  /*1cf90*/  CALL.REL.NOINC `($__internal_23_$__cuda_sm70_shflsync_idx_p) ;  /* 0x0000013000007944 */ /* 0x012fea0003c00000 */
[----:B------:R-:W-:Y:S01]  /*1cfa0*/  IMAD.MOV.U32 R11, RZ, RZ, R0 ;  /* 0x000000ffff0b7224 */ /* 0x000fe200078e0000 */
[----:B------:R-:W-:Y:S01]  /*1cfb0*/  MOV R3, R8 ;  /* 0x0000000800037202 */ /* 0x000fe20000000f00 */
[----:B------:R-:W-:Y:S01]  /*1cfc0*/  IMAD.MOV.U32 R5, RZ, RZ, R7 ;  /* 0x000000ffff057224 */ /* 0x000fe200078e0007 */
[----:B------:R-:W-:Y:S02]  /*1cfd0*/  MOV R0, 0x1f ;  /* 0x0000001f00007802 */ /* 0x000fe40000000f00 */
[----:B------:R-:W-:-:S02]  /*1cfe0*/  MOV R2, 0x1d000 ;  /* 0x0001d00000027802 */ /* 0x000fc40000000f00 */
[----:B------:R-:W-:Y:S05]  /*1cff0*/  CALL.REL.NOINC `($__internal_23_$__cuda_sm70_shflsync_idx_p) ;  /* 0x000000d000007944 */ /* 0x000fea0003c00000 */
[----:B------:R-:W-:Y:S01]  /*1d000*/  MOV R7, R0 ;  /* 0x0000000000077202 */ /* 0x000fe20000000f00 */
[----:B------:R-:W-:Y:S05]  /*1d010*/  BRA `(.L_x_1204) ;  /* 0xffffe05000007947 */ /* 0x000fea000383ffff */
.L_x_1163:
[----:B------:R-:W-:Y:S01]  /*1d020*/  IMAD.MOV.U32 R5, RZ, RZ, R4 ;  /* 0x000000ffff057224 */ /* 0x000fe200078e0004 */
[----:B------:R-:W-:-:S02]  /*1d030*/  MOV R0, 0x1f ;  /* 0x0000001f00007802 */ /* 0x000fc40000000f00 */
[----:B------:R-:W-:Y:S02]  /*1d040*/  MOV R2, 0x1d060 ;  /* 0x0001d06000027802 */ /* 0x000fe40000000f00 */
[----:B-1234-:R-:W-:Y:S05]  /*1d050*/  CALL.REL.NOINC `($__internal_23_$__cuda_sm70_shflsync_idx_p) ;  /* 0x0000007000007944 */ /* 0x01efea0003c00000 */
[----:B------:R-:W-:Y:S01]  /*1d060*/  MOV R13, R0 ;  /* 0x00000000000d7202 */ /* 0x000fe20000000f00 */
[----:B------:R-:W-:Y:S05]  /*1d070*/  BRA `(.L_x_1162) ;  /* 0xffffe05000007947 */ /* 0x000fea000383ffff */
        .weak           $__internal_22_$__cuda_sm70_shflsync_bfly_p
        .type           $__internal_22_$__cuda_sm70_shflsync_bfly_p,@function
        .size           $__internal_22_$__cuda_sm70_shflsync_bfly_p,($__internal_23_$__cuda_sm70_shflsync_idx_p - $__internal_22_$__cuda_sm70_shflsync_bfly_p)
$__internal_22_$__cuda_sm70_shflsync_bfly_p:
[----:B------:R-:W-:Y:S04]  /*1d080*/  WARPSYNC R6 ;  /* 0x0000000600007348 */ /* 0x000fe80003800000 */
[----:B------:R1:W2:Y:S02]  /*1d090*/  SHFL.BFLY PT, R5, R2, R5, R7 ;  /* 0x0c00000502057389 */ /* 0x0002a400000e0007 */
[----:B-1----:R-:W-:Y:S02]  /*1d0a0*/  MOV R2, R3 ;  /* 0x0000000300027202 */ /* 0x002fe40000000f00 */
[----:B------:R-:W-:-:S04]  /*1d0b0*/  MOV R3, 0x0 ;  /* 0x0000000000037802 */ /* 0x000fc80000000f00 */
[----:B--2---:R-:W-:Y:S05]  /*1d0c0*/  RET.REL.NODEC R2 `(_ZN7cutlass13device_kernelIN5flash19enable_sm80_to_sm89INS1_16FlashAttnFwdSm80INS1_25CollectiveMainloopFwdSm80ILi8ELi1ELb0EN4cute5tupleIJNS5_1CILi128EEENS7_ILi32EEENS7_ILi256EEEEEELi256ENS_6half_tEfNS_4arch4Sm80ELb1ELb0ELb1ELb1ELb0ELb1ELb1ELb1EEENS1_21CollectiveEpilogueFwdINS6_IJS8_SA_S9_EEENS6_IJNS7_ILi1EEESI_SI_EEESC_SE_Li256ELb1ELb1ELb1ELb0EEENS1_36VarlenDynamicPersistentTileSchedulerILi128ELi32ELi256ELi256ELb1ELb1ELb0ELb1ELb1ELb1EEEEEEEEEvNT_6ParamsE) ;  /* 0xfffe2f3002007950 */ /* 0x004fea0003c3ffff */
        .weak           $__internal_23_$__cuda_sm70_shflsync_idx_p
        .type           $__internal_23_$__cuda_sm70_shflsync_idx_p,@function
        .size           $__internal_23_$__cuda_sm70_shflsync_idx_p,($__internal_24_$__cuda_sm70_shflsync_up_p - $__internal_23_$__cuda_sm70_shflsync_idx_p)
$__internal_23_$__cuda_sm70_shflsync_idx_p:
[----:B------:R-:W-:-:S04]  /*1d0d0*/  MOV R115, 0xffffffff ;  /* 0xffffffff00737802 */ /* 0x000fc80000000f00 */
[----:B------:R-:W-:Y:S04]  /*1d0e0*/  WARPSYNC R115 ;  /* 0x0000007300007348 */ /* 0x000fe80003800000 */
[----:B------:R1:W2:Y:S02]  /*1d0f0*/  SHFL.IDX PT, R0, R5, R3, R0 ;  /* 0x0000000305007389 */ /* 0x0002a400000e0000 */
[----:B-1----:R-:W-:-:S04]  /*1d100*/  MOV R3, 0x0 ;  /* 0x0000000000037802 */ /* 0x002fc80000000f00 */
[----:B--2---:R-:W-:Y:S05]  /*1d110*/  RET.REL.NODEC R2 `(_ZN7cutlass13device_kernelIN5flash19enable_sm80_to_sm89INS1_16FlashAttnFwdSm80INS1_25CollectiveMainloopFwdSm80ILi8ELi1ELb0EN4cute5tupleIJNS5_1CILi128EEENS7_ILi32EEENS7_ILi256EEEEEELi256ENS_6half_tEfNS_4arch4Sm80ELb1ELb0ELb1ELb1ELb0ELb1ELb1ELb1EEENS1_21CollectiveEpilogueFwdINS6_IJS8_SA_S9_EEENS6_IJNS7_ILi1EEESI_SI_EEESC_SE_Li256ELb1ELb1ELb1ELb0EEENS1_36VarlenDynamicPersistentTileSchedulerILi128ELi32ELi256ELi256ELb1ELb1ELb0ELb1ELb1ELb1EEEEEEEEEvNT_6ParamsE) ;  /* 0xfffe2ee002007950 */ /* 0x004fea0003c3ffff */
        .weak           $__internal_24_$__cuda_sm70_shflsync_up_p
        .type           $__internal_24_$__cuda_sm70_shflsync_up_p,@function
        .size           $__internal_24_$__cuda_sm70_shflsync_up_p,($__internal_25_$__cuda_sm70_votesync_ballot - $__internal_24_$__cuda_sm70_shflsync_up_p)
$__internal_24_$__cuda_sm70_shflsync_up_p:
[----:B------:R-:W-:Y:S02]  /*1d120*/  IMAD.MOV.U32 R4, RZ, RZ, RZ ;  /* 0x000000ffff047224 */ /* 0x000fe400078e00ff */
[----:B------:R-:W-:-:S04]  /*1d130*/  IMAD.MOV.U32 R10, RZ, RZ, -0x1 ;  /* 0xffffffffff0a7424 */ /* 0x000fc800078e00ff */
[----:B------:R-:W-:Y:S04]  /*1d140*/  WARPSYNC R10 ;  /* 0x0000000a00007348 */ /* 0x000fe80003800000 */
[----:B------:R1:W2:Y:S02]  /*1d150*/  SHFL.UP PT, R4, R0, R2, R4 ;  /* 0x0400000200047389 */ /* 0x0002a400000e0004 */
[----:B-1----:R-:W-:Y:S02]  /*1d160*/  MOV R2, R3 ;  /* 0x0000000300027202 */ /* 0x002fe40000000f00 */
[----:B------:R-:W-:-:S04]  /*1d170*/  MOV R3, 0x0 ;  /* 0x0000000000037802 */ /* 0x000fc80000000f00 */
[----:B--2---:R-:W-:Y:S05]  /*1d180*/  RET.REL.NODEC R2 `(_ZN7cutlass13device_kernelIN5flash19enable_sm80_to_sm89INS1_16FlashAttnFwdSm80INS1_25CollectiveMainloopFwdSm80ILi8ELi1ELb0EN4cute5tupleIJNS5_1CILi128EEENS7_ILi32EEENS7_ILi256EEEEEELi256ENS_6half_tEfNS_4arch4Sm80ELb1ELb0ELb1ELb1ELb0ELb1ELb1ELb1EEENS1_21CollectiveEpilogueFwdINS6_IJS8_SA_S9_EEENS6_IJNS7_ILi1EEESI_SI_EEESC_SE_Li256ELb1ELb1ELb1ELb0EEENS1_36VarlenDynamicPersistentTileSchedulerILi128ELi32ELi256ELi256ELb1ELb1ELb0ELb1ELb1ELb1EEEEEEEEEvNT_6ParamsE) ;  /* 0xfffe2e7002007950 */ /* 0x004fea0003c3ffff */
        .weak           $__internal_25_$__cuda_sm70_votesync_ballot
        .type           $__internal_25_$__cuda_sm70_votesync_ballot,@function
        .size           $__internal_25_$__cuda_sm70_votesync_ballot,(.L_x_5171 - $__internal_25_$__cuda_sm70_votesync_ballot)
$__internal_25_$__cuda_sm70_votesync_ballot:
[----:B------:R-:W-:Y:S01]  /*1d190*/  ISETP.NE.U32.AND P0, PT, R0, 0x1, PT ;  /* 0x000000010000780c */ /* 0x000fe20003f05070 */
[----:B------:R-:W-:-:S04]  /*1d1a0*/  IMAD.MOV.U32 R3, RZ, RZ, -0x1 ;  /* 0xffffffffff037424 */ /* 0x000fc800078e00ff */
[----:B------:R-:W-:Y:S08]  /*1d1b0*/  WARPSYNC R3 ;  /* 0x0000000300007348 */ /* 0x000ff00003800000 */
[----:B------:R-:W-:-:S04]  /*1d1c0*/  VOTE.ANY R0, PT, !P0 ;  /* 0x0000000000007806 */ /* 0x000fc800040e0100 */
[----:B------:R-:W-:Y:S01]  /*1d1d0*/  LOP3.LUT R0, R0, R3, RZ, 0xc0, !PT ;  /* 0x0000000300007212 */ /* 0x000fe200078ec0ff */
[----:B------:R-:W-:-:S04]  /*1d1e0*/  IMAD.MOV.U32 R3, RZ, RZ, 0x0 ;  /* 0x00000000ff037424 */ /* 0x000fc800078e00ff */
[----:B------:R-:W-:Y:S05]  /*1d1f0*/  RET.REL.NODEC R2 `(_ZN7cutlass13device_kernelIN5flash19enable_sm80_to_sm89INS1_16FlashAttnFwdSm80INS1_25CollectiveMainloopFwdSm80ILi8ELi1ELb0EN4cute5tupleIJNS5_1CILi128EEENS7_ILi32EEENS7_ILi256EEEEEELi256ENS_6half_tEfNS_4arch4Sm80ELb1ELb0ELb1ELb1ELb0ELb1ELb1ELb1EEENS1_21CollectiveEpilogueFwdINS6_IJS8_SA_S9_EEENS6_IJNS7_ILi1EEESI_SI_EEESC_SE_Li256ELb1ELb1ELb1ELb0EEENS1_36VarlenDynamicPersistentTileSchedulerILi128ELi32ELi256ELi256ELb1ELb1ELb0ELb1ELb1ELb1EEEEEEEEEvNT_6ParamsE) ;  /* 0xfffe2e0002007950 */ /* 0x000fea0003c3ffff */
.L_x_1205:
        /* <DEDUP_REMOVED lines=16> */
.L_x_5171:


//--------------------- .text._ZN7cutlass13device_kernelIN5flash19enable_sm80_to_sm89INS1_16FlashAttnFwdSm80INS1_25CollectiveMainloopFwdSm80ILi8ELi1ELb0EN4cute5tupleIJNS5_1CILi128EEENS7_ILi96EEENS7_ILi256EEEEEELi256ENS_6half_tEfNS_4arch4Sm80ELb0ELb0ELb1ELb0ELb0ELb0ELb1ELb1EEENS1_21CollectiveEpilogueFwdINS6_IJS8_SA_S9_EEENS6_IJNS7_ILi1EEESI_SI_EEESC_SE_Li256ELb0ELb1ELb1ELb0EEENS1_19SingleTileSchedulerILb0ELb1ELb1ELi128EEEEEEEEEvNT_6ParamsE --------------------------
	.section	.text._ZN7cutlass13device_kernelIN5flash19enable_sm80_to_sm89INS1_16FlashAttnFwdSm80INS1_25CollectiveMainloopFwdSm80ILi8ELi1ELb0EN4cute5tupleIJNS5_1CILi128EEENS7_ILi96EEENS7_ILi256EEEEEELi256ENS_6half_tEfNS_4arch4Sm80ELb0ELb0ELb1ELb0ELb0ELb0ELb1ELb1EEENS1_21CollectiveEpilogueFwdINS6_IJS8_SA_S9_EEENS6_IJNS7_ILi1EEESI_SI_EEESC_SE_Li256ELb0ELb1ELb1ELb0EEENS1_19SingleTileSchedulerILb0ELb1ELb1ELi128EEEEEEEEEvNT_6ParamsE,"ax",@progbits
	.sectioninfo	@"SHI_REGISTERS=255"
	.align	128
.text._ZN7cutlass13device_kernelIN5flash19enable_sm80_to_sm89INS1_16FlashAttnFwdSm80INS1_25CollectiveMainloopFwdSm80ILi8ELi1ELb0EN4cute5tupleIJNS5_1CILi128EEENS7_ILi96EEENS7_ILi256EEEEEELi256ENS_6half_tEfNS_4arch4Sm80ELb0ELb0ELb1ELb0ELb0ELb0ELb1ELb1EEENS1_21CollectiveEpilogueFwdINS6_IJS8_SA_S9_EEENS6_IJNS7_ILi1EEESI_SI_EEESC_SE_Li256ELb0ELb1ELb1ELb0EEENS1_19SingleTileSchedulerILb0ELb1ELb1ELi128EEEEEEEEEvNT_6ParamsE:
        .type           _ZN7cutlass13device_kernelIN5flash19enable_sm80_to_sm89INS1_16FlashAttnFwdSm80INS1_25CollectiveMainloopFwdSm80ILi8ELi1ELb0EN4cute5tupleIJNS5_1CILi128EEENS7_ILi96EEENS7_ILi256EEEEEELi256ENS_6half_tEfNS_4arch4Sm80ELb0ELb0ELb1ELb0ELb0ELb0ELb1ELb1EEENS1_21CollectiveEpilogueFwdINS6_IJS8_SA_S9_EEENS6_IJNS7_ILi1EEESI_SI_EEESC_SE_Li256ELb0ELb1ELb1ELb0EEENS1_19SingleTileSchedulerILb0ELb1ELb1ELi128EEEEEEEEEvNT_6ParamsE,@function
        .size           _ZN7cutlass13device_kernelIN5flash19enable_sm80_to_sm89INS1_16FlashAttnFwdSm80INS1_25CollectiveMainloopFwdSm80ILi8ELi1ELb0EN4cute5tupleIJNS5_1CILi128EEENS7_ILi96EEENS7_ILi256EEEEEELi256ENS_6half_tEfNS_4arch4Sm80ELb0ELb0ELb1ELb0ELb0ELb0ELb1ELb1EEENS1_21CollectiveEpilogueFwdINS6_IJS8_SA_S9_EEENS6_IJNS7_ILi1EEESI_SI_EEESC_SE_Li256ELb0ELb1ELb1ELb0EEENS1_19SingleTileSchedulerILb0ELb1ELb1ELi128EEEEEEEEEvNT_6ParamsE,(.L_x_5176 - _ZN7cutlass13device_kernelIN5flash19enable_sm80_to_sm89INS1_16FlashAttnFwdSm80INS1_25CollectiveMainloopFwdSm80ILi8ELi1ELb0EN4cute5tupleIJNS5_1CILi128EEENS7_ILi96EEENS7_ILi256EEEEEELi256ENS_6half_tEfNS_4arch4Sm80ELb0ELb0ELb1ELb0ELb0ELb0ELb1ELb1EEENS1_21CollectiveEpilogueFwdINS6_IJS8_SA_S9_EEENS6_IJNS7_ILi1EEESI_SI_EEESC_SE_Li256ELb0ELb1ELb1ELb0EEENS1_19SingleTileSchedulerILb0ELb1ELb1ELi128EEEEEEEEEvNT_6ParamsE)
        .other          _ZN7cutlass13device_kernelIN5flash19enable_sm80_to_sm89INS1_16FlashAttnFwdSm80INS1_25CollectiveMainloopFwdSm80ILi8ELi1ELb0EN4cute5tupleIJNS5_1CILi128EEENS7_ILi96EEENS7_ILi256EEEEEELi256ENS_6half_tEfNS_4arch4Sm80ELb0ELb0ELb1ELb0ELb0ELb0ELb1ELb1EEENS1_21CollectiveEpilogueFwdINS6_IJS8_SA_S9_EEENS6_IJNS7_ILi1EEESI_SI_EEESC_SE_Li256ELb0ELb1ELb1ELb0EEENS1_19SingleTileSchedulerILb0ELb1ELb1ELi128EEEEEEEEEvNT_6ParamsE,@"STO_CUDA_ENTRY STV_DEFAULT"
_ZN7cutlass13device_kernelIN5flash19enable_sm80_to_sm89INS1_16FlashAttnFwdSm80INS1_25CollectiveMainloopFwdSm80ILi8ELi1ELb0EN4cute5tupleIJNS5_1CILi128EEENS7_ILi96EEENS7_ILi256EEEEEELi256ENS_6half_tEfNS_4arch4Sm80ELb0ELb0ELb1ELb0ELb0ELb0ELb1ELb1EEENS1_21CollectiveEpilogueFwdINS6_IJS8_SA_S9_EEENS6_IJNS7_ILi1EEESI_SI_EEESC_SE_Li256ELb0ELb1ELb1ELb0EEENS1_19SingleTileSchedulerILb0ELb1ELb1ELi128EEEEEEEEEvNT_6ParamsE:
        /* <DEDUP_REMOVED lines=18> */
.L_x_1206:
[----:B---3--:R-:W-:Y:S02]  /*0120*/  ULDC.64 UR4, c[0x0][0x550] ;  /* 0x0001540000047ab9 */ /* 0x008fe40000000a00 */
[----:B------:R-:W-:Y:S02]  /*0130*/  UISETP.NE.AND UP0, UPT, UR4, 0x1, UPT ;  /* 0x000000010400788c */ /* 0x000fe4000bf05270 */
[----:B------:R-:W-:-:S02]  /*0140*/  UIMAD.WIDE.U32 UR10, UR6, UR5, URZ ;  /* 0x00000005060a72a5 */ /* 0x000fc4000f8e003f */
[----:B------:R-:W-:Y:S02]  /*0150*/  ULDC UR4, c[0x0][0x558] ;  /* 0x0001560000047ab9 */ /* 0x000fe40000000800 */
[----:B------:R-:W-:-:S05]  /*0160*/  UMOV UR9, UR6 ;  /* 0x0000000600097c82 */ /* 0x000fca0008000000 */
[----:B------:R-:W-:-:S03]  /*0170*/  @UP0 USHF.R.U32.HI UR9, URZ, UR4, UR11 ;  /* 0x000000043f090299 */ /* 0x000fc6000801160b */
.L_x_1207:
        /* <DEDUP_REMOVED lines=10> */
[----:B------:R-:W-:-:S04]  /*0220*/  UIMAD.WIDE UR10, UR10, 0x2aaaaaab, URZ ;  /* 0x2aaaaaab0a0a78a5 */ /* 0x000fc8000f8e023f */
[----:B------:R-:W-:-:S04]  /*0230*/  USHF.R.U32.HI UR6, URZ, 0x1f, UR11 ;  /* 0x0000001f3f067899 */ /* 0x000fc8000801160b */
[----:B------:R-:W-:-:S04]  /*0240*/  ULEA.HI.SX32 UR6, UR11, UR6, 0x1c ;  /* 0x000000060b067291 */ /* 0x000fc8000f8fe23f */
        /* <DEDUP_REMOVED lines=8> */
[-C--:B------:R-:W-:Y:S02]  /*02d0*/  IABS R0, R2.reuse ;  /* 0x0000000200007213 */ /* 0x080fe40000000000 */
[----:B------:R-:W-:Y:S02]  /*02e0*/  IABS R2, R2 ;  /* 0x0000000200027213 */ /* 0x000fe40000000000 */
        /* <DEDUP_REMOVED lines=10> */
[----:B------:R-:W-:-:S04]  /*0390*/  UIMAD UR4, UR4, UR11, URZ ;  /* 0x0000000b040472a4 */ /* 0x000fc8000f8e023f */
[----:B------:R-:W-:Y:S01]  /*03a0*/  IMAD.MOV.U32 R3, RZ, RZ, R0 ;  /* 0x000000ffff037224 */ /* 0x000fe200078e0000 */
[----:B------:R-:W-:Y:S01]  /*03b0*/  UIMAD.WIDE.U32 UR14, UR15, UR4, UR14 ;  /* 0x000000040f0e72a5 */ /* 0x000fe2000f8e000e */
[----:B------:R-:W-:Y:S02]  /*03c0*/  IMAD.MOV R0, RZ, RZ, -R2 ;  /* 0x000000ffff007224 */ /* 0x000fe400078e0a02 */
[----:B------:R-:W1:Y:S08]  /*03d0*/  R2UR UR10, R3 ;  /* 0x00000000030a73c2 */ /* 0x000e7000000e0000 */
        /* <DEDUP_REMOVED lines=12> */
.L_x_1208:
[----:B------:R-:W-:Y:S01]  /*04a0*/  ULOP3.LUT UR8, UR7, 0xffff, URZ, 0xc0, !UPT ;  /* 0x0000ffff07087892 */ /* 0x000fe2000f8ec03f */
[----:B------:R-:W-:Y:S01]  /*04b0*/  PLOP3.LUT P2, PT, PT, PT, PT, 0x80, 0x0 ;  /* 0x000000000000781c */ /* 0x000fe20003f4f070 */
[----:B------:R-:W-:Y:S01]  /*04c0*/  ULDC.64 UR10, c[0x0][0x118] ;  /* 0x00004600000a7ab9 */ /* 0x000fe20000000a00 */
        /* <DEDUP_REMOVED lines=72> */
[----:B------:R-:W2:Y:S01]  /*0950*/  LDL.LU R185, [R1+0x8] ;  /* 0x0000080001b97983 */ /* 0x000ea20000300800 */
[----:B------:R-:W-:Y:S01]  /*0960*/  ISETP.NE.U32.AND P0, PT, RZ, c[0x0][0x340], PT ;  /* 0x0000d000ff007a0c */ /* 0x000fe20003f05070 */
[----:B------:R-:W-:-:S02]  /*0970*/  USHF.R.S32.HI UR12, URZ, 0x1f, UR9 ;  /* 0x0000001f3f0c7899 */ /* 0x000fc40008011409 */
[----:B------:R-:W1:Y:S01]  /*0980*/  S2R R29, SR_CTAID.X ;  /* 0x00000000001d7919 */ /* 0x000e620000002500 */
[----:B------:R-:W-:Y:S01]  /*0990*/  ISETP.NE.AND.EX P2, PT, RZ, c[0x0][0x344], PT, P0 ;  /* 0x0000d100ff007a0c */ /* 0x000fe20003f45300 */
[----:B------:R-:W-:-:S12]  /*09a0*/  ULDC.64 UR4, c[0x0][0x1b8] ;  /* 0x00006e0000047ab9 */ /* 0x000fd80000000a00 */
[----:B------:R-:W-:-:S04]  /*09b0*/  @P2 IMAD.MOV.U32 R2, RZ, RZ, 0x4 ;  /* 0x00000004ff022424 */ /* 0x000fc800078e00ff */
[----:B------:R-:W-:-:S05]  /*09c0*/  @P2 IMAD.WIDE R2, R33, R2, c[0x0][0x340] ;  /* 0x0000d00021022625 */ /* 0x000fca00078e0202 */
[----:B------:R3:W4:Y:S01]  /*09d0*/  @P2 LDG.E R16, [R2.64] ;  /* 0x0000000a02102981 */ /* 0x000722000c1e1900 */
[----:B------:R-:W-:Y:S01]  /*09e0*/  SHF.R.S32.HI R31, RZ, 0x1f, R184 ;  /* 0x0000001fff1f7819 */ /* 0x000fe200000114b8 */
[----:B------:R-:W-:Y:S01]  /*09f0*/  UIMAD UR7, UR12, UR4, URZ ;  /* 0x000000040c0772a4 */ /* 0x000fe2000f8e023f */
[----:B------:R-:W-:Y:S01]  /*0a00*/  SHF.R.S32.HI R32, RZ, 0x1f, R33 ;  /* 0x0000001fff207819 */ /* 0x000fe20000011421 */
[----:B------:R-:W-:Y:S01]  /*0a10*/  UIMAD.WIDE.U32 UR14, UR9, UR4, URZ ;  /* 0x00000004090e72a5 */ /* 0x000fe2000f8e003f */
[CC--:B------:R-:W-:Y:S01]  /*0a20*/  LEA.HI R0, R31.reuse, R184.reuse, RZ, 0x3 ;  /* 0x000000b81f007211 */ /* 0x0c0fe200078f18ff */
[----:B------:R-:W-:Y:S01]  /*0a30*/  UIMAD UR5, UR9, UR5, UR7 ;  /* 0x00000005090572a4 */ /* 0x000fe2000f8e0207 */
[----:B------:R-:W-:Y:S01]  /*0a40*/  LEA.HI R11, R31, R184, RZ, 0x4 ;  /* 0x000000b81f0b7211 */ /* 0x000fe200078f20ff */
[----:B------:R-:W-:Y:S01]  /*0a50*/  ULDC UR4, c[0x0][0x2c4] ;  /* 0x0000b10000047ab9 */ /* 0x000fe20000000800 */
[----:B------:R-:W-:Y:S01]  /*0a60*/  LOP3.LUT R4, R0, 0xfffffff8, RZ, 0xc0, !PT ;  /* 0xfffffff800047812 */ /* 0x000fe200078ec0ff */
[----:B------:R-:W-:Y:S01]  /*0a70*/  UIADD3 UR5, UR15, UR5, URZ ;  /* 0x000000050f057290 */ /* 0x000fe2000fffe03f */
[----:B------:R-:W-:Y:S01]  /*0a80*/  SHF.R.S32.HI R22, RZ, 0x3, R0 ;  /* 0x00000003ff167819 */ /* 0x000fe20000011400 */
[----:B------:R-:W-:Y:S01]  /*0a90*/  ULDC UR7, c[0x0][0x168] ;  /* 0x00005a0000077ab9 */ /* 0x000fe20000000800 */
[----:B------:R-:W-:Y:S01]  /*0aa0*/  SHF.R.S32.HI R8, RZ, 0x4, R11 ;  /* 0x00000004ff087819 */ /* 0x000fe2000001140b */
[----:B------:R-:W-:Y:S01]  /*0ab0*/  IMAD.IADD R25, R184, 0x1, -R4 ;  /* 0x00000001b8197824 */ /* 0x000fe200078e0a04 */
[----:B------:R-:W-:Y:S01]  /*0ac0*/  UIMAD UR7, UR4, UR7, URZ ;  /* 0x00000007040772a4 */ /* 0x000fe2000f8e023f */
[----:B------:R-:W-:Y:S01]  /*0ad0*/  IMAD R4, R32, c[0x0][0x1c0], RZ ;  /* 0x0000700020047a24 */ /* 0x000fe200078e02ff */
[----:B------:R-:W-:Y:S01]  /*0ae0*/  LEA.HI R7, R11, R8, RZ, 0x1 ;  /* 0x000000080b077211 */ /* 0x000fe200078f08ff */
[----:B------:R-:W-:Y:S01]  /*0af0*/  IMAD R6, R25, 0x20, R22 ;  /* 0x0000002019067824 */ /* 0x000fe200078e0216 */
[----:B------:R-:W-:Y:S01]  /*0b00*/  BSSY B0, `(.L_x_1210) ;  /* 0x00000a8000007945 */ /* 0x000fe20003800000 */
[----:B------:R-:W-:Y:S01]  /*0b10*/  IMAD R4, R33, c[0x0][0x1c4], R4 ;  /* 0x0000710021047a24 */ /* 0x000fe200078e0204 */
[----:B------:R-:W-:Y:S01]  /*0b20*/  LOP3.LUT R7, R7, 0xfffffffe, RZ, 0xc0, !PT ;  /* 0xfffffffe07077812 */ /* 0x000fe200078ec0ff */
[----:B-1----:R-:W-:-:S02]  /*0b30*/  IMAD R6, R29, 0x80, R6 ;  /* 0x000000801d067824 */ /* 0x002fc400078e0206 */
[----:B------:R-:W-:Y:S02]  /*0b40*/  IMAD.SHL.U32 R10, R25, 0x8, RZ ;  /* 0x00000008190a7824 */ /* 0x000fe400078e00ff */
[----:B---3--:R-:W-:Y:S02]  /*0b50*/  IMAD.MOV.U32 R2, RZ, RZ, c[0x0][0x2c4] ;  /* 0x0000b100ff027624 */ /* 0x008fe400078e00ff */
[----:B------:R-:W-:Y:S01]  /*0b60*/  IMAD.U32 R3, RZ, RZ, UR15 ;  /* 0x0000000fff037e24 */ /* 0x000fe2000f8e00ff */
[----:B------:R-:W-:Y:S01]  /*0b70*/  IADD3 R18, R10, 0x40, RZ ;  /* 0x000000400a127810 */ /* 0x000fe20007ffe0ff */
[----:B------:R-:W-:Y:S01]  /*0b80*/  IMAD.U32 R3, RZ, RZ, UR5 ;  /* 0x00000005ff037e24 */ /* 0x000fe2000f8e00ff */
[----:B------:R-:W-:Y:S01]  /*0b90*/  ISETP.NE.AND P0, PT, R2, 0x1, PT ;  /* 0x000000010200780c */ /* 0x000fe20003f05270 */
[----:B------:R-:W-:Y:S01]  /*0ba0*/  IMAD.U32 R2, RZ, RZ, UR14 ;  /* 0x0000000eff027e24 */ /* 0x000fe2000f8e00ff */
[----:B------:R-:W-:Y:S01]  /*0bb0*/  ULDC.64 UR4, c[0x0][0x1e8] ;  /* 0x00007a0000047ab9 */ /* 0x000fe20000000a00 */
[----:B------:R-:W-:Y:S01]  /*0bc0*/  IMAD.MOV.U32 R0, RZ, RZ, R6 ;  /* 0x000000ffff007224 */ /* 0x000fe200078e0006 */
[----:B------:R-:W-:Y:S01]  /*0bd0*/  UIMAD UR4, UR12, UR4, URZ ;  /* 0x000000040c0472a4 */ /* 0x000fe2000f8e023f */
[----:B------:R-:W-:Y:S01]  /*0be0*/  IMAD.WIDE.U32 R2, R33, c[0x0][0x1c0], R2 ;  /* 0x0000700021027a25 */ /* 0x000fe200078e0002 */
[----:B------:R-:W-:-:S02]  /*0bf0*/  ISETP.GE.AND P6, PT, R18, c[0x0][0x1d4], PT ;  /* 0x0000750012007a0c */ /* 0x000fc40003fc6270 */
[----:B------:R-:W-:Y:S01]  /*0c00*/  UIMAD UR13, UR9, UR5, UR4 ;  /* 0x00000005090d72a4 */ /* 0x000fe2000f8e0204 */
[----:B------:R-:W-:Y:S02]  /*0c10*/  IMAD.IADD R3, R3, 0x1, R4 ;  /* 0x0000000103037824 */ /* 0x000fe400078e0204 */
[----:B------:R-:W-:Y:S01]  /*0c20*/  IMAD.SHL.U32 R4, R22, 0x40, RZ ;  /* 0x0000004016047824 */ /* 0x000fe200078e00ff */
[----:B------:R-:W-:Y:S01]  /*0c30*/  ULDC.64 UR4, c[0x0][0x210] ;  /* 0x0000840000047ab9 */ /* 0x000fe20000000a00 */
[----:B------:R-:W-:Y:S01]  /*0c40*/  @P0 IMAD.HI.U32 R5, R6, c[0x0][0x2c8], RZ ;  /* 0x0000b20006050a27 */ /* 0x000fe200078e00ff */
[----:B------:R-:W-:Y:S02]  /*0c50*/  UIMAD UR4, UR12, UR4, URZ ;  /* 0x000000040c0472a4 */ /* 0x000fe4000f8e023f */
[----:B------:R-:W-:Y:S01]  /*0c60*/  LOP3.LUT R4, R4, 0x1c0, RZ, 0xc0, !PT ;  /* 0x000001c004047812 */ /* 0x000fe200078ec0ff */
[----:B------:R-:W-:Y:S01]  /*0c70*/  IMAD.IADD R28, R8, 0x1, -R7 ;  /* 0x00000001081c7824 */ /* 0x000fe200078e0a07 */
[----:B------:R-:W-:Y:S01]  /*0c80*/  @P0 SHF.R.U32.HI R0, RZ, c[0x0][0x2cc], R5 ;  /* 0x0000b300ff000a19 */ /* 0x000fe20000011605 */
[----:B------:R-:W-:Y:S01]  /*0c90*/  IMAD R29, R29, 0x80, R22 ;  /* 0x000000801d1d7824 */ /* 0x000fe200078e0216 */
[----:B------:R-:W-:Y:S01]  /*0ca0*/  LOP3.LUT R9, R4, 0x38, R10, 0xf8, !PT ;  /* 0x0000003804097812 */ /* 0x000fe200078ef80a */
[----:B------:R-:W-:Y:S01]  /*0cb0*/  IMAD.SHL.U32 R19, R25, 0x8, RZ ;  /* 0x0000000819137824 */ /* 0x000fe200078e00ff */
[--C-:B------:R-:W-:Y:S01]  /*0cc0*/  SHF.R.S32.HI R5, RZ, 0x1f, R0.reuse ;  /* 0x0000001fff057819 */ /* 0x100fe20000011400 */
[----:B------:R-:W-:Y:S01]  /*0cd0*/  IMAD.MOV R8, RZ, RZ, -R0 ;  /* 0x000000ffff087224 */ /* 0x000fe200078e0a00 */
[----:B------:R-:W-:Y:S01]  /*0ce0*/  SHF.R.U32.HI R7, RZ, 0x3, R4 ;  /* 0x00000003ff077819 */ /* 0x000fe20000011604 */
[----:B------:R-:W-:Y:S01]  /*0cf0*/  IMAD.WIDE.U32 R2, R0, c[0x0][0x1b0], R2 ;  /* 0x00006c0000027a25 */ /* 0x000fe200078e0002 */
[----:B------:R-:W-:Y:S01]  /*0d00*/  ISETP.GE.AND P0, PT, R29, UR7, PT ;  /* 0x000000071d007c0c */ /* 0x000fe2000bf06270 */
[----:B------:R-:W-:Y:S01]  /*0d10*/  UIMAD UR4, UR9, UR5, UR4 ;  /* 0x00000005090472a4 */ /* 0x000fe2000f8e0204 */
[----:B------:R-:W-:Y:S01]  /*0d20*/  LOP3.LUT R7, R9, R7, RZ, 0x3c, !PT ;  /* 0x0000000709077212 */ /* 0x000fe200078e3cff */
[----:B------:R-:W-:Y:S01]  /*0d30*/  IMAD R5, R5, c[0x0][0x1b0], RZ ;  /* 0x00006c0005057a24 */ /* 0x000fe200078e02ff */
[----:B------:R-:W-:-:S02]  /*0d40*/  IADD3 R30, R19, 0x80, RZ ;  /* 0x00000080131e7810 */ /* 0x000fc40007ffe0ff */
[----:B------:R-:W-:Y:S01]  /*0d50*/  IADD3 R14, R19, 0xc0, RZ ;  /* 0x000000c0130e7810 */ /* 0x000fe20007ffe0ff */
[----:B------:R-:W-:Y:S01]  /*0d60*/  IMAD R4, R0, c[0x0][0x1b4], R5 ;  /* 0x00006d0000047a24 */ /* 0x000fe200078e0205 */
[----:B------:R-:W-:Y:S01]  /*0d70*/  IADD3 R5, R10, 0x80, RZ ;  /* 0x000000800a057810 */ /* 0x000fe20007ffe0ff */
[----:B------:R-:W-:Y:S01]  /*0d80*/  IMAD R0, R8, c[0x0][0x2c4], R6 ;  /* 0x0000b10008007a24 */ /* 0x000fe200078e0206 */
[----:B------:R-:W-:Y:S01]  /*0d90*/  LEA.HI R6, R31, R184, RZ, 0x6 ;  /* 0x000000b81f067211 */ /* 0x000fe200078f30ff */
[----:B------:R-:W-:Y:S01]  /*0da0*/  IMAD.IADD R3, R3, 0x1, R4 ;  /* 0x0000000103037824 */ /* 0x000fe200078e0204 */
[----:B------:R-:W-:Y:S02]  /*0db0*/  ISETP.GE.AND P1, PT, R5, c[0x0][0x1d4], PT ;  /* 0x0000750005007a0c */ /* 0x000fe40003f26270 */
[----:B------:R-:W-:Y:S01]  /*0dc0*/  SHF.R.S32.HI R4, RZ, 0x1f, R0 ;  /* 0x0000001fff047819 */ /* 0x000fe20000011400 */
[----:B------:R-:W-:Y:S01]  /*0dd0*/  IMAD.SHL.U32 R5, R6, 0x8, RZ ;  /* 0x0000000806057824 */ /* 0x000fe200078e00ff */
[----:B------:R-:W-:Y:S01]  /*0de0*/  LOP3.LUT R8, R11, 0xfffffff0, RZ, 0xc0, !PT ;  /* 0xfffffff00b087812 */ /* 0x000fe200078ec0ff */
[----:B------:R-:W-:Y:S01]  /*0df0*/  IMAD.WIDE.U32 R2, R0, c[0x0][0x1a8], R2 ;  /* 0x00006a0000027a25 */ /* 0x000fe200078e0002 */
[----:B------:R-:W-:-:S02]  /*0e00*/  SHF.R.S32.HI R11, RZ, 0x1f, R10 ;  /* 0x0000001fff0b7819 */ /* 0x000fc4000001140a */
[----:B------:R-:W-:Y:S01]  /*0e10*/  LOP3.LUT R247, R7, 0xfffffe00, R5, 0xf8, !PT ;  /* 0xfffffe0007f77812 */ /* 0x000fe200078ef805 */
[----:B------:R-:W-:Y:S01]  /*0e20*/  IMAD R4, R4, c[0x0][0x1a8], RZ ;  /* 0x00006a0004047a24 */ /* 0x000fe200078e02ff */
[----:B------:R-:W-:Y:S01]  /*0e30*/  SHF.R.S32.HI R5, RZ, 0x1f, R22 ;  /* 0x0000001fff057819 */ /* 0x000fe20000011416 */
[----:B------:R-:W-:Y:S01]  /*0e40*/  IMAD.IADD R8, R184, 0x1, -R8 ;  /* 0x00000001b8087824 */ /* 0x000fe200078e0a08 */
[----:B------:R-:W-:Y:S01]  /*0e50*/  ISETP.GE.AND P3, PT, R14, c[0x0][0x198], PT ;  /* 0x000066000e007a0c */ /* 0x000fe20003f66270 */
[----:B------:R-:W-:Y:S01]  /*0e60*/  IMAD R4, R0, c[0x0][0x1ac], R4 ;  /* 0x00006b0000047a24 */ /* 0x000fe200078e0204 */
[----:B------:R-:W-:Y:S01]  /*0e70*/  @!P0 SHF.R.S32.HI R0, RZ, 0x1f, R30 ;  /* 0x0000001fff008819 */ /* 0x000fe2000001141e */
[----:B------:R-:W-:Y:S01]  /*0e80*/  IMAD.WIDE.U32 R6, R22, c[0x0][0x208], R10 ;  /* 0x0000820016067a25 */ /* 0x000fe200078e000a */
[----:B------:R-:W-:Y:S02]  /*0e90*/  ISETP.GE.AND P4, PT, R30, c[0x0][0x198], PT ;  /* 0x000066001e007a0c */ /* 0x000fe40003f86270 */
[----:B------:R-:W-:Y:S01]  /*0ea0*/  @!P0 LEA.HI R17, R0, R30, RZ, 0x3 ;  /* 0x0000001e00118211 */ /* 0x000fe200078f18ff */
[----:B------:R-:W-:Y:S01]  /*0eb0*/  IMAD.IADD R4, R3, 0x1, R4 ;  /* 0x0000000103047824 */ /* 0x000fe200078e0204 */
[----:B------:R-:W-:Y:S01]  /*0ec0*/  IADD3 R27, R29, 0x20, RZ ;  /* 0x000000201d1b7810 */ /* 0x000fe20007ffe0ff */
[----:B------:R-:W-:-:S02]  /*0ed0*/  IMAD R3, R5, c[0x0][0x1e0], RZ ;  /* 0x0000780005037a24 */ /* 0x000fc400078e02ff */
[----:B------:R-:W-:Y:S02]  /*0ee0*/  IMAD R0, R5, c[0x0][0x208], RZ ;  /* 0x0000820005007a24 */ /* 0x000fe400078e02ff */
[C---:B------:R-:W-:Y:S02]  /*0ef0*/  IMAD R12, R22.reuse, c[0x0][0x1e4], R3 ;  /* 0x00007900160c7a24 */ /* 0x040fe400078e0203 */
[----:B------:R-:W-:Y:S01]  /*0f00*/  IMAD R13, R22, c[0x0][0x20c], R0 ;  /* 0x00008300160d7a24 */ /* 0x000fe200078e0200 */
[----:B------:R-:W-:-:S04]  /*0f10*/  @!P0 SHF.R.S32.HI R0, RZ, 0x1f, R14 ;  /* 0x0000001fff008819 */ /* 0x000fc8000001140e */
[----:B------:R-:W-:Y:S01]  /*0f20*/  @!P0 LEA.HI R20, R0, R14, RZ, 0x3 ;  /* 0x0000000e00148211 */ /* 0x000fe200078f18ff */
[----:B------:R-:W-:Y:S01]  /*0f30*/  IMAD.U32 R14, RZ, RZ, UR9 ;  /* 0x00000009ff0e7e24 */ /* 0x000fe2000f8e00ff */
[----:B------:R-:W-:Y:S02]  /*0f40*/  @!P0 SHF.R.S32.HI R0, RZ, 0x1f, R18 ;  /* 0x0000001fff008819 */ /* 0x000fe40000011412 */
[----:B------:R-:W-:Y:S02]  /*0f50*/  @!P0 LOP3.LUT R20, R20, 0xfffffff8, RZ, 0xc0, !PT ;  /* 0xfffffff814148812 */ /* 0x000fe400078ec0ff */
[----:B------:R-:W-:Y:S02]  /*0f60*/  @!P0 LEA.HI R0, R0, R18, RZ, 0x3 ;  /* 0x0000001200008211 */ /* 0x000fe400078f18ff */
[----:B--2---:R-:W-:-:S04]  /*0f70*/  LOP3.LUT R185, R185, 0xfffffffe, RZ, 0xc0, !PT ;  /* 0xfffffffeb9b97812 */ /* 0x004fc800078ec0ff */
[----:B------:R-:W-:Y:S02]  /*0f80*/  @P1 LOP3.LUT R185, R185, 0x1, RZ, 0xfc, !PT ;  /* 0x00000001b9b91812 */ /* 0x000fe400078efcff */
[----:B------:R-:W-:-:S03]  /*0f90*/  LEA R26, P1, R2, c[0x0][0x160], 0x1 ;  /* 0x00005800021a7a11 */ /* 0x000fc600078208ff */
[----:B------:R-:W-:Y:S01]  /*0fa0*/  STL [R1+0x8], R185 ;  /* 0x000008b901007387 */ /* 0x000fe20000100800 */
[----:B------:R-:W-:Y:S02]  /*0fb0*/  LEA.HI.X R24, R2, c[0x0][0x164], R4, 0x1, P1 ;  /* 0x0000590002187a11 */ /* 0x000fe400008f0c04 */
[----:B------:R-:W-:Y:S01]  /*0fc0*/  SHF.R.S32.HI R4, RZ, 0x1f, R8 ;  /* 0x0000001fff047819 */ /* 0x000fe20000011408 */
[----:B------:R-:W1:Y:S03]  /*0fd0*/  SHFL.IDX PT, R2, R26, RZ, 0x181f ;  /* 0x00181fff1a027589 */ /* 0x000e6600000e0000 */
[----:B------:R-:W-:Y:S01]  /*0fe0*/  LEA.HI R23, R4, R8, RZ, 0x3 ;  /* 0x0000000804177211 */ /* 0x000fe200078f18ff */
[----:B------:R-:W2:Y:S01]  /*0ff0*/  SHFL.IDX PT, R3, R24, RZ, 0x181f ;  /* 0x00181fff18037589 */ /* 0x000ea200000e0000 */
[----:B------:R-:W-:Y:S02]  /*1000*/  IMAD.WIDE.U32 R4, R22, c[0x0][0x1e0], R10 ;  /* 0x0000780016047a25 */ /* 0x000fe400078e000a */
[----:B------:R-:W-:-:S05]  /*1010*/  LOP3.LUT R9, R23, 0xfffffff8, RZ, 0xc0, !PT ;  /* 0xfffffff817097812 */ /* 0x000fca00078ec0ff */
[----:B------:R-:W-:Y:S02]  /*1020*/  IMAD.IADD R21, R8, 0x1, -R9 ;  /* 0x0000000108157824 */ /* 0x000fe400078e0a09 */
[----:B------:R-:W-:Y:S01]  /*1030*/  IMAD.IADD R9, R5, 0x1, R12 ;  /* 0x0000000105097824 */ /* 0x000fe200078e020c */
[----:B------:R-:W-:Y:S01]  /*1040*/  @!P0 LOP3.LUT R12, R17, 0xfffffff8, RZ, 0xc0, !PT ;  /* 0xfffffff8110c8812 */ /* 0x000fe200078ec0ff */
[----:B------:R-:W-:Y:S02]  /*1050*/  IMAD.MOV.U32 R8, RZ, RZ, R4 ;  /* 0x000000ffff087224 */ /* 0x000fe400078e0004 */
[----:B------:R-:W-:Y:S01]  /*1060*/  IMAD.IADD R5, R7, 0x1, R13 ;  /* 0x0000000107057824 */ /* 0x000fe200078e020d */
[----:B----4-:R-:W-:Y:S01]  /*1070*/  @P2 SHF.R.S32.HI R7, RZ, 0x1f, R16 ;  /* 0x0000001fff072819 */ /* 0x010fe20000011410 */
[----:B------:R-:W-:Y:S01]  /*1080*/  IMAD.WIDE.U32 R14, R14, c[0x0][0x1e8], R8 ;  /* 0x00007a000e0e7a25 */ /* 0x000fe200078e0008 */
[----:B-1----:R-:W-:-:S03]  /*1090*/  @!P0 LEA R8, P1, R19, R2, 0x1 ;  /* 0x0000000213088211 */ /* 0x002fc600078208ff */
[----:B------:R-:W-:Y:S01]  /*10a0*/  IMAD.MOV.U32 R4, RZ, RZ, R6 ;  /* 0x000000ffff047224 */ /* 0x000fe200078e0006 */
[----:B------:R-:W-:Y:S01]  /*10b0*/  IADD3 R15, R15, UR13, RZ ;  /* 0x0000000d0f0f7c10 */ /* 0x000fe2000fffe0ff */
[----:B------:R-:W-:Y:S01]  /*10c0*/  @P2 IMAD.MOV.U32 R6, RZ, RZ, R16 ;  /* 0x000000ffff062224 */ /* 0x000fe200078e0010 */
[C---:B--2---:R-:W-:Y:S01]  /*10d0*/  @!P0 LEA.HI.X R9, R19.reuse, R3, R11, 0x1, P1 ;  /* 0x0000000313098211 */ /* 0x044fe200008f0c0b */
[----:B------:R-:W-:Y:S01]  /*10e0*/  @!P2 IMAD.MOV.U32 R6, RZ, RZ, R33 ;  /* 0x000000ffff06a224 */ /* 0x000fe200078e0021 */
[----:B------:R-:W-:Y:S01]  /*10f0*/  ISETP.GE.AND P1, PT, R18, c[0x0][0x198], PT ;  /* 0x0000660012007a0c */ /* 0x000fe20003f26270 */
[----:B------:R-:W-:Y:S01]  /*1100*/  @!P2 IMAD.MOV.U32 R7, RZ, RZ, R32 ;  /* 0x000000ffff07a224 */ /* 0x000fe200078e0020 */
[----:B------:R-:W-:Y:S01]  /*1110*/  ISETP.GE.AND P2, PT, R19, c[0x0][0x198], PT ;  /* 0x0000660013007a0c */ /* 0x000fe20003f46270 */
[----:B------:R-:W-:Y:S01]  /*1120*/  @!P0 IMAD.WIDE R12, R12, 0x2, R2 ;  /* 0x000000020c0c8825 */ /* 0x000fe200078e0202 */
[----:B------:R-:W-:-:S03]  /*1130*/  @!P0 LOP3.LUT R16, R0, 0xfffffff8, RZ, 0xc0, !PT ;  /* 0xfffffff800108812 */ /* 0x000fc600078ec0ff */
[----:B------:R-:W-:Y:S02]  /*1140*/  @!P0 IMAD.SHL.U32 R0, R247, 0x2, RZ ;  /* 0x00000002f7008824 */ /* 0x000fe400078e00ff */
[----:B------:R-:W-:-:S04]  /*1150*/  @!P0 IMAD.WIDE R16, R16, 0x2, R2 ;  /* 0x0000000210108825 */ /* 0x000fc800078e0202 */
[----:B------:R-:W-:Y:S02]  /*1160*/  @!P0 IMAD.WIDE R2, R20, 0x2, R2 ;  /* 0x0000000214028825 */ /* 0x000fe400078e0202 */
[----:B------:R-:W-:Y:S01]  /*1170*/  @!PT LDS RZ, [RZ] ;  /* 0x00000000fffff984 */ /* 0x000fe20000000800 */
[----:B------:R1:W-:Y:S02]  /*1180*/  @!P0 LDGSTS.E.BYPASS.LTC128B.128 [R0+0x18100], [R8.64], !P2 ;  /* 0x1810000008008fae */ /* 0x0003e4000d101d4a */
[----:B------:R-:W-:Y:S02]  /*1190*/  IMAD.WIDE.U32 R36, R6, c[0x0][0x1f0], R14 ;  /* 0x00007c0006247a25 */ /* 0x000fe400078e000e */
[----:B------:R2:W-:Y:S04]  /*11a0*/  @!P0 LDGSTS.E.BYPASS.LTC128B.128 [R0+0x1c100], [R16.64], !P1 ;  /* 0x1c10000010008fae */ /* 0x0005e8000c901d4a */
[----:B------:R3:W-:Y:S01]  /*11b0*/  @!P0 LDGSTS.E.BYPASS.LTC128B.128 [R0+0x20100], [R12.64], !P4 ;  /* 0x201000000c008fae */ /* 0x0007e2000e101d4a */
[----:B------:R-:W-:-:S03]  /*11c0*/  ISETP.GE.AND P4, PT, R10, c[0x0][0x1d4], PT ;  /* 0x000075000a007a0c */ /* 0x000fc60003f86270 */
[----:B------:R4:W-:Y:S01]  /*11d0*/  @!P0 LDGSTS.E.BYPASS.LTC128B.128 [R0+0x24100], [R2.64], !P3 ;  /* 0x2410000002008fae */ /* 0x0009e2000d901d4a */
[----:B------:R-:W-:-:S03]  /*11e0*/  LOP3.LUT P0, RZ, R21, 0x2, RZ, 0xc0, !PT ;  /* 0x0000000215ff7812 */ /* 0x000fc6000780c0ff */
[----:B------:R3:W-:Y:S01]  /*11f0*/  STL.64 [R1+0x20], R36 ;  /* 0x0000202401007387 */ /* 0x0007e20000100a00 */
[----:B-1----:R-:W-:Y:S02]  /*1200*/  IMAD.MOV.U32 R9, RZ, RZ, 0x10 ;  /* 0x00000010ff097424 */ /* 0x002fe400078e00ff */
[----:B------:R-:W-:Y:S01]  /*1210*/  IMAD.SHL.U32 R8, R28, 0x8, RZ ;  /* 0x000000081c087824 */ /* 0x000fe200078e00ff */
[----:B--2---:R-:W-:Y:S01]  /*1220*/  SEL R17, RZ, 0x1, P4 ;  /* 0x00000001ff117807 */ /* 0x004fe20002000000 */
[----:B----4-:R-:W-:Y:S02]  /*1230*/  IMAD.U32 R2, RZ, RZ, UR9 ;  /* 0x00000009ff027e24 */ /* 0x010fe4000f8e00ff */
[----:B---3--:R-:W-:Y:S02]  /*1240*/  IMAD.SHL.U32 R0, R21, 0x40, RZ ;  /* 0x0000004015007824 */ /* 0x008fe400078e00ff */
[----:B------:R-:W-:Y:S01]  /*1250*/  IMAD.WIDE.U32 R2, R2, c[0x0][0x210], R4 ;  /* 0x0000840002027a25 */ /* 0x000fe200078e0004 */
[----:B------:R-:W-:-:S02]  /*1260*/  SEL R4, R9, 0xfffffff0, !P0 ;  /* 0xfffffff009047807 */ /* 0x000fc40004000000 */
[----:B------:R-:W-:Y:S01]  /*1270*/  LOP3.LUT R0, R0, 0x1c0, RZ, 0xc0, !PT ;  /* 0x000001c000007812 */ /* 0x000fe200078ec0ff */
[----:B------:R-:W-:Y:S01]  /*1280*/  IMAD.MOV.U32 R12, RZ, RZ, R2 ;  /* 0x000000ffff0c7224 */ /* 0x000fe200078e0002 */
[----:B------:R-:W-:Y:S01]  /*1290*/  IADD3 R13, R3, UR4, RZ ;  /* 0x00000004030d7c10 */ /* 0x000fe2000fffe0ff */
[----:B------:R-:W-:Y:S01]  /*12a0*/  IMAD.MOV.U32 R3, RZ, RZ, 0x20 ;  /* 0x00000020ff037424 */ /* 0x000fe200078e00ff */
[----:B------:R-:W-:Y:S01]  /*12b0*/  LOP3.LUT R8, R0, 0x8, R8, 0xf8, !PT ;  /* 0x0000000800087812 */ /* 0x000fe200078ef808 */
[----:B------:R-:W-:Y:S01]  /*12c0*/  IMAD.SHL.U32 R5, R23, 0x40, RZ ;  /* 0x0000004017057824 */ /* 0x000fe200078e00ff */
[----:B------:R-:W-:Y:S01]  /*12d0*/  LOP3.LUT P0, RZ, R21, 0x4, RZ, 0xc0, !PT ;  /* 0x0000000415ff7812 */ /* 0x000fe2000780c0ff */
[----:B------:R-:W-:Y:S01]  /*12e0*/  IMAD.WIDE.U32 R34, R6, c[0x0][0x218], R12 ;  /* 0x0000860006227a25 */ /* 0x000fe200078e000c */
[----:B------:R-:W-:Y:S01]  /*12f0*/  SHF.R.U32.HI R0, RZ, 0x3, R0 ;  /* 0x00000003ff007819 */ /* 0x000fe20000011600 */
[----:B------:R1:W2:Y:S01]  /*1300*/  SHFL.IDX PT, R9, R24, 0x1, 0x181f ;  /* 0x00381f0018097f89 */ /* 0x0002a200000e0000 */
[----:B------:R-:W-:Y:S01]  /*1310*/  SEL R2, R3, 0xffffffe0, !P0 ;  /* 0xffffffe003027807 */ /* 0x000fe20004000000 */
[C---:B------:R-:W-:Y:S01]  /*1320*/  IMAD R3, R7.reuse, c[0x0][0x1f0], RZ ;  /* 0x00007c0007037a24 */ /* 0x040fe200078e02ff */
[----:B------:R-:W-:Y:S01]  /*1330*/  LOP3.LUT R16, R8, R0, RZ, 0x3c, !PT ;  /* 0x0000000008107212 */ /* 0x000fe200078e3cff */
[----:B------:R-:W-:Y:S01]  /*1340*/  IMAD R0, R7, c[0x0][0x218], RZ ;  /* 0x0000860007007a24 */ /* 0x000fe200078e02ff */
[----:B------:R1:W-:Y:S01]  /*1350*/  STL.64 [R1+0x28], R34 ;  /* 0x0000282201007387 */ /* 0x0003e20000100a00 */
[C---:B------:R-:W-:Y:S01]  /*1360*/  IMAD R7, R6.reuse, c[0x0][0x1f4], R3 ;  /* 0x00007d0006077a24 */ /* 0x040fe200078e0203 */
[----:B------:R-:W-:Y:S01]  /*1370*/  ISETP.GE.AND P0, PT, R27, UR7, PT ;  /* 0x000000071b007c0c */ /* 0x000fe2000bf06270 */
[----:B------:R-:W-:Y:S01]  /*1380*/  IMAD R3, R6, c[0x0][0x21c], R0 ;  /* 0x0000870006037a24 */ /* 0x000fe200078e0200 */
[----:B------:R-:W-:Y:S01]  /*1390*/  IADD3 R0, R10, 0xc0, RZ ;  /* 0x000000c00a007810 */ /* 0x000fe20007ffe0ff */
[----:B------:R-:W-:Y:S01]  /*13a0*/  IMAD.IADD R41, R37, 0x1, R7 ;  /* 0x0000000125297824 */ /* 0x000fe200078e0207 */
[----:B------:R1:W3:Y:S01]  /*13b0*/  SHFL.IDX PT, R8, R26, 0x1, 0x181f ;  /* 0x00381f001a087f89 */ /* 0x0002e200000e0000 */
[----:B------:R-:W-:Y:S01]  /*13c0*/  IMAD.IADD R39, R35, 0x1, R3 ;  /* 0x0000000123277824 */ /* 0x000fe200078e0203 */
[----:B------:R-:W-:-:S02]  /*13d0*/  LOP3.LUT R5, R16, 0xfffffe00, R5, 0xf8, !PT ;  /* 0xfffffe0010057812 */ /* 0x000fc400078ef805 */
[----:B------:R1:W-:Y:S01]  /*13e0*/  STL [R1+0x1c], R41 ;  /* 0x00001c2901007387 */ /* 0x0003e20000100800 */
[----:B------:R-:W-:-:S03]  /*13f0*/  ISETP.GE.AND P5, PT, R0, c[0x0][0x1d4], PT ;  /* 0x0000750000007a0c */ /* 0x000fc60003fa6270 */
[----:B------:R1:W-:Y:S01]  /*1400*/  STL [R1+0x14], R39 ;  /* 0x0000142701007387 */ /* 0x0003e20000100800 */
[----:B------:R-:W-:Y:S05]  /*1410*/  @P0 BRA `(.L_x_1211) ;  /* 0x0000016000000947 */ /* 0x000fea0003800000 */
[C---:B------:R-:W-:Y:S02]  /*1420*/  IADD3 R3, R19.reuse, 0x80, RZ ;  /* 0x0000008013037810 */ /* 0x040fe40007ffe0ff */
[C---:B------:R-:W-:Y:S02]  /*1430*/  IADD3 R13, R19.reuse, 0xc0, RZ ;  /* 0x000000c0130d7810 */ /* 0x040fe40007ffe0ff */
[----:B------:R-:W-:Y:S02]  /*1440*/  SHF.R.S32.HI R0, RZ, 0x1f, R18 ;  /* 0x0000001fff007819 */ /* 0x000fe40000011412 */
[----:B---3--:R-:W-:Y:S02]  /*1450*/  LEA R6, P0, R19, R8, 0x1 ;  /* 0x0000000813067211 */ /* 0x008fe400078008ff */
[----:B------:R-:W-:Y:S02]  /*1460*/  SHF.R.S32.HI R14, RZ, 0x1f, R3 ;  /* 0x0000001fff0e7819 */ /* 0x000fe40000011403 */
[----:B------:R-:W-:-:S02]  /*1470*/  SHF.R.S32.HI R15, RZ, 0x1f, R13 ;  /* 0x0000001fff0f7819 */ /* 0x000fc4000001140d */
[----:B------:R-:W-:Y:S02]  /*1480*/  LEA.HI R12, R0, R18, RZ, 0x3 ;  /* 0x00000012000c7211 */ /* 0x000fe400078f18ff */
[----:B--2---:R-:W-:Y:S02]  /*1490*/  LEA.HI.X R7, R19, R9, R11, 0x1, P0 ;  /* 0x0000000913077211 */ /* 0x004fe400000f0c0b */
[----:B------:R-:W-:Y:S02]  /*14a0*/  LEA.HI R3, R14, R3, RZ, 0x3 ;  /* 0x000000030e037211 */ /* 0x000fe400078f18ff */
[----:B------:R-:W-:Y:S02]  /*14b0*/  LEA.HI R0, R15, R13, RZ, 0x3 ;  /* 0x0000000d0f007211 */ /* 0x000fe400078f18ff */
[----:B------:R-:W-:Y:S02]  /*14c0*/  ISETP.GE.AND P0, PT, R30, c[0x0][0x198], PT ;  /* 0x000066001e007a0c */ /* 0x000fe40003f06270 */
[----:B------:R-:W-:-:S02]  /*14d0*/  LOP3.LUT R12, R12, 0xfffffff8, RZ, 0xc0, !PT ;  /* 0xfffffff80c0c7812 */ /* 0x000fc400078ec0ff */
[----:B------:R-:W-:Y:S02]  /*14e0*/  LOP3.LUT R3, R3, 0xfffffff8, RZ, 0xc0, !PT ;  /* 0xfffffff803037812 */ /* 0x000fe400078ec0ff */
[----:B------:R-:W-:Y:S01]  /*14f0*/  LOP3.LUT R16, R0, 0xfffffff8, RZ, 0xc0, !PT ;  /* 0xfffffff800107812 */ /* 0x000fe200078ec0ff */
[----:B------:R-:W-:Y:S02]  /*1500*/  IMAD.SHL.U32 R0, R247, 0x2, RZ ;  /* 0x00000002f7007824 */ /* 0x000fe400078e00ff */
[----:B------:R-:W-:-:S03]  /*1510*/  IMAD.WIDE R14, R12, 0x2, R8 ;  /* 0x000000020c0e7825 */ /* 0x000fc600078e0208 */
[----:B------:R2:W-:Y:S01]  /*1520*/  LDGSTS.E.BYPASS.LTC128B.128 [R0+0x19100], [R6.64], !P2 ;  /* 0x1910000006007fae */ /* 0x0005e2000d101d4a */
[----:B------:R-:W-:-:S03]  /*1530*/  IMAD.WIDE R12, R3, 0x2, R8 ;  /* 0x00000002030c7825 */ /* 0x000fc600078e0208 */
[----:B------:R2:W-:Y:S01]  /*1540*/  LDGSTS.E.BYPASS.LTC128B.128 [R0+0x1d100], [R14.64], !P1 ;  /* 0x1d1000000e007fae */ /* 0x0005e2000c901d4a */
[----:B------:R-:W-:-:S03]  /*1550*/  IMAD.WIDE R8, R16, 0x2, R8 ;  /* 0x0000000210087825 */ /* 0x000fc600078e0208 */
[----:B------:R2:W-:Y:S04]  /*1560*/  LDGSTS.E.BYPASS.LTC128B.128 [R0+0x21100], [R12.64], !P0 ;  /* 0x211000000c007fae */ /* 0x0005e8000c101d4a */
[----:B------:R2:W-:Y:S02]  /*1570*/  LDGSTS.E.BYPASS.LTC128B.128 [R0+0x25100], [R8.64], !P3 ;  /* 0x2510000008007fae */ /* 0x0005e4000d901d4a */
.L_x_1211:
[----:B------:R-:W-:Y:S05]  /*1580*/  BSYNC B0 ;  /* 0x0000000000007941 */ /* 0x000fea0003800000 */
.L_x_1210:
[----:B--2---:R-:W-:Y:S01]  /*1590*/  IADD3 R0, R29, 0x40, RZ ;  /* 0x000000401d007810 */ /* 0x004fe20007ffe0ff */
[----:B------:R2:W4:Y:S01]  /*15a0*/  SHFL.IDX PT, R7, R24, 0x2, 0x181f ;  /* 0x00581f0018077f89 */ /* 0x00052200000e0000 */
[----:B------:R-:W-:Y:S02]  /*15b0*/  BSSY B0, `(.L_x_1212) ;  /* 0x000001b000007945 */ /* 0x000fe40003800000 */
[----:B------:R-:W-:Y:S01]  /*15c0*/  ISETP.GE.AND P0, PT, R0, UR7, PT ;  /* 0x0000000700007c0c */ /* 0x000fe2000bf06270 */
[----:B------:R2:W1:-:S12]  /*15d0*/  SHFL.IDX PT, R6, R26, 0x2, 0x181f ;  /* 0x00581f001a067f89 */ /* 0x00045800000e0000 */
[----:B------:R-:W-:Y:S05]  /*15e0*/  @P0 BRA `(.L_x_1213) ;  /* 0x0000017000000947 */ /* 0x000fea0003800000 */
[C---:B------:R-:W-:Y:S02]  /*15f0*/  IADD3 R3, R19.reuse, 0x80, RZ ;  /* 0x0000008013037810 */ /* 0x040fe40007ffe0ff */
[C---:B------:R-:W-:Y:S02]  /*1600*/  IADD3 R13, R19.reuse, 0xc0, RZ ;  /* 0x000000c0130d7810 */ /* 0x040fe40007ffe0ff */
[----:B------:R-:W-:Y:S02]  /*1610*/  SHF.R.S32.HI R0, RZ, 0x1f, R18 ;  /* 0x0000001fff007819 */ /* 0x000fe40000011412 */
[----:B-1-3--:R-:W-:Y:S02]  /*1620*/  LEA R8, P0, R19, R6, 0x1 ;  /* 0x0000000613087211 */ /* 0x00afe400078008ff */
[----:B------:R-:W-:Y:S02]  /*1630*/  SHF.R.S32.HI R14, RZ, 0x1f, R3 ;  /* 0x0000001fff0e7819 */ /* 0x000fe40000011403 */
[----:B------:R-:W-:-:S02]  /*1640*/  SHF.R.S32.HI R15, RZ, 0x1f, R13 ;  /* 0x0000001fff0f7819 */ /* 0x000fc4000001140d */
[----:B------:R-:W-:Y:S02]  /*1650*/  LEA.HI R12, R0, R18, RZ, 0x3 ;  /* 0x00000012000c7211 */ /* 0x000fe400078f18ff */
[----:B----4-:R-:W-:Y:S02]  /*1660*/  LEA.HI.X R9, R19, R7, R11, 0x1, P0 ;  /* 0x0000000713097211 */ /* 0x010fe400000f0c0b */
        /* <DEDUP_REMOVED lines=8> */
[----:B------:R-:W-:Y:S01]  /*16f0*/  @!PT LDS RZ, [RZ] ;  /* 0x00000000fffff984 */ /* 0x000fe20000000800 */
[----:B------:R1:W-:Y:S01]  /*1700*/  LDGSTS.E.BYPASS.LTC128B.128 [R0+0x1a100], [R8.64], !P2 ;  /* 0x1a10000008007fae */ /* 0x0003e2000d101d4a */
[----:B------:R-:W-:-:S03]  /*1710*/  IMAD.WIDE R12, R3, 0x2, R6 ;  /* 0x00000002030c7825 */ /* 0x000fc600078e0206 */
[----:B------:R1:W-:Y:S01]  /*1720*/  LDGSTS.E.BYPASS.LTC128B.128 [R0+0x1e100], [R14.64], !P1 ;  /* 0x1e1000000e007fae */ /* 0x0003e2000c901d4a */
[----:B------:R-:W-:-:S03]  /*1730*/  IMAD.WIDE R6, R16, 0x2, R6 ;  /* 0x0000000210067825 */ /* 0x000fc600078e0206 */
[----:B------:R1:W-:Y:S04]  /*1740*/  LDGSTS.E.BYPASS.LTC128B.128 [R0+0x22100], [R12.64], !P0 ;  /* 0x221000000c007fae */ /* 0x0003e8000c101d4a */
[----:B------:R1:W-:Y:S02]  /*1750*/  LDGSTS.E.BYPASS.LTC128B.128 [R0+0x26100], [R6.64], !P3 ;  /* 0x2610000006007fae */ /* 0x0003e4000d901d4a */
.L_x_1213:
[----:B------:R-:W-:Y:S05]  /*1760*/  BSYNC B0 ;  /* 0x0000000000007941 */ /* 0x000fea0003800000 */
.L_x_1212:
[----:B-1----:R-:W-:Y:S01]  /*1770*/  IADD3 R0, R29, 0x60, RZ ;  /* 0x000000601d007810 */ /* 0x002fe20007ffe0ff */
[----:B------:R-:W-:Y:S01]  /*1780*/  UMOV UR12, 0x60 ;  /* 0x00000060000c7882 */ /* 0x000fe20000000000 */
[----:B----4-:R1:W4:Y:S01]  /*1790*/  SHFL.IDX PT, R7, R24, 0x3, 0x181f ;  /* 0x00781f0018077f89 */ /* 0x01032200000e0000 */
[----:B------:R-:W-:Y:S01]  /*17a0*/  ULDC.64 UR4, c[0x0][0x1e0] ;  /* 0x0000780000047ab9 */ /* 0x000fe20000000a00 */
[----:B------:R-:W-:Y:S01]  /*17b0*/  ISETP.GE.AND P0, PT, R0, UR7, PT ;  /* 0x0000000700007c0c */ /* 0x000fe2000bf06270 */
[----:B------:R-:W-:Y:S01]  /*17c0*/  UIMAD.WIDE.U32 UR16, UR12, UR4, URZ ;  /* 0x000000040c1072a5 */ /* 0x000fe2000f8e003f */
[----:B------:R1:W2:Y:S01]  /*17d0*/  SHFL.IDX PT, R6, R26, 0x3, 0x181f ;  /* 0x00781f001a067f89 */ /* 0x0002a200000e0000 */
[----:B------:R-:W-:Y:S01]  /*17e0*/  UIMAD UR5, UR12, UR5, URZ ;  /* 0x000000050c0572a4 */ /* 0x000fe2000f8e023f */
[----:B------:R-:W-:Y:S01]  /*17f0*/  BSSY B0, `(.L_x_1214) ;  /* 0x000001b000007945 */ /* 0x000fe20003800000 */
[----:B------:R-:W-:-:S02]  /*1800*/  UIADD3 UR14, UR6, -0x1, URZ ;  /* 0xffffffff060e7890 */ /* 0x000fc4000fffe03f */
[----:B------:R-:W-:-:S06]  /*1810*/  UIADD3 UR15, UR17, UR5, URZ ;  /* 0x00000005110f7290 */ /* 0x000fcc000fffe03f */
[----:B------:R-:W-:Y:S05]  /*1820*/  @P0 BRA `(.L_x_1215) ;  /* 0x0000017000000947 */ /* 0x000fea0003800000 */
[----:B--23--:R-:W-:Y:S01]  /*1830*/  LEA R8, P0, R19, R6, 0x1 ;  /* 0x0000000613087211 */ /* 0x00cfe200078008ff */
[----:B------:R-:W-:Y:S01]  /*1840*/  IMAD.SHL.U32 R12, R247, 0x2, RZ ;  /* 0x00000002f70c7824 */ /* 0x000fe200078e00ff */
[C---:B------:R-:W-:Y:S02]  /*1850*/  IADD3 R3, R19.reuse, 0xc0, RZ ;  /* 0x000000c013037810 */ /* 0x040fe40007ffe0ff */
[----:B----4-:R-:W-:Y:S02]  /*1860*/  LEA.HI.X R9, R19, R7, R11, 0x1, P0 ;  /* 0x0000000713097211 */ /* 0x010fe400000f0c0b */
[----:B------:R-:W-:Y:S02]  /*1870*/  SHF.R.S32.HI R0, RZ, 0x1f, R18 ;  /* 0x0000001fff007819 */ /* 0x000fe40000011412 */
[----:B------:R-:W-:Y:S01]  /*1880*/  SHF.R.S32.HI R10, RZ, 0x1f, R3 ;  /* 0x0000001fff0a7819 */ /* 0x000fe20000011403 */
[----:B------:R-:W-:Y:S01]  /*1890*/  @!PT LDS RZ, [RZ] ;  /* 0x00000000fffff984 */ /* 0x000fe20000000800 */
[----:B------:R2:W-:Y:S01]  /*18a0*/  LDGSTS.E.BYPASS.LTC128B.128 [R12+0x1b100], [R8.64], !P2 ;  /* 0x1b100000080c7fae */ /* 0x0005e2000d101d4a */
[----:B------:R-:W-:-:S02]  /*18b0*/  LEA.HI R0, R0, R18, RZ, 0x3 ;  /* 0x0000001200007211 */ /* 0x000fc400078f18ff */
[----:B------:R-:W-:Y:S02]  /*18c0*/  LEA.HI R3, R10, R3, RZ, 0x3 ;  /* 0x000000030a037211 */ /* 0x000fe400078f18ff */
[----:B------:R-:W-:Y:S02]  /*18d0*/  ISETP.GE.AND P0, PT, R30, c[0x0][0x198], PT ;  /* 0x000066001e007a0c */ /* 0x000fe40003f06270 */
[----:B------:R-:W-:Y:S02]  /*18e0*/  LOP3.LUT R0, R0, 0xfffffff8, RZ, 0xc0, !PT ;  /* 0xfffffff800007812 */ /* 0x000fe400078ec0ff */
[----:B------:R-:W-:-:S03]  /*18f0*/  LOP3.LUT R3, R3, 0xfffffff8, RZ, 0xc0, !PT ;  /* 0xfffffff803037812 */ /* 0x000fc600078ec0ff */
[----:B------:R-:W-:-:S05]  /*1900*/  IMAD.WIDE R10, R0, 0x2, R6 ;  /* 0x00000002000a7825 */ /* 0x000fca00078e0206 */
[----:B------:R3:W-:Y:S01]  /*1910*/  LDGSTS.E.BYPASS.LTC128B.128 [R12+0x1f100], [R10.64], !P1 ;  /* 0x1f1000000a0c7fae */ /* 0x0007e2000c901d4a */
[----:B--2---:R-:W-:-:S04]  /*1920*/  IADD3 R8, R19, 0x80, RZ ;  /* 0x0000008013087810 */ /* 0x004fc80007ffe0ff */
[----:B------:R-:W-:-:S04]  /*1930*/  SHF.R.S32.HI R9, RZ, 0x1f, R8 ;  /* 0x0000001fff097819 */ /* 0x000fc80000011408 */
[----:B------:R-:W-:-:S04]  /*1940*/  LEA.HI R8, R9, R8, RZ, 0x3 ;  /* 0x0000000809087211 */ /* 0x000fc800078f18ff */
[----:B------:R-:W-:-:S05]  /*1950*/  LOP3.LUT R8, R8, 0xfffffff8, RZ, 0xc0, !PT ;  /* 0xfffffff808087812 */ /* 0x000fca00078ec0ff */
[----:B------:R-:W-:-:S04]  /*1960*/  IMAD.WIDE R8, R8, 0x2, R6 ;  /* 0x0000000208087825 */ /* 0x000fc800078e0206 */
[----:B------:R-:W-:Y:S01]  /*1970*/  IMAD.WIDE R6, R3, 0x2, R6 ;  /* 0x0000000203067825 */ /* 0x000fe200078e0206 */
[----:B------:R3:W-:Y:S04]  /*1980*/  LDGSTS.E.BYPASS.LTC128B.128 [R12+0x23100], [R8.64], !P0 ;  /* 0x23100000080c7fae */ /* 0x0007e8000c101d4a */
[----:B------:R3:W-:Y:S02]  /*1990*/  LDGSTS.E.BYPASS.LTC128B.128 [R12+0x27100], [R6.64], !P3 ;  /* 0x27100000060c7fae */ /* 0x0007e4000d901d4a */
.L_x_1215:
[----:B------:R-:W-:Y:S05]  /*19a0*/  BSYNC B0 ;  /* 0x0000000000007941 */ /* 0x000fea0003800000 */
.L_x_1214:
[----:B------:R-:W-:Y:S01]  /*19b0*/  UIMAD UR7, UR6, -0x60, UR12 ;  /* 0xffffffa0060778a4 */ /* 0x000fe2000f8e020c */
[----:B--23--:R-:W-:Y:S01]  /*19c0*/  IMAD.U32 R6, RZ, RZ, UR16 ;  /* 0x00000010ff067e24 */ /* 0x00cfe2000f8e00ff */
[----:B------:R-:W-:Y:S01]  /*19d0*/  USHF.R.S32.HI UR12, URZ, 0x1f, UR14 ;  /* 0x0000001f3f0c7899 */ /* 0x000fe2000801140e */
[----:B------:R-:W-:Y:S01]  /*19e0*/  IMAD.MOV.U32 R144, RZ, RZ, R40 ;  /* 0x000000ffff907224 */ /* 0x000fe200078e0028 */
[----:B------:R-:W-:Y:S01]  /*19f0*/  UIMAD UR4, UR15, UR14, URZ ;  /* 0x0000000e0f0472a4 */ /* 0x000fe2000f8e023f */
[----:B------:R-:W-:Y:S01]  /*1a00*/  IMAD.MOV.U32 R145, RZ, RZ, R41 ;  /* 0x000000ffff917224 */ /* 0x000fe200078e0029 */
[----:B------:R-:W0:Y:S01]  /*1a10*/  LDGDEPBAR ;  /* 0x00000000000079af */ /* 0x000e220000000000 */
[----:B------:R-:W-:Y:S01]  /*1a20*/  IMAD.U32 R3, RZ, RZ, UR7 ;  /* 0x00000007ff037e24 */ /* 0x000fe2000f8e00ff */
[----:B------:R-:W-:Y:S01]  /*1a30*/  UIMAD UR4, UR12, UR16, UR4 ;  /* 0x000000100c0472a4 */ /* 0x000fe2000f8e0204 */
[----:B------:R-:W-:Y:S01]  /*1a40*/  IMAD.MOV.U32 R140, RZ, RZ, R6 ;  /* 0x000000ffff8c7224 */ /* 0x000fe200078e0006 */
[----:B------:R-:W-:Y:S01]  /*1a50*/  UMOV UR13, 0x6 ;  /* 0x00000006000d7882 */ /* 0x000fe20000000000 */
[----:B------:R-:W-:Y:S01]  /*1a60*/  IMAD.MOV.U32 R144, RZ, RZ, R36 ;  /* 0x000000ffff907224 */ /* 0x000fe200078e0024 */
[----:B------:R-:W-:Y:S01]  /*1a70*/  IADD3 R3, R3, c[0x0][0x1d0], -R22 ;  /* 0x0000740003037a10 */ /* 0x000fe20007ffe816 */
[----:B------:R-:W-:Y:S01]  /*1a80*/  IMAD.MOV.U32 R142, RZ, RZ, c[0x0][0x1e0] ;  /* 0x00007800ff8e7624 */ /* 0x000fe200078e00ff */
[----:B------:R-:W-:Y:S01]  /*1a90*/  LEA.HI R141, R31, R184, RZ, 0x5 ;  /* 0x000000b81f8d7211 */ /* 0x000fe200078f28ff */
[----:B------:R-:W-:Y:S01]  /*1aa0*/  IMAD.WIDE.U32 R8, R140, UR14, R144 ;  /* 0x0000000e8c087c25 */ /* 0x000fe2000f8e0090 */
[C---:B------:R-:W-:Y:S01]  /*1ab0*/  ISETP.GE.AND P2, PT, R3.reuse, 0x1, PT ;  /* 0x000000010300780c */ /* 0x040fe20003f46270 */
[----:B------:R-:W-:Y:S01]  /*1ac0*/  STL.64 [R1+0x18], R144 ;  /* 0x0000189001007387 */ /* 0x000fe20000100a00 */
[----:B------:R-:W-:Y:S01]  /*1ad0*/  ISETP.GE.AND P0, PT, R3, 0x41, PT ;  /* 0x000000410300780c */ /* 0x000fe20003f06270 */
[----:B------:R-:W-:Y:S01]  /*1ae0*/  IMAD.MOV.U32 R143, RZ, RZ, c[0x0][0x1e4] ;  /* 0x00007900ff8f7624 */ /* 0x000fe200078e00ff */
[----:B------:R-:W-:Y:S01]  /*1af0*/  IADD3 R0, R9, UR4, RZ ;  /* 0x0000000409007c10 */ /* 0x000fe2000fffe0ff */
[----:B------:R-:W-:Y:S01]  /*1b00*/  IMAD.WIDE.U32 R10, R142, 0x40, RZ ;  /* 0x000000408e0a7825 */ /* 0x000fe200078e00ff */
[----:B------:R-:W-:Y:S01]  /*1b10*/  SEL R9, RZ, 0x2, P6 ;  /* 0x00000002ff097807 */ /* 0x000fe20003000000 */
[----:B------:R-:W-:-:S02]  /*1b20*/  ULDC.64 UR4, c[0x0][0x208] ;  /* 0x0000820000047ab9 */ /* 0x000fc40000000a00 */
[----:B----4-:R-:W-:Y:S01]  /*1b30*/  IMAD.U32 R7, RZ, RZ, UR17 ;  /* 0x00000011ff077e24 */ /* 0x010fe2000f8e00ff */
[----:B------:R-:W-:Y:S01]  /*1b40*/  UIMAD UR12, UR12, UR4, URZ ;  /* 0x000000040c0c72a4 */ /* 0x000fe2000f8e023f */
[----:B------:R-:W-:Y:S01]  /*1b50*/  IMAD.SHL.U32 R16, R143, 0x40, RZ ;  /* 0x000000408f107824 */ /* 0x000fe200078e00ff */
[----:B------:R-:W-:Y:S01]  /*1b60*/  UIMAD.WIDE.U32 UR18, UR14, UR4, URZ ;  /* 0x000000040e1272a5 */ /* 0x000fe2000f8e003f */
[C---:B------:R-:W-:Y:S01]  /*1b70*/  @P2 LEA R6, P1, R8.reuse, c[0x0][0x1c8], 0x1 ;  /* 0x0000720008062a11 */ /* 0x040fe200078208ff */
[----:B------:R-:W-:Y:S01]  /*1b80*/  IMAD.SHL.U32 R247, R247, 0x2, RZ ;  /* 0x00000002f7f77824 */ /* 0x000fe200078e00ff */
[----:B------:R-:W-:Y:S01]  /*1b90*/  UIMAD UR12, UR14, UR5, UR12 ;  /* 0x000000050e0c72a4 */ /* 0x000fe2000f8e020c */
[----:B------:R-:W-:Y:S01]  /*1ba0*/  IMAD.MOV.U32 R18, RZ, RZ, R38 ;  /* 0x000000ffff127224 */ /* 0x000fe200078e0026 */
[C---:B------:R-:W-:Y:S01]  /*1bb0*/  @P2 LEA.HI.X R7, R8.reuse, c[0x0][0x1cc], R0, 0x1, P1 ;  /* 0x0000730008072a11 */ /* 0x040fe200008f0c00 */
[----:B------:R-:W-:Y:S01]  /*1bc0*/  BAR.SYNC.DEFER_BLOCKING 0x0 ;  /* 0x0000000000007b1d */ /* 0x000fe20000010000 */
[----:B------:R-:W-:Y:S01]  /*1bd0*/  @P0 IADD3 R14, P1, R8, R10, RZ ;  /* 0x0000000a080e0210 */ /* 0x000fe20007f3e0ff */
[----:B------:R-:W-:Y:S01]  /*1be0*/  UIADD3 UR12, UR19, UR12, URZ ;  /* 0x0000000c130c7290 */ /* 0x000fe2000fffe03f */
[----:B------:R-:W-:Y:S01]  /*1bf0*/  IMAD.MOV.U32 R19, RZ, RZ, R39 ;  /* 0x000000ffff137224 */ /* 0x000fe200078e0027 */
[----:B------:R-:W-:Y:S01]  /*1c00*/  USHF.L.U64.HI UR13, UR4, UR13, UR5 ;  /* 0x0000000d040d7299 */ /* 0x000fe20008010205 */
[----:B------:R-:W-:Y:S01]  /*1c10*/  @P0 IADD3.X R16, R0, R11, R16, P1, !PT ;  /* 0x0000000b00100210 */ /* 0x000fe20000ffe410 */
[----:B------:R-:W-:Y:S01]  /*1c20*/  IMAD.U32 R12, RZ, RZ, UR18 ;  /* 0x00000012ff0c7e24 */ /* 0x000fe2000f8e00ff */
[----:B------:R-:W-:Y:S01]  /*1c30*/  ISETP.GE.AND P1, PT, R3, 0x21, PT ;  /* 0x000000210300780c */ /* 0x000fe20003f26270 */
[----:B------:R-:W-:Y:S01]  /*1c40*/  IMAD.MOV.U32 R18, RZ, RZ, R34 ;  /* 0x000000ffff127224 */ /* 0x000fe200078e0022 */
[----:B------:R-:W-:Y:S01]  /*1c50*/  UIMAD UR12, UR12, 0x60, URZ ;  /* 0x000000600c0c78a4 */ /* 0x000fe2000f8e023f */
[----:B------:R-:W-:Y:S01]  /*1c60*/  IMAD.U32 R13, RZ, RZ, UR19 ;  /* 0x00000013ff0d7e24 */ /* 0x000fe2000f8e00ff */
[----:B------:R-:W-:Y:S01]  /*1c70*/  UISETP.GT.AND UP0, UPT, UR14, UR8, UPT ;  /* 0x000000080e00728c */ /* 0x000fe2000bf04270 */
[----:B------:R-:W-:Y:S01]  /*1c80*/  IMAD.WIDE.U32 R12, R12, 0x60, R18 ;  /* 0x000000600c0c7825 */ /* 0x000fe200078e0012 */
[----:B------:R2:W-:Y:S04]  /*1c90*/  STL.64 [R1+0x10], R18 ;  /* 0x0000101201007387 */ /* 0x0005e80000100a00 */
[----:B------:R-:W-:Y:S01]  /*1ca0*/  IADD3 R13, R13, UR12, RZ ;  /* 0x0000000c0d0d7c10 */ /* 0x000fe2000fffe0ff */
[----:B------:R-:W-:-:S02]  /*1cb0*/  USHF.L.U32 UR12, UR4, 0x6, URZ ;  /* 0x00000006040c7899 */ /* 0x000fc4000800063f */
[----:B------:R-:W-:-:S04]  /*1cc0*/  @P1 LEA R8, P3, R142, R8, 0x5 ;  /* 0x000000088e081211 */ /* 0x000fc800078628ff */
[----:B------:R-:W-:Y:S01]  /*1cd0*/  @P1 LEA.HI.X R0, R142, R0, R143, 0x5, P3 ;  /* 0x000000008e001211 */ /* 0x000fe200018f2c8f */
[----:B------:R-:W-:Y:S01]  /*1ce0*/  @!PT LDS RZ, [RZ] ;  /* 0x00000000fffff984 */ /* 0x000fe20000000800 */
[----:B------:R-:W-:Y:S01]  /*1cf0*/  @!PT LDS RZ, [RZ] ;  /* 0x00000000fffff984 */ /* 0x000fe20000000800 */
[----:B------:R-:W-:Y:S01]  /*1d00*/  @!PT LDS RZ, [RZ] ;  /* 0x00000000fffff984 */ /* 0x000fe20000000800 */
[----:B------:R3:W-:Y:S01]  /*1d10*/  @P2 LDGSTS.E.BYPASS.LTC128B.128 [R247+0xc100], [R6.64], !P4 ;  /* 0x0c10000006f72fae */ /* 0x0007e2000e101d4a */
[----:B------:R-:W-:Y:S01]  /*1d20*/  LOP3.LUT P3, RZ, R185, 0x1, RZ, 0xc0, !PT ;  /* 0x00000001b9ff7812 */ /* 0x000fe2000786c0ff */
[----:B------:R-:W-:Y:S02]  /*1d30*/  IMAD.U32 R20, RZ, RZ, UR12 ;  /* 0x0000000cff147e24 */ /* 0x000fe4000f8e00ff */
[----:B------:R3:W-:Y:S10]  /*1d40*/  @P2 LDGSTS.E.BYPASS.LTC128B.128 [R247+0xf100], [R6.64+0x80], !P6 ;  /* 0x0f10008006f72fae */ /* 0x0007f4000f101d4a */
[----:B------:R3:W-:Y:S01]  /*1d50*/  @P2 LDGSTS.E.BYPASS.LTC128B.128 [R247+0x12100], [R6.64+0x100], !P3 ;  /* 0x1210010006f72fae */ /* 0x0007e2000d901d4a */
[----:B--2---:R-:W-:-:S03]  /*1d60*/  IMAD.U32 R18, RZ, RZ, UR12 ;  /* 0x0000000cff127e24 */ /* 0x004fc6000f8e00ff */
[----:B------:R3:W-:Y:S01]  /*1d70*/  @P2 LDGSTS.E.BYPASS.LTC128B.128 [R247+0x15100], [R6.64+0x180], !P5 ;  /* 0x1510018006f72fae */ /* 0x0007e2000e901d4a */
[----:B------:R-:W-:-:S04]  /*1d80*/  @P1 LEA R10, P2, R8, c[0x0][0x1c8], 0x1 ;  /* 0x00007200080a1a11 */ /* 0x000fc800078408ff */
[----:B------:R-:W-:Y:S01]  /*1d90*/  @P1 LEA.HI.X R11, R8, c[0x0][0x1cc], R0, 0x1, P2 ;  /* 0x00007300080b1a11 */ /* 0x000fe200010f0c00 */
[----:B------:R-:W-:Y:S02]  /*1da0*/  IMAD.SHL.U32 R8, R22, 0x8, RZ ;  /* 0x0000000816087824 */ /* 0x000fe400078e00ff */
[----:B------:R-:W-:Y:S02]  /*1db0*/  IMAD.U32 R22, RZ, RZ, UR12 ;  /* 0x0000000cff167e24 */ /* 0x000fe4000f8e00ff */
[----:B------:R2:W-:Y:S04]  /*1dc0*/  @P1 LDGSTS.E.BYPASS.LTC128B.128 [R247+0xd100], [R10.64], !P4 ;  /* 0x0d1000000af71fae */ /* 0x0005e8000e101d4a */
[----:B------:R2:W-:Y:S04]  /*1dd0*/  @P1 LDGSTS.E.BYPASS.LTC128B.128 [R247+0x10100], [R10.64+0x80], !P6 ;  /* 0x101000800af71fae */ /* 0x0005e8000f101d4a */
[----:B------:R2:W-:Y:S04]  /*1de0*/  @P1 LDGSTS.E.BYPASS.LTC128B.128 [R247+0x13100], [R10.64+0x100], !P3 ;  /* 0x131001000af71fae */ /* 0x0005e8000d901d4a */
[----:B------:R2:W-:Y:S01]  /*1df0*/  @P1 LDGSTS.E.BYPASS.LTC128B.128 [R247+0x16100], [R10.64+0x180], !P5 ;  /* 0x161001800af71fae */ /* 0x0005e2000e901d4a */
[----:B---3--:R-:W-:Y:S01]  /*1e00*/  IMAD.SHL.U32 R6, R25, 0x40, RZ ;  /* 0x0000004019067824 */ /* 0x008fe200078e00ff */
[----:B------:R-:W-:-:S04]  /*1e10*/  SEL R7, RZ, 0x4, P3 ;  /* 0x00000004ff077807 */ /* 0x000fc80001800000 */
[----:B------:R-:W-:Y:S02]  /*1e20*/  LOP3.LUT R0, R6, 0x1c0, RZ, 0xc0, !PT ;  /* 0x000001c006007812 */ /* 0x000fe400078ec0ff */
[----:B------:R-:W-:Y:S02]  /*1e30*/  IADD3 R15, R7, R9, R17 ;  /* 0x00000009070f7210 */ /* 0x000fe40007ffe011 */
[----:B------:R-:W-:Y:S02]  /*1e40*/  LOP3.LUT R6, R0, 0x8, R8, 0xf8, !PT ;  /* 0x0000000800067812 */ /* 0x000fe400078ef808 */
[C---:B------:R-:W-:Y:S02]  /*1e50*/  @P0 LEA R8, P2, R14.reuse, c[0x0][0x1c8], 0x1 ;  /* 0x000072000e080a11 */ /* 0x040fe400078408ff */
[----:B------:R-:W-:Y:S02]  /*1e60*/  SHF.R.U32.HI R0, RZ, 0x3, R0 ;  /* 0x00000003ff007819 */ /* 0x000fe40000011600 */
[----:B------:R-:W-:-:S02]  /*1e70*/  @P0 LEA.HI.X R9, R14, c[0x0][0x1cc], R16, 0x1, P2 ;  /* 0x000073000e090a11 */ /* 0x000fc400010f0c10 */
[----:B------:R-:W-:Y:S02]  /*1e80*/  SEL R7, RZ, 0x8, P5 ;  /* 0x00000008ff077807 */ /* 0x000fe40002800000 */
[----:B------:R-:W-:Y:S01]  /*1e90*/  LOP3.LUT R0, R6, R0, RZ, 0x3c, !PT ;  /* 0x0000000006007212 */ /* 0x000fe200078e3cff */
[----:B------:R3:W-:Y:S01]  /*1ea0*/  @P0 LDGSTS.E.BYPASS.LTC128B.128 [R247+0xe100], [R8.64], !P4 ;  /* 0x0e10000008f70fae */ /* 0x0007e2000e101d4a */
[C---:B------:R-:W-:Y:S01]  /*1eb0*/  LEA R6, P2, R12.reuse, c[0x0][0x1f8], 0x1 ;  /* 0x00007e000c067a11 */ /* 0x040fe200078408ff */
[----:B-1----:R-:W-:Y:S02]  /*1ec0*/  IMAD.IADD R24, R15, 0x1, R7 ;  /* 0x000000010f187824 */ /* 0x002fe400078e0207 */
[----:B------:R3:W-:Y:S01]  /*1ed0*/  @P0 LDGSTS.E.BYPASS.LTC128B.128 [R247+0x11100], [R8.64+0x80], !P6 ;  /* 0x1110008008f70fae */ /* 0x0007e2000f101d4a */
[----:B------:R-:W-:Y:S01]  /*1ee0*/  LEA.HI.X R7, R12, c[0x0][0x1fc], R13, 0x1, P2 ;  /* 0x00007f000c077a11 */ /* 0x000fe200010f0c0d */
[----:B------:R-:W-:Y:S01]  /*1ef0*/  IMAD R0, R28, 0x200, R0 ;  /* 0x000002001c007824 */ /* 0x000fe200078e0200 */
[----:B------:R-:W-:Y:S01]  /*1f00*/  LOP3.LUT P2, RZ, R25, 0x2, RZ, 0xc0, !PT ;  /* 0x0000000219ff7812 */ /* 0x000fe2000784c0ff */
[----:B------:R3:W-:Y:S01]  /*1f10*/  @P0 LDGSTS.E.BYPASS.LTC128B.128 [R247+0x14100], [R8.64+0x100], !P3 ;  /* 0x1410010008f70fae */ /* 0x0007e2000d901d4a */
[----:B------:R-:W-:Y:S01]  /*1f20*/  LOP3.LUT P3, RZ, R24, 0x2, RZ, 0xc0, !PT ;  /* 0x0000000218ff7812 */ /* 0x000fe2000786c0ff */
[----:B------:R-:W-:-:S02]  /*1f30*/  IMAD.SHL.U32 R212, R0, 0x2, RZ ;  /* 0x0000000200d47824 */ /* 0x000fc400078e00ff */
[----:B------:R3:W-:Y:S01]  /*1f40*/  @P0 LDGSTS.E.BYPASS.LTC128B.128 [R247+0x17100], [R8.64+0x180], !P5 ;  /* 0x1710018008f70fae */ /* 0x0007e2000e901d4a */
[--C-:B------:R-:W-:Y:S02]  /*1f50*/  IADD3 R22, P1, P0, R22, 0x80, R6.reuse ;  /* 0x0000008016167810 */ /* 0x100fe4000783e006 */
[----:B------:R-:W-:Y:S01]  /*1f60*/  IADD3 R223, R212, 0xc120, RZ ;  /* 0x0000c120d4df7810 */ /* 0x000fe20007ffe0ff */
[----:B------:R-:W0:Y:S01]  /*1f70*/  LDGDEPBAR ;  /* 0x00000000000079af */ /* 0x000e220000000000 */
[----:B------:R-:W-:Y:S02]  /*1f80*/  IADD3.X R23, RZ, UR13, R7, P1, P0 ;  /* 0x0000000dff177c10 */ /* 0x000fe40008fe0407 */
[----:B------:R-:W-:-:S04]  /*1f90*/  IADD3 R20, P1, P0, R20, 0x100, R6 ;  /* 0x0000010014147810 */ /* 0x000fc8000783e006 */
[----:B------:R-:W-:Y:S02]  /*1fa0*/  IADD3.X R21, RZ, UR13, R7, P1, P0 ;  /* 0x0000000dff157c10 */ /* 0x000fe40008fe0407 */
[----:B------:R-:W-:-:S04]  /*1fb0*/  IADD3 R18, P1, P0, R18, 0x180, R6 ;  /* 0x0000018012127810 */ /* 0x000fc8000783e006 */
[----:B------:R-:W-:Y:S02]  /*1fc0*/  IADD3.X R19, RZ, UR13, R7, P1, P0 ;  /* 0x0000000dff137c10 */ /* 0x000fe40008fe0407 */
[C---:B------:R-:W-:Y:S02]  /*1fd0*/  ISETP.LT.OR P1, PT, R3.reuse, 0x1, P4 ;  /* 0x000000010300780c */ /* 0x040fe40002721670 */
[----:B------:R-:W-:Y:S01]  /*1fe0*/  ISETP.LT.OR P0, PT, R3, 0x1, !P3 ;  /* 0x000000010300780c */ /* 0x000fe20005f01670 */
[----:B---3--:R-:W-:Y:S01]  /*1ff0*/  IMAD.SHL.U32 R8, R141, 0x20, RZ ;  /* 0x000000208d087824 */ /* 0x008fe200078e00ff */
[----:B------:R-:W-:-:S04]  /*2000*/  DEPBAR.LE SB0, 0x1 ;  /* 0x000080400000791a */ /* 0x000fc80000000000 */
[----:B------:R-:W-:-:S04]  /*2010*/  DEPBAR.LE SB0, 0x0 ;  /* 0x000080000000791a */ /* 0x000fc80000000000 */
[----:B------:R-:W-:Y:S01]  /*2020*/  BAR.SYNC.DEFER_BLOCKING 0x0 ;  /* 0x0000000000007b1d */ /* 0x000fe20000010000 */
[----:B------:R-:W-:Y:S02]  /*2030*/  LOP3.LUT R0, R8, 0x7ffffc00, RZ, 0xc0, !PT ;  /* 0x7ffffc0008007812 */ /* 0x000fe400078ec0ff */
[----:B------:R-:W-:-:S03]  /*2040*/  IADD3 R9, R212, 0xc100, RZ ;  /* 0x0000c100d4097810 */ /* 0x000fc60007ffe0ff */
[----:B------:R-:W-:Y:S01]  /*2050*/  IMAD.IADD R0, R5, 0x1, R0 ;  /* 0x0000000105007824 */ /* 0x000fe200078e0200 */
[----:B------:R-:W-:Y:S02]  /*2060*/  @P2 IADD3 R223, R9, -0x20, RZ ;  /* 0xffffffe009df2810 */ /* 0x000fe40007ffe0ff */
[----:B------:R-:W-:Y:S01]  /*2070*/  IADD3 R16, P2, R6, UR12, RZ ;  /* 0x0000000c06107c10 */ /* 0x000fe2000ff5e0ff */
[----:B------:R-:W-:Y:S01]  /*2080*/  IMAD.SHL.U32 R219, R0, 0x2, RZ ;  /* 0x0000000200db7824 */ /* 0x000fe200078e00ff */
[----:B------:R-:W-:Y:S01]  /*2090*/  IADD3 R246, R223, 0x800, RZ ;  /* 0x00000800dff67810 */ /* 0x000fe20007ffe0ff */
[----:B------:R-:W-:Y:S01]  /*20a0*/  IMAD.MOV.U32 R0, RZ, RZ, 0x40 ;  /* 0x00000040ff007424 */ /* 0x000fe200078e00ff */
[----:B------:R-:W-:Y:S01]  /*20b0*/  IADD3.X R17, R7, UR13, RZ, P2, !PT ;  /* 0x0000000d07117c10 */ /* 0x000fe200097fe4ff */
[--C-:B------:R-:W-:Y:S01]  /*20c0*/  IMAD R220, R4, 0x2, R219.reuse ;  /* 0x0000000204dc7824 */ /* 0x100fe200078e02db */
[----:B------:R-:W-:Y:S01]  /*20d0*/  LOP3.LUT P2, RZ, R24, 0x8, RZ, 0xc0, !PT ;  /* 0x0000000818ff7812 */ /* 0x000fe2000784c0ff */
[C---:B------:R-:W-:Y:S01]  /*20e0*/  IMAD R222, R2.reuse, 0x2, R219 ;  /* 0x0000000202de7824 */ /* 0x040fe200078e02db */
[C---:B------:R-:W-:Y:S01]  /*20f0*/  IADD3 R245, R223.reuse, 0x1000, RZ ;  /* 0x00001000dff57810 */ /* 0x040fe20007ffe0ff */
[----:B------:R-:W-:Y:S01]  /*2100*/  IMAD R221, R2, 0x2, R220 ;  /* 0x0000000202dd7824 */ /* 0x000fe200078e02dc */
[----:B------:R-:W-:-:S02]  /*2110*/  IADD3 R244, R223, 0x1800, RZ ;  /* 0x00001800dff47810 */ /* 0x000fc40007ffe0ff */
[C---:B------:R-:W-:Y:S02]  /*2120*/  IADD3 R243, R223.reuse, 0x2000, RZ ;  /* 0x00002000dff37810 */ /* 0x040fe40007ffe0ff */
[C---:B------:R-:W-:Y:S01]  /*2130*/  IADD3 R242, R223.reuse, 0x2800, RZ ;  /* 0x00002800dff27810 */ /* 0x040fe20007ffe0ff */
[----:B------:R-:W-:Y:S01]  /*2140*/  LDSM.16.M88.4 R12, [R219+0x18100] ;  /* 0x01810000db0c783b */ /* 0x000fe20000000200 */
[C---:B------:R-:W-:Y:S02]  /*2150*/  IADD3 R241, R223.reuse, 0x3000, RZ ;  /* 0x00003000dff17810 */ /* 0x040fe40007ffe0ff */
[C---:B------:R-:W-:Y:S01]  /*2160*/  IADD3 R240, R223.reuse, 0x3800, RZ ;  /* 0x00003800dff07810 */ /* 0x040fe20007ffe0ff */
[----:B--2---:R-:W-:Y:S01]  /*2170*/  LDSM.16.M88.4 R8, [R220+0x18100] ;  /* 0x01810000dc08783b */ /* 0x004fe20000000200 */
[C---:B------:R-:W-:Y:S02]  /*2180*/  IADD3 R239, R223.reuse, 0x4000, RZ ;  /* 0x00004000dfef7810 */ /* 0x040fe40007ffe0ff */
[C---:B------:R-:W-:Y:S01]  /*2190*/  IADD3 R238, R223.reuse, 0x4800, RZ ;  /* 0x00004800dfee7810 */ /* 0x040fe20007ffe0ff */
[----:B------:R-:W1:Y:S01]  /*21a0*/  LDSM.16.M88.4 R32, [R212+0xc100] ;  /* 0x00c10000d420783b */ /* 0x000e620000000200 */
[----:B------:R-:W-:-:S02]  /*21b0*/  IADD3 R237, R223, 0x5000, RZ ;  /* 0x00005000dfed7810 */ /* 0x000fc40007ffe0ff */
[C---:B------:R-:W-:Y:S01]  /*21c0*/  IADD3 R236, R223.reuse, 0x5800, RZ ;  /* 0x00005800dfec7810 */ /* 0x040fe20007ffe0ff */
[----:B------:R-:W2:Y:S01]  /*21d0*/  LDSM.16.M88.4 R28, [R212+0xc900] ;  /* 0x00c90000d41c783b */ /* 0x000ea20000000200 */
[C---:B------:R-:W-:Y:S02]  /*21e0*/  IADD3 R235, R223.reuse, 0x6000, RZ ;  /* 0x00006000dfeb7810 */ /* 0x040fe40007ffe0ff */
[C---:B------:R-:W-:Y:S01]  /*21f0*/  IADD3 R234, R223.reuse, 0x6800, RZ ;  /* 0x00006800dfea7810 */ /* 0x040fe20007ffe0ff */
[----:B------:R-:W3:Y:S01]  /*2200*/  LDSM.16.M88.4 R44, [R212+0xd100] ;  /* 0x00d10000d42c783b */ /* 0x000ee20000000200 */
[C---:B------:R-:W-:Y:S02]  /*2210*/  IADD3 R233, R223.reuse, 0x7000, RZ ;  /* 0x00007000dfe97810 */ /* 0x040fe40007ffe0ff */
[C---:B------:R-:W-:Y:S01]  /*2220*/  IADD3 R232, R223.reuse, 0x7800, RZ ;  /* 0x00007800dfe87810 */ /* 0x040fe20007ffe0ff */
[----:B------:R-:W-:Y:S01]  /*2230*/  LDSM.16.M88.4 R52, [R212+0xd900] ;  /* 0x00d90000d434783b */ /* 0x000fe20000000200 */
[----:B------:R-:W-:-:S02]  /*2240*/  IADD3 R231, R223, 0x8000, RZ ;  /* 0x00008000dfe77810 */ /* 0x000fc40007ffe0ff */
[C---:B------:R-:W-:Y:S01]  /*2250*/  IADD3 R230, R223.reuse, 0x8800, RZ ;  /* 0x00008800dfe67810 */ /* 0x040fe20007ffe0ff */
[----:B------:R-:W4:Y:S01]  /*2260*/  LDSM.16.M88.4 R56, [R212+0xe100] ;  /* 0x00e10000d438783b */ /* 0x000f220000000200 */
[C---:B------:R-:W-:Y:S02]  /*2270*/  IADD3 R229, R223.reuse, 0x9000, RZ ;  /* 0x00009000dfe57810 */ /* 0x040fe40007ffe0ff */
[C---:B------:R-:W-:Y:S01]  /*2280*/  IADD3 R228, R223.reuse, 0x9800, RZ ;  /* 0x00009800dfe47810 */ /* 0x040fe20007ffe0ff */
[----:B------:R-:W5:Y:S01]  /*2290*/  LDSM.16.M88.4 R60, [R212+0xe900] ;  /* 0x00e90000d43c783b */ /* 0x000f620000000200 */
[C---:B------:R-:W-:Y:S02]  /*22a0*/  IADD3 R227, R223.reuse, 0xa000, RZ ;  /* 0x0000a000dfe37810 */ /* 0x040fe40007ffe0ff */
[C---:B------:R-:W-:Y:S01]  /*22b0*/  IADD3 R226, R223.reuse, 0xa800, RZ ;  /* 0x0000a800dfe27810 */ /* 0x040fe20007ffe0ff */
[----:B------:R-:W-:Y:S01]  /*22c0*/  LDSM.16.M88.4 R64, [R223] ;  /* 0x00000000df40783b */ /* 0x000fe20000000200 */
[----:B------:R-:W-:-:S02]  /*22d0*/  IADD3 R225, R223, 0xb000, RZ ;  /* 0x0000b000dfe17810 */ /* 0x000fc40007ffe0ff */
[----:B------:R-:W-:Y:S01]  /*22e0*/  IADD3 R224, R223, 0xb800, RZ ;  /* 0x0000b800dfe07810 */ /* 0x000fe20007ffe0ff */
[----:B------:R-:W3:Y:S04]  /*22f0*/  LDSM.16.M88.4 R72, [R223+0x800] ;  /* 0x00080000df48783b */ /* 0x000ee80000000200 */
[----:B------:R-:W3:Y:S04]  /*2300*/  LDSM.16.M88.4 R92, [R223+0x1000] ;  /* 0x00100000df5c783b */ /* 0x000ee80000000200 */
[----:B------:R-:W-:Y:S04]  /*2310*/  LDSM.16.M88.4 R96, [R223+0x1800] ;  /* 0x00180000df60783b */ /* 0x000fe80000000200 */
[----:B------:R-:W-:Y:S01]  /*2320*/  LDSM.16.M88.4 R108, [R223+0x2000] ;  /* 0x00200000df6c783b */ /* 0x000fe20000000200 */
[C---:B-1----:R-:W-:Y:S03]  /*2330*/  HMMA.16816.F32 R40, R12.reuse, R34, RZ ;  /* 0x000000220c28723c */ /* 0x042fe600000018ff */
[----:B------:R-:W1:Y:S04]  /*2340*/  LDSM.16.M88.4 R104, [R223+0x2800] ;  /* 0x00280000df68783b */ /* 0x000e680000000200 */
[----:B------:R-:W-:Y:S01]  /*2350*/  @!PT LDS RZ, [RZ] ;  /* 0x00000000fffff984 */ /* 0x000fe20000000800 */
[----:B------:R-:W-:Y:S01]  /*2360*/  @!PT LDS RZ, [RZ] ;  /* 0x00000000fffff984 */ /* 0x000fe20000000800 */
[----:B------:R-:W-:Y:S01]  /*2370*/  @!PT LDS RZ, [RZ] ;  /* 0x00000000fffff984 */ /* 0x000fe20000000800 */
[----:B------:R1:W-:Y:S01]  /*2380*/  LDGSTS.E.BYPASS.LTC128B.128 [R247+0x100], [R6.64], !P1 ;  /* 0x0010000006f77fae */ /* 0x0003e2000c901d4a */
[----:B------:R-:W-:Y:S01]  /*2390*/  LOP3.LUT P1, RZ, R24, 0x4, RZ, 0xc0, !PT ;  /* 0x0000000418ff7812 */ /* 0x000fe2000782c0ff */
[----:B--2---:R-:W-:Y:S02]  /*23a0*/  HMMA.16816.F32 R36, R12, R28, RZ ;  /* 0x0000001c0c24723c */ /* 0x004fe400000018ff */
[----:B------:R1:W-:Y:S01]  /*23b0*/  LDGSTS.E.BYPASS.LTC128B.128 [R247+0x3100], [R6.64+0x80], !P0 ;  /* 0x0310008006f77fae */ /* 0x0003e2000c101d4a */
[----:B------:R-:W-:-:S05]  /*23c0*/  ISETP.LT.OR P0, PT, R3, 0x1, !P1 ;  /* 0x000000010300780c */ /* 0x000fca0004f01670 */
[C---:B------:R-:W-:Y:S08]  /*23d0*/  HMMA.16816.F32 R48, R12.reuse, R32, RZ ;  /* 0x000000200c30723c */ /* 0x040ff000000018ff */
[----:B------:R1:W-:Y:S01]  /*23e0*/  LDGSTS.E.BYPASS.LTC128B.128 [R247+0x6100], [R6.64+0x100], !P0 ;  /* 0x0610010006f77fae */ /* 0x0003e2000c101d4a */
[C---:B------:R-:W-:Y:S01]  /*23f0*/  ISETP.LT.OR P0, PT, R3.reuse, 0x1, !P2 ;  /* 0x000000010300780c */ /* 0x040fe20005701670 */
[C---:B------:R-:W-:Y:S08]  /*2400*/  HMMA.16816.F32 R32, R12.reuse, R30, RZ ;  /* 0x0000001e0c20723c */ /* 0x040ff000000018ff */
[----:B---3--:R-:W-:Y:S04]  /*2410*/  HMMA.16816.F32 R28, R12, R44, RZ ;  /* 0x0000002c0c1c723c */ /* 0x008fe800000018ff */
[----:B------:R1:W-:Y:S01]  /*2420*/  LDGSTS.E.BYPASS.LTC128B.128 [R247+0x9100], [R6.64+0x180], !P0 ;  /* 0x0910018006f77fae */ /* 0x0003e2000c101d4a */
[----:B------:R-:W-:-:S03]  /*2430*/  ISETP.LT.OR P0, PT, R3, 0x21, P4 ;  /* 0x000000210300780c */ /* 0x000fc60002701670 */
[C---:B----4-:R-:W-:Y:S08]  /*2440*/  HMMA.16816.F32 R84, R12.reuse, R56, RZ ;  /* 0x000000380c54723c */ /* 0x050ff000000018ff */
[----:B------:R-:W-:Y:S02]  /*2450*/  HMMA.16816.F32 R80, R12, R54, RZ ;  /* 0x000000360c50723c */ /* 0x000fe400000018ff */
[----:B------:R2:W-:Y:S01]  /*2460*/  LDGSTS.E.BYPASS.LTC128B.128 [R247+0x1100], [R16.64], !P0 ;  /* 0x0110000010f77fae */ /* 0x0005e2000c101d4a */
[----:B------:R-:W-:-:S02]  /*2470*/  ISETP.LT.OR P0, PT, R3, 0x21, !P3 ;  /* 0x000000210300780c */ /* 0x000fc40005f01670 */
[----:B------:R-:W-:-:S03]  /*2480*/  ISETP.LT.OR P3, PT, R3, 0x41, !P3 ;  /* 0x000000410300780c */ /* 0x000fc60005f61670 */
[C---:B------:R-:W-:Y:S08]  /*2490*/  HMMA.16816.F32 R88, R12.reuse, R58, RZ ;  /* 0x0000003a0c58723c */ /* 0x040ff000000018ff */
[----:B------:R3:W-:Y:S01]  /*24a0*/  LDGSTS.E.BYPASS.LTC128B.128 [R247+0x4100], [R22.64], !P0 ;  /* 0x0410000016f77fae */ /* 0x0007e2000c101d4a */
[----:B------:R-:W-:Y:S01]  /*24b0*/  LOP3.LUT P0, RZ, R25, 0x4, RZ, 0xc0, !PT ;  /* 0x0000000419ff7812 */ /* 0x000fe2000780c0ff */
[----:B-----5:R-:W-:Y:S03]  /*24c0*/  HMMA.16816.F32 R76, R12, R60, RZ ;  /* 0x0000003c0c4c723c */ /* 0x020fe600000018ff */
[----:B------:R-:W-:-:S02]  /*24d0*/  SEL R0, R0, 0xffffffc0, !P0 ;  /* 0xffffffc000007807 */ /* 0x000fc40004000000 */
[C---:B------:R-:W-:Y:S02]  /*24e0*/  ISETP.LT.OR P0, PT, R3.reuse, 0x21, !P1 ;  /* 0x000000210300780c */ /* 0x040fe40004f01670 */
[----:B------:R-:W-:Y:S01]  /*24f0*/  ISETP.LT.OR P1, PT, R3, 0x41, !P1 ;  /* 0x000000410300780c */ /* 0x000fe20004f21670 */
[----:B------:R-:W-:Y:S01]  /*2500*/  IMAD.IADD R218, R212, 0x1, R0 ;  /* 0x00000001d4da7824 */ /* 0x000fe200078e0200 */
[----:B------:R-:W-:Y:S01]  /*2510*/  HMMA.16816.F32 R24, R12, R46, RZ ;  /* 0x0000002e0c18723c */ /* 0x000fe200000018ff */
[----:B------:R-:W-:-:S07]  /*2520*/  IMAD.IADD R217, R0, 0x1, R223 ;  /* 0x0000000100d97824 */ /* 0x000fce00078e02df */
[----:B------:R-:W-:Y:S01]  /*2530*/  HMMA.16816.F32 R68, R12, R62, RZ ;  /* 0x0000003e0c44723c */ /* 0x000fe200000018ff */
[----:B------:R3:W-:Y:S01]  /*2540*/  LDGSTS.E.BYPASS.LTC128B.128 [R247+0x7100], [R20.64], !P0 ;  /* 0x0710000014f77fae */ /* 0x0007e2000c101d4a */
[----:B-1----:R-:W-:-:S04]  /*2550*/  IADD3 R6, P0, R16, UR12, RZ ;  /* 0x0000000c10067c10 */ /* 0x002fc8000ff1e0ff */
[----:B------:R-:W-:Y:S02]  /*2560*/  IADD3.X R7, R17, UR13, RZ, P0, !PT ;  /* 0x0000000d11077c10 */ /* 0x000fe400087fe4ff */
[C---:B------:R-:W-:Y:S01]  /*2570*/  ISETP.LT.OR P0, PT, R3.reuse, 0x21, !P2 ;  /* 0x000000210300780c */ /* 0x040fe20005701670 */
[C---:B------:R-:W-:Y:S08]  /*2580*/  HMMA.16816.F32 R60, R8.reuse, R72, R36 ;  /* 0x00000048083c723c */ /* 0x040ff00000001824 */
[----:B------:R-:W-:Y:S04]  /*2590*/  HMMA.16816.F32 R56, R8, R64, R48 ;  /* 0x000000400838723c */ /* 0x000fe80000001830 */
[----:B------:R2:W-:Y:S01]  /*25a0*/  LDGSTS.E.BYPASS.LTC128B.128 [R247+0xa100], [R18.64], !P0 ;  /* 0x0a10000012f77fae */ /* 0x0005e2000c101d4a */
[----:B------:R-:W-:-:S03]  /*25b0*/  ISETP.LT.OR P0, PT, R3, 0x41, P4 ;  /* 0x000000410300780c */ /* 0x000fc60002701670 */
[C---:B------:R-:W-:Y:S08]  /*25c0*/  HMMA.16816.F32 R44, R8.reuse, R92, R28 ;  /* 0x0000005c082c723c */ /* 0x040ff0000000181c */
[----:B------:R-:W-:Y:S02]  /*25d0*/  HMMA.16816.F32 R76, R8, R104, R76 ;  /* 0x00000068084c723c */ /* 0x000fe4000000184c */
[----:B------:R1:W-:Y:S01]  /*25e0*/  LDGSTS.E.BYPASS.LTC128B.128 [R247+0x2100], [R6.64], !P0 ;  /* 0x0210000006f77fae */ /* 0x0003e2000c101d4a */
[----:B------:R-:W-:-:S03]  /*25f0*/  ISETP.LT.OR P0, PT, R3, 0x41, !P2 ;  /* 0x000000410300780c */ /* 0x000fc60005701670 */
[----:B------:R1:W-:Y:S04]  /*2600*/  LDGSTS.E.BYPASS.LTC128B.128 [R247+0x5100], [R6.64+0x80], !P3 ;  /* 0x0510008006f77fae */ /* 0x0003e8000d901d4a */
[----:B------:R1:W-:Y:S01]  /*2610*/  LDGSTS.E.BYPASS.LTC128B.128 [R247+0x8100], [R6.64+0x100], !P1 ;  /* 0x0810010006f77fae */ /* 0x0003e2000c901d4a */
[----:B--2---:R-:W-:Y:S05]  /*2620*/  HMMA.16816.F32 R16, R12, R52, RZ ;  /* 0x000000340c10723c */ /* 0x004fea00000018ff */
[----:B------:R1:W-:Y:S01]  /*2630*/  LDGSTS.E.BYPASS.LTC128B.128 [R247+0xb100], [R6.64+0x180], !P0 ;  /* 0x0b10018006f77fae */ /* 0x0003e2000c101d4a */
[----:B------:R-:W-:-:S03]  /*2640*/  PLOP3.LUT P0, PT, PT, PT, UP0, 0x80, 0x0 ;  /* 0x000000000000781c */ /* 0x000fc60003f0f008 */
[----:B---3--:R-:W-:Y:S01]  /*2650*/  LDSM.16.M88.4 R20, [R222+0x18100] ;  /* 0x01810000de14783b */ /* 0x008fe20000000200 */
[C---:B------:R-:W-:Y:S03]  /*2660*/  HMMA.16816.F32 R12, R8.reuse, R66, R40 ;  /* 0x00000042080c723c */ /* 0x040fe60000001828 */
[----:B------:R-:W2:Y:S04]  /*2670*/  LDSM.16.M88.4 R100, [R218+0xc100] ;  /* 0x00c10000da64783b */ /* 0x000ea80000000200 */
[----:B------:R-:W3:Y:S01]  /*2680*/  LDSM.16.M88.4 R36, [R218+0xd100] ;  /* 0x00d10000da24783b */ /* 0x000ee20000000200 */
[C---:B------:R-:W-:Y:S03]  /*2690*/  HMMA.16816.F32 R52, R8.reuse, R74, R32 ;  /* 0x0000004a0834723c */ /* 0x040fe60000001820 */
[----:B------:R-:W4:Y:S04]  /*26a0*/  LDSM.16.M88.4 R48, [R218+0xc900] ;  /* 0x00c90000da30783b */ /* 0x000f280000000200 */
[----:B------:R-:W5:Y:S01]  /*26b0*/  LDSM.16.M88.4 R32, [R218+0xd900] ;  /* 0x00d90000da20783b */ /* 0x000f620000000200 */
[C---:B------:R-:W-:Y:S03]  /*26c0*/  HMMA.16816.F32 R40, R8.reuse, R94, R24 ;  /* 0x0000005e0828723c */ /* 0x040fe60000001818 */
[----:B------:R-:W1:Y:S04]  /*26d0*/  LDSM.16.M88.4 R112, [R218+0xe100] ;  /* 0x00e10000da70783b */ /* 0x000e680000000200 */
[----:B------:R-:W-:Y:S01]  /*26e0*/  LDSM.16.M88.4 R120, [R217+0x1000] ;  /* 0x00100000d978783b */ /* 0x000fe20000000200 */
[C---:B------:R-:W-:Y:S03]  /*26f0*/  HMMA.16816.F32 R28, R8.reuse, R96, R16 ;  /* 0x00000060081c723c */ /* 0x040fe60000001810 */
[----:B------:R-:W-:Y:S04]  /*2700*/  LDSM.16.M88.4 R128, [R217+0x1800] ;  /* 0x00180000d980783b */ /* 0x000fe80000000200 */
[----:B------:R-:W-:Y:S01]  /*2710*/  LDSM.16.M88.4 R132, [R217+0x2000] ;  /* 0x00200000d984783b */ /* 0x000fe20000000200 */
[C---:B------:R-:W-:Y:S03]  /*2720*/  HMMA.16816.F32 R16, R8.reuse, R108, R84 ;  /* 0x0000006c0810723c */ /* 0x040fe60000001854 */
[----:B------:R-:W-:Y:S04]  /*2730*/  LDSM.16.M88.4 R84, [R217] ;  /* 0x00000000d954783b */ /* 0x000fe80000000200 */
[----:B------:R-:W-:Y:S01]  /*2740*/  LDSM.16.M88.4 R124, [R212+0xf900] ;  /* 0x00f90000d47c783b */ /* 0x000fe20000000200 */
[C---:B------:R-:W-:Y:S03]  /*2750*/  HMMA.16816.F32 R108, R8.reuse, R110, R88 ;  /* 0x0000006e086c723c */ /* 0x040fe60000001858 */
[----:B------:R-:W-:Y:S04]  /*2760*/  LDSM.16.M88.4 R116, [R212+0xf100] ;  /* 0x00f10000d474783b */ /* 0x000fe80000000200 */
[----:B------:R-:W-:Y:S01]  /*2770*/  LDSM.16.M88.4 R136, [R212+0x10100] ;  /* 0x01010000d488783b */ /* 0x000fe20000000200 */
[----:B------:R-:W-:Y:S03]  /*2780*/  HMMA.16816.F32 R24, R8, R98, R80 ;  /* 0x000000620818723c */ /* 0x000fe60000001850 */
[----:B------:R-:W0:Y:S05]  /*2790*/  LDGDEPBAR ;  /* 0x00000000000079af */ /* 0x000e2a0000000000 */
[----:B--2---:R-:W-:Y:S01]  /*27a0*/  HMMA.16816.F32 R88, R20, R102, R12 ;  /* 0x000000661458723c */ /* 0x004fe2000000180c */
[----:B------:R-:W2:Y:S07]  /*27b0*/  LDSM.16.M88.4 R12, [R218+0xe900] ;  /* 0x00e90000da0c783b */ /* 0x000eae0000000200 */
[----:B------:R-:W-:Y:S01]  /*27c0*/  HMMA.16816.F32 R96, R8, R106, R68 ;  /* 0x0000006a0860723c */ /* 0x000fe20000001844 */
[----:B------:R-:W1:Y:S04]  /*27d0*/  LDSM.16.M88.4 R8, [R221+0x18100] ;  /* 0x01810000dd08783b */ /* 0x000e680000000200 */
[----:B------:R-:W1:Y:S03]  /*27e0*/  LDSM.16.M88.4 R104, [R217+0x800] ;  /* 0x00080000d968783b */ /* 0x000e660000000200 */
[C---:B---3--:R-:W-:Y:S08]  /*27f0*/  HMMA.16816.F32 R64, R20.reuse, R38, R40 ;  /* 0x000000261440723c */ /* 0x048ff00000001828 */
[C---:B----4-:R-:W-:Y:S08]  /*2800*/  HMMA.16816.F32 R80, R20.reuse, R48, R60 ;  /* 0x000000301450723c */ /* 0x050ff0000000183c */
[C---:B------:R-:W-:Y:S08]  /*2810*/  HMMA.16816.F32 R72, R20.reuse, R50, R52 ;  /* 0x000000321448723c */ /* 0x040ff00000001834 */
[C---:B-----5:R-:W-:Y:S08]  /*2820*/  HMMA.16816.F32 R60, R20.reuse, R32, R28 ;  /* 0x00000020143c723c */ /* 0x060ff0000000181c */
[C---:B------:R-:W-:Y:S01]  /*2830*/  HMMA.16816.F32 R92, R20.reuse, R100, R56 ;  /* 0x00000064145c723c */ /* 0x040fe20000001838 */
[----:B------:R-:W3:Y:S07]  /*2840*/  LDSM.16.M88.4 R100, [R217+0x2800] ;  /* 0x00280000d964783b */ /* 0x000eee0000000200 */
[C---:B------:R-:W-:Y:S08]  /*2850*/  HMMA.16816.F32 R68, R20.reuse, R36, R44 ;  /* 0x000000241444723c */ /* 0x040ff0000000182c */
[C---:B------:R-:W-:Y:S08]  /*2860*/  HMMA.16816.F32 R56, R20.reuse, R34, R24 ;  /* 0x000000221438723c */ /* 0x040ff00000001818 */
[C---:B-1----:R-:W-:Y:S01]  /*2870*/  HMMA.16816.F32 R52, R20.reuse, R112, R16 ;  /* 0x000000701434723c */ /* 0x042fe20000001810 */
[----:B------:R-:W1:Y:S07]  /*2880*/  LDSM.16.M88.4 R16, [R219+0x1c100] ;  /* 0x01c10000db10783b */ /* 0x000e6e0000000200 */
[C---:B------:R-:W-:Y:S01]  /*2890*/  HMMA.16816.F32 R48, R20.reuse, R114, R108 ;  /* 0x000000721430723c */ /* 0x040fe2000000186c */
[----:B------:R-:W4:Y:S04]  /*28a0*/  LDSM.16.M88.4 R108, [R212+0x10900] ;  /* 0x01090000d46c783b */ /* 0x000f280000000200 */
[----:B------:R-:W-:Y:S03]  /*28b0*/  LDSM.16.M88.4 R112, [R218+0x11100] ;  /* 0x01110000da70783b */ /* 0x000fe60000000200 */
[C---:B--2---:R-:W-:Y:S08]  /*28c0*/  HMMA.16816.F32 R76, R20.reuse, R12, R76 ;  /* 0x0000000c144c723c */ /* 0x044ff0000000184c */
[----:B------:R-:W-:Y:S01]  /*28d0*/  HMMA.16816.F32 R44, R20, R14, R96 ;  /* 0x0000000e142c723c */ /* 0x000fe20000001860 */
[----:B------:R-:W-:Y:S07]  /*28e0*/  LDSM.16.M88.4 R96, [R218+0xf900] ;  /* 0x00f90000da60783b */ /* 0x000fee0000000200 */
[C---:B------:R-:W-:Y:S01]  /*28f0*/  HMMA.16816.F32 R20, R8.reuse, R122, R64 ;  /* 0x0000007a0814723c */ /* 0x040fe20000001840 */
[----:B------:R-:W2:Y:S07]  /*2900*/  LDSM.16.M88.4 R64, [R212+0x11100] ;  /* 0x01110000d440783b */ /* 0x000eae0000000200 */
[C---:B------:R-:W-:Y:S08]  /*2910*/  HMMA.16816.F32 R28, R8.reuse, R106, R72 ;  /* 0x0000006a081c723c */ /* 0x040ff00000001848 */
[C---:B------:R-:W-:Y:S08]  /*2920*/  HMMA.16816.F32 R12, R8.reuse, R128, R60 ;  /* 0x00000080080c723c */ /* 0x040ff0000000183c */
[C---:B------:R-:W-:Y:S01]  /*2930*/  HMMA.16816.F32 R40, R8.reuse, R84, R92 ;  /* 0x000000540828723c */ /* 0x040fe2000000185c */
[----:B------:R-:W5:Y:S07]  /*2940*/  LDSM.16.M88.4 R92, [R212+0x11900] ;  /* 0x01190000d45c783b */ /* 0x000f6e0000000200 */
[C---:B------:R-:W-:Y:S01]  /*2950*/  HMMA.16816.F32 R24, R8.reuse, R120, R68 ;  /* 0x000000780818723c */ /* 0x040fe20000001844 */
[----:B------:R-:W-:Y:S07]  /*2960*/  LDSM.16.M88.4 R120, [R223+0x6000] ;  /* 0x00600000df78783b */ /* 0x000fee0000000200 */
[C---:B------:R-:W-:Y:S01]  /*2970*/  HMMA.16816.F32 R56, R8.reuse, R130, R56 ;  /* 0x000000820838723c */ /* 0x040fe20000001838 */
[----:B------:R-:W-:Y:S07]  /*2980*/  LDSM.16.M88.4 R128, [R223+0x6800] ;  /* 0x00680000df80783b */ /* 0x000fee0000000200 */
[C---:B------:R-:W-:Y:S08]  /*2990*/  HMMA.16816.F32 R60, R8.reuse, R132, R52 ;  /* 0x00000084083c723c */ /* 0x040ff00000001834 */
[C---:B------:R-:W-:Y:S01]  /*29a0*/  HMMA.16816.F32 R32, R8.reuse, R104, R80 ;  /* 0x000000680820723c */ /* 0x040fe20000001850 */
[----:B------:R-:W-:Y:S07]  /*29b0*/  LDSM.16.M88.4 R104, [R218+0x10900] ;  /* 0x01090000da68783b */ /* 0x000fee0000000200 */
[C---:B------:R-:W-:Y:S08]  /*29c0*/  HMMA.16816.F32 R52, R8.reuse, R134, R48 ;  /* 0x000000860834723c */ /* 0x040ff00000001830 */
[C---:B------:R-:W-:Y:S08]  /*29d0*/  HMMA.16816.F32 R36, R8.reuse, R86, R88 ;  /* 0x000000560824723c */ /* 0x040ff00000001858 */
[----:B---3--:R-:W-:Y:S08]  /*29e0*/  HMMA.16816.F32 R80, R8, R100, R76 ;  /* 0x000000640850723c */ /* 0x008ff0000000184c */
[----:B-1----:R-:W-:Y:S08]  /*29f0*/  HMMA.16816.F32 R72, R16, R126, R28 ;  /* 0x0000007e1048723c */ /* 0x002ff0000000181c */
[----:B------:R-:W-:Y:S01]  /*2a00*/  HMMA.16816.F32 R8, R8, R102, R44 ;  /* 0x000000660808723c */ /* 0x000fe2000000182c */
[----:B------:R-:W-:Y:S04]  /*2a10*/  LDSM.16.M88.4 R44, [R223+0x3000] ;  /* 0x00300000df2c783b */ /* 0x000fe80000000200 */
[----:B------:R-:W-:Y:S03]  /*2a20*/  LDSM.16.M88.4 R100, [R218+0x10100] ;  /* 0x01010000da64783b */ /* 0x000fe60000000200 */
[C---:B----4-:R-:W-:Y:S01]  /*2a30*/  HMMA.16816.F32 R28, R16.reuse, R108, R12 ;  /* 0x0000006c101c723c */ /* 0x050fe2000000180c */
[----:B------:R-:W1:Y:S07]  /*2a40*/  LDSM.16.M88.4 R12, [R220+0x1c100] ;  /* 0x01c10000dc0c783b */ /* 0x000e6e0000000200 */
[C---:B------:R-:W-:Y:S01]  /*2a50*/  HMMA.16816.F32 R88, R16.reuse, R116, R40 ;  /* 0x000000741058723c */ /* 0x040fe20000001828 */
[----:B------:R-:W3:Y:S07]  /*2a60*/  LDSM.16.M88.4 R40, [R223+0x3800] ;  /* 0x00380000df28783b */ /* 0x000eee0000000200 */
[C---:B------:R-:W-:Y:S08]  /*2a70*/  HMMA.16816.F32 R68, R16.reuse, R136, R24 ;  /* 0x000000881044723c */ /* 0x040ff00000001818 */
[C---:B------:R-:W-:Y:S01]  /*2a80*/  HMMA.16816.F32 R24, R16.reuse, R110, R56 ;  /* 0x0000006e1018723c */ /* 0x040fe20000001838 */
[----:B------:R-:W-:Y:S07]  /*2a90*/  LDSM.16.M88.4 R108, [R217+0x3800] ;  /* 0x00380000d96c783b */ /* 0x000fee0000000200 */
[C---:B------:R-:W-:Y:S01]  /*2aa0*/  HMMA.16816.F32 R76, R16.reuse, R124, R32 ;  /* 0x0000007c104c723c */ /* 0x040fe20000001820 */
[----:B------:R-:W4:Y:S04]  /*2ab0*/  LDSM.16.M88.4 R32, [R223+0x4800] ;  /* 0x00480000df20783b */ /* 0x000f280000000200 */
[----:B------:R-:W-:Y:S03]  /*2ac0*/  LDSM.16.M88.4 R124, [R218+0x12100] ;  /* 0x01210000da7c783b */ /* 0x000fe60000000200 */
[C---:B--2---:R-:W-:Y:S01]  /*2ad0*/  HMMA.16816.F32 R56, R16.reuse, R66, R52 ;  /* 0x000000421038723c */ /* 0x044fe20000001834 */
[----:B------:R-:W2:Y:S07]  /*2ae0*/  LDSM.16.M88.4 R52, [R223+0x5000] ;  /* 0x00500000df34783b */ /* 0x000eae0000000200 */
[C---:B------:R-:W-:Y:S01]  /*2af0*/  HMMA.16816.F32 R84, R16.reuse, R118, R36 ;  /* 0x000000761054723c */ /* 0x040fe20000001824 */
[----:B------:R-:W2:Y:S04]  /*2b00*/  LDSM.16.M88.4 R36, [R223+0x4000] ;  /* 0x00400000df24783b */ /* 0x000ea80000000200 */
[----:B------:R-:W-:Y:S03]  /*2b10*/  LDSM.16.M88.4 R116, [R218+0x11900] ;  /* 0x01190000da74783b */ /* 0x000fe60000000200 */
[C---:B------:R-:W-:Y:S08]  /*2b20*/  HMMA.16816.F32 R48, R16.reuse, R138, R20 ;  /* 0x0000008a1030723c */ /* 0x040ff00000001814 */
[C---:B------:R-:W-:Y:S01]  /*2b30*/  HMMA.16816.F32 R20, R16.reuse, R64, R60 ;  /* 0x000000401014723c */ /* 0x040fe2000000183c */
[----:B------:R-:W2:Y:S07]  /*2b40*/  LDSM.16.M88.4 R64, [R223+0x5800] ;  /* 0x00580000df40783b */ /* 0x000eae0000000200 */
[C---:B-----5:R-:W-:Y:S08]  /*2b50*/  HMMA.16816.F32 R60, R16.reuse, R92, R80 ;  /* 0x0000005c103c723c */ /* 0x060ff00000001850 */
[----:B------:R-:W-:Y:S01]  /*2b60*/  HMMA.16816.F32 R16, R16, R94, R8 ;  /* 0x0000005e1010723c */ /* 0x000fe20000001808 */
[----:B------:R-:W-:Y:S04]  /*2b70*/  LDSM.16.M88.4 R8, [R222+0x1c100] ;  /* 0x01c10000de08783b */ /* 0x000fe80000000200 */
[----:B------:R-:W5:Y:S03]  /*2b80*/  LDSM.16.M88.4 R92, [R218+0xf100] ;  /* 0x00f10000da5c783b */ /* 0x000f660000000200 */
[C---:B-1----:R-:W-:Y:S08]  /*2b90*/  HMMA.16816.F32 R88, R12.reuse, R44, R88 ;  /* 0x0000002c0c58723c */ /* 0x042ff00000001858 */
[C---:B---3--:R-:W-:Y:S08]  /*2ba0*/  HMMA.16816.F32 R80, R12.reuse, R40, R76 ;  /* 0x000000280c50723c */ /* 0x048ff0000000184c */
[C---:B------:R-:W-:Y:S08]  /*2bb0*/  HMMA.16816.F32 R84, R12.reuse, R46, R84 ;  /* 0x0000002e0c54723c */ /* 0x040ff00000001854 */
[C---:B------:R-:W-:Y:S08]  /*2bc0*/  HMMA.16816.F32 R76, R12.reuse, R42, R72 ;  /* 0x0000002a0c4c723c */ /* 0x040ff00000001848 */
[C---:B----4-:R-:W-:Y:S01]  /*2bd0*/  HMMA.16816.F32 R44, R12.reuse, R34, R24 ;  /* 0x000000220c2c723c */ /* 0x050fe20000001818 */
[----:B------:R-:W-:Y:S07]  /*2be0*/  LDSM.16.M88.4 R24, [R217+0x3000] ;  /* 0x00300000d918783b */ /* 0x000fee0000000200 */
[C---:B--2---:R-:W-:Y:S01]  /*2bf0*/  HMMA.16816.F32 R40, R12.reuse, R52, R20 ;  /* 0x000000340c28723c */ /* 0x044fe20000001814 */
[----:B------:R-:W1:Y:S07]  /*2c00*/  LDSM.16.M88.4 R20, [R221+0x1c100] ;  /* 0x01c10000dd14783b */ /* 0x000e6e0000000200 */
[C---:B------:R-:W-:Y:S08]  /*2c10*/  HMMA.16816.F32 R72, R12.reuse, R36, R68 ;  /* 0x000000240c48723c */ /* 0x040ff00000001844 */
[C---:B------:R-:W-:Y:S08]  /*2c20*/  HMMA.16816.F32 R68, R12.reuse, R38, R48 ;  /* 0x000000260c44723c */ /* 0x040ff00000001830 */
[C---:B------:R-:W-:Y:S08]  /*2c30*/  HMMA.16816.F32 R48, R12.reuse, R32, R28 ;  /* 0x000000200c30723c */ /* 0x040ff0000000181c */
[----:B------:R-:W-:Y:S08]  /*2c40*/  HMMA.16816.F32 R28, R12, R66, R16 ;  /* 0x000000420c1c723c */ /* 0x000ff00000001810 */
[----:B-----5:R-:W-:Y:S08]  /*2c50*/  HMMA.16816.F32 R16, R8, R92, R88 ;  /* 0x0000005c0810723c */ /* 0x020ff00000001858 */
[C---:B------:R-:W-:Y:S01]  /*2c60*/  HMMA.16816.F32 R36, R12.reuse, R54, R56 ;  /* 0x000000360c24723c */ /* 0x040fe20000001838 */
[----:B------:R-:W2:Y:S07]  /*2c70*/  LDSM.16.M88.4 R52, [R217+0x4000] ;  /* 0x00400000d934783b */ /* 0x000eae0000000200 */
[----:B------:R-:W-:Y:S01]  /*2c80*/  HMMA.16816.F32 R32, R12, R64, R60 ;  /* 0x000000400c20723c */ /* 0x000fe2000000183c */
[----:B------:R-:W-:Y:S07]  /*2c90*/  LDSM.16.M88.4 R60, [R217+0x5000] ;  /* 0x00500000d93c783b */ /* 0x000fee0000000200 */
[C---:B------:R-:W-:Y:S08]  /*2ca0*/  HMMA.16816.F32 R12, R8.reuse, R94, R84 ;  /* 0x0000005e080c723c */ /* 0x040ff00000001854 */
[C---:B------:R-:W-:Y:S08]  /*2cb0*/  HMMA.16816.F32 R64, R8.reuse, R96, R80 ;  /* 0x000000600840723c */ /* 0x040ff00000001850 */
[C---:B------:R-:W-:Y:S01]  /*2cc0*/  HMMA.16816.F32 R88, R8.reuse, R102, R68 ;  /* 0x000000660858723c */ /* 0x040fe20000001844 */
[----:B------:R-:W3:Y:S07]  /*2cd0*/  LDSM.16.M88.4 R68, [R217+0x4800] ;  /* 0x00480000d944783b */ /* 0x000eee0000000200 */
[C---:B------:R-:W-:Y:S08]  /*2ce0*/  HMMA.16816.F32 R96, R8.reuse, R98, R76 ;  /* 0x000000620860723c */ /* 0x040ff0000000184c */
[C---:B------:R-:W-:Y:S01]  /*2cf0*/  HMMA.16816.F32 R80, R8.reuse, R106, R44 ;  /* 0x0000006a0850723c */ /* 0x040fe2000000182c */
[----:B------:R-:W4:Y:S07]  /*2d00*/  LDSM.16.M88.4 R44, [R217+0x5800] ;  /* 0x00580000d92c783b */ /* 0x000f2e0000000200 */
[C---:B------:R-:W-:Y:S08]  /*2d10*/  HMMA.16816.F32 R92, R8.reuse, R100, R72 ;  /* 0x00000064085c723c */ /* 0x040ff00000001848 */
[C---:B------:R-:W-:Y:S01]  /*2d20*/  HMMA.16816.F32 R84, R8.reuse, R104, R48 ;  /* 0x000000680854723c */ /* 0x040fe20000001830 */
[----:B------:R-:W-:Y:S07]  /*2d30*/  LDSM.16.M88.4 R104, [R212+0x13100] ;  /* 0x01310000d468783b */ /* 0x000fee0000000200 */
[----:B------:R-:W-:Y:S01]  /*2d40*/  HMMA.16816.F32 R100, R8, R112, R40 ;  /* 0x000000700864723c */ /* 0x000fe20000001828 */
[----:B------:R-:W-:Y:S07]  /*2d50*/  LDSM.16.M88.4 R40, [R212+0x12100] ;  /* 0x01210000d428783b */ /* 0x000fee0000000200 */
[----:B-1----:R-:W-:Y:S01]  /*2d60*/  HMMA.16816.F32 R48, R20, R24, R16 ;  /* 0x000000181430723c */ /* 0x002fe20000001810 */
[----:B------:R-:W1:Y:S07]  /*2d70*/  LDSM.16.M88.4 R16, [R219+0x20100] ;  /* 0x02010000db10783b */ /* 0x000e6e0000000200 */
[C---:B------:R-:W-:Y:S01]  /*2d80*/  HMMA.16816.F32 R76, R8.reuse, R114, R36 ;  /* 0x00000072084c723c */ /* 0x040fe20000001824 */
[----:B------:R-:W5:Y:S04]  /*2d90*/  LDSM.16.M88.4 R36, [R212+0x12900] ;  /* 0x01290000d424783b */ /* 0x000f680000000200 */
[----:B------:R-:W-:Y:S03]  /*2da0*/  LDSM.16.M88.4 R112, [R212+0x14900] ;  /* 0x01490000d470783b */ /* 0x000fe60000000200 */
[C---:B------:R-:W-:Y:S08]  /*2db0*/  HMMA.16816.F32 R72, R8.reuse, R116, R32 ;  /* 0x000000740848723c */ /* 0x040ff00000001820 */
[----:B------:R-:W-:Y:S01]  /*2dc0*/  HMMA.16816.F32 R56, R8, R118, R28 ;  /* 0x000000760838723c */ /* 0x000fe2000000181c */
[----:B------:R-:W-:Y:S07]  /*2dd0*/  LDSM.16.M88.4 R116, [R212+0x13900] ;  /* 0x01390000d474783b */ /* 0x000fee0000000200 */
[C---:B------:R-:W-:Y:S01]  /*2de0*/  HMMA.16816.F32 R32, R20.reuse, R26, R12 ;  /* 0x0000001a1420723c */ /* 0x040fe2000000180c */
[----:B------:R-:W-:Y:S07]  /*2df0*/  LDSM.16.M88.4 R12, [R220+0x20100] ;  /* 0x02010000dc0c783b */ /* 0x000fee0000000200 */
[C---:B------:R-:W-:Y:S08]  /*2e00*/  HMMA.16816.F32 R28, R20.reuse, R108, R64 ;  /* 0x0000006c141c723c */ /* 0x040ff00000001840 */
[C---:B------:R-:W-:Y:S01]  /*2e10*/  HMMA.16816.F32 R24, R20.reuse, R110, R96 ;  /* 0x0000006e1418723c */ /* 0x040fe20000001860 */
[----:B------:R-:W1:Y:S07]  /*2e20*/  LDSM.16.M88.4 R108, [R212+0x14100] ;  /* 0x01410000d46c783b */ /* 0x000e6e0000000200 */
[C---:B--2---:R-:W-:Y:S01]  /*2e30*/  HMMA.16816.F32 R8, R20.reuse, R52, R92 ;  /* 0x000000341408723c */ /* 0x044fe2000000185c */
[----:B------:R-:W-:Y:S07]  /*2e40*/  LDSM.16.M88.4 R92, [R223+0x8000] ;  /* 0x00800000df5c783b */ /* 0x000fee0000000200 */
[C---:B------:R-:W-:Y:S08]  /*2e50*/  HMMA.16816.F32 R52, R20.reuse, R54, R88 ;  /* 0x000000361434723c */ /* 0x040ff00000001858 */
[C---:B---3--:R-:W-:Y:S08]  /*2e60*/  HMMA.16816.F32 R88, R20.reuse, R70, R80 ;  /* 0x000000461458723c */ /* 0x048ff00000001850 */
[C---:B------:R-:W-:Y:S01]  /*2e70*/  HMMA.16816.F32 R96, R20.reuse, R60, R100 ;  /* 0x0000003c1460723c */ /* 0x040fe20000001864 */
[----:B------:R-:W-:Y:S07]  /*2e80*/  LDSM.16.M88.4 R100, [R223+0x8800] ;  /* 0x00880000df64783b */ /* 0x000fee0000000200 */
[C---:B------:R-:W-:Y:S08]  /*2e90*/  HMMA.16816.F32 R80, R20.reuse, R62, R76 ;  /* 0x0000003e1450723c */ /* 0x040ff0000000184c */
[C---:B------:R-:W-:Y:S08]  /*2ea0*/  HMMA.16816.F32 R84, R20.reuse, R68, R84 ;  /* 0x000000441454723c */ /* 0x040ff00000001854 */
[C---:B----4-:R-:W-:Y:S08]  /*2eb0*/  HMMA.16816.F32 R76, R20.reuse, R44, R72 ;  /* 0x0000002c144c723c */ /* 0x050ff00000001848 */
[----:B------:R-:W-:Y:S01]  /*2ec0*/  HMMA.16816.F32 R72, R20, R46, R56 ;  /* 0x0000002e1448723c */ /* 0x000fe20000001838 */
[----:B------:R-:W2:Y:S07]  /*2ed0*/  LDSM.16.M88.4 R44, [R223+0x7000] ;  /* 0x00700000df2c783b */ /* 0x000eae0000000200 */
[C---:B-1----:R-:W-:Y:S08]  /*2ee0*/  HMMA.16816.F32 R64, R16.reuse, R40, R48 ;  /* 0x000000281040723c */ /* 0x042ff00000001830 */
[C---:B------:R-:W-:Y:S01]  /*2ef0*/  HMMA.16816.F32 R68, R16.reuse, R42, R32 ;  /* 0x0000002a1044723c */ /* 0x040fe20000001820 */
[----:B------:R-:W1:Y:S07]  /*2f00*/  LDSM.16.M88.4 R40, [R223+0x7800] ;  /* 0x00780000df28783b */ /* 0x000e6e0000000200 */
[C---:B-----5:R-:W-:Y:S08]  /*2f10*/  HMMA.16816.F32 R60, R16.reuse, R36, R28 ;  /* 0x00000024103c723c */ /* 0x060ff0000000181c */
[C---:B------:R-:W-:Y:S08]  /*2f20*/  HMMA.16816.F32 R48, R16.reuse, R38, R24 ;  /* 0x000000261030723c */ /* 0x040ff00000001818 */
[C---:B------:R-:W-:Y:S08]  /*2f30*/  HMMA.16816.F32 R32, R16.reuse, R106, R52 ;  /* 0x0000006a1020723c */ /* 0x040ff00000001834 */
[C---:B------:R-:W-:Y:S01]  /*2f40*/  HMMA.16816.F32 R36, R16.reuse, R104, R8 ;  /* 0x000000681024723c */ /* 0x040fe20000001808 */
[----:B------:R-:W3:Y:S04]  /*2f50*/  LDSM.16.M88.4 R8, [R222+0x20100] ;  /* 0x02010000de08783b */ /* 0x000ee80000000200 */
[----:B------:R-:W-:Y:S03]  /*2f60*/  LDSM.16.M88.4 R104, [R218+0x13900] ;  /* 0x01390000da68783b */ /* 0x000fe60000000200 */
[C---:B------:R-:W-:Y:S01]  /*2f70*/  HMMA.16816.F32 R20, R16.reuse, R108, R96 ;  /* 0x0000006c1014723c */ /* 0x040fe20000001860 */
[----:B------:R-:W4:Y:S07]  /*2f80*/  LDSM.16.M88.4 R96, [R218+0x13100] ;  /* 0x01310000da60783b */ /* 0x000f2e0000000200 */
[C---:B------:R-:W-:Y:S08]  /*2f90*/  HMMA.16816.F32 R28, R16.reuse, R116, R84 ;  /* 0x00000074101c723c */ /* 0x040ff00000001854 */
[C---:B------:R-:W-:Y:S01]  /*2fa0*/  HMMA.16816.F32 R24, R16.reuse, R118, R88 ;  /* 0x000000761018723c */ /* 0x040fe20000001858 */
[----:B------:R-:W-:Y:S07]  /*2fb0*/  LDSM.16.M88.4 R88, [R218+0x12900] ;  /* 0x01290000da58783b */ /* 0x000fee0000000200 */
[C---:B------:R-:W-:Y:S08]  /*2fc0*/  HMMA.16816.F32 R56, R16.reuse, R112, R76 ;  /* 0x000000701038723c */ /* 0x040ff0000000184c */
[C---:B------:R-:W-:Y:S01]  /*2fd0*/  HMMA.16816.F32 R52, R16.reuse, R110, R80 ;  /* 0x0000006e1034723c */ /* 0x040fe20000001850 */
[----:B------:R-:W-:Y:S07]  /*2fe0*/  LDSM.16.M88.4 R108, [R218+0x14100] ;  /* 0x01410000da6c783b */ /* 0x000fee0000000200 */
[----:B------:R-:W-:Y:S01]  /*2ff0*/  HMMA.16816.F32 R16, R16, R114, R72 ;  /* 0x000000721010723c */ /* 0x000fe20000001848 */
[----:B------:R-:W5:Y:S07]  /*3000*/  LDSM.16.M88.4 R112, [R218+0x14900] ;  /* 0x01490000da70783b */ /* 0x000f6e0000000200 */
[C---:B------:R-:W-:Y:S08]  /*3010*/  HMMA.16816.F32 R64, R12.reuse, R120, R64 ;  /* 0x000000780c40723c */ /* 0x040ff00000001840 */
[C---:B------:R-:W-:Y:S08]  /*3020*/  HMMA.16816.F32 R72, R12.reuse, R122, R68 ;  /* 0x0000007a0c48723c */ /* 0x040ff00000001844 */
[C---:B--2---:R-:W-:Y:S08]  /*3030*/  HMMA.16816.F32 R68, R12.reuse, R46, R32 ;  /* 0x0000002e0c44723c */ /* 0x044ff00000001820 */
[C---:B------:R-:W-:Y:S08]  /*3040*/  HMMA.16816.F32 R84, R12.reuse, R128, R60 ;  /* 0x000000800c54723c */ /* 0x040ff0000000183c */
[C---:B------:R-:W-:Y:S01]  /*3050*/  HMMA.16816.F32 R76, R12.reuse, R44, R36 ;  /* 0x0000002c0c4c723c */ /* 0x040fe20000001824 */
[----:B------:R-:W-:Y:S07]  /*3060*/  LDSM.16.M88.4 R36, [R217+0x6000] ;  /* 0x00600000d924783b */ /* 0x000fee0000000200 */
[C---:B------:R-:W-:Y:S08]  /*3070*/  HMMA.16816.F32 R32, R12.reuse, R92, R20 ;  /* 0x0000005c0c20723c */ /* 0x040ff00000001814 */
[C---:B-1----:R-:W-:Y:S08]  /*3080*/  HMMA.16816.F32 R60, R12.reuse, R40, R28 ;  /* 0x000000280c3c723c */ /* 0x042ff0000000181c */
[C---:B------:R-:W-:Y:S01]  /*3090*/  HMMA.16816.F32 R44, R12.reuse, R42, R24 ;  /* 0x0000002a0c2c723c */ /* 0x040fe20000001818 */
[----:B------:R-:W1:Y:S07]  /*30a0*/  LDSM.16.M88.4 R24, [R221+0x20100] ;  /* 0x02010000dd18783b */ /* 0x000e6e0000000200 */
[C---:B------:R-:W-:Y:S08]  /*30b0*/  HMMA.16816.F32 R20, R12.reuse, R100, R56 ;  /* 0x000000640c14723c */ /* 0x040ff00000001838 */
[C---:B------:R-:W-:Y:S08]  /*30c0*/  HMMA.16816.F32 R80, R12.reuse, R130, R48 ;  /* 0x000000820c50723c */ /* 0x040ff00000001830 */
[C---:B------:R-:W-:Y:S01]  /*30d0*/  HMMA.16816.F32 R28, R12.reuse, R94, R52 ;  /* 0x0000005e0c1c723c */ /* 0x040fe20000001834 */
[----:B------:R-:W2:Y:S07]  /*30e0*/  LDSM.16.M88.4 R52, [R217+0x6800] ;  /* 0x00680000d934783b */ /* 0x000eae0000000200 */
[----:B------:R-:W-:Y:S08]  /*30f0*/  HMMA.16816.F32 R16, R12, R102, R16 ;  /* 0x000000660c10723c */ /* 0x000ff00000001810 */
[C---:B---3--:R-:W-:Y:S08]  /*3100*/  HMMA.16816.F32 R12, R8.reuse, R124, R64 ;  /* 0x0000007c080c723c */ /* 0x048ff00000001840 */
[C---:B------:R-:W-:Y:S08]  /*3110*/  HMMA.16816.F32 R40, R8.reuse, R126, R72 ;  /* 0x0000007e0828723c */ /* 0x040ff00000001848 */
[C---:B----4-:R-:W-:Y:S08]  /*3120*/  HMMA.16816.F32 R64, R8.reuse, R96, R76 ;  /* 0x000000600840723c */ /* 0x050ff0000000184c */
[C---:B------:R-:W-:Y:S08]  /*3130*/  HMMA.16816.F32 R68, R8.reuse, R98, R68 ;  /* 0x000000620844723c */ /* 0x040ff00000001844 */
[C---:B------:R-:W-:Y:S01]  /*3140*/  HMMA.16816.F32 R72, R8.reuse, R104, R60 ;  /* 0x000000680848723c */ /* 0x040fe2000000183c */
[----:B------:R-:W-:Y:S07]  /*3150*/  LDSM.16.M88.4 R60, [R212+0x15100] ;  /* 0x01510000d43c783b */ /* 0x000fee0000000200 */
[C---:B-----5:R-:W-:Y:S01]  /*3160*/  HMMA.16816.F32 R96, R8.reuse, R112, R20 ;  /* 0x000000700860723c */ /* 0x060fe20000001814 */
[----:B------:R-:W3:Y:S07]  /*3170*/  LDSM.16.M88.4 R20, [R219+0x24100] ;  /* 0x02410000db14783b */ /* 0x000eee0000000200 */
[C---:B------:R-:W-:Y:S08]  /*3180*/  HMMA.16816.F32 R48, R8.reuse, R88, R84 ;  /* 0x000000580830723c */ /* 0x040ff00000001854 */
[C---:B------:R-:W-:Y:S01]  /*3190*/  HMMA.16816.F32 R56, R8.reuse, R90, R80 ;  /* 0x0000005a0838723c */ /* 0x040fe20000001850 */
[----:B------:R-:W-:Y:S07]  /*31a0*/  LDSM.16.M88.4 R80, [R217+0x9000] ;  /* 0x00900000d950783b */ /* 0x000fee0000000200 */
[C---:B------:R-:W-:Y:S08]  /*31b0*/  HMMA.16816.F32 R88, R8.reuse, R106, R44 ;  /* 0x0000006a0858723c */ /* 0x040ff0000000182c */
[C---:B------:R-:W-:Y:S01]  /*31c0*/  HMMA.16816.F32 R104, R8.reuse, R108, R32 ;  /* 0x0000006c0868723c */ /* 0x040fe20000001820 */
[----:B------:R-:W4:Y:S07]  /*31d0*/  LDSM.16.M88.4 R32, [R217+0x7000] ;  /* 0x00700000d920783b */ /* 0x000f2e0000000200 */
[C---:B------:R-:W-:Y:S08]  /*31e0*/  HMMA.16816.F32 R108, R8.reuse, R110, R28 ;  /* 0x0000006e086c723c */ /* 0x040ff0000000181c */
[----:B------:R-:W-:Y:S01]  /*31f0*/  HMMA.16816.F32 R112, R8, R114, R16 ;  /* 0x000000720870723c */ /* 0x000fe20000001810 */
[----:B------:R-:W-:Y:S07]  /*3200*/  LDSM.16.M88.4 R16, [R220+0x24100] ;  /* 0x02410000dc10783b */ /* 0x000fee0000000200 */
[C---:B-1----:R-:W-:Y:S01]  /*3210*/  HMMA.16816.F32 R8, R24.reuse, R36, R12 ;  /* 0x000000241808723c */ /* 0x042fe2000000180c */
[----:B------:R-:W-:Y:S07]  /*3220*/  LDSM.16.M88.4 R12, [R222+0x24100] ;  /* 0x02410000de0c783b */ /* 0x000fee0000000200 */
[C---:B------:R-:W-:Y:S01]  /*3230*/  HMMA.16816.F32 R28, R24.reuse, R38, R40 ;  /* 0x00000026181c723c */ /* 0x040fe20000001828 */
[----:B------:R-:W1:Y:S04]  /*3240*/  LDSM.16.M88.4 R40, [R223+0x9000] ;  /* 0x00900000df28783b */ /* 0x000e680000000200 */
[----:B------:R-:W5:Y:S03]  /*3250*/  LDSM.16.M88.4 R36, [R217+0x7800] ;  /* 0x00780000d924783b */ /* 0x000f660000000200 */
[----:B--2---:R-:W-:Y:S01]  /*3260*/  HMMA.16816.F32 R44, R24, R52, R48 ;  /* 0x00000034182c723c */ /* 0x004fe20000001830 */
[----:B------:R-:W2:Y:S07]  /*3270*/  LDSM.16.M88.4 R48, [R212+0x15900] ;  /* 0x01590000d430783b */ /* 0x000eae0000000200 */
[----:B---3--:R-:W-:Y:S08]  /*3280*/  HMMA.16816.F32 R8, R20, R60, R8 ;  /* 0x0000003c1408723c */ /* 0x008ff00000001808 */
[C---:B----4-:R-:W-:Y:S01]  /*3290*/  HMMA.16816.F32 R84, R24.reuse, R32, R64 ;  /* 0x000000201854723c */ /* 0x050fe20000001840 */
[----:B------:R-:W3:Y:S07]  /*32a0*/  LDSM.16.M88.4 R64, [R218+0x15100] ;  /* 0x01510000da40783b */ /* 0x000eee0000000200 */
[----:B------:R-:W-:Y:S01]  /*32b0*/  HMMA.16816.F32 R92, R24, R34, R68 ;  /* 0x00000022185c723c */ /* 0x000fe20000001844 */
[----:B------:R-:W-:Y:S07]  /*32c0*/  LDSM.16.M88.4 R68, [R218+0x15900] ;  /* 0x01590000da44783b */ /* 0x000fee0000000200 */
[----:B------:R-:W-:Y:S01]  /*32d0*/  HMMA.16816.F32 R32, R20, R62, R28 ;  /* 0x0000003e1420723c */ /* 0x000fe2000000181c */
[----:B------:R-:W4:Y:S07]  /*32e0*/  LDSM.16.M88.4 R60, [R223+0x9800] ;  /* 0x00980000df3c783b */ /* 0x000f2e0000000200 */
[----:B-1----:R-:W-:Y:S01]  /*32f0*/  HMMA.16816.F32 R28, R16, R40, R8 ;  /* 0x00000028101c723c */ /* 0x002fe20000001808 */
[----:B------:R-:W-:Y:S07]  /*3300*/  LDSM.16.M88.4 R8, [R221+0x24100] ;  /* 0x02410000dd08783b */ /* 0x000fee0000000200 */
[C---:B------:R-:W-:Y:S01]  /*3310*/  HMMA.16816.F32 R76, R24.reuse, R54, R56 ;  /* 0x00000036184c723c */ /* 0x040fe20000001838 */
[----:B------:R-:W1:Y:S04]  /*3320*/  LDSM.16.M88.4 R56, [R217+0x8000] ;  /* 0x00800000d938783b */ /* 0x000e680000000200 */
[----:B------:R-:W1:Y:S03]  /*3330*/  LDSM.16.M88.4 R52, [R217+0x8800] ;  /* 0x00880000d934783b */ /* 0x000e660000000200 */
[----:B-----5:R-:W-:Y:S01]  /*3340*/  HMMA.16816.F32 R100, R24, R36, R72 ;  /* 0x000000241864723c */ /* 0x020fe20000001848 */
[----:B------:R-:W5:Y:S07]  /*3350*/  LDSM.16.M88.4 R72, [R212+0x16100] ;  /* 0x01610000d448783b */ /* 0x000f6e0000000200 */
[----:B------:R-:W-:Y:S08]  /*3360*/  HMMA.16816.F32 R32, R16, R42, R32 ;  /* 0x0000002a1020723c */ /* 0x000ff00000001820 */
[----:B------:R-:W-:Y:S08]  /*3370*/  HMMA.16816.F32 R88, R24, R38, R88 ;  /* 0x000000261858723c */ /* 0x000ff00000001858 */
[----:B--2---:R-:W-:Y:S08]  /*3380*/  HMMA.16816.F32 R36, R20, R48, R44 ;  /* 0x000000301424723c */ /* 0x004ff0000000182c */
[----:B---3--:R-:W-:Y:S08]  /*3390*/  HMMA.16816.F32 R28, R12, R64, R28 ;  /* 0x000000400c1c723c */ /* 0x008ff0000000181c */
[----:B------:R-:W-:Y:S01]  /*33a0*/  HMMA.16816.F32 R44, R20, R50, R76 ;  /* 0x00000032142c723c */ /* 0x000fe2000000184c */
[----:B------:R-:W-:Y:S07]  /*33b0*/  LDSM.16.M88.4 R76, [R212+0x17100] ;  /* 0x01710000d44c783b */ /* 0x000fee0000000200 */
[----:B------:R-:W-:Y:S01]  /*33c0*/  HMMA.16816.F32 R32, R12, R66, R32 ;  /* 0x000000420c20723c */ /* 0x000fe20000001820 */
[----:B------:R-:W2:Y:S07]  /*33d0*/  LDSM.16.M88.4 R64, [R223+0xa000] ;  /* 0x00a00000df40783b */ /* 0x000eae0000000200 */
[----:B----4-:R-:W-:Y:S08]  /*33e0*/  HMMA.16816.F32 R36, R16, R60, R36 ;  /* 0x0000003c1024723c */ /* 0x010ff00000001824 */
[C---:B-1----:R-:W-:Y:S08]  /*33f0*/  HMMA.16816.F32 R104, R24.reuse, R56, R104 ;  /* 0x000000381868723c */ /* 0x042ff00000001868 */
[C---:B------:R-:W-:Y:S01]  /*3400*/  HMMA.16816.F32 R108, R24.reuse, R58, R108 ;  /* 0x0000003a186c723c */ /* 0x040fe2000000186c */
[----:B------:R-:W1:Y:S07]  /*3410*/  LDSM.16.M88.4 R56, [R217+0x9800] ;  /* 0x00980000d938783b */ /* 0x000e6e0000000200 */
[----:B------:R-:W-:Y:S08]  /*3420*/  HMMA.16816.F32 R96, R24, R52, R96 ;  /* 0x000000341860723c */ /* 0x000ff00000001860 */
[----:B------:R-:W-:Y:S08]  /*3430*/  HMMA.16816.F32 R48, R8, R80, R28 ;  /* 0x000000500830723c */ /* 0x000ff0000000181c */
[----:B------:R-:W-:Y:S08]  /*3440*/  HMMA.16816.F32 R112, R24, R54, R112 ;  /* 0x000000361870723c */ /* 0x000ff00000001870 */
[----:B-----5:R-:W-:Y:S01]  /*3450*/  HMMA.16816.F32 R24, R20, R72, R84 ;  /* 0x000000481418723c */ /* 0x020fe20000001854 */
[----:B------:R-:W3:Y:S07]  /*3460*/  LDSM.16.M88.4 R84, [R212+0x16900] ;  /* 0x01690000d454783b */ /* 0x000eee0000000200 */
[----:B------:R-:W-:Y:S01]  /*3470*/  HMMA.16816.F32 R44, R16, R62, R44 ;  /* 0x0000003e102c723c */ /* 0x000fe2000000182c */
[----:B------:R-:W4:Y:S01]  /*3480*/  LDSM.16.M88.4 R60, [R218+0x16100] ;  /* 0x01610000da3c783b */ /* 0x000f220000000200 */
[----:B------:R-:W-:-:S04]  /*3490*/  FMUL.FTZ R0, R48, c[0x0][0x320] ;  /* 0x0000c80030007a20 */ /* 0x000fc80000410000 */
[----:B------:R5:W1:Y:S02]  /*34a0*/  MUFU.TANH R120, R0 ;  /* 0x0000000000787308 */ /* 0x000a640000002400 */
[----:B------:R-:W-:Y:S08]  /*34b0*/  HMMA.16816.F32 R40, R12, R68, R36 ;  /* 0x000000440c28723c */ /* 0x000ff00000001824 */
[----:B------:R-:W-:Y:S01]  /*34c0*/  HMMA.16816.F32 R32, R8, R82, R32 ;  /* 0x000000520820723c */ /* 0x000fe20000001820 */
[----:B------:R-:W-:Y:S01]  /*34d0*/  LDSM.16.M88.4 R80, [R217+0xa000] ;  /* 0x00a00000d950783b */ /* 0x000fe20000000200 */
[----:B-----5:R-:W-:-:S06]  /*34e0*/  FMUL.FTZ R0, R49, c[0x0][0x320] ;  /* 0x0000c80031007a20 */ /* 0x020fcc0000410000 */
[----:B------:R-:W-:Y:S01]  /*34f0*/  HMMA.16816.F32 R36, R20, R74, R92 ;  /* 0x0000004a1424723c */ /* 0x000fe2000000185c */
[----:B------:R-:W-:Y:S01]  /*3500*/  LDSM.16.M88.4 R72, [R217+0xa800] ;  /* 0x00a80000d948783b */ /* 0x000fe20000000200 */
[----:B------:R5:W1:Y:S06]  /*3510*/  MUFU.TANH R119, R0 ;  /* 0x0000000000777308 */ /* 0x000a6c0000002400 */
[----:B--2---:R-:W-:Y:S08]  /*3520*/  HMMA.16816.F32 R28, R16, R64, R24 ;  /* 0x00000040101c723c */ /* 0x004ff00000001818 */
[----:B------:R-:W-:Y:S01]  /*3530*/  HMMA.16816.F32 R24, R12, R70, R44 ;  /* 0x000000460c18723c */ /* 0x000fe2000000182c */
[----:B------:R-:W2:Y:S01]  /*3540*/  LDSM.16.M88.4 R68, [R223+0xa800] ;  /* 0x00a80000df44783b */ /* 0x000ea20000000200 */
[----:B-----5:R-:W-:-:S04]  /*3550*/  FMUL.FTZ R0, R50, c[0x0][0x320] ;  /* 0x0000c80032007a20 */ /* 0x020fc80000410000 */
[----:B------:R5:W2:Y:S02]  /*3560*/  MUFU.TANH R118, R0 ;  /* 0x0000000000767308 */ /* 0x000aa40000002400 */
[----:B-1----:R-:W-:Y:S08]  /*3570*/  HMMA.16816.F32 R52, R8, R56, R40 ;  /* 0x000000380834723c */ /* 0x002ff00000001828 */
[----:B------:R-:W-:Y:S01]  /*3580*/  HMMA.16816.F32 R44, R16, R66, R36 ;  /* 0x00000042102c723c */ /* 0x000fe20000001824 */
[----:B------:R-:W-:Y:S01]  /*3590*/  LDSM.16.M88.4 R64, [R212+0x17900] ;  /* 0x01790000d440783b */ /* 0x000fe20000000200 */
[----:B-----5:R-:W-:-:S06]  /*35a0*/  FMUL.FTZ R0, R51, c[0x0][0x320] ;  /* 0x0000c80033007a20 */ /* 0x020fcc0000410000 */
[----:B---3--:R-:W-:Y:S01]  /*35b0*/  HMMA.16816.F32 R48, R20, R84, R100 ;  /* 0x000000541430723c */ /* 0x008fe20000001864 */
[----:B------:R1:W3:Y:S07]  /*35c0*/  MUFU.TANH R117, R0 ;  /* 0x0000000000757308 */ /* 0x0002ee0000002400 */
[----:B----4-:R-:W-:Y:S08]  /*35d0*/  HMMA.16816.F32 R40, R12, R60, R28 ;  /* 0x0000003c0c28723c */ /* 0x010ff0000000181c */
[----:B------:R-:W-:Y:S01]  /*35e0*/  HMMA.16816.F32 R24, R8, R58, R24 ;  /* 0x0000003a0818723c */ /* 0x000fe20000001818 */
[----:B------:R-:W4:Y:S01]  /*35f0*/  LDSM.16.M88.4 R56, [R218+0x16900] ;  /* 0x01690000da38783b */ /* 0x000f220000000200 */
[----:B-1----:R-:W-:-:S04]  /*3600*/  FMUL.FTZ R0, R32, c[0x0][0x320] ;  /* 0x0000c80020007a20 */ /* 0x002fc80000410000 */
[----:B------:R1:W1:Y:S02]  /*3610*/  MUFU.TANH R116, R0 ;  /* 0x0000000000747308 */ /* 0x0002640000002400 */
[----:B------:R-:W-:Y:S08]  /*3620*/  HMMA.16816.F32 R36, R20, R86, R88 ;  /* 0x000000561424723c */ /* 0x000ff00000001858 */
[----:B------:R-:W-:Y:S01]  /*3630*/  HMMA.16816.F32 R28, R12, R62, R44 ;  /* 0x0000003e0c1c723c */ /* 0x000fe2000000182c */
[----:B------:R-:W5:Y:S01]  /*3640*/  LDSM.16.M88.4 R60, [R223+0xb000] ;  /* 0x00b00000df3c783b */ /* 0x000f620000000200 */
[----:B-1----:R-:W-:-:S06]  /*3650*/  FMUL.FTZ R0, R33, c[0x0][0x320] ;  /* 0x0000c80021007a20 */ /* 0x002fcc0000410000 */
[----:B------:R-:W-:Y:S01]  /*3660*/  HMMA.16816.F32 R44, R20, R76, R104 ;  /* 0x0000004c142c723c */ /* 0x000fe20000001868 */
[----:B------:R1:W1:Y:S02]  /*3670*/  MUFU.TANH R95, R0 ;  /* 0x00000000005f7308 */ /* 0x0002640000002400 */
[----:B-1----:R-:W-:-:S06]  /*3680*/  FMUL.FTZ R0, R34, c[0x0][0x320] ;  /* 0x0000c80022007a20 */ /* 0x002fcc0000410000 */
[----:B------:R1:W1:Y:S02]  /*3690*/  MUFU.TANH R94, R0 ;  /* 0x00000000005e7308 */ /* 0x0002640000002400 */
[----:B-1----:R-:W-:Y:S02]  /*36a0*/  FMUL.FTZ R0, R35, c[0x0][0x320] ;  /* 0x0000c80023007a20 */ /* 0x002fe40000410000 */
[----:B--2---:R-:W-:Y:S04]  /*36b0*/  HMMA.16816.F32 R32, R16, R68, R48 ;  /* 0x000000441020723c */ /* 0x004fe80000001830 */
[----:B------:R1:W2:Y:S04]  /*36c0*/  MUFU.TANH R93, R0 ;  /* 0x00000000005d7308 */ /* 0x0002a80000002400 */
[----:B------:R-:W-:Y:S08]  /*36d0*/  HMMA.16816.F32 R48, R8, R80, R40 ;  /* 0x000000500830723c */ /* 0x000ff00000001828 */
[----:B------:R-:W-:Y:S01]  /*36e0*/  HMMA.16816.F32 R40, R16, R70, R36 ;  /* 0x000000461028723c */ /* 0x000fe20000001824 */
[----:B------:R-:W-:Y:S01]  /*36f0*/  LDSM.16.M88.4 R68, [R217+0xb000] ;  /* 0x00b00000d944783b */ /* 0x000fe20000000200 */
[----:B-1----:R-:W-:-:S04]  /*3700*/  FMUL.FTZ R0, R52, c[0x0][0x320] ;  /* 0x0000c80034007a20 */ /* 0x002fc80000410000 */
[----:B------:R1:W1:Y:S02]  /*3710*/  MUFU.TANH R92, R0 ;  /* 0x00000000005c7308 */ /* 0x0002640000002400 */
[----:B----4-:R-:W-:Y:S08]  /*3720*/  HMMA.16816.F32 R36, R12, R56, R32 ;  /* 0x000000380c24723c */ /* 0x010ff00000001820 */
[----:B------:R-:W-:Y:S01]  /*3730*/  HMMA.16816.F32 R32, R20, R78, R108 ;  /* 0x0000004e1420723c */ /* 0x000fe2000000186c */
[----:B-1----:R-:W-:-:S07]  /*3740*/  FMUL.FTZ R0, R53, c[0x0][0x320] ;  /* 0x0000c80035007a20 */ /* 0x002fce0000410000 */
[----:B------:R-:W-:Y:S01]  /*3750*/  HMMA.16816.F32 R40, R12, R58, R40 ;  /* 0x0000003a0c28723c */ /* 0x000fe20000001828 */
[----:B------:R-:W-:Y:S01]  /*3760*/  LDSM.16.M88.4 R56, [R223+0xb800] ;  /* 0x00b80000df38783b */ /* 0x000fe20000000200 */
[----:B------:R1:W4:Y:S11]  /*3770*/  MUFU.TANH R89, R0 ;  /* 0x0000000000597308 */ /* 0x0003360000002400 */
[----:B------:R-:W-:Y:S03]  /*3780*/  @!UPT UIADD3 URZ, URZ, URZ, URZ ;  /* 0x0000003f3f3ff290 */ /* 0x000fe6000fffe03f */
[----:B-----5:R-:W-:Y:S01]  /*3790*/  HMMA.16816.F32 R32, R16, R62, R32 ;  /* 0x0000003e1020723c */ /* 0x020fe20000001820 */
[----:B-1----:R-:W-:-:S04]  /*37a0*/  FMUL.FTZ R0, R54, c[0x0][0x320] ;  /* 0x0000c80036007a20 */ /* 0x002fc80000410000 */
[----:B------:R1:W1:Y:S03]  /*37b0*/  MUFU.TANH R88, R0 ;  /* 0x0000000000587308 */ /* 0x0002660000002400 */
[----:B------:R-:W-:Y:S01]  /*37c0*/  HMMA.16816.F32 R40, R8, R74, R40 ;  /* 0x0000004a0828723c */ /* 0x000fe20000001828 */
[----:B-1----:R-:W-:Y:S02]  /*37d0*/  FMUL.FTZ R0, R55, c[0x0][0x320] ;  /* 0x0000c80037007a20 */ /* 0x002fe40000410000 */
[----:B------:R-:W1:Y:S02]  /*37e0*/  LDSM.16.M88.4 R52, [R218+0x17100] ;  /* 0x01710000da34783b */ /* 0x000e640000000200 */
[----:B------:R5:W1:Y:S11]  /*37f0*/  MUFU.TANH R87, R0 ;  /* 0x0000000000577308 */ /* 0x000a760000002400 */
[----:B------:R-:W-:Y:S08]  /*3800*/  @!UPT UIADD3 URZ, URZ, URZ, URZ ;  /* 0x0000003f3f3ff290 */ /* 0x000ff0000fffe03f */
[----:B------:R-:W-:Y:S02]  /*3810*/  FMUL.FTZ R43, R43, c[0x0][0x320] ;  /* 0x0000c8002b2b7a20 */ /* 0x000fe40000410000 */
[----:B------:R-:W-:Y:S02]  /*3820*/  FMUL.FTZ R41, R41, c[0x0][0x320] ;  /* 0x0000c80029297a20 */ /* 0x000fe40000410000 */
[----:B------:R-:W-:Y:S02]  /*3830*/  FMUL.FTZ R40, R40, c[0x0][0x320] ;  /* 0x0000c80028287a20 */ /* 0x000fe40000410000 */
[----:B-----5:R-:W-:-:S04]  /*3840*/  FMUL.FTZ R0, R24, c[0x0][0x320] ;  /* 0x0000c80018007a20 */ /* 0x020fc80000410000 */
[----:B------:R5:W1:Y:S02]  /*3850*/  MUFU.TANH R86, R0 ;  /* 0x0000000000567308 */ /* 0x000a640000002400 */
[----:B-----5:R-:W-:Y:S01]  /*3860*/  FMUL.FTZ R0, R25, c[0x0][0x320] ;  /* 0x0000c80019007a20 */ /* 0x020fe20000410000 */
[----:B-1----:R-:W-:Y:S05]  /*3870*/  HMMA.16816.F32 R32, R12, R54, R32 ;  /* 0x000000360c20723c */ /* 0x002fea0000001820 */
[----:B------:R1:W1:Y:S02]  /*3880*/  MUFU.TANH R85, R0 ;  /* 0x0000000000557308 */ /* 0x0002640000002400 */
[----:B-1----:R-:W-:-:S06]  /*3890*/  FMUL.FTZ R0, R26, c[0x0][0x320] ;  /* 0x0000c8001a007a20 */ /* 0x002fcc0000410000 */
[----:B------:R1:W1:Y:S02]  /*38a0*/  MUFU.TANH R84, R0 ;  /* 0x0000000000547308 */ /* 0x0002640000002400 */
[----:B-1----:R-:W-:Y:S02]  /*38b0*/  FMUL.FTZ R0, R27, c[0x0][0x320] ;  /* 0x0000c8001b007a20 */ /* 0x002fe40000410000 */
[----:B------:R-:W-:Y:S04]  /*38c0*/  HMMA.16816.F32 R24, R8, R82, R28 ;  /* 0x000000520818723c */ /* 0x000fe8000000181c */
[----:B------:R1:W1:Y:S04]  /*38d0*/  MUFU.TANH R81, R0 ;  /* 0x0000000000517308 */ /* 0x0002680000002400 */
[----:B------:R-:W-:Y:S08]  /*38e0*/  HMMA.16816.F32 R28, R16, R60, R44 ;  /* 0x0000003c101c723c */ /* 0x000ff0000000182c */
[----:B------:R-:W-:Y:S01]  /*38f0*/  HMMA.16816.F32 R44, R8, R72, R36 ;  /* 0x00000048082c723c */ /* 0x000fe20000001824 */
[----:B-1----:R-:W-:-:S04]  /*3900*/  FMUL.FTZ R0, R48, c[0x0][0x320] ;  /* 0x0000c80030007a20 */ /* 0x002fc80000410000 */
[----:B------:R1:W1:Y:S03]  /*3910*/  MUFU.TANH R80, R0 ;  /* 0x0000000000507308 */ /* 0x0002660000002400 */
[C---:B------:R-:W-:Y:S08]  /*3920*/  HMMA.16816.F32 R36, R20.reuse, R64, R96 ;  /* 0x000000401424723c */ /* 0x040ff00000001860 */
[----:B------:R-:W-:Y:S01]  /*3930*/  HMMA.16816.F32 R20, R20, R66, R112 ;  /* 0x000000421414723c */ /* 0x000fe20000001870 */
[----:B-1----:R-:W-:-:S07]  /*3940*/  FMUL.FTZ R0, R49, c[0x0][0x320] ;  /* 0x0000c80031007a20 */ /* 0x002fce0000410000 */
[----:B------:R-:W-:Y:S01]  /*3950*/  HMMA.16816.F32 R28, R12, R52, R28 ;  /* 0x000000340c1c723c */ /* 0x000fe2000000181c */
[----:B------:R1:W1:Y:S02]  /*3960*/  MUFU.TANH R78, R0 ;  /* 0x00000000004e7308 */ /* 0x0002640000002400 */
[----:B-1----:R-:W-:-:S06]  /*3970*/  FMUL.FTZ R0, R50, c[0x0][0x320] ;  /* 0x0000c80032007a20 */ /* 0x002fcc0000410000 */
[----:B------:R1:W1:Y:S11]  /*3980*/  MUFU.TANH R77, R0 ;  /* 0x00000000004d7308 */ /* 0x0002760000002400 */
[----:B------:R-:W-:Y:S04]  /*3990*/  @!UPT UIADD3 URZ, URZ, URZ, URZ ;  /* 0x0000003f3f3ff290 */ /* 0x000fe8000fffe03f */
[----:B------:R-:W-:Y:S01]  /*39a0*/  HMMA.16816.F32 R28, R8, R68, R28 ;  /* 0x00000044081c723c */ /* 0x000fe2000000181c */
[----:B-1----:R-:W-:Y:S02]  /*39b0*/  FMUL.FTZ R0, R51, c[0x0][0x320] ;  /* 0x0000c80033007a20 */ /* 0x002fe40000410000 */
[----:B------:R-:W1:Y:S02]  /*39c0*/  LDSM.16.M88.4 R48, [R218+0x17900] ;  /* 0x01790000da30783b */ /* 0x000e640000000200 */
[----:B------:R5:W1:Y:S02]  /*39d0*/  MUFU.TANH R76, R0 ;  /* 0x00000000004c7308 */ /* 0x000a640000002400 */
[----:B-----5:R-:W-:-:S06]  /*39e0*/  FMUL.FTZ R0, R24, c[0x0][0x320] ;  /* 0x0000c80018007a20 */ /* 0x020fcc0000410000 */
[----:B------:R5:W1:Y:S02]  /*39f0*/  MUFU.TANH R72, R0 ;  /* 0x0000000000487308 */ /* 0x000a640000002400 */
[----:B-----5:R-:W-:-:S06]  /*3a00*/  FMUL.FTZ R0, R25, c[0x0][0x320] ;  /* 0x0000c80019007a20 */ /* 0x020fcc0000410000 */
[----:B------:R5:W1:Y:S02]  /*3a10*/  MUFU.TANH R64, R0 ;  /* 0x0000000000407308 */ /* 0x000a640000002400 */
[----:B-----5:R-:W-:-:S06]  /*3a20*/  FMUL.FTZ R0, R26, c[0x0][0x320] ;  /* 0x0000c8001a007a20 */ /* 0x020fcc0000410000 */
[----:B------:R5:W1:Y:S02]  /*3a30*/  MUFU.TANH R63, R0 ;  /* 0x00000000003f7308 */ /* 0x000a640000002400 */
[----:B-----5:R-:W-:Y:S02]  /*3a40*/  FMUL.FTZ R0, R27, c[0x0][0x320] ;  /* 0x0000c8001b007a20 */ /* 0x020fe40000410000 */
[----:B------:R-:W-:Y:S01]  /*3a50*/  HMMA.16816.F32 R24, R16, R56, R36 ;  /* 0x000000381018723c */ /* 0x000fe20000001824 */
[----:B------:R-:W5:Y:S03]  /*3a60*/  LDSM.16.M88.4 R36, [R217+0xb800] ;  /* 0x00b80000d924783b */ /* 0x000f660000000200 */
[----:B------:R1:W1:Y:S01]  /*3a70*/  MUFU.TANH R62, R0 ;  /* 0x00000000003e7308 */ /* 0x0002620000002400 */
[----:B------:R-:W-:-:S04]  /*3a80*/  DEPBAR.LE SB0, 0x0 ;  /* 0x000080000000791a */ /* 0x000fc80000000000 */
[----:B------:R-:W-:Y:S01]  /*3a90*/  HMMA.16816.F32 R16, R16, R58, R20 ;  /* 0x0000003a1010723c */ /* 0x000fe20000001814 */
[----:B-1----:R-:W-:Y:S02]  /*3aa0*/  FMUL.FTZ R0, R44, c[0x0][0x320] ;  /* 0x0000c8002c007a20 */ /* 0x002fe40000410000 */
[----:B------:R-:W1:Y:S11]  /*3ab0*/  MUFU.TANH R44, R43 ;  /* 0x0000002b002c7308 */ /* 0x000e760000002400 */
[----:B------:R-:W-:Y:S01]  /*3ac0*/  @!UPT UIADD3 URZ, URZ, URZ, URZ ;  /* 0x0000003f3f3ff290 */ /* 0x000fe2000fffe03f */
[C---:B------:R-:W-:Y:S01]  /*3ad0*/  HMMA.16816.F32 R20, R12.reuse, R48, R24 ;  /* 0x000000300c14723c */ /* 0x040fe20000001818 */
[----:B------:R1:W1:Y:S08]  /*3ae0*/  MUFU.TANH R61, R0 ;  /* 0x00000000003d7308 */ /* 0x0002700000002400 */
[----:B------:R-:W-:Y:S08]  /*3af0*/  HMMA.16816.F32 R12, R12, R50, R16 ;  /* 0x000000320c0c723c */ /* 0x000ff00000001810 */
[----:B------:R-:W-:Y:S01]  /*3b00*/  HMMA.16816.F32 R24, R8, R70, R32 ;  /* 0x000000460818723c */ /* 0x000fe20000001820 */
[----:B-1----:R-:W-:-:S04]  /*3b10*/  FMUL.FTZ R0, R45, c[0x0][0x320] ;  /* 0x0000c8002d007a20 */ /* 0x002fc80000410000 */
[----:B------:R1:W1:Y:S03]  /*3b20*/  MUFU.TANH R60, R0 ;  /* 0x00000000003c7308 */ /* 0x0002660000002400 */
[C---:B-----5:R-:W-:Y:S08]  /*3b30*/  HMMA.16816.F32 R16, R8.reuse, R36, R20 ;  /* 0x000000240810723c */ /* 0x060ff00000001814 */
[----:B------:R-:W-:Y:S01]  /*3b40*/  HMMA.16816.F32 R8, R8, R38, R12 ;  /* 0x000000260808723c */ /* 0x000fe2000000180c */
[----:B-1----:R-:W-:-:S02]  /*3b50*/  FMUL.FTZ R0, R46, c[0x0][0x320] ;  /* 0x0000c8002e007a20 */ /* 0x002fc40000410000 */
[----:B------:R-:W1:Y:S05]  /*3b60*/  MUFU.TANH R46, R41 ;  /* 0x00000029002e7308 */ /* 0x000e6a0000002400 */
[----:B------:R-:W-:Y:S02]  /*3b70*/  FMUL.FTZ R27, R27, c[0x0][0x320] ;  /* 0x0000c8001b1b7a20 */ /* 0x000fe40000410000 */
[----:B------:R-:W-:Y:S02]  /*3b80*/  FMUL.FTZ R24, R24, c[0x0][0x320] ;  /* 0x0000c80018187a20 */ /* 0x000fe40000410000 */
[----:B------:R-:W-:Y:S02]  /*3b90*/  FMUL.FTZ R25, R25, c[0x0][0x320] ;  /* 0x0000c80019197a20 */ /* 0x000fe40000410000 */
[----:B------:R-:W-:Y:S01]  /*3ba0*/  FMUL.FTZ R26, R26, c[0x0][0x320] ;  /* 0x0000c8001a1a7a20 */ /* 0x000fe20000410000 */
[----:B------:R5:W1:Y:S01]  /*3bb0*/  MUFU.TANH R53, R0 ;  /* 0x0000000000357308 */ /* 0x000a620000002400 */
[----:B------:R-:W-:-:S02]  /*3bc0*/  FMUL.FTZ R16, R16, c[0x0][0x320] ;  /* 0x0000c80010107a20 */ /* 0x000fc40000410000 */
[----:B------:R-:W-:Y:S02]  /*3bd0*/  FMUL.FTZ R17, R17, c[0x0][0x320] ;  /* 0x0000c80011117a20 */ /* 0x000fe40000410000 */
[----:B------:R-:W-:Y:S02]  /*3be0*/  FMUL.FTZ R18, R18, c[0x0][0x320] ;  /* 0x0000c80012127a20 */ /* 0x000fe40000410000 */
[----:B------:R-:W-:Y:S01]  /*3bf0*/  FMUL.FTZ R19, R19, c[0x0][0x320] ;  /* 0x0000c80013137a20 */ /* 0x000fe20000410000 */
[----:B------:R-:W1:Y:S01]  /*3c00*/  MUFU.TANH R32, R27 ;  /* 0x0000001b00207308 */ /* 0x000e620000002400 */
[----:B------:R-:W-:Y:S02]  /*3c10*/  FMUL.FTZ R8, R8, c[0x0][0x320] ;  /* 0x0000c80008087a20 */ /* 0x000fe40000410000 */
[----:B------:R-:W-:Y:S02]  /*3c20*/  FMUL.FTZ R9, R9, c[0x0][0x320] ;  /* 0x0000c80009097a20 */ /* 0x000fe40000410000 */
[----:B------:R-:W-:-:S02]  /*3c30*/  FMUL.FTZ R10, R10, c[0x0][0x320] ;  /* 0x0000c8000a0a7a20 */ /* 0x000fc40000410000 */
[----:B------:R-:W-:Y:S01]  /*3c40*/  FMUL.FTZ R11, R11, c[0x0][0x320] ;  /* 0x0000c8000b0b7a20 */ /* 0x000fe20000410000 */
[----:B------:R-:W1:Y:S01]  /*3c50*/  MUFU.TANH R35, R24 ;  /* 0x0000001800237308 */ /* 0x000e620000002400 */
[----:B-----5:R-:W-:-:S07]  /*3c60*/  FMUL.FTZ R0, R47, c[0x0][0x320] ;  /* 0x0000c8002f007a20 */ /* 0x020fce0000410000 */
[----:B------:R5:W1:Y:S08]  /*3c70*/  MUFU.TANH R52, R0 ;  /* 0x0000000000347308 */ /* 0x000a700000002400 */
[----:B------:R-:W1:Y:S01]  /*3c80*/  MUFU.TANH R47, R40 ;  /* 0x00000028002f7308 */ /* 0x000e620000002400 */
[----:B-----5:R-:W-:-:S07]  /*3c90*/  FMUL.FTZ R0, R42, c[0x0][0x320] ;  /* 0x0000c8002a007a20 */ /* 0x020fce0000410000 */
[----:B------:R-:W1:Y:S08]  /*3ca0*/  MUFU.TANH R34, R25 ;  /* 0x0000001900227308 */ /* 0x000e700000002400 */
        /* <DEDUP_REMOVED lines=13> */
[----:B------:R1:W1:Y:S01]  /*3d80*/  MUFU.TANH R29, R10 ;  /* 0x0000000a001d7308 */ /* 0x0002620000002400 */
[----:B-----5:R-:W-:-:S07]  /*3d90*/  FMUL.FTZ R0, R31, c[0x0][0x320] ;  /* 0x0000c8001f007a20 */ /* 0x020fce0000410000 */
[----:B------:R1:W1:Y:S08]  /*3da0*/  MUFU.TANH R30, R11 ;  /* 0x0000000b001e7308 */ /* 0x0002700000002400 */
[----:B------:R1:W1:Y:S08]  /*3db0*/  MUFU.TANH R40, R0 ;  /* 0x0000000000287308 */ /* 0x0002700000002400 */
[----:B------:R1:W1:Y:S01]  /*3dc0*/  MUFU.TANH R31, R26 ;  /* 0x0000001a001f7308 */ /* 0x0002620000002400 */
[----:B------:R-:W-:Y:S06]  /*3dd0*/  BAR.SYNC.DEFER_BLOCKING 0x0 ;  /* 0x0000000000007b1d */ /* 0x000fec0000010000 */
[----:B------:R-:W-:Y:S05]  /*3de0*/  @!P0 BRA `(.L_x_1216) ;  /* 0x0000024000008947 */ /* 0x000fea0003800000 */
[----:B--234-:R-:W-:Y:S01]  /*3df0*/  UIADD3 UR5, UR6, -0x2, URZ ;  /* 0xfffffffe06057890 */ /* 0x01cfe2000fffe03f */
[C---:B------:R-:W-:Y:S01]  /*3e00*/  IMAD.SHL.U32 R13, R142.reuse, 0x40, RZ ;  /* 0x000000408e0d7824 */ /* 0x040fe200078e00ff */
[----:B------:R-:W-:-:S02]  /*3e10*/  SHF.L.U64.HI R3, R142, 0x6, R143 ;  /* 0x000000068e037819 */ /* 0x000fc4000001028f */
[----:B------:R-:W-:Y:S02]  /*3e20*/  USHF.R.S32.HI UR4, URZ, 0x1f, UR5 ;  /* 0x0000001f3f047899 */ /* 0x000fe40008011405 */
[----:B------:R-:W-:Y:S01]  /*3e30*/  UIMAD UR15, UR15, UR5, URZ ;  /* 0x000000050f0f72a4 */ /* 0x000fe2000f8e023f */
[----:B------:R-:W-:-:S03]  /*3e40*/  IMAD.WIDE.U32 R8, R140, UR5, R144 ;  /* 0x000000058c087c25 */ /* 0x000fc6000f8e0090 */
[----:B------:R-:W-:Y:S02]  /*3e50*/  UIMAD UR4, UR4, UR16, UR15 ;  /* 0x00000010040472a4 */ /* 0x000fe4000f8e020f */
[----:B------:R-:W-:-:S04]  /*3e60*/  LEA R6, P2, R8, c[0x0][0x1c8], 0x1 ;  /* 0x0000720008067a11 */ /* 0x000fc800078408ff */
[----:B-1----:R-:W-:Y:S02]  /*3e70*/  IADD3 R0, R9, UR4, RZ ;  /* 0x0000000409007c10 */ /* 0x002fe4000fffe0ff */
[C---:B------:R-:W-:Y:S02]  /*3e80*/  IADD3 R10, P3, R13.reuse, R6, RZ ;  /* 0x000000060d0a7210 */ /* 0x040fe40007f7e0ff */
[----:B------:R-:W-:Y:S02]  /*3e90*/  LEA.HI.X R7, R8, c[0x0][0x1cc], R0, 0x1, P2 ;  /* 0x0000730008077a11 */ /* 0x000fe400010f0c00 */
[----:B------:R-:W-:-:S03]  /*3ea0*/  IADD3 R16, P1, P0, R13, 0x80, R6 ;  /* 0x000000800d107810 */ /* 0x000fc6000783e006 */
[--C-:B------:R-:W-:Y:S01]  /*3eb0*/  IMAD.X R11, R3, 0x1, R7.reuse, P3 ;  /* 0x00000001030b7824 */ /* 0x100fe200018e0607 */
[----:B------:R-:W-:Y:S01]  /*3ec0*/  LOP3.LUT P3, RZ, R185, 0x1, RZ, 0xc0, !PT ;  /* 0x00000001b9ff7812 */ /* 0x000fe2000786c0ff */
[----:B------:R-:W-:Y:S01]  /*3ed0*/  @!PT LDS RZ, [RZ] ;  /* 0x00000000fffff984 */ /* 0x000fe20000000800 */
[----:B------:R-:W-:Y:S01]  /*3ee0*/  @!PT LDS RZ, [RZ] ;  /* 0x00000000fffff984 */ /* 0x000fe20000000800 */
[----:B------:R-:W-:Y:S01]  /*3ef0*/  @!PT LDS RZ, [RZ] ;  /* 0x00000000fffff984 */ /* 0x000fe20000000800 */
[----:B------:R1:W-:Y:S01]  /*3f00*/  LDGSTS.E.BYPASS.LTC128B.128 [R247+0xc100], [R6.64], !P4 ;  /* 0x0c10000006f77fae */ /* 0x0003e2000e101d4a */
[--C-:B------:R-:W-:Y:S02]  /*3f10*/  IADD3.X R17, R3, RZ, R7.reuse, P1, P0 ;  /* 0x000000ff03117210 */ /* 0x100fe40000fe0407 */
[--C-:B------:R-:W-:Y:S01]  /*3f20*/  IADD3 R14, P1, P0, R13, 0x100, R6.reuse ;  /* 0x000001000d0e7810 */ /* 0x100fe2000783e006 */
[----:B------:R1:W-:Y:S03]  /*3f30*/  LDGSTS.E.BYPASS.LTC128B.128 [R247+0xf100], [R6.64+0x80], !P6 ;  /* 0x0f10008006f77fae */ /* 0x0003e6000f101d4a */
[----:B------:R-:W-:Y:S02]  /*3f40*/  IADD3.X R15, R3, RZ, R7, P1, P0 ;  /* 0x000000ff030f7210 */ /* 0x000fe40000fe0407 */
[----:B------:R-:W-:-:S02]  /*3f50*/  IADD3 R12, P2, P1, R13, 0x180, R6 ;  /* 0x000001800d0c7810 */ /* 0x000fc4000795e006 */
[----:B------:R-:W-:Y:S01]  /*3f60*/  IADD3 R8, P0, R10, R13, RZ ;  /* 0x0000000d0a087210 */ /* 0x000fe20007f1e0ff */
[----:B------:R1:W-:Y:S01]  /*3f70*/  LDGSTS.E.BYPASS.LTC128B.128 [R247+0x12100], [R6.64+0x100], !P3 ;  /* 0x1210010006f77fae */ /* 0x0003e2000d901d4a */
[----:B------:R-:W-:-:S03]  /*3f80*/  IADD3.X R13, R3, RZ, R7, P2, P1 ;  /* 0x000000ff030d7210 */ /* 0x000fc600017e2407 */
[----:B------:R1:W-:Y:S01]  /*3f90*/  LDGSTS.E.BYPASS.LTC128B.128 [R247+0x15100], [R6.64+0x180], !P5 ;  /* 0x1510018006f77fae */ /* 0x0003e2000e901d4a */
[----:B------:R-:W-:-:S03]  /*3fa0*/  IMAD.X R9, R11, 0x1, R3, P0 ;  /* 0x000000010b097824 */ /* 0x000fc600000e0603 */
[----:B------:R1:W-:Y:S04]  /*3fb0*/  LDGSTS.E.BYPASS.LTC128B.128 [R247+0xd100], [R10.64], !P4 ;  /* 0x0d1000000af77fae */ /* 0x0003e8000e101d4a */
[----:B------:R1:W-:Y:S04]  /*3fc0*/  LDGSTS.E.BYPASS.LTC128B.128 [R247+0x10100], [R16.64], !P6 ;  /* 0x1010000010f77fae */ /* 0x0003e8000f101d4a */
[----:B------:R1:W-:Y:S04]  /*3fd0*/  LDGSTS.E.BYPASS.LTC128B.128 [R247+0x13100], [R14.64], !P3 ;  /* 0x131000000ef77fae */ /* 0x0003e8000d901d4a */
[----:B------:R1:W-:Y:S04]  /*3fe0*/  LDGSTS.E.BYPASS.LTC128B.128 [R247+0x16100], [R12.64], !P5 ;  /* 0x161000000cf77fae */ /* 0x0003e8000e901d4a */
[----:B------:R1:W-:Y:S04]  /*3ff0*/  LDGSTS.E.BYPASS.LTC128B.128 [R247+0xe100], [R8.64], !P4 ;  /* 0x0e10000008f77fae */ /* 0x0003e8000e101d4a */
[----:B------:R1:W-:Y:S04]  /*4000*/  LDGSTS.E.BYPASS.LTC128B.128 [R247+0x11100], [R8.64+0x80], !P6 ;  /* 0x1110008008f77fae */ /* 0x0003e8000f101d4a */
[----:B------:R1:W-:Y:S04]  /*4010*/  LDGSTS.E.BYPASS.LTC128B.128 [R247+0x14100], [R8.64+0x100], !P3 ;  /* 0x1410010008f77fae */ /* 0x0003e8000d901d4a */
[----:B------:R1:W-:Y:S02]  /*4020*/  LDGSTS.E.BYPASS.LTC128B.128 [R247+0x17100], [R8.64+0x180], !P5 ;  /* 0x1710018008f77fae */ /* 0x0003e4000e901d4a */
.L_x_1216:
[----:B-1234-:R-:W-:Y:S01]  /*4030*/  LOP3.LUT R0, R141, 0xffffffe0, RZ, 0xc0, !PT ;  /* 0xffffffe08d007812 */ /* 0x01efe200078ec0ff */
[----:B------:R-:W-:Y:S01]  /*4040*/  ULDC UR4, c[0x0][0x1d0] ;  /* 0x0000740000047ab9 */ /* 0x000fe20000000800 */
[----:B------:R-:W-:Y:S01]  /*4050*/  STL [R1+0x3c], R219 ;  /* 0x00003cdb01007387 */ /* 0x000fe20000100800 */
[----:B------:R-:W-:Y:S01]  /*4060*/  UIADD3 UR4, UR7, UR4, URZ ;  /* 0x0000000407047290 */ /* 0x000fe2000fffe03f */
[----:B------:R-:W-:-:S02]  /*4070*/  IMAD.SHL.U32 R213, R5, 0x2, RZ ;  /* 0x0000000205d57824 */ /* 0x000fc400078e00ff */
[----:B------:R-:W-:Y:S01]  /*4080*/  IMAD.IADD R0, R184, 0x1, -R0 ;  /* 0x00000001b8007824 */ /* 0x000fe200078e0a00 */
[----:B------:R1:W-:Y:S01]  /*4090*/  STL [R1+0x38], R218 ;  /* 0x000038da01007387 */ /* 0x0003e20000100800 */
[----:B------:R-:W-:Y:S01]  /*40a0*/  IMAD R216, R2, 0x2, R213 ;  /* 0x0000000202d87824 */ /* 0x000fe200078e02d5 */
[----:B------:R-:W-:Y:S01]  /*40b0*/  LEA R214, R4, R213, 0x1 ;  /* 0x000000d504d67211 */ /* 0x000fe200078e08ff */
[----:B------:R-:W-:Y:S01]  /*40c0*/  IMAD.U32 R6, RZ, RZ, UR4 ;  /* 0x00000004ff067e24 */ /* 0x000fe2000f8e00ff */
[----:B------:R-:W-:Y:S01]  /*40d0*/  SHF.R.S32.HI R3, RZ, 0x1f, R0 ;  /* 0x0000001fff037819 */ /* 0x000fe20000011400 */
[----:B------:R-:W-:Y:S02]  /*40e0*/  STL [R1+0x34], R217 ;  /* 0x000034d901007387 */ /* 0x000fe40000100800 */
[----:B------:R-:W-:Y:S01]  /*40f0*/  IMAD R215, R2, 0x2, R214 ;  /* 0x0000000202d77824 */ /* 0x000fe200078e02d6 */
[----:B------:R-:W-:Y:S01]  /*4100*/  LEA.HI R3, R3, R0, RZ, 0x2 ;  /* 0x0000000003037211 */ /* 0x000fe200078f10ff */
[----:B------:R2:W-:Y:S03]  /*4110*/  STL [R1+0x30], R212 ;  /* 0x000030d401007387 */ /* 0x0005e60000100800 */
[----:B------:R-:W-:Y:S01]  /*4120*/  LOP3.LUT R3, R3, 0x7ffffffc, RZ, 0xc0, !PT ;  /* 0x7ffffffc03037812 */ /* 0x000fe200078ec0ff */
[----:B------:R-:W-:Y:S03]  /*4130*/  LDSM.16.MT88.4 R48, [R214+0x900] ;  /* 0x00090000d630783b */ /* 0x000fe60000004200 */
[----:B------:R-:W-:Y:S01]  /*4140*/  IADD3 R0, R0, -R3, RZ ;  /* 0x8000000300007210 */ /* 0x000fe20007ffe0ff */
[----:B------:R-:W-:Y:S04]  /*4150*/  LDSM.16.MT88.4 R56, [R215+0x900] ;  /* 0x00090000d738783b */ /* 0x000fe80000004200 */
[----:B------:R-:W-:Y:S01]  /*4160*/  IMAD R0, R0, -0x2, R6 ;  /* 0xfffffffe00007824 */ /* 0x000fe200078e0206 */
[----:B------:R-:W-:Y:S04]  /*4170*/  LDSM.16.MT88.4 R68, [R214+0x9100] ;  /* 0x00910000d644783b */ /* 0x000fe80000004200 */
[C---:B------:R-:W-:Y:S01]  /*4180*/  ISETP.GT.AND P0, PT, R0.reuse, RZ, PT ;  /* 0x000000ff0000720c */ /* 0x040fe20003f04270 */
[----:B------:R-:W-:Y:S01]  /*4190*/  LDSM.16.MT88.4 R108, [R214+0x3900] ;  /* 0x00390000d66c783b */ /* 0x000fe20000004200 */
[----:B------:R-:W-:-:S02]  /*41a0*/  ISETP.GT.AND P1, PT, R0, 0x1, PT ;  /* 0x000000010000780c */ /* 0x000fc40003f24270 */
[----:B------:R-:W-:Y:S01]  /*41b0*/  ISETP.GT.AND P2, PT, R0, 0x8, PT ;  /* 0x000000080000780c */ /* 0x000fe20003f44270 */
[----:B------:R-:W-:Y:S01]  /*41c0*/  LDSM.16.MT88.4 R104, [R216+0x3900] ;  /* 0x00390000d868783b */ /* 0x000fe20000004200 */
[----:B------:R-:W-:Y:S02]  /*41d0*/  FSEL R7, R120, -INF , P0 ;  /* 0xff80000078077808 */ /* 0x000fe40000000000 */
[----:B------:R-:W-:Y:S01]  /*41e0*/  FSEL R8, R119, -INF , P1 ;  /* 0xff80000077087808 */ /* 0x000fe20000800000 */
[----:B------:R-:W-:Y:S01]  /*41f0*/  LDSM.16.MT88.4 R120, [R216+0x9100] ;  /* 0x00910000d878783b */ /* 0x000fe20000004200 */
[----:B------:R-:W-:Y:S02]  /*4200*/  FSEL R16, R118, -INF , P0 ;  /* 0xff80000076107808 */ /* 0x000fe40000000000 */
[----:B------:R-:W-:Y:S01]  /*4210*/  ISETP.GT.AND P0, PT, R0, 0x9, PT ;  /* 0x000000090000780c */ /* 0x000fe20003f04270 */
[----:B------:R-:W-:Y:S01]  /*4220*/  LDSM.16.MT88.4 R96, [R213+0x6900] ;  /* 0x00690000d560783b */ /* 0x000fe20000004200 */
[----:B------:R-:W-:-:S02]  /*4230*/  FSEL R9, R116, -INF , P2 ;  /* 0xff80000074097808 */ /* 0x000fc40001000000 */
[----:B------:R-:W-:Y:S01]  /*4240*/  FMNMX.FTZ R132, R7, R8, !PT ;  /* 0x0000000807847209 */ /* 0x000fe20007810000 */
[----:B------:R-:W-:Y:S01]  /*4250*/  LDSM.16.MT88.4 R100, [R215+0x3900] ;  /* 0x00390000d764783b */ /* 0x000fe20000004200 */
[----:B------:R-:W-:Y:S02]  /*4260*/  FSEL R17, R117, -INF , P1 ;  /* 0xff80000075117808 */ /* 0x000fe40000800000 */
[----:B------:R-:W-:Y:S01]  /*4270*/  ISETP.GT.AND P1, PT, R0, 0x10, PT ;  /* 0x000000100000780c */ /* 0x000fe20003f24270 */
[----:B------:R-:W-:Y:S01]  /*4280*/  LDSM.16.MT88.4 R116, [R215+0x9100] ;  /* 0x00910000d774783b */ /* 0x000fe20000004200 */
[----:B------:R-:W-:Y:S02]  /*4290*/  FSEL R10, R95, -INF , P0 ;  /* 0xff8000005f0a7808 */ /* 0x000fe40000000000 */
[----:B------:R-:W-:Y:S01]  /*42a0*/  FMNMX.FTZ R132, R9, R132, !PT ;  /* 0x0000008409847209 */ /* 0x000fe20007810000 */
[----:B------:R-:W-:Y:S01]  /*42b0*/  LDSM.16.MT88.4 R112, [R214+0x6900] ;  /* 0x00690000d670783b */ /* 0x000fe20000004200 */
[----:B------:R-:W-:-:S02]  /*42c0*/  FSEL R18, R94, -INF , P2 ;  /* 0xff8000005e127808 */ /* 0x000fc40001000000 */
[----:B------:R-:W-:Y:S01]  /*42d0*/  ISETP.GT.AND P2, PT, R0, 0x11, PT ;  /* 0x000000110000780c */ /* 0x000fe20003f44270 */
[----:B------:R-:W0:Y:S01]  /*42e0*/  LDGDEPBAR ;  /* 0x00000000000079af */ /* 0x000e220000000000 */
[----:B------:R-:W-:Y:S02]  /*42f0*/  FSEL R11, R92, -INF , P1 ;  /* 0xff8000005c0b7808 */ /* 0x000fe40000800000 */
[----:B------:R-:W-:Y:S02]  /*4300*/  FMNMX.FTZ R132, R10, R132, !PT ;  /* 0x000000840a847209 */ /* 0x000fe40007810000 */
[----:B------:R-:W-:Y:S02]  /*4310*/  FSEL R19, R93, -INF , P0 ;  /* 0xff8000005d137808 */ /* 0x000fe40000000000 */
[----:B------:R-:W-:Y:S02]  /*4320*/  ISETP.GT.AND P0, PT, R0, 0x18, PT ;  /* 0x000000180000780c */ /* 0x000fe40003f04270 */
[----:B------:R-:W-:-:S02]  /*4330*/  FSEL R13, R89, -INF , P2 ;  /* 0xff800000590d7808 */ /* 0x000fc40001000000 */
[----:B------:R-:W-:Y:S02]  /*4340*/  FMNMX.FTZ R132, R11, R132, !PT ;  /* 0x000000840b847209 */ /* 0x000fe40007810000 */
[----:B------:R-:W-:Y:S02]  /*4350*/  FSEL R24, R88, -INF , P1 ;  /* 0xff80000058187808 */ /* 0x000fe40000800000 */
[----:B------:R-:W-:Y:S02]  /*4360*/  ISETP.GT.AND P1, PT, R0, 0x19, PT ;  /* 0x000000190000780c */ /* 0x000fe40003f24270 */
[----:B------:R-:W-:Y:S02]  /*4370*/  FSEL R14, R86, -INF , P0 ;  /* 0xff800000560e7808 */ /* 0x000fe40000000000 */
[----:B------:R-:W-:Y:S02]  /*4380*/  FMNMX.FTZ R132, R13, R132, !PT ;  /* 0x000000840d847209 */ /* 0x000fe40007810000 */
[----:B------:R-:W-:-:S02]  /*4390*/  FSEL R25, R87, -INF , P2 ;  /* 0xff80000057197808 */ /* 0x000fc40001000000 */
[----:B------:R-:W-:Y:S02]  /*43a0*/  ISETP.GT.AND P2, PT, R0, 0x20, PT ;  /* 0x000000200000780c */ /* 0x000fe40003f44270 */
[----:B------:R-:W-:Y:S02]  /*43b0*/  FSEL R15, R85, -INF , P1 ;  /* 0xff800000550f7808 */ /* 0x000fe40000800000 */
[----:B------:R-:W-:Y:S02]  /*43c0*/  FMNMX.FTZ R132, R14, R132, !PT ;  /* 0x000000840e847209 */ /* 0x000fe40007810000 */
[----:B------:R-:W-:Y:S02]  /*43d0*/  FSEL R26, R84, -INF , P0 ;  /* 0xff800000541a7808 */ /* 0x000fe40000000000 */
[----:B------:R-:W-:Y:S01]  /*43e0*/  ISETP.GT.AND P0, PT, R0, 0x21, PT ;  /* 0x000000210000780c */ /* 0x000fe20003f04270 */
[----:B------:R-:W-:Y:S01]  /*43f0*/  LDSM.16.MT88.4 R84, [R213+0x3900] ;  /* 0x00390000d554783b */ /* 0x000fe20000004200 */
[----:B------:R-:W-:-:S02]  /*4400*/  FSEL R133, R80, -INF , P2 ;  /* 0xff80000050857808 */ /* 0x000fc40001000000 */
[----:B------:R-:W-:Y:S02]  /*4410*/  FMNMX.FTZ R132, R15, R132, !PT ;  /* 0x000000840f847209 */ /* 0x000fe40007810000 */
[----:B------:R-:W-:Y:S02]  /*4420*/  FSEL R28, R81, -INF , P1 ;  /* 0xff800000511c7808 */ /* 0x000fe40000800000 */
[----:B------:R-:W-:Y:S02]  /*4430*/  ISETP.GT.AND P1, PT, R0, 0x28, PT ;  /* 0x000000280000780c */ /* 0x000fe40003f24270 */
[----:B------:R-:W-:Y:S02]  /*4440*/  FSEL R136, R78, -INF , P0 ;  /* 0xff8000004e887808 */ /* 0x000fe40000000000 */
[----:B------:R-:W-:Y:S02]  /*4450*/  FMNMX.FTZ R132, R133, R132, !PT ;  /* 0x0000008485847209 */ /* 0x000fe40007810000 */
[----:B------:R-:W-:-:S02]  /*4460*/  ISETP.GT.AND P3, PT, R0, 0x29, PT ;  /* 0x000000290000780c */ /* 0x000fc40003f64270 */
[----:B------:R-:W-:Y:S02]  /*4470*/  FSEL R135, R72, -INF , P1 ;  /* 0xff80000048877808 */ /* 0x000fe40000800000 */
[----:B------:R-:W-:Y:S02]  /*4480*/  FMNMX.FTZ R132, R136, R132, !PT ;  /* 0x0000008488847209 */ /* 0x000fe40007810000 */
[----:B------:R-:W-:Y:S02]  /*4490*/  FSEL R144, R76, -INF , P0 ;  /* 0xff8000004c907808 */ /* 0x000fe40000000000 */
[----:B------:R-:W-:Y:S02]  /*44a0*/  ISETP.GT.AND P0, PT, R0, 0x30, PT ;  /* 0x000000300000780c */ /* 0x000fe40003f04270 */
[----:B------:R-:W-:Y:S02]  /*44b0*/  FSEL R134, R64, -INF , P3 ;  /* 0xff80000040867808 */ /* 0x000fe40001800000 */
[----:B------:R-:W-:Y:S01]  /*44c0*/  FMNMX.FTZ R132, R135, R132, !PT ;  /* 0x0000008487847209 */ /* 0x000fe20007810000 */
[----:B------:R-:W-:Y:S01]  /*44d0*/  LDSM.16.MT88.4 R64, [R213+0x9100] ;  /* 0x00910000d540783b */ /* 0x000fe20000004200 */
[----:B------:R-:W-:-:S02]  /*44e0*/  FSEL R137, R77, -INF , P2 ;  /* 0xff8000004d897808 */ /* 0x000fc40001000000 */
[----:B------:R-:W-:Y:S02]  /*44f0*/  ISETP.GT.AND P2, PT, R0, 0x31, PT ;  /* 0x000000310000780c */ /* 0x000fe40003f44270 */
[----:B------:R-:W-:Y:S02]  /*4500*/  FSEL R207, R61, -INF , P0 ;  /* 0xff8000003dcf7808 */ /* 0x000fe40000000000 */
[----:B------:R-:W-:Y:S02]  /*4510*/  FMNMX.FTZ R3, R16, R17, !PT ;  /* 0x0000001110037209 */ /* 0x000fe40007810000 */
[----:B------:R-:W-:Y:S02]  /*4520*/  FMNMX.FTZ R132, R134, R132, !PT ;  /* 0x0000008486847209 */ /* 0x000fe40007810000 */
[----:B------:R-:W-:Y:S02]  /*4530*/  FSEL R138, R62, -INF , P3 ;  /* 0xff8000003e8a7808 */ /* 0x000fe40001800000 */
[----:B------:R-:W-:-:S02]  /*4540*/  ISETP.GT.AND P3, PT, R0, 0x38, PT ;  /* 0x000000380000780c */ /* 0x000fc40003f64270 */
[----:B------:R-:W-:Y:S02]  /*4550*/  FSEL R206, R60, -INF , P2 ;  /* 0xff8000003cce7808 */ /* 0x000fe40001000000 */
[----:B------:R-:W-:Y:S02]  /*4560*/  FMNMX.FTZ R3, R18, R3, !PT ;  /* 0x0000000312037209 */ /* 0x000fe40007810000 */
[----:B------:R-:W-:Y:S02]  /*4570*/  FMNMX.FTZ R132, R207, R132, !PT ;  /* 0x00000084cf847209 */ /* 0x000fe40007810000 */
[----:B------:R-:W-:Y:S02]  /*4580*/  FSEL R139, R63, -INF , P1 ;  /* 0xff8000003f8b7808 */ /* 0x000fe40000800000 */
[----:B------:R-:W-:Y:S01]  /*4590*/  ISETP.GT.AND P1, PT, R0, 0x39, PT ;  /* 0x000000390000780c */ /* 0x000fe20003f24270 */
[----:B------:R-:W-:Y:S01]  /*45a0*/  LDSM.16.MT88.4 R60, [R215+0x6100] ;  /* 0x00610000d73c783b */ /* 0x000fe20000004200 */
[----:B------:R-:W-:-:S02]  /*45b0*/  FSEL R204, R47, -INF , P3 ;  /* 0xff8000002fcc7808 */ /* 0x000fc40001800000 */
[----:B------:R-:W-:Y:S02]  /*45c0*/  FMNMX.FTZ R3, R19, R3, !PT ;  /* 0x0000000313037209 */ /* 0x000fe40007810000 */
[----:B------:R-:W-:Y:S02]  /*45d0*/  FMNMX.FTZ R132, R206, R132, !PT ;  /* 0x00000084ce847209 */ /* 0x000fe40007810000 */
[----:B------:R-:W-:Y:S02]  /*45e0*/  FSEL R208, R53, -INF , P0 ;  /* 0xff80000035d07808 */ /* 0x000fe40000000000 */
[----:B------:R-:W-:Y:S02]  /*45f0*/  ISETP.GT.AND P0, PT, R0, 0x40, PT ;  /* 0x000000400000780c */ /* 0x000fe40003f04270 */
[----:B------:R-:W-:Y:S02]  /*4600*/  FSEL R205, R46, -INF , P1 ;  /* 0xff8000002ecd7808 */ /* 0x000fe40000800000 */
[----:B------:R-:W-:-:S02]  /*4610*/  FMNMX.FTZ R3, R24, R3, !PT ;  /* 0x0000000318037209 */ /* 0x000fc40007810000 */
[----:B------:R-:W-:Y:S02]  /*4620*/  FMNMX.FTZ R132, R204, R132, !PT ;  /* 0x00000084cc847209 */ /* 0x000fe40007810000 */
[----:B------:R-:W-:Y:S02]  /*4630*/  FSEL R210, R45, -INF , P3 ;  /* 0xff8000002dd27808 */ /* 0x000fe40001800000 */
[----:B------:R-:W-:Y:S02]  /*4640*/  ISETP.GT.AND P3, PT, R0, 0x41, PT ;  /* 0x000000410000780c */ /* 0x000fe40003f64270 */
[----:B------:R-:W-:Y:S02]  /*4650*/  FSEL R148, R43, -INF , P0 ;  /* 0xff8000002b947808 */ /* 0x000fe40000000000 */
[----:B------:R-:W-:Y:S02]  /*4660*/  FMNMX.FTZ R3, R25, R3, !PT ;  /* 0x0000000319037209 */ /* 0x000fe40007810000 */
[----:B------:R-:W-:-:S02]  /*4670*/  FMNMX.FTZ R132, R205, R132, !PT ;  /* 0x00000084cd847209 */ /* 0x000fc40007810000 */
[----:B------:R-:W-:Y:S02]  /*4680*/  FSEL R209, R52, -INF , P2 ;  /* 0xff80000034d17808 */ /* 0x000fe40001000000 */
[----:B------:R-:W-:Y:S01]  /*4690*/  ISETP.GT.AND P2, PT, R0, 0x48, PT ;  /* 0x000000480000780c */ /* 0x000fe20003f44270 */
[----:B------:R-:W-:Y:S01]  /*46a0*/  LDSM.16.MT88.4 R52, [R213+0x3100] ;  /* 0x00310000d534783b */ /* 0x000fe20000004200 */
[----:B------:R-:W-:Y:S02]  /*46b0*/  FSEL R159, R42, -INF , P3 ;  /* 0xff8000002a9f7808 */ /* 0x000fe40001800000 */
[----:B------:R-:W-:Y:S02]  /*46c0*/  FMNMX.FTZ R3, R26, R3, !PT ;  /* 0x000000031a037209 */ /* 0x000fe40007810000 */
[----:B------:R-:W-:Y:S02]  /*46d0*/  FMNMX.FTZ R132, R148, R132, !PT ;  /* 0x0000008494847209 */ /* 0x000fe40007810000 */
[----:B------:R-:W-:-:S02]  /*46e0*/  FSEL R211, R44, -INF , P1 ;  /* 0xff8000002cd37808 */ /* 0x000fc40000800000 */
[----:B------:R-:W-:Y:S01]  /*46f0*/  ISETP.GT.AND P1, PT, R0, 0x49, PT ;  /* 0x000000490000780c */ /* 0x000fe20003f24270 */
[----:B------:R-:W-:Y:S01]  /*4700*/  LDSM.16.MT88.4 R44, [R216+0x900] ;  /* 0x00090000d82c783b */ /* 0x000fe20000004200 */
        /* <DEDUP_REMOVED lines=9> */
[----:B------:R-:W-:Y:S02]  /*47a0*/  ISETP.GT.AND P2, PT, R0, 0x51, PT ;  /* 0x000000510000780c */ /* 0x000fe40003f44270 */
        /* <DEDUP_REMOVED lines=14> */
[----:B------:R-:W-:Y:S01]  /*4890*/  FMNMX.FTZ R0, R208, R0, !PT ;  /* 0x00000000d0007209 */ /* 0x000fe20007810000 */
[----:B------:R-:W-:Y:S01]  /*48a0*/  LDSM.16.MT88.4 R20, [R213+0x100] ;  /* 0x00010000d514783b */ /* 0x000fe20000004200 */
[----:B------:R-:W-:Y:S02]  /*48b0*/  FMNMX.FTZ R132, R151, R132, !PT ;  /* 0x0000008497847209 */ /* 0x000fe40007810000 */
[----:B------:R-:W-:Y:S02]  /*48c0*/  FMNMX.FTZ R0, R209, R0, !PT ;  /* 0x00000000d1007209 */ /* 0x000fe40007810000 */
[----:B------:R-:W-:Y:S02]  /*48d0*/  FMNMX.FTZ R132, R150, R132, !PT ;  /* 0x0000008496847209 */ /* 0x000fe40007810000 */
[----:B------:R-:W-:-:S02]  /*48e0*/  FMNMX.FTZ R0, R210, R0, !PT ;  /* 0x00000000d2007209 */ /* 0x000fc40007810000 */
[----:B------:R-:W-:Y:S01]  /*48f0*/  FSEL R143, R40, -INF , P3 ;  /* 0xff800000288f7808 */ /* 0x000fe20001800000 */
[----:B------:R-:W3:Y:S01]  /*4900*/  SHFL.BFLY PT, R3, R132, 0x2, 0x1f ;  /* 0x0c401f0084037f89 */ /* 0x000ee200000e0000 */
[----:B------:R-:W-:Y:S02]  /*4910*/  FMNMX.FTZ R0, R211, R0, !PT ;  /* 0x00000000d3007209 */ /* 0x000fe40007810000 */
[----:B-1----:R-:W-:Y:S01]  /*4920*/  FSEL R218, R33, -INF , P2 ;  /* 0xff80000021da7808 */ /* 0x002fe20001000000 */
[----:B------:R-:W-:Y:S01]  /*4930*/  LDSM.16.MT88.4 R40, [R216+0x100] ;  /* 0x00010000d828783b */ /* 0x000fe20000004200 */
[----:B------:R-:W-:Y:S02]  /*4940*/  FMNMX.FTZ R0, R156, R0, !PT ;  /* 0x000000009c007209 */ /* 0x000fe40007810000 */
[----:B--2---:R-:W-:Y:S01]  /*4950*/  FSEL R212, R29, -INF , P1 ;  /* 0xff8000001dd47808 */ /* 0x004fe20000800000 */
[----:B------:R-:W-:Y:S01]  /*4960*/  LDSM.16.MT88.4 R32, [R213+0x900] ;  /* 0x00090000d520783b */ /* 0x000fe20000004200 */
[----:B------:R-:W-:-:S02]  /*4970*/  FMNMX.FTZ R0, R143, R0, !PT ;  /* 0x000000008f007209 */ /* 0x000fc40007810000 */
[----:B------:R-:W-:Y:S02]  /*4980*/  FSEL R149, R30, -INF , P0 ;  /* 0xff8000001e957808 */ /* 0x000fe40000000000 */
[----:B------:R-:W-:-:S04]  /*4990*/  FMNMX.FTZ R0, R146, R0, !PT ;  /* 0x0000000092007209 */ /* 0x000fc80007810000 */
[----:B------:R-:W-:-:S04]  /*49a0*/  FMNMX.FTZ R0, R250, R0, !PT ;  /* 0x00000000fa007209 */ /* 0x000fc80007810000 */
[----:B------:R-:W-:Y:S02]  /*49b0*/  FMNMX.FTZ R0, R147, R0, !PT ;  /* 0x0000000093007209 */ /* 0x000fe40007810000 */
[----:B---3--:R-:W-:Y:S02]  /*49c0*/  FMNMX.FTZ R132, R132, R3, !PT ;  /* 0x0000000384847209 */ /* 0x008fe40007810000 */
[----:B------:R-:W-:-:S03]  /*49d0*/  FMNMX.FTZ R3, R218, R0, !PT ;  /* 0x00000000da037209 */ /* 0x000fc60007810000 */
[----:B------:R-:W1:Y:S01]  /*49e0*/  SHFL.BFLY PT, R0, R132, 0x1, 0x1f ;  /* 0x0c201f0084007f89 */ /* 0x000e6200000e0000 */
[----:B------:R-:W-:-:S04]  /*49f0*/  FMNMX.FTZ R3, R212, R3, !PT ;  /* 0x00000003d4037209 */ /* 0x000fc80007810000 */
[----:B------:R-:W-:-:S05]  /*4a00*/  FMNMX.FTZ R3, R149, R3, !PT ;  /* 0x0000000395037209 */ /* 0x000fca0007810000 */
[----:B------:R-:W2:Y:S01]  /*4a10*/  SHFL.BFLY PT, R6, R3, 0x2, 0x1f ;  /* 0x0c401f0003067f89 */ /* 0x000ea200000e0000 */
[----:B-1----:R-:W-:-:S04]  /*4a20*/  FMNMX.FTZ R132, R132, R0, !PT ;  /* 0x0000000084847209 */ /* 0x002fc80007810000 */
        /* <DEDUP_REMOVED lines=19> */
[----:B------:R1:W2:Y:S02]  /*4b60*/  MUFU.EX2 R142, R0 ;  /* 0x00000000008e7308 */ /* 0x0002a40000000800 */
[----:B-1----:R-:W-:Y:S01]  /*4b70*/  FFMA.FTZ R0, R11, c[0x0][0x2d0], -R12 ;  /* 0x0000b4000b007a23 */ /* 0x002fe2000001080c */
[----:B--2---:R-:W-:-:S05]  /*4b80*/  F2FP.PACK_AB R10, R142, R219 ;  /* 0x000000db8e0a723e */ /* 0x004fca00000000ff */
[----:B------:R1:W2:Y:S02]  /*4b90*/  MUFU.EX2 R36, R0 ;  /* 0x0000000000247308 */ /* 0x0002a40000000800 */
[----:B-1----:R-:W-:Y:S02]  /*4ba0*/  FFMA.FTZ R0, R13, c[0x0][0x2d0], -R12 ;  /* 0x0000b4000d007a23 */ /* 0x002fe4000001080c */
[----:B--2---:R-:W-:-:S04]  /*4bb0*/  IMAD.MOV.U32 R13, RZ, RZ, R36 ;  /* 0x000000ffff0d7224 */ /* 0x004fc800078e0024 */
[----:B------:R1:W-:Y:S01]  /*4bc0*/  MUFU.EX2 R145, R0 ;  /* 0x0000000000917308 */ /* 0x0003e20000000800 */
[----:B------:R-:W-:Y:S01]  /*4bd0*/  LDSM.16.MT88.4 R36, [R215+0x100] ;  /* 0x00010000d724783b */ /* 0x000fe20000004200 */
[----:B-1----:R-:W-:-:S05]  /*4be0*/  FMUL.FTZ R0, R3, c[0x0][0x2d0] ;  /* 0x0000b40003007a20 */ /* 0x002fca0000410000 */
[----:B------:R-:W-:-:S05]  /*4bf0*/  FSEL R0, R0, RZ, P0 ;  /* 0x000000ff00007208 */ /* 0x000fca0000000000 */
[--C-:B------:R-:W-:Y:S02]  /*4c00*/  FFMA.FTZ R5, R17, c[0x0][0x2d0], -R0.reuse ;  /* 0x0000b40011057a23 */ /* 0x100fe40000010800 */
[--C-:B------:R-:W-:Y:S02]  /*4c10*/  FFMA.FTZ R6, R16, c[0x0][0x2d0], -R0.reuse ;  /* 0x0000b40010067a23 */ /* 0x100fe40000010800 */
[----:B------:R1:W2:Y:S01]  /*4c20*/  MUFU.EX2 R29, R5 ;  /* 0x00000005001d7308 */ /* 0x0002a20000000800 */
[----:B------:R-:W-:-:S07]  /*4c30*/  FFMA.FTZ R4, R26, c[0x0][0x2d0], -R0 ;  /* 0x0000b4001a047a23 */ /* 0x000fce0000010800 */
[----:B------:R-:W3:Y:S01]  /*4c40*/  MUFU.EX2 R141, R6 ;  /* 0x00000006008d7308 */ /* 0x000ee20000000800 */
[----:B-1----:R-:W-:-:S07]  /*4c50*/  FFMA.FTZ R5, R18, c[0x0][0x2d0], -R0 ;  /* 0x0000b40012057a23 */ /* 0x002fce0000010800 */
[----:B------:R1:W-:Y:S01]  /*4c60*/  MUFU.EX2 R251, R4 ;  /* 0x0000000400fb7308 */ /* 0x0003e20000000800 */
[----:B--2---:R-:W-:Y:S02]  /*4c70*/  MOV R2, R29 ;  /* 0x0000001d00027202 */ /* 0x004fe40000000f00 */
[----:B---3--:R-:W-:-:S05]  /*4c80*/  F2FP.PACK_AB R9, R29, R141 ;  /* 0x0000008d1d09723e */ /* 0x008fca00000000ff */
[----:B------:R2:W-:Y:S01]  /*4c90*/  MUFU.EX2 R15, R5 ;  /* 0x00000005000f7308 */ /* 0x0005e20000000800 */
[----:B------:R-:W-:Y:S01]  /*4ca0*/  F2FP.PACK_AB R6, R72, R164 ;  /* 0x000000a44806723e */ /* 0x000fe200000000ff */
[----:B-1----:R-:W-:-:S06]  /*4cb0*/  FFMA.FTZ R4, R28, c[0x0][0x2d0], -R0 ;  /* 0x0000b4001c047a23 */ /* 0x002fcc0000010800 */
[----:B------:R1:W3:Y:S01]  /*4cc0*/  MUFU.EX2 R140, R4 ;  /* 0x00000004008c7308 */ /* 0x0002e20000000800 */
[----:B--2---:R-:W-:-:S07]  /*4cd0*/  FFMA.FTZ R5, R19, c[0x0][0x2d0], -R0 ;  /* 0x0000b40013057a23 */ /* 0x004fce0000010800 */
[----:B------:R2:W4:Y:S01]  /*4ce0*/  MUFU.EX2 R14, R5 ;  /* 0x00000005000e7308 */ /* 0x0005220000000800 */
[----:B-1----:R-:W-:Y:S02]  /*4cf0*/  F2FP.PACK_AB R4, R145, R13 ;  /* 0x0000000d9104723e */ /* 0x002fe400000000ff */
[----:B---3--:R-:W-:Y:S01]  /*4d00*/  F2FP.PACK_AB R7, R140, R251 ;  /* 0x000000fb8c07723e */ /* 0x008fe200000000ff */
[----:B--2---:R-:W-:Y:S01]  /*4d10*/  FFMA.FTZ R5, R24, c[0x0][0x2d0], -R0 ;  /* 0x0000b40018057a23 */ /* 0x004fe20000010800 */
[----:B----4-:R-:W-:-:S03]  /*4d20*/  F2FP.PACK_AB R11, R14, R15 ;  /* 0x0000000f0e0b723e */ /* 0x010fc600000000ff */
[----:B------:R1:W-:Y:S04]  /*4d30*/  MUFU.EX2 R157, R5 ;  /* 0x00000005009d7308 */ /* 0x0003e80000000800 */
[C---:B------:R-:W-:Y:S08]  /*4d40*/  HMMA.16816.F32 R16, R8.reuse, R20, RZ ;  /* 0x000000140810723c */ /* 0x040ff000000018ff */
[----:B------:R-:W-:Y:S01]  /*4d50*/  HMMA.16816.F32 R92, R8, R54, RZ ;  /* 0x00000036085c723c */ /* 0x000fe200000018ff */
[----:B-1----:R-:W-:-:S02]  /*4d60*/  FFMA.FTZ R5, R25, c[0x0][0x2d0], -R0 ;  /* 0x0000b40019057a23 */ /* 0x002fc40000010800 */
[----:B------:R-:W1:Y:S02]  /*4d70*/  LDSM.16.MT88.4 R24, [R214+0x100] ;  /* 0x00010000d618783b */ /* 0x000e640000004200 */
[----:B------:R-:W2:Y:S03]  /*4d80*/  MUFU.EX2 R217, R5 ;  /* 0x0000000500d97308 */ /* 0x000ea60000000800 */
[C---:B------:R-:W-:Y:S08]  /*4d90*/  HMMA.16816.F32 R124, R8.reuse, R120, RZ ;  /* 0x00000078087c723c */ /* 0x040ff000000018ff */
[----:B------:R-:W-:Y:S01]  /*4da0*/  HMMA.16816.F32 R128, R8, R116, RZ ;  /* 0x000000740880723c */ /* 0x000fe200000018ff */
[----:B--2---:R-:W-:-:S07]  /*4db0*/  F2FP.PACK_AB R5, R217, R157 ;  /* 0x0000009dd905723e */ /* 0x004fce00000000ff */
[----:B------:R-:W-:Y:S08]  /*4dc0*/  HMMA.16816.F32 R120, R8, R122, RZ ;  /* 0x0000007a0878723c */ /* 0x000ff000000018ff */
[----:B------:R-:W-:Y:S08]  /*4dd0*/  HMMA.16816.F32 R200, R4, R32, R16 ;  /* 0x0000002004c8723c */ /* 0x000ff00000001810 */
[C---:B------:R-:W-:Y:S08]  /*4de0*/  HMMA.16816.F32 R16, R8.reuse, R22, RZ ;  /* 0x000000160810723c */ /* 0x040ff000000018ff */
[C---:B-1----:R-:W-:Y:S08]  /*4df0*/  HMMA.16816.F32 R28, R8.reuse, R24, RZ ;  /* 0x00000018081c723c */ /* 0x042ff000000018ff */
[----:B------:R-:W-:Y:S08]  /*4e00*/  HMMA.16816.F32 R24, R8, R26, RZ ;  /* 0x0000001a0818723c */ /* 0x000ff000000018ff */
[----:B------:R-:W-:Y:S01]  /*4e10*/  HMMA.16816.F32 R196, R4, R34, R16 ;  /* 0x0000002204c4723c */ /* 0x000fe20000001810 */
[----:B------:R-:W-:Y:S07]  /*4e20*/  LDSM.16.MT88.4 R32, [R215+0x3100] ;  /* 0x00310000d720783b */ /* 0x000fee0000004200 */
[C---:B------:R-:W-:Y:S08]  /*4e30*/  HMMA.16816.F32 R20, R8.reuse, R40, RZ ;  /* 0x000000280814723c */ /* 0x040ff000000018ff */
[C---:B------:R-:W-:Y:S08]  /*4e40*/  HMMA.16816.F32 R16, R8.reuse, R42, RZ ;  /* 0x0000002a0810723c */ /* 0x040ff000000018ff */
[----:B------:R-:W-:Y:S08]  /*4e50*/  HMMA.16816.F32 R40, R8, R36, RZ ;  /* 0x000000240828723c */ /* 0x000ff000000018ff */
[C---:B------:R-:W-:Y:S01]  /*4e60*/  HMMA.16816.F32 R152, R4.reuse, R50, R24 ;  /* 0x000000320498723c */ /* 0x040fe20000001818 */
[----:B------:R-:W1:Y:S07]  /*4e70*/  LDSM.16.MT88.4 R24, [R214+0x3100] ;  /* 0x00310000d618783b */ /* 0x000e6e0000004200 */
[C---:B------:R-:W-:Y:S01]  /*4e80*/  HMMA.16816.F32 R188, R4.reuse, R44, R20 ;  /* 0x0000002c04bc723c */ /* 0x040fe20000001814 */
[----:B------:R-:W2:Y:S07]  /*4e90*/  LDSM.16.MT88.4 R20, [R216+0x3100] ;  /* 0x00310000d814783b */ /* 0x000eae0000004200 */
[C---:B------:R-:W-:Y:S01]  /*4ea0*/  HMMA.16816.F32 R160, R4.reuse, R56, R40 ;  /* 0x0000003804a0723c */ /* 0x040fe20000001828 */
[----:B------:R-:W3:Y:S07]  /*4eb0*/  LDSM.16.MT88.4 R40, [R213+0x6100] ;  /* 0x00610000d528783b */ /* 0x000eee0000004200 */
[C---:B------:R-:W-:Y:S01]  /*4ec0*/  HMMA.16816.F32 R184, R4.reuse, R46, R16 ;  /* 0x0000002e04b8723c */ /* 0x040fe20000001810 */
[----:B------:R-:W-:Y:S07]  /*4ed0*/  LDSM.16.MT88.4 R44, [R214+0x6100] ;  /* 0x00610000d62c783b */ /* 0x000fee0000004200 */
[----:B------:R-:W-:Y:S01]  /*4ee0*/  HMMA.16816.F32 R192, R4, R48, R28 ;  /* 0x0000003004c0723c */ /* 0x000fe2000000181c */
[----:B------:R-:W4:Y:S07]  /*4ef0*/  LDSM.16.MT88.4 R48, [R216+0x6100] ;  /* 0x00610000d830783b */ /* 0x000f2e0000004200 */
[C---:B------:R-:W-:Y:S08]  /*4f00*/  HMMA.16816.F32 R16, R8.reuse, R52, RZ ;  /* 0x000000340810723c */ /* 0x040ff000000018ff */
[C---:B------:R-:W-:Y:S08]  /*4f10*/  HMMA.16816.F32 R28, R8.reuse, R38, RZ ;  /* 0x00000026081c723c */ /* 0x040ff000000018ff */
[----:B-1----:R-:W-:Y:S08]  /*4f20*/  HMMA.16816.F32 R80, R8, R26, RZ ;  /* 0x0000001a0850723c */ /* 0x002ff000000018ff */
[----:B------:R-:W-:Y:S07]  /*4f30*/  HMMA.16816.F32 R168, R4, R84, R16 ;  /* 0x0000005404a8723c */ /* 0x000fee0000001810 */
[----:B------:R-:W-:Y:S01]  /*4f40*/  IMAD.MOV.U32 R85, RZ, RZ, R73 ;  /* 0x000000ffff557224 */ /* 0x000fe200078e0049 */
[----:B------:R-:W-:Y:S01]  /*4f50*/  HMMA.16816.F32 R88, R8, R24, RZ ;  /* 0x000000180858723c */ /* 0x000fe200000018ff */
[----:B------:R-:W-:-:S07]  /*4f60*/  IMAD.MOV.U32 R84, RZ, RZ, R72 ;  /* 0x000000ffff547224 */ /* 0x000fce00078e0048 */
[C---:B--2---:R-:W-:Y:S08]  /*4f70*/  HMMA.16816.F32 R76, R8.reuse, R20, RZ ;  /* 0x00000014084c723c */ /* 0x044ff000000018ff */
[----:B---3--:R-:W-:Y:S08]  /*4f80*/  HMMA.16816.F32 R16, R8, R42, RZ ;  /* 0x0000002a0810723c */ /* 0x008ff000000018ff */
[----:B------:R-:W-:Y:S08]  /*4f90*/  HMMA.16816.F32 R180, R4, R58, R28 ;  /* 0x0000003a04b4723c */ /* 0x000ff0000000181c */
[C---:B------:R-:W-:Y:S08]  /*4fa0*/  HMMA.16816.F32 R28, R8.reuse, R32, RZ ;  /* 0x00000020081c723c */ /* 0x040ff000000018ff */
[C---:B------:R-:W-:Y:S08]  /*4fb0*/  HMMA.16816.F32 R36, R8.reuse, R22, RZ ;  /* 0x000000160824723c */ /* 0x040ff000000018ff */
[C---:B------:R-:W-:Y:S08]  /*4fc0*/  HMMA.16816.F32 R24, R8.reuse, R34, RZ ;  /* 0x000000220818723c */ /* 0x040ff000000018ff */
[C---:B------:R-:W-:Y:S08]  /*4fd0*/  HMMA.16816.F32 R20, R8.reuse, R40, RZ ;  /* 0x000000280814723c */ /* 0x040ff000000018ff */
[C---:B----4-:R-:W-:Y:S08]  /*4fe0*/  HMMA.16816.F32 R72, R8.reuse, R48, RZ ;  /* 0x000000300848723c */ /* 0x050ff000000018ff */
[C---:B------:R-:W-:Y:S08]  /*4ff0*/  HMMA.16816.F32 R56, R8.reuse, R50, RZ ;  /* 0x000000320838723c */ /* 0x040ff000000018ff */
[C---:B------:R-:W-:Y:S08]  /*5000*/  HMMA.16816.F32 R32, R8.reuse, R44, RZ ;  /* 0x0000002c0820723c */ /* 0x040ff000000018ff */
[C---:B------:R-:W-:Y:S08]  /*5010*/  HMMA.16816.F32 R40, R8.reuse, R46, RZ ;  /* 0x0000002e0828723c */ /* 0x040ff000000018ff */
[C---:B------:R-:W-:Y:S08]  /*5020*/  HMMA.16816.F32 R52, R8.reuse, R60, RZ ;  /* 0x0000003c0834723c */ /* 0x040ff000000018ff */
[C---:B------:R-:W-:Y:S08]  /*5030*/  HMMA.16816.F32 R48, R8.reuse, R62, RZ ;  /* 0x0000003e0830723c */ /* 0x040ff000000018ff */
[C---:B------:R-:W-:Y:S08]  /*5040*/  HMMA.16816.F32 R44, R8.reuse, R64, RZ ;  /* 0x00000040082c723c */ /* 0x040ff000000018ff */
[----:B------:R-:W-:Y:S08]  /*5050*/  HMMA.16816.F32 R60, R8, R68, RZ ;  /* 0x00000044083c723c */ /* 0x000ff000000018ff */
[----:B------:R-:W-:Y:S07]  /*5060*/  HMMA.16816.F32 R172, R4, R86, R92 ;  /* 0x0000005604ac723c */ /* 0x000fee000000185c */
[----:B------:R-:W-:Y:S01]  /*5070*/  IMAD.MOV.U32 R95, RZ, RZ, R157 ;  /* 0x000000ffff5f7224 */ /* 0x000fe200078e009d */
[----:B------:R-:W-:Y:S01]  /*5080*/  HMMA.16816.F32 R64, R8, R66, RZ ;  /* 0x000000420840723c */ /* 0x000fe200000018ff */
[----:B------:R-:W-:Y:S01]  /*5090*/  IMAD.MOV.U32 R87, RZ, RZ, R84 ;  /* 0x000000ffff577224 */ /* 0x000fe200078e0054 */
[----:B------:R-:W-:Y:S01]  /*50a0*/  MOV R84, R85 ;  /* 0x0000005500547202 */ /* 0x000fe20000000f00 */
[----:B------:R-:W-:-:S02]  /*50b0*/  IMAD.MOV.U32 R85, RZ, RZ, R2 ;  /* 0x000000ffff557224 */ /* 0x000fc400078e0002 */
[----:B------:R-:W-:Y:S02]  /*50c0*/  IMAD.MOV.U32 R2, RZ, RZ, R15 ;  /* 0x000000ffff027224 */ /* 0x000fe400078e000f */
[----:B------:R-:W-:Y:S01]  /*50d0*/  IMAD.MOV.U32 R15, RZ, RZ, R149 ;  /* 0x000000ffff0f7224 */ /* 0x000fe200078e0095 */
[----:B------:R-:W-:Y:S01]  /*50e0*/  HMMA.16816.F32 R68, R8, R70, RZ ;  /* 0x000000460844723c */ /* 0x000fe200000018ff */
[----:B------:R-:W-:-:S07]  /*50f0*/  IMAD.MOV.U32 R93, RZ, RZ, R143 ;  /* 0x000000ffff5d7224 */ /* 0x000fce00078e008f */
[----:B------:R-:W-:Y:S07]  /*5100*/  HMMA.16816.F32 R116, R8, R118, RZ ;  /* 0x000000760874723c */ /* 0x000fee00000018ff */
[----:B------:R-:W-:Y:S01]  /*5110*/  MOV R8, R165 ;  /* 0x000000a500087202 */ /* 0x000fe20000000f00 */
[----:B------:R-:W-:Y:S01]  /*5120*/  IMAD.MOV.U32 R9, RZ, RZ, R164 ;  /* 0x000000ffff097224 */ /* 0x000fe200078e00a4 */
[----:B------:R-:W-:Y:S01]  /*5130*/  MOV R11, R158 ;  /* 0x0000009e000b7202 */ /* 0x000fe20000000f00 */
[----:B------:R-:W-:Y:S01]  /*5140*/  IMAD.MOV.U32 R10, RZ, RZ, R159 ;  /* 0x000000ffff0a7224 */ /* 0x000fe200078e009f */
[----:B------:R-:W-:Y:S01]  /*5150*/  HMMA.16816.F32 R164, R4, R110, R80 ;  /* 0x0000006e04a4723c */ /* 0x000fe20000001850 */
[----:B------:R-:W-:-:S02]  /*5160*/  IMAD.MOV.U32 R94, RZ, RZ, R9 ;  /* 0x000000ffff5e7224 */ /* 0x000fc400078e0009 */
[----:B------:R-:W-:Y:S01]  /*5170*/  IMAD.MOV.U32 R86, RZ, RZ, R11 ;  /* 0x000000ffff567224 */ /* 0x000fe200078e000b */
[----:B------:R-:W-:-:S03]  /*5180*/  MOV R92, R10 ;  /* 0x0000000a005c7202 */ /* 0x000fc60000000f00 */
[----:B------:R-:W-:Y:S01]  /*5190*/  IMAD.MOV.U32 R80, RZ, RZ, R156 ;  /* 0x000000ffff507224 */ /* 0x000fe200078e009c */
[----:B------:R-:W-:Y:S01]  /*51a0*/  HMMA.16816.F32 R176, R4, R108, R88 ;  /* 0x0000006c04b0723c */ /* 0x000fe20000001858 */
[----:B------:R-:W-:Y:S01]  /*51b0*/  MOV R83, R151 ;  /* 0x0000009700537202 */ /* 0x000fe20000000f00 */
[----:B------:R-:W-:Y:S01]  /*51c0*/  IMAD.MOV.U32 R82, RZ, RZ, R150 ;  /* 0x000000ffff527224 */ /* 0x000fe200078e0096 */
[----:B------:R-:W-:-:S05]  /*51d0*/  MOV R81, R141 ;  /* 0x0000008d00517202 */ /* 0x000fca0000000f00 */
[C---:B------:R-:W-:Y:S07]  /*51e0*/  HMMA.16816.F32 R156, R4.reuse, R104, R76 ;  /* 0x00000068049c723c */ /* 0x040fee000000184c */
[----:B------:R-:W-:Y:S01]  /*51f0*/  MOV R105, R95 ;  /* 0x0000005f00697202 */ /* 0x000fe20000000f00 */
[----:B------:R-:W-:Y:S01]  /*5200*/  HMMA.16816.F32 R108, R4, R98, R16 ;  /* 0x00000062046c723c */ /* 0x000fe20000001810 */
[----:B------:R-:W-:Y:S01]  /*5210*/  IMAD.MOV.U32 R95, RZ, RZ, R8 ;  /* 0x000000ffff5f7224 */ /* 0x000fe200078e0008 */
[----:B------:R-:W1:Y:S01]  /*5220*/  LDSM.16.MT88.4 R16, [R216+0x6900] ;  /* 0x00690000d810783b */ /* 0x000e620000004200 */
[----:B------:R-:W-:-:S03]  /*5230*/  IMAD.MOV.U32 R104, RZ, RZ, R148 ;  /* 0x000000ffff687224 */ /* 0x000fc600078e0094 */
[----:B------:R-:W2:Y:S02]  /*5240*/  LDSM.16.MT88.4 R8, [R215+0x6900] ;  /* 0x00690000d708783b */ /* 0x000ea40000004200 */
[C---:B------:R-:W-:Y:S08]  /*5250*/  HMMA.16816.F32 R28, R4.reuse, R100, R28 ;  /* 0x00000064041c723c */ /* 0x040ff0000000181c */
[C---:B------:R-:W-:Y:S01]  /*5260*/  HMMA.16816.F32 R100, R4.reuse, R102, R24 ;  /* 0x000000660464723c */ /* 0x040fe20000001818 */
[----:B------:R-:W3:Y:S07]  /*5270*/  LDSM.16.MT88.4 R24, [R214+0x9900] ;  /* 0x00990000d618783b */ /* 0x000eee0000004200 */
[C---:B------:R-:W-:Y:S07]  /*5280*/  HMMA.16816.F32 R148, R4.reuse, R106, R36 ;  /* 0x0000006a0494723c */ /* 0x040fee0000001824 */
[----:B------:R-:W-:Y:S01]  /*5290*/  MOV R38, R142 ;  /* 0x0000008e00267202 */ /* 0x000fe20000000f00 */
[----:B------:R-:W-:Y:S01]  /*52a0*/  IMAD.MOV.U32 R39, RZ, RZ, R140 ;  /* 0x000000ffff277224 */ /* 0x000fe200078e008c */
[----:B------:R-:W-:Y:S01]  /*52b0*/  MOV R107, R94 ;  /* 0x0000005e006b7202 */ /* 0x000fe20000000f00 */
[----:B------:R-:W-:Y:S01]  /*52c0*/  HMMA.16816.F32 R140, R4, R96, R20 ;  /* 0x00000060048c723c */ /* 0x000fe20000001814 */
[----:B------:R-:W4:Y:S01]  /*52d0*/  LDSM.16.MT88.4 R20, [R213+0x9900] ;  /* 0x00990000d514783b */ /* 0x000f220000004200 */
[----:B------:R-:W-:-:S02]  /*52e0*/  IMAD.MOV.U32 R106, RZ, RZ, R92 ;  /* 0x000000ffff6a7224 */ /* 0x000fc400078e005c */
[----:B------:R-:W-:Y:S02]  /*52f0*/  IMAD.MOV.U32 R92, RZ, RZ, R146 ;  /* 0x000000ffff5c7224 */ /* 0x000fe400078e0092 */
[----:B------:R-:W-:Y:S02]  /*5300*/  IMAD.MOV.U32 R94, RZ, RZ, R145 ;  /* 0x000000ffff5e7224 */ /* 0x000fe400078e0091 */
[C---:B-1----:R-:W-:Y:S08]  /*5310*/  HMMA.16816.F32 R88, R4.reuse, R16, R72 ;  /* 0x000000100458723c */ /* 0x042ff00000001848 */
[C---:B------:R-:W-:Y:S01]  /*5320*/  HMMA.16816.F32 R76, R4.reuse, R18, R56 ;  /* 0x00000012044c723c */ /* 0x040fe20000001838 */
[----:B------:R-:W-:Y:S07]  /*5330*/  LDSM.16.MT88.4 R16, [R213+0x1100] ;  /* 0x00110000d510783b */ /* 0x000fee0000004200 */
[C---:B--2---:R-:W-:Y:S08]  /*5340*/  HMMA.16816.F32 R72, R4.reuse, R8, R52 ;  /* 0x000000080448723c */ /* 0x044ff00000001834 */
[C---:B------:R-:W-:Y:S01]  /*5350*/  HMMA.16816.F32 R56, R4.reuse, R10, R48 ;  /* 0x0000000a0438723c */ /* 0x040fe20000001830 */
[----:B------:R-:W1:Y:S07]  /*5360*/  LDSM.16.MT88.4 R8, [R216+0x9900] ;  /* 0x00990000d808783b */ /* 0x000e6e0000004200 */
[C---:B---3--:R-:W-:Y:S07]  /*5370*/  HMMA.16816.F32 R60, R4.reuse, R24, R60 ;  /* 0x00000018043c723c */ /* 0x048fee000000183c */
[----:B------:R-:W-:Y:S01]  /*5380*/  MOV R24, R87 ;  /* 0x0000005700187202 */ /* 0x000fe20000000f00 */
[----:B------:R-:W-:Y:S01]  /*5390*/  IMAD.MOV.U32 R87, RZ, RZ, R84 ;  /* 0x000000ffff577224 */ /* 0x000fe200078e0054 */
[----:B------:R-:W-:Y:S01]  /*53a0*/  HMMA.16816.F32 R68, R4, R26, R68 ;  /* 0x0000001a0444723c */ /* 0x000fe20000001844 */
[----:B------:R-:W-:Y:S01]  /*53b0*/  IMAD.MOV.U32 R84, RZ, RZ, R85 ;  /* 0x000000ffff547224 */ /* 0x000fe200078e0055 */
[----:B------:R-:W-:Y:S01]  /*53c0*/  MOV R85, R2 ;  /* 0x0000000200557202 */ /* 0x000fe20000000f00 */
[----:B------:R-:W-:-:S02]  /*53d0*/  FFMA.FTZ R2, R133, c[0x0][0x2d0], -R12 ;  /* 0x0000b40085027a23 */ /* 0x000fc4000001080c */
[----:B------:R-:W-:Y:S02]  /*53e0*/  IMAD.MOV.U32 R25, RZ, RZ, R38 ;  /* 0x000000ffff197224 */ /* 0x000fe400078e0026 */
[----:B------:R2:W-:Y:S01]  /*53f0*/  MUFU.EX2 R133, R2 ;  /* 0x0000000200857308 */ /* 0x0005e20000000800 */
[----:B------:R-:W-:Y:S01]  /*5400*/  IMAD.MOV.U32 R26, RZ, RZ, R15 ;  /* 0x000000ffff1a7224 */ /* 0x000fe200078e000f */
[----:B----4-:R-:W-:Y:S01]  /*5410*/  HMMA.16816.F32 R52, R4, R20, R44 ;  /* 0x000000140434723c */ /* 0x010fe2000000182c */
[----:B------:R-:W-:-:S07]  /*5420*/  IMAD.MOV.U32 R27, RZ, RZ, R39 ;  /* 0x000000ffff1b7224 */ /* 0x000fce00078e0027 */
[----:B------:R-:W-:Y:S01]  /*5430*/  HMMA.16816.F32 R64, R4, R22, R64 ;  /* 0x000000160440723c */ /* 0x000fe20000001840 */
[----:B------:R-:W3:Y:S01]  /*5440*/  LDSM.16.MT88.4 R20, [R215+0x9900] ;  /* 0x00990000d714783b */ /* 0x000ee20000004200 */
[----:B--2---:R-:W-:-:S06]  /*5450*/  FFMA.FTZ R2, R136, c[0x0][0x2d0], -R12 ;  /* 0x0000b40088027a23 */ /* 0x004fcc000001080c */
[C---:B-1----:R-:W-:Y:S01]  /*5460*/  HMMA.16816.F32 R48, R4.reuse, R8, R124 ;  /* 0x000000080430723c */ /* 0x042fe2000000187c */
[----:B------:R1:W2:Y:S06]  /*5470*/  MUFU.EX2 R15, R2 ;  /* 0x00000002000f7308 */ /* 0x0002ac0000000800 */
[----:B------:R-:W-:Y:S01]  /*5480*/  IMAD.MOV.U32 R124, RZ, RZ, R13 ;  /* 0x000000ffff7c7224 */ /* 0x000fe200078e000d */
[----:B------:R-:W-:Y:S01]  /*5490*/  HMMA.16816.F32 R44, R4, R10, R120 ;  /* 0x0000000a042c723c */ /* 0x000fe20000001878 */
[----:B------:R-:W4:Y:S01]  /*54a0*/  LDSM.16.MT88.4 R8, [R214+0x1100] ;  /* 0x00110000d608783b */ /* 0x000f220000004200 */
[----:B------:R-:W-:Y:S01]  /*54b0*/  IMAD.MOV.U32 R126, RZ, RZ, R105 ;  /* 0x000000ffff7e7224 */ /* 0x000fe200078e0069 */
[----:B------:R-:W-:Y:S01]  /*54c0*/  MOV R125, R80 ;  /* 0x00000050007d7202 */ /* 0x000fe20000000f00 */
[----:B------:R-:W-:-:S02]  /*54d0*/  IMAD.MOV.U32 R127, RZ, RZ, R104 ;  /* 0x000000ffff7f7224 */ /* 0x000fc400078e0068 */
[----:B------:R-:W-:Y:S01]  /*54e0*/  IMAD.MOV.U32 R104, RZ, RZ, R95 ;  /* 0x000000ffff687224 */ /* 0x000fe200078e005f */
[----:B------:R-:W-:Y:S01]  /*54f0*/  MOV R121, R126 ;  /* 0x0000007e00797202 */ /* 0x000fe20000000f00 */
[----:B------:R-:W-:Y:S01]  /*5500*/  IMAD.MOV.U32 R123, RZ, RZ, R87 ;  /* 0x000000ffff7b7224 */ /* 0x000fe200078e0057 */
[----:B------:R-:W-:Y:S01]  /*5510*/  MOV R87, R84 ;  /* 0x0000005400577202 */ /* 0x000fe20000000f00 */
[----:B-1----:R-:W-:Y:S01]  /*5520*/  FFMA.FTZ R2, R135, c[0x0][0x2d0], -R12 ;  /* 0x0000b40087027a23 */ /* 0x002fe2000001080c */
[----:B------:R-:W-:Y:S01]  /*5530*/  MOV R135, R93 ;  /* 0x0000005d00877202 */ /* 0x000fe20000000f00 */
[----:B------:R-:W-:Y:S01]  /*5540*/  HMMA.16816.F32 R96, R4, R112, R32 ;  /* 0x000000700460723c */ /* 0x000fe20000001820 */
[----:B------:R-:W-:Y:S01]  /*5550*/  IMAD.MOV.U32 R95, RZ, RZ, R14 ;  /* 0x000000ffff5f7224 */ /* 0x000fe200078e000e */
[----:B------:R1:W-:Y:S01]  /*5560*/  MUFU.EX2 R93, R2 ;  /* 0x00000002005d7308 */ /* 0x0003e20000000800 */
[----:B------:R-:W-:Y:S01]  /*5570*/  MOV R14, R147 ;  /* 0x00000093000e7202 */ /* 0x000fe20000000f00 */
[----:B------:R-:W-:-:S02]  /*5580*/  IMAD.MOV.U32 R120, RZ, RZ, R127 ;  /* 0x000000ffff787224 */ /* 0x000fc400078e007f */
[----:B------:R-:W-:Y:S01]  /*5590*/  IMAD.MOV.U32 R127, RZ, RZ, R106 ;  /* 0x000000ffff7f7224 */ /* 0x000fe200078e006a */
[----:B------:R-:W-:Y:S01]  /*55a0*/  MOV R34, R83 ;  /* 0x0000005300227202 */ /* 0x000fe20000000f00 */
[----:B------:R-:W-:Y:S01]  /*55b0*/  HMMA.16816.F32 R112, R4, R114, R40 ;  /* 0x000000720470723c */ /* 0x000fe20000001828 */
[----:B------:R-:W-:Y:S02]  /*55c0*/  IMAD.MOV.U32 R33, RZ, RZ, R82 ;  /* 0x000000ffff217224 */ /* 0x000fe400078e0052 */
[----:B------:R-:W-:Y:S02]  /*55d0*/  IMAD.MOV.U32 R35, RZ, RZ, R86 ;  /* 0x000000ffff237224 */ /* 0x000fe400078e0056 */
[----:B------:R-:W-:-:S03]  /*55e0*/  IMAD.MOV.U32 R122, RZ, RZ, R125 ;  /* 0x000000ffff7a7224 */ /* 0x000fc600078e007d */
[----:B---3--:R-:W-:Y:S01]  /*55f0*/  HMMA.16816.F32 R40, R4, R20, R128 ;  /* 0x000000140428723c */ /* 0x008fe20000001880 */
[----:B-1----:R-:W-:-:S04]  /*5600*/  FFMA.FTZ R2, R134, c[0x0][0x2d0], -R12 ;  /* 0x0000b40086027a23 */ /* 0x002fc8000001080c */
[----:B------:R1:W3:Y:S02]  /*5610*/  MUFU.EX2 R134, R2 ;  /* 0x0000000200867308 */ /* 0x0002e40000000800 */
[----:B------:R-:W-:Y:S01]  /*5620*/  IMAD.MOV.U32 R131, RZ, RZ, R135 ;  /* 0x000000ffff837224 */ /* 0x000fe200078e0087 */
[----:B------:R-:W-:Y:S01]  /*5630*/  HMMA.16816.F32 R36, R4, R22, R116 ;  /* 0x000000160424723c */ /* 0x000fe20000001874 */
[----:B------:R-:W4:Y:S01]  /*5640*/  LDSM.16.MT88.4 R20, [R216+0x1100] ;  /* 0x00110000d814783b */ /* 0x000f220000004200 */
[----:B------:R-:W-:Y:S01]  /*5650*/  MOV R135, R92 ;  /* 0x0000005c00877202 */ /* 0x000fe20000000f00 */
[----:B------:R-:W-:Y:S01]  /*5660*/  IMAD.MOV.U32 R129, RZ, RZ, R27 ;  /* 0x000000ffff817224 */ /* 0x000fe200078e001b */
[----:B------:R-:W-:Y:S01]  /*5670*/  MOV R130, R26 ;  /* 0x0000001a00827202 */ /* 0x000fe20000000f00 */
[----:B------:R-:W-:Y:S02]  /*5680*/  IMAD.MOV.U32 R128, RZ, RZ, R24 ;  /* 0x000000ffff807224 */ /* 0x000fe400078e0018 */
[----:B--2---:R-:W-:Y:S01]  /*5690*/  F2FP.PACK_AB R4, R15, R133 ;  /* 0x000000850f04723e */ /* 0x004fe200000000ff */
[----:B-1----:R-:W-:Y:S01]  /*56a0*/  FFMA.FTZ R2, R137, c[0x0][0x2d0], -R0 ;  /* 0x0000b40089027a23 */ /* 0x002fe20000010800 */
[----:B---3--:R-:W-:-:S03]  /*56b0*/  F2FP.PACK_AB R6, R134, R93 ;  /* 0x0000005d8606723e */ /* 0x008fc600000000ff */
[----:B------:R1:W-:Y:S02]  /*56c0*/  MUFU.EX2 R13, R2 ;  /* 0x00000002000d7308 */ /* 0x0003e40000000800 */
[----:B-1----:R-:W-:-:S06]  /*56d0*/  FFMA.FTZ R2, R144, c[0x0][0x2d0], -R0 ;  /* 0x0000b40090027a23 */ /* 0x002fcc0000010800 */
[----:B------:R1:W2:Y:S02]  /*56e0*/  MUFU.EX2 R84, R2 ;  /* 0x0000000200547308 */ /* 0x0002a40000000800 */
[----:B-1----:R-:W-:Y:S01]  /*56f0*/  FFMA.FTZ R2, R139, c[0x0][0x2d0], -R0 ;  /* 0x0000b4008b027a23 */ /* 0x002fe20000010800 */
[----:B--2---:R-:W-:-:S05]  /*5700*/  F2FP.PACK_AB R5, R84, R13 ;  /* 0x0000000d5405723e */ /* 0x004fca00000000ff */
[----:B------:R1:W-:Y:S02]  /*5710*/  MUFU.EX2 R32, R2 ;  /* 0x0000000200207308 */ /* 0x0003e40000000800 */
[----:B-1----:R-:W-:-:S06]  /*5720*/  FFMA.FTZ R2, R138, c[0x0][0x2d0], -R0 ;  /* 0x0000b4008a027a23 */ /* 0x002fcc0000010800 */
[----:B------:R-:W1:Y:S02]  /*5730*/  MUFU.EX2 R105, R2 ;  /* 0x0000000200697308 */ /* 0x000e640000000800 */
[----:B-1----:R-:W-:Y:S02]  /*5740*/  F2FP.PACK_AB R7, R105, R32 ;  /* 0x000000206907723e */ /* 0x002fe400000000ff */
[----:B------:R-:W-:Y:S02]  /*5750*/  MOV R2, R25 ;  /* 0x0000001900027202 */ /* 0x000fe40000000f00 */
[----:B------:R-:W-:Y:S03]  /*5760*/  LDSM.16.MT88.4 R24, [R214+0x7100] ;  /* 0x00710000d618783b */ /* 0x000fe60000004200 */
[C---:B------:R-:W-:Y:S07]  /*5770*/  HMMA.16816.F32 R136, R4.reuse, R16, R200 ;  /* 0x000000100488723c */ /* 0x040fee00000018c8 */
[----:B------:R-:W-:Y:S01]  /*5780*/  IMAD.MOV.U32 R201, RZ, RZ, R81 ;  /* 0x000000ffffc97224 */ /* 0x000fe200078e0051 */
[----:B----4-:R-:W-:Y:S01]  /*5790*/  HMMA.16816.F32 R144, R4, R8, R192 ;  /* 0x000000080490723c */ /* 0x010fe200000018c0 */
[----:B------:R-:W-:Y:S01]  /*57a0*/  IMAD.MOV.U32 R203, RZ, RZ, R32 ;  /* 0x000000ffffcb7224 */ /* 0x000fe200078e0020 */
[----:B------:R-:W-:Y:S01]  /*57b0*/  MOV R200, R34 ;  /* 0x0000002200c87202 */ /* 0x000fe20000000f00 */
[----:B------:R-:W-:-:S04]  /*57c0*/  IMAD.MOV.U32 R202, RZ, RZ, R33 ;  /* 0x000000ffffca7224 */ /* 0x000fc800078e0021 */
[----:B------:R-:W-:Y:S01]  /*57d0*/  MOV R194, R87 ;  /* 0x0000005700c27202 */ /* 0x000fe20000000f00 */
[C---:B------:R-:W-:Y:S01]  /*57e0*/  HMMA.16816.F32 R80, R4.reuse, R18, R196 ;  /* 0x000000120450723c */ /* 0x040fe200000018c4 */
[----:B------:R-:W-:Y:S01]  /*57f0*/  IMAD.MOV.U32 R193, RZ, RZ, R85 ;  /* 0x000000ffffc17224 */ /* 0x000fe200078e0055 */
[----:B------:R-:W1:Y:S01]  /*5800*/  LDSM.16.MT88.4 R16, [R215+0x1100] ;  /* 0x00110000d710783b */ /* 0x000e620000004200 */
[----:B------:R-:W-:Y:S02]  /*5810*/  IMAD.MOV.U32 R192, RZ, RZ, R84 ;  /* 0x000000ffffc07224 */ /* 0x000fe400078e0054 */
[----:B------:R-:W-:Y:S02]  /*5820*/  IMAD.MOV.U32 R195, RZ, RZ, R93 ;  /* 0x000000ffffc37224 */ /* 0x000fe400078e005d */
[----:B------:R-:W-:Y:S01]  /*5830*/  IMAD.MOV.U32 R196, RZ, RZ, R94 ;  /* 0x000000ffffc47224 */ /* 0x000fe200078e005e */
[C---:B------:R-:W-:Y:S01]  /*5840*/  HMMA.16816.F32 R84, R4.reuse, R10, R152 ;  /* 0x0000000a0454723c */ /* 0x040fe20000001898 */
[----:B------:R-:W2:Y:S01]  /*5850*/  LDSM.16.MT88.4 R8, [R213+0x4100] ;  /* 0x00410000d508783b */ /* 0x000ea20000004200 */
[----:B------:R-:W-:Y:S01]  /*5860*/  MOV R197, R95 ;  /* 0x0000005f00c57202 */ /* 0x000fe20000000f00 */
[----:B------:R-:W-:Y:S01]  /*5870*/  IMAD.MOV.U32 R199, RZ, RZ, R35 ;  /* 0x000000ffffc77224 */ /* 0x000fe200078e0023 */
[----:B------:R-:W-:Y:S01]  /*5880*/  MOV R198, R107 ;  /* 0x0000006b00c67202 */ /* 0x000fe20000000f00 */
[----:B------:R-:W-:Y:S03]  /*5890*/  LDSM.16.MT88.4 R32, [R213+0x7100] ;  /* 0x00710000d520783b */ /* 0x000fe60000004200 */
[C---:B------:R-:W-:Y:S07]  /*58a0*/  HMMA.16816.F32 R152, R4.reuse, R20, R188 ;  /* 0x000000140498723c */ /* 0x040fee00000018bc */
[----:B------:R-:W-:Y:S01]  /*58b0*/  IMAD.MOV.U32 R189, RZ, RZ, R104 ;  /* 0x000000ffffbd7224 */ /* 0x000fe200078e0068 */
[----:B------:R-:W-:Y:S01]  /*58c0*/  HMMA.16816.F32 R92, R4, R22, R184 ;  /* 0x00000016045c723c */ /* 0x000fe200000018b8 */
[----:B------:R-:W-:Y:S01]  /*58d0*/  IMAD.MOV.U32 R190, RZ, RZ, R105 ;  /* 0x000000ffffbe7224 */ /* 0x000fe200078e0069 */
[----:B------:R-:W3:Y:S01]  /*58e0*/  LDSM.16.MT88.4 R20, [R214+0x4100] ;  /* 0x00410000d614783b */ /* 0x000ee20000004200 */
[----:B------:R-:W-:Y:S01]  /*58f0*/  MOV R191, R123 ;  /* 0x0000007b00bf7202 */ /* 0x000fe20000000f00 */
[----:B------:R-:W-:-:S04]  /*5900*/  IMAD.MOV.U32 R123, RZ, RZ, R124 ;  /* 0x000000ffff7b7224 */ /* 0x000fc800078e007c */
[----:B------:R-:W-:Y:S01]  /*5910*/  IMAD.MOV.U32 R188, RZ, RZ, R123 ;  /* 0x000000ffffbc7224 */ /* 0x000fe200078e007b */
        /* <DEDUP_REMOVED lines=12> */
[C---:B--2---:R-:W-:Y:S01]  /*59e0*/  HMMA.16816.F32 R156, R4.reuse, R8, R28 ;  /* 0x00000008049c723c */ /* 0x044fe2000000181c */
[----:B------:R-:W-:Y:S07]  /*59f0*/  LDSM.16.MT88.4 R28, [R214+0xa100] ;  /* 0x00a10000d61c783b */ /* 0x000fee0000004200 */
[C---:B------:R-:W-:Y:S01]  /*5a00*/  HMMA.16816.F32 R116, R4.reuse, R10, R100 ;  /* 0x0000000a0474723c */ /* 0x040fe20000001864 */
[----:B------:R-:W2:Y:S07]  /*5a10*/  LDSM.16.MT88.4 R8, [R213+0xa100] ;  /* 0x00a10000d508783b */ /* 0x000eae0000004200 */
[C---:B------:R-:W-:Y:S07]  /*5a20*/  HMMA.16816.F32 R148, R4.reuse, R32, R140 ;  /* 0x000000200494723c */ /* 0x040fee000000188c */
[----:B------:R-:W-:Y:S01]  /*5a30*/  IMAD.MOV.U32 R33, RZ, RZ, R122 ;  /* 0x000000ffff217224 */ /* 0x000fe200078e007a */
[----:B------:R-:W-:Y:S01]  /*5a40*/  HMMA.16816.F32 R140, R4, R34, R108 ;  /* 0x00000022048c723c */ /* 0x000fe2000000186c */
[----:B------:R-:W-:-:S06]  /*5a50*/  IMAD.MOV.U32 R32, RZ, RZ, R131 ;  /* 0x000000ffff207224 */ /* 0x000fcc00078e0083 */
[----:B------:R-:W-:Y:S01]  /*5a60*/  MOV R108, R190 ;  /* 0x000000be006c7202 */ /* 0x000fe20000000f00 */
[----:B------:R-:W-:Y:S01]  /*5a70*/  IMAD.MOV.U32 R190, RZ, RZ, R198 ;  /* 0x000000ffffbe7224 */ /* 0x000fe200078e00c6 */
[----:B------:R-:W-:Y:S01]  /*5a80*/  MOV R198, R200 ;  /* 0x000000c800c67202 */ /* 0x000fe20000000f00 */
[----:B------:R-:W-:Y:S01]  /*5a90*/  IMAD.MOV.U32 R34, RZ, RZ, R127 ;  /* 0x000000ffff227224 */ /* 0x000fe200078e007f */
[----:B------:R-:W-:Y:S01]  /*5aa0*/  MOV R200, R121 ;  /* 0x0000007900c87202 */ /* 0x000fe20000000f00 */
[----:B------:R-:W-:Y:S01]  /*5ab0*/  IMAD.MOV.U32 R111, RZ, RZ, R120 ;  /* 0x000000ffff6f7224 */ /* 0x000fe200078e0078 */
[----:B------:R-:W-:Y:S01]  /*5ac0*/  HMMA.16816.F32 R124, R4, R24, R96 ;  /* 0x00000018047c723c */ /* 0x000fe20000001860 */
[----:B------:R-:W-:Y:S01]  /*5ad0*/  MOV R110, R197 ;  /* 0x000000c5006e7202 */ /* 0x000fe20000000f00 */
[----:B------:R-:W-:Y:S01]  /*5ae0*/  IMAD.MOV.U32 R35, RZ, RZ, R203 ;  /* 0x000000ffff237224 */ /* 0x000fe200078e00cb */
[----:B------:R-:W-:Y:S01]  /*5af0*/  MOV R203, R2 ;  /* 0x0000000200cb7202 */ /* 0x000fe20000000f00 */
[----:B------:R-:W-:-:S02]  /*5b00*/  IMAD.MOV.U32 R197, RZ, RZ, R199 ;  /* 0x000000ffffc57224 */ /* 0x000fc400078e00c7 */
[----:B------:R-:W-:Y:S02]  /*5b10*/  IMAD.MOV.U32 R109, RZ, RZ, R196 ;  /* 0x000000ffff6d7224 */ /* 0x000fe400078e00c4 */
[C---:B---3--:R-:W-:Y:S01]  /*5b20*/  HMMA.16816.F32 R120, R4.reuse, R20, R88 ;  /* 0x000000140478723c */ /* 0x048fe20000001858 */
[----:B------:R-:W-:Y:S02]  /*5b30*/  IMAD.MOV.U32 R24, RZ, RZ, R195 ;  /* 0x000000ffff187224 */ /* 0x000fe400078e00c3 */
[----:B------:R-:W-:Y:S01]  /*5b40*/  IMAD.MOV.U32 R199, RZ, RZ, R202 ;  /* 0x000000ffffc77224 */ /* 0x000fe200078e00ca */
[----:B------:R-:W-:Y:S01]  /*5b50*/  MOV R202, R130 ;  /* 0x0000008200ca7202 */ /* 0x000fe20000000f00 */
[----:B------:R-:W-:Y:S02]  /*5b60*/  FFMA.FTZ R2, R207, c[0x0][0x2d0], -R12 ;  /* 0x0000b400cf027a23 */ /* 0x000fe4000001080c */
[----:B------:R-:W-:Y:S01]  /*5b70*/  IMAD.MOV.U32 R196, RZ, RZ, R128 ;  /* 0x000000ffffc47224 */ /* 0x000fe200078e0080 */
[----:B-1----:R-:W-:Y:S01]  /*5b80*/  HMMA.16816.F32 R96, R4, R16, R72 ;  /* 0x000000100460723c */ /* 0x002fe20000001848 */
[----:B------:R-:W-:-:S02]  /*5b90*/  IMAD.MOV.U32 R195, RZ, RZ, R129 ;  /* 0x000000ffffc37224 */ /* 0x000fc400078e0081 */
[----:B------:R-:W-:Y:S01]  /*5ba0*/  IMAD.MOV.U32 R25, RZ, RZ, R189 ;  /* 0x000000ffff197224 */ /* 0x000fe200078e00bd */
[----:B------:R-:W-:-:S04]  /*5bb0*/  MOV R189, R251 ;  /* 0x000000fb00bd7202 */ /* 0x000fc80000000f00 */
[C---:B------:R-:W-:Y:S01]  /*5bc0*/  HMMA.16816.F32 R88, R4.reuse, R18, R56 ;  /* 0x000000120458723c */ /* 0x040fe20000001838 */
[----:B------:R-:W1:Y:S07]  /*5bd0*/  LDSM.16.MT88.4 R16, [R215+0xa100] ;  /* 0x00a10000d710783b */ /* 0x000e6e0000004200 */
[C---:B--2---:R-:W-:Y:S08]  /*5be0*/  HMMA.16816.F32 R72, R4.reuse, R8, R52 ;  /* 0x000000080448723c */ /* 0x044ff00000001834 */
[C---:B------:R-:W-:Y:S01]  /*5bf0*/  HMMA.16816.F32 R64, R4.reuse, R10, R64 ;  /* 0x0000000a0440723c */ /* 0x040fe20000001840 */
[----:B------:R-:W2:Y:S07]  /*5c00*/  LDSM.16.MT88.4 R8, [R216+0xa100] ;  /* 0x00a10000d808783b */ /* 0x000eae0000004200 */
[C---:B------:R-:W-:Y:S07]  /*5c10*/  HMMA.16816.F32 R128, R4.reuse, R26, R112 ;  /* 0x0000001a0480723c */ /* 0x040fee0000001870 */
[----:B------:R-:W-:Y:S01]  /*5c20*/  IMAD.MOV.U32 R115, RZ, RZ, R248 ;  /* 0x000000ffff737224 */ /* 0x000fe200078e00f8 */
[----:B------:R-:W-:Y:S01]  /*5c30*/  MOV R113, R250 ;  /* 0x000000fa00717202 */ /* 0x000fe20000000f00 */
[----:B------:R3:W-:Y:S01]  /*5c40*/  MUFU.EX2 R248, R2 ;  /* 0x0000000200f87308 */ /* 0x0007e20000000800 */
[----:B------:R-:W-:Y:S01]  /*5c50*/  HMMA.16816.F32 R100, R4, R22, R76 ;  /* 0x000000160464723c */ /* 0x000fe2000000184c */
[----:B------:R-:W-:Y:S01]  /*5c60*/  LDSM.16.MT88.4 R20, [R214+0x1900] ;  /* 0x00190000d614783b */ /* 0x000fe20000004200 */
[----:B------:R-:W-:-:S02]  /*5c70*/  IMAD.MOV.U32 R112, RZ, RZ, R249 ;  /* 0x000000ffff707224 */ /* 0x000fc400078e00f9 */
[----:B------:R-:W-:-:S03]  /*5c80*/  IMAD.MOV.U32 R114, RZ, RZ, R34 ;  /* 0x000000ffff727224 */ /* 0x000fc600078e0022 */
[----:B------:R-:W-:Y:S01]  /*5c90*/  MOV R79, R24 ;  /* 0x00000018004f7202 */ /* 0x000fe20000000f00 */
[----:B-1----:R-:W-:Y:S01]  /*5ca0*/  HMMA.16816.F32 R40, R4, R16, R40 ;  /* 0x000000100428723c */ /* 0x002fe20000001828 */
[----:B---3--:R-:W-:-:S07]  /*5cb0*/  FFMA.FTZ R2, R206, c[0x0][0x2d0], -R12 ;  /* 0x0000b400ce027a23 */ /* 0x008fce000001080c */
[C---:B------:R-:W-:Y:S01]  /*5cc0*/  HMMA.16816.F32 R36, R4.reuse, R18, R36 ;  /* 0x000000120424723c */ /* 0x040fe20000001824 */
[----:B------:R-:W-:Y:S01]  /*5cd0*/  LDSM.16.MT88.4 R16, [R216+0x1900] ;  /* 0x00190000d810783b */ /* 0x000fe20000004200 */
[----:B------:R1:W-:Y:S06]  /*5ce0*/  MUFU.EX2 R251, R2 ;  /* 0x0000000200fb7308 */ /* 0x0003ec0000000800 */
[C---:B--2---:R-:W-:Y:S08]  /*5cf0*/  HMMA.16816.F32 R48, R4.reuse, R8, R48 ;  /* 0x000000080430723c */ /* 0x044ff00000001830 */
[----:B------:R-:W-:Y:S01]  /*5d00*/  HMMA.16816.F32 R44, R4, R10, R44 ;  /* 0x0000000a042c723c */ /* 0x000fe2000000182c */
[----:B------:R-:W-:Y:S01]  /*5d10*/  LDSM.16.MT88.4 R8, [R215+0x1900] ;  /* 0x00190000d708783b */ /* 0x000fe20000004200 */
[----:B-1----:R-:W-:-:S02]  /*5d20*/  FFMA.FTZ R2, R204, c[0x0][0x2d0], -R12 ;  /* 0x0000b400cc027a23 */ /* 0x002fc4000001080c */
[----:B------:R-:W-:Y:S02]  /*5d30*/  IMAD.MOV.U32 R204, RZ, RZ, R115 ;  /* 0x000000ffffcc7224 */ /* 0x000fe400078e0073 */
[----:B------:R1:W-:Y:S01]  /*5d40*/  MUFU.EX2 R250, R2 ;  /* 0x0000000200fa7308 */ /* 0x0003e20000000800 */
[----:B------:R-:W-:Y:S01]  /*5d50*/  IMAD.MOV.U32 R115, RZ, RZ, R25 ;  /* 0x000000ffff737224 */ /* 0x000fe200078e0019 */
[C---:B------:R-:W-:Y:S01]  /*5d60*/  HMMA.16816.F32 R60, R4.reuse, R28, R60 ;  /* 0x0000001c043c723c */ /* 0x040fe2000000183c */
[----:B------:R-:W2:Y:S07]  /*5d70*/  LDSM.16.MT88.4 R24, [R213+0x1900] ;  /* 0x00190000d518783b */ /* 0x000eae0000004200 */
[----:B------:R-:W-:Y:S01]  /*5d80*/  HMMA.16816.F32 R68, R4, R30, R68 ;  /* 0x0000001e0444723c */ /* 0x000fe20000001844 */
[----:B------:R-:W-:Y:S01]  /*5d90*/  LDSM.16.MT88.4 R28, [R214+0x7900] ;  /* 0x00790000d61c783b */ /* 0x000fe20000004200 */
[----:B-1----:R-:W-:-:S05]  /*5da0*/  FFMA.FTZ R2, R205, c[0x0][0x2d0], -R12 ;  /* 0x0000b400cd027a23 */ /* 0x002fca000001080c */
[--C-:B------:R-:W-:Y:S01]  /*5db0*/  FFMA.FTZ R4, R210, c[0x0][0x2d0], -R0.reuse ;  /* 0x0000b400d2047a23 */ /* 0x100fe20000010800 */
[----:B------:R-:W-:Y:S01]  /*5dc0*/  MOV R210, R32 ;  /* 0x0000002000d27202 */ /* 0x000fe20000000f00 */
[----:B------:R1:W3:Y:S08]  /*5dd0*/  MUFU.EX2 R249, R2 ;  /* 0x0000000200f97308 */ /* 0x0002f00000000800 */
[----:B------:R4:W-:Y:S01]  /*5de0*/  MUFU.EX2 R205, R4 ;  /* 0x0000000400cd7308 */ /* 0x0009e20000000800 */
[----:B-1----:R-:W-:Y:S01]  /*5df0*/  FFMA.FTZ R2, R208, c[0x0][0x2d0], -R0 ;  /* 0x0000b400d0027a23 */ /* 0x002fe20000010800 */
[----:B---3--:R-:W-:-:S06]  /*5e00*/  F2FP.PACK_AB R6, R249, R250 ;  /* 0x000000faf906723e */ /* 0x008fcc00000000ff */
[----:B------:R1:W-:Y:S01]  /*5e10*/  MUFU.EX2 R208, R2 ;  /* 0x0000000200d07308 */ /* 0x0003e20000000800 */
[----:B----4-:R-:W-:Y:S01]  /*5e20*/  F2FP.PACK_AB R4, R251, R248 ;  /* 0x000000f8fb04723e */ /* 0x010fe200000000ff */
[----:B-1----:R-:W-:Y:S02]  /*5e30*/  FFMA.FTZ R2, R209, c[0x0][0x2d0], -R0 ;  /* 0x0000b400d1027a23 */ /* 0x002fe40000010800 */
[----:B------:R-:W-:-:S04]  /*5e40*/  IMAD.MOV.U32 R209, RZ, RZ, R35 ;  /* 0x000000ffffd17224 */ /* 0x000fc800078e0023 */
[----:B------:R1:W3:Y:S02]  /*5e50*/  MUFU.EX2 R207, R2 ;  /* 0x0000000200cf7308 */ /* 0x0002e40000000800 */
[----:B-1----:R-:W-:Y:S01]  /*5e60*/  FFMA.FTZ R2, R211, c[0x0][0x2d0], -R0 ;  /* 0x0000b400d3027a23 */ /* 0x002fe20000010800 */
[----:B---3--:R-:W-:Y:S01]  /*5e70*/  F2FP.PACK_AB R5, R207, R208 ;  /* 0x000000d0cf05723e */ /* 0x008fe200000000ff */
[----:B------:R-:W-:-:S04]  /*5e80*/  IMAD.MOV.U32 R211, RZ, RZ, R33 ;  /* 0x000000ffffd37224 */ /* 0x000fc800078e0021 */
[----:B------:R-:W1:Y:S01]  /*5e90*/  MUFU.EX2 R206, R2 ;  /* 0x0000000200ce7308 */ /* 0x000e620000000800 */
[----:B------:R-:W3:Y:S01]  /*5ea0*/  LDSM.16.MT88.4 R32, [R213+0x4900] ;  /* 0x00490000d520783b */ /* 0x000ee20000004200 */
[----:B-1----:R-:W-:Y:S01]  /*5eb0*/  F2FP.PACK_AB R7, R206, R205 ;  /* 0x000000cdce07723e */ /* 0x002fe200000000ff */
[----:B------:R-:W-:-:S06]  /*5ec0*/  IMAD.MOV.U32 R2, RZ, RZ, R79 ;  /* 0x000000ffff027224 */ /* 0x000fcc00078e004f */
[C---:B--2---:R-:W-:Y:S08]  /*5ed0*/  HMMA.16816.F32 R136, R4.reuse, R24, R136 ;  /* 0x000000180488723c */ /* 0x044ff00000001888 */
[C---:B------:R-:W-:Y:S01]  /*5ee0*/  HMMA.16816.F32 R52, R4.reuse, R26, R80 ;  /* 0x0000001a0434723c */ /* 0x040fe20000001850 */
[----:B------:R-:W1:Y:S07]  /*5ef0*/  LDSM.16.MT88.4 R24, [R214+0x4900] ;  /* 0x00490000d618783b */ /* 0x000e6e0000004200 */
[C---:B------:R-:W-:Y:S08]  /*5f00*/  HMMA.16816.F32 R144, R4.reuse, R20, R144 ;  /* 0x000000140490723c */ /* 0x040ff00000001890 */
[C---:B------:R-:W-:Y:S01]  /*5f10*/  HMMA.16816.F32 R56, R4.reuse, R22, R84 ;  /* 0x000000160438723c */ /* 0x040fe20000001854 */
[----:B------:R-:W2:Y:S07]  /*5f20*/  LDSM.16.MT88.4 R20, [R216+0x4900] ;  /* 0x00490000d814783b */ /* 0x000eae0000004200 */
[C---:B------:R-:W-:Y:S08]  /*5f30*/  HMMA.16816.F32 R152, R4.reuse, R16, R152 ;  /* 0x000000100498723c */ /* 0x040ff00000001898 */
[C---:B------:R-:W-:Y:S01]  /*5f40*/  HMMA.16816.F32 R76, R4.reuse, R18, R92 ;  /* 0x00000012044c723c */ /* 0x040fe2000000185c */
[----:B------:R-:W4:Y:S06]  /*5f50*/  LDSM.16.MT88.4 R16, [R215+0x4900] ;  /* 0x00490000d710783b */ /* 0x000f2c0000004200 */
[----:B------:R-:W-:Y:S01]  /*5f60*/  MOV R94, R114 ;  /* 0x00000072005e7202 */ /* 0x000fe20000000f00 */
[----:B------:R-:W-:Y:S01]  /*5f70*/  HMMA.16816.F32 R160, R4, R8, R160 ;  /* 0x0000000804a0723c */ /* 0x000fe200000018a0 */
[----:B------:R-:W-:-:S02]  /*5f80*/  IMAD.MOV.U32 R95, RZ, RZ, R115 ;  /* 0x000000ffff5f7224 */ /* 0x000fc400078e0073 */
[----:B------:R-:W-:Y:S01]  /*5f90*/  IMAD.MOV.U32 R92, RZ, RZ, R211 ;  /* 0x000000ffff5c7224 */ /* 0x000fe200078e00d3 */
[----:B------:R-:W-:Y:S01]  /*5fa0*/  MOV R211, R209 ;  /* 0x000000d100d37202 */ /* 0x000fe20000000f00 */
[----:B------:R-:W-:Y:S02]  /*5fb0*/  IMAD.MOV.U32 R93, RZ, RZ, R210 ;  /* 0x000000ffff5d7224 */ /* 0x000fe400078e00d2 */
[----:B------:R-:W-:Y:S01]  /*5fc0*/  IMAD.MOV.U32 R209, RZ, RZ, R108 ;  /* 0x000000ffffd17224 */ /* 0x000fe200078e006c */
[----:B------:R-:W-:Y:S01]  /*5fd0*/  HMMA.16816.F32 R80, R4, R10, R104 ;  /* 0x0000000a0450723c */ /* 0x000fe20000001868 */
[----:B------:R-:W4:Y:S01]  /*5fe0*/  LDSM.16.MT88.4 R8, [R213+0x7900] ;  /* 0x00790000d508783b */ /* 0x000f220000004200 */
[----:B------:R-:W-:-:S06]  /*5ff0*/  IMAD.MOV.U32 R210, RZ, RZ, R110 ;  /* 0x000000ffffd27224 */ /* 0x000fcc00078e006e */
[C---:B---3--:R-:W-:Y:S08]  /*6000*/  HMMA.16816.F32 R168, R4.reuse, R32, R168 ;  /* 0x0000002004a8723c */ /* 0x048ff000000018a8 */
[C---:B------:R-:W-:Y:S07]  /*6010*/  HMMA.16816.F32 R32, R4.reuse, R34, R184 ;  /* 0x000000220420723c */ /* 0x040fee00000018b8 */
[----:B------:R-:W-:Y:S01]  /*6020*/  IMAD.MOV.U32 R185, RZ, RZ, R112 ;  /* 0x000000ffffb97224 */ /* 0x000fe200078e0070 */
[----:B-1----:R-:W-:Y:S01]  /*6030*/  HMMA.16816.F32 R84, R4, R26, R180 ;  /* 0x0000001a0454723c */ /* 0x002fe200000018b4 */
[----:B------:R-:W-:Y:S01]  /*6040*/  IMAD.MOV.U32 R184, RZ, RZ, R113 ;  /* 0x000000ffffb87224 */ /* 0x000fe200078e0071 */
[----:B------:R-:W-:Y:S01]  /*6050*/  MOV R187, R2 ;  /* 0x0000000200bb7202 */ /* 0x000fe20000000f00 */
[----:B------:R-:W-:Y:S01]  /*6060*/  IMAD.MOV.U32 R2, RZ, RZ, R111 ;  /* 0x000000ffff027224 */ /* 0x000fe200078e006f */
[----:B------:R-:W-:-:S03]  /*6070*/  MOV R186, R109 ;  /* 0x0000006d00ba7202 */ /* 0x000fc60000000f00 */
[----:B------:R-:W-:Y:S01]  /*6080*/  FFMA.FTZ R2, R2, c[0x0][0x2d0], -R12 ;  /* 0x0000b40002027a23 */ /* 0x000fe2000001080c */
[C---:B--2---:R-:W-:Y:S08]  /*6090*/  HMMA.16816.F32 R104, R4.reuse, R20, R172 ;  /* 0x000000140468723c */ /* 0x044ff000000018ac */
[C---:B----4-:R-:W-:Y:S08]  /*60a0*/  HMMA.16816.F32 R112, R4.reuse, R16, R156 ;  /* 0x000000100470723c */ /* 0x050ff0000000189c */
[C---:B------:R-:W-:Y:S01]  /*60b0*/  HMMA.16816.F32 R116, R4.reuse, R18, R116 ;  /* 0x000000120474723c */ /* 0x040fe20000001874 */
[----:B------:R-:W1:Y:S07]  /*60c0*/  LDSM.16.MT88.4 R16, [R216+0x7900] ;  /* 0x00790000d810783b */ /* 0x000e6e0000004200 */
[C---:B------:R-:W-:Y:S08]  /*60d0*/  HMMA.16816.F32 R172, R4.reuse, R8, R148 ;  /* 0x0000000804ac723c */ /* 0x040ff00000001894 */
[C---:B------:R-:W-:Y:S01]  /*60e0*/  HMMA.16816.F32 R180, R4.reuse, R10, R140 ;  /* 0x0000000a04b4723c */ /* 0x040fe2000000188c */
[----:B------:R-:W2:Y:S07]  /*60f0*/  LDSM.16.MT88.4 R8, [R215+0x7900] ;  /* 0x00790000d708783b */ /* 0x000eae0000004200 */
[C---:B------:R-:W-:Y:S01]  /*6100*/  HMMA.16816.F32 R108, R4.reuse, R22, R164 ;  /* 0x00000016046c723c */ /* 0x040fe200000018a4 */
[----:B------:R-:W3:Y:S07]  /*6110*/  LDSM.16.MT88.4 R20, [R213+0xa900] ;  /* 0x00a90000d514783b */ /* 0x000eee0000004200 */
[C---:B------:R-:W-:Y:S07]  /*6120*/  HMMA.16816.F32 R156, R4.reuse, R30, R128 ;  /* 0x0000001e049c723c */ /* 0x040fee0000001880 */
[----:B------:R-:W-:Y:S01]  /*6130*/  IMAD.MOV.U32 R30, RZ, RZ, R94 ;  /* 0x000000ffff1e7224 */ /* 0x000fe200078e005e */
[----:B------:R-:W-:Y:S01]  /*6140*/  HMMA.16816.F32 R164, R4, R28, R124 ;  /* 0x0000001c04a4723c */ /* 0x000fe2000000187c */
[----:B------:R-:W-:-:S06]  /*6150*/  MOV R31, R95 ;  /* 0x0000005f001f7202 */ /* 0x000fcc0000000f00 */
[----:B------:R-:W-:Y:S01]  /*6160*/  MOV R28, R92 ;  /* 0x0000005c001c7202 */ /* 0x000fe20000000f00 */
[C---:B------:R-:W-:Y:S01]  /*6170*/  HMMA.16816.F32 R176, R4.reuse, R24, R176 ;  /* 0x0000001804b0723c */ /* 0x040fe200000018b0 */
[----:B------:R-:W-:Y:S01]  /*6180*/  IMAD.MOV.U32 R29, RZ, RZ, R93 ;  /* 0x000000ffff1d7224 */ /* 0x000fe200078e005d */
[----:B------:R-:W4:Y:S06]  /*6190*/  LDSM.16.MT88.4 R24, [R214+0xa900] ;  /* 0x00a90000d618783b */ /* 0x000f2c0000004200 */
[C---:B-1----:R-:W-:Y:S07]  /*61a0*/  HMMA.16816.F32 R148, R4.reuse, R16, R120 ;  /* 0x000000100494723c */ /* 0x042fee0000001878 */
[----:B------:R-:W-:Y:S01]  /*61b0*/  IMAD.MOV.U32 R16, RZ, RZ, R30 ;  /* 0x000000ffff107224 */ /* 0x000fe200078e001e */
[----:B--2---:R-:W-:Y:S01]  /*61c0*/  HMMA.16816.F32 R128, R4, R8, R96 ;  /* 0x000000080480723c */ /* 0x004fe20000001860 */
[----:B------:R-:W-:Y:S01]  /*61d0*/  MOV R30, R28 ;  /* 0x0000001c001e7202 */ /* 0x000fe20000000f00 */
[----:B------:R-:W-:-:S02]  /*61e0*/  IMAD.MOV.U32 R17, RZ, RZ, R31 ;  /* 0x000000ffff117224 */ /* 0x000fc400078e001f */
[----:B------:R-:W-:Y:S02]  /*61f0*/  IMAD.MOV.U32 R28, RZ, RZ, R184 ;  /* 0x000000ffff1c7224 */ /* 0x000fe400078e00b8 */
[----:B------:R-:W-:Y:S01]  /*6200*/  IMAD.MOV.U32 R31, RZ, RZ, R29 ;  /* 0x000000ffff1f7224 */ /* 0x000fe200078e001d */
[----:B------:R-:W-:Y:S01]  /*6210*/  MOV R29, R185 ;  /* 0x000000b9001d7202 */ /* 0x000fe20000000f00 */
[----:B------:R-:W-:Y:S01]  /*6220*/  HMMA.16816.F32 R124, R4, R10, R88 ;  /* 0x0000000a047c723c */ /* 0x000fe20000001858 */
[----:B------:R-:W1:Y:S01]  /*6230*/  LDSM.16.MT88.4 R8, [R216+0xa900] ;  /* 0x00a90000d808783b */ /* 0x000e620000004200 */
[----:B------:R-:W-:Y:S01]  /*6240*/  IMAD.MOV.U32 R184, RZ, RZ, R187 ;  /* 0x000000ffffb87224 */ /* 0x000fe200078e00bb */
[----:B------:R-:W-:Y:S01]  /*6250*/  MOV R187, R191 ;  /* 0x000000bf00bb7202 */ /* 0x000fe20000000f00 */
[----:B------:R-:W-:Y:S02]  /*6260*/  IMAD.MOV.U32 R185, RZ, RZ, R204 ;  /* 0x000000ffffb97224 */ /* 0x000fe400078e00cc */
[----:B------:R-:W-:-:S02]  /*6270*/  IMAD.MOV.U32 R191, RZ, RZ, R193 ;  /* 0x000000ffffbf7224 */ /* 0x000fc400078e00c1 */
[C---:B------:R-:W-:Y:S01]  /*6280*/  HMMA.16816.F32 R140, R4.reuse, R18, R100 ;  /* 0x00000012048c723c */ /* 0x040fe20000001864 */
[----:B------:R-:W-:Y:S01]  /*6290*/  IMAD.MOV.U32 R204, RZ, RZ, R192 ;  /* 0x000000ffffcc7224 */ /* 0x000fe200078e00c0 */
[----:B------:R-:W-:Y:S01]  /*62a0*/  MOV R192, R194 ;  /* 0x000000c200c07202 */ /* 0x000fe20000000f00 */
[----:B------:R-:W-:Y:S02]  /*62b0*/  IMAD.MOV.U32 R193, RZ, RZ, R201 ;  /* 0x000000ffffc17224 */ /* 0x000fe400078e00c9 */
[----:B------:R2:W-:Y:S01]  /*62c0*/  MUFU.EX2 R201, R2 ;  /* 0x0000000200c97308 */ /* 0x0005e20000000800 */
[----:B------:R-:W-:Y:S01]  /*62d0*/  IMAD.MOV.U32 R194, RZ, RZ, R219 ;  /* 0x000000ffffc27224 */ /* 0x000fe200078e00db */
[----:B------:R-:W-:Y:S01]  /*62e0*/  MOV R103, R17 ;  /* 0x0000001100677202 */ /* 0x000fe20000000f00 */
[----:B------:R-:W-:Y:S01]  /*62f0*/  IMAD.MOV.U32 R17, RZ, RZ, R31 ;  /* 0x000000ffff117224 */ /* 0x000fe200078e001f */
[----:B---3--:R-:W-:Y:S01]  /*6300*/  HMMA.16816.F32 R120, R4, R20, R72 ;  /* 0x000000140478723c */ /* 0x008fe20000001848 */
[----:B------:R-:W-:Y:S01]  /*6310*/  IMAD.MOV.U32 R31, RZ, RZ, R29 ;  /* 0x000000ffff1f7224 */ /* 0x000fe200078e001d */
[----:B------:R-:W-:Y:S01]  /*6320*/  MOV R29, R185 ;  /* 0x000000b9001d7202 */ /* 0x000fe20000000f00 */
[----:B------:R-:W-:Y:S01]  /*6330*/  IMAD.MOV.U32 R185, RZ, RZ, R204 ;  /* 0x000000ffffb97224 */ /* 0x000fe200078e00cc */
[----:B------:R3:W5:Y:S01]  /*6340*/  LDL.LU R219, [R1+0x3c] ;  /* 0x00003c0001db7983 */ /* 0x0007620000300800 */
[----:B------:R-:W-:Y:S01]  /*6350*/  IMAD.MOV.U32 R204, RZ, RZ, R192 ;  /* 0x000000ffffcc7224 */ /* 0x000fe200078e00c0 */
[----:B------:R-:W-:-:S02]  /*6360*/  MOV R192, R194 ;  /* 0x000000c200c07202 */ /* 0x000fc40000000f00 */
[----:B------:R-:W-:Y:S01]  /*6370*/  HMMA.16816.F32 R92, R4, R22, R64 ;  /* 0x00000016045c723c */ /* 0x000fe20000001840 */
[----:B--2---:R-:W-:Y:S01]  /*6380*/  FFMA.FTZ R2, R16, c[0x0][0x2d0], -R12 ;  /* 0x0000b40010027a23 */ /* 0x004fe2000001080c */
[----:B------:R-:W2:Y:S01]  /*6390*/  LDSM.16.MT88.4 R20, [R215+0xa900] ;  /* 0x00a90000d714783b */ /* 0x000ea20000004200 */
[----:B------:R-:W-:Y:S01]  /*63a0*/  IMAD.MOV.U32 R16, RZ, RZ, R30 ;  /* 0x000000ffff107224 */ /* 0x000fe200078e001e */
[----:B------:R-:W-:Y:S01]  /*63b0*/  MOV R30, R28 ;  /* 0x0000001c001e7202 */ /* 0x000fe20000000f00 */
[----:B------:R-:W-:-:S03]  /*63c0*/  IMAD.MOV.U32 R28, RZ, RZ, R184 ;  /* 0x000000ffff1c7224 */ /* 0x000fc600078e00b8 */
[----:B----4-:R-:W-:Y:S01]  /*63d0*/  HMMA.16816.F32 R72, R4, R24, R60 ;  /* 0x000000180448723c */ /* 0x010fe2000000183c */
[----:B------:R-:W-:Y:S01]  /*63e0*/  IMAD.MOV.U32 R184, RZ, RZ, R187 ;  /* 0x000000ffffb87224 */ /* 0x000fe200078e00bb */
[----:B------:R-:W-:Y:S01]  /*63f0*/  MOV R187, R191 ;  /* 0x000000bf00bb7202 */ /* 0x000fe20000000f00 */
[----:B------:R-:W-:Y:S02]  /*6400*/  IMAD.MOV.U32 R194, RZ, RZ, R202 ;  /* 0x000000ffffc27224 */ /* 0x000fe400078e00ca */
[----:B------:R4:W1:Y:S01]  /*6410*/  MUFU.EX2 R202, R2 ;  /* 0x0000000200ca7308 */ /* 0x0008620000000800 */
[----:B------:R-:W-:Y:S01]  /*6420*/  IMAD.MOV.U32 R191, RZ, RZ, R193 ;  /* 0x000000ffffbf7224 */ /* 0x000fe200078e00c1 */
[----:B------:R-:W-:Y:S01]  /*6430*/  MOV R101, R16 ;  /* 0x0000001000657202 */ /* 0x000fe20000000f00 */
[----:B------:R-:W-:Y:S01]  /*6440*/  IMAD.MOV.U32 R102, RZ, RZ, R17 ;  /* 0x000000ffff667224 */ /* 0x000fe200078e0011 */
[----:B------:R-:W-:Y:S01]  /*6450*/  MOV R16, R31 ;  /* 0x0000001f00107202 */ /* 0x000fe20000000f00 */
[----:B------:R-:W-:Y:S01]  /*6460*/  IMAD.MOV.U32 R17, RZ, RZ, R28 ;  /* 0x000000ffff117224 */ /* 0x000fe200078e001c */
[----:B------:R-:W-:Y:S01]  /*6470*/  MOV R31, R185 ;  /* 0x000000b9001f7202 */ /* 0x000fe20000000f00 */
[----:B------:R-:W-:Y:S01]  /*6480*/  IMAD.MOV.U32 R28, RZ, RZ, R184 ;  /* 0x000000ffff1c7224 */ /* 0x000fe200078e00b8 */
[----:B------:R-:W-:Y:S01]  /*6490*/  MOV R184, R204 ;  /* 0x000000cc00b87202 */ /* 0x000fe20000000f00 */
[----:B------:R-:W-:-:S02]  /*64a0*/  IMAD.MOV.U32 R185, RZ, RZ, R191 ;  /* 0x000000ffffb97224 */ /* 0x000fc400078e00bf */
[----:B----4-:R-:W-:Y:S02]  /*64b0*/  FFMA.FTZ R2, R103, c[0x0][0x2d0], -R12 ;  /* 0x0000b40067027a23 */ /* 0x010fe4000001080c */
[----:B------:R-:W-:Y:S02]  /*64c0*/  IMAD.MOV.U32 R103, RZ, RZ, R30 ;  /* 0x000000ffff677224 */ /* 0x000fe400078e001e */
[----:B------:R-:W-:Y:S01]  /*64d0*/  IMAD.MOV.U32 R30, RZ, RZ, R187 ;  /* 0x000000ffff1e7224 */ /* 0x000fe200078e00bb */
[----:B------:R-:W-:Y:S01]  /*64e0*/  MOV R187, R192 ;  /* 0x000000c000bb7202 */ /* 0x000fe20000000f00 */
[----:B------:R-:W-:Y:S02]  /*64f0*/  IMAD.MOV.U32 R192, RZ, RZ, R203 ;  /* 0x000000ffffc07224 */ /* 0x000fe400078e00cb */
[----:B------:R4:W-:Y:S01]  /*6500*/  MUFU.EX2 R203, R2 ;  /* 0x0000000200cb7308 */ /* 0x0009e20000000800 */
[----:B------:R-:W-:Y:S01]  /*6510*/  MOV R100, R103 ;  /* 0x0000006700647202 */ /* 0x000fe20000000f00 */
[----:B------:R-:W-:Y:S01]  /*6520*/  IMAD.MOV.U32 R103, RZ, RZ, R184 ;  /* 0x000000ffff677224 */ /* 0x000fe200078e00b8 */
[----:B------:R-:W-:Y:S01]  /*6530*/  MOV R184, R185 ;  /* 0x000000b900b87202 */ /* 0x000fe20000000f00 */
[----:B------:R-:W-:Y:S01]  /*6540*/  IMAD.MOV.U32 R99, RZ, RZ, R102 ;  /* 0x000000ffff637224 */ /* 0x000fe200078e0066 */
[----:B------:R-:W-:Y:S01]  /*6550*/  MOV R102, R17 ;  /* 0x0000001100667202 */ /* 0x000fe20000000f00 */
[----:B------:R-:W-:Y:S01]  /*6560*/  IMAD.MOV.U32 R185, RZ, RZ, R187 ;  /* 0x000000ffffb97224 */ /* 0x000fe200078e00bb */
[----:B------:R-:W-:Y:S01]  /*6570*/  MOV R187, R200 ;  /* 0x000000c800bb7202 */ /* 0x000fe20000000f00 */
[----:B----4-:R-:W-:-:S04]  /*6580*/  FFMA.FTZ R2, R252, c[0x0][0x2d0], -R12 ;  /* 0x0000b400fc027a23 */ /* 0x010fc8000001080c */
[----:B------:R4:W2:Y:S01]  /*6590*/  MUFU.EX2 R204, R2 ;  /* 0x0000000200cc7308 */ /* 0x0008a20000000800 */
[----:B-1----:R-:W-:Y:S01]  /*65a0*/  HMMA.16816.F32 R60, R4, R8, R48 ;  /* 0x00000008043c723c */ /* 0x002fe20000001830 */
[----:B----4-:R-:W-:Y:S02]  /*65b0*/  FFMA.FTZ R2, R101, c[0x0][0x2d0], -R0 ;  /* 0x0000b40065027a23 */ /* 0x010fe40000010800 */
[----:B------:R-:W-:-:S04]  /*65c0*/  IMAD.MOV.U32 R101, RZ, RZ, R16 ;  /* 0x000000ffff657224 */ /* 0x000fc800078e0010 */
[----:B------:R1:W-:Y:S01]  /*65d0*/  MUFU.EX2 R200, R2 ;  /* 0x0000000200c87308 */ /* 0x0003e20000000800 */
[----:B------:R-:W4:Y:S01]  /*65e0*/  LDSM.16.MT88.4 R16, [R213+0x2100] ;  /* 0x00210000d510783b */ /* 0x000f220000004200 */
[----:B------:R-:W-:Y:S03]  /*65f0*/  HMMA.16816.F32 R44, R4, R10, R44 ;  /* 0x0000000a042c723c */ /* 0x000fe6000000182c */
[----:B------:R-:W2:Y:S01]  /*6600*/  LDSM.16.MT88.4 R8, [R214+0x2100] ;  /* 0x00210000d608783b */ /* 0x000ea20000004200 */
[----:B-1----:R-:W-:Y:S02]  /*6610*/  FFMA.FTZ R2, R99, c[0x0][0x2d0], -R0 ;  /* 0x0000b40063027a23 */ /* 0x002fe40000010800 */
[----:B------:R-:W-:Y:S01]  /*6620*/  IMAD.MOV.U32 R99, RZ, RZ, R100 ;  /* 0x000000ffff637224 */ /* 0x000fe200078e0064 */
[----:B------:R-:W-:Y:S01]  /*6630*/  MOV R100, R101 ;  /* 0x0000006500647202 */ /* 0x000fe20000000f00 */
[----:B------:R-:W-:Y:S01]  /*6640*/  IMAD.MOV.U32 R101, RZ, RZ, R102 ;  /* 0x000000ffff657224 */ /* 0x000fe200078e0066 */
[----:B------:R-:W-:Y:S01]  /*6650*/  MOV R102, R103 ;  /* 0x0000006700667202 */ /* 0x000fe20000000f00 */
[----:B------:R-:W-:Y:S01]  /*6660*/  IMAD.MOV.U32 R103, RZ, RZ, R184 ;  /* 0x000000ffff677224 */ /* 0x000fe200078e00b8 */
[----:B------:R-:W-:Y:S01]  /*6670*/  MOV R184, R185 ;  /* 0x000000b900b87202 */ /* 0x000fe20000000f00 */
[----:B------:R-:W-:Y:S01]  /*6680*/  IMAD.MOV.U32 R185, RZ, RZ, R210 ;  /* 0x000000ffffb97224 */ /* 0x000fe200078e00d2 */
[----:B------:R-:W-:-:S02]  /*6690*/  MOV R210, R134 ;  /* 0x0000008600d27202 */ /* 0x000fc40000000f00 */
[----:B------:R1:W1:Y:S02]  /*66a0*/  MUFU.EX2 R134, R2 ;  /* 0x0000000200867308 */ /* 0x0002640000000800 */
[----:B-1----:R-:W-:-:S06]  /*66b0*/  FFMA.FTZ R2, R135, c[0x0][0x2d0], -R0 ;  /* 0x0000b40087027a23 */ /* 0x002fcc0000010800 */
[----:B------:R1:W-:Y:S02]  /*66c0*/  MUFU.EX2 R135, R2 ;  /* 0x0000000200877308 */ /* 0x0003e40000000800 */
[----:B-1----:R-:W-:Y:S02]  /*66d0*/  FFMA.FTZ R2, R99, c[0x0][0x2d0], -R0 ;  /* 0x0000b40063027a23 */ /* 0x002fe40000010800 */
[----:B------:R-:W-:Y:S01]  /*66e0*/  IMAD.MOV.U32 R99, RZ, RZ, R100 ;  /* 0x000000ffff637224 */ /* 0x000fe200078e0064 */
[----:B------:R-:W-:Y:S01]  /*66f0*/  MOV R100, R101 ;  /* 0x0000006500647202 */ /* 0x000fe20000000f00 */
[----:B------:R-:W-:Y:S01]  /*6700*/  IMAD.MOV.U32 R101, RZ, RZ, R102 ;  /* 0x000000ffff657224 */ /* 0x000fe200078e0066 */
[----:B------:R-:W-:Y:S01]  /*6710*/  MOV R102, R103 ;  /* 0x0000006700667202 */ /* 0x000fe20000000f00 */
[----:B------:R-:W-:Y:S01]  /*6720*/  IMAD.MOV.U32 R103, RZ, RZ, R184 ;  /* 0x000000ffff677224 */ /* 0x000fe200078e00b8 */
[----:B------:R-:W-:Y:S02]  /*6730*/  MOV R184, R133 ;  /* 0x0000008500b87202 */ /* 0x000fe40000000f00 */
[----:B------:R-:W1:Y:S01]  /*6740*/  MUFU.EX2 R133, R2 ;  /* 0x0000000200857308 */ /* 0x000e620000000800 */
[C---:B------:R-:W-:Y:S01]  /*6750*/  HMMA.16816.F32 R68, R4.reuse, R26, R68 ;  /* 0x0000001a0444723c */ /* 0x040fe20000001844 */
[----:B------:R-:W-:Y:S07]  /*6760*/  LDSM.16.MT88.4 R24, [R214+0x8100] ;  /* 0x00810000d618783b */ /* 0x000fee0000004200 */
[C---:B--2---:R-:W-:Y:S08]  /*6770*/  HMMA.16816.F32 R40, R4.reuse, R20, R40 ;  /* 0x000000140428723c */ /* 0x044ff00000001828 */
[----:B------:R-:W-:Y:S01]  /*6780*/  HMMA.16816.F32 R36, R4, R22, R36 ;  /* 0x000000160424723c */ /* 0x000fe20000001824 */
[----:B------:R-:W2:Y:S06]  /*6790*/  LDSM.16.MT88.4 R20, [R216+0x2100] ;  /* 0x00210000d814783b */ /* 0x000eac0000004200 */
[----:B------:R-:W-:-:S02]  /*67a0*/  F2FP.PACK_AB R4, R202, R201 ;  /* 0x000000c9ca04723e */ /* 0x000fc400000000ff */
[----:B------:R-:W-:Y:S02]  /*67b0*/  F2FP.PACK_AB R6, R204, R203 ;  /* 0x000000cbcc06723e */ /* 0x000fe400000000ff */
[----:B------:R-:W-:Y:S02]  /*67c0*/  F2FP.PACK_AB R5, R134, R200 ;  /* 0x000000c88605723e */ /* 0x000fe400000000ff */
[----:B-1----:R-:W-:-:S07]  /*67d0*/  F2FP.PACK_AB R7, R133, R135 ;  /* 0x000000878507723e */ /* 0x002fce00000000ff */
[C---:B----4-:R-:W-:Y:S08]  /*67e0*/  HMMA.16816.F32 R136, R4.reuse, R16, R136 ;  /* 0x000000100488723c */ /* 0x050ff00000001888 */
[C---:B------:R-:W-:Y:S01]  /*67f0*/  HMMA.16816.F32 R48, R4.reuse, R18, R52 ;  /* 0x000000120430723c */ /* 0x040fe20000001834 */
[----:B------:R-:W1:Y:S07]  /*6800*/  LDSM.16.MT88.4 R16, [R215+0x2100] ;  /* 0x00210000d710783b */ /* 0x000e6e0000004200 */
[C---:B------:R-:W-:Y:S08]  /*6810*/  HMMA.16816.F32 R144, R4.reuse, R8, R144 ;  /* 0x000000080490723c */ /* 0x040ff00000001890 */
[C---:B------:R-:W-:Y:S01]  /*6820*/  HMMA.16816.F32 R52, R4.reuse, R10, R56 ;  /* 0x0000000a0434723c */ /* 0x040fe20000001838 */
[----:B------:R-:W4:Y:S07]  /*6830*/  LDSM.16.MT88.4 R8, [R213+0x5100] ;  /* 0x00510000d508783b */ /* 0x000f2e0000004200 */
[C---:B--2---:R-:W-:Y:S08]  /*6840*/  HMMA.16816.F32 R152, R4.reuse, R20, R152 ;  /* 0x000000140498723c */ /* 0x044ff00000001898 */
[C---:B------:R-:W-:Y:S01]  /*6850*/  HMMA.16816.F32 R56, R4.reuse, R22, R76 ;  /* 0x000000160438723c */ /* 0x040fe2000000184c */
[----:B------:R-:W2:Y:S07]  /*6860*/  LDSM.16.MT88.4 R20, [R214+0x5100] ;  /* 0x00510000d614783b */ /* 0x000eae0000004200 */
[C---:B-1----:R-:W-:Y:S08]  /*6870*/  HMMA.16816.F32 R160, R4.reuse, R16, R160 ;  /* 0x0000001004a0723c */ /* 0x042ff000000018a0 */
[C---:B------:R-:W-:Y:S01]  /*6880*/  HMMA.16816.F32 R64, R4.reuse, R18, R80 ;  /* 0x000000120440723c */ /* 0x040fe20000001850 */
[----:B------:R-:W1:Y:S07]  /*6890*/  LDSM.16.MT88.4 R16, [R216+0x5100] ;  /* 0x00510000d810783b */ /* 0x000e6e0000004200 */
[C---:B----4-:R-:W-:Y:S08]  /*68a0*/  HMMA.16816.F32 R168, R4.reuse, R8, R168 ;  /* 0x0000000804a8723c */ /* 0x050ff000000018a8 */
[C---:B------:R-:W-:Y:S01]  /*68b0*/  HMMA.16816.F32 R76, R4.reuse, R10, R32 ;  /* 0x0000000a044c723c */ /* 0x040fe20000001820 */
[----:B------:R-:W4:Y:S04]  /*68c0*/  LDSM.16.MT88.4 R8, [R215+0x5100] ;  /* 0x00510000d708783b */ /* 0x000f280000004200 */
[----:B------:R-:W3:Y:S03]  /*68d0*/  LDSM.16.MT88.4 R32, [R213+0x8100] ;  /* 0x00810000d520783b */ /* 0x000ee60000004200 */
[----:B--2---:R-:W-:Y:S01]  /*68e0*/  HMMA.16816.F32 R80, R4, R22, R84 ;  /* 0x000000160450723c */ /* 0x004fe20000001854 */
[----:B------:R-:W-:Y:S01]  /*68f0*/  IMAD.MOV.U32 R2, RZ, RZ, R99 ;  /* 0x000000ffff027224 */ /* 0x000fe200078e0063 */
[----:B------:R-:W-:-:S06]  /*6900*/  MOV R252, R100 ;  /* 0x0000006400fc7202 */ /* 0x000fcc0000000f00 */
[C---:B------:R-:W-:Y:S01]  /*6910*/  HMMA.16816.F32 R176, R4.reuse, R20, R176 ;  /* 0x0000001404b0723c */ /* 0x040fe200000018b0 */
[----:B------:R-:W-:Y:S07]  /*6920*/  LDSM.16.MT88.4 R20, [R216+0x8100] ;  /* 0x00810000d814783b */ /* 0x000fee0000004200 */
[C---:B-1----:R-:W-:Y:S08]  /*6930*/  HMMA.16816.F32 R84, R4.reuse, R16, R104 ;  /* 0x000000100454723c */ /* 0x042ff00000001868 */
[C---:B------:R-:W-:Y:S01]  /*6940*/  HMMA.16816.F32 R88, R4.reuse, R18, R108 ;  /* 0x000000120458723c */ /* 0x040fe2000000186c */
[----:B------:R-:W1:Y:S07]  /*6950*/  LDSM.16.MT88.4 R16, [R215+0x8100] ;  /* 0x00810000d710783b */ /* 0x000e6e0000004200 */
[----:B----4-:R-:W-:Y:S07]  /*6960*/  HMMA.16816.F32 R96, R4, R8, R112 ;  /* 0x000000080460723c */ /* 0x010fee0000001870 */
[----:B------:R-:W-:Y:S01]  /*6970*/  IMAD.MOV.U32 R112, RZ, RZ, R101 ;  /* 0x000000ffff707224 */ /* 0x000fe200078e0065 */
[----:B------:R-:W-:Y:S01]  /*6980*/  MOV R113, R102 ;  /* 0x0000006600717202 */ /* 0x000fe20000000f00 */
[----:B------:R-:W-:-:S02]  /*6990*/  IMAD.MOV.U32 R114, RZ, RZ, R103 ;  /* 0x000000ffff727224 */ /* 0x000fc400078e0067 */
[----:B------:R-:W-:Y:S01]  /*69a0*/  HMMA.16816.F32 R100, R4, R10, R116 ;  /* 0x0000000a0464723c */ /* 0x000fe20000001874 */
[----:B------:R-:W2:Y:S01]  /*69b0*/  LDSM.16.MT88.4 R8, [R213+0xb100] ;  /* 0x00b10000d508783b */ /* 0x000ea20000004200 */
[----:B------:R-:W-:-:S05]  /*69c0*/  MOV R115, R30 ;  /* 0x0000001e00737202 */ /* 0x000fca0000000f00 */
[----:B------:R-:W-:Y:S01]  /*69d0*/  IMAD.MOV.U32 R117, RZ, RZ, R31 ;  /* 0x000000ffff757224 */ /* 0x000fe200078e001f */
[----:B------:R-:W-:Y:S01]  /*69e0*/  MOV R118, R28 ;  /* 0x0000001c00767202 */ /* 0x000fe20000000f00 */
[----:B------:R-:W-:Y:S01]  /*69f0*/  IMAD.MOV.U32 R119, RZ, RZ, R29 ;  /* 0x000000ffff777224 */ /* 0x000fe200078e001d */
[C---:B---3--:R-:W-:Y:S01]  /*6a00*/  HMMA.16816.F32 R104, R4.reuse, R32, R172 ;  /* 0x000000200468723c */ /* 0x048fe200000018ac */
[----:B------:R-:W-:Y:S01]  /*6a10*/  IMAD.MOV.U32 R193, RZ, RZ, R218 ;  /* 0x000000ffffc17224 */ /* 0x000fe200078e00da */
[----:B------:R-:W-:Y:S01]  /*6a20*/  MOV R191, R217 ;  /* 0x000000d900bf7202 */ /* 0x000fe20000000f00 */
[----:B------:R-:W-:Y:S01]  /*6a30*/  FFMA.FTZ R2, R2, c[0x0][0x2d0], -R12 ;  /* 0x0000b40002027a23 */ /* 0x000fe2000001080c */
[----:B------:R-:W-:Y:S03]  /*6a40*/  LDSM.16.MT88.4 R28, [R214+0xb100] ;  /* 0x00b10000d61c783b */ /* 0x000fe60000004200 */
[----:B------:R-:W-:Y:S01]  /*6a50*/  IMAD.MOV.U32 R175, RZ, RZ, R118 ;  /* 0x000000ffffaf7224 */ /* 0x000fe200078e0076 */
[C---:B------:R-:W-:Y:S01]  /*6a60*/  HMMA.16816.F32 R108, R4.reuse, R24, R164 ;  /* 0x00000018046c723c */ /* 0x040fe200000018a4 */
[----:B------:R-:W-:Y:S01]  /*6a70*/  MOV R174, R119 ;  /* 0x0000007700ae7202 */ /* 0x000fe20000000f00 */
[----:B------:R-:W-:Y:S01]  /*6a80*/  IMAD.MOV.U32 R173, RZ, RZ, R112 ;  /* 0x000000ffffad7224 */ /* 0x000fe200078e0070 */
[----:B------:R-:W-:Y:S01]  /*6a90*/  MOV R172, R113 ;  /* 0x0000007100ac7202 */ /* 0x000fe20000000f00 */
[----:B------:R-:W-:Y:S01]  /*6aa0*/  UIADD3 UR15, UR6, -0x2, URZ ;  /* 0xfffffffe060f7890 */ /* 0x000fe2000fffe03f */
[----:B------:R3:W5:Y:S02]  /*6ab0*/  LDL.LU R218, [R1+0x38] ;  /* 0x0000380001da7983 */ /* 0x0007640000300800 */
[----:B------:R-:W-:Y:S01]  /*6ac0*/  MOV R166, R117 ;  /* 0x0000007500a67202 */ /* 0x000fe20000000f00 */
[----:B------:R-:W-:Y:S01]  /*6ad0*/  HMMA.16816.F32 R32, R4, R34, R180 ;  /* 0x000000220420723c */ /* 0x000fe200000018b4 */
[----:B------:R-:W-:Y:S01]  /*6ae0*/  IMAD.MOV.U32 R167, RZ, RZ, R184 ;  /* 0x000000ffffa77224 */ /* 0x000fe200078e00b8 */
[----:B------:R-:W-:-:S06]  /*6af0*/  MOV R164, R185 ;  /* 0x000000b900a47202 */ /* 0x000fcc0000000f00 */
[C---:B-1----:R-:W-:Y:S01]  /*6b00*/  HMMA.16816.F32 R124, R4.reuse, R18, R124 ;  /* 0x00000012047c723c */ /* 0x042fe2000000187c */
[----:B------:R-:W-:Y:S01]  /*6b10*/  IMAD.MOV.U32 R183, RZ, RZ, R114 ;  /* 0x000000ffffb77224 */ /* 0x000fe200078e0072 */
[----:B------:R-:W-:Y:S01]  /*6b20*/  MOV R182, R115 ;  /* 0x0000007300b67202 */ /* 0x000fe20000000f00 */
[----:B------:R-:W-:Y:S01]  /*6b30*/  IMAD.MOV.U32 R165, RZ, RZ, R186 ;  /* 0x000000ffffa57224 */ /* 0x000fe200078e00ba */
[----:B------:R3:W5:Y:S04]  /*6b40*/  LDL.LU R217, [R1+0x34] ;  /* 0x0000340001d97983 */ /* 0x0007680000300800 */
[----:B------:R-:W-:Y:S01]  /*6b50*/  HMMA.16816.F32 R116, R4, R16, R128 ;  /* 0x000000100474723c */ /* 0x000fe20000001880 */
[----:B------:R-:W1:Y:S01]  /*6b60*/  LDSM.16.MT88.4 R16, [R215+0xb100] ;  /* 0x00b10000d710783b */ /* 0x000e620000004200 */
[----:B------:R-:W-:Y:S01]  /*6b70*/  MOV R180, R187 ;  /* 0x000000bb00b47202 */ /* 0x000fe20000000f00 */
[----:B------:R-:W-:-:S05]  /*6b80*/  IMAD.MOV.U32 R181, RZ, RZ, R188 ;  /* 0x000000ffffb57224 */ /* 0x000fca00078e00bc */
[C---:B------:R-:W-:Y:S08]  /*6b90*/  HMMA.16816.F32 R112, R4.reuse, R20, R148 ;  /* 0x000000140470723c */ /* 0x040ff00000001894 */
[----:B------:R-:W-:Y:S01]  /*6ba0*/  HMMA.16816.F32 R20, R4, R22, R140 ;  /* 0x000000160414723c */ /* 0x000fe2000000188c */
[----:B------:R-:W-:Y:S02]  /*6bb0*/  MOV R148, R193 ;  /* 0x000000c100947202 */ /* 0x000fe40000000f00 */
[----:B------:R-:W-:-:S04]  /*6bc0*/  MOV R150, R195 ;  /* 0x000000c300967202 */ /* 0x000fc80000000f00 */
[----:B------:R-:W-:Y:S01]  /*6bd0*/  IMAD.MOV.U32 R142, RZ, RZ, R198 ;  /* 0x000000ffff8e7224 */ /* 0x000fe200078e00c6 */
[----:B------:R-:W-:Y:S01]  /*6be0*/  HMMA.16816.F32 R24, R4, R26, R156 ;  /* 0x0000001a0418723c */ /* 0x000fe2000000189c */
[----:B------:R-:W-:-:S03]  /*6bf0*/  MOV R141, R197 ;  /* 0x000000c5008d7202 */ /* 0x000fc60000000f00 */
[----:B------:R-:W-:-:S03]  /*6c00*/  MOV R140, R142 ;  /* 0x0000008e008c7202 */ /* 0x000fc60000000f00 */
[----:B------:R-:W-:Y:S01]  /*6c10*/  MOV R156, R189 ;  /* 0x000000bd009c7202 */ /* 0x000fe20000000f00 */
[----:B------:R-:W-:Y:S01]  /*6c20*/  IMAD.MOV.U32 R157, RZ, RZ, R190 ;  /* 0x000000ffff9d7224 */ /* 0x000fe200078e00be */
[----:B------:R-:W-:Y:S01]  /*6c30*/  MOV R158, R191 ;  /* 0x000000bf009e7202 */ /* 0x000fe20000000f00 */
[----:B--2---:R-:W-:Y:S01]  /*6c40*/  HMMA.16816.F32 R184, R4, R8, R120 ;  /* 0x0000000804b8723c */ /* 0x004fe20000001878 */
[----:B------:R-:W-:Y:S02]  /*6c50*/  MOV R142, R148 ;  /* 0x00000094008e7202 */ /* 0x000fe40000000f00 */
[----:B------:R-:W-:-:S05]  /*6c60*/  MOV R143, R199 ;  /* 0x000000c7008f7202 */ /* 0x000fca0000000f00 */
[----:B------:R-:W-:Y:S01]  /*6c70*/  HMMA.16816.F32 R188, R4, R10, R92 ;  /* 0x0000000a04bc723c */ /* 0x000fe2000000185c */
[----:B------:R-:W2:Y:S01]  /*6c80*/  LDSM.16.MT88.4 R8, [R216+0xb100] ;  /* 0x00b10000d808783b */ /* 0x000ea20000004200 */
[----:B------:R-:W-:Y:S02]  /*6c90*/  MOV R148, R150 ;  /* 0x0000009600947202 */ /* 0x000fe40000000f00 */
[----:B------:R-:W-:Y:S01]  /*6ca0*/  MOV R150, R156 ;  /* 0x0000009c00967202 */ /* 0x000fe20000000f00 */
        /* <DEDUP_REMOVED lines=9> */
[----:B------:R4:W-:Y:S01]  /*6d40*/  MUFU.EX2 R13, R2 ;  /* 0x00000002000d7308 */ /* 0x0009e20000000800 */
[----:B------:R-:W-:-:S02]  /*6d50*/  IMAD.MOV.U32 R159, RZ, RZ, R192 ;  /* 0x000000ffff9f7224 */ /* 0x000fc400078e00c0 */
[----:B------:R-:W-:Y:S02]  /*6d60*/  IMAD.MOV.U32 R149, RZ, RZ, R151 ;  /* 0x000000ffff957224 */ /* 0x000fe400078e0097 */
[----:B------:R-:W-:Y:S02]  /*6d70*/  IMAD.MOV.U32 R151, RZ, RZ, R157 ;  /* 0x000000ffff977224 */ /* 0x000fe400078e009d */
[----:B------:R-:W-:Y:S02]  /*6d80*/  IMAD.MOV.U32 R157, RZ, RZ, R159 ;  /* 0x000000ffff9d7224 */ /* 0x000fe400078e009f */
[----:B------:R-:W-:Y:S02]  /*6d90*/  IMAD.MOV.U32 R159, RZ, RZ, R165 ;  /* 0x000000ffff9f7224 */ /* 0x000fe400078e00a5 */
[----:B----4-:R-:W-:Y:S01]  /*6da0*/  FFMA.FTZ R2, R131, c[0x0][0x2d0], -R12 ;  /* 0x0000b40083027a23 */ /* 0x010fe2000001080c */
        /* <DEDUP_REMOVED lines=8> */
[----:B------:R-:W-:Y:S02]  /*6e30*/  IMAD.MOV.U32 R15, RZ, RZ, R212 ;  /* 0x000000ffff0f7224 */ /* 0x000fe400078e00d4 */
[----:B------:R-:W-:Y:S01]  /*6e40*/  IMAD.MOV.U32 R150, RZ, RZ, R151 ;  /* 0x000000ffff967224 */ /* 0x000fe200078e0097 */
[----:B------:R-:W-:Y:S01]  /*6e50*/  MOV R151, R156 ;  /* 0x0000009c00977202 */ /* 0x000fe20000000f00 */
[----:B------:R-:W-:Y:S01]  /*6e60*/  IMAD.MOV.U32 R156, RZ, RZ, R157 ;  /* 0x000000ffff9c7224 */ /* 0x000fe200078e009d */
[----:B------:R-:W-:Y:S01]  /*6e70*/  MOV R157, R158 ;  /* 0x0000009e009d7202 */ /* 0x000fe20000000f00 */
[----:B------:R-:W-:Y:S01]  /*6e80*/  IMAD.MOV.U32 R158, RZ, RZ, R159 ;  /* 0x000000ffff9e7224 */ /* 0x000fe200078e009f */
[----:B------:R-:W-:Y:S01]  /*6e90*/  MOV R159, R15 ;  /* 0x0000000f009f7202 */ /* 0x000fe20000000f00 */
[----:B------:R-:W-:Y:S01]  /*6ea0*/  IMAD.MOV.U32 R15, RZ, RZ, R14 ;  /* 0x000000ffff0f7224 */ /* 0x000fe200078e000e */
[C---:B-1----:R-:W-:Y:S01]  /*6eb0*/  HMMA.16816.F32 R40, R4.reuse, R16, R40 ;  /* 0x000000100428723c */ /* 0x042fe20000001828 */
[----:B------:R1:W4:Y:S07]  /*6ec0*/  MUFU.EX2 R14, R2 ;  /* 0x00000002000e7308 */ /* 0x00032e0000000800 */
[----:B------:R-:W-:Y:S01]  /*6ed0*/  HMMA.16816.F32 R36, R4, R18, R36 ;  /* 0x000000120424723c */ /* 0x000fe20000001824 */
[----:B------:R-:W-:Y:S01]  /*6ee0*/  IMAD.MOV.U32 R17, RZ, RZ, R164 ;  /* 0x000000ffff117224 */ /* 0x000fe200078e00a4 */
[----:B------:R-:W-:-:S06]  /*6ef0*/  MOV R95, R142 ;  /* 0x0000008e005f7202 */ /* 0x000fcc0000000f00 */
[----:B--2---:R-:W-:Y:S01]  /*6f00*/  HMMA.16816.F32 R44, R4, R10, R44 ;  /* 0x0000000a042c723c */ /* 0x004fe2000000182c */
[----:B-1----:R-:W-:Y:S01]  /*6f10*/  FFMA.FTZ R2, R131, c[0x0][0x2d0], -R12 ;  /* 0x0000b40083027a23 */ /* 0x002fe2000001080c */
[----:B------:R-:W-:Y:S01]  /*6f20*/  MOV R131, R140 ;  /* 0x0000008c00837202 */ /* 0x000fe20000000f00 */
[----:B------:R-:W-:-:S05]  /*6f30*/  IMAD.MOV.U32 R140, RZ, RZ, R15 ;  /* 0x000000ffff8c7224 */ /* 0x000fca00078e000f */
[----:B------:R-:W-:Y:S01]  /*6f40*/  HMMA.16816.F32 R192, R4, R28, R72 ;  /* 0x0000001c04c0723c */ /* 0x000fe20000001848 */
[----:B------:R1:W-:Y:S01]  /*6f50*/  MUFU.EX2 R15, R2 ;  /* 0x00000002000f7308 */ /* 0x0003e20000000800 */
[----:B------:R-:W-:Y:S01]  /*6f60*/  MOV R16, R165 ;  /* 0x000000a500107202 */ /* 0x000fe20000000f00 */
[----:B------:R-:W-:Y:S01]  /*6f70*/  IMAD.MOV.U32 R19, RZ, RZ, R166 ;  /* 0x000000ffff137224 */ /* 0x000fe200078e00a6 */
[----:B------:R-:W-:-:S04]  /*6f80*/  MOV R18, R167 ;  /* 0x000000a700127202 */ /* 0x000fc80000000f00 */
[----:B------:R-:W-:Y:S01]  /*6f90*/  HMMA.16816.F32 R196, R4, R30, R68 ;  /* 0x0000001e04c4723c */ /* 0x000fe20000001844 */
[----:B------:R-:W2:Y:S01]  /*6fa0*/  LDSM.16.MT88.4 R164, [R215+0x2900] ;  /* 0x00290000d7a4783b */ /* 0x000ea20000004200 */
[----:B------:R-:W-:Y:S01]  /*6fb0*/  MOV R129, R156 ;  /* 0x0000009c00817202 */ /* 0x000fe20000000f00 */
[----:B------:R-:W-:Y:S01]  /*6fc0*/  IMAD.MOV.U32 R130, RZ, RZ, R157 ;  /* 0x000000ffff827224 */ /* 0x000fe200078e009d */
[----:B------:R-:W-:Y:S01]  /*6fd0*/  MOV R121, R148 ;  /* 0x0000009400797202 */ /* 0x000fe20000000f00 */
[----:B------:R-:W-:Y:S01]  /*6fe0*/  IMAD.MOV.U32 R120, RZ, RZ, R143 ;  /* 0x000000ffff787224 */ /* 0x000fe200078e008f */
[----:B------:R-:W-:Y:S01]  /*6ff0*/  MOV R123, R150 ;  /* 0x00000096007b7202 */ /* 0x000fe20000000f00 */
[----:B------:R-:W-:Y:S01]  /*7000*/  IMAD.MOV.U32 R122, RZ, RZ, R149 ;  /* 0x000000ffff7a7224 */ /* 0x000fe200078e0095 */
[----:B------:R-:W-:Y:S01]  /*7010*/  LDSM.16.MT88.4 R72, [R213+0x8900] ;  /* 0x00890000d548783b */ /* 0x000fe20000004200 */
[----:B-1----:R-:W-:Y:S01]  /*7020*/  FFMA.FTZ R2, R131, c[0x0][0x2d0], -R12 ;  /* 0x0000b40083027a23 */ /* 0x002fe2000001080c */
[----:B------:R-:W-:-:S02]  /*7030*/  UISETP.GE.AND UP0, UPT, UR15, UR8, UPT ;  /* 0x000000080f00728c */ /* 0x000fc4000bf06270 */
[----:B------:R3:W5:Y:S01]  /*7040*/  LDL.LU R212, [R1+0x30] ;  /* 0x0000300001d47983 */ /* 0x0007620000300800 */
[----:B------:R1:W1:Y:S01]  /*7050*/  MUFU.EX2 R12, R2 ;  /* 0x00000002000c7308 */ /* 0x0002620000000800 */
[----:B------:R-:W-:Y:S01]  /*7060*/  HMMA.16816.F32 R28, R4, R8, R60 ;  /* 0x00000008041c723c */ /* 0x000fe2000000183c */
[----:B-1----:R-:W-:-:S06]  /*7070*/  FFMA.FTZ R2, R140, c[0x0][0x2d0], -R0 ;  /* 0x0000b4008c027a23 */ /* 0x002fcc0000010800 */
[----:B------:R1:W-:Y:S02]  /*7080*/  MUFU.EX2 R11, R2 ;  /* 0x00000002000b7308 */ /* 0x0003e40000000800 */
[----:B-1----:R-:W-:Y:S01]  /*7090*/  FFMA.FTZ R2, R141, c[0x0][0x2d0], -R0 ;  /* 0x0000b4008d027a23 */ /* 0x002fe20000010800 */
[----:B------:R-:W-:Y:S01]  /*70a0*/  MOV R131, R158 ;  /* 0x0000009e00837202 */ /* 0x000fe20000000f00 */
[----:B------:R-:W-:Y:S01]  /*70b0*/  IMAD.MOV.U32 R128, RZ, RZ, R151 ;  /* 0x000000ffff807224 */ /* 0x000fe200078e0097 */
[----:B------:R-:W-:-:S03]  /*70c0*/  MOV R93, R121 ;  /* 0x00000079005d7202 */ /* 0x000fc60000000f00 */
[----:B------:R1:W1:Y:S01]  /*70d0*/  MUFU.EX2 R10, R2 ;  /* 0x00000002000a7308 */ /* 0x0002620000000800 */
[----:B------:R-:W-:Y:S01]  /*70e0*/  IMAD.MOV.U32 R92, RZ, RZ, R120 ;  /* 0x000000ffff5c7224 */ /* 0x000fe200078e0078 */
[----:B------:R-:W-:Y:S01]  /*70f0*/  LDSM.16.MT88.4 R140, [R213+0x2900] ;  /* 0x00290000d58c783b */ /* 0x000fe20000004200 */
[----:B------:R-:W-:-:S03]  /*7100*/  IMAD.MOV.U32 R94, RZ, RZ, R122 ;  /* 0x000000ffff5e7224 */ /* 0x000fc600078e007a */
[----:B------:R-:W-:Y:S01]  /*7110*/  LDSM.16.MT88.4 R148, [R214+0x2900] ;  /* 0x00290000d694783b */ /* 0x000fe20000004200 */
[--C-:B-1----:R-:W-:Y:S02]  /*7120*/  FFMA.FTZ R2, R159, c[0x0][0x2d0], -R0.reuse ;  /* 0x0000b4009f027a23 */ /* 0x102fe40000010800 */
[----:B------:R-:W-:Y:S01]  /*7130*/  FFMA.FTZ R0, R95, c[0x0][0x2d0], -R0 ;  /* 0x0000b4005f007a23 */ /* 0x000fe20000010800 */
[----:B------:R-:W1:Y:S01]  /*7140*/  LDSM.16.MT88.4 R156, [R216+0x2900] ;  /* 0x00290000d89c783b */ /* 0x000e620000004200 */
[----:B------:R-:W-:Y:S08]  /*7150*/  MUFU.EX2 R8, R2 ;  /* 0x0000000200087308 */ /* 0x000ff00000000800 */
[----:B------:R-:W2:Y:S01]  /*7160*/  MUFU.EX2 R9, R0 ;  /* 0x0000000000097308 */ /* 0x000ea20000000800 */
[----:B------:R-:W-:Y:S01]  /*7170*/  MOV R95, R123 ;  /* 0x0000007b005f7202 */ /* 0x000fe20000000f00 */
[----:B------:R-:W-:Y:S01]  /*7180*/  IMAD.MOV.U32 R120, RZ, RZ, R128 ;  /* 0x000000ffff787224 */ /* 0x000fe200078e0080 */
[----:B------:R-:W-:Y:S01]  /*7190*/  MOV R121, R129 ;  /* 0x0000008100797202 */ /* 0x000fe20000000f00 */
[----:B------:R-:W-:Y:S01]  /*71a0*/  IMAD.MOV.U32 R122, RZ, RZ, R130 ;  /* 0x000000ffff7a7224 */ /* 0x000fe200078e0082 */
[----:B------:R-:W-:-:S02]  /*71b0*/  MOV R123, R131 ;  /* 0x00000083007b7202 */ /* 0x000fc40000000f00 */
[----:B----4-:R-:W-:Y:S02]  /*71c0*/  F2FP.PACK_AB R128, R14, R13 ;  /* 0x0000000d0e80723e */ /* 0x010fe400000000ff */
[----:B------:R-:W-:Y:S02]  /*71d0*/  F2FP.PACK_AB R130, R12, R15 ;  /* 0x0000000f0c82723e */ /* 0x000fe400000000ff */
[----:B------:R-:W-:Y:S02]  /*71e0*/  F2FP.PACK_AB R129, R10, R11 ;  /* 0x0000000b0a81723e */ /* 0x000fe400000000ff */
[----:B--2---:R-:W-:-:S07]  /*71f0*/  F2FP.PACK_AB R131, R9, R8 ;  /* 0x000000080983723e */ /* 0x004fce00000000ff */
[C---:B------:R-:W-:Y:S08]  /*7200*/  HMMA.16816.F32 R160, R128.reuse, R164, R160 ;  /* 0x000000a480a0723c */ /* 0x040ff000000018a0 */
[C---:B------:R-:W-:Y:S01]  /*7210*/  HMMA.16816.F32 R164, R128.reuse, R166, R64 ;  /* 0x000000a680a4723c */ /* 0x040fe20000001840 */
[----:B------:R-:W2:Y:S07]  /*7220*/  LDSM.16.MT88.4 R64, [R215+0x5900] ;  /* 0x00590000d740783b */ /* 0x000eae0000004200 */
[C---:B-1----:R-:W-:Y:S08]  /*7230*/  HMMA.16816.F32 R152, R128.reuse, R156, R152 ;  /* 0x0000009c8098723c */ /* 0x042ff00000001898 */
[C---:B------:R-:W-:Y:S01]  /*7240*/  HMMA.16816.F32 R156, R128.reuse, R158, R56 ;  /* 0x0000009e809c723c */ /* 0x040fe20000001838 */
[----:B------:R-:W1:Y:S01]  /*7250*/  LDSM.16.MT88.4 R56, [R216+0x5900] ;  /* 0x00590000d838783b */ /* 0x000e620000004200 */
        /* <DEDUP_REMOVED lines=10> */
[----:B------:R-:W-:Y:S01]  /*7300*/  FADD.FTZ R2, R2, R0 ;  /* 0x0000000002027221 */ /* 0x000fe20000010000 */
[----:B------:R-:W-:Y:S01]  /*7310*/  MOV R4, R123 ;  /* 0x0000007b00047202 */ /* 0x000fe20000000f00 */
[----:B------:R-:W-:Y:S01]  /*7320*/  IMAD.MOV.U32 R123, RZ, RZ, R182 ;  /* 0x000000ffff7b7224 */ /* 0x000fe200078e00b6 */
[----:B------:R-:W-:Y:S01]  /*7330*/  HMMA.16816.F32 R136, R128, R140, R136 ;  /* 0x0000008c8088723c */ /* 0x000fe20000001888 */
[----:B------:R-:W-:Y:S01]  /*7340*/  FADD.FTZ R0, R121, R120 ;  /* 0x0000007879007221 */ /* 0x000fe20000010000 */
[----:B------:R-:W-:Y:S01]  /*7350*/  LDSM.16.MT88.4 R172, [R213+0x5900] ;  /* 0x00590000d5ac783b */ /* 0x000fe20000004200 */
[----:B------:R-:W-:-:S02]  /*7360*/  FADD.FTZ R2, R122, R2 ;  /* 0x000000027a027221 */ /* 0x000fc40000010000 */
[----:B------:R-:W-:Y:S02]  /*7370*/  FADD.FTZ R0, R123, R0 ;  /* 0x000000007b007221 */ /* 0x000fe40000010000 */
[----:B------:R-:W-:Y:S01]  /*7380*/  LDSM.16.MT88.4 R120, [R216+0xb900] ;  /* 0x00b90000d878783b */ /* 0x000fe20000004200 */
[C---:B--2---:R-:W-:Y:S03]  /*7390*/  HMMA.16816.F32 R60, R128.reuse, R64, R96 ;  /* 0x00000040803c723c */ /* 0x044fe60000001860 */
[----:B------:R-:W2:Y:S05]  /*73a0*/  LDSM.16.MT88.4 R96, [R215+0x8900] ;  /* 0x00890000d760783b */ /* 0x000eaa0000004200 */
[C---:B------:R-:W-:Y:S07]  /*73b0*/  HMMA.16816.F32 R64, R128.reuse, R66, R100 ;  /* 0x000000428040723c */ /* 0x040fee0000001864 */
[----:B------:R-:W-:Y:S01]  /*73c0*/  IMAD.MOV.U32 R102, RZ, RZ, R94 ;  /* 0x000000ffff667224 */ /* 0x000fe200078e005e */
[----:B------:R-:W-:Y:S01]  /*73d0*/  MOV R103, R95 ;  /* 0x0000005f00677202 */ /* 0x000fe20000000f00 */
[----:B------:R-:W-:Y:S02]  /*73e0*/  HMMA.16816.F32 R140, R128, R142, R48 ;  /* 0x0000008e808c723c */ /* 0x000fe40000001830 */
[----:B------:R-:W-:-:S02]  /*73f0*/  FADD.FTZ R2, R102, R2 ;  /* 0x0000000266027221 */ /* 0x000fc40000010000 */
[----:B------:R-:W-:-:S03]  /*7400*/  FADD.FTZ R0, R103, R0 ;  /* 0x0000000067007221 */ /* 0x000fc60000010000 */
[----:B------:R-:W-:Y:S01]  /*7410*/  MOV R48, R181 ;  /* 0x000000b500307202 */ /* 0x000fe20000000f00 */
[----:B------:R-:W-:Y:S01]  /*7420*/  IMAD.MOV.U32 R49, RZ, RZ, R180 ;  /* 0x000000ffff317224 */ /* 0x000fe200078e00b4 */
[----:B------:R-:W-:Y:S01]  /*7430*/  MOV R50, R93 ;  /* 0x0000005d00327202 */ /* 0x000fe20000000f00 */
[----:B------:R-:W-:Y:S01]  /*7440*/  IMAD.MOV.U32 R51, RZ, RZ, R92 ;  /* 0x000000ffff337224 */ /* 0x000fe200078e005c */
[----:B------:R-:W-:Y:S01]  /*7450*/  HMMA.16816.F32 R144, R128, R148, R144 ;  /* 0x000000948090723c */ /* 0x000fe20000001890 */
[----:B------:R-:W-:Y:S01]  /*7460*/  FADD.FTZ R2, R48, R2 ;  /* 0x0000000230027221 */ /* 0x000fe20000010000 */
[----:B------:R-:W4:Y:S01]  /*7470*/  LDSM.16.MT88.4 R180, [R214+0x5900] ;  /* 0x00590000d6b4783b */ /* 0x000f220000004200 */
[----:B------:R-:W-:Y:S02]  /*7480*/  FADD.FTZ R0, R49, R0 ;  /* 0x0000000031007221 */ /* 0x000fe40000010000 */
[----:B------:R-:W-:Y:S02]  /*7490*/  FADD.FTZ R2, R4, R2 ;  /* 0x0000000204027221 */ /* 0x000fe40000010000 */
[----:B------:R-:W-:-:S02]  /*74a0*/  FADD.FTZ R0, R5, R0 ;  /* 0x0000000005007221 */ /* 0x000fc40000010000 */
[----:B------:R-:W-:Y:S02]  /*74b0*/  FADD.FTZ R2, R6, R2 ;  /* 0x0000000206027221 */ /* 0x000fe40000010000 */
[----:B------:R-:W-:Y:S02]  /*74c0*/  FADD.FTZ R0, R7, R0 ;  /* 0x0000000007007221 */ /* 0x000fe40000010000 */
[----:B------:R-:W-:Y:S01]  /*74d0*/  FADD.FTZ R2, R50, R2 ;  /* 0x0000000232027221 */ /* 0x000fe20000010000 */
[----:B------:R-:W-:Y:S01]  /*74e0*/  HMMA.16816.F32 R148, R128, R150, R52 ;  /* 0x000000968094723c */ /* 0x000fe20000001834 */
[----:B------:R-:W-:Y:S01]  /*74f0*/  FADD.FTZ R0, R51, R0 ;  /* 0x0000000033007221 */ /* 0x000fe20000010000 */
[----:B------:R-:W2:Y:S01]  /*7500*/  LDSM.16.MT88.4 R4, [R215+0xb900] ;  /* 0x00b90000d704783b */ /* 0x000ea20000004200 */
[----:B------:R-:W-:Y:S02]  /*7510*/  FADD.FTZ R2, R18, R2 ;  /* 0x0000000212027221 */ /* 0x000fe40000010000 */
[----:B------:R-:W-:-:S03]  /*7520*/  FADD.FTZ R0, R19, R0 ;  /* 0x0000000013007221 */ /* 0x000fc60000010000 */
[----:B-1----:R-:W-:Y:S01]  /*7530*/  HMMA.16816.F32 R52, R128, R56, R84 ;  /* 0x000000388034723c */ /* 0x002fe20000001854 */
[----:B------:R-:W-:Y:S02]  /*7540*/  FADD.FTZ R2, R16, R2 ;  /* 0x0000000210027221 */ /* 0x000fe40000010000 */
[----:B------:R-:W-:-:S05]  /*7550*/  FADD.FTZ R0, R17, R0 ;  /* 0x0000000011007221 */ /* 0x000fca0000010000 */
[----:B------:R-:W-:Y:S01]  /*7560*/  HMMA.16816.F32 R56, R128, R58, R88 ;  /* 0x0000003a8038723c */ /* 0x000fe20000001858 */
[----:B------:R-:W1:Y:S01]  /*7570*/  LDSM.16.MT88.4 R88, [R216+0x8900] ;  /* 0x00890000d858783b */ /* 0x000e620000004200 */
[----:B------:R-:W-:Y:S02]  /*7580*/  FADD.FTZ R2, R252, R2 ;  /* 0x00000002fc027221 */ /* 0x000fe40000010000 */
[----:B------:R-:W-:Y:S02]  /*7590*/  FADD.FTZ R0, R211, R0 ;  /* 0x00000000d3007221 */ /* 0x000fe40000010000 */
[----:B------:R-:W-:Y:S02]  /*75a0*/  FADD.FTZ R2, R210, R2 ;  /* 0x00000002d2027221 */ /* 0x000fe40000010000 */
[----:B------:R-:W-:Y:S02]  /*75b0*/  FADD.FTZ R0, R209, R0 ;  /* 0x00000000d1007221 */ /* 0x000fe40000010000 */
[----:B------:R-:W-:-:S02]  /*75c0*/  FADD.FTZ R2, R248, R2 ;  /* 0x00000002f8027221 */ /* 0x000fc40000010000 */
[----:B------:R-:W-:Y:S02]  /*75d0*/  FADD.FTZ R0, R208, R0 ;  /* 0x00000000d0007221 */ /* 0x000fe40000010000 */
[----:B------:R-:W-:Y:S02]  /*75e0*/  FADD.FTZ R2, R251, R2 ;  /* 0x00000002fb027221 */ /* 0x000fe40000010000 */
[----:B------:R-:W-:Y:S02]  /*75f0*/  FADD.FTZ R0, R207, R0 ;  /* 0x00000000cf007221 */ /* 0x000fe40000010000 */
[----:B------:R-:W-:Y:S02]  /*7600*/  FADD.FTZ R2, R250, R2 ;  /* 0x00000002fa027221 */ /* 0x000fe40000010000 */
[----:B------:R-:W-:Y:S02]  /*7610*/  FADD.FTZ R0, R205, R0 ;  /* 0x00000000cd007221 */ /* 0x000fe40000010000 */
[----:B------:R-:W-:-:S02]  /*7620*/  FADD.FTZ R2, R249, R2 ;  /* 0x00000002f9027221 */ /* 0x000fc40000010000 */
[----:B------:R-:W-:Y:S02]  /*7630*/  FADD.FTZ R0, R206, R0 ;  /* 0x00000000ce007221 */ /* 0x000fe40000010000 */
[----:B------:R-:W-:Y:S02]  /*7640*/  FADD.FTZ R2, R201, R2 ;  /* 0x00000002c9027221 */ /* 0x000fe40000010000 */
[----:B------:R-:W-:Y:S01]  /*7650*/  FADD.FTZ R0, R200, R0 ;  /* 0x00000000c8007221 */ /* 0x000fe20000010000 */
[----:B--2---:R-:W-:Y:S01]  /*7660*/  HMMA.16816.F32 R92, R128, R96, R116 ;  /* 0x00000060805c723c */ /* 0x004fe20000001874 */
[----:B------:R-:W-:Y:S02]  /*7670*/  FADD.FTZ R2, R202, R2 ;  /* 0x00000002ca027221 */ /* 0x000fe40000010000 */
[----:B------:R-:W-:-:S05]  /*7680*/  FADD.FTZ R0, R134, R0 ;  /* 0x0000000086007221 */ /* 0x000fca0000010000 */
[C---:B------:R-:W-:Y:S08]  /*7690*/  HMMA.16816.F32 R96, R128.reuse, R98, R124 ;  /* 0x000000628060723c */ /* 0x040ff0000000187c */
[C---:B----4-:R-:W-:Y:S08]  /*76a0*/  HMMA.16816.F32 R176, R128.reuse, R180, R176 ;  /* 0x000000b480b0723c */ /* 0x050ff000000018b0 */
[C---:B------:R-:W-:Y:S07]  /*76b0*/  HMMA.16816.F32 R124, R128.reuse, R4, R40 ;  /* 0x00000004807c723c */ /* 0x040fee0000001828 */
[----:B------:R-:W-:Y:S01]  /*76c0*/  FADD.FTZ R4, R203, R2 ;  /* 0x00000002cb047221 */ /* 0x000fe20000010000 */
[----:B------:R-:W-:Y:S01]  /*76d0*/  HMMA.16816.F32 R180, R128, R182, R80 ;  /* 0x000000b680b4723c */ /* 0x000fe20000001850 */
[----:B------:R-:W2:Y:S01]  /*76e0*/  LDSM.16.MT88.4 R80, [R214+0x8900] ;  /* 0x00890000d650783b */ /* 0x000ea20000004200 */
[----:B------:R-:W-:-:S02]  /*76f0*/  FADD.FTZ R2, R135, R0 ;  /* 0x0000000087027221 */ /* 0x000fc40000010000 */
[----:B------:R-:W-:-:S04]  /*7700*/  FADD.FTZ R0, R204, R4 ;  /* 0x00000004cc007221 */ /* 0x000fc80000010000 */
[----:B------:R-:W-:Y:S01]  /*7710*/  HMMA.16816.F32 R68, R128, R72, R104 ;  /* 0x000000488044723c */ /* 0x000fe20000001868 */
[----:B------:R-:W4:Y:S01]  /*7720*/  LDSM.16.MT88.4 R104, [R213+0xb900] ;  /* 0x00b90000d568783b */ /* 0x000f220000004200 */
[----:B------:R-:W-:-:S06]  /*7730*/  FADD.FTZ R2, R133, R2 ;  /* 0x0000000285027221 */ /* 0x000fcc0000010000 */
[----:B-1----:R-:W-:Y:S01]  /*7740*/  HMMA.16816.F32 R84, R128, R88, R112 ;  /* 0x000000588054723c */ /* 0x002fe20000001870 */
        /* <DEDUP_REMOVED lines=8> */
[----:B------:R-:W-:-:S05]  /*77d0*/  FADD.FTZ R0, R9, R2 ;  /* 0x0000000209007221 */ /* 0x000fca0000010000 */
[----:B------:R3:W-:Y:S04]  /*77e0*/  STL [R1+0x4], R0 ;  /* 0x0000040001007387 */ /* 0x0007e80000100800 */
[----:B------:R3:W-:Y:S01]  /*77f0*/  STL [R1], R4 ;  /* 0x0000000401007387 */ /* 0x0007e20000100800 */
[----:B------:R-:W-:Y:S01]  /*7800*/  PLOP3.LUT P0, PT, PT, PT, UP0, 0x80, 0x0 ;  /* 0x000000000000781c */ /* 0x000fe20003f0f008 */
[C---:B------:R-:W-:Y:S08]  /*7810*/  HMMA.16816.F32 R168, R128.reuse, R172, R168 ;  /* 0x000000ac80a8723c */ /* 0x040ff000000018a8 */
[C---:B------:R-:W-:Y:S08]  /*7820*/  HMMA.16816.F32 R172, R128.reuse, R174, R76 ;  /* 0x000000ae80ac723c */ /* 0x040ff0000000184c */
[C---:B--2---:R-:W-:Y:S08]  /*7830*/  HMMA.16816.F32 R76, R128.reuse, R80, R108 ;  /* 0x00000050804c723c */ /* 0x044ff0000000186c */
[C---:B----4-:R-:W-:Y:S08]  /*7840*/  HMMA.16816.F32 R100, R128.reuse, R104, R184 ;  /* 0x000000688064723c */ /* 0x050ff000000018b8 */
[C---:B-1----:R-:W-:Y:S08]  /*7850*/  HMMA.16816.F32 R108, R128.reuse, R112, R192 ;  /* 0x00000070806c723c */ /* 0x042ff000000018c0 */
        /* <DEDUP_REMOVED lines=8> */
[----:B------:R-:W-:Y:S08]  /*78e0*/  @!P0 BRA `(.L_x_1217) ;  /* 0x00004e7000008947 */ /* 0x000ff00003800000 */
[----:B---3--:R-:W2:Y:S01]  /*78f0*/  LDL.LU.64 R16, [R1+0x10] ;  /* 0x0000100001107983 */ /* 0x008ea20000300a00 */
[----:B------:R-:W-:Y:S01]  /*7900*/  IMAD.MOV.U32 R134, RZ, RZ, R3 ;  /* 0x000000ffff867224 */ /* 0x000fe200078e0003 */
[----:B------:R-:W-:Y:S01]  /*7910*/  ULDC.64 UR6, c[0x0][0x208] ;  /* 0x0000820000067ab9 */ /* 0x000fe20000000a00 */
[----:B------:R-:W-:Y:S01]  /*7920*/  IMAD.MOV.U32 R133, RZ, RZ, R132 ;  /* 0x000000ffff857224 */ /* 0x000fe200078e0084 */
[----:B------:R-:W3:Y:S01]  /*7930*/  LDL.LU.64 R210, [R1+0x28] ;  /* 0x0000280001d27983 */ /* 0x000ee20000300a00 */
[----:B------:R-:W-:Y:S01]  /*7940*/  ULDC.64 UR4, c[0x0][0x1e0] ;  /* 0x0000780000047ab9 */ /* 0x000fe20000000a00 */
[----:B--2---:R-:W-:-:S02]  /*7950*/  MOV R3, R17 ;  /* 0x0000001100037202 */ /* 0x004fc40000000f00 */
[----:B---3--:R-:W-:-:S05]  /*7960*/  MOV R2, R210 ;  /* 0x000000d200027202 */ /* 0x008fca0000000f00 */
[----:B------:R1:W-:Y:S02]  /*7970*/  STL.64 [R1+0x10], R2 ;  /* 0x0000100201007387 */ /* 0x0003e40000100a00 */
.L_x_1218:
[----:B------:R-:W2:Y:S01]  /*7980*/  LDL.64 R204, [R1+0x10] ;  /* 0x0000100001cc7983 */ /* 0x000ea20000100a00 */
[----:B------:R-:W-:Y:S04]  /*7990*/  DEPBAR.LE SB0, 0x0 ;  /* 0x000080000000791a */ /* 0x000fe80000000000 */
[----:B------:R-:W-:Y:S01]  /*79a0*/  USHF.R.S32.HI UR14, URZ, 0x1f, UR15 ;  /* 0x0000001f3f0e7899 */ /* 0x000fe2000801140f */
[----:B------:R-:W3:Y:S01]  /*79b0*/  LDL R135, [R1+0x8] ;  /* 0x0000080001877983 */ /* 0x000ee20000100800 */
[----:B------:R-:W-:Y:S02]  /*79c0*/  UIMAD.WIDE.U32 UR16, UR15, UR6, URZ ;  /* 0x000000060f1072a5 */ /* 0x000fe4000f8e003f */
[----:B------:R-:W-:Y:S01]  /*79d0*/  UIMAD UR14, UR14, UR6, URZ ;  /* 0x000000060e0e72a4 */ /* 0x000fe2000f8e023f */
[----:B------:R-:W-:Y:S01]  /*79e0*/  BAR.SYNC.DEFER_BLOCKING 0x0 ;  /* 0x0000000000007b1d */ /* 0x000fe20000010000 */
[----:B------:R-:W-:Y:S02]  /*79f0*/  UISETP.GT.AND UP0, UPT, UR15, UR8, UPT ;  /* 0x000000080f00728c */ /* 0x000fe4000bf04270 */
[----:B------:R-:W-:Y:S01]  /*7a00*/  UIMAD UR14, UR15, UR7, UR14 ;  /* 0x000000070f0e72a4 */ /* 0x000fe2000f8e020e */
[----:B-1----:R-:W-:Y:S01]  /*7a10*/  MOV R2, UR16 ;  /* 0x0000001000027c02 */ /* 0x002fe20008000f00 */
[----:B------:R-:W-:Y:S02]  /*7a20*/  UIADD3 UR15, UR15, -0x1, URZ ;  /* 0xffffffff0f0f7890 */ /* 0x000fe4000fffe03f */
[----:B------:R-:W-:Y:S04]  /*7a30*/  UIADD3 UR14, UR17, UR14, URZ ;  /* 0x0000000e110e7290 */ /* 0x000fe8000fffe03f */
[----:B------:R-:W-:Y:S02]  /*7a40*/  UIMAD UR14, UR14, 0x60, URZ ;  /* 0x000000600e0e78a4 */ /* 0x000fe4000f8e023f */
[----:B------:R-:W-:Y:S01]  /*7a50*/  @UP0 UIMAD.WIDE.U32 UR16, UR15, UR4, URZ ;  /* 0x000000040f1002a5 */ /* 0x000fe2000f8e003f */
[----:B-----5:R-:W-:Y:S08]  /*7a60*/  LDSM.16.M88.4 R48, [R219+0x18100] ;  /* 0x01810000db30783b */ /* 0x020ff00000000200 */
[----:B------:R-:W1:Y:S08]  /*7a70*/  LDSM.16.M88.4 R8, [R212+0xc100] ;  /* 0x00c10000d408783b */ /* 0x000e700000000200 */
[----:B------:R-:W4:Y:S08]  /*7a80*/  LDSM.16.M88.4 R16, [R212+0xc900] ;  /* 0x00c90000d410783b */ /* 0x000f300000000200 */
[----:B------:R-:W4:Y:S08]  /*7a90*/  LDSM.16.M88.4 R24, [R212+0xd100] ;  /* 0x00d10000d418783b */ /* 0x000f300000000200 */
[----:B------:R-:W4:Y:S08]  /*7aa0*/  LDSM.16.M88.4 R32, [R212+0xd900] ;  /* 0x00d90000d420783b */ /* 0x000f300000000200 */
[----:B------:R-:W4:Y:S01]  /*7ab0*/  LDSM.16.M88.4 R40, [R212+0xe100] ;  /* 0x00e10000d428783b */ /* 0x000f220000000200 */
[C---:B-1----:R-:W-:Y:S07]  /*7ac0*/  HMMA.16816.F32 R4, R48.reuse, R8, RZ ;  /* 0x000000083004723c */ /* 0x042fee00000018ff */
[----:B------:R-:W1:Y:S01]  /*7ad0*/  LDSM.16.M88.4 R184, [R212+0xe900] ;  /* 0x00e90000d4b8783b */ /* 0x000e620000000200 */
[C---:B------:R-:W-:Y:S07]  /*7ae0*/  HMMA.16816.F32 R8, R48.reuse, R10, RZ ;  /* 0x0000000a3008723c */ /* 0x040fee00000018ff */
[----:B------:R-:W-:Y:S01]  /*7af0*/  LDSM.16.M88.4 R188, [R220+0x18100] ;  /* 0x01810000dcbc783b */ /* 0x000fe20000000200 */
[C---:B----4-:R-:W-:Y:S07]  /*7b00*/  HMMA.16816.F32 R12, R48.reuse, R16, RZ ;  /* 0x00000010300c723c */ /* 0x050fee00000018ff */
[----:B------:R-:W4:Y:S01]  /*7b10*/  LDSM.16.M88.4 R192, [R223] ;  /* 0x00000000dfc0783b */ /* 0x000f220000000200 */
[C---:B------:R-:W-:Y:S07]  /*7b20*/  HMMA.16816.F32 R16, R48.reuse, R18, RZ ;  /* 0x000000123010723c */ /* 0x040fee00000018ff */
[----:B------:R-:W1:Y:S01]  /*7b30*/  LDSM.16.M88.4 R196, [R246] ;  /* 0x00000000f6c4783b */ /* 0x000e620000000200 */
[C---:B------:R-:W-:Y:S07]  /*7b40*/  HMMA.16816.F32 R20, R48.reuse, R24, RZ ;  /* 0x000000183014723c */ /* 0x040fee00000018ff */
[----:B------:R-:W1:Y:S01]  /*7b50*/  LDSM.16.M88.4 R200, [R245] ;  /* 0x00000000f5c8783b */ /* 0x000e620000000200 */
[C---:B------:R-:W-:Y:S08]  /*7b60*/  HMMA.16816.F32 R24, R48.reuse, R26, RZ ;  /* 0x0000001a3018723c */ /* 0x040ff000000018ff */
[C---:B------:R-:W-:Y:S08]  /*7b70*/  HMMA.16816.F32 R28, R48.reuse, R32, RZ ;  /* 0x00000020301c723c */ /* 0x040ff000000018ff */
[C---:B------:R-:W-:Y:S08]  /*7b80*/  HMMA.16816.F32 R32, R48.reuse, R34, RZ ;  /* 0x000000223020723c */ /* 0x040ff000000018ff */
[C---:B------:R-:W-:Y:S08]  /*7b90*/  HMMA.16816.F32 R36, R48.reuse, R40, RZ ;  /* 0x000000283024723c */ /* 0x040ff000000018ff */
[C---:B------:R-:W-:Y:S08]  /*7ba0*/  HMMA.16816.F32 R40, R48.reuse, R42, RZ ;  /* 0x0000002a3028723c */ /* 0x040ff000000018ff */
[C---:B-1----:R-:W-:Y:S08]  /*7bb0*/  HMMA.16816.F32 R44, R48.reuse, R184, RZ ;  /* 0x000000b8302c723c */ /* 0x042ff000000018ff */
[----:B------:R-:W-:Y:S01]  /*7bc0*/  HMMA.16816.F32 R48, R48, R186, RZ ;  /* 0x000000ba3030723c */ /* 0x000fe200000018ff */
[----:B------:R-:W1:Y:S07]  /*7bd0*/  LDSM.16.M88.4 R184, [R244] ;  /* 0x00000000f4b8783b */ /* 0x000e6e0000000200 */
[C---:B----4-:R-:W-:Y:S08]  /*7be0*/  HMMA.16816.F32 R4, R188.reuse, R192, R4 ;  /* 0x000000c0bc04723c */ /* 0x050ff00000001804 */
[C---:B------:R-:W-:Y:S01]  /*7bf0*/  HMMA.16816.F32 R8, R188.reuse, R194, R8 ;  /* 0x000000c2bc08723c */ /* 0x040fe20000001808 */
[----:B------:R-:W4:Y:S07]  /*7c00*/  LDSM.16.M88.4 R192, [R243] ;  /* 0x00000000f3c0783b */ /* 0x000f2e0000000200 */
[C---:B------:R-:W-:Y:S08]  /*7c10*/  HMMA.16816.F32 R12, R188.reuse, R196, R12 ;  /* 0x000000c4bc0c723c */ /* 0x040ff0000000180c */
[C---:B------:R-:W-:Y:S01]  /*7c20*/  HMMA.16816.F32 R16, R188.reuse, R198, R16 ;  /* 0x000000c6bc10723c */ /* 0x040fe20000001810 */
[----:B------:R-:W4:Y:S07]  /*7c30*/  LDSM.16.M88.4 R196, [R242] ;  /* 0x00000000f2c4783b */ /* 0x000f2e0000000200 */
[C---:B------:R-:W-:Y:S08]  /*7c40*/  HMMA.16816.F32 R20, R188.reuse, R200, R20 ;  /* 0x000000c8bc14723c */ /* 0x040ff00000001814 */
[C---:B------:R-:W-:Y:S08]  /*7c50*/  HMMA.16816.F32 R24, R188.reuse, R202, R24 ;  /* 0x000000cabc18723c */ /* 0x040ff00000001818 */
[C---:B-1----:R-:W-:Y:S08]  /*7c60*/  HMMA.16816.F32 R28, R188.reuse, R184, R28 ;  /* 0x000000b8bc1c723c */ /* 0x042ff0000000181c */
[C---:B------:R-:W-:Y:S08]  /*7c70*/  HMMA.16816.F32 R32, R188.reuse, R186, R32 ;  /* 0x000000babc20723c */ /* 0x040ff00000001820 */
[C---:B----4-:R-:W-:Y:S08]  /*7c80*/  HMMA.16816.F32 R36, R188.reuse, R192, R36 ;  /* 0x000000c0bc24723c */ /* 0x050ff00000001824 */
[C---:B------:R-:W-:Y:S08]  /*7c90*/  HMMA.16816.F32 R40, R188.reuse, R194, R40 ;  /* 0x000000c2bc28723c */ /* 0x040ff00000001828 */
[C---:B------:R-:W-:Y:S08]  /*7ca0*/  HMMA.16816.F32 R44, R188.reuse, R196, R44 ;  /* 0x000000c4bc2c723c */ /* 0x040ff0000000182c */
[----:B------:R-:W-:Y:S04]  /*7cb0*/  HMMA.16816.F32 R48, R188, R198, R48 ;  /* 0x000000c6bc30723c */ /* 0x000fe80000001830 */
[----:B--2---:R-:W-:Y:S05]  /*7cc0*/  IMAD.WIDE.U32 R2, R2, 0x60, R204 ;  /* 0x0000006002027825 */ /* 0x004fea00078e00cc */
[----:B------:R-:W-:Y:S03]  /*7cd0*/  SHF.L.U32 R0, R2, 0x1, RZ ;  /* 0x0000000102007819 */ /* 0x000fe600000006ff */
[----:B------:R-:W-:Y:S01]  /*7ce0*/  IADD3 R132, R3, UR14, RZ ;  /* 0x0000000e03847c10 */ /* 0x000fe2000fffe0ff */
[----:B------:R-:W-:Y:S01]  /*7cf0*/  @UP0 USHF.R.S32.HI UR14, URZ, 0x1f, UR15 ;  /* 0x0000001f3f0e0899 */ /* 0x000fe2000801140f */
[----:B------:R-:W-:Y:S02]  /*7d00*/  IADD3 R3, P3, R0, 0x80, RZ ;  /* 0x0000008000037810 */ /* 0x000fe40007f7e0ff */
[----:B------:R-:W-:Y:S01]  /*7d10*/  SHF.L.U64.HI R132, R2, 0x1, R132 ;  /* 0x0000000102847819 */ /* 0x000fe20000010284 */
[----:B------:R-:W-:Y:S01]  /*7d20*/  @UP0 UIMAD UR14, UR14, UR4, URZ ;  /* 0x000000040e0e02a4 */ /* 0x000fe2000f8e023f */
[----:B------:R-:W-:Y:S02]  /*7d30*/  IADD3 R2, P0, R0, c[0x0][0x1f8], RZ ;  /* 0x00007e0000027a10 */ /* 0x000fe40007f1e0ff */
[----:B------:R-:W-:Y:S01]  /*7d40*/  IADD3 R184, P2, R3, c[0x0][0x1f8], RZ ;  /* 0x00007e0003b87a10 */ /* 0x000fe20007f5e0ff */
[----:B------:R-:W-:Y:S01]  /*7d50*/  @UP0 UIMAD UR14, UR15, UR5, UR14 ;  /* 0x000000050f0e02a4 */ /* 0x000fe2000f8e020e */
[----:B------:R-:W-:Y:S02]  /*7d60*/  IADD3.X R3, R132, c[0x0][0x1fc], RZ, P0, !PT ;  /* 0x00007f0084037a10 */ /* 0x000fe400007fe4ff */
[--C-:B------:R-:W-:Y:S01]  /*7d70*/  IADD3.X R185, RZ, c[0x0][0x1fc], R132.reuse, P2, P3 ;  /* 0x00007f00ffb97a10 */ /* 0x100fe200017e6484 */
[----:B------:R-:W-:Y:S01]  /*7d80*/  @UP0 UIADD3 UR14, UR17, UR14, URZ ;  /* 0x0000000e110e0290 */ /* 0x000fe2000fffe03f */
[----:B---3--:R-:W-:Y:S01]  /*7d90*/  LOP3.LUT P3, RZ, R135, 0x1, RZ, 0xc0, !PT ;  /* 0x0000000187ff7812 */ /* 0x008fe2000786c0ff */
[----:B------:R-:W-:Y:S01]  /*7da0*/  @!PT LDS RZ, [RZ] ;  /* 0x00000000fffff984 */ /* 0x000fe20000000800 */
[----:B------:R-:W-:Y:S01]  /*7db0*/  @!PT LDS RZ, [RZ] ;  /* 0x00000000fffff984 */ /* 0x000fe20000000800 */
[----:B------:R-:W-:Y:S01]  /*7dc0*/  @!PT LDS RZ, [RZ] ;  /* 0x00000000fffff984 */ /* 0x000fe20000000800 */
[----:B------:R1:W-:Y:S01]  /*7dd0*/  LDGSTS.E.BYPASS.LTC128B.128 [R247+0x100], [R2.64], !P4 ;  /* 0x0010000002f77fae */ /* 0x0003e2000e101d4a */
[C---:B------:R-:W-:Y:S01]  /*7de0*/  IADD3 R200, P1, R0.reuse, 0x100, RZ ;  /* 0x0000010000c87810 */ /* 0x040fe20007f3e0ff */
[----:B------:R-:W-:Y:S01]  /*7df0*/  @UP0 UIMAD UR14, UR14, 0x60, URZ ;  /* 0x000000600e0e08a4 */ /* 0x000fe2000f8e023f */
[----:B------:R-:W-:Y:S02]  /*7e00*/  IADD3 R0, P2, R0, 0x180, RZ ;  /* 0x0000018000007810 */ /* 0x000fe40007f5e0ff */
[----:B------:R-:W-:Y:S03]  /*7e10*/  IADD3 R200, P0, R200, c[0x0][0x1f8], RZ ;  /* 0x00007e00c8c87a10 */ /* 0x000fe60007f1e0ff */
[----:B------:R2:W-:Y:S01]  /*7e20*/  LDGSTS.E.BYPASS.LTC128B.128 [R247+0x3100], [R184.64], !P6 ;  /* 0x03100000b8f77fae */ /* 0x0005e2000f101d4a */
[--C-:B------:R-:W-:Y:S02]  /*7e30*/  IADD3.X R201, RZ, c[0x0][0x1fc], R132.reuse, P0, P1 ;  /* 0x00007f00ffc97a10 */ /* 0x100fe400007e2484 */
[----:B------:R-:W-:Y:S04]  /*7e40*/  IADD3 R186, P1, R0, c[0x0][0x1f8], RZ ;  /* 0x00007e0000ba7a10 */ /* 0x000fe80007f3e0ff */
[----:B------:R-:W-:Y:S01]  /*7e50*/  IADD3.X R187, RZ, c[0x0][0x1fc], R132, P1, P2 ;  /* 0x00007f00ffbb7a10 */ /* 0x000fe20000fe4484 */
[----:B------:R3:W-:Y:S08]  /*7e60*/  LDGSTS.E.BYPASS.LTC128B.128 [R247+0x6100], [R200.64], !P3 ;  /* 0x06100000c8f77fae */ /* 0x0007f0000d901d4a */
[----:B------:R4:W-:Y:S01]  /*7e70*/  LDGSTS.E.BYPASS.LTC128B.128 [R247+0x9100], [R186.64], !P5 ;  /* 0x09100000baf77fae */ /* 0x0009e2000e901d4a */
[----:B-1----:R-:W-:Y:S04]  /*7e80*/  IADD3 R2, P0, R2, UR12, RZ ;  /* 0x0000000c02027c10 */ /* 0x002fe8000ff1e0ff */
[----:B------:R-:W-:Y:S02]  /*7e90*/  IADD3.X R3, R3, UR13, RZ, P0, !PT ;  /* 0x0000000d03037c10 */ /* 0x000fe400087fe4ff */
[----:B--2---:R-:W-:Y:S03]  /*7ea0*/  IADD3 R184, P0, R2, UR12, RZ ;  /* 0x0000000c02b87c10 */ /* 0x004fe6000ff1e0ff */
[----:B------:R1:W-:Y:S01]  /*7eb0*/  LDGSTS.E.BYPASS.LTC128B.128 [R247+0x1100], [R2.64], !P4 ;  /* 0x0110000002f77fae */ /* 0x0003e2000e101d4a */
[----:B------:R-:W-:Y:S02]  /*7ec0*/  IADD3.X R185, R3, UR13, RZ, P0, !PT ;  /* 0x0000000d03b97c10 */ /* 0x000fe400087fe4ff */
[----:B------:R-:W-:Y:S05]  /*7ed0*/  PLOP3.LUT P0, PT, PT, PT, UP0, 0x80, 0x0 ;  /* 0x000000000000781c */ /* 0x000fea0003f0f008 */
[----:B------:R1:W-:Y:S08]  /*7ee0*/  LDGSTS.E.BYPASS.LTC128B.128 [R247+0x4100], [R2.64+0x80], !P6 ;  /* 0x0410008002f77fae */ /* 0x0003f0000f101d4a */
[----:B------:R1:W-:Y:S08]  /*7ef0*/  LDGSTS.E.BYPASS.LTC128B.128 [R247+0x7100], [R2.64+0x100], !P3 ;  /* 0x0710010002f77fae */ /* 0x0003f0000d901d4a */
[----:B------:R1:W-:Y:S08]  /*7f00*/  LDGSTS.E.BYPASS.LTC128B.128 [R247+0xa100], [R2.64+0x180], !P5 ;  /* 0x0a10018002f77fae */ /* 0x0003f0000e901d4a */
[----:B------:R4:W-:Y:S08]  /*7f10*/  LDGSTS.E.BYPASS.LTC128B.128 [R247+0x2100], [R184.64], !P4 ;  /* 0x02100000b8f77fae */ /* 0x0009f0000e101d4a */
[----:B------:R4:W-:Y:S08]  /*7f20*/  LDGSTS.E.BYPASS.LTC128B.128 [R247+0x5100], [R184.64+0x80], !P6 ;  /* 0x05100080b8f77fae */ /* 0x0009f0000f101d4a */
[----:B------:R4:W-:Y:S08]  /*7f30*/  LDGSTS.E.BYPASS.LTC128B.128 [R247+0x8100], [R184.64+0x100], !P3 ;  /* 0x08100100b8f77fae */ /* 0x0009f0000d901d4a */
[----:B------:R4:W-:Y:S08]  /*7f40*/  LDGSTS.E.BYPASS.LTC128B.128 [R247+0xb100], [R184.64+0x180], !P5 ;  /* 0x0b100180b8f77fae */ /* 0x0009f0000e901d4a */
[----:B------:R-:W-:Y:S08]  /*7f50*/  LDSM.16.M88.4 R192, [R218+0xc100] ;  /* 0x00c10000dac0783b */ /* 0x000ff00000000200 */
[----:B---3--:R-:W-:Y:S08]  /*7f60*/  LDSM.16.M88.4 R200, [R218+0xc900] ;  /* 0x00c90000dac8783b */ /* 0x008ff00000000200 */
[----:B------:R-:W-:Y:S08]  /*7f70*/  LDSM.16.M88.4 R204, [R218+0xd100] ;  /* 0x00d10000dacc783b */ /* 0x000ff00000000200 */
[----:B----4-:R-:W2:Y:S08]  /*7f80*/  LDSM.16.M88.4 R184, [R222+0x18100] ;  /* 0x01810000deb8783b */ /* 0x010eb00000000200 */
[----:B------:R-:W0:Y:S08]  /*7f90*/  LDGDEPBAR ;  /* 0x00000000000079af */ /* 0x000e300000000000 */
[----:B------:R-:W3:Y:S08]  /*7fa0*/  LDSM.16.M88.4 R208, [R218+0xd900] ;  /* 0x00d90000dad0783b */ /* 0x000ef00000000200 */
[----:B------:R-:W4:Y:S08]  /*7fb0*/  LDSM.16.M88.4 R188, [R218+0xe100] ;  /* 0x00e10000dabc783b */ /* 0x000f300000000200 */
[----:B------:R-:W1:Y:S01]  /*7fc0*/  LDSM.16.M88.4 R196, [R218+0xe900] ;  /* 0x00e90000dac4783b */ /* 0x000e620000000200 */
[C---:B--2---:R-:W-:Y:S08]  /*7fd0*/  HMMA.16816.F32 R4, R184.reuse, R192, R4 ;  /* 0x000000c0b804723c */ /* 0x044ff00000001804 */
[C---:B------:R-:W-:Y:S01]  /*7fe0*/  HMMA.16816.F32 R8, R184.reuse, R194, R8 ;  /* 0x000000c2b808723c */ /* 0x040fe20000001808 */
[----:B------:R-:W-:Y:S07]  /*7ff0*/  LDSM.16.M88.4 R192, [R217] ;  /* 0x00000000d9c0783b */ /* 0x000fee0000000200 */
[C---:B------:R-:W-:Y:S08]  /*8000*/  HMMA.16816.F32 R12, R184.reuse, R200, R12 ;  /* 0x000000c8b80c723c */ /* 0x040ff0000000180c */
[C---:B------:R-:W-:Y:S01]  /*8010*/  HMMA.16816.F32 R16, R184.reuse, R202, R16 ;  /* 0x000000cab810723c */ /* 0x040fe20000001810 */
[----:B------:R-:W-:Y:S07]  /*8020*/  LDSM.16.M88.4 R200, [R217+0x800] ;  /* 0x00080000d9c8783b */ /* 0x000fee0000000200 */
[C---:B------:R-:W-:Y:S08]  /*8030*/  HMMA.16816.F32 R20, R184.reuse, R204, R20 ;  /* 0x000000ccb814723c */ /* 0x040ff00000001814 */
[C---:B------:R-:W-:Y:S01]  /*8040*/  HMMA.16816.F32 R24, R184.reuse, R206, R24 ;  /* 0x000000ceb818723c */ /* 0x040fe20000001818 */
[----:B------:R-:W-:Y:S07]  /*8050*/  LDSM.16.M88.4 R204, [R217+0x1000] ;  /* 0x00100000d9cc783b */ /* 0x000fee0000000200 */
[C---:B---3--:R-:W-:Y:S08]  /*8060*/  HMMA.16816.F32 R28, R184.reuse, R208, R28 ;  /* 0x000000d0b81c723c */ /* 0x048ff0000000181c */
[C---:B------:R-:W-:Y:S01]  /*8070*/  HMMA.16816.F32 R32, R184.reuse, R210, R32 ;  /* 0x000000d2b820723c */ /* 0x040fe20000001820 */
[----:B------:R-:W-:Y:S07]  /*8080*/  LDSM.16.M88.4 R208, [R217+0x1800] ;  /* 0x00180000d9d0783b */ /* 0x000fee0000000200 */
[C---:B----4-:R-:W-:Y:S08]  /*8090*/  HMMA.16816.F32 R36, R184.reuse, R188, R36 ;  /* 0x000000bcb824723c */ /* 0x050ff00000001824 */
[C---:B------:R-:W-:Y:S01]  /*80a0*/  HMMA.16816.F32 R40, R184.reuse, R190, R40 ;  /* 0x000000beb828723c */ /* 0x040fe20000001828 */
[----:B------:R-:W2:Y:S07]  /*80b0*/  LDSM.16.M88.4 R188, [R221+0x18100] ;  /* 0x01810000ddbc783b */ /* 0x000eae0000000200 */
[C---:B-1----:R-:W-:Y:S08]  /*80c0*/  HMMA.16816.F32 R44, R184.reuse, R196, R44 ;  /* 0x000000c4b82c723c */ /* 0x042ff0000000182c */
[----:B------:R-:W-:Y:S01]  /*80d0*/  HMMA.16816.F32 R48, R184, R198, R48 ;  /* 0x000000c6b830723c */ /* 0x000fe20000001830 */
[----:B------:R-:W1:Y:S08]  /*80e0*/  LDSM.16.M88.4 R184, [R217+0x2000] ;  /* 0x00200000d9b8783b */ /* 0x000e700000000200 */
[----:B------:R-:W3:Y:S01]  /*80f0*/  LDSM.16.M88.4 R196, [R217+0x2800] ;  /* 0x00280000d9c4783b */ /* 0x000ee20000000200 */
[C---:B--2---:R-:W-:Y:S08]  /*8100*/  HMMA.16816.F32 R4, R188.reuse, R192, R4 ;  /* 0x000000c0bc04723c */ /* 0x044ff00000001804 */
[C---:B------:R-:W-:Y:S01]  /*8110*/  HMMA.16816.F32 R8, R188.reuse, R194, R8 ;  /* 0x000000c2bc08723c */ /* 0x040fe20000001808 */
[----:B------:R-:W-:Y:S07]  /*8120*/  LDSM.16.M88.4 R192, [R212+0xf100] ;  /* 0x00f10000d4c0783b */ /* 0x000fee0000000200 */
[C---:B------:R-:W-:Y:S08]  /*8130*/  HMMA.16816.F32 R12, R188.reuse, R200, R12 ;  /* 0x000000c8bc0c723c */ /* 0x040ff0000000180c */
        /* <DEDUP_REMOVED lines=8> */
[C---:B-1----:R-:W-:Y:S08]  /*81c0*/  HMMA.16816.F32 R36, R188.reuse, R184, R36 ;  /* 0x000000b8bc24723c */ /* 0x042ff00000001824 */
[C---:B------:R-:W-:Y:S01]  /*81d0*/  HMMA.16816.F32 R40, R188.reuse, R186, R40 ;  /* 0x000000babc28723c */ /* 0x040fe20000001828 */
[----:B------:R-:W1:Y:S07]  /*81e0*/  LDSM.16.M88.4 R184, [R219+0x1c100] ;  /* 0x01c10000dbb8783b */ /* 0x000e6e0000000200 */
[C---:B---3--:R-:W-:Y:S08]  /*81f0*/  HMMA.16816.F32 R44, R188.reuse, R196, R44 ;  /* 0x000000c4bc2c723c */ /* 0x048ff0000000182c */
[----:B------:R-:W-:Y:S01]  /*8200*/  HMMA.16816.F32 R48, R188, R198, R48 ;  /* 0x000000c6bc30723c */ /* 0x000fe20000001830 */
[----:B------:R-:W2:Y:S08]  /*8210*/  LDSM.16.M88.4 R188, [R212+0x11100] ;  /* 0x01110000d4bc783b */ /* 0x000eb00000000200 */
[----:B------:R-:W3:Y:S01]  /*8220*/  LDSM.16.M88.4 R196, [R212+0x11900] ;  /* 0x01190000d4c4783b */ /* 0x000ee20000000200 */
[C---:B-1----:R-:W-:Y:S08]  /*8230*/  HMMA.16816.F32 R4, R184.reuse, R192, R4 ;  /* 0x000000c0b804723c */ /* 0x042ff00000001804 */
[C---:B------:R-:W-:Y:S01]  /*8240*/  HMMA.16816.F32 R8, R184.reuse, R194, R8 ;  /* 0x000000c2b808723c */ /* 0x040fe20000001808 */
[----:B------:R-:W-:Y:S07]  /*8250*/  LDSM.16.M88.4 R192, [R241] ;  /* 0x00000000f1c0783b */ /* 0x000fee0000000200 */
[C---:B------:R-:W-:Y:S08]  /*8260*/  HMMA.16816.F32 R12, R184.reuse, R200, R12 ;  /* 0x000000c8b80c723c */ /* 0x040ff0000000180c */
        /* <DEDUP_REMOVED lines=8> */
[C---:B--2---:R-:W-:Y:S08]  /*82f0*/  HMMA.16816.F32 R36, R184.reuse, R188, R36 ;  /* 0x000000bcb824723c */ /* 0x044ff00000001824 */
[C---:B------:R-:W-:Y:S01]  /*8300*/  HMMA.16816.F32 R40, R184.reuse, R190, R40 ;  /* 0x000000beb828723c */ /* 0x040fe20000001828 */
[----:B------:R-:W1:Y:S07]  /*8310*/  LDSM.16.M88.4 R188, [R220+0x1c100] ;  /* 0x01c10000dcbc783b */ /* 0x000e6e0000000200 */
[C---:B---3--:R-:W-:Y:S08]  /*8320*/  HMMA.16816.F32 R44, R184.reuse, R196, R44 ;  /* 0x000000c4b82c723c */ /* 0x048ff0000000182c */
[----:B------:R-:W-:Y:S01]  /*8330*/  HMMA.16816.F32 R48, R184, R198, R48 ;  /* 0x000000c6b830723c */ /* 0x000fe20000001830 */
[----:B------:R-:W2:Y:S08]  /*8340*/  LDSM.16.M88.4 R184, [R237] ;  /* 0x00000000edb8783b */ /* 0x000eb00000000200 */
[----:B------:R-:W3:Y:S01]  /*8350*/  LDSM.16.M88.4 R196, [R236] ;  /* 0x00000000ecc4783b */ /* 0x000ee20000000200 */
[C---:B-1----:R-:W-:Y:S08]  /*8360*/  HMMA.16816.F32 R4, R188.reuse, R192, R4 ;  /* 0x000000c0bc04723c */ /* 0x042ff00000001804 */
        /* <DEDUP_REMOVED lines=11> */
[C---:B--2---:R-:W-:Y:S08]  /*8420*/  HMMA.16816.F32 R36, R188.reuse, R184, R36 ;  /* 0x000000b8bc24723c */ /* 0x044ff00000001824 */
        /* <DEDUP_REMOVED lines=100> */
[----:B------:R-:W-:Y:S01]  /*8a70*/  LDSM.16.M88.4 R196, [R219+0x24100] ;  /* 0x02410000dbc4783b */ /* 0x000fe20000000200 */
[C---:B-1----:R-:W-:Y:S08]  /*8a80*/  HMMA.16816.F32 R4, R188.reuse, R192, R4 ;  /* 0x000000c0bc04723c */ /* 0x042ff00000001804 */
[C---:B------:R-:W-:Y:S01]  /*8a90*/  HMMA.16816.F32 R8, R188.reuse, R194, R8 ;  /* 0x000000c2bc08723c */ /* 0x040fe20000001808 */
[----:B------:R-:W1:Y:S07]  /*8aa0*/  LDSM.16.M88.4 R192, [R217+0x8800] ;  /* 0x00880000d9c0783b */ /* 0x000e6e0000000200 */
        /* <DEDUP_REMOVED lines=8> */
[----:B------:R-:W4:Y:S07]  /*8b30*/  LDSM.16.M88.4 R208, [R212+0x16100] ;  /* 0x01610000d4d0783b */ /* 0x000f2e0000000200 */
[C---:B--2---:R-:W-:Y:S08]  /*8b40*/  HMMA.16816.F32 R36, R188.reuse, R184, R36 ;  /* 0x000000b8bc24723c */ /* 0x044ff00000001824 */
[C---:B------:R-:W-:Y:S01]  /*8b50*/  HMMA.16816.F32 R40, R188.reuse, R186, R40 ;  /* 0x000000babc28723c */ /* 0x040fe20000001828 */
[----:B------:R-:W2:Y:S07]  /*8b60*/  LDSM.16.M88.4 R184, [R212+0x16900] ;  /* 0x01690000d4b8783b */ /* 0x000eae0000000200 */
[C---:B-1----:R-:W-:Y:S08]  /*8b70*/  HMMA.16816.F32 R44, R188.reuse, R192, R44 ;  /* 0x000000c0bc2c723c */ /* 0x042ff0000000182c */
[----:B------:R-:W-:Y:S01]  /*8b80*/  HMMA.16816.F32 R48, R188, R194, R48 ;  /* 0x000000c2bc30723c */ /* 0x000fe20000001830 */
[----:B------:R-:W1:Y:S07]  /*8b90*/  LDSM.16.M88.4 R188, [R212+0x17100] ;  /* 0x01710000d4bc783b */ /* 0x000e6e0000000200 */
[C---:B---3--:R-:W-:Y:S01]  /*8ba0*/  HMMA.16816.F32 R4, R196.reuse, R200, R4 ;  /* 0x000000c8c404723c */ /* 0x048fe20000001804 */
[----:B------:R-:W3:Y:S07]  /*8bb0*/  LDSM.16.M88.4 R192, [R212+0x17900] ;  /* 0x01790000d4c0783b */ /* 0x000eee0000000200 */
[C---:B------:R-:W-:Y:S01]  /*8bc0*/  HMMA.16816.F32 R8, R196.reuse, R202, R8 ;  /* 0x000000cac408723c */ /* 0x040fe20000001808 */
[----:B------:R-:W-:Y:S07]  /*8bd0*/  LDSM.16.M88.4 R200, [R220+0x24100] ;  /* 0x02410000dcc8783b */ /* 0x000fee0000000200 */
[C---:B----4-:R-:W-:Y:S08]  /*8be0*/  HMMA.16816.F32 R12, R196.reuse, R204, R12 ;  /* 0x000000ccc40c723c */ /* 0x050ff0000000180c */
[C---:B------:R-:W-:Y:S01]  /*8bf0*/  HMMA.16816.F32 R16, R196.reuse, R206, R16 ;  /* 0x000000cec410723c */ /* 0x040fe20000001810 */
[----:B------:R-:W4:Y:S07]  /*8c00*/  LDSM.16.M88.4 R204, [R229] ;  /* 0x00000000e5cc783b */ /* 0x000f2e0000000200 */
[C---:B------:R-:W-:Y:S08]  /*8c10*/  HMMA.16816.F32 R20, R196.reuse, R208, R20 ;  /* 0x000000d0c414723c */ /* 0x040ff00000001814 */
[C---:B------:R-:W-:Y:S01]  /*8c20*/  HMMA.16816.F32 R24, R196.reuse, R210, R24 ;  /* 0x000000d2c418723c */ /* 0x040fe20000001818 */
[----:B------:R-:W4:Y:S07]  /*8c30*/  LDSM.16.M88.4 R208, [R228] ;  /* 0x00000000e4d0783b */ /* 0x000f2e0000000200 */
[C---:B--2---:R-:W-:Y:S08]  /*8c40*/  HMMA.16816.F32 R28, R196.reuse, R184, R28 ;  /* 0x000000b8c41c723c */ /* 0x044ff0000000181c */
[C---:B------:R-:W-:Y:S01]  /*8c50*/  HMMA.16816.F32 R32, R196.reuse, R186, R32 ;  /* 0x000000bac420723c */ /* 0x040fe20000001820 */
[----:B------:R-:W2:Y:S07]  /*8c60*/  LDSM.16.M88.4 R184, [R227] ;  /* 0x00000000e3b8783b */ /* 0x000eae0000000200 */
[C---:B-1----:R-:W-:Y:S08]  /*8c70*/  HMMA.16816.F32 R36, R196.reuse, R188, R36 ;  /* 0x000000bcc424723c */ /* 0x042ff00000001824 */
[C---:B------:R-:W-:Y:S01]  /*8c80*/  HMMA.16816.F32 R40, R196.reuse, R190, R40 ;  /* 0x000000bec428723c */ /* 0x040fe20000001828 */
[----:B------:R-:W1:Y:S07]  /*8c90*/  LDSM.16.M88.4 R188, [R226] ;  /* 0x00000000e2bc783b */ /* 0x000e6e0000000200 */
[C---:B---3--:R-:W-:Y:S08]  /*8ca0*/  HMMA.16816.F32 R44, R196.reuse, R192, R44 ;  /* 0x000000c0c42c723c */ /* 0x048ff0000000182c */
[----:B------:R-:W-:Y:S01]  /*8cb0*/  HMMA.16816.F32 R48, R196, R194, R48 ;  /* 0x000000c2c430723c */ /* 0x000fe20000001830 */
[----:B------:R-:W3:Y:S07]  /*8cc0*/  LDSM.16.M88.4 R192, [R225] ;  /* 0x00000000e1c0783b */ /* 0x000eee0000000200 */
[C---:B----4-:R-:W-:Y:S01]  /*8cd0*/  HMMA.16816.F32 R4, R200.reuse, R204, R4 ;  /* 0x000000ccc804723c */ /* 0x050fe20000001804 */
[----:B------:R-:W4:Y:S07]  /*8ce0*/  LDSM.16.M88.4 R196, [R224] ;  /* 0x00000000e0c4783b */ /* 0x000f2e0000000200 */
[C---:B------:R-:W-:Y:S01]  /*8cf0*/  HMMA.16816.F32 R8, R200.reuse, R206, R8 ;  /* 0x000000cec808723c */ /* 0x040fe20000001808 */
[----:B------:R-:W-:Y:S07]  /*8d00*/  LDSM.16.M88.4 R204, [R222+0x24100] ;  /* 0x02410000decc783b */ /* 0x000fee0000000200 */
[C---:B------:R-:W-:Y:S08]  /*8d10*/  HMMA.16816.F32 R12, R200.reuse, R208, R12 ;  /* 0x000000d0c80c723c */ /* 0x040ff0000000180c */
[C---:B------:R-:W-:Y:S01]  /*8d20*/  HMMA.16816.F32 R16, R200.reuse, R210, R16 ;  /* 0x000000d2c810723c */ /* 0x040fe20000001810 */
[----:B------:R-:W4:Y:S07]  /*8d30*/  LDSM.16.M88.4 R208, [R218+0x15100] ;  /* 0x01510000dad0783b */ /* 0x000f2e0000000200 */
        /* <DEDUP_REMOVED lines=9> */
[C---:B----4-:R-:W-:Y:S08]  /*8dd0*/  HMMA.16816.F32 R44, R200.reuse, R196, R44 ;  /* 0x000000c4c82c723c */ /* 0x050ff0000000182c */
[----:B------:R-:W-:Y:S01]  /*8de0*/  HMMA.16816.F32 R48, R200, R198, R48 ;  /* 0x000000c6c830723c */ /* 0x000fe20000001830 */
[----:B------:R-:W4:Y:S07]  /*8df0*/  LDSM.16.M88.4 R196, [R218+0x17100] ;  /* 0x01710000dac4783b */ /* 0x000f2e0000000200 */
[C---:B------:R-:W-:Y:S01]  /*8e00*/  HMMA.16816.F32 R4, R204.reuse, R208, R4 ;  /* 0x000000d0cc04723c */ /* 0x040fe20000001804 */
[----:B------:R-:W-:Y:S07]  /*8e10*/  LDSM.16.M88.4 R200, [R221+0x24100] ;  /* 0x02410000ddc8783b */ /* 0x000fee0000000200 */
[C---:B------:R-:W-:Y:S01]  /*8e20*/  HMMA.16816.F32 R8, R204.reuse, R210, R8 ;  /* 0x000000d2cc08723c */ /* 0x040fe20000001808 */
[----:B------:R-:W-:Y:S07]  /*8e30*/  LDSM.16.M88.4 R208, [R217+0x9000] ;  /* 0x00900000d9d0783b */ /* 0x000fee0000000200 */
[C---:B--2---:R-:W-:Y:S08]  /*8e40*/  HMMA.16816.F32 R12, R204.reuse, R184, R12 ;  /* 0x000000b8cc0c723c */ /* 0x044ff0000000180c */
[C---:B------:R-:W-:Y:S01]  /*8e50*/  HMMA.16816.F32 R16, R204.reuse, R186, R16 ;  /* 0x000000bacc10723c */ /* 0x040fe20000001810 */
[----:B------:R-:W2:Y:S07]  /*8e60*/  LDSM.16.M88.4 R184, [R218+0x17900] ;  /* 0x01790000dab8783b */ /* 0x000eae0000000200 */
[C---:B-1----:R-:W-:Y:S08]  /*8e70*/  HMMA.16816.F32 R20, R204.reuse, R188, R20 ;  /* 0x000000bccc14723c */ /* 0x042ff00000001814 */
[C---:B------:R-:W-:Y:S08]  /*8e80*/  HMMA.16816.F32 R24, R204.reuse, R190, R24 ;  /* 0x000000becc18723c */ /* 0x040ff00000001818 */
[C---:B---3--:R-:W-:Y:S08]  /*8e90*/  HMMA.16816.F32 R28, R204.reuse, R192, R28 ;  /* 0x000000c0cc1c723c */ /* 0x048ff0000000181c */
[C---:B------:R-:W-:Y:S08]  /*8ea0*/  HMMA.16816.F32 R32, R204.reuse, R194, R32 ;  /* 0x000000c2cc20723c */ /* 0x040ff00000001820 */
[C---:B----4-:R-:W-:Y:S08]  /*8eb0*/  HMMA.16816.F32 R36, R204.reuse, R196, R36 ;  /* 0x000000c4cc24723c */ /* 0x050ff00000001824 */
[C---:B------:R-:W-:Y:S08]  /*8ec0*/  HMMA.16816.F32 R40, R204.reuse, R198, R40 ;  /* 0x000000c6cc28723c */ /* 0x040ff00000001828 */
[C---:B--2---:R-:W-:Y:S08]  /*8ed0*/  HMMA.16816.F32 R44, R204.reuse, R184, R44 ;  /* 0x000000b8cc2c723c */ /* 0x044ff0000000182c */
[----:B------:R-:W-:Y:S01]  /*8ee0*/  HMMA.16816.F32 R48, R204, R186, R48 ;  /* 0x000000bacc30723c */ /* 0x000fe20000001830 */
[----:B------:R-:W1:Y:S07]  /*8ef0*/  LDSM.16.M88.4 R184, [R217+0x9800] ;  /* 0x00980000d9b8783b */ /* 0x000e6e0000000200 */
[C---:B------:R-:W-:Y:S08]  /*8f00*/  HMMA.16816.F32 R4, R200.reuse, R208, R4 ;  /* 0x000000d0c804723c */ /* 0x040ff00000001804 */
[C---:B------:R-:W-:Y:S11]  /*8f10*/  HMMA.16816.F32 R8, R200.reuse, R210, R8 ;  /* 0x000000d2c808723c */ /* 0x040ff60000001808 */
[----:B------:R-:W-:Y:S05]  /*8f20*/  @!UPT UIADD3 URZ, URZ, URZ, URZ ;  /* 0x0000003f3f3ff290 */ /* 0x000fea000fffe03f */
[----:B------:R-:W-:Y:S02]  /*8f30*/  FMUL.FTZ R4, R4, c[0x0][0x320] ;  /* 0x0000c80004047a20 */ /* 0x000fe40000410000 */
[----:B------:R-:W-:Y:S02]  /*8f40*/  FMUL.FTZ R5, R5, c[0x0][0x320] ;  /* 0x0000c80005057a20 */ /* 0x000fe40000410000 */
[----:B------:R-:W-:Y:S01]  /*8f50*/  FMUL.FTZ R6, R6, c[0x0][0x320] ;  /* 0x0000c80006067a20 */ /* 0x000fe20000410000 */
[----:B------:R-:W2:Y:S01]  /*8f60*/  MUFU.TANH R188, R4 ;  /* 0x0000000400bc7308 */ /* 0x000ea20000002400 */
[----:B------:R-:W-:Y:S02]  /*8f70*/  FMUL.FTZ R7, R7, c[0x0][0x320] ;  /* 0x0000c80007077a20 */ /* 0x000fe40000410000 */
[----:B------:R-:W-:Y:S01]  /*8f80*/  FMUL.FTZ R8, R8, c[0x0][0x320] ;  /* 0x0000c80008087a20 */ /* 0x000fe20000410000 */
[C---:B-1----:R-:W-:Y:S03]  /*8f90*/  HMMA.16816.F32 R12, R200.reuse, R184, R12 ;  /* 0x000000b8c80c723c */ /* 0x042fe6000000180c */
[----:B------:R-:W-:Y:S02]  /*8fa0*/  FMUL.FTZ R9, R9, c[0x0][0x320] ;  /* 0x0000c80009097a20 */ /* 0x000fe40000410000 */
[----:B------:R-:W-:Y:S01]  /*8fb0*/  FMUL.FTZ R10, R10, c[0x0][0x320] ;  /* 0x0000c8000a0a7a20 */ /* 0x000fe20000410000 */
[----:B------:R-:W1:Y:S01]  /*8fc0*/  MUFU.TANH R190, R5 ;  /* 0x0000000500be7308 */ /* 0x000e620000002400 */
[----:B------:R-:W-:Y:S01]  /*8fd0*/  FMUL.FTZ R11, R11, c[0x0][0x320] ;  /* 0x0000c8000b0b7a20 */ /* 0x000fe20000410000 */
[C---:B------:R-:W-:Y:S08]  /*8fe0*/  HMMA.16816.F32 R16, R200.reuse, R186, R16 ;  /* 0x000000bac810723c */ /* 0x040ff00000001810 */
[----:B------:R-:W3:Y:S01]  /*8ff0*/  MUFU.TANH R193, R6 ;  /* 0x0000000600c17308 */ /* 0x000ee20000002400 */
[----:B--2---:R-:W-:Y:S07]  /*9000*/  FMNMX.FTZ R0, R188, R133, !PT ;  /* 0x00000085bc007209 */ /* 0x004fee0007810000 */
[----:B------:R-:W-:Y:S02]  /*9010*/  FMUL.FTZ R12, R12, c[0x0][0x320] ;  /* 0x0000c8000c0c7a20 */ /* 0x000fe40000410000 */
[----:B------:R2:W4:Y:S01]  /*9020*/  MUFU.TANH R194, R7 ;  /* 0x0000000700c27308 */ /* 0x0005220000002400 */
[----:B------:R-:W-:Y:S02]  /*9030*/  FMUL.FTZ R13, R13, c[0x0][0x320] ;  /* 0x0000c8000d0d7a20 */ /* 0x000fe40000410000 */
[----:B------:R-:W-:Y:S01]  /*9040*/  FMUL.FTZ R14, R14, c[0x0][0x320] ;  /* 0x0000c8000e0e7a20 */ /* 0x000fe20000410000 */
[----:B-1----:R-:W-:Y:S01]  /*9050*/  FMNMX.FTZ R0, R190, R0, !PT ;  /* 0x00000000be007209 */ /* 0x002fe20007810000 */
[----:B------:R-:W-:Y:S02]  /*9060*/  FMUL.FTZ R15, R15, c[0x0][0x320] ;  /* 0x0000c8000f0f7a20 */ /* 0x000fe40000410000 */
[----:B------:R-:W-:Y:S02]  /*9070*/  FMUL.FTZ R16, R16, c[0x0][0x320] ;  /* 0x0000c80010107a20 */ /* 0x000fe40000410000 */
[----:B------:R-:W-:Y:S01]  /*9080*/  FMUL.FTZ R17, R17, c[0x0][0x320] ;  /* 0x0000c80011117a20 */ /* 0x000fe20000410000 */
[----:B------:R-:W1:Y:S01]  /*9090*/  MUFU.TANH R189, R8 ;  /* 0x0000000800bd7308 */ /* 0x000e620000002400 */
[----:B------:R-:W-:Y:S02]  /*90a0*/  FMUL.FTZ R18, R18, c[0x0][0x320] ;  /* 0x0000c80012127a20 */ /* 0x000fe40000410000 */
[----:B------:R-:W-:Y:S01]  /*90b0*/  FMUL.FTZ R19, R19, c[0x0][0x320] ;  /* 0x0000c80013137a20 */ /* 0x000fe20000410000 */
[----:B---3--:R-:W-:Y:S06]  /*90c0*/  FMNMX.FTZ R2, R193, R134, !PT ;  /* 0x00000086c1027209 */ /* 0x008fec0007810000 */
[----:B------:R-:W3:Y:S01]  /*90d0*/  MUFU.TANH R185, R9 ;  /* 0x0000000900b97308 */ /* 0x000ee20000002400 */
[----:B--2---:R-:W2:Y:S01]  /*90e0*/  LDSM.16.M88.4 R4, [R217+0xa000] ;  /* 0x00a00000d904783b */ /* 0x004ea20000000200 */
[----:B----4-:R-:W-:Y:S08]  /*90f0*/  FMNMX.FTZ R2, R194, R2, !PT ;  /* 0x00000002c2027209 */ /* 0x010ff00007810000 */
[----:B------:R-:W4:Y:S01]  /*9100*/  MUFU.TANH R191, R10 ;  /* 0x0000000a00bf7308 */ /* 0x000f220000002400 */
[----:B-1----:R-:W-:Y:S09]  /*9110*/  FMNMX.FTZ R0, R189, R0, !PT ;  /* 0x00000000bd007209 */ /* 0x002ff20007810000 */
[----:B------:R1:W1:Y:S01]  /*9120*/  MUFU.TANH R192, R11 ;  /* 0x0000000b00c07308 */ /* 0x0002620000002400 */
[----:B---3--:R-:W-:Y:S09]  /*9130*/  FMNMX.FTZ R0, R185, R0, !PT ;  /* 0x00000000b9007209 */ /* 0x008ff20007810000 */
[----:B------:R-:W3:Y:S01]  /*9140*/  MUFU.TANH R187, R12 ;  /* 0x0000000c00bb7308 */ /* 0x000ee20000002400 */
[----:B----4-:R-:W-:Y:S09]  /*9150*/  FMNMX.FTZ R2, R191, R2, !PT ;  /* 0x00000002bf027209 */ /* 0x010ff20007810000 */
[----:B------:R-:W4:Y:S01]  /*9160*/  MUFU.TANH R196, R14 ;  /* 0x0000000e00c47308 */ /* 0x000f220000002400 */
[C---:B--2---:R-:W-:Y:S01]  /*9170*/  HMMA.16816.F32 R20, R200.reuse, R4, R20 ;  /* 0x00000004c814723c */ /* 0x044fe20000001814 */
[----:B-1----:R-:W1:Y:S02]  /*9180*/  LDSM.16.M88.4 R8, [R217+0xa800] ;  /* 0x00a80000d908783b */ /* 0x002e640000000200 */
[----:B------:R-:W-:Y:S06]  /*9190*/  FMNMX.FTZ R2, R192, R2, !PT ;  /* 0x00000002c0027209 */ /* 0x000fec0007810000 */
[----:B------:R-:W-:Y:S01]  /*91a0*/  MUFU.TANH R198, R16 ;  /* 0x0000001000c67308 */ /* 0x000fe20000002400 */
[C---:B------:R-:W-:Y:S01]  /*91b0*/  HMMA.16816.F32 R24, R200.reuse, R6, R24 ;  /* 0x00000006c818723c */ /* 0x040fe20000001818 */
[----:B------:R-:W2:Y:S02]  /*91c0*/  LDSM.16.M88.4 R4, [R217+0xb000] ;  /* 0x00b00000d904783b */ /* 0x000ea40000000200 */
[----:B---3--:R-:W-:Y:S06]  /*91d0*/  FMNMX.FTZ R0, R187, R0, !PT ;  /* 0x00000000bb007209 */ /* 0x008fec0007810000 */
[----:B------:R-:W3:Y:S03]  /*91e0*/  MUFU.TANH R197, R15 ;  /* 0x0000000f00c57308 */ /* 0x000ee60000002400 */
[----:B----4-:R-:W-:Y:S02]  /*91f0*/  FMNMX.FTZ R2, R196, R2, !PT ;  /* 0x00000002c4027209 */ /* 0x010fe40007810000 */
[----:B------:R-:W-:Y:S02]  /*9200*/  FMUL.FTZ R22, R22, c[0x0][0x320] ;  /* 0x0000c80016167a20 */ /* 0x000fe40000410000 */
[----:B------:R-:W-:Y:S03]  /*9210*/  FMUL.FTZ R23, R23, c[0x0][0x320] ;  /* 0x0000c80017177a20 */ /* 0x000fe60000410000 */
[----:B------:R-:W-:Y:S01]  /*9220*/  MUFU.TANH R199, R17 ;  /* 0x0000001100c77308 */ /* 0x000fe20000002400 */
[----:B------:R-:W-:Y:S02]  /*9230*/  FMUL.FTZ R20, R20, c[0x0][0x320] ;  /* 0x0000c80014147a20 */ /* 0x000fe40000410000 */
[----:B------:R-:W-:Y:S02]  /*9240*/  FMUL.FTZ R21, R21, c[0x0][0x320] ;  /* 0x0000c80015157a20 */ /* 0x000fe40000410000 */
[----:B------:R-:W-:Y:S02]  /*9250*/  FMUL.FTZ R26, R26, c[0x0][0x320] ;  /* 0x0000c8001a1a7a20 */ /* 0x000fe40000410000 */
[----:B------:R-:W-:Y:S02]  /*9260*/  FMUL.FTZ R24, R24, c[0x0][0x320] ;  /* 0x0000c80018187a20 */ /* 0x000fe40000410000 */
[----:B------:R-:W-:Y:S01]  /*9270*/  FMUL.FTZ R27, R27, c[0x0][0x320] ;  /* 0x0000c8001b1b7a20 */ /* 0x000fe20000410000 */
[----:B------:R-:W-:Y:S01]  /*9280*/  MUFU.TANH R208, R22 ;  /* 0x0000001600d07308 */ /* 0x000fe20000002400 */
[----:B------:R-:W-:Y:S01]  /*9290*/  FMUL.FTZ R25, R25, c[0x0][0x320] ;  /* 0x0000c80019197a20 */ /* 0x000fe20000410000 */
[----:B---3--:R-:W-:Y:S01]  /*92a0*/  FMNMX.FTZ R2, R197, R2, !PT ;  /* 0x00000002c5027209 */ /* 0x008fe20007810000 */
[C---:B-1----:R-:W-:Y:S07]  /*92b0*/  HMMA.16816.F32 R28, R200.reuse, R8, R28 ;  /* 0x00000008c81c723c */ /* 0x042fee000000181c */
[----:B------:R-:W-:Y:S01]  /*92c0*/  MUFU.TANH R249, R23 ;  /* 0x0000001700f97308 */ /* 0x000fe20000002400 */
[C---:B------:R-:W-:Y:S01]  /*92d0*/  HMMA.16816.F32 R32, R200.reuse, R10, R32 ;  /* 0x0000000ac820723c */ /* 0x040fe20000001820 */
[----:B------:R-:W1:Y:S01]  /*92e0*/  LDSM.16.M88.4 R8, [R217+0xb800] ;  /* 0x00b80000d908783b */ /* 0x000e620000000200 */
[----:B------:R-:W-:Y:S06]  /*92f0*/  DEPBAR.LE SB0, 0x0 ;  /* 0x000080000000791a */ /* 0x000fec0000000000 */
[C---:B--2---:R-:W-:Y:S01]  /*9300*/  HMMA.16816.F32 R36, R200.reuse, R4, R36 ;  /* 0x00000004c824723c */ /* 0x044fe20000001824 */
[----:B------:R-:W-:Y:S07]  /*9310*/  BAR.SYNC.DEFER_BLOCKING 0x0 ;  /* 0x0000000000007b1d */ /* 0x000fee0000010000 */
[C---:B------:R-:W-:Y:S04]  /*9320*/  HMMA.16816.F32 R40, R200.reuse, R6, R40 ;  /* 0x00000006c828723c */ /* 0x040fe80000001828 */
[----:B------:R-:W-:Y:S02]  /*9330*/  FMUL.FTZ R28, R28, c[0x0][0x320] ;  /* 0x0000c8001c1c7a20 */ /* 0x000fe40000410000 */
[----:B------:R-:W-:Y:S01]  /*9340*/  FMUL.FTZ R29, R29, c[0x0][0x320] ;  /* 0x0000c8001d1d7a20 */ /* 0x000fe20000410000 */
[----:B------:R-:W-:Y:S01]  /*9350*/  MOV R6, UR16 ;  /* 0x0000001000067c02 */ /* 0x000fe20008000f00 */
[----:B------:R-:W-:Y:S01]  /*9360*/  FMUL.FTZ R30, R30, c[0x0][0x320] ;  /* 0x0000c8001e1e7a20 */ /* 0x000fe20000410000 */
[----:B------:R-:W-:Y:S03]  /*9370*/  @UP0 USHF.L.U64.HI UR16, UR4, 0x6, UR5 ;  /* 0x0000000604100899 */ /* 0x000fe60008010205 */
[----:B------:R-:W-:Y:S01]  /*9380*/  FMUL.FTZ R31, R31, c[0x0][0x320] ;  /* 0x0000c8001f1f7a20 */ /* 0x000fe20000410000 */
[----:B------:R-:W-:Y:S01]  /*9390*/  MOV R7, UR17 ;  /* 0x0000001100077c02 */ /* 0x000fe20008000f00 */
[----:B------:R-:W-:Y:S02]  /*93a0*/  FMUL.FTZ R35, R35, c[0x0][0x320] ;  /* 0x0000c80023237a20 */ /* 0x000fe40000410000 */
[----:B------:R-:W-:Y:S01]  /*93b0*/  FMUL.FTZ R36, R36, c[0x0][0x320] ;  /* 0x0000c80024247a20 */ /* 0x000fe20000410000 */
[----:B------:R-:W2:Y:S01]  /*93c0*/  MUFU.TANH R16, R28 ;  /* 0x0000001c00107308 */ /* 0x000ea20000002400 */
[----:B------:R-:W-:Y:S02]  /*93d0*/  FMUL.FTZ R37, R37, c[0x0][0x320] ;  /* 0x0000c80025257a20 */ /* 0x000fe40000410000 */
[----:B------:R-:W-:Y:S02]  /*93e0*/  FMUL.FTZ R38, R38, c[0x0][0x320] ;  /* 0x0000c80026267a20 */ /* 0x000fe40000410000 */
[----:B------:R-:W-:Y:S02]  /*93f0*/  FMUL.FTZ R39, R39, c[0x0][0x320] ;  /* 0x0000c80027277a20 */ /* 0x000fe40000410000 */
[----:B------:R-:W-:Y:S01]  /*9400*/  FMUL.FTZ R40, R40, c[0x0][0x320] ;  /* 0x0000c80028287a20 */ /* 0x000fe20000410000 */
[C---:B-1----:R-:W-:Y:S01]  /*9410*/  HMMA.16816.F32 R44, R200.reuse, R8, R44 ;  /* 0x00000008c82c723c */ /* 0x042fe2000000182c */
[----:B------:R-:W3:Y:S01]  /*9420*/  LDL.64 R8, [R1+0x20] ;  /* 0x0000200001087983 */ /* 0x000ee20000100a00 */
[----:B------:R-:W-:Y:S01]  /*9430*/  MUFU.TANH R135, R36 ;  /* 0x0000002400877308 */ /* 0x000fe20000002400 */
[----:B------:R-:W-:Y:S02]  /*9440*/  FMUL.FTZ R32, R32, c[0x0][0x320] ;  /* 0x0000c80020207a20 */ /* 0x000fe40000410000 */
[----:B------:R-:W-:Y:S02]  /*9450*/  FMUL.FTZ R33, R33, c[0x0][0x320] ;  /* 0x0000c80021217a20 */ /* 0x000fe40000410000 */
[----:B------:R-:W-:Y:S01]  /*9460*/  FMUL.FTZ R41, R41, c[0x0][0x320] ;  /* 0x0000c80029297a20 */ /* 0x000fe20000410000 */
[----:B------:R-:W-:Y:S01]  /*9470*/  HMMA.16816.F32 R48, R200, R10, R48 ;  /* 0x0000000ac830723c */ /* 0x000fe20000001830 */
[----:B------:R-:W4:Y:S03]  /*9480*/  LDL.64 R10, [R1+0x18] ;  /* 0x00001800010a7983 */ /* 0x000f260000100a00 */
[----:B------:R-:W1:Y:S01]  /*9490*/  MUFU.TANH R195, R13 ;  /* 0x0000000d00c37308 */ /* 0x000e620000002400 */
[----:B------:R-:W-:Y:S02]  /*94a0*/  FMUL.FTZ R34, R34, c[0x0][0x320] ;  /* 0x0000c80022227a20 */ /* 0x000fe40000410000 */
[----:B------:R-:W-:Y:S01]  /*94b0*/  FMUL.FTZ R42, R42, c[0x0][0x320] ;  /* 0x0000c8002a2a7a20 */ /* 0x000fe20000410000 */
[----:B--2---:R-:W-:Y:S01]  /*94c0*/  MOV R201, R16 ;  /* 0x0000001000c97202 */ /* 0x004fe20000000f00 */
[----:B------:R-:W-:Y:S05]  /*94d0*/  FMUL.FTZ R43, R43, c[0x0][0x320] ;  /* 0x0000c8002b2b7a20 */ /* 0x000fea0000410000 */
[----:B------:R-:W2:Y:S02]  /*94e0*/  MUFU.TANH R206, R20 ;  /* 0x0000001400ce7308 */ /* 0x000ea40000002400 */
[----:B------:R-:W-:Y:S02]  /*94f0*/  FMUL.FTZ R44, R44, c[0x0][0x320] ;  /* 0x0000c8002c2c7a20 */ /* 0x000fe40000410000 */
[----:B------:R-:W-:Y:S02]  /*9500*/  FMUL.FTZ R45, R45, c[0x0][0x320] ;  /* 0x0000c8002d2d7a20 */ /* 0x000fe40000410000 */
[----:B------:R-:W-:Y:S02]  /*9510*/  FMUL.FTZ R46, R46, c[0x0][0x320] ;  /* 0x0000c8002e2e7a20 */ /* 0x000fe40000410000 */
[----:B------:R-:W-:Y:S02]  /*9520*/  FMUL.FTZ R47, R47, c[0x0][0x320] ;  /* 0x0000c8002f2f7a20 */ /* 0x000fe40000410000 */
[----:B------:R-:W2:Y:S01]  /*9530*/  MUFU.TANH R204, R18 ;  /* 0x0000001200cc7308 */ /* 0x000ea20000002400 */
[----:B------:R-:W-:Y:S02]  /*9540*/  FMUL.FTZ R49, R49, c[0x0][0x320] ;  /* 0x0000c80031317a20 */ /* 0x000fe40000410000 */
[----:B------:R-:W-:Y:S01]  /*9550*/  FMUL.FTZ R48, R48, c[0x0][0x320] ;  /* 0x0000c80030307a20 */ /* 0x000fe20000410000 */
[----:B-1----:R-:W-:Y:S01]  /*9560*/  FMNMX.FTZ R0, R195, R0, !PT ;  /* 0x00000000c3007209 */ /* 0x002fe20007810000 */
[----:B------:R-:W-:Y:S03]  /*9570*/  FMUL.FTZ R50, R50, c[0x0][0x320] ;  /* 0x0000c80032327a20 */ /* 0x000fe60000410000 */
[----:B------:R-:W-:Y:S02]  /*9580*/  FMNMX.FTZ R0, R198, R0, !PT ;  /* 0x00000000c6007209 */ /* 0x000fe40007810000 */
[----:B------:R-:W1:Y:S02]  /*9590*/  MUFU.TANH R207, R21 ;  /* 0x0000001500cf7308 */ /* 0x000e640000002400 */
[----:B------:R-:W-:Y:S04]  /*95a0*/  FMNMX.FTZ R0, R199, R0, !PT ;  /* 0x00000000c7007209 */ /* 0x000fe80007810000 */
[----:B--2---:R-:W-:Y:S04]  /*95b0*/  FMNMX.FTZ R0, R206, R0, !PT ;  /* 0x00000000ce007209 */ /* 0x004fe80007810000 */
[----:B------:R-:W2:Y:S01]  /*95c0*/  MUFU.TANH R205, R19 ;  /* 0x0000001300cd7308 */ /* 0x000ea20000002400 */
[----:B------:R-:W-:Y:S09]  /*95d0*/  FMNMX.FTZ R2, R204, R2, !PT ;  /* 0x00000002cc027209 */ /* 0x000ff20007810000 */
[----:B------:R-:W2:Y:S01]  /*95e0*/  MUFU.TANH R186, R33 ;  /* 0x0000002100ba7308 */ /* 0x000ea20000002400 */
[----:B-1----:R-:W-:Y:S09]  /*95f0*/  FMNMX.FTZ R0, R207, R0, !PT ;  /* 0x00000000cf007209 */ /* 0x002ff20007810000 */
[----:B------:R1:W-:Y:S01]  /*9600*/  MUFU.TANH R33, R49 ;  /* 0x0000003100217308 */ /* 0x0003e20000002400 */
[----:B--2---:R-:W-:Y:S04]  /*9610*/  FMNMX.FTZ R2, R205, R2, !PT ;  /* 0x00000002cd027209 */ /* 0x004fe80007810000 */
[----:B------:R-:W-:Y:S05]  /*9620*/  FMNMX.FTZ R2, R208, R2, !PT ;  /* 0x00000002d0027209 */ /* 0x000fea0007810000 */
[----:B------:R-:W2:Y:S01]  /*9630*/  MUFU.TANH R250, R24 ;  /* 0x0000001800fa7308 */ /* 0x000ea20000002400 */
[----:B------:R-:W-:Y:S02]  /*9640*/  FMNMX.FTZ R2, R249, R2, !PT ;  /* 0x00000002f9027209 */ /* 0x000fe40007810000 */
[----:B------:R-:W-:Y:S07]  /*9650*/  MOV R200, R186 ;  /* 0x000000ba00c87202 */ /* 0x000fee0000000f00 */
[----:B------:R-:W2:Y:S01]  /*9660*/  MUFU.TANH R251, R25 ;  /* 0x0000001900fb7308 */ /* 0x000ea20000002400 */
[----:B-1----:R-:W-:Y:S09]  /*9670*/  MOV R49, R135 ;  /* 0x0000008700317202 */ /* 0x002ff20000000f00 */
[----:B------:R-:W1:Y:S01]  /*9680*/  MUFU.TANH R12, R29 ;  /* 0x0000001d000c7308 */ /* 0x000e620000002400 */
[----:B--2---:R-:W-:Y:S09]  /*9690*/  FMNMX.FTZ R0, R250, R0, !PT ;  /* 0x00000000fa007209 */ /* 0x004ff20007810000 */
[----:B------:R-:W2:Y:S01]  /*96a0*/  MUFU.TANH R252, R26 ;  /* 0x0000001a00fc7308 */ /* 0x000ea20000002400 */
[----:B------:R-:W-:Y:S04]  /*96b0*/  FMNMX.FTZ R0, R251, R0, !PT ;  /* 0x00000000fb007209 */ /* 0x000fe80007810000 */
[----:B------:R-:W-:Y:S05]  /*96c0*/  FMNMX.FTZ R0, R201, R0, !PT ;  /* 0x00000000c9007209 */ /* 0x000fea0007810000 */
[----:B------:R-:W2:Y:S01]  /*96d0*/  MUFU.TANH R209, R27 ;  /* 0x0000001b00d17308 */ /* 0x000ea20000002400 */
[----:B-1----:R-:W-:Y:S04]  /*96e0*/  MOV R202, R12 ;  /* 0x0000000c00ca7202 */ /* 0x002fe80000000f00 */
[----:B------:R-:W-:Y:S05]  /*96f0*/  FMNMX.FTZ R0, R202, R0, !PT ;  /* 0x00000000ca007209 */ /* 0x000fea0007810000 */
[----:B------:R-:W1:Y:S01]  /*9700*/  MUFU.TANH R211, R30 ;  /* 0x0000001e00d37308 */ /* 0x000e620000002400 */
[----:B--2---:R-:W-:Y:S09]  /*9710*/  FMNMX.FTZ R2, R252, R2, !PT ;  /* 0x00000002fc027209 */ /* 0x004ff20007810000 */
[----:B------:R-:W-:Y:S01]  /*9720*/  MUFU.TANH R184, R31 ;  /* 0x0000001f00b87308 */ /* 0x000fe20000002400 */
[----:B------:R-:W-:Y:S09]  /*9730*/  FMNMX.FTZ R2, R209, R2, !PT ;  /* 0x00000002d1027209 */ /* 0x000ff20007810000 */
[----:B------:R-:W-:Y:S01]  /*9740*/  MUFU.TANH R248, R34 ;  /* 0x0000002200f87308 */ /* 0x000fe20000002400 */
[----:B-1----:R-:W-:Y:S09]  /*9750*/  FMNMX.FTZ R2, R211, R2, !PT ;  /* 0x00000002d3027209 */ /* 0x002ff20007810000 */
[----:B------:R-:W1:Y:S10]  /*9760*/  MUFU.TANH R210, R32 ;  /* 0x0000002000d27308 */ /* 0x000e740000002400 */
[----:B------:R2:W-:Y:S10]  /*9770*/  MUFU.TANH R34, R48 ;  /* 0x0000003000227308 */ /* 0x0005f40000002400 */
[----:B------:R-:W2:Y:S01]  /*9780*/  MUFU.TANH R3, R37 ;  /* 0x0000002500037308 */ /* 0x000ea20000002400 */
[----:B-1----:R-:W-:Y:S04]  /*9790*/  FMNMX.FTZ R0, R210, R0, !PT ;  /* 0x00000000d2007209 */ /* 0x002fe80007810000 */
[----:B------:R-:W-:Y:S05]  /*97a0*/  FMNMX.FTZ R0, R200, R0, !PT ;  /* 0x00000000c8007209 */ /* 0x000fea0007810000 */
[----:B------:R1:W-:Y:S01]  /*97b0*/  MUFU.TANH R135, R50 ;  /* 0x0000003200877308 */ /* 0x0003e20000002400 */
[----:B------:R-:W-:Y:S02]  /*97c0*/  FMNMX.FTZ R0, R49, R0, !PT ;  /* 0x0000000031007209 */ /* 0x000fe40007810000 */
[----:B--2---:R-:W-:Y:S04]  /*97d0*/  MOV R48, R184 ;  /* 0x000000b800307202 */ /* 0x004fe80000000f00 */
[----:B------:R-:W-:Y:S03]  /*97e0*/  FMNMX.FTZ R2, R48, R2, !PT ;  /* 0x0000000230027209 */ /* 0x000fe60007810000 */
[----:B------:R-:W2:Y:S01]  /*97f0*/  MUFU.TANH R15, R35 ;  /* 0x00000023000f7308 */ /* 0x000ea20000002400 */
[----:B------:R-:W-:Y:S09]  /*9800*/  FMNMX.FTZ R2, R248, R2, !PT ;  /* 0x00000002f8027209 */ /* 0x000ff20007810000 */
[----:B------:R-:W2:Y:S01]  /*9810*/  MUFU.TANH R14, R40 ;  /* 0x00000028000e7308 */ /* 0x000ea20000002400 */
[----:B-1----:R-:W-:Y:S09]  /*9820*/  MOV R50, R3 ;  /* 0x0000000300327202 */ /* 0x002ff20000000f00 */
[----:B------:R-:W1:Y:S01]  /*9830*/  MUFU.TANH R13, R41 ;  /* 0x00000029000d7308 */ /* 0x000e620000002400 */
[----:B--2---:R-:W-:Y:S02]  /*9840*/  FMNMX.FTZ R3, R15, R2, !PT ;  /* 0x000000020f037209 */ /* 0x004fe40007810000 */
[----:B------:R-:W-:Y:S01]  /*9850*/  FMNMX.FTZ R2, R50, R0, !PT ;  /* 0x0000000032027209 */ /* 0x000fe20007810000 */
[----:B------:R-:W-:Y:S06]  /*9860*/  FMUL.FTZ R0, R51, c[0x0][0x320] ;  /* 0x0000c80033007a20 */ /* 0x000fec0000410000 */
[----:B------:R-:W2:Y:S01]  /*9870*/  MUFU.TANH R20, R44 ;  /* 0x0000002c00147308 */ /* 0x000ea20000002400 */
[----:B------:R-:W-:Y:S09]  /*9880*/  FMNMX.FTZ R2, R14, R2, !PT ;  /* 0x000000020e027209 */ /* 0x000ff20007810000 */
[----:B------:R2:W-:Y:S01]  /*9890*/  MUFU.TANH R184, R0 ;  /* 0x0000000000b87308 */ /* 0x0005e20000002400 */
[----:B-1----:R-:W-:Y:S09]  /*98a0*/  MOV R203, R13 ;  /* 0x0000000d00cb7202 */ /* 0x002ff20000000f00 */
[----:B------:R-:W1:Y:S10]  /*98b0*/  MUFU.TANH R16, R45 ;  /* 0x0000002d00107308 */ /* 0x000e740000002400 */
[----:B------:R-:W1:Y:S01]  /*98c0*/  MUFU.TANH R26, R38 ;  /* 0x00000026001a7308 */ /* 0x000e620000002400 */
[----:B--2---:R-:W-:Y:S04]  /*98d0*/  FMNMX.FTZ R0, R203, R2, !PT ;  /* 0x00000002cb007209 */ /* 0x004fe80007810000 */
[----:B------:R-:W-:Y:S05]  /*98e0*/  FMNMX.FTZ R0, R20, R0, !PT ;  /* 0x0000000014007209 */ /* 0x000fea0007810000 */
[----:B------:R-:W2:Y:S01]  /*98f0*/  MUFU.TANH R132, R42 ;  /* 0x0000002a00847308 */ /* 0x000ea20000002400 */
[----:B-1----:R-:W-:Y:S09]  /*9900*/  FMNMX.FTZ R0, R16, R0, !PT ;  /* 0x0000000010007209 */ /* 0x002ff20007810000 */
[----:B------:R-:W1:Y:S01]  /*9910*/  MUFU.TANH R21, R39 ;  /* 0x0000002700157308 */ /* 0x000e620000002400 */
[----:B------:R-:W-:Y:S09]  /*9920*/  FMNMX.FTZ R3, R26, R3, !PT ;  /* 0x000000031a037209 */ /* 0x000ff20007810000 */
[----:B------:R-:W3:Y:S01]  /*9930*/  MUFU.TANH R25, R43 ;  /* 0x0000002b00197308 */ /* 0x000ee20000002400 */
[----:B--2---:R-:W-:Y:S02]  /*9940*/  MOV R51, R132 ;  /* 0x0000008400337202 */ /* 0x004fe40000000f00 */
[----:B------:R-:W-:Y:S04]  /*9950*/  FMNMX.FTZ R132, R34, R0, !PT ;  /* 0x0000000022847209 */ /* 0x000fe80007810000 */
[----:B------:R-:W-:Y:S03]  /*9960*/  FMNMX.FTZ R132, R33, R132, !PT ;  /* 0x0000008421847209 */ /* 0x000fe60007810000 */
[----:B------:R-:W2:Y:S01]  /*9970*/  MUFU.TANH R17, R46 ;  /* 0x0000002e00117308 */ /* 0x000ea20000002400 */
[----:B-1----:R-:W-:Y:S02]  /*9980*/  FMNMX.FTZ R3, R21, R3, !PT ;  /* 0x0000000315037209 */ /* 0x002fe40007810000 */
[----:B----4-:R-:W-:Y:S02]  /*9990*/  @P0 MOV R5, R11 ;  /* 0x0000000b00050202 */ /* 0x010fe40000000f00 */
[----:B------:R-:W-:Y:S02]  /*99a0*/  FMNMX.FTZ R2, R51, R3, !PT ;  /* 0x0000000333027209 */ /* 0x000fe40007810000 */
[----:B------:R-:W1:Y:S03]  /*99b0*/  SHFL.BFLY PT, R3, R132, 0x2, 0x1f ;  /* 0x0c401f0084037f89 */ /* 0x000e6600000e0000 */
[----:B------:R-:W4:Y:S01]  /*99c0*/  MUFU.TANH R35, R47 ;  /* 0x0000002f00237308 */ /* 0x000f220000002400 */
[----:B---3--:R-:W-:Y:S04]  /*99d0*/  FMNMX.FTZ R2, R25, R2, !PT ;  /* 0x0000000219027209 */ /* 0x008fe80007810000 */
[----:B--2---:R-:W-:Y:S02]  /*99e0*/  FMNMX.FTZ R2, R17, R2, !PT ;  /* 0x0000000211027209 */ /* 0x004fe40007810000 */
[----:B-1----:R-:W-:Y:S02]  /*99f0*/  FMNMX.FTZ R132, R132, R3, !PT ;  /* 0x0000000384847209 */ /* 0x002fe40007810000 */
[----:B----4-:R-:W-:Y:S03]  /*9a00*/  FMNMX.FTZ R0, R35, R2, !PT ;  /* 0x0000000223007209 */ /* 0x010fe60007810000 */
[----:B------:R-:W1:Y:S01]  /*9a10*/  SHFL.BFLY PT, R4, R132, 0x1, 0x1f ;  /* 0x0c201f0084047f89 */ /* 0x000e6200000e0000 */
[----:B------:R-:W-:Y:S04]  /*9a20*/  FMNMX.FTZ R0, R135, R0, !PT ;  /* 0x0000000087007209 */ /* 0x000fe80007810000 */
[----:B------:R-:W-:Y:S05]  /*9a30*/  FMNMX.FTZ R0, R184, R0, !PT ;  /* 0x00000000b8007209 */ /* 0x000fea0007810000 */
[----:B------:R-:W2:Y:S01]  /*9a40*/  SHFL.BFLY PT, R2, R0, 0x2, 0x1f ;  /* 0x0c401f0000027f89 */ /* 0x000ea200000e0000 */
[----:B-1----:R-:W-:Y:S02]  /*9a50*/  FMNMX.FTZ R132, R132, R4, !PT ;  /* 0x0000000484847209 */ /* 0x002fe40007810000 */
[----:B------:R-:W-:Y:S03]  /*9a60*/  @P0 MOV R4, R8 ;  /* 0x0000000800040202 */ /* 0x000fe60000000f00 */
[----:B------:R-:W-:Y:S02]  /*9a70*/  FMUL.FTZ R186, R132, c[0x0][0x2d0] ;  /* 0x0000b40084ba7a20 */ /* 0x000fe40000410000 */
[----:B------:R-:W-:Y:S01]  /*9a80*/  @P0 IMAD.WIDE.U32 R4, R6, 0x60, R4 ;  /* 0x0000006006040825 */ /* 0x000fe200078e0004 */
[----:B--2---:R-:W-:Y:S03]  /*9a90*/  FMNMX.FTZ R0, R0, R2, !PT ;  /* 0x0000000200007209 */ /* 0x004fe60007810000 */
[--C-:B------:R-:W-:Y:S01]  /*9aa0*/  FFMA.FTZ R10, R189, c[0x0][0x2d0], -R186.reuse ;  /* 0x0000b400bd0a7a23 */ /* 0x100fe200000108ba */
[----:B------:R-:W-:Y:S01]  /*9ab0*/  @P0 IADD3 R6, R5, UR14, RZ ;  /* 0x0000000e05060c10 */ /* 0x000fe2000fffe0ff */
[----:B------:R-:W-:Y:S01]  /*9ac0*/  FFMA.FTZ R5, R188, c[0x0][0x2d0], -R186 ;  /* 0x0000b400bc057a23 */ /* 0x000fe200000108ba */
[C---:B------:R-:W-:Y:S01]  /*9ad0*/  @P0 SHF.L.U32 R7, R4.reuse, 0x1, RZ ;  /* 0x0000000104070819 */ /* 0x040fe200000006ff */
[----:B------:R1:W-:Y:S01]  /*9ae0*/  MUFU.EX2 R24, R10 ;  /* 0x0000000a00187308 */ /* 0x0003e20000000800 */
[----:B------:R-:W-:Y:S01]  /*9af0*/  @P0 SHF.L.U64.HI R6, R4, 0x1, R6 ;  /* 0x0000000104060819 */ /* 0x000fe20000010206 */
[----:B------:R-:W2:Y:S01]  /*9b00*/  SHFL.BFLY PT, R3, R0, 0x1, 0x1f ;  /* 0x0c201f0000037f89 */ /* 0x000ea200000e0000 */
[C---:B------:R-:W-:Y:S01]  /*9b10*/  @P0 IADD3 R8, P2, R7.reuse, 0x80, RZ ;  /* 0x0000008007080810 */ /* 0x040fe20007f5e0ff */
[----:B------:R-:W-:Y:S01]  /*9b20*/  @UP0 USHF.L.U32 UR14, UR4, 0x6, URZ ;  /* 0x00000006040e0899 */ /* 0x000fe2000800063f */
[----:B------:R-:W-:Y:S01]  /*9b30*/  FADD.FTZ R2, -R132, R133 ;  /* 0x0000008584027221 */ /* 0x000fe20000010100 */
[----:B------:R-:W-:Y:S02]  /*9b40*/  MOV R188, R35 ;  /* 0x0000002300bc7202 */ /* 0x000fe40000000f00 */
[----:B------:R-:W-:Y:S02]  /*9b50*/  @P0 IADD3 R8, P1, R8, c[0x0][0x1c8], RZ ;  /* 0x0000720008080a10 */ /* 0x000fe40007f3e0ff */
[----:B------:R3:W4:Y:S02]  /*9b60*/  MUFU.EX2 R11, R5 ;  /* 0x00000005000b7308 */ /* 0x0007240000000800 */
[----:B------:R-:W-:Y:S02]  /*9b70*/  @P0 IADD3.X R9, RZ, c[0x0][0x1cc], R6, P1, P2 ;  /* 0x00007300ff090a10 */ /* 0x000fe40000fe4406 */
[C---:B------:R-:W-:Y:S02]  /*9b80*/  @P0 IADD3 R4, P1, R7.reuse, c[0x0][0x1c8], RZ ;  /* 0x0000720007040a10 */ /* 0x040fe40007f3e0ff */
[----:B------:R-:W-:Y:S01]  /*9b90*/  @P0 IADD3 R12, P2, R7, 0x100, RZ ;  /* 0x00000100070c0810 */ /* 0x000fe20007f5e0ff */
[--C-:B-1----:R-:W-:Y:S01]  /*9ba0*/  FFMA.FTZ R10, R185, c[0x0][0x2d0], -R186.reuse ;  /* 0x0000b400b90a7a23 */ /* 0x102fe200000108ba */
[----:B--2---:R-:W-:Y:S01]  /*9bb0*/  FMNMX.FTZ R3, R0, R3, !PT ;  /* 0x0000000300037209 */ /* 0x004fe20007810000 */
[----:B------:R-:W-:Y:S02]  /*9bc0*/  FMUL.FTZ R0, R2, c[0x0][0x2d0] ;  /* 0x0000b40002007a20 */ /* 0x000fe40000410000 */
[----:B------:R-:W-:Y:S02]  /*9bd0*/  MUFU.EX2 R32, R10 ;  /* 0x0000000a00207308 */ /* 0x000fe40000000800 */
[----:B------:R-:W-:Y:S02]  /*9be0*/  FMUL.FTZ R133, R3, c[0x0][0x2d0] ;  /* 0x0000b40003857a20 */ /* 0x000fe40000410000 */
[----:B---3--:R-:W-:Y:S01]  /*9bf0*/  FFMA.FTZ R5, R190, c[0x0][0x2d0], -R186 ;  /* 0x0000b400be057a23 */ /* 0x008fe200000108ba */
[----:B----4-:R-:W-:Y:S01]  /*9c00*/  MOV R189, R11 ;  /* 0x0000000b00bd7202 */ /* 0x010fe20000000f00 */
[--C-:B------:R-:W-:Y:S01]  /*9c10*/  FFMA.FTZ R135, R135, c[0x0][0x2d0], -R133.reuse ;  /* 0x0000b40087877a23 */ /* 0x100fe20000010885 */
[----:B------:R-:W-:Y:S03]  /*9c20*/  MOV R190, R20 ;  /* 0x0000001400be7202 */ /* 0x000fe60000000f00 */
[----:B------:R1:W-:Y:S10]  /*9c30*/  MUFU.EX2 R18, R5 ;  /* 0x0000000500127308 */ /* 0x0003f40000000800 */
[----:B------:R2:W3:Y:S10]  /*9c40*/  MUFU.EX2 R2, R0 ;  /* 0x0000000000027308 */ /* 0x0004f40000000800 */
[----:B------:R-:W-:Y:S01]  /*9c50*/  MUFU.EX2 R135, R135 ;  /* 0x0000008700877308 */ /* 0x000fe20000000800 */
[----:B-1----:R-:W-:Y:S02]  /*9c60*/  @P0 IADD3.X R5, R6, c[0x0][0x1cc], RZ, P1, !PT ;  /* 0x0000730006050a10 */ /* 0x002fe40000ffe4ff */
[----:B------:R-:W-:Y:S03]  /*9c70*/  @P0 IADD3 R12, P1, R12, c[0x0][0x1c8], RZ ;  /* 0x000072000c0c0a10 */ /* 0x000fe60007f3e0ff */
[----:B------:R1:W-:Y:S01]  /*9c80*/  @P0 LDGSTS.E.BYPASS.LTC128B.128 [R247+0xc100], [R4.64], !P4 ;  /* 0x0c10000004f70fae */ /* 0x0003e2000e101d4a */
[----:B------:R-:W-:Y:S02]  /*9c90*/  @P0 IADD3.X R13, RZ, c[0x0][0x1cc], R6, P1, P2 ;  /* 0x00007300ff0d0a10 */ /* 0x000fe40000fe4406 */
[----:B------:R-:W-:Y:S01]  /*9ca0*/  @P0 IADD3 R7, P2, R7, 0x180, RZ ;  /* 0x0000018007070810 */ /* 0x000fe20007f5e0ff */
[----:B--2---:R-:W-:Y:S01]  /*9cb0*/  FADD.FTZ R0, -R3, R134 ;  /* 0x0000008603007221 */ /* 0x004fe20000010100 */
[----:B------:R-:W-:Y:S01]  /*9cc0*/  MOV R134, R15 ;  /* 0x0000000f00867202 */ /* 0x000fe20000000f00 */
[----:B---3--:R-:W-:Y:S02]  /*9cd0*/  FMUL.FTZ R41, R2, R173 ;  /* 0x000000ad02297220 */ /* 0x008fe40000410000 */
[----:B------:R2:W-:Y:S01]  /*9ce0*/  @P0 LDGSTS.E.BYPASS.LTC128B.128 [R247+0xf100], [R8.64], !P6 ;  /* 0x0f10000008f70fae */ /* 0x0005e2000f101d4a */
[----:B------:R-:W-:Y:S01]  /*9cf0*/  @P0 IADD3 R10, P1, R7, c[0x0][0x1c8], RZ ;  /* 0x00007200070a0a10 */ /* 0x000fe20007f3e0ff */
[--C-:B------:R-:W-:Y:S01]  /*9d00*/  FFMA.FTZ R7, R193, c[0x0][0x2d0], -R133.reuse ;  /* 0x0000b400c1077a23 */ /* 0x100fe20000010885 */
[----:B------:R-:W-:Y:S01]  /*9d10*/  MOV R193, R16 ;  /* 0x0000001000c17202 */ /* 0x000fe20000000f00 */
[----:B------:R-:W-:Y:S01]  /*9d20*/  FMUL.FTZ R0, R0, c[0x0][0x2d0] ;  /* 0x0000b40000007a20 */ /* 0x000fe20000410000 */
[----:B------:R-:W-:Y:S01]  /*9d30*/  @P0 IADD3.X R11, RZ, c[0x0][0x1cc], R6, P1, P2 ;  /* 0x00007300ff0b0a10 */ /* 0x000fe20000fe4406 */
[----:B------:R3:W-:Y:S01]  /*9d40*/  MUFU.EX2 R185, R7 ;  /* 0x0000000700b97308 */ /* 0x0007e20000000800 */
[C---:B------:R-:W-:Y:S01]  /*9d50*/  FMUL.FTZ R16, R2.reuse, R148 ;  /* 0x0000009402107220 */ /* 0x040fe20000410000 */
[----:B------:R4:W-:Y:S01]  /*9d60*/  @P0 LDGSTS.E.BYPASS.LTC128B.128 [R247+0x12100], [R12.64], !P3 ;  /* 0x121000000cf70fae */ /* 0x0009e2000d901d4a */
[----:B------:R-:W-:Y:S01]  /*9d70*/  MOV R148, R17 ;  /* 0x0000001100947202 */ /* 0x000fe20000000f00 */
[C---:B------:R-:W-:Y:S01]  /*9d80*/  FMUL.FTZ R17, R2.reuse, R149 ;  /* 0x0000009502117220 */ /* 0x040fe20000410000 */
[----:B------:R-:W-:Y:S01]  /*9d90*/  MOV R149, R18 ;  /* 0x0000001200957202 */ /* 0x000fe20000000f00 */
[C---:B------:R-:W-:Y:S02]  /*9da0*/  FMUL.FTZ R52, R2.reuse, R52 ;  /* 0x0000003402347220 */ /* 0x040fe40000410000 */
[C---:B------:R-:W-:Y:S02]  /*9db0*/  FMUL.FTZ R53, R2.reuse, R53 ;  /* 0x0000003502357220 */ /* 0x040fe40000410000 */
[----:B------:R4:W-:Y:S01]  /*9dc0*/  @P0 LDGSTS.E.BYPASS.LTC128B.128 [R247+0x15100], [R10.64], !P5 ;  /* 0x151000000af70fae */ /* 0x0009e2000e901d4a */
[----:B------:R-:W4:Y:S01]  /*9dd0*/  MUFU.EX2 R0, R0 ;  /* 0x0000000000007308 */ /* 0x000f220000000800 */
[----:B------:R-:W-:Y:S01]  /*9de0*/  FMUL.FTZ R56, R2, R56 ;  /* 0x0000003802387220 */ /* 0x000fe20000410000 */
[----:B-1----:R-:W-:Y:S01]  /*9df0*/  @P0 IADD3 R4, P1, R4, UR14, RZ ;  /* 0x0000000e04040c10 */ /* 0x002fe2000ff3e0ff */
[C---:B------:R-:W-:Y:S02]  /*9e00*/  FMUL.FTZ R57, R2.reuse, R57 ;  /* 0x0000003902397220 */ /* 0x040fe40000410000 */
[C---:B------:R-:W-:Y:S01]  /*9e10*/  FMUL.FTZ R60, R2.reuse, R60 ;  /* 0x0000003c023c7220 */ /* 0x040fe20000410000 */
[----:B------:R-:W-:Y:S01]  /*9e20*/  @P0 IADD3.X R5, R5, UR16, RZ, P1, !PT ;  /* 0x0000001005050c10 */ /* 0x000fe20008ffe4ff */
[----:B------:R-:W-:Y:S01]  /*9e30*/  FMUL.FTZ R61, R2, R61 ;  /* 0x0000003d023d7220 */ /* 0x000fe20000410000 */
[----:B------:R-:W-:Y:S01]  /*9e40*/  @P0 IADD3 R6, P1, R4, UR14, RZ ;  /* 0x0000000e04060c10 */ /* 0x000fe2000ff3e0ff */
[----:B------:R-:W-:Y:S02]  /*9e50*/  FMUL.FTZ R64, R2, R64 ;  /* 0x0000004002407220 */ /* 0x000fe40000410000 */
[----:B------:R1:W-:Y:S01]  /*9e60*/  @P0 LDGSTS.E.BYPASS.LTC128B.128 [R247+0xd100], [R4.64], !P4 ;  /* 0x0d10000004f70fae */ /* 0x0003e2000e101d4a */
[--C-:B--2---:R-:W-:Y:S01]  /*9e70*/  FFMA.FTZ R8, R194, c[0x0][0x2d0], -R133.reuse ;  /* 0x0000b400c2087a23 */ /* 0x104fe20000010885 */
[----:B---3--:R-:W-:Y:S01]  /*9e80*/  @P0 IADD3.X R7, R5, UR16, RZ, P1, !PT ;  /* 0x0000001005070c10 */ /* 0x008fe20008ffe4ff */
[C---:B------:R-:W-:Y:S01]  /*9e90*/  FMUL.FTZ R9, R2.reuse, R141 ;  /* 0x0000008d02097220 */ /* 0x040fe20000410000 */
[----:B------:R-:W-:Y:S01]  /*9ea0*/  MOV R194, R34 ;  /* 0x0000002200c27202 */ /* 0x000fe20000000f00 */
[----:B------:R2:W3:Y:S01]  /*9eb0*/  MUFU.EX2 R19, R8 ;  /* 0x0000000800137308 */ /* 0x0004e20000000800 */
[C---:B------:R-:W-:Y:S02]  /*9ec0*/  FMUL.FTZ R65, R2.reuse, R65 ;  /* 0x0000004102417220 */ /* 0x040fe40000410000 */
[----:B------:R1:W-:Y:S01]  /*9ed0*/  @P0 LDGSTS.E.BYPASS.LTC128B.128 [R247+0x10100], [R4.64+0x80], !P6 ;  /* 0x1010008004f70fae */ /* 0x0003e2000f101d4a */
[C---:B------:R-:W-:Y:S02]  /*9ee0*/  FMUL.FTZ R68, R2.reuse, R68 ;  /* 0x0000004402447220 */ /* 0x040fe40000410000 */
[----:B------:R-:W-:Y:S02]  /*9ef0*/  FMUL.FTZ R69, R2, R69 ;  /* 0x0000004502457220 */ /* 0x000fe40000410000 */
[C---:B----4-:R-:W-:Y:S02]  /*9f00*/  FMUL.FTZ R34, R0.reuse, R166 ;  /* 0x000000a600227220 */ /* 0x050fe40000410000 */
[C---:B------:R-:W-:Y:S01]  /*9f10*/  FMUL.FTZ R10, R0.reuse, R142 ;  /* 0x0000008e000a7220 */ /* 0x040fe20000410000 */
[----:B------:R1:W-:Y:S01]  /*9f20*/  @P0 LDGSTS.E.BYPASS.LTC128B.128 [R247+0x13100], [R4.64+0x100], !P3 ;  /* 0x1310010004f70fae */ /* 0x0003e2000d901d4a */
[C---:B------:R-:W-:Y:S02]  /*9f30*/  FMUL.FTZ R11, R0.reuse, R143 ;  /* 0x0000008f000b7220 */ /* 0x040fe40000410000 */
[C---:B------:R-:W-:Y:S02]  /*9f40*/  FMUL.FTZ R35, R0.reuse, R167 ;  /* 0x000000a700237220 */ /* 0x040fe40000410000 */
[C---:B------:R-:W-:Y:S02]  /*9f50*/  FMUL.FTZ R42, R0.reuse, R174 ;  /* 0x000000ae002a7220 */ /* 0x040fe40000410000 */
[C---:B------:R-:W-:Y:S01]  /*9f60*/  FMUL.FTZ R43, R0.reuse, R175 ;  /* 0x000000af002b7220 */ /* 0x040fe20000410000 */
[----:B------:R1:W-:Y:S01]  /*9f70*/  @P0 LDGSTS.E.BYPASS.LTC128B.128 [R247+0x16100], [R4.64+0x180], !P5 ;  /* 0x1610018004f70fae */ /* 0x0003e2000e901d4a */
[C---:B------:R-:W-:Y:S02]  /*9f80*/  FMUL.FTZ R54, R0.reuse, R54 ;  /* 0x0000003600367220 */ /* 0x040fe40000410000 */
[----:B------:R-:W-:Y:S02]  /*9f90*/  FMUL.FTZ R55, R0, R55 ;  /* 0x0000003700377220 */ /* 0x000fe40000410000 */
[----:B--2---:R-:W-:Y:S02]  /*9fa0*/  FMUL.FTZ R8, R2, R140 ;  /* 0x0000008c02087220 */ /* 0x004fe40000410000 */
[C---:B------:R-:W-:Y:S01]  /*9fb0*/  FMUL.FTZ R58, R0.reuse, R58 ;  /* 0x0000003a003a7220 */ /* 0x040fe20000410000 */
[----:B------:R2:W-:Y:S01]  /*9fc0*/  @P0 LDGSTS.E.BYPASS.LTC128B.128 [R247+0xe100], [R6.64], !P4 ;  /* 0x0e10000006f70fae */ /* 0x0005e2000e101d4a */
[C---:B------:R-:W-:Y:S02]  /*9fd0*/  FMUL.FTZ R59, R0.reuse, R59 ;  /* 0x0000003b003b7220 */ /* 0x040fe40000410000 */
[C---:B------:R-:W-:Y:S02]  /*9fe0*/  FMUL.FTZ R62, R0.reuse, R62 ;  /* 0x0000003e003e7220 */ /* 0x040fe40000410000 */
[C---:B------:R-:W-:Y:S02]  /*9ff0*/  FMUL.FTZ R63, R0.reuse, R63 ;  /* 0x0000003f003f7220 */ /* 0x040fe40000410000 */
[C---:B------:R-:W-:Y:S01]  /*a000*/  FMUL.FTZ R66, R0.reuse, R66 ;  /* 0x0000004200427220 */ /* 0x040fe20000410000 */
[----:B------:R2:W-:Y:S01]  /*a010*/  @P0 LDGSTS.E.BYPASS.LTC128B.128 [R247+0x11100], [R6.64+0x80], !P6 ;  /* 0x1110008006f70fae */ /* 0x0005e2000f101d4a */
[C---:B------:R-:W-:Y:S02]  /*a020*/  FMUL.FTZ R67, R0.reuse, R67 ;  /* 0x0000004300437220 */ /* 0x040fe40000410000 */
[C---:B------:R-:W-:Y:S02]  /*a030*/  FMUL.FTZ R70, R0.reuse, R70 ;  /* 0x0000004600467220 */ /* 0x040fe40000410000 */
[----:B------:R-:W-:Y:S02]  /*a040*/  FMUL.FTZ R71, R0, R71 ;  /* 0x0000004700477220 */ /* 0x000fe40000410000 */
[C---:B------:R-:W-:Y:S01]  /*a050*/  FMUL.FTZ R72, R2.reuse, R72 ;  /* 0x0000004802487220 */ /* 0x040fe20000410000 */
[----:B------:R2:W-:Y:S01]  /*a060*/  @P0 LDGSTS.E.BYPASS.LTC128B.128 [R247+0x14100], [R6.64+0x100], !P3 ;  /* 0x1410010006f70fae */ /* 0x0005e2000d901d4a */
[C---:B------:R-:W-:Y:S02]  /*a070*/  FMUL.FTZ R73, R2.reuse, R73 ;  /* 0x0000004902497220 */ /* 0x040fe40000410000 */
[--C-:B-1----:R-:W-:Y:S01]  /*a080*/  FFMA.FTZ R4, R191, c[0x0][0x2d0], -R133.reuse ;  /* 0x0000b400bf047a23 */ /* 0x102fe20000010885 */
[----:B------:R-:W-:Y:S01]  /*a090*/  MOV R191, R14 ;  /* 0x0000000e00bf7202 */ /* 0x000fe20000000f00 */
[----:B------:R-:W-:Y:S01]  /*a0a0*/  FMUL.FTZ R5, R2, R137 ;  /* 0x0000008902057220 */ /* 0x000fe20000410000 */
[----:B---3--:R-:W-:Y:S01]  /*a0b0*/  F2FP.PACK_AB R137, R19, R185 ;  /* 0x000000b91389723e */ /* 0x008fe200000000ff */
[----:B------:R1:W-:Y:S01]  /*a0c0*/  MUFU.EX2 R27, R4 ;  /* 0x00000004001b7308 */ /* 0x0003e20000000800 */
[----:B------:R2:W-:Y:S01]  /*a0d0*/  @P0 LDGSTS.E.BYPASS.LTC128B.128 [R247+0x17100], [R6.64+0x180], !P5 ;  /* 0x1710018006f70fae */ /* 0x0005e2000e901d4a */
[C---:B------:R-:W-:Y:S02]  /*a0e0*/  FMUL.FTZ R74, R0.reuse, R74 ;  /* 0x0000004a004a7220 */ /* 0x040fe40000410000 */
[----:B------:R-:W-:Y:S02]  /*a0f0*/  FMUL.FTZ R75, R0, R75 ;  /* 0x0000004b004b7220 */ /* 0x000fe40000410000 */
[C---:B------:R-:W-:Y:S02]  /*a100*/  FMUL.FTZ R76, R2.reuse, R76 ;  /* 0x0000004c024c7220 */ /* 0x040fe40000410000 */
[----:B------:R-:W-:Y:S01]  /*a110*/  FMUL.FTZ R77, R2, R77 ;  /* 0x0000004d024d7220 */ /* 0x000fe20000410000 */
[----:B------:R-:W3:Y:S01]  /*a120*/  LDSM.16.MT88.4 R12, [R213+0x100] ;  /* 0x00010000d50c783b */ /* 0x000ee20000004200 */
[C---:B------:R-:W-:Y:S02]  /*a130*/  FMUL.FTZ R78, R0.reuse, R78 ;  /* 0x0000004e004e7220 */ /* 0x040fe40000410000 */
[----:B------:R-:W-:Y:S02]  /*a140*/  FMUL.FTZ R79, R0, R79 ;  /* 0x0000004f004f7220 */ /* 0x000fe40000410000 */
[C---:B------:R-:W-:Y:S02]  /*a150*/  FMUL.FTZ R80, R2.reuse, R80 ;  /* 0x0000005002507220 */ /* 0x040fe40000410000 */
[----:B------:R-:W-:Y:S01]  /*a160*/  FMUL.FTZ R81, R2, R81 ;  /* 0x0000005102517220 */ /* 0x000fe20000410000 */
[----:B------:R-:W-:Y:S01]  /*a170*/  LDSM.16.MT88.4 R28, [R216+0x100] ;  /* 0x00010000d81c783b */ /* 0x000fe20000004200 */
[C---:B------:R-:W-:Y:S02]  /*a180*/  FMUL.FTZ R82, R0.reuse, R82 ;  /* 0x0000005200527220 */ /* 0x040fe40000410000 */
[----:B------:R-:W-:Y:S02]  /*a190*/  FMUL.FTZ R83, R0, R83 ;  /* 0x0000005300537220 */ /* 0x000fe40000410000 */
[----:B------:R-:W-:Y:S02]  /*a1a0*/  FMUL.FTZ R84, R2, R84 ;  /* 0x0000005402547220 */ /* 0x000fe40000410000 */
[--C-:B-1----:R-:W-:Y:S01]  /*a1b0*/  FFMA.FTZ R4, R192, c[0x0][0x2d0], -R133.reuse ;  /* 0x0000b400c0047a23 */ /* 0x102fe20000010885 */
[----:B------:R-:W-:Y:S01]  /*a1c0*/  MOV R192, R21 ;  /* 0x0000001500c07202 */ /* 0x000fe20000000f00 */
[----:B------:R-:W-:Y:S01]  /*a1d0*/  LDSM.16.MT88.4 R36, [R215+0x100] ;  /* 0x00010000d724783b */ /* 0x000fe20000004200 */
[----:B------:R-:W-:Y:S01]  /*a1e0*/  FMUL.FTZ R85, R2, R85 ;  /* 0x0000005502557220 */ /* 0x000fe20000410000 */
[----:B------:R-:W1:Y:S01]  /*a1f0*/  MUFU.EX2 R40, R4 ;  /* 0x0000000400287308 */ /* 0x000e620000000800 */
[----:B--2---:R-:W-:Y:S01]  /*a200*/  FMUL.FTZ R6, R0, R138 ;  /* 0x0000008a00067220 */ /* 0x004fe20000410000 */
[----:B------:R-:W-:Y:S01]  /*a210*/  F2FP.PACK_AB R138, R32, R24 ;  /* 0x00000018208a723e */ /* 0x000fe200000000ff */
[C---:B------:R-:W-:Y:S02]  /*a220*/  FMUL.FTZ R7, R0.reuse, R139 ;  /* 0x0000008b00077220 */ /* 0x040fe40000410000 */
[C---:B------:R-:W-:Y:S01]  /*a230*/  FMUL.FTZ R86, R0.reuse, R86 ;  /* 0x0000005600567220 */ /* 0x040fe20000410000 */
[----:B------:R-:W2:Y:S01]  /*a240*/  LDSM.16.MT88.4 R20, [R214+0x100] ;  /* 0x00010000d614783b */ /* 0x000ea20000004200 */
[----:B------:R-:W-:Y:S02]  /*a250*/  FMUL.FTZ R87, R0, R87 ;  /* 0x0000005700577220 */ /* 0x000fe40000410000 */
[C---:B------:R-:W-:Y:S02]  /*a260*/  FMUL.FTZ R88, R2.reuse, R88 ;  /* 0x0000005802587220 */ /* 0x040fe40000410000 */
[----:B------:R-:W-:Y:S02]  /*a270*/  FMUL.FTZ R89, R2, R89 ;  /* 0x0000005902597220 */ /* 0x000fe40000410000 */
[C---:B------:R-:W-:Y:S01]  /*a280*/  FMUL.FTZ R90, R0.reuse, R90 ;  /* 0x0000005a005a7220 */ /* 0x040fe20000410000 */
[----:B------:R-:W4:Y:S01]  /*a290*/  LDSM.16.MT88.4 R44, [R213+0x3100] ;  /* 0x00310000d52c783b */ /* 0x000f220000004200 */
[----:B------:R-:W-:Y:S02]  /*a2a0*/  FMUL.FTZ R91, R0, R91 ;  /* 0x0000005b005b7220 */ /* 0x000fe40000410000 */
[C---:B------:R-:W-:Y:S02]  /*a2b0*/  FMUL.FTZ R92, R2.reuse, R92 ;  /* 0x0000005c025c7220 */ /* 0x040fe40000410000 */
[----:B------:R-:W-:Y:S02]  /*a2c0*/  FMUL.FTZ R93, R2, R93 ;  /* 0x0000005d025d7220 */ /* 0x000fe40000410000 */
[C---:B------:R-:W-:Y:S01]  /*a2d0*/  FMUL.FTZ R94, R0.reuse, R94 ;  /* 0x0000005e005e7220 */ /* 0x040fe20000410000 */
[----:B------:R-:W4:Y:S01]  /*a2e0*/  LDSM.16.MT88.4 R140, [R214+0x3100] ;  /* 0x00310000d68c783b */ /* 0x000f220000004200 */
[----:B------:R-:W-:Y:S01]  /*a2f0*/  FMUL.FTZ R95, R0, R95 ;  /* 0x0000005f005f7220 */ /* 0x000fe20000410000 */
[----:B-1----:R-:W-:Y:S01]  /*a300*/  F2FP.PACK_AB R139, R40, R27 ;  /* 0x0000001b288b723e */ /* 0x002fe200000000ff */
[----:B------:R-:W-:Y:S01]  /*a310*/  FMUL.FTZ R4, R2, R136 ;  /* 0x0000008802047220 */ /* 0x000fe20000410000 */
[----:B------:R-:W-:Y:S01]  /*a320*/  F2FP.PACK_AB R136, R18, R189 ;  /* 0x000000bd1288723e */ /* 0x000fe200000000ff */
[C---:B------:R-:W-:Y:S01]  /*a330*/  FMUL.FTZ R18, R0.reuse, R150 ;  /* 0x0000009600127220 */ /* 0x040fe20000410000 */
[----:B------:R-:W-:Y:S01]  /*a340*/  MOV R150, R19 ;  /* 0x0000001300967202 */ /* 0x000fe20000000f00 */
[----:B------:R-:W-:Y:S01]  /*a350*/  FMUL.FTZ R19, R0, R151 ;  /* 0x0000009700137220 */ /* 0x000fe20000410000 */
[----:B------:R-:W0:Y:S01]  /*a360*/  LDGDEPBAR ;  /* 0x00000000000079af */ /* 0x000e220000000000 */
[----:B------:R-:W-:Y:S01]  /*a370*/  MOV R151, R40 ;  /* 0x0000002800977202 */ /* 0x000fe20000000f00 */
[C---:B------:R-:W-:Y:S01]  /*a380*/  FMUL.FTZ R40, R2.reuse, R172 ;  /* 0x000000ac02287220 */ /* 0x040fe20000410000 */
[C---:B---3--:R-:W-:Y:S05]  /*a390*/  HMMA.16816.F32 R4, R136.reuse, R12, R4 ;  /* 0x0000000c8804723c */ /* 0x048fea0000001804 */
[C---:B------:R-:W-:Y:S02]  /*a3a0*/  FMUL.FTZ R96, R2.reuse, R96 ;  /* 0x0000006002607220 */ /* 0x040fe40000410000 */
[C---:B------:R-:W-:Y:S01]  /*a3b0*/  FMUL.FTZ R12, R2.reuse, R144 ;  /* 0x00000090020c7220 */ /* 0x040fe20000410000 */
[C---:B------:R-:W-:Y:S04]  /*a3c0*/  HMMA.16816.F32 R8, R136.reuse, R14, R8 ;  /* 0x0000000e8808723c */ /* 0x040fe80000001808 */
[C---:B------:R-:W-:Y:S02]  /*a3d0*/  FMUL.FTZ R13, R2.reuse, R145 ;  /* 0x00000091020d7220 */ /* 0x040fe40000410000 */
[----:B------:R-:W-:Y:S02]  /*a3e0*/  FMUL.FTZ R97, R2, R97 ;  /* 0x0000006102617220 */ /* 0x000fe40000410000 */
[C---:B------:R-:W-:Y:S04]  /*a3f0*/  FMUL.FTZ R14, R0.reuse, R146 ;  /* 0x00000092000e7220 */ /* 0x040fe80000410000 */
[C---:B------:R-:W-:Y:S02]  /*a400*/  FMUL.FTZ R15, R0.reuse, R147 ;  /* 0x00000093000f7220 */ /* 0x040fe40000410000 */
[----:B------:R-:W1:Y:S01]  /*a410*/  LDSM.16.MT88.4 R144, [R216+0x3100] ;  /* 0x00310000d890783b */ /* 0x000e620000004200 */
[C---:B------:R-:W-:Y:S02]  /*a420*/  FMUL.FTZ R98, R0.reuse, R98 ;  /* 0x0000006200627220 */ /* 0x040fe40000410000 */
[----:B------:R-:W-:Y:S02]  /*a430*/  FMUL.FTZ R99, R0, R99 ;  /* 0x0000006300637220 */ /* 0x000fe40000410000 */
[C---:B--2---:R-:W-:Y:S03]  /*a440*/  HMMA.16816.F32 R12, R136.reuse, R20, R12 ;  /* 0x00000014880c723c */ /* 0x044fe6000000180c */
[C---:B------:R-:W-:Y:S02]  /*a450*/  FMUL.FTZ R100, R2.reuse, R100 ;  /* 0x0000006402647220 */ /* 0x040fe40000410000 */
        /* <DEDUP_REMOVED lines=11> */
[C---:B------:R-:W-:Y:S01]  /*a510*/  FMUL.FTZ R32, R2.reuse, R164 ;  /* 0x000000a402207220 */ /* 0x040fe20000410000 */
[----:B------:R-:W-:Y:S01]  /*a520*/  MOV R166, R154 ;  /* 0x0000009a00a67202 */ /* 0x000fe20000000f00 */
[C---:B------:R-:W-:Y:S01]  /*a530*/  FMUL.FTZ R33, R2.reuse, R165 ;  /* 0x000000a502217220 */ /* 0x040fe20000410000 */
[----:B------:R-:W-:Y:S01]  /*a540*/  MOV R155, R24 ;  /* 0x00000018009b7202 */ /* 0x000fe20000000f00 */
[C---:B------:R-:W-:Y:S01]  /*a550*/  FMUL.FTZ R24, R2.reuse, R156 ;  /* 0x0000009c02187220 */ /* 0x040fe20000410000 */
[C---:B------:R-:W-:Y:S03]  /*a560*/  HMMA.16816.F32 R20, R136.reuse, R28, R20 ;  /* 0x0000001c8814723c */ /* 0x040fe60000001814 */
[----:B------:R-:W-:Y:S01]  /*a570*/  MOV R156, R25 ;  /* 0x00000019009c7202 */ /* 0x000fe20000000f00 */
[----:B------:R-:W-:Y:S01]  /*a580*/  FMUL.FTZ R25, R2, R157 ;  /* 0x0000009d02197220 */ /* 0x000fe20000410000 */
[----:B------:R-:W-:Y:S01]  /*a590*/  MOV R157, R26 ;  /* 0x0000001a009d7202 */ /* 0x000fe20000000f00 */
[----:B------:R-:W-:Y:S01]  /*a5a0*/  FMUL.FTZ R26, R0, R158 ;  /* 0x0000009e001a7220 */ /* 0x000fe20000410000 */
[----:B------:R-:W-:Y:S01]  /*a5b0*/  MOV R158, R148 ;  /* 0x00000094009e7202 */ /* 0x000fe20000000f00 */
[C---:B------:R-:W-:Y:S01]  /*a5c0*/  FMUL.FTZ R28, R2.reuse, R160 ;  /* 0x000000a0021c7220 */ /* 0x040fe20000410000 */
[----:B------:R-:W-:Y:S03]  /*a5d0*/  MOV R160, R134 ;  /* 0x0000008600a07202 */ /* 0x000fe60000000f00 */
[----:B------:R-:W-:Y:S01]  /*a5e0*/  MOV R175, R158 ;  /* 0x0000009e00af7202 */ /* 0x000fe20000000f00 */
[C---:B------:R-:W-:Y:S03]  /*a5f0*/  HMMA.16816.F32 R24, R136.reuse, R30, R24 ;  /* 0x0000001e8818723c */ /* 0x040fe60000001818 */
[----:B------:R-:W-:Y:S01]  /*a600*/  FMUL.FTZ R29, R2, R161 ;  /* 0x000000a1021d7220 */ /* 0x000fe20000410000 */
[----:B------:R-:W-:Y:S01]  /*a610*/  MOV R161, R50 ;  /* 0x0000003200a17202 */ /* 0x000fe20000000f00 */
[--C-:B------:R-:W-:Y:S01]  /*a620*/  FFMA.FTZ R134, R187, c[0x0][0x2d0], -R186.reuse ;  /* 0x0000b400bb867a23 */ /* 0x100fe200000108ba */
[----:B------:R-:W-:Y:S01]  /*a630*/  MOV R164, R48 ;  /* 0x0000003000a47202 */ /* 0x000fe20000000f00 */
[C---:B------:R-:W-:Y:S01]  /*a640*/  FMUL.FTZ R30, R0.reuse, R162 ;  /* 0x000000a2001e7220 */ /* 0x040fe20000410000 */
[----:B------:R-:W-:Y:S01]  /*a650*/  MOV R162, R155 ;  /* 0x0000009b00a27202 */ /* 0x000fe20000000f00 */
[----:B------:R-:W-:Y:S03]  /*a660*/  FMUL.FTZ R31, R0, R163 ;  /* 0x000000a3001f7220 */ /* 0x000fe60000410000 */
[----:B------:R-:W-:Y:S01]  /*a670*/  MOV R155, R151 ;  /* 0x00000097009b7202 */ /* 0x000fe20000000f00 */
[----:B------:R-:W-:Y:S01]  /*a680*/  FMUL.FTZ R48, R2, R180 ;  /* 0x000000b402307220 */ /* 0x000fe20000410000 */
[----:B------:R-:W-:Y:S01]  /*a690*/  MOV R187, R210 ;  /* 0x000000d200bb7202 */ /* 0x000fe20000000f00 */
[C---:B------:R-:W-:Y:S01]  /*a6a0*/  FMUL.FTZ R50, R0.reuse, R182 ;  /* 0x000000b600327220 */ /* 0x040fe20000410000 */
[C---:B------:R-:W-:Y:S03]  /*a6b0*/  HMMA.16816.F32 R28, R136.reuse, R36, R28 ;  /* 0x00000024881c723c */ /* 0x040fe6000000181c */
[----:B------:R-:W-:Y:S01]  /*a6c0*/  MOV R182, R248 ;  /* 0x000000f800b67202 */ /* 0x000fe20000000f00 */
[C---:B------:R-:W-:Y:S01]  /*a6d0*/  FMUL.FTZ R102, R0.reuse, R102 ;  /* 0x0000006600667220 */ /* 0x040fe20000410000 */
[----:B------:R-:W-:Y:S01]  /*a6e0*/  MOV R167, R155 ;  /* 0x0000009b00a77202 */ /* 0x000fe20000000f00 */
[----:B------:R-:W-:Y:S01]  /*a6f0*/  FMUL.FTZ R103, R0, R103 ;  /* 0x0000006700677220 */ /* 0x000fe20000410000 */
[----:B------:R-:W-:Y:S01]  /*a700*/  MOV R191, R51 ;  /* 0x0000003300bf7202 */ /* 0x000fe20000000f00 */
[C---:B------:R-:W-:Y:S04]  /*a710*/  HMMA.16816.F32 R32, R136.reuse, R38, R32 ;  /* 0x000000268820723c */ /* 0x040fe80000001820 */
[C---:B------:R-:W-:Y:S01]  /*a720*/  FMUL.FTZ R36, R2.reuse, R168 ;  /* 0x000000a802247220 */ /* 0x040fe20000410000 */
[----:B------:R-:W-:Y:S01]  /*a730*/  MOV R163, R49 ;  /* 0x0000003100a37202 */ /* 0x000fe20000000f00 */
[----:B------:R2:W-:Y:S01]  /*a740*/  MUFU.EX2 R168, R134 ;  /* 0x0000008600a87308 */ /* 0x0005e20000000800 */
[----:B------:R-:W-:Y:S02]  /*a750*/  FMUL.FTZ R37, R2, R169 ;  /* 0x000000a902257220 */ /* 0x000fe40000410000 */
[C---:B------:R-:W-:Y:S03]  /*a760*/  FMUL.FTZ R38, R0.reuse, R170 ;  /* 0x000000aa00267220 */ /* 0x040fe60000410000 */
[----:B------:R-:W-:Y:S01]  /*a770*/  FMUL.FTZ R39, R0, R171 ;  /* 0x000000ab00277220 */ /* 0x000fe20000410000 */
[----:B------:R-:W-:Y:S01]  /*a780*/  MOV R180, R163 ;  /* 0x000000a300b47202 */ /* 0x000fe20000000f00 */
[----:B------:R-:W-:Y:S01]  /*a790*/  FMUL.FTZ R49, R2, R181 ;  /* 0x000000b502317220 */ /* 0x000fe20000410000 */
[----:B------:R-:W-:Y:S01]  /*a7a0*/  MOV R181, R160 ;  /* 0x000000a000b57202 */ /* 0x000fe20000000f00 */
[----:B------:R-:W-:Y:S01]  /*a7b0*/  FMUL.FTZ R51, R0, R183 ;  /* 0x000000b700337220 */ /* 0x000fe20000410000 */
[----:B------:R-:W-:Y:S01]  /*a7c0*/  MOV R160, R153 ;  /* 0x0000009900a07202 */ /* 0x000fe20000000f00 */
[C---:B------:R-:W-:Y:S01]  /*a7d0*/  FMUL.FTZ R104, R2.reuse, R104 ;  /* 0x0000006802687220 */ /* 0x040fe20000410000 */
[C---:B----4-:R-:W-:Y:S03]  /*a7e0*/  HMMA.16816.F32 R36, R136.reuse, R44, R36 ;  /* 0x0000002c8824723c */ /* 0x050fe60000001824 */
[----:B------:R-:W-:Y:S01]  /*a7f0*/  MOV R183, R211 ;  /* 0x000000d300b77202 */ /* 0x000fe20000000f00 */
[----:B------:R-:W-:Y:S02]  /*a800*/  FMUL.FTZ R105, R2, R105 ;  /* 0x0000006902697220 */ /* 0x000fe40000410000 */
[----:B------:R-:W-:Y:S02]  /*a810*/  FMUL.FTZ R106, R0, R106 ;  /* 0x0000006a006a7220 */ /* 0x000fe40000410000 */
[C---:B------:R-:W-:Y:S04]  /*a820*/  HMMA.16816.F32 R40, R136.reuse, R46, R40 ;  /* 0x0000002e8828723c */ /* 0x040fe80000001828 */
[--C-:B--2---:R-:W-:Y:S01]  /*a830*/  FFMA.FTZ R134, R195, c[0x0][0x2d0], -R186.reuse ;  /* 0x0000b400c3867a23 */ /* 0x104fe200000108ba */
[----:B------:R-:W-:Y:S01]  /*a840*/  MOV R195, R164 ;  /* 0x000000a400c37202 */ /* 0x000fe20000000f00 */
[C---:B------:R-:W-:Y:S01]  /*a850*/  FMUL.FTZ R44, R2.reuse, R176 ;  /* 0x000000b0022c7220 */ /* 0x040fe20000410000 */
[----:B------:R-:W-:Y:S01]  /*a860*/  MOV R176, R156 ;  /* 0x0000009c00b07202 */ /* 0x000fe20000000f00 */
[----:B------:R-:W-:Y:S01]  /*a870*/  FMUL.FTZ R45, R2, R177 ;  /* 0x000000b1022d7220 */ /* 0x000fe20000410000 */
[----:B------:R-:W-:Y:S01]  /*a880*/  MOV R156, R150 ;  /* 0x00000096009c7202 */ /* 0x000fe20000000f00 */
[----:B------:R2:W3:Y:S02]  /*a890*/  MUFU.EX2 R169, R134 ;  /* 0x0000008600a97308 */ /* 0x0004e40000000800 */
[----:B------:R-:W-:Y:S01]  /*a8a0*/  MOV R177, R157 ;  /* 0x0000009d00b17202 */ /* 0x000fe20000000f00 */
[C---:B------:R-:W-:Y:S01]  /*a8b0*/  FMUL.FTZ R46, R0.reuse, R178 ;  /* 0x000000b2002e7220 */ /* 0x040fe20000410000 */
[----:B------:R-:W-:Y:S01]  /*a8c0*/  MOV R157, R149 ;  /* 0x00000095009d7202 */ /* 0x000fe20000000f00 */
[C---:B------:R-:W-:Y:S01]  /*a8d0*/  FMUL.FTZ R47, R0.reuse, R179 ;  /* 0x000000b3002f7220 */ /* 0x040fe20000410000 */
[----:B------:R-:W4:Y:S01]  /*a8e0*/  LDSM.16.MT88.4 R148, [R215+0x3100] ;  /* 0x00310000d794783b */ /* 0x000f220000004200 */
[----:B------:R-:W-:Y:S01]  /*a8f0*/  MOV R179, R161 ;  /* 0x000000a100b37202 */ /* 0x000fe20000000f00 */
[----:B------:R-:W-:Y:S01]  /*a900*/  FMUL.FTZ R107, R0, R107 ;  /* 0x0000006b006b7220 */ /* 0x000fe20000410000 */
[----:B------:R-:W-:Y:S01]  /*a910*/  MOV R161, R152 ;  /* 0x0000009800a17202 */ /* 0x000fe20000000f00 */
[C---:B------:R-:W-:Y:S01]  /*a920*/  FMUL.FTZ R108, R2.reuse, R108 ;  /* 0x0000006c026c7220 */ /* 0x040fe20000410000 */
[----:B------:R-:W-:Y:S01]  /*a930*/  MOV R178, R159 ;  /* 0x0000009f00b27202 */ /* 0x000fe20000000f00 */
[C---:B------:R-:W-:Y:S02]  /*a940*/  HMMA.16816.F32 R44, R136.reuse, R140, R44 ;  /* 0x0000008c882c723c */ /* 0x040fe4000000182c */
[----:B------:R-:W-:Y:S01]  /*a950*/  LDSM.16.MT88.4 R152, [R216+0x900] ;  /* 0x00090000d898783b */ /* 0x000fe20000004200 */
[----:B------:R-:W-:Y:S01]  /*a960*/  MOV R174, R157 ;  /* 0x0000009d00ae7202 */ /* 0x000fe20000000f00 */
[----:B------:R-:W-:Y:S01]  /*a970*/  FMUL.FTZ R109, R2, R109 ;  /* 0x0000006d026d7220 */ /* 0x000fe20000410000 */
[----:B------:R-:W-:Y:S01]  /*a980*/  MOV R173, R156 ;  /* 0x0000009c00ad7202 */ /* 0x000fe20000000f00 */
[C---:B------:R-:W-:Y:S02]  /*a990*/  FMUL.FTZ R110, R0.reuse, R110 ;  /* 0x0000006e006e7220 */ /* 0x040fe40000410000 */
[C---:B------:R-:W-:Y:S02]  /*a9a0*/  HMMA.16816.F32 R48, R136.reuse, R142, R48 ;  /* 0x0000008e8830723c */ /* 0x040fe40000001830 */
[----:B------:R-:W3:Y:S02]  /*a9b0*/  LDSM.16.MT88.4 R140, [R213+0x6100] ;  /* 0x00610000d58c783b */ /* 0x000ee40000004200 */
[----:B------:R-:W-:Y:S02]  /*a9c0*/  FMUL.FTZ R111, R0, R111 ;  /* 0x0000006f006f7220 */ /* 0x000fe40000410000 */
[----:B------:R-:W-:Y:S02]  /*a9d0*/  FMUL.FTZ R112, R2, R112 ;  /* 0x0000007002707220 */ /* 0x000fe40000410000 */
[C---:B-1----:R-:W-:Y:S02]  /*a9e0*/  HMMA.16816.F32 R52, R136.reuse, R144, R52 ;  /* 0x000000908834723c */ /* 0x042fe40000001834 */
[----:B------:R-:W-:Y:S02]  /*a9f0*/  LDSM.16.MT88.4 R156, [R215+0x900] ;  /* 0x00090000d79c783b */ /* 0x000fe40000004200 */
[--C-:B--2---:R-:W-:Y:S01]  /*aa00*/  FFMA.FTZ R134, R196, c[0x0][0x2d0], -R133.reuse ;  /* 0x0000b400c4867a23 */ /* 0x104fe20000010885 */
[----:B------:R-:W-:Y:S01]  /*aa10*/  MOV R196, R202 ;  /* 0x000000ca00c47202 */ /* 0x000fe20000000f00 */
[----:B------:R-:W-:Y:S02]  /*aa20*/  FMUL.FTZ R113, R2, R113 ;  /* 0x0000007102717220 */ /* 0x000fe40000410000 */
[C---:B------:R-:W-:Y:S01]  /*aa30*/  HMMA.16816.F32 R56, R136.reuse, R146, R56 ;  /* 0x000000928838723c */ /* 0x040fe20000001838 */
[----:B------:R1:W-:Y:S01]  /*aa40*/  MUFU.EX2 R248, R134 ;  /* 0x0000008600f87308 */ /* 0x0003e20000000800 */
[----:B------:R-:W2:Y:S02]  /*aa50*/  LDSM.16.MT88.4 R144, [R214+0x6100] ;  /* 0x00610000d690783b */ /* 0x000ea40000004200 */
[C---:B------:R-:W-:Y:S02]  /*aa60*/  FMUL.FTZ R114, R0.reuse, R114 ;  /* 0x0000007200727220 */ /* 0x040fe40000410000 */
[----:B------:R-:W-:Y:S02]  /*aa70*/  FMUL.FTZ R115, R0, R115 ;  /* 0x0000007300737220 */ /* 0x000fe40000410000 */
[C---:B------:R-:W-:Y:S01]  /*aa80*/  FMUL.FTZ R116, R2.reuse, R116 ;  /* 0x0000007402747220 */ /* 0x040fe20000410000 */
[C---:B----4-:R-:W-:Y:S03]  /*aa90*/  HMMA.16816.F32 R60, R136.reuse, R148, R60 ;  /* 0x00000094883c723c */ /* 0x050fe6000000183c */
[----:B------:R-:W-:Y:S02]  /*aaa0*/  FMUL.FTZ R117, R2, R117 ;  /* 0x0000007502757220 */ /* 0x000fe40000410000 */
[C---:B------:R-:W-:Y:S02]  /*aab0*/  FMUL.FTZ R118, R0.reuse, R118 ;  /* 0x0000007600767220 */ /* 0x040fe40000410000 */
[----:B------:R-:W-:Y:S01]  /*aac0*/  FMUL.FTZ R119, R0, R119 ;  /* 0x0000007700777220 */ /* 0x000fe20000410000 */
[C---:B------:R-:W-:Y:S01]  /*aad0*/  HMMA.16816.F32 R64, R136.reuse, R150, R64 ;  /* 0x000000968840723c */ /* 0x040fe20000001840 */
[----:B------:R-:W4:Y:S03]  /*aae0*/  LDSM.16.MT88.4 R148, [R216+0x6100] ;  /* 0x00610000d894783b */ /* 0x000f260000004200 */
[C---:B------:R-:W-:Y:S02]  /*aaf0*/  FMUL.FTZ R120, R2.reuse, R120 ;  /* 0x0000007802787220 */ /* 0x040fe40000410000 */
[----:B------:R-:W-:Y:S02]  /*ab00*/  FMUL.FTZ R121, R2, R121 ;  /* 0x0000007902797220 */ /* 0x000fe40000410000 */
[C---:B---3--:R-:W-:Y:S04]  /*ab10*/  HMMA.16816.F32 R68, R136.reuse, R140, R68 ;  /* 0x0000008c8844723c */ /* 0x048fe80000001844 */
[--C-:B-1----:R-:W-:Y:S01]  /*ab20*/  FFMA.FTZ R134, R197, c[0x0][0x2d0], -R133.reuse ;  /* 0x0000b400c5867a23 */ /* 0x102fe20000010885 */
[----:B------:R-:W-:Y:S01]  /*ab30*/  MOV R197, R209 ;  /* 0x000000d100c57202 */ /* 0x000fe20000000f00 */
[C---:B------:R-:W-:Y:S02]  /*ab40*/  FMUL.FTZ R122, R0.reuse, R122 ;  /* 0x0000007a007a7220 */ /* 0x040fe40000410000 */
[C---:B------:R-:W-:Y:S01]  /*ab50*/  HMMA.16816.F32 R72, R136.reuse, R142, R72 ;  /* 0x0000008e8848723c */ /* 0x040fe20000001848 */
[----:B------:R1:W3:Y:S01]  /*ab60*/  MUFU.EX2 R211, R134 ;  /* 0x0000008600d37308 */ /* 0x0002e20000000800 */
[----:B------:R-:W3:Y:S02]  /*ab70*/  LDSM.16.MT88.4 R140, [R215+0x6100] ;  /* 0x00610000d78c783b */ /* 0x000ee40000004200 */
        /* <DEDUP_REMOVED lines=9> */
[----:B------:R-:W-:Y:S01]  /*ac10*/  FMUL.FTZ R129, R2, R129 ;  /* 0x0000008102817220 */ /* 0x000fe20000410000 */
[C---:B----4-:R-:W-:Y:S03]  /*ac20*/  HMMA.16816.F32 R84, R136.reuse, R148, R84 ;  /* 0x000000948854723c */ /* 0x050fe60000001854 */
[--C-:B-1----:R-:W-:Y:S02]  /*ac30*/  FFMA.FTZ R134, R198, c[0x0][0x2d0], -R186.reuse ;  /* 0x0000b400c6867a23 */ /* 0x102fe400000108ba */
[C---:B------:R-:W-:Y:S02]  /*ac40*/  FMUL.FTZ R130, R0.reuse, R130 ;  /* 0x0000008200827220 */ /* 0x040fe40000410000 */
[----:B------:R1:W-:Y:S01]  /*ac50*/  MUFU.EX2 R170, R134 ;  /* 0x0000008600aa7308 */ /* 0x0003e20000000800 */
[C---:B------:R-:W-:Y:S01]  /*ac60*/  HMMA.16816.F32 R88, R136.reuse, R150, R88 ;  /* 0x000000968858723c */ /* 0x040fe20000001858 */
[----:B------:R-:W4:Y:S03]  /*ac70*/  LDSM.16.MT88.4 R148, [R214+0x9100] ;  /* 0x00910000d694783b */ /* 0x000f260000004200 */
[----:B------:R-:W-:Y:S04]  /*ac80*/  FMUL.FTZ R131, R0, R131 ;  /* 0x0000008300837220 */ /* 0x000fe80000410000 */
[C---:B---3--:R-:W-:Y:S08]  /*ac90*/  HMMA.16816.F32 R92, R136.reuse, R140, R92 ;  /* 0x0000008c885c723c */ /* 0x048ff0000000185c */
[C---:B------:R-:W-:Y:S01]  /*aca0*/  HMMA.16816.F32 R96, R136.reuse, R142, R96 ;  /* 0x0000008e8860723c */ /* 0x040fe20000001860 */
[----:B------:R-:W3:Y:S03]  /*acb0*/  LDSM.16.MT88.4 R140, [R216+0x9100] ;  /* 0x00910000d88c783b */ /* 0x000ee60000004200 */
[--C-:B-1----:R-:W-:Y:S04]  /*acc0*/  FFMA.FTZ R134, R199, c[0x0][0x2d0], -R186.reuse ;  /* 0x0000b400c7867a23 */ /* 0x102fe800000108ba */
[C---:B--2---:R-:W-:Y:S01]  /*acd0*/  HMMA.16816.F32 R100, R136.reuse, R144, R100 ;  /* 0x000000908864723c */ /* 0x044fe20000001864 */
[----:B------:R1:W2:Y:S07]  /*ace0*/  MUFU.EX2 R171, R134 ;  /* 0x0000008600ab7308 */ /* 0x0002ae0000000800 */
[C---:B------:R-:W-:Y:S01]  /*acf0*/  HMMA.16816.F32 R104, R136.reuse, R146, R104 ;  /* 0x000000928868723c */ /* 0x040fe20000001868 */
[----:B------:R-:W2:Y:S07]  /*ad00*/  LDSM.16.MT88.4 R144, [R215+0x9100] ;  /* 0x00910000d790783b */ /* 0x000eae0000004200 */
[C---:B----4-:R-:W-:Y:S08]  /*ad10*/  HMMA.16816.F32 R108, R136.reuse, R148, R108 ;  /* 0x00000094886c723c */ /* 0x050ff0000000186c */
[C---:B------:R-:W-:Y:S01]  /*ad20*/  HMMA.16816.F32 R112, R136.reuse, R150, R112 ;  /* 0x000000968870723c */ /* 0x040fe20000001870 */
[----:B------:R-:W-:Y:S03]  /*ad30*/  LDSM.16.MT88.4 R148, [R214+0x900] ;  /* 0x00090000d694783b */ /* 0x000fe60000004200 */
[--C-:B-1----:R-:W-:Y:S04]  /*ad40*/  FFMA.FTZ R134, R204, c[0x0][0x2d0], -R133.reuse ;  /* 0x0000b400cc867a23 */ /* 0x102fe80000010885 */
[----:B------:R1:W-:Y:S01]  /*ad50*/  MUFU.EX2 R210, R134 ;  /* 0x0000008600d27308 */ /* 0x0003e20000000800 */
[C---:B---3--:R-:W-:Y:S08]  /*ad60*/  HMMA.16816.F32 R116, R136.reuse, R140, R116 ;  /* 0x0000008c8874723c */ /* 0x048ff00000001874 */
[C---:B------:R-:W-:Y:S01]  /*ad70*/  HMMA.16816.F32 R120, R136.reuse, R142, R120 ;  /* 0x0000008e8878723c */ /* 0x040fe20000001878 */
[----:B------:R-:W3:Y:S07]  /*ad80*/  LDSM.16.MT88.4 R140, [R213+0x900] ;  /* 0x00090000d58c783b */ /* 0x000eee0000004200 */
[C---:B--2---:R-:W-:Y:S04]  /*ad90*/  HMMA.16816.F32 R124, R136.reuse, R144, R124 ;  /* 0x00000090887c723c */ /* 0x044fe8000000187c */
[--C-:B-1----:R-:W-:Y:S04]  /*ada0*/  FFMA.FTZ R134, R205, c[0x0][0x2d0], -R133.reuse ;  /* 0x0000b400cd867a23 */ /* 0x102fe80000010885 */
[----:B------:R-:W-:Y:S01]  /*adb0*/  HMMA.16816.F32 R128, R136, R146, R128 ;  /* 0x000000928880723c */ /* 0x000fe20000001880 */
[----:B------:R-:W1:Y:S01]  /*adc0*/  LDSM.16.MT88.4 R144, [R213+0x3900] ;  /* 0x00390000d590783b */ /* 0x000e620000004200 */
[----:B------:R-:W2:Y:S05]  /*add0*/  MUFU.EX2 R209, R134 ;  /* 0x0000008600d17308 */ /* 0x000eaa0000000800 */
[----:B------:R-:W-:Y:S02]  /*ade0*/  F2FP.PACK_AB R136, R169, R168 ;  /* 0x000000a8a988723e */ /* 0x000fe400000000ff */
[----:B------:R-:W-:Y:S03]  /*adf0*/  F2FP.PACK_AB R137, R211, R248 ;  /* 0x000000f8d389723e */ /* 0x000fe600000000ff */
[----:B------:R-:W-:Y:S02]  /*ae00*/  F2FP.PACK_AB R138, R171, R170 ;  /* 0x000000aaab8a723e */ /* 0x000fe400000000ff */
[----:B--2---:R-:W-:Y:S01]  /*ae10*/  F2FP.PACK_AB R139, R209, R210 ;  /* 0x000000d2d18b723e */ /* 0x004fe200000000ff */
[--C-:B------:R-:W-:Y:S04]  /*ae20*/  FFMA.FTZ R134, R206, c[0x0][0x2d0], -R186.reuse ;  /* 0x0000b400ce867a23 */ /* 0x100fe800000108ba */
[----:B------:R2:W-:Y:S02]  /*ae30*/  MUFU.EX2 R163, R134 ;  /* 0x0000008600a37308 */ /* 0x0005e40000000800 */
[C---:B---3--:R-:W-:Y:S08]  /*ae40*/  HMMA.16816.F32 R4, R136.reuse, R140, R4 ;  /* 0x0000008c8804723c */ /* 0x048ff00000001804 */
[C---:B------:R-:W-:Y:S01]  /*ae50*/  HMMA.16816.F32 R8, R136.reuse, R142, R8 ;  /* 0x0000008e8808723c */ /* 0x040fe20000001808 */
[----:B------:R-:W3:Y:S07]  /*ae60*/  LDSM.16.MT88.4 R140, [R214+0x3900] ;  /* 0x00390000d68c783b */ /* 0x000eee0000004200 */
[C---:B------:R-:W-:Y:S04]  /*ae70*/  HMMA.16816.F32 R12, R136.reuse, R148, R12 ;  /* 0x00000094880c723c */ /* 0x040fe8000000180c */
[--C-:B--2---:R-:W-:Y:S04]  /*ae80*/  FFMA.FTZ R134, R207, c[0x0][0x2d0], -R186.reuse ;  /* 0x0000b400cf867a23 */ /* 0x104fe800000108ba */
[C---:B------:R-:W-:Y:S01]  /*ae90*/  HMMA.16816.F32 R16, R136.reuse, R150, R16 ;  /* 0x000000968810723c */ /* 0x040fe20000001810 */
[----:B------:R-:W2:Y:S01]  /*aea0*/  LDSM.16.MT88.4 R148, [R216+0x3900] ;  /* 0x00390000d894783b */ /* 0x000ea20000004200 */
[----:B------:R4:W1:Y:S06]  /*aeb0*/  MUFU.EX2 R164, R134 ;  /* 0x0000008600a47308 */ /* 0x00086c0000000800 */
[C---:B------:R-:W-:Y:S08]  /*aec0*/  HMMA.16816.F32 R20, R136.reuse, R152, R20 ;  /* 0x000000988814723c */ /* 0x040ff00000001814 */
[C---:B------:R-:W-:Y:S01]  /*aed0*/  HMMA.16816.F32 R24, R136.reuse, R154, R24 ;  /* 0x0000009a8818723c */ /* 0x040fe20000001818 */
[----:B------:R-:W2:Y:S07]  /*aee0*/  LDSM.16.MT88.4 R152, [R215+0x3900] ;  /* 0x00390000d798783b */ /* 0x000eae0000004200 */
[C---:B------:R-:W-:Y:S04]  /*aef0*/  HMMA.16816.F32 R28, R136.reuse, R156, R28 ;  /* 0x0000009c881c723c */ /* 0x040fe8000000181c */
[--C-:B----4-:R-:W-:Y:S04]  /*af00*/  FFMA.FTZ R134, R208, c[0x0][0x2d0], -R133.reuse ;  /* 0x0000b400d0867a23 */ /* 0x110fe80000010885 */
[C---:B------:R-:W-:Y:S01]  /*af10*/  HMMA.16816.F32 R32, R136.reuse, R158, R32 ;  /* 0x0000009e8820723c */ /* 0x040fe20000001820 */
[----:B------:R-:W4:Y:S01]  /*af20*/  LDSM.16.MT88.4 R156, [R213+0x6900] ;  /* 0x00690000d59c783b */ /* 0x000f220000004200 */
[----:B------:R2:W-:Y:S06]  /*af30*/  MUFU.EX2 R206, R134 ;  /* 0x0000008600ce7308 */ /* 0x0005ec0000000800 */
[C---:B-1----:R-:W-:Y:S08]  /*af40*/  HMMA.16816.F32 R36, R136.reuse, R144, R36 ;  /* 0x000000908824723c */ /* 0x042ff00000001824 */
[C---:B------:R-:W-:Y:S01]  /*af50*/  HMMA.16816.F32 R40, R136.reuse, R146, R40 ;  /* 0x000000928828723c */ /* 0x040fe20000001828 */
[----:B------:R-:W1:Y:S07]  /*af60*/  LDSM.16.MT88.4 R144, [R214+0x6900] ;  /* 0x00690000d690783b */ /* 0x000e6e0000004200 */
[C---:B---3--:R-:W-:Y:S04]  /*af70*/  HMMA.16816.F32 R44, R136.reuse, R140, R44 ;  /* 0x0000008c882c723c */ /* 0x048fe8000000182c */
[--C-:B--2---:R-:W-:Y:S04]  /*af80*/  FFMA.FTZ R134, R249, c[0x0][0x2d0], -R133.reuse ;  /* 0x0000b400f9867a23 */ /* 0x104fe80000010885 */
[C---:B------:R-:W-:Y:S01]  /*af90*/  HMMA.16816.F32 R48, R136.reuse, R142, R48 ;  /* 0x0000008e8830723c */ /* 0x040fe20000001830 */
[----:B------:R-:W2:Y:S01]  /*afa0*/  LDSM.16.MT88.4 R140, [R216+0x6900] ;  /* 0x00690000d88c783b */ /* 0x000ea20000004200 */
[----:B------:R3:W-:Y:S06]  /*afb0*/  MUFU.EX2 R205, R134 ;  /* 0x0000008600cd7308 */ /* 0x0007ec0000000800 */
[C---:B------:R-:W-:Y:S08]  /*afc0*/  HMMA.16816.F32 R52, R136.reuse, R148, R52 ;  /* 0x000000948834723c */ /* 0x040ff00000001834 */
[C---:B------:R-:W-:Y:S01]  /*afd0*/  HMMA.16816.F32 R56, R136.reuse, R150, R56 ;  /* 0x000000968838723c */ /* 0x040fe20000001838 */
[----:B------:R-:W2:Y:S07]  /*afe0*/  LDSM.16.MT88.4 R148, [R215+0x6900] ;  /* 0x00690000d794783b */ /* 0x000eae0000004200 */
[C---:B------:R-:W-:Y:S04]  /*aff0*/  HMMA.16816.F32 R60, R136.reuse, R152, R60 ;  /* 0x00000098883c723c */ /* 0x040fe8000000183c */
[--C-:B---3--:R-:W-:Y:S04]  /*b000*/  FFMA.FTZ R134, R250, c[0x0][0x2d0], -R186.reuse ;  /* 0x0000b400fa867a23 */ /* 0x108fe800000108ba */
[C---:B------:R-:W-:Y:S01]  /*b010*/  HMMA.16816.F32 R64, R136.reuse, R154, R64 ;  /* 0x0000009a8840723c */ /* 0x040fe20000001840 */
[----:B------:R-:W3:Y:S01]  /*b020*/  LDSM.16.MT88.4 R152, [R213+0x9900] ;  /* 0x00990000d598783b */ /* 0x000ee20000004200 */
[----:B------:R2:W-:Y:S06]  /*b030*/  MUFU.EX2 R165, R134 ;  /* 0x0000008600a57308 */ /* 0x0005ec0000000800 */
[C---:B----4-:R-:W-:Y:S08]  /*b040*/  HMMA.16816.F32 R68, R136.reuse, R156, R68 ;  /* 0x0000009c8844723c */ /* 0x050ff00000001844 */
[C---:B------:R-:W-:Y:S01]  /*b050*/  HMMA.16816.F32 R72, R136.reuse, R158, R72 ;  /* 0x0000009e8848723c */ /* 0x040fe20000001848 */
[----:B------:R-:W-:Y:S07]  /*b060*/  LDSM.16.MT88.4 R156, [R216+0x1100] ;  /* 0x00110000d89c783b */ /* 0x000fee0000004200 */
[C---:B-1----:R-:W-:Y:S04]  /*b070*/  HMMA.16816.F32 R76, R136.reuse, R144, R76 ;  /* 0x00000090884c723c */ /* 0x042fe8000000184c */
[--C-:B--2---:R-:W-:Y:S04]  /*b080*/  FFMA.FTZ R134, R251, c[0x0][0x2d0], -R186.reuse ;  /* 0x0000b400fb867a23 */ /* 0x104fe800000108ba */
[C---:B------:R-:W-:Y:S01]  /*b090*/  HMMA.16816.F32 R80, R136.reuse, R146, R80 ;  /* 0x000000928850723c */ /* 0x040fe20000001850 */
[----:B------:R-:W1:Y:S01]  /*b0a0*/  LDSM.16.MT88.4 R144, [R214+0x9900] ;  /* 0x00990000d690783b */ /* 0x000e620000004200 */
[----:B------:R2:W4:Y:S06]  /*b0b0*/  MUFU.EX2 R172, R134 ;  /* 0x0000008600ac7308 */ /* 0x00052c0000000800 */
[C---:B------:R-:W-:Y:S08]  /*b0c0*/  HMMA.16816.F32 R84, R136.reuse, R140, R84 ;  /* 0x0000008c8854723c */ /* 0x040ff00000001854 */
[C---:B------:R-:W-:Y:S01]  /*b0d0*/  HMMA.16816.F32 R88, R136.reuse, R142, R88 ;  /* 0x0000008e8858723c */ /* 0x040fe20000001858 */
[----:B------:R-:W4:Y:S07]  /*b0e0*/  LDSM.16.MT88.4 R140, [R216+0x9900] ;  /* 0x00990000d88c783b */ /* 0x000f2e0000004200 */
[C---:B------:R-:W-:Y:S04]  /*b0f0*/  HMMA.16816.F32 R92, R136.reuse, R148, R92 ;  /* 0x00000094885c723c */ /* 0x040fe8000000185c */
[--C-:B--2---:R-:W-:Y:S04]  /*b100*/  FFMA.FTZ R134, R252, c[0x0][0x2d0], -R133.reuse ;  /* 0x0000b400fc867a23 */ /* 0x104fe80000010885 */
[C---:B------:R-:W-:Y:S01]  /*b110*/  HMMA.16816.F32 R96, R136.reuse, R150, R96 ;  /* 0x000000968860723c */ /* 0x040fe20000001860 */
[----:B------:R-:W2:Y:S01]  /*b120*/  LDSM.16.MT88.4 R148, [R215+0x9900] ;  /* 0x00990000d794783b */ /* 0x000ea20000004200 */
[----:B------:R4:W-:Y:S06]  /*b130*/  MUFU.EX2 R202, R134 ;  /* 0x0000008600ca7308 */ /* 0x0009ec0000000800 */
[C---:B---3--:R-:W-:Y:S08]  /*b140*/  HMMA.16816.F32 R100, R136.reuse, R152, R100 ;  /* 0x000000988864723c */ /* 0x048ff00000001864 */
[C---:B------:R-:W-:Y:S01]  /*b150*/  HMMA.16816.F32 R104, R136.reuse, R154, R104 ;  /* 0x0000009a8868723c */ /* 0x040fe20000001868 */
[----:B------:R-:W3:Y:S07]  /*b160*/  LDSM.16.MT88.4 R152, [R213+0x1100] ;  /* 0x00110000d598783b */ /* 0x000eee0000004200 */
[C---:B-1----:R-:W-:Y:S04]  /*b170*/  HMMA.16816.F32 R108, R136.reuse, R144, R108 ;  /* 0x00000090886c723c */ /* 0x042fe8000000186c */
[--C-:B----4-:R-:W-:Y:S01]  /*b180*/  FFMA.FTZ R134, R197, c[0x0][0x2d0], -R133.reuse ;  /* 0x0000b400c5867a23 */ /* 0x110fe20000010885 */
[----:B------:R-:W-:Y:S03]  /*b190*/  MOV R197, R201 ;  /* 0x000000c900c57202 */ /* 0x000fe60000000f00 */
[C---:B------:R-:W-:Y:S01]  /*b1a0*/  HMMA.16816.F32 R112, R136.reuse, R146, R112 ;  /* 0x000000928870723c */ /* 0x040fe20000001870 */
[----:B------:R-:W1:Y:S01]  /*b1b0*/  LDSM.16.MT88.4 R144, [R214+0x1100] ;  /* 0x00110000d690783b */ /* 0x000e620000004200 */
[----:B------:R4:W1:Y:S06]  /*b1c0*/  MUFU.EX2 R201, R134 ;  /* 0x0000008600c97308 */ /* 0x00086c0000000800 */
[C---:B------:R-:W-:Y:S08]  /*b1d0*/  HMMA.16816.F32 R116, R136.reuse, R140, R116 ;  /* 0x0000008c8874723c */ /* 0x040ff00000001874 */
[C---:B------:R-:W-:Y:S01]  /*b1e0*/  HMMA.16816.F32 R120, R136.reuse, R142, R120 ;  /* 0x0000008e8878723c */ /* 0x040fe20000001878 */
[----:B------:R-:W3:Y:S07]  /*b1f0*/  LDSM.16.MT88.4 R140, [R215+0x1100] ;  /* 0x00110000d78c783b */ /* 0x000eee0000004200 */
[C---:B--2---:R-:W-:Y:S04]  /*b200*/  HMMA.16816.F32 R124, R136.reuse, R148, R124 ;  /* 0x00000094887c723c */ /* 0x044fe8000000187c */
[--C-:B----4-:R-:W-:Y:S04]  /*b210*/  FFMA.FTZ R134, R197, c[0x0][0x2d0], -R186.reuse ;  /* 0x0000b400c5867a23 */ /* 0x110fe800000108ba */
[----:B------:R-:W-:Y:S01]  /*b220*/  HMMA.16816.F32 R128, R136, R150, R128 ;  /* 0x000000968880723c */ /* 0x000fe20000001880 */
[----:B------:R-:W2:Y:S01]  /*b230*/  LDSM.16.MT88.4 R148, [R213+0x4100] ;  /* 0x00410000d594783b */ /* 0x000ea20000004200 */
[----:B------:R4:W-:Y:S05]  /*b240*/  MUFU.EX2 R252, R134 ;  /* 0x0000008600fc7308 */ /* 0x0009ea0000000800 */
[----:B------:R-:W-:Y:S02]  /*b250*/  F2FP.PACK_AB R136, R164, R163 ;  /* 0x000000a3a488723e */ /* 0x000fe400000000ff */
[----:B------:R-:W-:Y:S03]  /*b260*/  F2FP.PACK_AB R138, R172, R165 ;  /* 0x000000a5ac8a723e */ /* 0x000fe600000000ff */
[----:B------:R-:W-:Y:S02]  /*b270*/  F2FP.PACK_AB R137, R205, R206 ;  /* 0x000000cecd89723e */ /* 0x000fe400000000ff */
[----:B-1----:R-:W-:Y:S07]  /*b280*/  F2FP.PACK_AB R139, R201, R202 ;  /* 0x000000cac98b723e */ /* 0x002fee00000000ff */
[C---:B---3--:R-:W-:Y:S03]  /*b290*/  HMMA.16816.F32 R4, R136.reuse, R152, R4 ;  /* 0x000000988804723c */ /* 0x048fe60000001804 */
[--C-:B----4-:R-:W-:Y:S05]  /*b2a0*/  FFMA.FTZ R134, R196, c[0x0][0x2d0], -R186.reuse ;  /* 0x0000b400c4867a23 */ /* 0x110fea00000108ba */
[C---:B------:R-:W-:Y:S01]  /*b2b0*/  HMMA.16816.F32 R8, R136.reuse, R154, R8 ;  /* 0x0000009a8808723c */ /* 0x040fe20000001808 */
[----:B------:R-:W1:Y:S01]  /*b2c0*/  LDSM.16.MT88.4 R152, [R214+0x4100] ;  /* 0x00410000d698783b */ /* 0x000e620000004200 */
[----:B------:R3:W4:Y:S06]  /*b2d0*/  MUFU.EX2 R251, R134 ;  /* 0x0000008600fb7308 */ /* 0x00072c0000000800 */
[C---:B------:R-:W-:Y:S08]  /*b2e0*/  HMMA.16816.F32 R12, R136.reuse, R144, R12 ;  /* 0x00000090880c723c */ /* 0x040ff0000000180c */
[C---:B------:R-:W-:Y:S01]  /*b2f0*/  HMMA.16816.F32 R16, R136.reuse, R146, R16 ;  /* 0x000000928810723c */ /* 0x040fe20000001810 */
[----:B------:R-:W1:Y:S07]  /*b300*/  LDSM.16.MT88.4 R144, [R216+0x4100] ;  /* 0x00410000d890783b */ /* 0x000e6e0000004200 */
[C---:B------:R-:W-:Y:S04]  /*b310*/  HMMA.16816.F32 R20, R136.reuse, R156, R20 ;  /* 0x0000009c8814723c */ /* 0x040fe80000001814 */
[--C-:B---3--:R-:W-:Y:S01]  /*b320*/  FFMA.FTZ R134, R183, c[0x0][0x2d0], -R133.reuse ;  /* 0x0000b400b7867a23 */ /* 0x108fe20000010885 */
[----:B------:R-:W-:Y:S03]  /*b330*/  MOV R183, R200 ;  /* 0x000000c800b77202 */ /* 0x000fe60000000f00 */
[C---:B------:R-:W-:Y:S01]  /*b340*/  HMMA.16816.F32 R24, R136.reuse, R158, R24 ;  /* 0x0000009e8818723c */ /* 0x040fe20000001818 */
[----:B------:R-:W-:Y:S01]  /*b350*/  LDSM.16.MT88.4 R156, [R213+0x7100] ;  /* 0x00710000d59c783b */ /* 0x000fe20000004200 */
[----:B------:R3:W-:Y:S06]  /*b360*/  MUFU.EX2 R200, R134 ;  /* 0x0000008600c87308 */ /* 0x0007ec0000000800 */
[C---:B------:R-:W-:Y:S08]  /*b370*/  HMMA.16816.F32 R28, R136.reuse, R140, R28 ;  /* 0x0000008c881c723c */ /* 0x040ff0000000181c */
[C---:B------:R-:W-:Y:S01]  /*b380*/  HMMA.16816.F32 R32, R136.reuse, R142, R32 ;  /* 0x0000008e8820723c */ /* 0x040fe20000001820 */
[----:B------:R-:W4:Y:S07]  /*b390*/  LDSM.16.MT88.4 R140, [R215+0x4100] ;  /* 0x00410000d78c783b */ /* 0x000f2e0000004200 */
[C---:B--2---:R-:W-:Y:S04]  /*b3a0*/  HMMA.16816.F32 R36, R136.reuse, R148, R36 ;  /* 0x000000948824723c */ /* 0x044fe80000001824 */
[--C-:B---3--:R-:W-:Y:S04]  /*b3b0*/  FFMA.FTZ R134, R195, c[0x0][0x2d0], -R133.reuse ;  /* 0x0000b400c3867a23 */ /* 0x108fe80000010885 */
[C---:B------:R-:W-:Y:S01]  /*b3c0*/  HMMA.16816.F32 R40, R136.reuse, R150, R40 ;  /* 0x000000968828723c */ /* 0x040fe20000001828 */
[----:B------:R-:W2:Y:S01]  /*b3d0*/  LDSM.16.MT88.4 R148, [R214+0x7100] ;  /* 0x00710000d694783b */ /* 0x000ea20000004200 */
[----:B------:R3:W2:Y:S06]  /*b3e0*/  MUFU.EX2 R199, R134 ;  /* 0x0000008600c77308 */ /* 0x0006ac0000000800 */
[C---:B-1----:R-:W-:Y:S08]  /*b3f0*/  HMMA.16816.F32 R44, R136.reuse, R152, R44 ;  /* 0x00000098882c723c */ /* 0x042ff0000000182c */
[C---:B------:R-:W-:Y:S01]  /*b400*/  HMMA.16816.F32 R48, R136.reuse, R154, R48 ;  /* 0x0000009a8830723c */ /* 0x040fe20000001830 */
[----:B------:R-:W1:Y:S07]  /*b410*/  LDSM.16.MT88.4 R152, [R216+0x7100] ;  /* 0x00710000d898783b */ /* 0x000e6e0000004200 */
[C---:B------:R-:W-:Y:S04]  /*b420*/  HMMA.16816.F32 R52, R136.reuse, R144, R52 ;  /* 0x000000908834723c */ /* 0x040fe80000001834 */
[--C-:B---3--:R-:W-:Y:S04]  /*b430*/  FFMA.FTZ R134, R183, c[0x0][0x2d0], -R186.reuse ;  /* 0x0000b400b7867a23 */ /* 0x108fe800000108ba */
[C---:B------:R-:W-:Y:S01]  /*b440*/  HMMA.16816.F32 R56, R136.reuse, R146, R56 ;  /* 0x000000928838723c */ /* 0x040fe20000001838 */
[----:B------:R-:W3:Y:S01]  /*b450*/  LDSM.16.MT88.4 R144, [R215+0x7100] ;  /* 0x00710000d790783b */ /* 0x000ee20000004200 */
[----:B------:R1:W-:Y:S06]  /*b460*/  MUFU.EX2 R249, R134 ;  /* 0x0000008600f97308 */ /* 0x0003ec0000000800 */
[C---:B----4-:R-:W-:Y:S08]  /*b470*/  HMMA.16816.F32 R60, R136.reuse, R140, R60 ;  /* 0x0000008c883c723c */ /* 0x050ff0000000183c */
[C---:B------:R-:W-:Y:S01]  /*b480*/  HMMA.16816.F32 R64, R136.reuse, R142, R64 ;  /* 0x0000008e8840723c */ /* 0x040fe20000001840 */
[----:B------:R-:W4:Y:S07]  /*b490*/  LDSM.16.MT88.4 R140, [R213+0xa100] ;  /* 0x00a10000d58c783b */ /* 0x000f2e0000004200 */
[C---:B------:R-:W-:Y:S04]  /*b4a0*/  HMMA.16816.F32 R68, R136.reuse, R156, R68 ;  /* 0x0000009c8844723c */ /* 0x040fe80000001844 */
[--C-:B-1----:R-:W-:Y:S03]  /*b4b0*/  FFMA.FTZ R134, R182, c[0x0][0x2d0], -R133.reuse ;  /* 0x0000b400b6867a23 */ /* 0x102fe60000010885 */
[--C-:B------:R-:W-:Y:S01]  /*b4c0*/  FFMA.FTZ R156, R187, c[0x0][0x2d0], -R186.reuse ;  /* 0x0000b400bb9c7a23 */ /* 0x100fe200000108ba */
[C---:B------:R-:W-:Y:S01]  /*b4d0*/  HMMA.16816.F32 R72, R136.reuse, R158, R72 ;  /* 0x0000009e8848723c */ /* 0x040fe20000001848 */
[----:B------:R1:W-:Y:S07]  /*b4e0*/  MUFU.EX2 R198, R134 ;  /* 0x0000008600c67308 */ /* 0x0003ee0000000800 */
[C---:B--2---:R-:W-:Y:S03]  /*b4f0*/  HMMA.16816.F32 R76, R136.reuse, R148, R76 ;  /* 0x00000094884c723c */ /* 0x044fe6000000184c */
[----:B------:R2:W2:Y:S05]  /*b500*/  MUFU.EX2 R250, R156 ;  /* 0x0000009c00fa7308 */ /* 0x0004aa0000000800 */
[C---:B------:R-:W-:Y:S01]  /*b510*/  HMMA.16816.F32 R80, R136.reuse, R150, R80 ;  /* 0x000000968850723c */ /* 0x040fe20000001850 */
[----:B------:R-:W4:Y:S07]  /*b520*/  LDSM.16.MT88.4 R148, [R214+0xa100] ;  /* 0x00a10000d694783b */ /* 0x000f2e0000004200 */
[C---:B------:R-:W-:Y:S04]  /*b530*/  HMMA.16816.F32 R84, R136.reuse, R152, R84 ;  /* 0x000000988854723c */ /* 0x040fe80000001854 */
[--C-:B-1----:R-:W-:Y:S04]  /*b540*/  FFMA.FTZ R134, R181, c[0x0][0x2d0], -R133.reuse ;  /* 0x0000b400b5867a23 */ /* 0x102fe80000010885 */
[C---:B------:R-:W-:Y:S01]  /*b550*/  HMMA.16816.F32 R88, R136.reuse, R154, R88 ;  /* 0x0000009a8858723c */ /* 0x040fe20000001858 */
[----:B------:R-:W1:Y:S01]  /*b560*/  LDSM.16.MT88.4 R152, [R216+0xa100] ;  /* 0x00a10000d898783b */ /* 0x000e620000004200 */
[----:B------:R4:W1:Y:S06]  /*b570*/  MUFU.EX2 R197, R134 ;  /* 0x0000008600c57308 */ /* 0x00086c0000000800 */
[C---:B---3--:R-:W-:Y:S01]  /*b580*/  HMMA.16816.F32 R92, R136.reuse, R144, R92 ;  /* 0x00000090885c723c */ /* 0x048fe2000000185c */
[----:B--2---:R-:W-:Y:S07]  /*b590*/  LDSM.16.MT88.4 R156, [R215+0x1900] ;  /* 0x00190000d79c783b */ /* 0x004fee0000004200 */
[C---:B------:R-:W-:Y:S01]  /*b5a0*/  HMMA.16816.F32 R96, R136.reuse, R146, R96 ;  /* 0x000000928860723c */ /* 0x040fe20000001860 */
[----:B------:R-:W2:Y:S07]  /*b5b0*/  LDSM.16.MT88.4 R144, [R215+0xa100] ;  /* 0x00a10000d790783b */ /* 0x000eae0000004200 */
[C---:B----4-:R-:W-:Y:S04]  /*b5c0*/  HMMA.16816.F32 R100, R136.reuse, R140, R100 ;  /* 0x0000008c8864723c */ /* 0x050fe80000001864 */
[--C-:B------:R-:W-:Y:S01]  /*b5d0*/  FFMA.FTZ R134, R180, c[0x0][0x2d0], -R186.reuse ;  /* 0x0000b400b4867a23 */ /* 0x100fe200000108ba */
[----:B------:R-:W-:Y:S03]  /*b5e0*/  MOV R180, R189 ;  /* 0x000000bd00b47202 */ /* 0x000fe60000000f00 */
[C---:B------:R-:W-:Y:S01]  /*b5f0*/  HMMA.16816.F32 R104, R136.reuse, R142, R104 ;  /* 0x0000008e8868723c */ /* 0x040fe20000001868 */
[----:B------:R-:W3:Y:S01]  /*b600*/  LDSM.16.MT88.4 R140, [R213+0x1900] ;  /* 0x00190000d58c783b */ /* 0x000ee20000004200 */
[----:B------:R4:W-:Y:S06]  /*b610*/  MUFU.EX2 R208, R134 ;  /* 0x0000008600d07308 */ /* 0x0009ec0000000800 */
[C---:B------:R-:W-:Y:S08]  /*b620*/  HMMA.16816.F32 R108, R136.reuse, R148, R108 ;  /* 0x00000094886c723c */ /* 0x040ff0000000186c */
[C---:B------:R-:W-:Y:S01]  /*b630*/  HMMA.16816.F32 R112, R136.reuse, R150, R112 ;  /* 0x000000968870723c */ /* 0x040fe20000001870 */
[----:B------:R-:W3:Y:S07]  /*b640*/  LDSM.16.MT88.4 R148, [R214+0x1900] ;  /* 0x00190000d694783b */ /* 0x000eee0000004200 */
[C---:B-1----:R-:W-:Y:S04]  /*b650*/  HMMA.16816.F32 R116, R136.reuse, R152, R116 ;  /* 0x000000988874723c */ /* 0x042fe80000001874 */
[--C-:B----4-:R-:W-:Y:S02]  /*b660*/  FFMA.FTZ R134, R179, c[0x0][0x2d0], -R186.reuse ;  /* 0x0000b400b3867a23 */ /* 0x110fe400000108ba */
[----:B------:R-:W4:Y:S02]  /*b670*/  LDL.LU R179, [R1] ;  /* 0x0000000001b37983 */ /* 0x000f240000300800 */
[C---:B------:R-:W-:Y:S01]  /*b680*/  HMMA.16816.F32 R120, R136.reuse, R154, R120 ;  /* 0x0000009a8878723c */ /* 0x040fe20000001878 */
[----:B------:R1:W1:Y:S01]  /*b690*/  MUFU.EX2 R207, R134 ;  /* 0x0000008600cf7308 */ /* 0x0002620000000800 */
[----:B------:R-:W3:Y:S06]  /*b6a0*/  LDSM.16.MT88.4 R152, [R216+0x1900] ;  /* 0x00190000d898783b */ /* 0x000eec0000004200 */
[C---:B--2---:R-:W-:Y:S08]  /*b6b0*/  HMMA.16816.F32 R124, R136.reuse, R144, R124 ;  /* 0x00000090887c723c */ /* 0x044ff0000000187c */
[----:B------:R-:W-:Y:S01]  /*b6c0*/  HMMA.16816.F32 R128, R136, R146, R128 ;  /* 0x000000928880723c */ /* 0x000fe20000001880 */
[----:B------:R-:W2:Y:S06]  /*b6d0*/  LDSM.16.MT88.4 R144, [R213+0x4900] ;  /* 0x00490000d590783b */ /* 0x000eac0000004200 */
[----:B------:R-:W-:Y:S02]  /*b6e0*/  F2FP.PACK_AB R136, R251, R252 ;  /* 0x000000fcfb88723e */ /* 0x000fe400000000ff */
[----:B------:R-:W-:Y:S03]  /*b6f0*/  F2FP.PACK_AB R137, R199, R200 ;  /* 0x000000c8c789723e */ /* 0x000fe600000000ff */
[----:B------:R-:W-:Y:S01]  /*b700*/  F2FP.PACK_AB R138, R249, R250 ;  /* 0x000000faf98a723e */ /* 0x000fe200000000ff */
[--C-:B-1----:R-:W-:Y:S01]  /*b710*/  FFMA.FTZ R134, R177, c[0x0][0x2d0], -R133.reuse ;  /* 0x0000b400b1867a23 */ /* 0x102fe20000010885 */
[----:B------:R-:W-:Y:S02]  /*b720*/  F2FP.PACK_AB R139, R197, R198 ;  /* 0x000000c6c58b723e */ /* 0x000fe400000000ff */
[----:B------:R-:W-:Y:S02]  /*b730*/  MOV R177, R176 ;  /* 0x000000b000b17202 */ /* 0x000fe40000000f00 */
[----:B------:R-:W-:Y:S02]  /*b740*/  MOV R176, R193 ;  /* 0x000000c100b07202 */ /* 0x000fe40000000f00 */
[----:B------:R1:W-:Y:S01]  /*b750*/  MUFU.EX2 R193, R134 ;  /* 0x0000008600c17308 */ /* 0x0003e20000000800 */
[C---:B---3--:R-:W-:Y:S08]  /*b760*/  HMMA.16816.F32 R4, R136.reuse, R140, R4 ;  /* 0x0000008c8804723c */ /* 0x048ff00000001804 */
[C---:B------:R-:W-:Y:S01]  /*b770*/  HMMA.16816.F32 R8, R136.reuse, R142, R8 ;  /* 0x0000008e8808723c */ /* 0x040fe20000001808 */
[----:B------:R-:W3:Y:S07]  /*b780*/  LDSM.16.MT88.4 R140, [R214+0x4900] ;  /* 0x00490000d68c783b */ /* 0x000eee0000004200 */
[C---:B------:R-:W-:Y:S04]  /*b790*/  HMMA.16816.F32 R12, R136.reuse, R148, R12 ;  /* 0x00000094880c723c */ /* 0x040fe8000000180c */
[--C-:B-1----:R-:W-:Y:S04]  /*b7a0*/  FFMA.FTZ R134, R192, c[0x0][0x2d0], -R133.reuse ;  /* 0x0000b400c0867a23 */ /* 0x102fe80000010885 */
[C---:B------:R-:W-:Y:S01]  /*b7b0*/  HMMA.16816.F32 R16, R136.reuse, R150, R16 ;  /* 0x000000968810723c */ /* 0x040fe20000001810 */
[----:B------:R-:W1:Y:S01]  /*b7c0*/  LDSM.16.MT88.4 R148, [R216+0x4900] ;  /* 0x00490000d894783b */ /* 0x000e620000004200 */
[----:B------:R2:W1:Y:S06]  /*b7d0*/  MUFU.EX2 R192, R134 ;  /* 0x0000008600c07308 */ /* 0x00046c0000000800 */
[C---:B------:R-:W-:Y:S08]  /*b7e0*/  HMMA.16816.F32 R20, R136.reuse, R152, R20 ;  /* 0x000000988814723c */ /* 0x040ff00000001814 */
[C---:B------:R-:W-:Y:S01]  /*b7f0*/  HMMA.16816.F32 R24, R136.reuse, R154, R24 ;  /* 0x0000009a8818723c */ /* 0x040fe20000001818 */
[----:B------:R-:W1:Y:S07]  /*b800*/  LDSM.16.MT88.4 R152, [R215+0x4900] ;  /* 0x00490000d798783b */ /* 0x000e6e0000004200 */
[C---:B------:R-:W-:Y:S04]  /*b810*/  HMMA.16816.F32 R28, R136.reuse, R156, R28 ;  /* 0x0000009c881c723c */ /* 0x040fe8000000181c */
[--C-:B--2---:R-:W-:Y:S01]  /*b820*/  FFMA.FTZ R134, R178, c[0x0][0x2d0], -R186.reuse ;  /* 0x0000b400b2867a23 */ /* 0x104fe200000108ba */
[----:B------:R-:W-:Y:S03]  /*b830*/  MOV R178, R167 ;  /* 0x000000a700b27202 */ /* 0x000fe60000000f00 */
[C---:B------:R-:W-:Y:S01]  /*b840*/  HMMA.16816.F32 R32, R136.reuse, R158, R32 ;  /* 0x0000009e8820723c */ /* 0x040fe20000001820 */
[----:B------:R-:W2:Y:S01]  /*b850*/  LDSM.16.MT88.4 R156, [R213+0x7900] ;  /* 0x00790000d59c783b */ /* 0x000ea20000004200 */
[----:B------:R1:W-:Y:S06]  /*b860*/  MUFU.EX2 R204, R134 ;  /* 0x0000008600cc7308 */ /* 0x0003ec0000000800 */
[C---:B------:R-:W-:Y:S08]  /*b870*/  HMMA.16816.F32 R36, R136.reuse, R144, R36 ;  /* 0x000000908824723c */ /* 0x040ff00000001824 */
[C---:B------:R-:W-:Y:S01]  /*b880*/  HMMA.16816.F32 R40, R136.reuse, R146, R40 ;  /* 0x000000928828723c */ /* 0x040fe20000001828 */
[----:B------:R-:W2:Y:S07]  /*b890*/  LDSM.16.MT88.4 R144, [R214+0x7900] ;  /* 0x00790000d690783b */ /* 0x000eae0000004200 */
[C---:B---3--:R-:W-:Y:S04]  /*b8a0*/  HMMA.16816.F32 R44, R136.reuse, R140, R44 ;  /* 0x0000008c882c723c */ /* 0x048fe8000000182c */
        /* <DEDUP_REMOVED lines=8> */
[--C-:B---3--:R-:W-:Y:S04]  /*b930*/  FFMA.FTZ R134, R191, c[0x0][0x2d0], -R133.reuse ;  /* 0x0000b400bf867a23 */ /* 0x108fe80000010885 */
[C---:B------:R-:W-:Y:S01]  /*b940*/  HMMA.16816.F32 R64, R136.reuse, R154, R64 ;  /* 0x0000009a8840723c */ /* 0x040fe20000001840 */
[----:B------:R-:W3:Y:S01]  /*b950*/  LDSM.16.MT88.4 R152, [R213+0xa900] ;  /* 0x00a90000d598783b */ /* 0x000ee20000004200 */
[----:B------:R1:W-:Y:S06]  /*b960*/  MUFU.EX2 R191, R134 ;  /* 0x0000008600bf7308 */ /* 0x0003ec0000000800 */
[C---:B--2---:R-:W-:Y:S08]  /*b970*/  HMMA.16816.F32 R68, R136.reuse, R156, R68 ;  /* 0x0000009c8844723c */ /* 0x044ff00000001844 */
[C---:B------:R-:W-:Y:S01]  /*b980*/  HMMA.16816.F32 R72, R136.reuse, R158, R72 ;  /* 0x0000009e8848723c */ /* 0x040fe20000001848 */
[----:B------:R-:W-:Y:S07]  /*b990*/  LDSM.16.MT88.4 R156, [R213+0x5100] ;  /* 0x00510000d59c783b */ /* 0x000fee0000004200 */
[C---:B------:R-:W-:Y:S04]  /*b9a0*/  HMMA.16816.F32 R76, R136.reuse, R144, R76 ;  /* 0x00000090884c723c */ /* 0x040fe8000000184c */
[--C-:B-1----:R-:W-:Y:S01]  /*b9b0*/  FFMA.FTZ R134, R177, c[0x0][0x2d0], -R133.reuse ;  /* 0x0000b400b1867a23 */ /* 0x102fe20000010885 */
[----:B------:R-:W-:Y:S03]  /*b9c0*/  MOV R177, R190 ;  /* 0x000000be00b17202 */ /* 0x000fe60000000f00 */
        /* <DEDUP_REMOVED lines=12> */
[C---:B---3--:R-:W-:Y:S08]  /*ba90*/  HMMA.16816.F32 R100, R136.reuse, R152, R100 ;  /* 0x000000988864723c */ /* 0x048ff00000001864 */
[C---:B------:R-:W-:Y:S01]  /*baa0*/  HMMA.16816.F32 R104, R136.reuse, R154, R104 ;  /* 0x0000009a8868723c */ /* 0x040fe20000001868 */
[----:B------:R-:W-:Y:S07]  /*bab0*/  LDSM.16.MT88.4 R152, [R215+0x2100] ;  /* 0x00210000d798783b */ /* 0x000fee0000004200 */
[C---:B-1----:R-:W-:Y:S04]  /*bac0*/  HMMA.16816.F32 R108, R136.reuse, R144, R108 ;  /* 0x00000090886c723c */ /* 0x042fe8000000186c */
[----:B------:R-:W-:Y:S01]  /*bad0*/  FFMA.FTZ R134, R176, c[0x0][0x2d0], -R186 ;  /* 0x0000b400b0867a23 */ /* 0x000fe200000108ba */
[----:B------:R-:W-:Y:S03]  /*bae0*/  MOV R176, R173 ;  /* 0x000000ad00b07202 */ /* 0x000fe60000000f00 */
[C---:B------:R-:W-:Y:S01]  /*baf0*/  HMMA.16816.F32 R112, R136.reuse, R146, R112 ;  /* 0x000000928870723c */ /* 0x040fe20000001870 */
[----:B------:R-:W1:Y:S01]  /*bb00*/  LDSM.16.MT88.4 R144, [R213+0x2100] ;  /* 0x00210000d590783b */ /* 0x000e620000004200 */
[----:B------:R3:W1:Y:S06]  /*bb10*/  MUFU.EX2 R195, R134 ;  /* 0x0000008600c37308 */ /* 0x00066c0000000800 */
[C---:B------:R-:W-:Y:S08]  /*bb20*/  HMMA.16816.F32 R116, R136.reuse, R140, R116 ;  /* 0x0000008c8874723c */ /* 0x040ff00000001874 */
[C---:B------:R-:W-:Y:S01]  /*bb30*/  HMMA.16816.F32 R120, R136.reuse, R142, R120 ;  /* 0x0000008e8878723c */ /* 0x040fe20000001878 */
[----:B------:R-:W1:Y:S07]  /*bb40*/  LDSM.16.MT88.4 R140, [R214+0x2100] ;  /* 0x00210000d68c783b */ /* 0x000e6e0000004200 */
[C---:B--2---:R-:W-:Y:S04]  /*bb50*/  HMMA.16816.F32 R124, R136.reuse, R148, R124 ;  /* 0x00000094887c723c */ /* 0x044fe8000000187c */
[--C-:B---3--:R-:W-:Y:S04]  /*bb60*/  FFMA.FTZ R134, R175, c[0x0][0x2d0], -R133.reuse ;  /* 0x0000b400af867a23 */ /* 0x108fe80000010885 */
[----:B------:R-:W-:Y:S01]  /*bb70*/  HMMA.16816.F32 R128, R136, R150, R128 ;  /* 0x000000968880723c */ /* 0x000fe20000001880 */
[----:B------:R-:W2:Y:S01]  /*bb80*/  LDSM.16.MT88.4 R148, [R216+0x2100] ;  /* 0x00210000d894783b */ /* 0x000ea20000004200 */
[----:B------:R3:W-:Y:S05]  /*bb90*/  MUFU.EX2 R189, R134 ;  /* 0x0000008600bd7308 */ /* 0x0007ea0000000800 */
[----:B------:R-:W-:Y:S02]  /*bba0*/  F2FP.PACK_AB R136, R207, R208 ;  /* 0x000000d0cf88723e */ /* 0x000fe400000000ff */
[----:B------:R-:W-:Y:S03]  /*bbb0*/  F2FP.PACK_AB R137, R192, R193 ;  /* 0x000000c1c089723e */ /* 0x000fe600000000ff */
[----:B------:R-:W-:Y:S01]  /*bbc0*/  F2FP.PACK_AB R138, R203, R204 ;  /* 0x000000cccb8a723e */ /* 0x000fe200000000ff */
[----:B----4-:R-:W-:Y:S01]  /*bbd0*/  FFMA.FTZ R2, R2, R179, R180 ;  /* 0x000000b302027223 */ /* 0x010fe200000100b4 */
[----:B------:R-:W-:Y:S01]  /*bbe0*/  F2FP.PACK_AB R139, R190, R191 ;  /* 0x000000bfbe8b723e */ /* 0x000fe200000000ff */
[----:B------:R-:W-:Y:S01]  /*bbf0*/  LDSM.16.MT88.4 R180, [R214+0x5900] ;  /* 0x00590000d6b4783b */ /* 0x000fe20000004200 */
[----:B------:R-:W-:Y:S02]  /*bc00*/  MOV R179, R178 ;  /* 0x000000b200b37202 */ /* 0x000fe40000000f00 */
[----:B------:R-:W-:Y:S03]  /*bc10*/  MOV R178, R185 ;  /* 0x000000b900b27202 */ /* 0x000fe60000000f00 */
[C---:B-1----:R-:W-:Y:S03]  /*bc20*/  HMMA.16816.F32 R4, R136.reuse, R144, R4 ;  /* 0x000000908804723c */ /* 0x042fe60000001804 */
[--C-:B---3--:R-:W-:Y:S02]  /*bc30*/  FFMA.FTZ R134, R188, c[0x0][0x2d0], -R133.reuse ;  /* 0x0000b400bc867a23 */ /* 0x108fe40000010885 */
[----:B------:R-:W-:Y:S03]  /*bc40*/  FFMA.FTZ R133, R184, c[0x0][0x2d0], -R133 ;  /* 0x0000b400b8857a23 */ /* 0x000fe60000010885 */
[C---:B------:R-:W-:Y:S01]  /*bc50*/  HMMA.16816.F32 R8, R136.reuse, R146, R8 ;  /* 0x000000928808723c */ /* 0x040fe20000001808 */
[----:B------:R-:W1:Y:S01]  /*bc60*/  LDSM.16.MT88.4 R144, [R214+0x5100] ;  /* 0x00510000d690783b */ /* 0x000e620000004200 */
[----:B------:R3:W4:Y:S02]  /*bc70*/  MUFU.EX2 R188, R134 ;  /* 0x0000008600bc7308 */ /* 0x0007240000000800 */
[----:B------:R-:W-:Y:S04]  /*bc80*/  F2FP.PACK_AB R184, R195, R196 ;  /* 0x000000c4c3b8723e */ /* 0x000fe800000000ff */
[C---:B------:R-:W-:Y:S04]  /*bc90*/  HMMA.16816.F32 R12, R136.reuse, R140, R12 ;  /* 0x0000008c880c723c */ /* 0x040fe8000000180c */
[----:B------:R-:W1:Y:S04]  /*bca0*/  MUFU.EX2 R133, R133 ;  /* 0x0000008500857308 */ /* 0x000e680000000800 */
[C---:B------:R-:W-:Y:S01]  /*bcb0*/  HMMA.16816.F32 R16, R136.reuse, R142, R16 ;  /* 0x0000008e8810723c */ /* 0x040fe20000001810 */
[----:B------:R-:W1:Y:S07]  /*bcc0*/  LDSM.16.MT88.4 R140, [R216+0x5100] ;  /* 0x00510000d88c783b */ /* 0x000e6e0000004200 */
[C---:B--2---:R-:W-:Y:S04]  /*bcd0*/  HMMA.16816.F32 R20, R136.reuse, R148, R20 ;  /* 0x000000948814723c */ /* 0x044fe80000001814 */
[--C-:B---3--:R-:W-:Y:S01]  /*bce0*/  FFMA.FTZ R134, R194, c[0x0][0x2d0], -R186.reuse ;  /* 0x0000b400c2867a23 */ /* 0x108fe200000108ba */
[----:B----4-:R-:W-:Y:S03]  /*bcf0*/  F2FP.PACK_AB R185, R188, R189 ;  /* 0x000000bdbcb9723e */ /* 0x010fe600000000ff */
[C---:B------:R-:W-:Y:S01]  /*bd00*/  HMMA.16816.F32 R24, R136.reuse, R150, R24 ;  /* 0x000000968818723c */ /* 0x040fe20000001818 */
[----:B------:R-:W2:Y:S01]  /*bd10*/  LDSM.16.MT88.4 R148, [R215+0x5100] ;  /* 0x00510000d794783b */ /* 0x000ea20000004200 */
[----:B------:R3:W-:Y:S02]  /*bd20*/  MUFU.EX2 R194, R134 ;  /* 0x0000008600c27308 */ /* 0x0007e40000000800 */
[----:B-1----:R-:W-:Y:S04]  /*bd30*/  F2FP.PACK_AB R187, R133, R135 ;  /* 0x0000008785bb723e */ /* 0x002fe800000000ff */
[C---:B------:R-:W-:Y:S08]  /*bd40*/  HMMA.16816.F32 R28, R136.reuse, R152, R28 ;  /* 0x00000098881c723c */ /* 0x040ff0000000181c */
[C---:B------:R-:W-:Y:S01]  /*bd50*/  HMMA.16816.F32 R32, R136.reuse, R154, R32 ;  /* 0x0000009a8820723c */ /* 0x040fe20000001820 */
[----:B------:R-:W1:Y:S07]  /*bd60*/  LDSM.16.MT88.4 R152, [R213+0x8100] ;  /* 0x00810000d598783b */ /* 0x000e6e0000004200 */
[C---:B------:R-:W-:Y:S04]  /*bd70*/  HMMA.16816.F32 R36, R136.reuse, R156, R36 ;  /* 0x0000009c8824723c */ /* 0x040fe80000001824 */
[----:B---3--:R-:W-:Y:S04]  /*bd80*/  FFMA.FTZ R134, R166, c[0x0][0x2d0], -R186 ;  /* 0x0000b400a6867a23 */ /* 0x008fe800000108ba */
[C---:B------:R-:W-:Y:S01]  /*bd90*/  HMMA.16816.F32 R40, R136.reuse, R158, R40 ;  /* 0x0000009e8828723c */ /* 0x040fe20000001828 */
[----:B------:R-:W3:Y:S01]  /*bda0*/  LDSM.16.MT88.4 R156, [R214+0x8100] ;  /* 0x00810000d69c783b */ /* 0x000ee20000004200 */
[----:B------:R-:W4:Y:S06]  /*bdb0*/  MUFU.EX2 R134, R134 ;  /* 0x0000008600867308 */ /* 0x000f2c0000000800 */
[C---:B------:R-:W-:Y:S08]  /*bdc0*/  HMMA.16816.F32 R44, R136.reuse, R144, R44 ;  /* 0x00000090882c723c */ /* 0x040ff0000000182c */
[C---:B------:R-:W-:Y:S01]  /*bdd0*/  HMMA.16816.F32 R48, R136.reuse, R146, R48 ;  /* 0x000000928830723c */ /* 0x040fe20000001830 */
[----:B------:R-:W3:Y:S07]  /*bde0*/  LDSM.16.MT88.4 R144, [R216+0x8100] ;  /* 0x00810000d890783b */ /* 0x000eee0000004200 */
[C---:B------:R-:W-:Y:S04]  /*bdf0*/  HMMA.16816.F32 R52, R136.reuse, R140, R52 ;  /* 0x0000008c8834723c */ /* 0x040fe80000001834 */
[----:B----4-:R-:W-:Y:S04]  /*be00*/  F2FP.PACK_AB R186, R134, R194 ;  /* 0x000000c286ba723e */ /* 0x010fe800000000ff */
        /* <DEDUP_REMOVED lines=10> */
[----:B------:R-:W-:Y:S07]  /*beb0*/  LDSM.16.MT88.4 R156, [R216+0x2900] ;  /* 0x00290000d89c783b */ /* 0x000fee0000004200 */
[C---:B------:R-:W-:Y:S08]  /*bec0*/  HMMA.16816.F32 R84, R136.reuse, R144, R84 ;  /* 0x000000908854723c */ /* 0x040ff00000001854 */
        /* <DEDUP_REMOVED lines=11> */
[C---:B---3--:R-:W-:Y:S07]  /*bf80*/  HMMA.16816.F32 R116, R136.reuse, R144, R116 ;  /* 0x000000908874723c */ /* 0x048fee0000001874 */
[----:B------:R-:W-:Y:S01]  /*bf90*/  MOV R144, R165 ;  /* 0x000000a500907202 */ /* 0x000fe20000000f00 */
[C---:B------:R-:W-:Y:S04]  /*bfa0*/  HMMA.16816.F32 R120, R136.reuse, R146, R120 ;  /* 0x000000928878723c */ /* 0x040fe80000001878 */
[----:B------:R-:W-:Y:S02]  /*bfb0*/  MOV R145, R164 ;  /* 0x000000a400917202 */ /* 0x000fe40000000f00 */
[----:B------:R-:W3:Y:S01]  /*bfc0*/  LDSM.16.MT88.4 R164, [R215+0x2900] ;  /* 0x00290000d7a4783b */ /* 0x000ee20000004200 */
[----:B------:R-:W-:Y:S01]  /*bfd0*/  MOV R147, R172 ;  /* 0x000000ac00937202 */ /* 0x000fe20000000f00 */
[C---:B----4-:R-:W-:Y:S06]  /*bfe0*/  HMMA.16816.F32 R124, R136.reuse, R140, R124 ;  /* 0x0000008c887c723c */ /* 0x050fec000000187c */
[----:B------:R-:W4:Y:S02]  /*bff0*/  LDSM.16.MT88.4 R172, [R213+0x5900] ;  /* 0x00590000d5ac783b */ /* 0x000f240000004200 */
[----:B------:R-:W-:Y:S08]  /*c000*/  HMMA.16816.F32 R128, R136, R142, R128 ;  /* 0x0000008e8880723c */ /* 0x000ff00000001880 */
[C---:B--2---:R-:W-:Y:S07]  /*c010*/  HMMA.16816.F32 R136, R184.reuse, R148, R4 ;  /* 0x00000094b888723c */ /* 0x044fee0000001804 */
[----:B------:R-:W-:Y:S01]  /*c020*/  MOV R4, R147 ;  /* 0x0000009300047202 */ /* 0x000fe20000000f00 */
[C---:B------:R-:W-:Y:S04]  /*c030*/  HMMA.16816.F32 R140, R184.reuse, R150, R8 ;  /* 0x00000096b88c723c */ /* 0x040fe80000001808 */
[----:B------:R-:W-:Y:S02]  /*c040*/  MOV R5, R144 ;  /* 0x0000009000057202 */ /* 0x000fe40000000f00 */
[----:B------:R-:W-:Y:S02]  /*c050*/  MOV R6, R145 ;  /* 0x0000009100067202 */ /* 0x000fe40000000f00 */
[C---:B-1----:R-:W-:Y:S01]  /*c060*/  HMMA.16816.F32 R144, R184.reuse, R152, R12 ;  /* 0x00000098b890723c */ /* 0x042fe2000000180c */
[----:B------:R-:W-:Y:S03]  /*c070*/  LDSM.16.MT88.4 R12, [R213+0x8900] ;  /* 0x00890000d50c783b */ /* 0x000fe60000004200 */
[----:B------:R-:W-:Y:S02]  /*c080*/  MOV R7, R163 ;  /* 0x000000a300077202 */ /* 0x000fe40000000f00 */
[----:B------:R-:W-:Y:S02]  /*c090*/  MOV R9, R162 ;  /* 0x000000a200097202 */ /* 0x000fe40000000f00 */
[C---:B------:R-:W-:Y:S01]  /*c0a0*/  HMMA.16816.F32 R148, R184.reuse, R154, R16 ;  /* 0x0000009ab894723c */ /* 0x040fe20000001810 */
[----:B------:R-:W-:Y:S03]  /*c0b0*/  LDSM.16.MT88.4 R16, [R214+0x8900] ;  /* 0x00890000d610783b */ /* 0x000fe60000004200 */
[----:B------:R-:W-:Y:S02]  /*c0c0*/  MOV R10, R161 ;  /* 0x000000a1000a7202 */ /* 0x000fe40000000f00 */
[----:B------:R-:W-:Y:S02]  /*c0d0*/  MOV R11, R160 ;  /* 0x000000a0000b7202 */ /* 0x000fe40000000f00 */
[C---:B------:R-:W-:Y:S01]  /*c0e0*/  HMMA.16816.F32 R152, R184.reuse, R156, R20 ;  /* 0x0000009cb898723c */ /* 0x040fe20000001814 */
[----:B------:R-:W-:Y:S07]  /*c0f0*/  LDSM.16.MT88.4 R20, [R216+0x8900] ;  /* 0x00890000d814783b */ /* 0x000fee0000004200 */
[C---:B------:R-:W-:Y:S01]  /*c100*/  HMMA.16816.F32 R156, R184.reuse, R158, R24 ;  /* 0x0000009eb89c723c */ /* 0x040fe20000001818 */
[----:B------:R-:W-:Y:S07]  /*c110*/  LDSM.16.MT88.4 R24, [R215+0x8900] ;  /* 0x00890000d718783b */ /* 0x000fee0000004200 */
[C---:B---3--:R-:W-:Y:S07]  /*c120*/  HMMA.16816.F32 R160, R184.reuse, R164, R28 ;  /* 0x000000a4b8a0723c */ /* 0x048fee000000181c */
        /* <DEDUP_REMOVED lines=8> */
[C---:B----4-:R-:W-:Y:S03]  /*c1b0*/  HMMA.16816.F32 R168, R184.reuse, R172, R36 ;  /* 0x000000acb8a8723c */ /* 0x050fe60000001824 */
[----:B------:R-:W-:Y:S02]  /*c1c0*/  MOV R28, R7 ;  /* 0x00000007001c7202 */ /* 0x000fe40000000f00 */
[----:B------:R-:W1:Y:S02]  /*c1d0*/  LDSM.16.MT88.4 R4, [R216+0x5900] ;  /* 0x00590000d804783b */ /* 0x000e640000004200 */
[----:B------:R-:W-:Y:S01]  /*c1e0*/  MOV R36, R9 ;  /* 0x0000000900247202 */ /* 0x000fe20000000f00 */
[C---:B------:R-:W-:Y:S04]  /*c1f0*/  HMMA.16816.F32 R172, R184.reuse, R174, R40 ;  /* 0x000000aeb8ac723c */ /* 0x040fe80000001828 */
[----:B------:R-:W-:Y:S01]  /*c200*/  MOV R37, R10 ;  /* 0x0000000a00257202 */ /* 0x000fe20000000f00 */
[----:B------:R-:W2:Y:S01]  /*c210*/  LDL.LU R40, [R1+0x4] ;  /* 0x0000040001287983 */ /* 0x000ea20000300800 */
[----:B------:R-:W-:Y:S02]  /*c220*/  MOV R38, R11 ;  /* 0x0000000b00267202 */ /* 0x000fe40000000f00 */
[----:B------:R-:W-:Y:S01]  /*c230*/  MOV R39, R179 ;  /* 0x000000b300277202 */ /* 0x000fe20000000f00 */
[----:B------:R-:W3:Y:S03]  /*c240*/  LDSM.16.MT88.4 R8, [R215+0x5900] ;  /* 0x00590000d708783b */ /* 0x000ee60000004200 */
[----:B------:R-:W-:Y:S02]  /*c250*/  MOV R41, R178 ;  /* 0x000000b200297202 */ /* 0x000fe40000000f00 */
[----:B------:R-:W-:Y:S02]  /*c260*/  MOV R42, R177 ;  /* 0x000000b1002a7202 */ /* 0x000fe40000000f00 */
[----:B------:R-:W-:Y:S02]  /*c270*/  MOV R43, R176 ;  /* 0x000000b0002b7202 */ /* 0x000fe40000000f00 */
[C---:B------:R-:W-:Y:S03]  /*c280*/  HMMA.16816.F32 R176, R184.reuse, R180, R44 ;  /* 0x000000b4b8b0723c */ /* 0x040fe6000000182c */
[----:B------:R-:W-:Y:S04]  /*c290*/  FADD.FTZ R2, R42, R2 ;  /* 0x000000022a027221 */ /* 0x000fe80000010000 */
[----:B------:R-:W-:Y:S01]  /*c2a0*/  FADD.FTZ R2, R36, R2 ;  /* 0x0000000224027221 */ /* 0x000fe20000010000 */
[C---:B------:R-:W-:Y:S04]  /*c2b0*/  HMMA.16816.F32 R180, R184.reuse, R182, R48 ;  /* 0x000000b6b8b4723c */ /* 0x040fe80000001830 */
[----:B------:R-:W-:Y:S04]  /*c2c0*/  FADD.FTZ R2, R38, R2 ;  /* 0x0000000226027221 */ /* 0x000fe80000010000 */
[----:B------:R-:W-:Y:S01]  /*c2d0*/  FADD.FTZ R2, R32, R2 ;  /* 0x0000000220027221 */ /* 0x000fe20000010000 */
[C---:B-1----:R-:W-:Y:S03]  /*c2e0*/  HMMA.16816.F32 R52, R184.reuse, R4, R52 ;  /* 0x00000004b834723c */ /* 0x042fe60000001834 */
[----:B------:R-:W-:Y:S04]  /*c2f0*/  FADD.FTZ R2, R33, R2 ;  /* 0x0000000221027221 */ /* 0x000fe80000010000 */
[----:B------:R-:W-:Y:S01]  /*c300*/  FADD.FTZ R2, R34, R2 ;  /* 0x0000000222027221 */ /* 0x000fe20000010000 */
[C---:B------:R-:W-:Y:S01]  /*c310*/  HMMA.16816.F32 R56, R184.reuse, R6, R56 ;  /* 0x00000006b838723c */ /* 0x040fe20000001838 */
[----:B------:R-:W1:Y:S03]  /*c320*/  LDSM.16.MT88.4 R4, [R213+0xb900] ;  /* 0x00b90000d504783b */ /* 0x000e660000004200 */
[----:B------:R-:W-:Y:S04]  /*c330*/  FADD.FTZ R2, R35, R2 ;  /* 0x0000000223027221 */ /* 0x000fe80000010000 */
[C---:B---3--:R-:W-:Y:S04]  /*c340*/  HMMA.16816.F32 R60, R184.reuse, R8, R60 ;  /* 0x00000008b83c723c */ /* 0x048fe8000000183c */
[----:B------:R-:W-:Y:S04]  /*c350*/  FADD.FTZ R2, R28, R2 ;  /* 0x000000021c027221 */ /* 0x000fe80000010000 */
[C---:B------:R-:W-:Y:S01]  /*c360*/  HMMA.16816.F32 R64, R184.reuse, R10, R64 ;  /* 0x0000000ab840723c */ /* 0x040fe20000001840 */
[----:B------:R-:W3:Y:S03]  /*c370*/  LDSM.16.MT88.4 R8, [R214+0xb900] ;  /* 0x00b90000d608783b */ /* 0x000ee60000004200 */
[----:B------:R-:W-:Y:S04]  /*c380*/  FADD.FTZ R2, R29, R2 ;  /* 0x000000021d027221 */ /* 0x000fe80000010000 */
[C---:B------:R-:W-:Y:S04]  /*c390*/  HMMA.16816.F32 R68, R184.reuse, R12, R68 ;  /* 0x0000000cb844723c */ /* 0x040fe80000001844 */
[----:B------:R-:W-:Y:S04]  /*c3a0*/  FADD.FTZ R2, R30, R2 ;  /* 0x000000021e027221 */ /* 0x000fe80000010000 */
[C---:B------:R-:W-:Y:S01]  /*c3b0*/  HMMA.16816.F32 R72, R184.reuse, R14, R72 ;  /* 0x0000000eb848723c */ /* 0x040fe20000001848 */
[----:B------:R-:W4:Y:S03]  /*c3c0*/  LDSM.16.MT88.4 R12, [R216+0xb900] ;  /* 0x00b90000d80c783b */ /* 0x000f260000004200 */
[----:B------:R-:W-:Y:S04]  /*c3d0*/  FADD.FTZ R2, R31, R2 ;  /* 0x000000021f027221 */ /* 0x000fe80000010000 */
[C---:B------:R-:W-:Y:S04]  /*c3e0*/  HMMA.16816.F32 R76, R184.reuse, R16, R76 ;  /* 0x00000010b84c723c */ /* 0x040fe8000000184c */
        /* <DEDUP_REMOVED lines=11> */
[C---:B-1----:R-:W-:Y:S04]  /*c4a0*/  HMMA.16816.F32 R100, R184.reuse, R4, R100 ;  /* 0x00000004b864723c */ /* 0x042fe80000001864 */
[----:B------:R-:W-:Y:S04]  /*c4b0*/  FADD.FTZ R2, R204, R2 ;  /* 0x00000002cc027221 */ /* 0x000fe80000010000 */
[----:B------:R-:W-:Y:S01]  /*c4c0*/  FADD.FTZ R2, R203, R2 ;  /* 0x00000002cb027221 */ /* 0x000fe20000010000 */
[C---:B------:R-:W-:Y:S01]  /*c4d0*/  HMMA.16816.F32 R104, R184.reuse, R6, R104 ;  /* 0x00000006b868723c */ /* 0x040fe20000001868 */
[----:B------:R-:W1:Y:S07]  /*c4e0*/  LDSM.16.MT88.4 R4, [R215+0xb900] ;  /* 0x00b90000d704783b */ /* 0x000e6e0000004200 */
[C---:B---3--:R-:W-:Y:S08]  /*c4f0*/  HMMA.16816.F32 R108, R184.reuse, R8, R108 ;  /* 0x00000008b86c723c */ /* 0x048ff0000000186c */
[C---:B------:R-:W-:Y:S08]  /*c500*/  HMMA.16816.F32 R112, R184.reuse, R10, R112 ;  /* 0x0000000ab870723c */ /* 0x040ff00000001870 */
[C---:B----4-:R-:W-:Y:S08]  /*c510*/  HMMA.16816.F32 R116, R184.reuse, R12, R116 ;  /* 0x0000000cb874723c */ /* 0x050ff00000001874 */
[C---:B------:R-:W-:Y:S08]  /*c520*/  HMMA.16816.F32 R120, R184.reuse, R14, R120 ;  /* 0x0000000eb878723c */ /* 0x040ff00000001878 */
[C---:B-1----:R-:W-:Y:S08]  /*c530*/  HMMA.16816.F32 R124, R184.reuse, R4, R124 ;  /* 0x00000004b87c723c */ /* 0x042ff0000000187c */
[----:B------:R-:W-:Y:S04]  /*c540*/  HMMA.16816.F32 R128, R184, R6, R128 ;  /* 0x00000006b880723c */ /* 0x000fe80000001880 */
[----:B--2---:R-:W-:Y:S04]  /*c550*/  FFMA.FTZ R0, R0, R40, R41 ;  /* 0x0000002800007223 */ /* 0x004fe80000010029 */
[----:B------:R-:W-:Y:S04]  /*c560*/  FADD.FTZ R0, R43, R0 ;  /* 0x000000002b007221 */ /* 0x000fe80000010000 */
        /* <DEDUP_REMOVED lines=17> */
[----:B------:R-:W-:Y:S02]  /*c680*/  FADD.FTZ R4, R190, R0 ;  /* 0x00000000be047221 */ /* 0x000fe40000010000 */
[----:B------:R-:W-:Y:S02]  /*c690*/  FADD.FTZ R0, R196, R2 ;  /* 0x00000002c4007221 */ /* 0x000fe40000010000 */
[----:B------:R-:W-:Y:S02]  /*c6a0*/  FADD.FTZ R4, R189, R4 ;  /* 0x00000004bd047221 */ /* 0x000fe40000010000 */
[----:B------:R-:W-:Y:S02]  /*c6b0*/  FADD.FTZ R0, R195, R0 ;  /* 0x00000000c3007221 */ /* 0x000fe40000010000 */
[----:B------:R-:W-:Y:S02]  /*c6c0*/  FADD.FTZ R4, R188, R4 ;  /* 0x00000004bc047221 */ /* 0x000fe40000010000 */
[----:B------:R-:W-:Y:S02]  /*c6d0*/  FADD.FTZ R2, R194, R0 ;  /* 0x00000000c2027221 */ /* 0x000fe40000010000 */
[----:B------:R-:W-:Y:S02]  /*c6e0*/  FADD.FTZ R0, R135, R4 ;  /* 0x0000000487007221 */ /* 0x000fe40000010000 */
[----:B------:R-:W-:Y:S01]  /*c6f0*/  FADD.FTZ R2, R134, R2 ;  /* 0x0000000286027221 */ /* 0x000fe20000010000 */
[----:B------:R-:W-:Y:S01]  /*c700*/  MOV R134, R3 ;  /* 0x0000000300867202 */ /* 0x000fe20000000f00 */
[----:B------:R-:W-:Y:S01]  /*c710*/  FADD.FTZ R0, R133, R0 ;  /* 0x0000000085007221 */ /* 0x000fe20000010000 */
[----:B------:R-:W-:Y:S02]  /*c720*/  MOV R133, R132 ;  /* 0x0000008400857202 */ /* 0x000fe40000000f00 */
[----:B------:R1:W-:Y:S04]  /*c730*/  STL [R1], R2 ;  /* 0x0000000201007387 */ /* 0x0003e80000100800 */
[----:B------:R1:W-:Y:S01]  /*c740*/  STL [R1+0x4], R0 ;  /* 0x0000040001007387 */ /* 0x0003e20000100800 */
[----:B------:R-:W-:-:S05]  /*c750*/  @P0 BRA `(.L_x_1218) ;  /* 0xffffb22000000947 */ /* 0x000fca000383ffff */
.L_x_1217:
[----:B-1-3--:R-:W2:Y:S04]  /*c760*/  LDL.LU R0, [R1] ;  /* 0x0000000001007983 */ /* 0x00aea80000300800 */
        /* <DEDUP_REMOVED lines=8> */
[----:B------:R-:W1:Y:S01]  /*c7f0*/  SHFL.BFLY PT, R0, R6, 0x1, 0x1f ;  /* 0x0c201f0006007f89 */ /* 0x000e6200000e0000 */
[----:B------:R-:W-:-:S03]  /*c800*/  MOV R2, RZ ;  /* 0x000000ff00027202 */ /* 0x000fc60000000f00 */
[----:B------:R-:W2:Y:S01]  /*c810*/  SHFL.BFLY PT, R4, R7, 0x1, 0x1f ;  /* 0x0c201f0007047f89 */ /* 0x000ea200000e0000 */
[----:B-1----:R-:W-:Y:S01]  /*c820*/  FADD.FTZ R6, R6, R0 ;  /* 0x0000000006067221 */ /* 0x002fe20000010000 */
[----:B------:R-:W-:Y:S01]  /*c830*/  MOV R0, RZ ;  /* 0x000000ff00007202 */ /* 0x000fe20000000f00 */
[----:B--2---:R-:W-:-:S03]  /*c840*/  FADD.FTZ R7, R4, R7 ;  /* 0x0000000704077221 */ /* 0x004fc60000010000 */
[----:B------:R-:W-:Y:S02]  /*c850*/  FSETP.NE.FTZ.AND P1, PT, R6, RZ, PT ;  /* 0x000000ff0600720b */ /* 0x000fe40003f35000 */
[----:B------:R-:W-:-:S11]  /*c860*/  FSETP.NE.FTZ.AND P0, PT, R7, RZ, PT ;  /* 0x000000ff0700720b */ /* 0x000fd60003f15000 */
        /* <DEDUP_REMOVED lines=140> */
.L_x_1209:
        /* <DEDUP_REMOVED lines=311> */
.L_x_1221:
[----:B------:R-:W-:Y:S05]  /*e4a0*/  BSYNC B0 ;  /* 0x0000000000007941 */ /* 0x000fea0003800000 */
.L_x_1220:
        /* <DEDUP_REMOVED lines=195> */
.L_x_1219:
        /* <DEDUP_REMOVED lines=50> */
.L_x_1222:
        /* <DEDUP_REMOVED lines=16> */
.L_x_5176:


//--------------------- .text._ZN7cutlass13device_kernelIN5flash19enable_sm80_to_sm89INS1_16FlashAttnFwdSm80INS1_25CollectiveMainloopFwdSm80ILi8ELi1ELb0EN4cute5tupleIJNS5_1CILi128EEENS7_ILi64EEENS7_ILi256EEEEEELi256ENS_6half_tEfNS_4arch4Sm80ELb0ELb0ELb1ELb1ELb0ELb0ELb1ELb1EEENS1_21CollectiveEpilogueFwdINS6_IJS8_SA_S9_EEENS6_IJNS7_ILi1EEESI_SI_EEESC_SE_Li256ELb1ELb1ELb1ELb0EEENS1_36VarlenDynamicPersistentTileSchedulerILi128ELi64ELi256ELi256ELb1ELb1ELb0ELb0ELb1ELb1EEEEEEEEEvNT_6ParamsE --------------------------
	.section	.text._ZN7cutlass13device_kernelIN5flash19enable_sm80_to_sm89INS1_16FlashAttnFwdSm80INS1_25CollectiveMainloopFwdSm80ILi8ELi1ELb0EN4cute5tupleIJNS5_1CILi128EEENS7_ILi64EEENS7_ILi256EEEEEELi256ENS_6half_tEfNS_4arch4Sm80ELb0ELb0ELb1ELb1ELb0ELb0ELb1ELb1EEENS1_21CollectiveEpilogueFwdINS6_IJS8_SA_S9_EEENS6_IJNS7_ILi1EEESI_SI_EEESC_SE_Li256ELb1ELb1ELb1ELb0EEENS1_36VarlenDynamicPersistentTileSchedulerILi128ELi64ELi256ELi256ELb1ELb1ELb0ELb0ELb1ELb1EEEEEEEEEvNT_6ParamsE,"ax",@progbits
	.sectioninfo	@"SHI_REGISTERS=255"
	.align	128
.text._ZN7cutlass13device_kernelIN5flash19enable_sm80_to_sm89INS1_16FlashAttnFwdSm80INS1_25CollectiveMainloopFwdSm80ILi8ELi1ELb0EN4cute5tupleIJNS5_1CILi128EEENS7_ILi64EEENS7_ILi256EEEEEELi256ENS_6half_tEfNS_4arch4Sm80ELb0ELb0ELb1ELb1ELb0ELb0ELb1ELb1EEENS1_21CollectiveEpilogueFwdINS6_IJS8_SA_S9_EEENS6_IJNS7_ILi1EEESI_SI_EEESC_SE_Li256ELb1ELb1ELb1ELb0EEENS1_36VarlenDynamicPersistentTileSchedulerILi128ELi64ELi256ELi256ELb1ELb1ELb0ELb0ELb1ELb1EEEEEEEEEvNT_6ParamsE:
        .type           _ZN7cutlass13device_kernelIN5flash19enable_sm80_to_sm89INS1_16FlashAttnFwdSm80INS1_25CollectiveMainloopFwdSm80ILi8ELi1ELb0EN4cute5tupleIJNS5_1CILi128EEENS7_ILi64EEENS7_ILi256EEEEEELi256ENS_6half_tEfNS_4arch4Sm80ELb0ELb0ELb1ELb1ELb0ELb0ELb1ELb1EEENS1_21CollectiveEpilogueFwdINS6_IJS8_SA_S9_EEENS6_IJNS7_ILi1EEESI_SI_EEESC_SE_Li256ELb1ELb1ELb1ELb0EEENS1_36VarlenDynamicPersistentTileSchedulerILi128ELi64ELi256ELi256ELb1ELb1ELb0ELb0ELb1ELb1EEEEEEEEEvNT_6ParamsE,@function
        .size           _ZN7cutlass13device_kernelIN5flash19enable_sm80_to_sm89INS1_16FlashAttnFwdSm80INS1_25CollectiveMainloopFwdSm80ILi8ELi1ELb0EN4cute5tupleIJNS5_1CILi128EEENS7_ILi64EEENS7_ILi256EEEEEELi256ENS_6half_tEfNS_4arch4Sm80ELb0ELb0ELb1ELb1ELb0ELb0ELb1ELb1EEENS1_21CollectiveEpilogueFwdINS6_IJS8_SA_S9_EEENS6_IJNS7_ILi1EEESI_SI_EEESC_SE_Li256ELb1ELb1ELb1ELb0EEENS1_36VarlenDynamicPersistentTileSchedulerILi128ELi64ELi256ELi256ELb1ELb1ELb0ELb0ELb1ELb1EEEEEEEEEvNT_6ParamsE,(.L_x_5177 - _ZN7cutlass13device_kernelIN5flash19enable_sm80_to_sm89INS1_16FlashAttnFwdSm80INS1_25CollectiveMainloopFwdSm80ILi8ELi1ELb0EN4cute5tupleIJNS5_1CILi128EEENS7_ILi64EEENS7_ILi256EEEEEELi256ENS_6half_tEfNS_4arch4Sm80ELb0ELb0ELb1ELb1ELb0ELb0ELb1ELb1EEENS1_21CollectiveEpilogueFwdINS6_IJS8_SA_S9_EEENS6_IJNS7_ILi1EEESI_SI_EEESC_SE_Li256ELb1ELb1ELb1ELb0EEENS1_36VarlenDynamicPersistentTileSchedulerILi128ELi64ELi256ELi256ELb1ELb1ELb0ELb0ELb1ELb1EEEEEEEEEvNT_6ParamsE)
        .other          _ZN7cutlass13device_kernelIN5flash19enable_sm80_to_sm89INS1_16FlashAttnFwdSm80INS1_25CollectiveMainloopFwdSm80ILi8ELi1ELb0EN4cute5tupleIJNS5_1CILi128EEENS7_ILi64EEENS7_ILi256EEEEEELi256ENS_6half_tEfNS_4arch4Sm80ELb0ELb0ELb1ELb1ELb0ELb0ELb1ELb1EEENS1_21CollectiveEpilogueFwdINS6_IJS8_SA_S9_EEENS6_IJNS7_ILi1EEESI_SI_EEESC_SE_Li256ELb1ELb1ELb1ELb0EEENS1_36VarlenDynamicPersistentTileSchedulerILi128ELi64ELi256ELi256ELb1ELb1ELb0ELb0ELb1ELb1EEEEEEEEEvNT_6ParamsE,@"STO_CUDA_ENTRY STV_DEFAULT"
_ZN7cutlass13device_kernelIN5flash19enable_sm80_to_sm89INS1_16FlashAttnFwdSm80INS1_25CollectiveMainloopFwdSm80ILi8ELi1ELb0EN4cute5tupleIJNS5_1CILi128EEENS7_ILi64EEENS7_ILi256EEEEEELi256ENS_6half_tEfNS_4arch4Sm80ELb0ELb0ELb1ELb1ELb0ELb0ELb1ELb1EEENS1_21CollectiveEpilogueFwdINS6_IJS8_SA_S9_EEENS6_IJNS7_ILi1EEESI_SI_EEESC_SE_Li256ELb1ELb1ELb1ELb0EEENS1_36VarlenDynamicPersistentTileSchedulerILi128ELi64ELi256ELi256ELb1ELb1ELb0ELb0ELb1ELb1EEEEEEEEEvNT_6ParamsE:
        /* <DEDUP_REMOVED lines=54> */
.L_x_1228:
        /* <DEDUP_REMOVED lines=17> */
.L_x_1316:
        /* <DEDUP_REMOVED lines=16> */
.L_x_1317:
[----:B--2---:R-:W-:-:S05]  /*0570*/  IMAD R0, R0, c[0x0][0x538], RZ ;  /* 0x00014e0000007a24 */ /* 0x004fca00078e02ff */
[----:B------:R-:W-:-:S04]  /*0580*/  IADD3 R6, R0, R6, RZ ;  /* 0x0000000600067210 */ /* 0x000fc80007ffe0ff */
[----:B------:R-:W-:-:S13]  /*0590*/  ISETP.GT.AND P0, PT, R6, UR4, PT ;  /* 0x0000000406007c0c */ /* 0x000fda000bf04270 */
[----:B-1----:R-:W-:Y:S05]  /*05a0*/  @!P0 BRA `(.L_x_1228) ;  /* 0xfffffdb000008947 */ /* 0x002fea000383ffff */
.L_x_1224:
[----:B------:R-:W-:-:S05]  /*05b0*/  IADD3 R12, -R0, R6, RZ ;  /* 0x00000006000c7210 */ /* 0x000fca0007ffe1ff */
[----:B------:R-:W-:-:S05]  /*05c0*/  IMAD R0, R4, c[0x0][0x538], R12 ;  /* 0x00014e0004007a24 */ /* 0x000fca00078e020c */
[----:B------:R-:W-:Y:S01]  /*05d0*/  ISETP.GT.AND P0, PT, R0, UR4, PT ;  /* 0x0000000400007c0c */ /* 0x000fe2000bf04270 */
[----:B------:R-:W-:-:S12]  /*05e0*/  BRA.DIV ~URZ, `(.L_x_1229) ;  /* 0x0000f5927f007947 */ /* 0x000fd8000b800000 */
[----:B------:R-:W-:-:S04]  /*05f0*/  VOTE.ANY R6, PT, !P0 ;  /* 0x0000000000067806 */ /* 0x000fc800040e0100 */
.L_x_1318:
[----:B------:R1:W2:Y:S01]  /*0600*/  POPC R13, R6 ;  /* 0x00000006000d7309 */ /* 0x0002a20000000000 */
[----:B------:R-:W-:Y:S05]  /*0610*/  BRA.DIV ~URZ, `(.L_x_1230) ;  /* 0x0000f5b27f007947 */ /* 0x000fea000b800000 */
[----:B--2---:R-:W2:Y:S04]  /*0620*/  SHFL.IDX PT, R11, R8, R13, 0x1f ;  /* 0x00001f0d080b7589 */ /* 0x004ea800000e0000 */
[----:B------:R3:W4:Y:S02]  /*0630*/  SHFL.IDX PT, R10, R7, R13, 0x1f ;  /* 0x00001f0d070a7589 */ /* 0x00072400000e0000 */
[----:B---3--:R-:W-:Y:S02]  /*0640*/  MOV R7, RZ ;  /* 0x000000ff00077202 */ /* 0x008fe40000000f00 */
.L_x_1319:
[----:B--2-4-:R-:W-:Y:S01]  /*0650*/  ISETP.NE.AND P0, PT, R6, RZ, PT ;  /* 0x000000ff0600720c */ /* 0x014fe20003f05270 */
[----:B------:R-:W-:-:S12]  /*0660*/  BSSY B0, `(.L_x_1231) ;  /* 0x0000005000007945 */ /* 0x000fd80003800000 */
[----:B------:R-:W-:Y:S05]  /*0670*/  @!P0 BRA `(.L_x_1232) ;  /* 0x0000003000008947 */ /* 0x000fea0003800000 */
[----:B------:R-:W-:Y:S01]  /*0680*/  IADD3 R3, R13, -0x1, RZ ;  /* 0xffffffff0d037810 */ /* 0x000fe20007ffe0ff */
[----:B------:R-:W-:Y:S05]  /*0690*/  BRA.DIV ~URZ, `(.L_x_1233) ;  /* 0x0000f6127f007947 */ /* 0x000fea000b800000 */
[----:B------:R2:W3:Y:S02]  /*06a0*/  SHFL.IDX PT, R7, R4, R3, 0x1f ;  /* 0x00001f0304077589 */ /* 0x0004e400000e0000 */
.L_x_1232:
[----:B------:R-:W-:Y:S05]  /*06b0*/  BSYNC B0 ;  /* 0x0000000000007941 */ /* 0x000fea0003800000 */
.L_x_1231:
        /* <DEDUP_REMOVED lines=69> */
.L_x_1225:
[----:B------:R-:W-:Y:S01]  /*0b10*/  MOV R0, UR4 ;  /* 0x0000000400007c02 */ /* 0x000fe20008000f00 */
[----:B------:R-:W-:Y:S04]  /*0b20*/  STL [R1+0x24], RZ ;  /* 0x000024ff01007387 */ /* 0x000fe80000100800 */
[----:B------:R-:W-:Y:S04]  /*0b30*/  STL [R1+0x28], RZ ;  /* 0x000028ff01007387 */ /* 0x000fe80000100800 */
[----:B------:R1:W-:Y:S02]  /*0b40*/  STL [R1+0x20], R0 ;  /* 0x0000200001007387 */ /* 0x0003e40000100800 */
[----:B-1----:R-:W-:-:S05]  /*0b50*/  MOV R0, c[0x0][0x53c] ;  /* 0x00014f0000007a02 */ /* 0x002fca0000000f00 */
[----:B------:R1:W-:Y:S02]  /*0b60*/  STL [R1+0x2c], R0 ;  /* 0x00002c0001007387 */ /* 0x0003e40000100800 */
.L_x_1234:
        /* <DEDUP_REMOVED lines=8> */
.L_x_1223:
[----:B------:R-:W2:Y:S02]  /*0bf0*/  LDL R0, [R1+0x2c] ;  /* 0x00002c0001007983 */ /* 0x000ea40000100800 */
[----:B--2---:R-:W-:-:S13]  /*0c00*/  ISETP.GE.AND P0, PT, R0, c[0x0][0x53c], PT ;  /* 0x00014f0000007a0c */ /* 0x004fda0003f06270 */
[----:B------:R-:W-:Y:S05]  /*0c10*/  @P0 EXIT ;  /* 0x000000000000094d */ /* 0x000fea0003800000 */
[----:B------:R-:W2:Y:S02]  /*0c20*/  S2R R15, SR_TID.X ;  /* 0x00000000000f7919 */ /* 0x000ea40000002100 */
[----:B--2---:R-:W-:-:S04]  /*0c30*/  SHF.R.S32.HI R10, RZ, 0x1f, R15 ;  /* 0x0000001fff0a7819 */ /* 0x004fc8000001140f */
[CC--:B------:R-:W-:Y:S02]  /*0c40*/  LEA.HI R2, R10.reuse, R15.reuse, RZ, 0x4 ;  /* 0x0000000f0a027211 */ /* 0x0c0fe400078f20ff */
[----:B-1----:R-:W-:Y:S02]  /*0c50*/  LEA.HI R7, R10, R15, RZ, 0x3 ;  /* 0x0000000f0a077211 */ /* 0x002fe400078f18ff */
[----:B------:R-:W-:Y:S02]  /*0c60*/  SHF.R.S32.HI R3, RZ, 0x4, R2 ;  /* 0x00000004ff037819 */ /* 0x000fe40000011402 */
[----:B------:R-:W-:Y:S02]  /*0c70*/  LOP3.LUT R9, R7, 0xfffffff8, RZ, 0xc0, !PT ;  /* 0xfffffff807097812 */ /* 0x000fe400078ec0ff */
[----:B------:R-:W-:Y:S02]  /*0c80*/  LEA.HI R0, R2, R3, RZ, 0x1 ;  /* 0x0000000302007211 */ /* 0x000fe400078f08ff */
[----:B------:R-:W-:Y:S01]  /*0c90*/  SHF.R.S32.HI R17, RZ, 0x3, R7 ;  /* 0x00000003ff117819 */ /* 0x000fe20000011407 */
[----:B------:R-:W-:Y:S01]  /*0ca0*/  IMAD.IADD R9, R15, 0x1, -R9 ;  /* 0x000000010f097824 */ /* 0x000fe200078e0a09 */
[----:B------:R-:W-:-:S02]  /*0cb0*/  LOP3.LUT R0, R0, 0xfffffffe, RZ, 0xc0, !PT ;  /* 0xfffffffe00007812 */ /* 0x000fc400078ec0ff */
[----:B------:R-:W-:Y:S01]  /*0cc0*/  LEA.HI R11, R10, R15, RZ, 0x2 ;  /* 0x0000000f0a0b7211 */ /* 0x000fe200078f10ff */
[----:B------:R-:W-:Y:S02]  /*0cd0*/  IMAD.SHL.U32 R4, R17, 0x40, RZ ;  /* 0x0000004011047824 */ /* 0x000fe400078e00ff */
[----:B------:R-:W-:Y:S01]  /*0ce0*/  IMAD.IADD R13, R3, 0x1, -R0 ;  /* 0x00000001030d7824 */ /* 0x000fe200078e0a00 */
[----:B------:R-:W-:Y:S01]  /*0cf0*/  LOP3.LUT R0, R2, 0xfffffff0, RZ, 0xc0, !PT ;  /* 0xfffffff002007812 */ /* 0x000fe200078ec0ff */
[C---:B------:R-:W-:Y:S01]  /*0d00*/  IMAD.SHL.U32 R18, R9.reuse, 0x8, RZ ;  /* 0x0000000809127824 */ /* 0x040fe200078e00ff */
[--C-:B------:R-:W-:Y:S01]  /*0d10*/  SHF.R.S32.HI R8, RZ, 0x2, R11.reuse ;  /* 0x00000002ff087819 */ /* 0x100fe2000001140b */
[----:B------:R-:W-:Y:S01]  /*0d20*/  IMAD.SHL.U32 R6, R9, 0x40, RZ ;  /* 0x0000004009067824 */ /* 0x000fe200078e00ff */
[----:B------:R-:W-:Y:S01]  /*0d30*/  SHF.R.S32.HI R3, RZ, 0x1f, R11 ;  /* 0x0000001fff037819 */ /* 0x000fe2000001140b */
[----:B------:R-:W-:Y:S01]  /*0d40*/  IMAD.IADD R2, R15, 0x1, -R0 ;  /* 0x000000010f027824 */ /* 0x000fe200078e0a00 */
[----:B------:R-:W-:-:S02]  /*0d50*/  LOP3.LUT R0, R4, 0x1c0, RZ, 0xc0, !PT ;  /* 0x000001c004007812 */ /* 0x000fc400078ec0ff */
[----:B------:R-:W-:Y:S02]  /*0d60*/  LEA.HI R3, R3, R8, RZ, 0x3 ;  /* 0x0000000803037211 */ /* 0x000fe400078f18ff */
[----:B------:R-:W-:Y:S02]  /*0d70*/  SHF.R.S32.HI R12, RZ, 0x1f, R2 ;  /* 0x0000001fff0c7819 */ /* 0x000fe40000011402 */
[----:B------:R-:W-:Y:S02]  /*0d80*/  LOP3.LUT R4, R3, 0xfffffff8, RZ, 0xc0, !PT ;  /* 0xfffffff803047812 */ /* 0x000fe400078ec0ff */
[----:B------:R-:W-:Y:S02]  /*0d90*/  LOP3.LUT R5, R0, 0x38, R18, 0xf8, !PT ;  /* 0x0000003800057812 */ /* 0x000fe400078ef812 */
[----:B------:R-:W-:Y:S01]  /*0da0*/  SHF.R.U32.HI R3, RZ, 0x3, R0 ;  /* 0x00000003ff037819 */ /* 0x000fe20000011600 */
[----:B------:R-:W-:Y:S01]  /*0db0*/  IMAD.IADD R8, R8, 0x1, -R4 ;  /* 0x0000000108087824 */ /* 0x000fe200078e0a04 */
[----:B------:R-:W-:-:S02]  /*0dc0*/  LOP3.LUT R0, R6, 0x1c0, RZ, 0xc0, !PT ;  /* 0x000001c006007812 */ /* 0x000fc400078ec0ff */
[----:B------:R-:W-:Y:S02]  /*0dd0*/  LEA.HI R12, R12, R2, RZ, 0x3 ;  /* 0x000000020c0c7211 */ /* 0x000fe400078f18ff */
[----:B------:R-:W-:Y:S02]  /*0de0*/  LOP3.LUT R5, R5, R3, RZ, 0x3c, !PT ;  /* 0x0000000305057212 */ /* 0x000fe400078e3cff */
[----:B------:R-:W-:Y:S02]  /*0df0*/  LOP3.LUT R3, R0, 0x8, R7, 0xf8, !PT ;  /* 0x0000000800037812 */ /* 0x000fe400078ef807 */
[----:B------:R-:W-:Y:S02]  /*0e00*/  SHF.R.U32.HI R0, RZ, 0x3, R0 ;  /* 0x00000003ff007819 */ /* 0x000fe40000011600 */
[----:B------:R-:W-:Y:S02]  /*0e10*/  LEA.HI R7, R10, R15, RZ, 0x5 ;  /* 0x0000000f0a077211 */ /* 0x000fe400078f28ff */
[----:B------:R-:W-:-:S02]  /*0e20*/  LOP3.LUT R4, R12, 0xfffffff8, RZ, 0xc0, !PT ;  /* 0xfffffff80c047812 */ /* 0x000fc400078ec0ff */
[----:B------:R-:W-:Y:S02]  /*0e30*/  LEA.HI R6, R10, R15, RZ, 0x6 ;  /* 0x0000000f0a067211 */ /* 0x000fe400078f30ff */
[----:B------:R-:W-:Y:S01]  /*0e40*/  LOP3.LUT R14, R3, R0, RZ, 0x3c, !PT ;  /* 0x00000000030e7212 */ /* 0x000fe200078e3cff */
[----:B------:R-:W-:Y:S01]  /*0e50*/  IMAD.IADD R10, R2, 0x1, -R4 ;  /* 0x00000001020a7824 */ /* 0x000fe200078e0a04 */
[----:B------:R-:W-:Y:S01]  /*0e60*/  LOP3.LUT R0, R7, 0xffffffe0, RZ, 0xc0, !PT ;  /* 0xffffffe007007812 */ /* 0x000fe200078ec0ff */
[----:B------:R-:W-:Y:S01]  /*0e70*/  IMAD.SHL.U32 R4, R6, 0x8, RZ ;  /* 0x0000000806047824 */ /* 0x000fe200078e00ff */
[--C-:B------:R-:W-:Y:S02]  /*0e80*/  SHF.R.S32.HI R6, RZ, 0x5, R7.reuse ;  /* 0x00000005ff067819 */ /* 0x100fe40000011407 */
[----:B------:R-:W-:Y:S01]  /*0e90*/  SHF.R.S32.HI R2, RZ, 0x1f, R7 ;  /* 0x0000001fff027819 */ /* 0x000fe20000011407 */
[----:B------:R-:W-:Y:S01]  /*0ea0*/  IMAD.IADD R16, R15, 0x1, -R0 ;  /* 0x000000010f107824 */ /* 0x000fe200078e0a00 */
[----:B------:R-:W-:Y:S01]  /*0eb0*/  LOP3.LUT R3, R11, 0xfffffffc, RZ, 0xc0, !PT ;  /* 0xfffffffc0b037812 */ /* 0x000fe200078ec0ff */
[----:B------:R-:W-:Y:S01]  /*0ec0*/  IMAD.SHL.U32 R7, R13, 0x8, RZ ;  /* 0x000000080d077824 */ /* 0x000fe200078e00ff */
[----:B------:R-:W-:Y:S01]  /*0ed0*/  LEA.HI R0, R2, R6, RZ, 0x3 ;  /* 0x0000000602007211 */ /* 0x000fe200078f18ff */
[----:B------:R-:W-:Y:S01]  /*0ee0*/  IMAD.SHL.U32 R2, R10, 0x40, RZ ;  /* 0x000000400a027824 */ /* 0x000fe200078e00ff */
[----:B------:R-:W-:-:S02]  /*0ef0*/  SHF.R.S32.HI R11, RZ, 0x1f, R16 ;  /* 0x0000001fff0b7819 */ /* 0x000fc40000011410 */
[----:B------:R-:W-:Y:S02]  /*0f00*/  LOP3.LUT R0, R0, 0xffffff8, RZ, 0xc0, !PT ;  /* 0x0ffffff800007812 */ /* 0x000fe400078ec0ff */
[----:B------:R-:W-:Y:S02]  /*0f10*/  LEA.HI R11, R11, R16, RZ, 0x2 ;  /* 0x000000100b0b7211 */ /* 0x000fe400078f10ff */
[----:B------:R-:W-:Y:S02]  /*0f20*/  LOP3.LUT R2, R2, 0x1c0, RZ, 0xc0, !PT ;  /* 0x000001c002027812 */ /* 0x000fe400078ec0ff */
[----:B------:R-:W-:Y:S01]  /*0f30*/  LOP3.LUT R219, R5, 0x7ffffe00, R4, 0xf8, !PT ;  /* 0x7ffffe0005db7812 */ /* 0x000fe200078ef804 */
[----:B------:R-:W-:Y:S01]  /*0f40*/  IMAD.IADD R5, R15, 0x1, -R3 ;  /* 0x000000010f057824 */ /* 0x000fe200078e0a03 */
[----:B------:R-:W-:Y:S01]  /*0f50*/  LOP3.LUT R7, R2, 0x8, R7, 0xf8, !PT ;  /* 0x0000000802077812 */ /* 0x000fe200078ef807 */
[----:B------:R-:W-:Y:S01]  /*0f60*/  IMAD.IADD R3, R6, 0x1, -R0 ;  /* 0x0000000106037824 */ /* 0x000fe200078e0a00 */
[----:B------:R-:W-:Y:S01]  /*0f70*/  SHF.R.S32.HI R0, RZ, 0x2, R11 ;  /* 0x00000002ff007819 */ /* 0x000fe2000001140b */
[----:B------:R-:W-:Y:S01]  /*0f80*/  IMAD.SHL.U32 R219, R219, 0x2, RZ ;  /* 0x00000002dbdb7824 */ /* 0x000fe200078e00ff */
[----:B------:R-:W-:-:S02]  /*0f90*/  SHF.R.U32.HI R2, RZ, 0x3, R2 ;  /* 0x00000003ff027819 */ /* 0x000fc40000011602 */
[C---:B------:R-:W-:Y:S01]  /*0fa0*/  LOP3.LUT R4, R8.reuse, 0x1, RZ, 0xc0, !PT ;  /* 0x0000000108047812 */ /* 0x040fe200078ec0ff */
[----:B------:R-:W-:Y:S01]  /*0fb0*/  IMAD R15, R3, 0x10, R0 ;  /* 0x00000010030f7824 */ /* 0x000fe200078e0200 */
[----:B------:R-:W-:Y:S01]  /*0fc0*/  LOP3.LUT R7, R7, R2, RZ, 0x3c, !PT ;  /* 0x0000000207077212 */ /* 0x000fe200078e3cff */
[----:B------:R-:W-:Y:S01]  /*0fd0*/  IMAD.SHL.U32 R2, R8, 0x40, RZ ;  /* 0x0000004008027824 */ /* 0x000fe200078e00ff */
[----:B------:R-:W-:Y:S01]  /*0fe0*/  LEA.HI R0, R5, R5, RZ, 0x1 ;  /* 0x0000000505007211 */ /* 0x000fe200078f08ff */
[----:B------:R-:W-:Y:S01]  /*0ff0*/  IMAD.SHL.U32 R3, R12, 0x40, RZ ;  /* 0x000000400c037824 */ /* 0x000fe200078e00ff */
[----:B------:R-:W-:Y:S01]  /*1000*/  ISETP.NE.U32.AND P0, PT, R4, 0x1, PT ;  /* 0x000000010400780c */ /* 0x000fe20003f05070 */
[----:B------:R-:W-:Y:S01]  /*1010*/  IMAD.SHL.U32 R4, R6, 0x400, RZ ;  /* 0x0000040006047824 */ /* 0x000fe200078e00ff */
[----:B------:R-:W-:Y:S01]  /*1020*/  LOP3.LUT R0, R0, 0x1ffffffe, RZ, 0xc0, !PT ;  /* 0x1ffffffe00007812 */ /* 0x000fe200078ec0ff */
[----:B------:R-:W-:Y:S01]  /*1030*/  STL [R1+0xe4], R15 ;  /* 0x0000e40f01007387 */ /* 0x000fe20000100800 */
[----:B------:R-:W-:-:S02]  /*1040*/  LOP3.LUT R2, R2, 0x1c0, RZ, 0xc0, !PT ;  /* 0x000001c002027812 */ /* 0x000fc400078ec0ff */
[----:B------:R-:W-:Y:S01]  /*1050*/  LOP3.LUT R3, R3, 0xfffffe00, RZ, 0xc0, !PT ;  /* 0xfffffe0003037812 */ /* 0x000fe200078ec0ff */
[C---:B------:R-:W-:Y:S01]  /*1060*/  IMAD.IADD R12, R5.reuse, 0x1, -R0 ;  /* 0x00000001050c7824 */ /* 0x040fe200078e0a00 */
[----:B------:R-:W-:Y:S01]  /*1070*/  LEA.HI R2, R2, R2, RZ, 0x1d ;  /* 0x0000000202027211 */ /* 0x000fe200078fe8ff */
[----:B------:R-:W-:Y:S01]  /*1080*/  IMAD R5, R5, 0x2, R4 ;  /* 0x0000000205057824 */ /* 0x000fe200078e0204 */
[----:B------:R-:W-:Y:S01]  /*1090*/  R2P PR, R8, 0x6 ;  /* 0x0000000608007804 */ /* 0x000fe20000000000 */
[----:B------:R-:W-:Y:S01]  /*10a0*/  IMAD R0, R13, 0x200, R14 ;  /* 0x000002000d007824 */ /* 0x000fe200078e020e */
[-C--:B------:R-:W-:Y:S01]  /*10b0*/  IADD3 R4, R7, R3.reuse, R4 ;  /* 0x0000000307047210 */ /* 0x080fe20007ffe004 */
[----:B------:R-:W-:Y:S01]  /*10c0*/  IMAD.IADD R8, R5, 0x1, R2 ;  /* 0x0000000105087824 */ /* 0x000fe200078e0202 */
[----:B------:R-:W-:Y:S01]  /*10d0*/  LOP3.LUT R5, R7, R3, RZ, 0xfc, !PT ;  /* 0x0000000307057212 */ /* 0x000fe200078efcff */
[----:B------:R-:W-:Y:S01]  /*10e0*/  IMAD R3, R9, 0x20, R17 ;  /* 0x0000002009037824 */ /* 0x000fe200078e0211 */
[----:B------:R-:W-:Y:S01]  /*10f0*/  SHF.R.S32.HI R19, RZ, 0x1f, R18 ;  /* 0x0000001fff137819 */ /* 0x000fe20000011412 */
[----:B------:R-:W-:Y:S01]  /*1100*/  IMAD.MOV.U32 R13, RZ, RZ, 0x20 ;  /* 0x00000020ff0d7424 */ /* 0x000fe200078e00ff */
[----:B------:R-:W-:-:S02]  /*1110*/  IADD3 R7, R18, 0x40, RZ ;  /* 0x0000004012077810 */ /* 0x000fc40007ffe0ff */
[----:B------:R1:W-:Y:S01]  /*1120*/  STL [R1+0xa4], R3 ;  /* 0x0000a40301007387 */ /* 0x0003e20000100800 */
[C---:B------:R-:W-:Y:S02]  /*1130*/  IADD3 R6, R18.reuse, 0xc0, RZ ;  /* 0x000000c012067810 */ /* 0x040fe40007ffe0ff */
[C---:B------:R-:W-:Y:S01]  /*1140*/  LOP3.LUT P3, RZ, R9.reuse, 0x4, RZ, 0xc0, !PT ;  /* 0x0000000409ff7812 */ /* 0x040fe2000786c0ff */
[----:B------:R-:W-:Y:S01]  /*1150*/  STL.64 [R1], R18 ;  /* 0x0000001201007387 */ /* 0x000fe20000100a00 */
[----:B------:R-:W-:Y:S02]  /*1160*/  LOP3.LUT P4, RZ, R9, 0x2, RZ, 0xc0, !PT ;  /* 0x0000000209ff7812 */ /* 0x000fe4000788c0ff */
[----:B------:R-:W-:Y:S01]  /*1170*/  IADD3 R252, R18, 0x80, RZ ;  /* 0x0000008012fc7810 */ /* 0x000fe20007ffe0ff */
[----:B------:R2:W-:Y:S01]  /*1180*/  STL [R1+0x8], R7 ;  /* 0x0000080701007387 */ /* 0x0005e20000100800 */
[----:B------:R-:W-:Y:S02]  /*1190*/  SHF.R.S32.HI R9, RZ, 0x1f, R7 ;  /* 0x0000001fff097819 */ /* 0x000fe40000011407 */
[C---:B------:R-:W-:Y:S01]  /*11a0*/  LOP3.LUT P6, RZ, R10.reuse, 0x2, RZ, 0xc0, !PT ;  /* 0x000000020aff7812 */ /* 0x040fe200078cc0ff */
[----:B------:R3:W-:Y:S01]  /*11b0*/  STL [R1+0xc], R6 ;  /* 0x00000c0601007387 */ /* 0x0007e20000100800 */
[----:B------:R-:W-:Y:S01]  /*11c0*/  LOP3.LUT P5, RZ, R10, 0x4, RZ, 0xc0, !PT ;  /* 0x000000040aff7812 */ /* 0x000fe200078ac0ff */
[----:B------:R-:W-:Y:S01]  /*11d0*/  IMAD.MOV.U32 R10, RZ, RZ, 0x40 ;  /* 0x00000040ff0a7424 */ /* 0x000fe200078e00ff */
[----:B------:R-:W-:Y:S01]  /*11e0*/  LEA R192, R0, 0x8100, 0x1 ;  /* 0x0000810000c07811 */ /* 0x000fe200078e08ff */
[----:B------:R4:W-:Y:S01]  /*11f0*/  STL [R1+0x3c], R9 ;  /* 0x00003c0901007387 */ /* 0x0009e20000100800 */
[----:B------:R-:W-:-:S02]  /*1200*/  LEA R199, R4, 0x10100, 0x1 ;  /* 0x0001010004c77811 */ /* 0x000fc400078e08ff */
[C---:B------:R-:W-:Y:S02]  /*1210*/  SEL R2, R10.reuse, 0xffffffc0, !P3 ;  /* 0xffffffc00a027807 */ /* 0x040fe40005800000 */
[----:B------:R-:W-:Y:S02]  /*1220*/  SEL R0, R10, 0xffffffc0, !P5 ;  /* 0xffffffc00a007807 */ /* 0x000fe40006800000 */
[C---:B------:R-:W-:Y:S01]  /*1230*/  IADD3 R203, R192.reuse, 0x20, RZ ;  /* 0x00000020c0cb7810 */ /* 0x040fe20007ffe0ff */
[----:B------:R-:W-:Y:S01]  /*1240*/  IMAD.IADD R198, R192, 0x1, R2 ;  /* 0x00000001c0c67824 */ /* 0x000fe200078e0202 */
[----:B-1----:R-:W-:Y:S01]  /*1250*/  LOP3.LUT R3, R11, 0x7ffffffc, RZ, 0xc0, !PT ;  /* 0x7ffffffc0b037812 */ /* 0x002fe200078ec0ff */
[----:B------:R-:W-:Y:S01]  /*1260*/  IMAD R11, R12, 0x8, R15 ;  /* 0x000000080c0b7824 */ /* 0x000fe200078e020f */
[----:B------:R-:W-:Y:S01]  /*1270*/  @P4 IADD3 R203, R192, -0x20, RZ ;  /* 0xffffffe0c0cb4810 */ /* 0x000fe20007ffe0ff */
[----:B------:R-:W-:Y:S01]  /*1280*/  IMAD.IADD R202, R199, 0x1, R0 ;  /* 0x00000001c7ca7824 */ /* 0x000fe200078e0200 */
[----:B------:R-:W-:Y:S01]  /*1290*/  LEA R193, R5, 0x100, 0x1 ;  /* 0x0000010005c17811 */ /* 0x000fe200078e08ff */
[----:B------:R-:W-:Y:S01]  /*12a0*/  IMAD.IADD R3, R16, 0x1, -R3 ;  /* 0x0000000110037824 */ /* 0x000fe200078e0a03 */
[C---:B------:R-:W-:Y:S01]  /*12b0*/  IADD3 R218, R203.reuse, 0x800, RZ ;  /* 0x00000800cbda7810 */ /* 0x040fe20007ffe0ff */
[----:B------:R-:W-:Y:S01]  /*12c0*/  IMAD.IADD R195, R2, 0x1, R203 ;  /* 0x0000000102c37824 */ /* 0x000fe200078e02cb */
[----:B--2---:R-:W-:Y:S01]  /*12d0*/  SHF.R.S32.HI R7, RZ, 0x1f, R252 ;  /* 0x0000001fff077819 */ /* 0x004fe200000114fc */
[----:B------:R-:W-:Y:S01]  /*12e0*/  IMAD.IADD R197, R0, 0x1, R193 ;  /* 0x0000000100c57824 */ /* 0x000fe200078e02c1 */
[----:B------:R-:W-:-:S02]  /*12f0*/  IADD3 R217, R203, 0x1000, RZ ;  /* 0x00001000cbd97810 */ /* 0x000fc40007ffe0ff */
[----:B---3--:R-:W-:Y:S01]  /*1300*/  SHF.R.S32.HI R6, RZ, 0x1f, R6 ;  /* 0x0000001fff067819 */ /* 0x008fe20000011406 */
[----:B------:R1:W-:Y:S01]  /*1310*/  STL [R1+0x38], R7 ;  /* 0x0000380701007387 */ /* 0x0003e20000100800 */
[----:B------:R-:W-:Y:S01]  /*1320*/  IADD3 R216, R203, 0x1800, RZ ;  /* 0x00001800cbd87810 */ /* 0x000fe20007ffe0ff */
[----:B----4-:R-:W-:Y:S02]  /*1330*/  IMAD.SHL.U32 R9, R3, 0x2, RZ ;  /* 0x0000000203097824 */ /* 0x010fe400078e00ff */
[----:B------:R2:W-:Y:S01]  /*1340*/  STL [R1+0x34], R6 ;  /* 0x0000340601007387 */ /* 0x0005e20000100800 */
[----:B------:R-:W-:Y:S02]  /*1350*/  SEL R3, R13, 0xffffffe0, !P6 ;  /* 0xffffffe00d037807 */ /* 0x000fe40007000000 */
[----:B------:R-:W-:Y:S01]  /*1360*/  IADD3 R215, R203, 0x2000, RZ ;  /* 0x00002000cbd77810 */ /* 0x000fe20007ffe0ff */
[----:B------:R3:W-:Y:S01]  /*1370*/  STL [R1+0xe8], R11 ;  /* 0x0000e80b01007387 */ /* 0x0007e20000100800 */
[----:B------:R-:W-:Y:S01]  /*1380*/  IADD3 R23, R9, 0x90, RZ ;  /* 0x0000009009177810 */ /* 0x000fe20007ffe0ff */
[----:B------:R-:W-:Y:S01]  /*1390*/  IMAD.IADD R200, R199, 0x1, R3 ;  /* 0x00000001c7c87824 */ /* 0x000fe200078e0203 */
[C---:B------:R-:W-:Y:S01]  /*13a0*/  IADD3 R22, R9.reuse, 0x98, RZ ;  /* 0x0000009809167810 */ /* 0x040fe20007ffe0ff */
[----:B------:R-:W-:Y:S01]  /*13b0*/  STL [R1+0x10], R9 ;  /* 0x0000100901007387 */ /* 0x000fe20000100800 */
[----:B------:R-:W-:Y:S01]  /*13c0*/  IADD3 R21, R9, 0xa0, RZ ;  /* 0x000000a009157810 */ /* 0x000fe20007ffe0ff */
[----:B------:R-:W-:Y:S01]  /*13d0*/  IMAD.IADD R194, R3, 0x1, R193 ;  /* 0x0000000103c27824 */ /* 0x000fe200078e02c1 */
[C---:B------:R-:W-:Y:S01]  /*13e0*/  IADD3 R20, R9.reuse, 0xa8, RZ ;  /* 0x000000a809147810 */ /* 0x040fe20007ffe0ff */
[----:B------:R-:W-:Y:S01]  /*13f0*/  IMAD.IADD R201, R200, 0x1, R0 ;  /* 0x00000001c8c97824 */ /* 0x000fe200078e0200 */
[C---:B------:R-:W-:Y:S01]  /*1400*/  IADD3 R19, R9.reuse, 0xb0, RZ ;  /* 0x000000b009137810 */ /* 0x040fe20007ffe0ff */
[----:B------:R-:W-:Y:S01]  /*1410*/  IMAD.IADD R196, R0, 0x1, R194 ;  /* 0x0000000100c47824 */ /* 0x000fe200078e02c2 */
[----:B------:R-:W-:-:S02]  /*1420*/  IADD3 R18, R9, 0xb8, RZ ;  /* 0x000000b809127810 */ /* 0x000fc40007ffe0ff */
[C---:B------:R-:W-:Y:S02]  /*1430*/  IADD3 R17, R9.reuse, 0xc0, RZ ;  /* 0x000000c009117810 */ /* 0x040fe40007ffe0ff */
[C---:B------:R-:W-:Y:S02]  /*1440*/  IADD3 R16, R9.reuse, 0xc8, RZ ;  /* 0x000000c809107810 */ /* 0x040fe40007ffe0ff */
[----:B------:R-:W-:Y:S02]  /*1450*/  IADD3 R15, R9, 0xd0, RZ ;  /* 0x000000d0090f7810 */ /* 0x000fe40007ffe0ff */
[----:B-1----:R-:W-:Y:S02]  /*1460*/  SEL R7, R13, 0xffffffe0, !P1 ;  /* 0xffffffe00d077807 */ /* 0x002fe40004800000 */
[----:B--2---:R-:W-:Y:S02]  /*1470*/  SEL R6, R10, 0xffffffc0, !P2 ;  /* 0xffffffc00a067807 */ /* 0x004fe40005000000 */
[----:B------:R-:W-:-:S02]  /*1480*/  IADD3 R10, R9, 0x10, RZ ;  /* 0x00000010090a7810 */ /* 0x000fc40007ffe0ff */
[C---:B---3--:R-:W-:Y:S02]  /*1490*/  IADD3 R11, R9.reuse, 0x8, RZ ;  /* 0x00000008090b7810 */ /* 0x048fe40007ffe0ff */
[C---:B------:R-:W-:Y:S02]  /*14a0*/  IADD3 R14, R9.reuse, 0xd8, RZ ;  /* 0x000000d8090e7810 */ /* 0x040fe40007ffe0ff */
[C---:B------:R-:W-:Y:S01]  /*14b0*/  IADD3 R13, R9.reuse, 0xe0, RZ ;  /* 0x000000e0090d7810 */ /* 0x040fe20007ffe0ff */
[----:B------:R1:W-:Y:S01]  /*14c0*/  STL [R1+0x64], R11 ;  /* 0x0000640b01007387 */ /* 0x0003e20000100800 */
[----:B------:R-:W-:Y:S02]  /*14d0*/  IADD3 R12, R9, 0xe8, RZ ;  /* 0x000000e8090c7810 */ /* 0x000fe40007ffe0ff */
[C---:B------:R-:W-:Y:S01]  /*14e0*/  IADD3 R214, R203.reuse, 0x2800, RZ ;  /* 0x00002800cbd67810 */ /* 0x040fe20007ffe0ff */
[----:B------:R2:W-:Y:S01]  /*14f0*/  STL [R1+0x60], R10 ;  /* 0x0000600a01007387 */ /* 0x0005e20000100800 */
[----:B------:R-:W-:-:S02]  /*1500*/  IADD3 R213, R203, 0x3000, RZ ;  /* 0x00003000cbd57810 */ /* 0x000fc40007ffe0ff */
[C---:B------:R-:W-:Y:S01]  /*1510*/  IADD3 R212, R203.reuse, 0x3800, RZ ;  /* 0x00003800cbd47810 */ /* 0x040fe20007ffe0ff */
[----:B------:R-:W-:Y:S01]  /*1520*/  STL [R1+0xa0], R23 ;  /* 0x0000a01701007387 */ /* 0x000fe20000100800 */
[C---:B------:R-:W-:Y:S02]  /*1530*/  IADD3 R211, R203.reuse, 0x4000, RZ ;  /* 0x00004000cbd37810 */ /* 0x040fe40007ffe0ff */
[C---:B------:R-:W-:Y:S01]  /*1540*/  IADD3 R210, R203.reuse, 0x4800, RZ ;  /* 0x00004800cbd27810 */ /* 0x040fe20007ffe0ff */
[----:B------:R3:W-:Y:S01]  /*1550*/  STL [R1+0x9c], R22 ;  /* 0x00009c1601007387 */ /* 0x0007e20000100800 */
[C---:B------:R-:W-:Y:S02]  /*1560*/  IADD3 R209, R203.reuse, 0x5000, RZ ;  /* 0x00005000cbd17810 */ /* 0x040fe40007ffe0ff */
[C---:B------:R-:W-:Y:S01]  /*1570*/  IADD3 R208, R203.reuse, 0x5800, RZ ;  /* 0x00005800cbd07810 */ /* 0x040fe20007ffe0ff */
[----:B------:R4:W-:Y:S01]  /*1580*/  STL [R1+0x98], R21 ;  /* 0x0000981501007387 */ /* 0x0009e20000100800 */
[----:B------:R-:W-:-:S02]  /*1590*/  IADD3 R207, R203, 0x6000, RZ ;  /* 0x00006000cbcf7810 */ /* 0x000fc40007ffe0ff */
[C---:B------:R-:W-:Y:S01]  /*15a0*/  IADD3 R206, R203.reuse, 0x6800, RZ ;  /* 0x00006800cbce7810 */ /* 0x040fe20007ffe0ff */
[----:B------:R-:W-:Y:S01]  /*15b0*/  STL [R1+0x94], R20 ;  /* 0x0000941401007387 */ /* 0x000fe20000100800 */
[C---:B------:R-:W-:Y:S02]  /*15c0*/  IADD3 R205, R203.reuse, 0x7000, RZ ;  /* 0x00007000cbcd7810 */ /* 0x040fe40007ffe0ff */
[----:B------:R-:W-:Y:S01]  /*15d0*/  IADD3 R204, R203, 0x7800, RZ ;  /* 0x00007800cbcc7810 */ /* 0x000fe20007ffe0ff */
[----:B------:R5:W-:Y:S01]  /*15e0*/  STL [R1+0x90], R19 ;  /* 0x0000901301007387 */ /* 0x000be20000100800 */
[C---:B-1----:R-:W-:Y:S02]  /*15f0*/  IADD3 R11, R9.reuse, 0xf0, RZ ;  /* 0x000000f0090b7810 */ /* 0x042fe40007ffe0ff */
[----:B------:R-:W-:Y:S01]  /*1600*/  IADD3 R9, R9, 0xf8, RZ ;  /* 0x000000f809097810 */ /* 0x000fe20007ffe0ff */
[----:B------:R1:W-:Y:S01]  /*1610*/  STL [R1+0x8c], R18 ;  /* 0x00008c1201007387 */ /* 0x0003e20000100800 */
[----:B--2---:R-:W-:-:S02]  /*1620*/  LEA R10, R8, 0x80, 0x1 ;  /* 0x00000080080a7811 */ /* 0x004fc400078e08ff */
[----:B------:R-:W-:Y:S01]  /*1630*/  SHF.R.S32.HI R8, RZ, 0x1f, R23 ;  /* 0x0000001fff087819 */ /* 0x000fe20000011417 */
[----:B------:R-:W-:Y:S04]  /*1640*/  STL [R1+0x88], R17 ;  /* 0x0000881101007387 */ /* 0x000fe80000100800 */
[----:B------:R2:W-:Y:S01]  /*1650*/  STL [R1+0x84], R16 ;  /* 0x0000841001007387 */ /* 0x0005e20000100800 */
[----:B---3--:R-:W-:-:S03]  /*1660*/  SHF.R.S32.HI R22, RZ, 0x1f, R22 ;  /* 0x0000001fff167819 */ /* 0x008fc60000011416 */
[----:B------:R3:W-:Y:S01]  /*1670*/  STL [R1+0x80], R15 ;  /* 0x0000800f01007387 */ /* 0x0007e20000100800 */
[----:B----4-:R-:W-:-:S03]  /*1680*/  SHF.R.S32.HI R21, RZ, 0x1f, R21 ;  /* 0x0000001fff157819 */ /* 0x010fc60000011415 */
[----:B------:R-:W-:Y:S04]  /*1690*/  STL [R1+0x7c], R14 ;  /* 0x00007c0e01007387 */ /* 0x000fe80000100800 */
[----:B------:R4:W-:Y:S01]  /*16a0*/  STL [R1+0x78], R13 ;  /* 0x0000780d01007387 */ /* 0x0009e20000100800 */
[----:B-----5:R-:W-:-:S03]  /*16b0*/  SHF.R.S32.HI R19, RZ, 0x1f, R19 ;  /* 0x0000001fff137819 */ /* 0x020fc60000011413 */
[----:B------:R5:W-:Y:S01]  /*16c0*/  STL [R1+0x74], R12 ;  /* 0x0000740c01007387 */ /* 0x000be20000100800 */
[----:B-1----:R-:W-:-:S03]  /*16d0*/  SHF.R.S32.HI R18, RZ, 0x1f, R18 ;  /* 0x0000001fff127819 */ /* 0x002fc60000011412 */
[----:B------:R-:W-:Y:S04]  /*16e0*/  STL [R1+0x70], R11 ;  /* 0x0000700b01007387 */ /* 0x000fe80000100800 */
[----:B------:R1:W-:Y:S01]  /*16f0*/  STL [R1+0x6c], R9 ;  /* 0x00006c0901007387 */ /* 0x0003e20000100800 */
[----:B--2---:R-:W-:-:S03]  /*1700*/  SHF.R.S32.HI R16, RZ, 0x1f, R16 ;  /* 0x0000001fff107819 */ /* 0x004fc60000011410 */
[----:B------:R-:W-:Y:S01]  /*1710*/  STL [R1+0x40], R10 ;  /* 0x0000400a01007387 */ /* 0x000fe20000100800 */
[----:B---3--:R-:W-:-:S03]  /*1720*/  SHF.R.S32.HI R15, RZ, 0x1f, R15 ;  /* 0x0000001fff0f7819 */ /* 0x008fc6000001140f */
[----:B------:R2:W-:Y:S04]  /*1730*/  STL [R1+0xdc], R8 ;  /* 0x0000dc0801007387 */ /* 0x0005e80000100800 */
[----:B------:R-:W-:Y:S01]  /*1740*/  STL [R1+0xd8], R22 ;  /* 0x0000d81601007387 */ /* 0x000fe20000100800 */
[----:B----4-:R-:W-:-:S03]  /*1750*/  SHF.R.S32.HI R13, RZ, 0x1f, R13 ;  /* 0x0000001fff0d7819 */ /* 0x010fc6000001140d */
[----:B------:R-:W-:Y:S01]  /*1760*/  STL [R1+0xd4], R21 ;  /* 0x0000d41501007387 */ /* 0x000fe20000100800 */
[----:B-----5:R-:W-:Y:S02]  /*1770*/  SHF.R.S32.HI R12, RZ, 0x1f, R12 ;  /* 0x0000001fff0c7819 */ /* 0x020fe4000001140c */
[----:B-1----:R-:W-:Y:S02]  /*1780*/  SHF.R.S32.HI R9, RZ, 0x1f, R9 ;  /* 0x0000001fff097819 */ /* 0x002fe40000011409 */
[----:B--2---:R-:W-:-:S05]  /*1790*/  SHF.R.S32.HI R8, RZ, 0x1f, R20 ;  /* 0x0000001fff087819 */ /* 0x004fca0000011414 */
[----:B------:R1:W-:Y:S04]  /*17a0*/  STL [R1+0xd0], R8 ;  /* 0x0000d00801007387 */ /* 0x0003e80000100800 */
[----:B------:R-:W-:Y:S04]  /*17b0*/  STL [R1+0xcc], R19 ;  /* 0x0000cc1301007387 */ /* 0x000fe80000100800 */
[----:B------:R-:W-:Y:S01]  /*17c0*/  STL [R1+0xc8], R18 ;  /* 0x0000c81201007387 */ /* 0x000fe20000100800 */
[----:B-1----:R-:W-:-:S05]  /*17d0*/  SHF.R.S32.HI R8, RZ, 0x1f, R17 ;  /* 0x0000001fff087819 */ /* 0x002fca0000011411 */
[----:B------:R1:W-:Y:S04]  /*17e0*/  STL [R1+0xc4], R8 ;  /* 0x0000c40801007387 */ /* 0x0003e80000100800 */
[----:B------:R-:W-:Y:S04]  /*17f0*/  STL [R1+0xc0], R16 ;  /* 0x0000c01001007387 */ /* 0x000fe80000100800 */
[----:B------:R-:W-:Y:S01]  /*1800*/  STL [R1+0xbc], R15 ;  /* 0x0000bc0f01007387 */ /* 0x000fe20000100800 */
[----:B-1----:R-:W-:-:S05]  /*1810*/  SHF.R.S32.HI R8, RZ, 0x1f, R14 ;  /* 0x0000001fff087819 */ /* 0x002fca000001140e */
[----:B------:R1:W-:Y:S04]  /*1820*/  STL [R1+0xb8], R8 ;  /* 0x0000b80801007387 */ /* 0x0003e80000100800 */
[----:B------:R-:W-:Y:S04]  /*1830*/  STL [R1+0xb4], R13 ;  /* 0x0000b40d01007387 */ /* 0x000fe80000100800 */
[----:B------:R-:W-:Y:S01]  /*1840*/  STL [R1+0xb0], R12 ;  /* 0x0000b00c01007387 */ /* 0x000fe20000100800 */
[----:B-1----:R-:W-:Y:S01]  /*1850*/  SHF.R.S32.HI R8, RZ, 0x1f, R11 ;  /* 0x0000001fff087819 */ /* 0x002fe2000001140b */
[----:B------:R-:W-:-:S04]  /*1860*/  IMAD.IADD R11, R10, 0x1, R6 ;  /* 0x000000010a0b7824 */ /* 0x000fc800078e0206 */
[----:B------:R1:W-:Y:S04]  /*1870*/  STL [R1+0xac], R8 ;  /* 0x0000ac0801007387 */ /* 0x0003e80000100800 */
[----:B------:R2:W-:Y:S04]  /*1880*/  STL [R1+0xa8], R9 ;  /* 0x0000a80901007387 */ /* 0x0005e80000100800 */
[----:B------:R-:W-:Y:S01]  /*1890*/  STL [R1+0x5c], R11 ;  /* 0x00005c0b01007387 */ /* 0x000fe20000100800 */
[C---:B-1----:R-:W-:Y:S02]  /*18a0*/  IADD3 R8, R10.reuse, -0x10, RZ ;  /* 0xfffffff00a087810 */ /* 0x042fe40007ffe0ff */
[C---:B------:R-:W-:Y:S01]  /*18b0*/  @P0 IADD3 R8, R10.reuse, 0x10, RZ ;  /* 0x000000100a080810 */ /* 0x040fe20007ffe0ff */
[----:B--2---:R-:W-:-:S04]  /*18c0*/  IMAD.IADD R9, R10, 0x1, R7 ;  /* 0x000000010a097824 */ /* 0x004fc800078e0207 */
[----:B------:R-:W-:Y:S02]  /*18d0*/  IMAD.IADD R4, R6, 0x1, R8 ;  /* 0x0000000106047824 */ /* 0x000fe400078e0208 */
[----:B------:R-:W-:Y:S01]  /*18e0*/  IMAD.IADD R2, R9, 0x1, R6 ;  /* 0x0000000109027824 */ /* 0x000fe200078e0206 */
[----:B------:R-:W-:Y:S04]  /*18f0*/  STL [R1+0x4c], R9 ;  /* 0x00004c0901007387 */ /* 0x000fe80000100800 */
[----:B------:R1:W-:Y:S04]  /*1900*/  STL [R1+0x58], R2 ;  /* 0x0000580201007387 */ /* 0x0003e80000100800 */
[----:B------:R-:W-:Y:S04]  /*1910*/  STL [R1+0x44], R8 ;  /* 0x0000440801007387 */ /* 0x000fe80000100800 */
[----:B------:R-:W-:Y:S01]  /*1920*/  STL [R1+0x54], R4 ;  /* 0x0000540401007387 */ /* 0x000fe20000100800 */
[----:B-1----:R-:W-:-:S05]  /*1930*/  IMAD.IADD R2, R7, 0x1, R8 ;  /* 0x0000000107027824 */ /* 0x002fca00078e0208 */
[----:B------:R1:W-:Y:S02]  /*1940*/  STL [R1+0x48], R2 ;  /* 0x0000480201007387 */ /* 0x0003e40000100800 */
[----:B-1----:R-:W-:-:S05]  /*1950*/  IMAD.IADD R2, R2, 0x1, R6 ;  /* 0x0000000102027824 */ /* 0x002fca00078e0206 */
[----:B------:R1:W-:Y:S02]  /*1960*/  STL [R1+0x50], R2 ;  /* 0x0000500201007387 */ /* 0x0003e40000100800 */
.L_x_1315:
[----:B------:R-:W2:Y:S01]  /*1970*/  LDL R0, [R1+0x2c] ;  /* 0x00002c0001007983 */ /* 0x000ea20000100800 */
[----:B------:R-:W-:Y:S01]  /*1980*/  IMAD.MOV.U32 R13, RZ, RZ, 0x4 ;  /* 0x00000004ff0d7424 */ /* 0x000fe200078e00ff */
[----:B------:R-:W-:Y:S02]  /*1990*/  ISETP.NE.U32.AND P0, PT, RZ, c[0x0][0x370], PT ;  /* 0x0000dc00ff007a0c */ /* 0x000fe40003f05070 */
[----:B------:R-:W3:Y:S02]  /*19a0*/  LDL R11, [R1+0x28] ;  /* 0x00002800010b7983 */ /* 0x000ee40000100800 */
[----:B------:R-:W-:Y:S01]  /*19b0*/  ISETP.NE.AND.EX P0, PT, RZ, c[0x0][0x374], PT, P0 ;  /* 0x0000dd00ff007a0c */ /* 0x000fe20003f05300 */
[----:B-12---:R-:W-:-:S05]  /*19c0*/  IMAD.WIDE R2, R0, R13, c[0x0][0x588] ;  /* 0x0001620000027625 */ /* 0x006fca00078e020d */
[----:B------:R-:W2:Y:S01]  /*19d0*/  LDG.E R114, [R2.64] ;  /* 0x0000000602727981 */ /* 0x000ea2000c1e1900 */
[----:B------:R-:W-:Y:S01]  /*19e0*/  ISETP.NE.U32.AND P5, PT, RZ, c[0x0][0x360], PT ;  /* 0x0000d800ff007a0c */ /* 0x000fe20003fa5070 */
[----:B------:R-:W-:Y:S01]  /*19f0*/  CS2R R6, SRZ ;  /* 0x0000000000067805 */ /* 0x000fe2000001ff00 */
        /* <DEDUP_REMOVED lines=9> */
[----:B------:R-:W-:Y:S02]  /*1a90*/  @P0 LEA.HI.X R3, R114, c[0x0][0x374], R115, 0x2, P1 ;  /* 0x0000dd0072030a11 */ /* 0x000fe400008f1473 */
[----:B------:R-:W-:-:S03]  /*1aa0*/  ISETP.NE.U32.AND P1, PT, RZ, c[0x0][0x350], PT ;  /* 0x0000d400ff007a0c */ /* 0x000fc60003f25070 */
[----:B------:R2:W5:Y:S01]  /*1ab0*/  @P0 LDG.E R7, [R2.64] ;  /* 0x0000000602070981 */ /* 0x000562000c1e1900 */
[----:B------:R-:W-:Y:S02]  /*1ac0*/  ISETP.NE.AND.EX P1, PT, RZ, c[0x0][0x354], PT, P1 ;  /* 0x0000d500ff007a0c */ /* 0x000fe40003f25310 */
[C---:B------:R-:W-:Y:S02]  /*1ad0*/  @P5 LEA R8, P0, R114.reuse, c[0x0][0x360], 0x2 ;  /* 0x0000d80072085a11 */ /* 0x040fe400078010ff */
[C-C-:B------:R-:W-:Y:S02]  /*1ae0*/  LEA.HI.X R5, R114.reuse, c[0x0][0x34c], R115.reuse, 0x2, P4 ;  /* 0x0000d30072057a11 */ /* 0x140fe400020f1473 */
[----:B------:R-:W-:-:S03]  /*1af0*/  @P5 LEA.HI.X R9, R114, c[0x0][0x364], R115, 0x2, P0 ;  /* 0x0000d90072095a11 */ /* 0x000fc600000f1473 */
[----:B------:R1:W5:Y:S04]  /*1b00*/  @P2 LDG.E R6, [R4.64] ;  /* 0x0000000604062981 */ /* 0x000368000c1e1900 */
[----:B------:R1:W5:Y:S01]  /*1b10*/  @P5 LDG.E R18, [R8.64] ;  /* 0x0000000608125981 */ /* 0x000362000c1e1900 */
[----:B--2---:R-:W-:-:S04]  /*1b20*/  LEA R2, P3, R114, c[0x0][0x350], 0x2 ;  /* 0x0000d40072027a11 */ /* 0x004fc800078610ff */
[----:B------:R-:W-:-:S05]  /*1b30*/  LEA.HI.X R3, R114, c[0x0][0x354], R115, 0x2, P3 ;  /* 0x0000d50072037a11 */ /* 0x000fca00018f1473 */
[----:B------:R1:W5:Y:S01]  /*1b40*/  @P1 LDG.E R10, [R2.64] ;  /* 0x00000006020a1981 */ /* 0x000362000c1e1900 */
[----:B---3--:R-:W-:-:S05]  /*1b50*/  LOP3.LUT R107, R11, 0xffff, RZ, 0xc0, !PT ;  /* 0x0000ffff0b6b7812 */ /* 0x008fca00078ec0ff */
[----:B------:R1:W-:Y:S01]  /*1b60*/  STL [R1+0x1c], R107 ;  /* 0x00001c6b01007387 */ /* 0x0003e20000100800 */
[----:B------:R-:W-:Y:S01]  /*1b70*/  YIELD ;  /* 0x0000000000007946 */ /* 0x000fe20003800000 */
[----:B------:R-:W-:Y:S05]  /*1b80*/  @P5 BRA `(.L_x_1235) ;  /* 0x0000005000005947 */ /* 0x000fea0003800000 */
[----:B-----5:R-:W-:Y:S01]  /*1b90*/  MOV R18, c[0x0][0x168] ;  /* 0x00005a0000127a02 */ /* 0x020fe20000000f00 */
[----:B------:R-:W-:Y:S05]  /*1ba0*/  @!P2 BRA `(.L_x_1235) ;  /* 0x000000300000a947 */ /* 0x000fea0003800000 */
[----:B-1----:R-:W2:Y:S04]  /*1bb0*/  LDG.E R8, [R4.64] ;  /* 0x0000000604087981 */ /* 0x002ea8000c1e1900 */
[----:B------:R-:W2:Y:S02]  /*1bc0*/  LDG.E R0, [R4.64+0x4] ;  /* 0x0000040604007981 */ /* 0x000ea4000c1e1900 */
[----:B--2---:R-:W-:Y:S02]  /*1bd0*/  IADD3 R18, -R8, R0, RZ ;  /* 0x0000000008127210 */ /* 0x004fe40007ffe1ff */
.L_x_1235:
[----:B------:R-:W-:-:S04]  /*1be0*/  ISETP.NE.U32.AND P0, PT, RZ, c[0x0][0x368], PT ;  /* 0x0000da00ff007a0c */ /* 0x000fc80003f05070 */
[----:B------:R-:W-:-:S13]  /*1bf0*/  ISETP.NE.AND.EX P0, PT, RZ, c[0x0][0x36c], PT, P0 ;  /* 0x0000db00ff007a0c */ /* 0x000fda0003f05300 */
[----:B------:R-:W-:Y:S05]  /*1c00*/  @!P0 BRA `(.L_x_1236) ;  /* 0x0000004000008947 */ /* 0x000fea0003800000 */
[----:B-1----:R-:W-:-:S04]  /*1c10*/  LEA R2, P0, R114, c[0x0][0x368], 0x2 ;  /* 0x0000da0072027a11 */ /* 0x002fc800078010ff */
[----:B------:R-:W-:-:S05]  /*1c20*/  LEA.HI.X R3, R114, c[0x0][0x36c], R115, 0x2, P0 ;  /* 0x0000db0072037a11 */ /* 0x000fca00000f1473 */
[----:B------:R1:W5:Y:S01]  /*1c30*/  LDG.E R0, [R2.64] ;  /* 0x0000000602007981 */ /* 0x000362000c1e1900 */
[----:B------:R-:W-:Y:S05]  /*1c40*/  BRA `(.L_x_1237) ;  /* 0x0000005000007947 */ /* 0x000fea0003800000 */
.L_x_1236:
[----:B------:R-:W-:Y:S01]  /*1c50*/  MOV R0, c[0x0][0x1d0] ;  /* 0x0000740000007a02 */ /* 0x000fe20000000f00 */
[----:B------:R-:W-:Y:S05]  /*1c60*/  @!P1 BRA `(.L_x_1237) ;  /* 0x0000003000009947 */ /* 0x000fea0003800000 */
[----:B-1----:R-:W2:Y:S04]  /*1c70*/  LDG.E R4, [R2.64] ;  /* 0x0000000602047981 */ /* 0x002ea8000c1e1900 */
[----:B------:R-:W2:Y:S02]  /*1c80*/  LDG.E R0, [R2.64+0x4] ;  /* 0x0000040602007981 */ /* 0x000ea4000c1e1900 */
[----:B--2---:R-:W-:-:S04]  /*1c90*/  IADD3 R0, -R4, R0, RZ ;  /* 0x0000000004007210 */ /* 0x004fc80007ffe1ff */
.L_x_1237:
[C---:B-1----:R-:W-:Y:S01]  /*1ca0*/  LOP3.LUT R2, R11.reuse, 0xff000000, RZ, 0xc0, !PT ;  /* 0xff0000000b027812 */ /* 0x042fe200078ec0ff */
[--C-:B-----5:R-:W-:Y:S01]  /*1cb0*/  IMAD.IADD R19, R0, 0x1, -R7.reuse ;  /* 0x0000000100137824 */ /* 0x120fe200078e0a07 */
[----:B------:R-:W-:Y:S01]  /*1cc0*/  LOP3.LUT R3, R11, 0xff0000, RZ, 0xc0, !PT ;  /* 0x00ff00000b037812 */ /* 0x000fe200078ec0ff */
[----:B------:R-:W-:Y:S01]  /*1cd0*/  BSSY B0, `(.L_x_1238) ;  /* 0x000002d000007945 */ /* 0x000fe20003800000 */
[----:B------:R-:W-:Y:S01]  /*1ce0*/  SHF.R.U32.HI R4, RZ, 0x8, R2 ;  /* 0x00000008ff047819 */ /* 0x000fe20000011602 */
[----:B------:R-:W-:Y:S01]  /*1cf0*/  IMAD.IADD R12, R10, 0x1, R7 ;  /* 0x000000010a0c7824 */ /* 0x000fe200078e0207 */
[----:B------:R-:W-:-:S02]  /*1d00*/  ISETP.GE.AND P0, PT, R19, 0x1, PT ;  /* 0x000000011300780c */ /* 0x000fc40003f06270 */
[----:B------:R-:W-:Y:S02]  /*1d10*/  LEA.HI R3, R3, R4, RZ, 0x10 ;  /* 0x0000000403037211 */ /* 0x000fe400078f80ff */
[----:B------:R-:W-:Y:S02]  /*1d20*/  IADD3 R0, R19, 0x3f, RZ ;  /* 0x0000003f13007810 */ /* 0x000fe40007ffe0ff */
[----:B------:R-:W-:Y:S02]  /*1d30*/  LOP3.LUT R14, R3, 0xff, RZ, 0xc0, !PT ;  /* 0x000000ff030e7812 */ /* 0x000fe400078ec0ff */
[----:B------:R-:W-:Y:S02]  /*1d40*/  SHF.R.U32.HI R5, RZ, 0x10, R3 ;  /* 0x00000010ff057819 */ /* 0x000fe40000011603 */
[----:B------:R-:W-:Y:S01]  /*1d50*/  SHF.R.S32.HI R2, RZ, 0x1f, R0 ;  /* 0x0000001fff027819 */ /* 0x000fe20000011400 */
[----:B------:R1:W-:Y:S03]  /*1d60*/  STL [R1+0x68], R14 ;  /* 0x0000680e01007387 */ /* 0x0003e60000100800 */
[----:B------:R-:W-:Y:S01]  /*1d70*/  LEA.HI R0, R2, R0, RZ, 0x6 ;  /* 0x0000000002007211 */ /* 0x000fe200078f30ff */
[----:B------:R1:W-:Y:S01]  /*1d80*/  STL [R1+0x28], R5 ;  /* 0x0000280501007387 */ /* 0x0003e20000100800 */
[----:B------:R-:W-:-:S02]  /*1d90*/  IMAD.MOV.U32 R2, RZ, RZ, RZ ;  /* 0x000000ffff027224 */ /* 0x000fc400078e00ff */
[----:B------:R-:W-:Y:S01]  /*1da0*/  SHF.R.S32.HI R8, RZ, 0x6, R0 ;  /* 0x00000006ff087819 */ /* 0x000fe20000011400 */
        /* <DEDUP_REMOVED lines=31> */
.L_x_1239:
[----:B------:R-:W-:Y:S05]  /*1fa0*/  BSYNC B0 ;  /* 0x0000000000007941 */ /* 0x000fea0003800000 */
.L_x_1238:
        /* <DEDUP_REMOVED lines=73> */
[----:B------:R-:W2:Y:S01]  /*2440*/  LDL R102, [R1+0x24] ;  /* 0x0000240001667983 */ /* 0x000ea20000100800 */
[----:B------:R-:W-:-:S03]  /*2450*/  ISETP.NE.U32.AND P0, PT, RZ, c[0x0][0x340], PT ;  /* 0x0000d000ff007a0c */ /* 0x000fc60003f05070 */
[----:B------:R-:W3:Y:S04]  /*2460*/  LDL R106, [R1+0x8] ;  /* 0x00000800016a7983 */ /* 0x000ee80000100800 */
[----:B------:R-:W4:Y:S01]  /*2470*/  LDL.64 R110, [R1] ;  /* 0x00000000016e7983 */ /* 0x000f220000100a00 */
[----:B------:R-:W-:-:S03]  /*2480*/  ISETP.NE.AND.EX P0, PT, RZ, c[0x0][0x344], PT, P0 ;  /* 0x0000d100ff007a0c */ /* 0x000fc60003f05300 */
[----:B------:R-:W5:Y:S10]  /*2490*/  LDL R21, [R1+0xc] ;  /* 0x00000c0001157983 */ /* 0x000f740000100800 */
[----:B------:R-:W-:-:S05]  /*24a0*/  @P0 IMAD.WIDE R2, R114, R13, c[0x0][0x340] ;  /* 0x0000d00072020625 */ /* 0x000fca00078e020d */
[----:B------:R1:W4:Y:S04]  /*24b0*/  @P0 LDG.E R11, [R2.64] ;  /* 0x00000006020b0981 */ /* 0x000328000c1e1900 */
[----:B------:R-:W1:Y:S01]  /*24c0*/  S2R R8, SR_TID.X ;  /* 0x0000000000087919 */ /* 0x000e620000002100 */
[----:B------:R-:W-:-:S05]  /*24d0*/  SHF.R.S32.HI R0, RZ, 0x1f, R6 ;  /* 0x0000001fff007819 */ /* 0x000fca0000011406 */
[----:B------:R-:W-:-:S04]  /*24e0*/  IMAD R0, R0, c[0x0][0x178], RZ ;  /* 0x00005e0000007a24 */ /* 0x000fc800078e02ff */
[----:B------:R-:W-:Y:S02]  /*24f0*/  IMAD R0, R6, c[0x0][0x17c], R0 ;  /* 0x00005f0006007a24 */ /* 0x000fe400078e0200 */
[----:B-1----:R-:W-:-:S05]  /*2500*/  IMAD.MOV.U32 R2, RZ, RZ, c[0x0][0x2c4] ;  /* 0x0000b100ff027624 */ /* 0x002fca00078e00ff */
[----:B------:R-:W-:Y:S01]  /*2510*/  ISETP.NE.AND P3, PT, R2, 0x1, PT ;  /* 0x000000010200780c */ /* 0x000fe20003f65270 */
[----:B------:R-:W-:Y:S01]  /*2520*/  IMAD.WIDE.U32 R2, R6, c[0x0][0x178], RZ ;  /* 0x00005e0006027a25 */ /* 0x000fe200078e00ff */
[----:B------:R-:W-:-:S03]  /*2530*/  SHF.R.S32.HI R103, RZ, 0x1f, R8 ;  /* 0x0000001fff677819 */ /* 0x000fc60000011408 */
[----:B------:R-:W-:Y:S01]  /*2540*/  IMAD.IADD R3, R3, 0x1, R0 ;  /* 0x0000000103037824 */ /* 0x000fe200078e0200 */
[----:B------:R-:W-:Y:S02]  /*2550*/  LEA.HI R103, R103, R8, RZ, 0x3 ;  /* 0x0000000867677211 */ /* 0x000fe400078f18ff */
[----:B------:R-:W-:Y:S01]  /*2560*/  SEL R7, R115, RZ, !P2 ;  /* 0x000000ff73077207 */ /* 0x000fe20005000000 */
[----:B------:R-:W-:Y:S01]  /*2570*/  IMAD.WIDE.U32 R2, R107, c[0x0][0x1b8], R2 ;  /* 0x00006e006b027a25 */ /* 0x000fe200078e0002 */
[----:B------:R-:W-:-:S03]  /*2580*/  SHF.R.S32.HI R103, RZ, 0x3, R103 ;  /* 0x00000003ff677819 */ /* 0x000fc60000011467 */
[----:B------:R-:W-:Y:S01]  /*2590*/  IMAD R5, R107, c[0x0][0x1bc], R3 ;  /* 0x00006f006b057a24 */ /* 0x000fe200078e0203 */
[----:B------:R-:W-:Y:S01]  /*25a0*/  SEL R3, R114, RZ, !P2 ;  /* 0x000000ff72037207 */ /* 0x000fe20005000000 */
[----:B------:R-:W-:Y:S01]  /*25b0*/  IMAD R8, R7, c[0x0][0x1c0], RZ ;  /* 0x0000700007087a24 */ /* 0x000fe200078e02ff */
[----:B------:R-:W-:-:S03]  /*25c0*/  SHF.R.S32.HI R7, RZ, 0x1f, R12 ;  /* 0x0000001fff077819 */ /* 0x000fc6000001140c */
[----:B------:R-:W-:Y:S01]  /*25d0*/  IMAD R14, R3, c[0x0][0x1c4], R8 ;  /* 0x00007100030e7a24 */ /* 0x000fe200078e0208 */
[----:B------:R-:W-:Y:S02]  /*25e0*/  IADD3 R96, R224, -0x1, RZ ;  /* 0xffffffffe0607810 */ /* 0x000fe40007ffe0ff */
[----:B--2---:R-:W-:-:S05]  /*25f0*/  LEA R6, R102, R4, 0x7 ;  /* 0x0000000466067211 */ /* 0x004fca00078e38ff */
[----:B------:R-:W-:-:S04]  /*2600*/  @P3 IMAD.HI.U32 R4, R6, c[0x0][0x2c8], RZ ;  /* 0x0000b20006043a27 */ /* 0x000fc800078e00ff */
[----:B------:R-:W-:Y:S01]  /*2610*/  IMAD.MOV.U32 R0, RZ, RZ, R6 ;  /* 0x000000ffff007224 */ /* 0x000fe200078e0006 */
[----:B------:R-:W-:Y:S01]  /*2620*/  @P3 SHF.R.U32.HI R0, RZ, c[0x0][0x2cc], R4 ;  /* 0x0000b300ff003a19 */ /* 0x000fe20000011604 */
[----:B------:R-:W-:Y:S01]  /*2630*/  IMAD.MOV.U32 R4, RZ, RZ, R2 ;  /* 0x000000ffff047224 */ /* 0x000fe200078e0002 */
[----:B------:R-:W-:-:S03]  /*2640*/  IADD3 R2, P2, R103, R12, RZ ;  /* 0x0000000c67027210 */ /* 0x000fc60007f5e0ff */
[----:B------:R-:W-:Y:S01]  /*2650*/  IMAD.WIDE.U32 R4, R3, c[0x0][0x1c0], R4 ;  /* 0x0000700003047a25 */ /* 0x000fe200078e0004 */
[----:B------:R-:W-:-:S05]  /*2660*/  LEA.HI.X.SX32 R3, R103, R7, 0x1, P2 ;  /* 0x0000000767037211 */ /* 0x000fca00010f0eff */
[C---:B------:R-:W-:Y:S02]  /*2670*/  IMAD R15, R3.reuse, c[0x0][0x1e0], RZ ;  /* 0x00007800030f7a24 */ /* 0x040fe400078e02ff */
[----:B------:R-:W-:Y:S01]  /*2680*/  IMAD R3, R3, c[0x0][0x208], RZ ;  /* 0x0000820003037a24 */ /* 0x000fe200078e02ff */
[----:B---3--:R-:W-:Y:S01]  /*2690*/  ISETP.GE.AND P5, PT, R106, c[0x0][0x1d4], PT ;  /* 0x000075006a007a0c */ /* 0x008fe20003fa6270 */
[C---:B------:R-:W-:Y:S02]  /*26a0*/  IMAD R16, R2.reuse, c[0x0][0x1e4], R15 ;  /* 0x0000790002107a24 */ /* 0x040fe400078e020f */
[----:B----4-:R-:W-:Y:S01]  /*26b0*/  IMAD.WIDE.U32 R8, R2, c[0x0][0x1e0], R110 ;  /* 0x0000780002087a25 */ /* 0x010fe200078e006e */
[----:B------:R-:W-:-:S03]  /*26c0*/  ISETP.GE.AND P4, PT, R110, c[0x0][0x1d4], PT ;  /* 0x000075006e007a0c */ /* 0x000fc60003f86270 */
[----:B------:R-:W-:Y:S01]  /*26d0*/  IMAD.WIDE.U32 R12, R2, c[0x0][0x208], R110 ;  /* 0x00008200020c7a25 */ /* 0x000fe200078e006e */
[----:B------:R-:W-:-:S03]  /*26e0*/  SEL R7, RZ, 0xffffffff, P5 ;  /* 0xffffffffff077807 */ /* 0x000fc60002800000 */
[----:B------:R-:W-:Y:S01]  /*26f0*/  IMAD R15, R2, c[0x0][0x20c], R3 ;  /* 0x00008300020f7a24 */ /* 0x000fe200078e0203 */
[----:B------:R-:W-:Y:S02]  /*2700*/  SHF.R.S32.HI R2, RZ, 0x1f, R0 ;  /* 0x0000001fff027819 */ /* 0x000fe40000011400 */
[----:B------:R-:W-:Y:S02]  /*2710*/  IADD3 R3, R5, R14, RZ ;  /* 0x0000000e05037210 */ /* 0x000fe40007ffe0ff */
[----:B------:R-:W-:Y:S01]  /*2720*/  SEL R10, RZ, 0x1, P4 ;  /* 0x00000001ff0a7807 */ /* 0x000fe20002000000 */
[----:B------:R-:W-:Y:S01]  /*2730*/  IMAD R5, R2, c[0x0][0x1b0], RZ ;  /* 0x00006c0002057a24 */ /* 0x000fe200078e02ff */
[----:B------:R-:W-:Y:S01]  /*2740*/  SHF.L.U32 R17, R7, 0x1, RZ ;  /* 0x0000000107117819 */ /* 0x000fe200000006ff */
[----:B------:R-:W-:Y:S02]  /*2750*/  IMAD.MOV.U32 R2, RZ, RZ, R4 ;  /* 0x000000ffff027224 */ /* 0x000fe400078e0004 */
[----:B------:R-:W-:Y:S01]  /*2760*/  IMAD.MOV R7, RZ, RZ, -R0 ;  /* 0x000000ffff077224 */ /* 0x000fe200078e0a00 */
[----:B------:R-:W-:Y:S01]  /*2770*/  LOP3.LUT R17, R17, 0x2, R10, 0xe2, !PT ;  /* 0x0000000211117812 */ /* 0x000fe200078ee20a */
[----:B------:R-:W-:-:S02]  /*2780*/  IMAD R4, R0, c[0x0][0x1b4], R5 ;  /* 0x00006d0000047a24 */ /* 0x000fc400078e0205 */
[----:B------:R-:W-:Y:S01]  /*2790*/  IMAD.WIDE.U32 R2, R0, c[0x0][0x1b0], R2 ;  /* 0x00006c0000027a25 */ /* 0x000fe200078e0002 */
[----:B------:R-:W-:-:S03]  /*27a0*/  ISETP.GE.AND P2, PT, R252, c[0x0][0x1d4], PT ;  /* 0x00007500fc007a0c */ /* 0x000fc60003f46270 */
[----:B------:R-:W-:Y:S01]  /*27b0*/  IMAD R10, R7, c[0x0][0x2c4], R6 ;  /* 0x0000b100070a7a24 */ /* 0x000fe200078e0206 */
[----:B-----5:R-:W-:Y:S02]  /*27c0*/  ISETP.GE.AND P6, PT, R21, c[0x0][0x1d4], PT ;  /* 0x0000750015007a0c */ /* 0x020fe40003fc6270 */
[----:B------:R-:W-:Y:S02]  /*27d0*/  IADD3 R5, R9, R16, RZ ;  /* 0x0000001009057210 */ /* 0x000fe40007ffe0ff */
[----:B------:R-:W-:Y:S01]  /*27e0*/  IADD3 R3, R3, R4, RZ ;  /* 0x0000000403037210 */ /* 0x000fe20007ffe0ff */
[----:B------:R-:W-:Y:S01]  /*27f0*/  IMAD.MOV.U32 R4, RZ, RZ, R8 ;  /* 0x000000ffff047224 */ /* 0x000fe200078e0008 */
[----:B------:R-:W-:Y:S02]  /*2800*/  SHF.R.S32.HI R0, RZ, 0x1f, R10 ;  /* 0x0000001fff007819 */ /* 0x000fe4000001140a */
[----:B------:R-:W-:Y:S02]  /*2810*/  SEL R14, RZ, 0x4, P2 ;  /* 0x00000004ff0e7807 */ /* 0x000fe40001000000 */
[----:B------:R-:W-:Y:S01]  /*2820*/  SEL R6, RZ, 0x8, P6 ;  /* 0x00000008ff067807 */ /* 0x000fe20003000000 */
[----:B------:R-:W-:-:S03]  /*2830*/  IMAD.WIDE.U32 R8, R107, c[0x0][0x1e8], R4 ;  /* 0x00007a006b087a25 */ /* 0x000fc600078e0004 */
[----:B------:R-:W-:Y:S01]  /*2840*/  LOP3.LUT R28, R6, R17, R14, 0xfe, !PT ;  /* 0x00000011061c7212 */ /* 0x000fe200078efe0e */
[----:B------:R-:W-:Y:S01]  /*2850*/  IMAD R4, R0, c[0x0][0x1a8], RZ ;  /* 0x00006a0000047a24 */ /* 0x000fe200078e02ff */
[----:B------:R-:W-:Y:S01]  /*2860*/  MOV R6, R12 ;  /* 0x0000000c00067202 */ /* 0x000fe20000000f00 */
[----:B------:R-:W-:Y:S01]  /*2870*/  IMAD.IADD R7, R13, 0x1, R15 ;  /* 0x000000010d077824 */ /* 0x000fe200078e020f */
[----:B------:R-:W-:Y:S01]  /*2880*/  @P0 SHF.R.S32.HI R0, RZ, 0x1f, R11 ;  /* 0x0000001fff000819 */ /* 0x000fe2000001140b */
[----:B------:R-:W-:Y:S02]  /*2890*/  @!P0 IMAD.MOV.U32 R0, RZ, RZ, R115 ;  /* 0x000000ffff008224 */ /* 0x000fe400078e0073 */
[----:B------:R-:W-:Y:S02]  /*28a0*/  IMAD R12, R10, c[0x0][0x1ac], R4 ;  /* 0x00006b000a0c7a24 */ /* 0x000fe400078e0204 */
[----:B------:R-:W-:Y:S01]  /*28b0*/  IMAD.WIDE.U32 R4, R107, c[0x0][0x210], R6 ;  /* 0x000084006b047a25 */ /* 0x000fe200078e0006 */
[----:B------:R-:W-:-:S02]  /*28c0*/  SEL R6, R0, RZ, !P1 ;  /* 0x000000ff00067207 */ /* 0x000fc40004800000 */
[----:B------:R-:W-:Y:S01]  /*28d0*/  @!P0 MOV R11, R114 ;  /* 0x00000072000b8202 */ /* 0x000fe20000000f00 */
[----:B------:R-:W-:-:S03]  /*28e0*/  IMAD.WIDE.U32 R2, R10, c[0x0][0x1a8], R2 ;  /* 0x00006a000a027a25 */ /* 0x000fc600078e0002 */
[----:B------:R-:W-:Y:S01]  /*28f0*/  SEL R0, R11, RZ, !P1 ;  /* 0x000000ff0b007207 */ /* 0x000fe20004800000 */
[----:B------:R-:W-:Y:S01]  /*2900*/  IMAD.IADD R3, R3, 0x1, R12 ;  /* 0x0000000103037824 */ /* 0x000fe200078e020c */
[----:B------:R-:W-:Y:S01]  /*2910*/  LEA R15, P0, R2, c[0x0][0x160], 0x1 ;  /* 0x00005800020f7a11 */ /* 0x000fe200078008ff */
[C---:B------:R-:W-:Y:S02]  /*2920*/  IMAD R7, R6.reuse, c[0x0][0x1f0], RZ ;  /* 0x00007c0006077a24 */ /* 0x040fe400078e02ff */
[C---:B------:R-:W-:Y:S02]  /*2930*/  IMAD R5, R107.reuse, c[0x0][0x214], R5 ;  /* 0x000085006b057a24 */ /* 0x040fe400078e0205 */
[----:B------:R-:W-:Y:S02]  /*2940*/  IMAD R6, R6, c[0x0][0x218], RZ ;  /* 0x0000860006067a24 */ /* 0x000fe400078e02ff */
[----:B------:R-:W-:Y:S01]  /*2950*/  IMAD R9, R107, c[0x0][0x1ec], R9 ;  /* 0x00007b006b097a24 */ /* 0x000fe200078e0209 */
[----:B------:R-:W-:Y:S01]  /*2960*/  LEA.HI.X R14, R2, c[0x0][0x164], R3, 0x1, P0 ;  /* 0x00005900020e7a11 */ /* 0x000fe200000f0c03 */
[----:B------:R-:W-:-:S02]  /*2970*/  IMAD R2, R0, c[0x0][0x21c], R6 ;  /* 0x0000870000027a24 */ /* 0x000fc400078e0206 */
[----:B------:R-:W-:Y:S01]  /*2980*/  IMAD.WIDE.U32 R230, R0, c[0x0][0x218], R4 ;  /* 0x0000860000e67a25 */ /* 0x000fe200078e0004 */
[----:B------:R-:W-:-:S03]  /*2990*/  P2R R98, PR, RZ, 0x20 ;  /* 0x00000020ff627803 */ /* 0x000fc60000000000 */
[C---:B------:R-:W-:Y:S02]  /*29a0*/  IMAD R3, R0.reuse, c[0x0][0x1f4], R7 ;  /* 0x00007d0000037a24 */ /* 0x040fe400078e0207 */
[----:B------:R-:W-:Y:S01]  /*29b0*/  IMAD.WIDE.U32 R228, R0, c[0x0][0x1f0], R8 ;  /* 0x00007c0000e47a25 */ /* 0x000fe200078e0008 */
[----:B------:R-:W-:Y:S02]  /*29c0*/  P2R R99, PR, RZ, 0x10 ;  /* 0x00000010ff637803 */ /* 0x000fe40000000000 */
[----:B------:R-:W-:Y:S01]  /*29d0*/  P2R R20, PR, RZ, 0x4 ;  /* 0x00000004ff147803 */ /* 0x000fe20000000000 */
[----:B------:R-:W-:Y:S01]  /*29e0*/  IMAD.IADD R227, R229, 0x1, R3 ;  /* 0x00000001e5e37824 */ /* 0x000fe200078e0203 */
[----:B------:R-:W-:Y:S02]  /*29f0*/  ISETP.GE.AND P5, PT, R110, c[0x0][0x198], PT ;  /* 0x000066006e007a0c */ /* 0x000fe40003fa6270 */
[----:B------:R-:W-:Y:S02]  /*2a00*/  ISETP.GE.AND P4, PT, R106, c[0x0][0x198], PT ;  /* 0x000066006a007a0c */ /* 0x000fe40003f86270 */
[----:B------:R-:W-:-:S02]  /*2a10*/  ISETP.GE.AND P3, PT, R252, c[0x0][0x198], PT ;  /* 0x00006600fc007a0c */ /* 0x000fc40003f66270 */
[----:B------:R-:W-:Y:S02]  /*2a20*/  LEA R12, R102, R103, 0x7 ;  /* 0x00000067660c7211 */ /* 0x000fe400078e38ff */
[----:B------:R-:W-:Y:S02]  /*2a30*/  IADD3 R235, R231, R2, RZ ;  /* 0x00000002e7eb7210 */ /* 0x000fe40007ffe0ff */
[----:B------:R-:W-:Y:S01]  /*2a40*/  ISETP.GE.AND P2, PT, R21, c[0x0][0x198], PT ;  /* 0x0000660015007a0c */ /* 0x000fe20003f46270 */
[----:B------:R-:W-:Y:S10]  /*2a50*/  BRA.DIV ~URZ, `(.L_x_1241) ;  /* 0x0000d2b27f007947 */ /* 0x000ff4000b800000 */
[----:B------:R1:W2:Y:S02]  /*2a60*/  SHFL.IDX PT, R4, R14, RZ, 0x181f ;  /* 0x00181fff0e047589 */ /* 0x0002a400000e0000 */
.L_x_1320:
[----:B------:R-:W-:Y:S05]  /*2a70*/  BRA.DIV ~URZ, `(.L_x_1242) ;  /* 0x0000d3027f007947 */ /* 0x000fea000b800000 */
[----:B------:R3:W4:Y:S02]  /*2a80*/  SHFL.IDX PT, R0, R15, RZ, 0x181f ;  /* 0x00181fff0f007589 */ /* 0x00072400000e0000 */
.L_x_1321:
[----:B------:R-:W-:Y:S01]  /*2a90*/  IMAD R13, R18, c[0x0][0x2c4], RZ ;  /* 0x0000b100120d7a24 */ /* 0x000fe200078e02ff */
[----:B------:R-:W-:Y:S04]  /*2aa0*/  BSSY B0, `(.L_x_1243) ;  /* 0x0000018000007945 */ /* 0x000fe80003800000 */
[----:B------:R-:W-:-:S13]  /*2ab0*/  ISETP.GE.AND P0, PT, R12, R13, PT ;  /* 0x0000000d0c00720c */ /* 0x000fda0003f06270 */
[----:B------:R-:W-:Y:S05]  /*2ac0*/  @P0 BRA `(.L_x_1244) ;  /* 0x0000015000000947 */ /* 0x000fea0003800000 */
[----:B------:R-:W5:Y:S04]  /*2ad0*/  LDL.64 R8, [R1] ;  /* 0x0000000001087983 */ /* 0x000f680000100a00 */
[----:B---3--:R-:W3:Y:S04]  /*2ae0*/  LDL R3, [R1+0x8] ;  /* 0x0000080001037983 */ /* 0x008ee80000100800 */
[----:B----4-:R-:W4:Y:S04]  /*2af0*/  LDL R6, [R1+0x3c] ;  /* 0x00003c0001067983 */ /* 0x010f280000100800 */
[----:B--2---:R-:W2:Y:S04]  /*2b00*/  LDL R2, [R1+0x38] ;  /* 0x0000380001027983 */ /* 0x004ea80000100800 */
[----:B------:R-:W2:Y:S04]  /*2b10*/  LDL R5, [R1+0xc] ;  /* 0x00000c0001057983 */ /* 0x000ea80000100800 */
[----:B------:R-:W2:Y:S01]  /*2b20*/  LDL R16, [R1+0x34] ;  /* 0x0000340001107983 */ /* 0x000ea20000100800 */
[----:B-----5:R-:W-:-:S04]  /*2b30*/  LEA R10, P0, R8, R0, 0x1 ;  /* 0x00000000080a7211 */ /* 0x020fc800078008ff */
[----:B------:R-:W-:Y:S02]  /*2b40*/  LEA.HI.X R11, R8, R4, R9, 0x1, P0 ;  /* 0x00000004080b7211 */ /* 0x000fe400000f0c09 */
[----:B---3--:R-:W-:-:S03]  /*2b50*/  LEA R8, P0, R3, R0, 0x1 ;  /* 0x0000000003087211 */ /* 0x008fc600078008ff */
[----:B------:R-:W-:Y:S01]  /*2b60*/  @!PT LDS RZ, [RZ] ;  /* 0x00000000fffff984 */ /* 0x000fe20000000800 */
[----:B------:R-:W-:Y:S01]  /*2b70*/  @!PT LDS RZ, [RZ] ;  /* 0x00000000fffff984 */ /* 0x000fe20000000800 */
[----:B------:R-:W-:Y:S01]  /*2b80*/  @!PT LDS RZ, [RZ] ;  /* 0x00000000fffff984 */ /* 0x000fe20000000800 */
[----:B------:R3:W-:Y:S01]  /*2b90*/  LDGSTS.E.BYPASS.LTC128B.128 [R219+0x10100], [R10.64], !P5 ;  /* 0x101000000adb7fae */ /* 0x0007e2000e901d46 */
[----:B----4-:R-:W-:Y:S02]  /*2ba0*/  LEA.HI.X R9, R3, R4, R6, 0x1, P0 ;  /* 0x0000000403097211 */ /* 0x010fe400000f0c06 */
[----:B------:R-:W-:-:S03]  /*2bb0*/  LEA R6, P0, R252, R0, 0x1 ;  /* 0x00000000fc067211 */ /* 0x000fc600078008ff */
[----:B------:R3:W-:Y:S01]  /*2bc0*/  LDGSTS.E.BYPASS.LTC128B.128 [R219+0x14100], [R8.64], !P4 ;  /* 0x1410000008db7fae */ /* 0x0007e2000e101d46 */
[----:B--2---:R-:W-:Y:S02]  /*2bd0*/  LEA.HI.X R7, R252, R4, R2, 0x1, P0 ;  /* 0x00000004fc077211 */ /* 0x004fe400000f0c02 */
[----:B------:R-:W-:-:S03]  /*2be0*/  LEA R2, P0, R5, R0, 0x1 ;  /* 0x0000000005027211 */ /* 0x000fc600078008ff */
[----:B------:R3:W-:Y:S01]  /*2bf0*/  LDGSTS.E.BYPASS.LTC128B.128 [R219+0x18100], [R6.64], !P3 ;  /* 0x1810000006db7fae */ /* 0x0007e2000d901d46 */
[----:B------:R-:W-:-:S05]  /*2c00*/  LEA.HI.X R3, R5, R4, R16, 0x1, P0 ;  /* 0x0000000405037211 */ /* 0x000fca00000f0c10 */
[----:B------:R3:W-:Y:S04]  /*2c10*/  LDGSTS.E.BYPASS.LTC128B.128 [R219+0x1c100], [R2.64], !P2 ;  /* 0x1c10000002db7fae */ /* 0x0007e8000d101d46 */
.L_x_1244:
[----:B------:R-:W-:Y:S05]  /*2c20*/  BSYNC B0 ;  /* 0x0000000000007941 */ /* 0x000fea0003800000 */
.L_x_1243:
[----:B------:R-:W-:Y:S05]  /*2c30*/  BRA.DIV ~URZ, `(.L_x_1245) ;  /* 0x0000d1a27f007947 */ /* 0x000fea000b800000 */
[----:B--2---:R2:W1:Y:S04]  /*2c40*/  SHFL.IDX PT, R4, R14, 0x1, 0x181f ;  /* 0x00381f000e047f89 */ /* 0x00446800000e0000 */
[----:B----4-:R2:W4:Y:S02]  /*2c50*/  SHFL.IDX PT, R0, R15, 0x1, 0x181f ;  /* 0x00381f000f007f89 */ /* 0x01052400000e0000 */
.L_x_1322:
[----:B---3--:R-:W-:Y:S01]  /*2c60*/  IADD3 R2, R12, 0x20, RZ ;  /* 0x000000200c027810 */ /* 0x008fe20007ffe0ff */
[----:B------:R-:W-:Y:S03]  /*2c70*/  BSSY B0, `(.L_x_1246) ;  /* 0x0000018000007945 */ /* 0x000fe60003800000 */
[----:B------:R-:W-:-:S13]  /*2c80*/  ISETP.GE.AND P0, PT, R2, R13, PT ;  /* 0x0000000d0200720c */ /* 0x000fda0003f06270 */
[----:B------:R-:W-:Y:S05]  /*2c90*/  @P0 BRA `(.L_x_1247) ;  /* 0x0000015000000947 */ /* 0x000fea0003800000 */
[----:B------:R-:W3:Y:S04]  /*2ca0*/  LDL.64 R8, [R1] ;  /* 0x0000000001087983 */ /* 0x000ee80000100a00 */
[----:B------:R-:W5:Y:S04]  /*2cb0*/  LDL R6, [R1+0x8] ;  /* 0x0000080001067983 */ /* 0x000f680000100800 */
[----:B--2---:R-:W2:Y:S04]  /*2cc0*/  LDL R7, [R1+0x3c] ;  /* 0x00003c0001077983 */ /* 0x004ea80000100800 */
[----:B----4-:R-:W4:Y:S04]  /*2cd0*/  LDL R3, [R1+0x38] ;  /* 0x0000380001037983 */ /* 0x010f280000100800 */
[----:B------:R-:W4:Y:S04]  /*2ce0*/  LDL R5, [R1+0xc] ;  /* 0x00000c0001057983 */ /* 0x000f280000100800 */
[----:B------:R-:W4:Y:S01]  /*2cf0*/  LDL R16, [R1+0x34] ;  /* 0x0000340001107983 */ /* 0x000f220000100800 */
[----:B---3--:R-:W-:-:S04]  /*2d00*/  LEA R10, P0, R8, R0, 0x1 ;  /* 0x00000000080a7211 */ /* 0x008fc800078008ff */
[----:B-1----:R-:W-:Y:S02]  /*2d10*/  LEA.HI.X R11, R8, R4, R9, 0x1, P0 ;  /* 0x00000004080b7211 */ /* 0x002fe400000f0c09 */
[----:B-----5:R-:W-:-:S03]  /*2d20*/  LEA R8, P0, R6, R0, 0x1 ;  /* 0x0000000006087211 */ /* 0x020fc600078008ff */
[----:B------:R-:W-:Y:S01]  /*2d30*/  @!PT LDS RZ, [RZ] ;  /* 0x00000000fffff984 */ /* 0x000fe20000000800 */
[----:B------:R-:W-:Y:S01]  /*2d40*/  @!PT LDS RZ, [RZ] ;  /* 0x00000000fffff984 */ /* 0x000fe20000000800 */
[----:B------:R-:W-:Y:S01]  /*2d50*/  @!PT LDS RZ, [RZ] ;  /* 0x00000000fffff984 */ /* 0x000fe20000000800 */
[----:B------:R1:W-:Y:S01]  /*2d60*/  LDGSTS.E.BYPASS.LTC128B.128 [R219+0x11100], [R10.64], !P5 ;  /* 0x111000000adb7fae */ /* 0x0003e2000e901d46 */
[----:B--2---:R-:W-:Y:S02]  /*2d70*/  LEA.HI.X R9, R6, R4, R7, 0x1, P0 ;  /* 0x0000000406097211 */ /* 0x004fe400000f0c07 */
[----:B------:R-:W-:-:S03]  /*2d80*/  LEA R6, P0, R252, R0, 0x1 ;  /* 0x00000000fc067211 */ /* 0x000fc600078008ff */
[----:B------:R1:W-:Y:S01]  /*2d90*/  LDGSTS.E.BYPASS.LTC128B.128 [R219+0x15100], [R8.64], !P4 ;  /* 0x1510000008db7fae */ /* 0x0003e2000e101d46 */
[----:B----4-:R-:W-:Y:S02]  /*2da0*/  LEA.HI.X R7, R252, R4, R3, 0x1, P0 ;  /* 0x00000004fc077211 */ /* 0x010fe400000f0c03 */
[----:B------:R-:W-:-:S03]  /*2db0*/  LEA R2, P0, R5, R0, 0x1 ;  /* 0x0000000005027211 */ /* 0x000fc600078008ff */
[----:B------:R1:W-:Y:S01]  /*2dc0*/  LDGSTS.E.BYPASS.LTC128B.128 [R219+0x19100], [R6.64], !P3 ;  /* 0x1910000006db7fae */ /* 0x0003e2000d901d46 */
[----:B------:R-:W-:-:S05]  /*2dd0*/  LEA.HI.X R3, R5, R4, R16, 0x1, P0 ;  /* 0x0000000405037211 */ /* 0x000fca00000f0c10 */
[----:B------:R1:W-:Y:S04]  /*2de0*/  LDGSTS.E.BYPASS.LTC128B.128 [R219+0x1d100], [R2.64], !P2 ;  /* 0x1d10000002db7fae */ /* 0x0003e8000d101d46 */
.L_x_1247:
[----:B------:R-:W-:Y:S05]  /*2df0*/  BSYNC B0 ;  /* 0x0000000000007941 */ /* 0x000fea0003800000 */
.L_x_1246:
[----:B------:R-:W-:Y:S05]  /*2e00*/  BRA.DIV ~URZ, `(.L_x_1248) ;  /* 0x0000d0927f007947 */ /* 0x000fea000b800000 */
[----:B-1----:R1:W3:Y:S02]  /*2e10*/  SHFL.IDX PT, R4, R14, 0x2, 0x181f ;  /* 0x00581f000e047f89 */ /* 0x0022e400000e0000 */
.L_x_1323:
[----:B------:R-:W-:Y:S05]  /*2e20*/  BRA.DIV ~URZ, `(.L_x_1249) ;  /* 0x0000d0e27f007947 */ /* 0x000fea000b800000 */
[----:B----4-:R4:W1:Y:S02]  /*2e30*/  SHFL.IDX PT, R0, R15, 0x2, 0x181f ;  /* 0x00581f000f007f89 */ /* 0x01086400000e0000 */
.L_x_1324:
[----:B------:R-:W-:Y:S01]  /*2e40*/  IADD3 R2, R12, 0x40, RZ ;  /* 0x000000400c027810 */ /* 0x000fe20007ffe0ff */
[----:B------:R-:W-:Y:S03]  /*2e50*/  BSSY B0, `(.L_x_1250) ;  /* 0x0000018000007945 */ /* 0x000fe60003800000 */
[----:B------:R-:W-:-:S13]  /*2e60*/  ISETP.GE.AND P0, PT, R2, R13, PT ;  /* 0x0000000d0200720c */ /* 0x000fda0003f06270 */
[----:B------:R-:W-:Y:S05]  /*2e70*/  @P0 BRA `(.L_x_1251) ;  /* 0x0000015000000947 */ /* 0x000fea0003800000 */
[----:B------:R-:W5:Y:S04]  /*2e80*/  LDL.64 R8, [R1] ;  /* 0x0000000001087983 */ /* 0x000f680000100a00 */
[----:B--2---:R-:W2:Y:S04]  /*2e90*/  LDL R6, [R1+0x8] ;  /* 0x0000080001067983 */ /* 0x004ea80000100800 */
[----:B----4-:R-:W4:Y:S04]  /*2ea0*/  LDL R7, [R1+0x3c] ;  /* 0x00003c0001077983 */ /* 0x010f280000100800 */
[----:B---3--:R-:W3:Y:S04]  /*2eb0*/  LDL R3, [R1+0x38] ;  /* 0x0000380001037983 */ /* 0x008ee80000100800 */
[----:B------:R-:W3:Y:S04]  /*2ec0*/  LDL R5, [R1+0xc] ;  /* 0x00000c0001057983 */ /* 0x000ee80000100800 */
[----:B------:R-:W3:Y:S01]  /*2ed0*/  LDL R16, [R1+0x34] ;  /* 0x0000340001107983 */ /* 0x000ee20000100800 */
[----:B-1---5:R-:W-:-:S04]  /*2ee0*/  LEA R10, P0, R8, R0, 0x1 ;  /* 0x00000000080a7211 */ /* 0x022fc800078008ff */
[----:B------:R-:W-:Y:S02]  /*2ef0*/  LEA.HI.X R11, R8, R4, R9, 0x1, P0 ;  /* 0x00000004080b7211 */ /* 0x000fe400000f0c09 */
[----:B--2---:R-:W-:-:S03]  /*2f00*/  LEA R8, P0, R6, R0, 0x1 ;  /* 0x0000000006087211 */ /* 0x004fc600078008ff */
[----:B------:R-:W-:Y:S01]  /*2f10*/  @!PT LDS RZ, [RZ] ;  /* 0x00000000fffff984 */ /* 0x000fe20000000800 */
[----:B------:R-:W-:Y:S01]  /*2f20*/  @!PT LDS RZ, [RZ] ;  /* 0x00000000fffff984 */ /* 0x000fe20000000800 */
[----:B------:R-:W-:Y:S01]  /*2f30*/  @!PT LDS RZ, [RZ] ;  /* 0x00000000fffff984 */ /* 0x000fe20000000800 */
[----:B------:R1:W-:Y:S01]  /*2f40*/  LDGSTS.E.BYPASS.LTC128B.128 [R219+0x12100], [R10.64], !P5 ;  /* 0x121000000adb7fae */ /* 0x0003e2000e901d46 */
[----:B----4-:R-:W-:Y:S02]  /*2f50*/  LEA.HI.X R9, R6, R4, R7, 0x1, P0 ;  /* 0x0000000406097211 */ /* 0x010fe400000f0c07 */
[----:B------:R-:W-:-:S03]  /*2f60*/  LEA R6, P0, R252, R0, 0x1 ;  /* 0x00000000fc067211 */ /* 0x000fc600078008ff */
[----:B------:R1:W-:Y:S01]  /*2f70*/  LDGSTS.E.BYPASS.LTC128B.128 [R219+0x16100], [R8.64], !P4 ;  /* 0x1610000008db7fae */ /* 0x0003e2000e101d46 */
[----:B---3--:R-:W-:Y:S02]  /*2f80*/  LEA.HI.X R7, R252, R4, R3, 0x1, P0 ;  /* 0x00000004fc077211 */ /* 0x008fe400000f0c03 */
[----:B------:R-:W-:-:S03]  /*2f90*/  LEA R2, P0, R5, R0, 0x1 ;  /* 0x0000000005027211 */ /* 0x000fc600078008ff */
[----:B------:R1:W-:Y:S01]  /*2fa0*/  LDGSTS.E.BYPASS.LTC128B.128 [R219+0x1a100], [R6.64], !P3 ;  /* 0x1a10000006db7fae */ /* 0x0003e2000d901d46 */
[----:B------:R-:W-:-:S05]  /*2fb0*/  LEA.HI.X R3, R5, R4, R16, 0x1, P0 ;  /* 0x0000000405037211 */ /* 0x000fca00000f0c10 */
[----:B------:R1:W-:Y:S04]  /*2fc0*/  LDGSTS.E.BYPASS.LTC128B.128 [R219+0x1e100], [R2.64], !P2 ;  /* 0x1e10000002db7fae */ /* 0x0003e8000d101d46 */
.L_x_1251:
[----:B------:R-:W-:Y:S05]  /*2fd0*/  BSYNC B0 ;  /* 0x0000000000007941 */ /* 0x000fea0003800000 */
.L_x_1250:
[----:B------:R-:W-:Y:S05]  /*2fe0*/  BRA.DIV ~URZ, `(.L_x_1252) ;  /* 0x0000cf827f007947 */ /* 0x000fea000b800000 */
[----:B---3--:R3:W2:Y:S04]  /*2ff0*/  SHFL.IDX PT, R4, R14, 0x3, 0x181f ;  /* 0x00781f000e047f89 */ /* 0x0086a800000e0000 */
[----:B-1----:R3:W1:Y:S02]  /*3000*/  SHFL.IDX PT, R0, R15, 0x3, 0x181f ;  /* 0x00781f000f007f89 */ /* 0x00266400000e0000 */
.L_x_1325:
[----:B------:R-:W5:Y:S04]  /*3010*/  LDL.64 R6, [R1] ;  /* 0x0000000001067983 */ /* 0x000f680000100a00 */
[----:B---3--:R-:W3:Y:S04]  /*3020*/  LDL R3, [R1+0x8] ;  /* 0x0000080001037983 */ /* 0x008ee80000100800 */
[----:B----4-:R-:W4:Y:S04]  /*3030*/  LDL R5, [R1+0x3c] ;  /* 0x00003c0001057983 */ /* 0x010f280000100800 */
[----:B--2---:R-:W2:Y:S04]  /*3040*/  LDL R10, [R1+0x38] ;  /* 0x00003800010a7983 */ /* 0x004ea80000100800 */
[----:B------:R-:W2:Y:S04]  /*3050*/  LDL R11, [R1+0xc] ;  /* 0x00000c00010b7983 */ /* 0x000ea80000100800 */
[----:B------:R-:W2:Y:S01]  /*3060*/  LDL R14, [R1+0x34] ;  /* 0x00003400010e7983 */ /* 0x000ea20000100800 */
[----:B------:R-:W-:Y:S01]  /*3070*/  IADD3 R2, R12, 0x60, RZ ;  /* 0x000000600c027810 */ /* 0x000fe20007ffe0ff */
[----:B------:R-:W-:-:S02]  /*3080*/  IMAD R97, R96, -0x40, R19 ;  /* 0xffffffc060617824 */ /* 0x000fc400078e0213 */
[----:B------:R-:W2:Y:S01]  /*3090*/  LDL R133, [R1+0x18] ;  /* 0x0000180001857983 */ /* 0x000ea20000100800 */
[----:B------:R-:W-:-:S13]  /*30a0*/  ISETP.GE.AND P1, PT, R2, R13, PT ;  /* 0x0000000d0200720c */ /* 0x000fda0003f26270 */
[----:B-1---5:R-:W-:-:S04]  /*30b0*/  @!P1 LEA R8, P0, R6, R0, 0x1 ;  /* 0x0000000006089211 */ /* 0x022fc800078008ff */
[----:B------:R-:W-:Y:S02]  /*30c0*/  @!P1 LEA.HI.X R9, R6, R4, R7, 0x1, P0 ;  /* 0x0000000406099211 */ /* 0x000fe400000f0c07 */
[----:B---3--:R-:W-:-:S03]  /*30d0*/  @!P1 LEA R6, P0, R3, R0, 0x1 ;  /* 0x0000000003069211 */ /* 0x008fc600078008ff */
[----:B------:R-:W-:Y:S01]  /*30e0*/  @!PT LDS RZ, [RZ] ;  /* 0x00000000fffff984 */ /* 0x000fe20000000800 */
[----:B------:R-:W-:Y:S01]  /*30f0*/  @!PT LDS RZ, [RZ] ;  /* 0x00000000fffff984 */ /* 0x000fe20000000800 */
[----:B------:R-:W-:Y:S01]  /*3100*/  @!PT LDS RZ, [RZ] ;  /* 0x00000000fffff984 */ /* 0x000fe20000000800 */
[----:B------:R1:W-:Y:S01]  /*3110*/  @!P1 LDGSTS.E.BYPASS.LTC128B.128 [R219+0x13100], [R8.64], !P5 ;  /* 0x1310000008db9fae */ /* 0x0003e2000e901d46 */
[----:B----4-:R-:W-:-:S03]  /*3120*/  @!P1 LEA.HI.X R7, R3, R4, R5, 0x1, P0 ;  /* 0x0000000403079211 */ /* 0x010fc600000f0c05 */
[----:B------:R-:W3:Y:S01]  /*3130*/  S2R R5, SR_TID.X ;  /* 0x0000000000057919 */ /* 0x000ee20000002100 */
[----:B------:R-:W-:-:S03]  /*3140*/  @!P1 LEA R2, P0, R252, R0, 0x1 ;  /* 0x00000000fc029211 */ /* 0x000fc600078008ff */
[----:B------:R4:W-:Y:S01]  /*3150*/  @!P1 LDGSTS.E.BYPASS.LTC128B.128 [R219+0x17100], [R6.64], !P4 ;  /* 0x1710000006db9fae */ /* 0x0009e2000e101d46 */
[----:B--2---:R-:W-:-:S05]  /*3160*/  @!P1 LEA.HI.X R3, R252, R4, R10, 0x1, P0 ;  /* 0x00000004fc039211 */ /* 0x004fca00000f0c0a */
[----:B------:R2:W-:Y:S01]  /*3170*/  @!P1 LDGSTS.E.BYPASS.LTC128B.128 [R219+0x1b100], [R2.64], !P3 ;  /* 0x1b10000002db9fae */ /* 0x0005e2000d901d46 */
[----:B---3--:R-:W-:-:S04]  /*3180*/  SHF.R.S32.HI R10, RZ, 0x1f, R5 ;  /* 0x0000001fff0a7819 */ /* 0x008fc80000011405 */
[----:B------:R-:W-:-:S04]  /*3190*/  LEA.HI R10, R10, R5, RZ, 0x3 ;  /* 0x000000050a0a7211 */ /* 0x000fc800078f18ff */
[----:B------:R-:W-:Y:S02]  /*31a0*/  SHF.R.S32.HI R10, RZ, 0x3, R10 ;  /* 0x00000003ff0a7819 */ /* 0x000fe4000001140a */
[----:B----4-:R-:W-:-:S03]  /*31b0*/  SHF.R.S32.HI R6, RZ, 0x1f, R96 ;  /* 0x0000001fff067819 */ /* 0x010fc60000011460 */
[----:B------:R-:W-:Y:S01]  /*31c0*/  IMAD.IADD R5, R19, 0x1, -R10 ;  /* 0x0000000113057824 */ /* 0x000fe200078e0a0a */
[----:B--2---:R-:W-:-:S03]  /*31d0*/  @!P1 LEA R2, P0, R11, R0, 0x1 ;  /* 0x000000000b029211 */ /* 0x004fc600078008ff */
[----:B------:R-:W-:Y:S01]  /*31e0*/  IMAD R0, R96, -0x40, R5 ;  /* 0xffffffc060007824 */ /* 0x000fe200078e0205 */
[----:B------:R-:W-:Y:S01]  /*31f0*/  @!P1 LEA.HI.X R3, R11, R4, R14, 0x1, P0 ;  /* 0x000000040b039211 */ /* 0x000fe200000f0c0e */
[----:B------:R-:W-:-:S03]  /*3200*/  IMAD R7, R6, c[0x0][0x1e0], RZ ;  /* 0x0000780006077a24 */ /* 0x000fc600078e02ff */
[----:B------:R-:W-:Y:S01]  /*3210*/  ISETP.GE.AND P0, PT, R0, 0x1, PT ;  /* 0x000000010000780c */ /* 0x000fe20003f06270 */
[----:B------:R2:W-:Y:S01]  /*3220*/  @!P1 LDGSTS.E.BYPASS.LTC128B.128 [R219+0x1f100], [R2.64], !P2 ;  /* 0x1f10000002db9fae */ /* 0x0005e2000d101d46 */
[----:B------:R-:W-:-:S03]  /*3230*/  IMAD.WIDE.U32 R4, R96, c[0x0][0x1e0], RZ ;  /* 0x0000780060047a25 */ /* 0x000fc600078e00ff */
[----:B------:R-:W0:Y:S01]  /*3240*/  LDGDEPBAR ;  /* 0x00000000000079af */ /* 0x000e220000000000 */
[----:B------:R-:W-:Y:S01]  /*3250*/  IMAD R7, R96, c[0x0][0x1e4], R7 ;  /* 0x0000790060077a24 */ /* 0x000fe200078e0207 */
[----:B------:R-:W-:Y:S02]  /*3260*/  WARPSYNC 0xffffffff ;  /* 0xffffffff00007948 */ /* 0x000fe40003800000 */
[----:B------:R-:W-:Y:S01]  /*3270*/  BAR.SYNC.DEFER_BLOCKING 0x0 ;  /* 0x0000000000007b1d */ /* 0x000fe20000010000 */
[----:B------:R-:W-:Y:S02]  /*3280*/  ISETP.GE.AND P2, PT, R0, 0x21, PT ;  /* 0x000000210000780c */ /* 0x000fe40003f46270 */
[----:B------:R-:W-:Y:S02]  /*3290*/  LEA R0, P1, R4, R228, 0x6 ;  /* 0x000000e404007211 */ /* 0x000fe400078230ff */
[----:B------:R-:W-:Y:S02]  /*32a0*/  ISETP.NE.AND P3, PT, R99, RZ, PT ;  /* 0x000000ff6300720c */ /* 0x000fe40003f65270 */
[----:B------:R-:W-:-:S02]  /*32b0*/  ISETP.NE.AND P4, PT, R98, RZ, PT ;  /* 0x000000ff6200720c */ /* 0x000fc40003f85270 */
[----:B------:R-:W-:Y:S01]  /*32c0*/  ISETP.NE.AND P5, PT, R20, RZ, PT ;  /* 0x000000ff1400720c */ /* 0x000fe20003fa5270 */
[----:B--2---:R-:W-:Y:S02]  /*32d0*/  IMAD.IADD R2, R5, 0x1, R7 ;  /* 0x0000000105027824 */ /* 0x004fe400078e0207 */
[----:B------:R-:W-:-:S03]  /*32e0*/  IMAD.MOV.U32 R3, RZ, RZ, 0x20 ;  /* 0x00000020ff037424 */ /* 0x000fc600078e00ff */
[----:B------:R-:W-:Y:S01]  /*32f0*/  LEA.HI.X R2, R4, R227, R2, 0x6, P1 ;  /* 0x000000e304027211 */ /* 0x000fe200008f3402 */
[----:B-1----:R-:W-:Y:S01]  /*3300*/  IMAD.WIDE.U32 R8, R3, c[0x0][0x1e0], RZ ;  /* 0x0000780003087a25 */ /* 0x002fe200078e00ff */
[----:B------:R-:W-:-:S03]  /*3310*/  @P0 LEA R4, P1, R0, c[0x0][0x1c8], 0x1 ;  /* 0x0000720000040a11 */ /* 0x000fc600078208ff */
[----:B------:R-:W-:Y:S01]  /*3320*/  IMAD R3, R3, c[0x0][0x1e4], RZ ;  /* 0x0000790003037a24 */ /* 0x000fe200078e02ff */
[C---:B------:R-:W-:Y:S02]  /*3330*/  @P0 LEA.HI.X R5, R0.reuse, c[0x0][0x1cc], R2, 0x1, P1 ;  /* 0x0000730000050a11 */ /* 0x040fe400008f0c02 */
[----:B------:R-:W-:-:S03]  /*3340*/  @P2 IADD3 R0, P1, R0, R8, RZ ;  /* 0x0000000800002210 */ /* 0x000fc60007f3e0ff */
[----:B------:R-:W-:Y:S01]  /*3350*/  @!PT LDS RZ, [RZ] ;  /* 0x00000000fffff984 */ /* 0x000fe20000000800 */
[----:B------:R-:W-:Y:S01]  /*3360*/  @!PT LDS RZ, [RZ] ;  /* 0x00000000fffff984 */ /* 0x000fe20000000800 */
[----:B------:R-:W-:Y:S01]  /*3370*/  @!PT LDS RZ, [RZ] ;  /* 0x00000000fffff984 */ /* 0x000fe20000000800 */
[----:B------:R1:W-:Y:S01]  /*3380*/  @P0 LDGSTS.E.BYPASS.LTC128B.128 [R219+0x8100], [R4.64], !P3 ;  /* 0x0810000004db0fae */ /* 0x0003e2000d901d46 */
[----:B------:R-:W-:Y:S02]  /*3390*/  @P2 IADD3.X R3, R2, R9, R3, P1, !PT ;  /* 0x0000000902032210 */ /* 0x000fe40000ffe403 */
[C---:B------:R-:W-:Y:S01]  /*33a0*/  @P2 LEA R2, P1, R0.reuse, c[0x0][0x1c8], 0x1 ;  /* 0x0000720000022a11 */ /* 0x040fe200078208ff */
[----:B------:R1:W-:Y:S03]  /*33b0*/  @P0 LDGSTS.E.BYPASS.LTC128B.128 [R219+0xa100], [R4.64+0x80], !P4 ;  /* 0x0a10008004db0fae */ /* 0x0003e6000e101d46 */
[----:B------:R-:W-:Y:S01]  /*33c0*/  @P2 LEA.HI.X R3, R0, c[0x0][0x1cc], R3, 0x1, P1 ;  /* 0x0000730000032a11 */ /* 0x000fe200008f0c03 */
[----:B------:R1:W-:Y:S04]  /*33d0*/  @P0 LDGSTS.E.BYPASS.LTC128B.128 [R219+0xc100], [R4.64+0x100], !P5 ;  /* 0x0c10010004db0fae */ /* 0x0003e8000e901d46 */
[----:B------:R1:W-:Y:S04]  /*33e0*/  @P0 LDGSTS.E.BYPASS.LTC128B.128 [R219+0xe100], [R4.64+0x180], !P6 ;  /* 0x0e10018004db0fae */ /* 0x0003e8000f101d46 */
[----:B------:R2:W-:Y:S04]  /*33f0*/  @P2 LDGSTS.E.BYPASS.LTC128B.128 [R219+0x9100], [R2.64], !P3 ;  /* 0x0910000002db2fae */ /* 0x0005e8000d901d46 */
[----:B------:R2:W-:Y:S04]  /*3400*/  @P2 LDGSTS.E.BYPASS.LTC128B.128 [R219+0xb100], [R2.64+0x80], !P4 ;  /* 0x0b10008002db2fae */ /* 0x0005e8000e101d46 */
[----:B------:R2:W-:Y:S04]  /*3410*/  @P2 LDGSTS.E.BYPASS.LTC128B.128 [R219+0xd100], [R2.64+0x100], !P5 ;  /* 0x0d10010002db2fae */ /* 0x0005e8000e901d46 */
[----:B------:R2:W-:Y:S04]  /*3420*/  @P2 LDGSTS.E.BYPASS.LTC128B.128 [R219+0xf100], [R2.64+0x180], !P6 ;  /* 0x0f10018002db2fae */ /* 0x0005e8000f101d46 */
[----:B------:R-:W0:Y:S01]  /*3430*/  LDGDEPBAR ;  /* 0x00000000000079af */ /* 0x000e220000000000 */
[----:B------:R-:W-:-:S04]  /*3440*/  IMAD R0, R6, c[0x0][0x208], RZ ;  /* 0x0000820006007a24 */ /* 0x000fc800078e02ff */
[C---:B------:R-:W-:Y:S02]  /*3450*/  IMAD R6, R96.reuse, c[0x0][0x20c], R0 ;  /* 0x0000830060067a24 */ /* 0x040fe400078e0200 */
[----:B-1----:R-:W-:-:S05]  /*3460*/  IMAD.WIDE.U32 R4, R96, c[0x0][0x208], RZ ;  /* 0x0000820060047a25 */ /* 0x002fca00078e00ff */
[----:B------:R-:W-:Y:S02]  /*3470*/  LEA R0, P1, R4, R230, 0x6 ;  /* 0x000000e604007211 */ /* 0x000fe400078230ff */
[----:B--2---:R-:W-:Y:S01]  /*3480*/  IADD3 R3, R5, R6, RZ ;  /* 0x0000000605037210 */ /* 0x004fe20007ffe0ff */
[----:B------:R-:W-:-:S04]  /*3490*/  DEPBAR.LE SB0, 0x1 ;  /* 0x000080400000791a */ /* 0x000fc80000000000 */
[----:B------:R-:W-:-:S04]  /*34a0*/  DEPBAR.LE SB0, 0x0 ;  /* 0x000080000000791a */ /* 0x000fc80000000000 */
[----:B------:R-:W-:Y:S01]  /*34b0*/  BAR.SYNC.DEFER_BLOCKING 0x0 ;  /* 0x0000000000007b1d */ /* 0x000fe20000010000 */
[----:B------:R-:W-:Y:S01]  /*34c0*/  LEA R2, P0, R0, c[0x0][0x1f8], 0x1 ;  /* 0x00007e0000027a11 */ /* 0x000fe200078008ff */
[----:B------:R-:W-:Y:S01]  /*34d0*/  IMAD.MOV.U32 R5, RZ, RZ, c[0x0][0x208] ;  /* 0x00008200ff057624 */ /* 0x000fe200078e00ff */
[----:B------:R-:W-:Y:S02]  /*34e0*/  LEA.HI.X R3, R4, R235, R3, 0x6, P1 ;  /* 0x000000eb04037211 */ /* 0x000fe400008f3403 */
[----:B------:R-:W-:Y:S01]  /*34f0*/  LOP3.LUT R4, R28, 0x1, RZ, 0xc0, !PT ;  /* 0x000000011c047812 */ /* 0x000fe200078ec0ff */
[----:B------:R-:W-:Y:S01]  /*3500*/  IMAD.MOV.U32 R6, RZ, RZ, c[0x0][0x20c] ;  /* 0x00008300ff067624 */ /* 0x000fe200078e00ff */
[----:B------:R-:W-:Y:S02]  /*3510*/  LEA.HI.X R3, R0, c[0x0][0x1fc], R3, 0x1, P0 ;  /* 0x00007f0000037a11 */ /* 0x000fe400000f0c03 */
[----:B------:R-:W-:Y:S02]  /*3520*/  LEA R12, P0, R5, R2, 0x6 ;  /* 0x00000002050c7211 */ /* 0x000fe400078030ff */
[----:B------:R-:W-:-:S02]  /*3530*/  ISETP.NE.U32.AND P3, PT, R4, 0x1, PT ;  /* 0x000000010400780c */ /* 0x000fc40003f65070 */
[----:B------:R-:W-:Y:S02]  /*3540*/  IADD3 R0, -R10, R97, RZ ;  /* 0x000000610a007210 */ /* 0x000fe40007ffe1ff */
[----:B------:R-:W-:Y:S02]  /*3550*/  LEA.HI.X R13, R5, R3, R6, 0x6, P0 ;  /* 0x00000003050d7211 */ /* 0x000fe400000f3406 */
[----:B------:R-:W-:Y:S02]  /*3560*/  ISETP.LT.OR P0, PT, R0, 0x1, P3 ;  /* 0x000000010000780c */ /* 0x000fe40001f01670 */
[----:B------:R-:W-:Y:S01]  /*3570*/  LOP3.LUT P2, RZ, R28, 0x2, RZ, 0xc0, !PT ;  /* 0x000000021cff7812 */ /* 0x000fe2000784c0ff */
[----:B------:R-:W-:Y:S04]  /*3580*/  LDSM.16.M88.4 R4, [R199] ;  /* 0x00000000c704783b */ /* 0x000fe80000000200 */
[----:B------:R-:W1:Y:S04]  /*3590*/  LDSM.16.M88.4 R20, [R192] ;  /* 0x00000000c014783b */ /* 0x000e680000000200 */
[----:B------:R-:W2:Y:S04]  /*35a0*/  LDSM.16.M88.4 R16, [R192+0x800] ;  /* 0x00080000c010783b */ /* 0x000ea80000000200 */
[----:B------:R-:W3:Y:S04]  /*35b0*/  LDSM.16.M88.4 R24, [R192+0x1000] ;  /* 0x00100000c018783b */ /* 0x000ee80000000200 */
[----:B------:R-:W4:Y:S04]  /*35c0*/  LDSM.16.M88.4 R32, [R192+0x1800] ;  /* 0x00180000c020783b */ /* 0x000f280000000200 */
[----:B------:R-:W-:Y:S04]  /*35d0*/  LDSM.16.M88.4 R8, [R200] ;  /* 0x00000000c808783b */ /* 0x000fe80000000200 */
[----:B------:R-:W5:Y:S04]  /*35e0*/  LDSM.16.M88.4 R48, [R203] ;  /* 0x00000000cb30783b */ /* 0x000f680000000200 */
[----:B------:R-:W1:Y:S04]  /*35f0*/  LDSM.16.M88.4 R60, [R218] ;  /* 0x00000000da3c783b */ /* 0x000e680000000200 */
[----:B------:R-:W1:Y:S04]  /*3600*/  LDSM.16.M88.4 R64, [R217] ;  /* 0x00000000d940783b */ /* 0x000e680000000200 */
[----:B------:R-:W1:Y:S04]  /*3610*/  LDSM.16.M88.4 R76, [R216] ;  /* 0x00000000d84c783b */ /* 0x000e680000000200 */
[----:B------:R-:W-:Y:S01]  /*3620*/  @!PT LDS RZ, [RZ] ;  /* 0x00000000fffff984 */ /* 0x000fe20000000800 */
[----:B------:R-:W-:Y:S01]  /*3630*/  @!PT LDS RZ, [RZ] ;  /* 0x00000000fffff984 */ /* 0x000fe20000000800 */
[----:B------:R-:W-:Y:S01]  /*3640*/  @!PT LDS RZ, [RZ] ;  /* 0x00000000fffff984 */ /* 0x000fe20000000800 */
[----:B------:R1:W-:Y:S01]  /*3650*/  LDGSTS.E.BYPASS.LTC128B.128 [R219+0x100], [R2.64], !P0 ;  /* 0x0010000002db7fae */ /* 0x0003e2000c101d46 */
[----:B------:R-:W-:-:S02]  /*3660*/  ISETP.LT.OR P0, PT, R0, 0x1, !P2 ;  /* 0x000000010000780c */ /* 0x000fc40005701670 */
[----:B------:R-:W-:-:S11]  /*3670*/  LOP3.LUT P1, RZ, R28, 0x4, RZ, 0xc0, !PT ;  /* 0x000000041cff7812 */ /* 0x000fd6000782c0ff */
[----:B------:R2:W-:Y:S01]  /*3680*/  LDGSTS.E.BYPASS.LTC128B.128 [R219+0x2100], [R2.64+0x80], !P0 ;  /* 0x0210008002db7fae */ /* 0x0005e2000c101d46 */
[C---:B------:R-:W-:Y:S02]  /*3690*/  ISETP.LT.OR P0, PT, R0.reuse, 0x1, !P1 ;  /* 0x000000010000780c */ /* 0x040fe40004f01670 */
[C---:B------:R-:W-:Y:S02]  /*36a0*/  ISETP.LT.OR P3, PT, R0.reuse, 0x21, P3 ;  /* 0x000000210000780c */ /* 0x040fe40001f61670 */
[----:B------:R-:W-:-:S09]  /*36b0*/  ISETP.LT.OR P2, PT, R0, 0x21, !P2 ;  /* 0x000000210000780c */ /* 0x000fd20005741670 */
[----:B------:R2:W-:Y:S01]  /*36c0*/  LDGSTS.E.BYPASS.LTC128B.128 [R219+0x4100], [R2.64+0x100], !P0 ;  /* 0x0410010002db7fae */ /* 0x0005e2000c101d46 */
[----:B------:R-:W-:-:S04]  /*36d0*/  LOP3.LUT P0, RZ, R28, 0x8, RZ, 0xc0, !PT ;  /* 0x000000081cff7812 */ /* 0x000fc8000780c0ff */
[C---:B------:R-:W-:Y:S02]  /*36e0*/  ISETP.LT.OR P4, PT, R0.reuse, 0x1, !P0 ;  /* 0x000000010000780c */ /* 0x040fe40004781670 */
[C---:B------:R-:W-:Y:S02]  /*36f0*/  ISETP.LT.OR P1, PT, R0.reuse, 0x21, !P1 ;  /* 0x000000210000780c */ /* 0x040fe40004f21670 */
[----:B------:R-:W-:Y:S01]  /*3700*/  ISETP.LT.OR P0, PT, R0, 0x21, !P0 ;  /* 0x000000210000780c */ /* 0x000fe20004701670 */
[C---:B-1----:R-:W-:Y:S08]  /*3710*/  HMMA.16816.F32 R28, R4.reuse, R20, RZ ;  /* 0x00000014041c723c */ /* 0x042ff000000018ff */
[----:B------:R1:W-:Y:S01]  /*3720*/  LDGSTS.E.BYPASS.LTC128B.128 [R219+0x6100], [R2.64+0x180], !P4 ;  /* 0x0610018002db7fae */ /* 0x0003e2000e101d46 */
[C---:B------:R-:W-:Y:S03]  /*3730*/  HMMA.16816.F32 R20, R4.reuse, R22, RZ ;  /* 0x000000160414723c */ /* 0x040fe600000018ff */
[----:B------:R1:W-:Y:S04]  /*3740*/  LDGSTS.E.BYPASS.LTC128B.128 [R219+0x1100], [R12.64], !P3 ;  /* 0x011000000cdb7fae */ /* 0x0003e8000d901d46 */
[----:B------:R1:W-:Y:S01]  /*3750*/  LDGSTS.E.BYPASS.LTC128B.128 [R219+0x3100], [R12.64+0x80], !P2 ;  /* 0x031000800cdb7fae */ /* 0x0003e2000d101d46 */
[C---:B--2---:R-:W-:Y:S03]  /*3760*/  HMMA.16816.F32 R36, R4.reuse, R16, RZ ;  /* 0x000000100424723c */ /* 0x044fe600000018ff */
[----:B------:R1:W-:Y:S04]  /*3770*/  LDGSTS.E.BYPASS.LTC128B.128 [R219+0x5100], [R12.64+0x100], !P1 ;  /* 0x051001000cdb7fae */ /* 0x0003e8000c901d46 */
[----:B------:R1:W-:Y:S01]  /*3780*/  LDGSTS.E.BYPASS.LTC128B.128 [R219+0x7100], [R12.64+0x180], !P0 ;  /* 0x071001800cdb7fae */ /* 0x0003e2000c101d46 */
[C---:B------:R-:W-:Y:S03]  /*3790*/  HMMA.16816.F32 R40, R4.reuse, R18, RZ ;  /* 0x000000120428723c */ /* 0x040fe600000018ff */
[----:B------:R-:W-:Y:S04]  /*37a0*/  LDSM.16.M88.4 R68, [R198] ;  /* 0x00000000c644783b */ /* 0x000fe80000000200 */
[----:B------:R-:W-:Y:S01]  /*37b0*/  LDSM.16.M88.4 R72, [R198+0x800] ;  /* 0x00080000c648783b */ /* 0x000fe20000000200 */
[C---:B---3--:R-:W-:Y:S03]  /*37c0*/  HMMA.16816.F32 R44, R4.reuse, R24, RZ ;  /* 0x00000018042c723c */ /* 0x048fe600000018ff */
[----:B------:R-:W-:Y:S04]  /*37d0*/  LDSM.16.M88.4 R84, [R198+0x1000] ;  /* 0x00100000c654783b */ /* 0x000fe80000000200 */
[----:B------:R-:W-:Y:S01]  /*37e0*/  LDSM.16.M88.4 R80, [R195+0x800] ;  /* 0x00080000c350783b */ /* 0x000fe20000000200 */
[C---:B------:R-:W-:Y:S03]  /*37f0*/  HMMA.16816.F32 R52, R4.reuse, R26, RZ ;  /* 0x0000001a0434723c */ /* 0x040fe600000018ff */
[----:B------:R-:W-:Y:S04]  /*3800*/  LDSM.16.M88.4 R88, [R195+0x1000] ;  /* 0x00100000c358783b */ /* 0x000fe80000000200 */
[----:B------:R-:W0:Y:S04]  /*3810*/  LDGDEPBAR ;  /* 0x00000000000079af */ /* 0x000e280000000000 */
[----:B-1----:R-:W1:Y:S01]  /*3820*/  LDSM.16.M88.4 R12, [R202] ;  /* 0x00000000ca0c783b */ /* 0x002e620000000200 */
[C---:B----4-:R-:W-:Y:S08]  /*3830*/  HMMA.16816.F32 R56, R4.reuse, R32, RZ ;  /* 0x000000200438723c */ /* 0x050ff000000018ff */
[----:B------:R-:W-:Y:S01]  /*3840*/  HMMA.16816.F32 R16, R4, R34, RZ ;  /* 0x000000220410723c */ /* 0x000fe200000018ff */
[----:B------:R-:W-:Y:S07]  /*3850*/  LDSM.16.M88.4 R4, [R201] ;  /* 0x00000000c904783b */ /* 0x000fee0000000200 */
[C---:B-----5:R-:W-:Y:S08]  /*3860*/  HMMA.16816.F32 R24, R8.reuse, R48, R28 ;  /* 0x000000300818723c */ /* 0x060ff0000000181c */
[C---:B------:R-:W-:Y:S01]  /*3870*/  HMMA.16816.F32 R28, R8.reuse, R50, R20 ;  /* 0x00000032081c723c */ /* 0x040fe20000001814 */
[----:B------:R-:W2:Y:S04]  /*3880*/  LDSM.16.M88.4 R20, [R198+0x1800] ;  /* 0x00180000c614783b */ /* 0x000ea80000000200 */
[----:B------:R-:W-:Y:S03]  /*3890*/  LDSM.16.M88.4 R48, [R195+0x1800] ;  /* 0x00180000c330783b */ /* 0x000fe60000000200 */
[C---:B------:R-:W-:Y:S08]  /*38a0*/  HMMA.16816.F32 R32, R8.reuse, R60, R36 ;  /* 0x0000003c0820723c */ /* 0x040ff00000001824 */
[C---:B------:R-:W-:Y:S01]  /*38b0*/  HMMA.16816.F32 R36, R8.reuse, R62, R40 ;  /* 0x0000003e0824723c */ /* 0x040fe20000001828 */
[----:B------:R-:W3:Y:S07]  /*38c0*/  LDSM.16.M88.4 R60, [R195] ;  /* 0x00000000c33c783b */ /* 0x000eee0000000200 */
[C---:B------:R-:W-:Y:S08]  /*38d0*/  HMMA.16816.F32 R40, R8.reuse, R64, R44 ;  /* 0x000000400828723c */ /* 0x040ff0000000182c */
[C---:B------:R-:W-:Y:S01]  /*38e0*/  HMMA.16816.F32 R44, R8.reuse, R66, R52 ;  /* 0x00000042082c723c */ /* 0x040fe20000001834 */
[----:B------:R-:W-:Y:S07]  /*38f0*/  LDSM.16.M88.4 R64, [R192+0x2800] ;  /* 0x00280000c040783b */ /* 0x000fee0000000200 */
[C---:B------:R-:W-:Y:S01]  /*3900*/  HMMA.16816.F32 R52, R8.reuse, R76, R56 ;  /* 0x0000004c0834723c */ /* 0x040fe20000001838 */
[----:B------:R-:W-:Y:S07]  /*3910*/  LDSM.16.M88.4 R56, [R192+0x2000] ;  /* 0x00200000c038783b */ /* 0x000fee0000000200 */
[----:B------:R-:W-:Y:S01]  /*3920*/  HMMA.16816.F32 R16, R8, R78, R16 ;  /* 0x0000004e0810723c */ /* 0x000fe20000001810 */
[----:B------:R-:W4:Y:S04]  /*3930*/  LDSM.16.M88.4 R8, [R199+0x4000] ;  /* 0x00400000c708783b */ /* 0x000f280000000200 */
[----:B------:R-:W-:Y:S03]  /*3940*/  LDSM.16.M88.4 R76, [R214] ;  /* 0x00000000d64c783b */ /* 0x000fe60000000200 */
        /* <DEDUP_REMOVED lines=8> */
[----:B------:R-:W1:Y:S07]  /*39d0*/  LDSM.16.M88.4 R84, [R192+0x3000] ;  /* 0x00300000c054783b */ /* 0x000e6e0000000200 */
[C---:B--2---:R-:W-:Y:S08]  /*39e0*/  HMMA.16816.F32 R52, R12.reuse, R20, R52 ;  /* 0x000000140c34723c */ /* 0x044ff00000001834 */
[----:B------:R-:W-:Y:S01]  /*39f0*/  HMMA.16816.F32 R12, R12, R22, R16 ;  /* 0x000000160c0c723c */ /* 0x000fe20000001810 */
[----:B------:R-:W2:Y:S04]  /*3a00*/  LDSM.16.M88.4 R20, [R192+0x3800] ;  /* 0x00380000c014783b */ /* 0x000ea80000000200 */
[----:B------:R-:W-:Y:S03]  /*3a10*/  LDSM.16.M88.4 R16, [R200+0x4000] ;  /* 0x00400000c810783b */ /* 0x000fe60000000200 */
[C---:B---3--:R-:W-:Y:S08]  /*3a20*/  HMMA.16816.F32 R24, R4.reuse, R60, R24 ;  /* 0x0000003c0418723c */ /* 0x048ff00000001818 */
[C---:B------:R-:W-:Y:S01]  /*3a30*/  HMMA.16816.F32 R28, R4.reuse, R62, R28 ;  /* 0x0000003e041c723c */ /* 0x040fe2000000181c */
[----:B------:R-:W3:Y:S07]  /*3a40*/  LDSM.16.M88.4 R60, [R215] ;  /* 0x00000000d73c783b */ /* 0x000eee0000000200 */
[C---:B------:R-:W-:Y:S08]  /*3a50*/  HMMA.16816.F32 R32, R4.reuse, R80, R32 ;  /* 0x000000500420723c */ /* 0x040ff00000001820 */
[C---:B------:R-:W-:Y:S01]  /*3a60*/  HMMA.16816.F32 R36, R4.reuse, R82, R36 ;  /* 0x000000520424723c */ /* 0x040fe20000001824 */
[----:B------:R-:W-:Y:S07]  /*3a70*/  LDSM.16.M88.4 R80, [R198+0x3000] ;  /* 0x00300000c650783b */ /* 0x000fee0000000200 */
[C---:B------:R-:W-:Y:S08]  /*3a80*/  HMMA.16816.F32 R40, R4.reuse, R88, R40 ;  /* 0x000000580428723c */ /* 0x040ff00000001828 */
[C---:B------:R-:W-:Y:S01]  /*3a90*/  HMMA.16816.F32 R44, R4.reuse, R90, R44 ;  /* 0x0000005a042c723c */ /* 0x040fe2000000182c */
[----:B------:R-:W5:Y:S07]  /*3aa0*/  LDSM.16.M88.4 R88, [R213] ;  /* 0x00000000d558783b */ /* 0x000f6e0000000200 */
[C---:B------:R-:W-:Y:S08]  /*3ab0*/  HMMA.16816.F32 R52, R4.reuse, R48, R52 ;  /* 0x000000300434723c */ /* 0x040ff00000001834 */
[----:B------:R-:W-:Y:S01]  /*3ac0*/  HMMA.16816.F32 R12, R4, R50, R12 ;  /* 0x00000032040c723c */ /* 0x000fe2000000180c */
[----:B------:R-:W-:Y:S04]  /*3ad0*/  LDSM.16.M88.4 R4, [R202+0x4000] ;  /* 0x00400000ca04783b */ /* 0x000fe80000000200 */
[----:B------:R-:W-:Y:S03]  /*3ae0*/  LDSM.16.M88.4 R48, [R198+0x3800] ;  /* 0x00380000c630783b */ /* 0x000fe60000000200 */
[C---:B----4-:R-:W-:Y:S08]  /*3af0*/  HMMA.16816.F32 R24, R8.reuse, R56, R24 ;  /* 0x000000380818723c */ /* 0x050ff00000001818 */
[C---:B------:R-:W-:Y:S01]  /*3b00*/  HMMA.16816.F32 R28, R8.reuse, R58, R28 ;  /* 0x0000003a081c723c */ /* 0x040fe2000000181c */
[----:B------:R-:W4:Y:S07]  /*3b10*/  LDSM.16.M88.4 R56, [R212] ;  /* 0x00000000d438783b */ /* 0x000f2e0000000200 */
[C---:B------:R-:W-:Y:S08]  /*3b20*/  HMMA.16816.F32 R32, R8.reuse, R64, R32 ;  /* 0x000000400820723c */ /* 0x040ff00000001820 */
[C---:B------:R-:W-:Y:S01]  /*3b30*/  HMMA.16816.F32 R36, R8.reuse, R66, R36 ;  /* 0x000000420824723c */ /* 0x040fe20000001824 */
[----:B------:R-:W-:Y:S07]  /*3b40*/  LDSM.16.M88.4 R64, [R195+0x2000] ;  /* 0x00200000c340783b */ /* 0x000fee0000000200 */
[C---:B-1----:R-:W-:Y:S08]  /*3b50*/  HMMA.16816.F32 R40, R8.reuse, R84, R40 ;  /* 0x000000540828723c */ /* 0x042ff00000001828 */
[C---:B------:R-:W-:Y:S01]  /*3b60*/  HMMA.16816.F32 R44, R8.reuse, R86, R44 ;  /* 0x00000056082c723c */ /* 0x040fe2000000182c */
[----:B------:R-:W-:Y:S07]  /*3b70*/  LDSM.16.M88.4 R84, [R192+0x5000] ;  /* 0x00500000c054783b */ /* 0x000fee0000000200 */
[C---:B--2---:R-:W-:Y:S08]  /*3b80*/  HMMA.16816.F32 R52, R8.reuse, R20, R52 ;  /* 0x000000140834723c */ /* 0x044ff00000001834 */
[----:B------:R-:W-:Y:S01]  /*3b90*/  HMMA.16816.F32 R20, R8, R22, R12 ;  /* 0x000000160814723c */ /* 0x000fe2000000180c */
[----:B------:R-:W1:Y:S07]  /*3ba0*/  LDSM.16.M88.4 R12, [R201+0x4000] ;  /* 0x00400000c90c783b */ /* 0x000e6e0000000200 */
[C---:B---3--:R-:W-:Y:S08]  /*3bb0*/  HMMA.16816.F32 R8, R16.reuse, R60, R24 ;  /* 0x0000003c1008723c */ /* 0x048ff00000001818 */
[C---:B------:R-:W-:Y:S01]  /*3bc0*/  HMMA.16816.F32 R28, R16.reuse, R62, R28 ;  /* 0x0000003e101c723c */ /* 0x040fe2000000181c */
[----:B------:R-:W-:Y:S07]  /*3bd0*/  LDSM.16.M88.4 R60, [R195+0x3800] ;  /* 0x00380000c33c783b */ /* 0x000fee0000000200 */
[C---:B------:R-:W-:Y:S08]  /*3be0*/  HMMA.16816.F32 R32, R16.reuse, R76, R32 ;  /* 0x0000004c1020723c */ /* 0x040ff00000001820 */
[C---:B------:R-:W-:Y:S01]  /*3bf0*/  HMMA.16816.F32 R36, R16.reuse, R78, R36 ;  /* 0x0000004e1024723c */ /* 0x040fe20000001824 */
[----:B------:R-:W2:Y:S07]  /*3c00*/  LDSM.16.M88.4 R76, [R195+0x2800] ;  /* 0x00280000c34c783b */ /* 0x000eae0000000200 */
[C---:B-----5:R-:W-:Y:S08]  /*3c10*/  HMMA.16816.F32 R40, R16.reuse, R88, R40 ;  /* 0x000000581028723c */ /* 0x060ff00000001828 */
[C---:B------:R-:W-:Y:S01]  /*3c20*/  HMMA.16816.F32 R44, R16.reuse, R90, R44 ;  /* 0x0000005a102c723c */ /* 0x040fe2000000182c */
[----:B------:R-:W3:Y:S07]  /*3c30*/  LDSM.16.M88.4 R88, [R195+0x3000] ;  /* 0x00300000c358783b */ /* 0x000eee0000000200 */
[C---:B----4-:R-:W-:Y:S08]  /*3c40*/  HMMA.16816.F32 R52, R16.reuse, R56, R52 ;  /* 0x000000381034723c */ /* 0x050ff00000001834 */
[----:B------:R-:W-:Y:S01]  /*3c50*/  HMMA.16816.F32 R24, R16, R58, R20 ;  /* 0x0000003a1018723c */ /* 0x000fe20000001814 */
[----:B------:R-:W-:Y:S04]  /*3c60*/  LDSM.16.M88.4 R16, [R199+0x8000] ;  /* 0x00800000c710783b */ /* 0x000fe80000000200 */
[----:B------:R-:W-:Y:S03]  /*3c70*/  LDSM.16.M88.4 R56, [R192+0x5800] ;  /* 0x00580000c038783b */ /* 0x000fe60000000200 */
[C---:B------:R-:W-:Y:S08]  /*3c80*/  HMMA.16816.F32 R20, R4.reuse, R68, R8 ;  /* 0x000000440414723c */ /* 0x040ff00000001808 */
[C---:B------:R-:W-:Y:S01]  /*3c90*/  HMMA.16816.F32 R8, R4.reuse, R70, R28 ;  /* 0x000000460408723c */ /* 0x040fe2000000181c */
[----:B------:R-:W4:Y:S07]  /*3ca0*/  LDSM.16.M88.4 R68, [R192+0x4000] ;  /* 0x00400000c044783b */ /* 0x000f2e0000000200 */
[C---:B------:R-:W-:Y:S08]  /*3cb0*/  HMMA.16816.F32 R32, R4.reuse, R72, R32 ;  /* 0x000000480420723c */ /* 0x040ff00000001820 */
[C---:B------:R-:W-:Y:S01]  /*3cc0*/  HMMA.16816.F32 R36, R4.reuse, R74, R36 ;  /* 0x0000004a0424723c */ /* 0x040fe20000001824 */
[----:B------:R-:W5:Y:S07]  /*3cd0*/  LDSM.16.M88.4 R72, [R192+0x4800] ;  /* 0x00480000c048783b */ /* 0x000f6e0000000200 */
[C---:B------:R-:W-:Y:S08]  /*3ce0*/  HMMA.16816.F32 R40, R4.reuse, R80, R40 ;  /* 0x000000500428723c */ /* 0x040ff00000001828 */
[C---:B------:R-:W-:Y:S01]  /*3cf0*/  HMMA.16816.F32 R44, R4.reuse, R82, R44 ;  /* 0x00000052042c723c */ /* 0x040fe2000000182c */
[----:B------:R-:W-:Y:S07]  /*3d00*/  LDSM.16.M88.4 R80, [R198+0x4800] ;  /* 0x00480000c650783b */ /* 0x000fee0000000200 */
[C---:B------:R-:W-:Y:S08]  /*3d10*/  HMMA.16816.F32 R52, R4.reuse, R48, R52 ;  /* 0x000000300434723c */ /* 0x040ff00000001834 */
[----:B------:R-:W-:Y:S08]  /*3d20*/  HMMA.16816.F32 R28, R4, R50, R24 ;  /* 0x00000032041c723c */ /* 0x000ff00000001818 */
[C---:B-1----:R-:W-:Y:S08]  /*3d30*/  HMMA.16816.F32 R24, R12.reuse, R64, R20 ;  /* 0x000000400c18723c */ /* 0x042ff00000001814 */
[C---:B------:R-:W-:Y:S01]  /*3d40*/  HMMA.16816.F32 R20, R12.reuse, R66, R8 ;  /* 0x000000420c14723c */ /* 0x040fe20000001808 */
[----:B------:R-:W-:Y:S04]  /*3d50*/  LDSM.16.M88.4 R8, [R200+0x8000] ;  /* 0x00800000c808783b */ /* 0x000fe80000000200 */
[----:B------:R-:W1:Y:S03]  /*3d60*/  LDSM.16.M88.4 R64, [R211] ;  /* 0x00000000d340783b */ /* 0x000e660000000200 */
[C---:B--2---:R-:W-:Y:S08]  /*3d70*/  HMMA.16816.F32 R4, R12.reuse, R76, R32 ;  /* 0x0000004c0c04723c */ /* 0x044ff00000001820 */
[C---:B------:R-:W-:Y:S01]  /*3d80*/  HMMA.16816.F32 R36, R12.reuse, R78, R36 ;  /* 0x0000004e0c24723c */ /* 0x040fe20000001824 */
[----:B------:R-:W2:Y:S07]  /*3d90*/  LDSM.16.M88.4 R76, [R210] ;  /* 0x00000000d24c783b */ /* 0x000eae0000000200 */
[C---:B---3--:R-:W-:Y:S08]  /*3da0*/  HMMA.16816.F32 R40, R12.reuse, R88, R40 ;  /* 0x000000580c28723c */ /* 0x048ff00000001828 */
[C---:B------:R-:W-:Y:S01]  /*3db0*/  HMMA.16816.F32 R44, R12.reuse, R90, R44 ;  /* 0x0000005a0c2c723c */ /* 0x040fe2000000182c */
[----:B------:R-:W3:Y:S07]  /*3dc0*/  LDSM.16.M88.4 R88, [R209] ;  /* 0x00000000d158783b */ /* 0x000eee0000000200 */
[C---:B------:R-:W-:Y:S08]  /*3dd0*/  HMMA.16816.F32 R52, R12.reuse, R60, R52 ;  /* 0x0000003c0c34723c */ /* 0x040ff00000001834 */
[----:B------:R-:W-:Y:S01]  /*3de0*/  HMMA.16816.F32 R32, R12, R62, R28 ;  /* 0x0000003e0c20723c */ /* 0x000fe2000000181c */
[----:B------:R-:W1:Y:S07]  /*3df0*/  LDSM.16.M88.4 R60, [R208] ;  /* 0x00000000d03c783b */ /* 0x000e6e0000000200 */
[C---:B----4-:R-:W-:Y:S08]  /*3e00*/  HMMA.16816.F32 R28, R16.reuse, R68, R24 ;  /* 0x00000044101c723c */ /* 0x050ff00000001818 */
[C---:B------:R-:W-:Y:S01]  /*3e10*/  HMMA.16816.F32 R24, R16.reuse, R70, R20 ;  /* 0x000000461018723c */ /* 0x040fe20000001814 */
[----:B------:R-:W-:Y:S07]  /*3e20*/  LDSM.16.M88.4 R68, [R195+0x4000] ;  /* 0x00400000c344783b */ /* 0x000fee0000000200 */
[C---:B-----5:R-:W-:Y:S01]  /*3e30*/  HMMA.16816.F32 R20, R16.reuse, R72, R4 ;  /* 0x000000481014723c */ /* 0x060fe20000001804 */
[----:B------:R-:W-:Y:S07]  /*3e40*/  LDSM.16.M88.4 R4, [R202+0x8000] ;  /* 0x00800000ca04783b */ /* 0x000fee0000000200 */
[C---:B------:R-:W-:Y:S01]  /*3e50*/  HMMA.16816.F32 R12, R16.reuse, R74, R36 ;  /* 0x0000004a100c723c */ /* 0x040fe20000001824 */
[----:B------:R-:W4:Y:S07]  /*3e60*/  LDSM.16.M88.4 R72, [R198+0x4000] ;  /* 0x00400000c648783b */ /* 0x000f2e0000000200 */
[C---:B------:R-:W-:Y:S08]  /*3e70*/  HMMA.16816.F32 R40, R16.reuse, R84, R40 ;  /* 0x000000541028723c */ /* 0x040ff00000001828 */
[C---:B------:R-:W-:Y:S01]  /*3e80*/  HMMA.16816.F32 R48, R16.reuse, R86, R44 ;  /* 0x000000561030723c */ /* 0x040fe2000000182c */
[----:B------:R-:W5:Y:S07]  /*3e90*/  LDSM.16.M88.4 R84, [R198+0x5000] ;  /* 0x00500000c654783b */ /* 0x000f6e0000000200 */
[C---:B------:R-:W-:Y:S08]  /*3ea0*/  HMMA.16816.F32 R44, R16.reuse, R56, R52 ;  /* 0x00000038102c723c */ /* 0x040ff00000001834 */
[----:B------:R-:W-:Y:S08]  /*3eb0*/  HMMA.16816.F32 R36, R16, R58, R32 ;  /* 0x0000003a1024723c */ /* 0x000ff00000001820 */
[C---:B-1----:R-:W-:Y:S08]  /*3ec0*/  HMMA.16816.F32 R32, R8.reuse, R64, R28 ;  /* 0x000000400820723c */ /* 0x042ff0000000181c */
[C---:B------:R-:W-:Y:S01]  /*3ed0*/  HMMA.16816.F32 R28, R8.reuse, R66, R24 ;  /* 0x00000042081c723c */ /* 0x040fe20000001818 */
[----:B------:R-:W1:Y:S07]  /*3ee0*/  LDSM.16.M88.4 R64, [R198+0x5800] ;  /* 0x00580000c640783b */ /* 0x000e6e0000000200 */
[C---:B--2---:R-:W-:Y:S01]  /*3ef0*/  HMMA.16816.F32 R24, R8.reuse, R76, R20 ;  /* 0x0000004c0818723c */ /* 0x044fe20000001814 */
[----:B------:R-:W2:Y:S07]  /*3f00*/  LDSM.16.M88.4 R20, [R201+0x8000] ;  /* 0x00800000c914783b */ /* 0x000eae0000000200 */
[C---:B------:R-:W-:Y:S01]  /*3f10*/  HMMA.16816.F32 R16, R8.reuse, R78, R12 ;  /* 0x0000004e0810723c */ /* 0x040fe2000000180c */
[----:B------:R-:W1:Y:S07]  /*3f20*/  LDSM.16.M88.4 R76, [R195+0x4800] ;  /* 0x00480000c34c783b */ /* 0x000e6e0000000200 */
[C---:B---3--:R-:W-:Y:S01]  /*3f30*/  HMMA.16816.F32 R12, R8.reuse, R88, R40 ;  /* 0x00000058080c723c */ /* 0x048fe20000001828 */
[----:B------:R-:W-:Y:S07]  /*3f40*/  LDSM.16.M88.4 R40, [R195+0x5000] ;  /* 0x00500000c328783b */ /* 0x000fee0000000200 */
[C---:B------:R-:W-:Y:S08]  /*3f50*/  HMMA.16816.F32 R56, R8.reuse, R90, R48 ;  /* 0x0000005a0838723c */ /* 0x040ff00000001830 */
[C---:B------:R-:W-:Y:S08]  /*3f60*/  HMMA.16816.F32 R48, R8.reuse, R60, R44 ;  /* 0x0000003c0830723c */ /* 0x040ff0000000182c */
[----:B------:R-:W-:Y:S01]  /*3f70*/  HMMA.16816.F32 R44, R8, R62, R36 ;  /* 0x0000003e082c723c */ /* 0x000fe20000001824 */
[----:B------:R-:W-:Y:S07]  /*3f80*/  LDSM.16.M88.4 R60, [R192+0x6000] ;  /* 0x00600000c03c783b */ /* 0x000fee0000000200 */
[C---:B----4-:R-:W-:Y:S08]  /*3f90*/  HMMA.16816.F32 R36, R4.reuse, R72, R32 ;  /* 0x000000480424723c */ /* 0x050ff00000001820 */
[C---:B------:R-:W-:Y:S01]  /*3fa0*/  HMMA.16816.F32 R52, R4.reuse, R82, R16 ;  /* 0x000000520434723c */ /* 0x040fe20000001810 */
[----:B------:R-:W3:Y:S07]  /*3fb0*/  LDSM.16.M88.4 R16, [R199+0xc000] ;  /* 0x00c00000c710783b */ /* 0x000eee0000000200 */
[C---:B------:R-:W-:Y:S08]  /*3fc0*/  HMMA.16816.F32 R32, R4.reuse, R80, R24 ;  /* 0x000000500420723c */ /* 0x040ff00000001818 */
[C---:B-----5:R-:W-:Y:S01]  /*3fd0*/  HMMA.16816.F32 R24, R4.reuse, R84, R12 ;  /* 0x000000540418723c */ /* 0x060fe2000000180c */
[----:B------:R-:W-:Y:S07]  /*3fe0*/  LDSM.16.M88.4 R12, [R200+0xc000] ;  /* 0x00c00000c80c783b */ /* 0x000fee0000000200 */
[C---:B------:R-:W-:Y:S01]  /*3ff0*/  HMMA.16816.F32 R8, R4.reuse, R86, R56 ;  /* 0x000000560408723c */ /* 0x040fe20000001838 */
[----:B------:R-:W4:Y:S04]  /*4000*/  LDSM.16.M88.4 R84, [R195+0x5800] ;  /* 0x00580000c354783b */ /* 0x000f280000000200 */
[----:B------:R-:W-:Y:S03]  /*4010*/  LDSM.16.M88.4 R56, [R195+0x6000] ;  /* 0x00600000c338783b */ /* 0x000fe60000000200 */
[C---:B------:R-:W-:Y:S01]  /*4020*/  HMMA.16816.F32 R28, R4.reuse, R74, R28 ;  /* 0x0000004a041c723c */ /* 0x040fe2000000181c */
[----:B------:R-:W-:Y:S07]  /*4030*/  LDSM.16.M88.4 R72, [R192+0x7800] ;  /* 0x00780000c048783b */ /* 0x000fee0000000200 */
[C---:B-1----:R-:W-:Y:S08]  /*4040*/  HMMA.16816.F32 R48, R4.reuse, R64, R48 ;  /* 0x000000400430723c */ /* 0x042ff00000001830 */
[----:B------:R-:W-:Y:S01]  /*4050*/  HMMA.16816.F32 R92, R4, R66, R44 ;  /* 0x00000042045c723c */ /* 0x000fe2000000182c */
[----:B------:R-:W-:Y:S04]  /*4060*/  LDSM.16.M88.4 R64, [R206] ;  /* 0x00000000ce40783b */ /* 0x000fe80000000200 */
[----:B------:R-:W-:Y:S03]  /*4070*/  LDSM.16.M88.4 R44, [R192+0x7000] ;  /* 0x00700000c02c783b */ /* 0x000fe60000000200 */
[C---:B--2---:R-:W-:Y:S01]  /*4080*/  HMMA.16816.F32 R4, R20.reuse, R68, R36 ;  /* 0x000000441404723c */ /* 0x044fe20000001824 */
[----:B------:R-:W1:Y:S07]  /*4090*/  LDSM.16.M88.4 R36, [R207] ;  /* 0x00000000cf24783b */ /* 0x000e6e0000000200 */
[C---:B------:R-:W-:Y:S08]  /*40a0*/  HMMA.16816.F32 R28, R20.reuse, R70, R28 ;  /* 0x00000046141c723c */ /* 0x040ff0000000181c */
[----:B------:R-:W-:Y:S01]  /*40b0*/  HMMA.16816.F32 R68, R20, R78, R52 ;  /* 0x0000004e1444723c */ /* 0x000fe20000001834 */
[----:B------:R-:W2:Y:S07]  /*40c0*/  LDSM.16.M88.4 R52, [R192+0x6800] ;  /* 0x00680000c034783b */ /* 0x000eae0000000200 */
[----:B---3--:R-:W-:Y:S08]  /*40d0*/  HMMA.16816.F32 R4, R16, R60, R4 ;  /* 0x0000003c1004723c */ /* 0x008ff00000001804 */
[C---:B------:R-:W-:Y:S08]  /*40e0*/  HMMA.16816.F32 R32, R20.reuse, R76, R32 ;  /* 0x0000004c1420723c */ /* 0x040ff00000001820 */
[C---:B------:R-:W-:Y:S01]  /*40f0*/  HMMA.16816.F32 R76, R20.reuse, R42, R8 ;  /* 0x0000002a144c723c */ /* 0x040fe20000001808 */
[----:B------:R-:W-:Y:S07]  /*4100*/  LDSM.16.M88.4 R8, [R202+0xc000] ;  /* 0x00c00000ca08783b */ /* 0x000fee0000000200 */
[----:B----4-:R-:W-:Y:S01]  /*4110*/  HMMA.16816.F32 R88, R20, R84, R48 ;  /* 0x000000541458723c */ /* 0x010fe20000001830 */
[----:B------:R-:W3:Y:S07]  /*4120*/  LDSM.16.M88.4 R48, [R198+0x6000] ;  /* 0x00600000c630783b */ /* 0x000eee0000000200 */
[----:B------:R-:W-:Y:S01]  /*4130*/  HMMA.16816.F32 R28, R16, R62, R28 ;  /* 0x0000003e101c723c */ /* 0x000fe2000000181c */
[----:B------:R-:W-:Y:S07]  /*4140*/  LDSM.16.M88.4 R60, [R198+0x6800] ;  /* 0x00680000c63c783b */ /* 0x000fee0000000200 */
[----:B------:R-:W-:Y:S08]  /*4150*/  HMMA.16816.F32 R80, R20, R40, R24 ;  /* 0x000000281450723c */ /* 0x000ff00000001818 */
[C---:B-1----:R-:W-:Y:S01]  /*4160*/  HMMA.16816.F32 R24, R12.reuse, R36, R4 ;  /* 0x000000240c18723c */ /* 0x042fe20000001804 */
[----:B------:R-:W1:Y:S07]  /*4170*/  LDSM.16.M88.4 R4, [R201+0xc000] ;  /* 0x00c00000c904783b */ /* 0x000e6e0000000200 */
[----:B------:R-:W-:Y:S08]  /*4180*/  HMMA.16816.F32 R28, R12, R38, R28 ;  /* 0x000000260c1c723c */ /* 0x000ff0000000181c */
[----:B--2---:R-:W-:Y:S08]  /*4190*/  HMMA.16816.F32 R32, R16, R52, R32 ;  /* 0x000000341020723c */ /* 0x004ff00000001820 */
[----:B---3--:R-:W-:Y:S08]  /*41a0*/  HMMA.16816.F32 R24, R8, R48, R24 ;  /* 0x000000300818723c */ /* 0x008ff00000001818 */
[----:B------:R-:W-:Y:S01]  /*41b0*/  HMMA.16816.F32 R40, R16, R54, R68 ;  /* 0x000000361028723c */ /* 0x000fe20000001844 */
[----:B------:R-:W2:Y:S04]  /*41c0*/  LDSM.16.M88.4 R68, [R205] ;  /* 0x00000000cd44783b */ /* 0x000ea80000000200 */
[----:B------:R-:W3:Y:S03]  /*41d0*/  LDSM.16.M88.4 R52, [R195+0x6800] ;  /* 0x00680000c334783b */ /* 0x000ee60000000200 */
[----:B------:R-:W-:Y:S08]  /*41e0*/  HMMA.16816.F32 R28, R8, R50, R28 ;  /* 0x00000032081c723c */ /* 0x000ff0000000181c */
[----:B------:R-:W-:Y:S08]  /*41f0*/  HMMA.16816.F32 R36, R12, R64, R32 ;  /* 0x000000400c24723c */ /* 0x000ff00000001820 */
[----:B-1----:R-:W-:Y:S08]  /*4200*/  HMMA.16816.F32 R48, R4, R56, R24 ;  /* 0x000000380430723c */ /* 0x002ff00000001818 */
[----:B------:R-:W-:Y:S08]  /*4210*/  HMMA.16816.F32 R84, R20, R86, R92 ;  /* 0x000000561454723c */ /* 0x000ff0000000185c */
[----:B------:R-:W-:Y:S08]  /*4220*/  HMMA.16816.F32 R20, R16, R44, R80 ;  /* 0x0000002c1014723c */ /* 0x000ff00000001850 */
[----:B------:R-:W-:Y:S08]  /*4230*/  HMMA.16816.F32 R32, R12, R66, R40 ;  /* 0x000000420c20723c */ /* 0x000ff00000001828 */
[----:B------:R-:W-:Y:S01]  /*4240*/  HMMA.16816.F32 R28, R4, R58, R28 ;  /* 0x0000003a041c723c */ /* 0x000fe2000000181c */
[----:B------:R-:W1:Y:S07]  /*4250*/  LDSM.16.M88.4 R56, [R198+0x7000] ;  /* 0x00700000c638783b */ /* 0x000e6e0000000200 */
[----:B------:R-:W-:Y:S01]  /*4260*/  HMMA.16816.F32 R36, R8, R60, R36 ;  /* 0x0000003c0824723c */ /* 0x000fe20000001824 */
[----:B------:R-:W-:-:S07]  /*4270*/  FMUL.FTZ R0, R48, c[0x0][0x320] ;  /* 0x0000c80030007a20 */ /* 0x000fce0000410000 */
[----:B------:R-:W-:Y:S01]  /*4280*/  HMMA.16816.F32 R44, R16, R46, R76 ;  /* 0x0000002e102c723c */ /* 0x000fe2000000184c */
[----:B------:R4:W1:Y:S07]  /*4290*/  MUFU.TANH R78, R0 ;  /* 0x00000000004e7308 */ /* 0x00086e0000002400 */
[----:B--2---:R-:W-:Y:S01]  /*42a0*/  HMMA.16816.F32 R24, R12, R68, R20 ;  /* 0x000000440c18723c */ /* 0x004fe20000001814 */
[----:B----4-:R-:W-:-:S07]  /*42b0*/  FMUL.FTZ R0, R49, c[0x0][0x320] ;  /* 0x0000c80031007a20 */ /* 0x010fce0000410000 */
[----:B------:R-:W-:Y:S01]  /*42c0*/  HMMA.16816.F32 R20, R8, R62, R32 ;  /* 0x0000003e0814723c */ /* 0x000fe20000001820 */
[----:B------:R-:W2:Y:S01]  /*42d0*/  LDSM.16.M88.4 R60, [R204] ;  /* 0x00000000cc3c783b */ /* 0x000ea20000000200 */
[----:B------:R4:W1:Y:S06]  /*42e0*/  MUFU.TANH R77, R0 ;  /* 0x00000000004d7308 */ /* 0x00086c0000002400 */
[----:B---3--:R-:W-:Y:S01]  /*42f0*/  HMMA.16816.F32 R36, R4, R52, R36 ;  /* 0x000000340424723c */ /* 0x008fe20000001824 */
[----:B----4-:R-:W-:-:S04]  /*4300*/  FMUL.FTZ R0, R50, c[0x0][0x320] ;  /* 0x0000c80032007a20 */ /* 0x010fc80000410000 */
[----:B------:R3:W4:Y:S03]  /*4310*/  MUFU.TANH R76, R0 ;  /* 0x00000000004c7308 */ /* 0x0007260000002400 */
[----:B------:R-:W-:Y:S01]  /*4320*/  HMMA.16816.F32 R64, R16, R72, R88 ;  /* 0x000000481040723c */ /* 0x000fe20000001858 */
[----:B---3--:R-:W-:Y:S02]  /*4330*/  FMUL.FTZ R0, R51, c[0x0][0x320] ;  /* 0x0000c80033007a20 */ /* 0x008fe40000410000 */
[----:B------:R-:W3:Y:S02]  /*4340*/  LDSM.16.M88.4 R48, [R195+0x7000] ;  /* 0x00700000c330783b */ /* 0x000ee40000000200 */
[----:B------:R5:W1:Y:S03]  /*4350*/  MUFU.TANH R73, R0 ;  /* 0x0000000000497308 */ /* 0x000a660000002400 */
[----:B------:R-:W-:Y:S01]  /*4360*/  HMMA.16816.F32 R40, R12, R70, R44 ;  /* 0x000000460c28723c */ /* 0x000fe2000000182c */
[----:B------:R-:W2:Y:S01]  /*4370*/  LDSM.16.M88.4 R44, [R198+0x7800] ;  /* 0x00780000c62c783b */ /* 0x000ea20000000200 */
[----:B-----5:R-:W-:-:S04]  /*4380*/  FMUL.FTZ R0, R28, c[0x0][0x320] ;  /* 0x0000c8001c007a20 */ /* 0x020fc80000410000 */
[----:B------:R5:W2:Y:S02]  /*4390*/  MUFU.TANH R72, R0 ;  /* 0x0000000000487308 */ /* 0x000aa40000002400 */
[----:B-1----:R-:W-:Y:S01]  /*43a0*/  HMMA.16816.F32 R32, R8, R56, R24 ;  /* 0x000000380820723c */ /* 0x002fe20000001818 */
[----:B-----5:R-:W-:-:S05]  /*43b0*/  FMUL.FTZ R0, R29, c[0x0][0x320] ;  /* 0x0000c8001d007a20 */ /* 0x020fca0000410000 */
[----:B------:R1:W1:Y:S02]  /*43c0*/  MUFU.TANH R68, R0 ;  /* 0x0000000000447308 */ /* 0x0002640000002400 */
[----:B------:R-:W-:Y:S01]  /*43d0*/  HMMA.16816.F32 R24, R4, R54, R20 ;  /* 0x000000360418723c */ /* 0x000fe20000001814 */
[----:B-1----:R-:W-:-:S05]  /*43e0*/  FMUL.FTZ R0, R30, c[0x0][0x320] ;  /* 0x0000c8001e007a20 */ /* 0x002fca0000410000 */
[----:B------:R1:W1:Y:S02]  /*43f0*/  MUFU.TANH R69, R0 ;  /* 0x0000000000457308 */ /* 0x0002640000002400 */
[----:B------:R-:W-:Y:S01]  /*4400*/  HMMA.16816.F32 R16, R16, R74, R84 ;  /* 0x0000004a1010723c */ /* 0x000fe20000001854 */
[----:B-1----:R-:W-:-:S05]  /*4410*/  FMUL.FTZ R0, R31, c[0x0][0x320] ;  /* 0x0000c8001f007a20 */ /* 0x002fca0000410000 */
[----:B------:R1:W1:Y:S02]  /*4420*/  MUFU.TANH R56, R0 ;  /* 0x0000000000387308 */ /* 0x0002640000002400 */
[----:B--2---:R-:W-:Y:S01]  /*4430*/  HMMA.16816.F32 R20, R12, R60, R64 ;  /* 0x0000003c0c14723c */ /* 0x004fe20000001840 */
[----:B-1----:R-:W-:-:S05]  /*4440*/  FMUL.FTZ R0, R36, c[0x0][0x320] ;  /* 0x0000c80024007a20 */ /* 0x002fca0000410000 */
[----:B------:R1:W2:Y:S02]  /*4450*/  MUFU.TANH R55, R0 ;  /* 0x0000000000377308 */ /* 0x0002a40000002400 */
[----:B------:R-:W-:Y:S01]  /*4460*/  HMMA.16816.F32 R28, R8, R58, R40 ;  /* 0x0000003a081c723c */ /* 0x000fe20000001828 */
[----:B-1----:R-:W-:-:S05]  /*4470*/  FMUL.FTZ R0, R37, c[0x0][0x320] ;  /* 0x0000c80025007a20 */ /* 0x002fca0000410000 */
[----:B------:R1:W1:Y:S02]  /*4480*/  MUFU.TANH R54, R0 ;  /* 0x0000000000367308 */ /* 0x0002640000002400 */
[----:B---3--:R-:W-:Y:S01]  /*4490*/  HMMA.16816.F32 R32, R4, R48, R32 ;  /* 0x000000300420723c */ /* 0x008fe20000001820 */
[----:B-1----:R-:W-:-:S05]  /*44a0*/  FMUL.FTZ R0, R38, c[0x0][0x320] ;  /* 0x0000c80026007a20 */ /* 0x002fca0000410000 */
[----:B------:R1:W3:Y:S02]  /*44b0*/  MUFU.TANH R53, R0 ;  /* 0x0000000000357308 */ /* 0x0002e40000002400 */
[----:B------:R-:W-:Y:S01]  /*44c0*/  HMMA.16816.F32 R12, R12, R62, R16 ;  /* 0x0000003e0c0c723c */ /* 0x000fe20000001810 */
[----:B-1----:R-:W-:Y:S02]  /*44d0*/  FMUL.FTZ R0, R39, c[0x0][0x320] ;  /* 0x0000c80027007a20 */ /* 0x002fe40000410000 */
[----:B------:R-:W1:Y:S05]  /*44e0*/  LDSM.16.M88.4 R36, [R195+0x7800] ;  /* 0x00780000c324783b */ /* 0x000e6a0000000200 */
[----:B------:R-:W-:Y:S01]  /*44f0*/  HMMA.16816.F32 R16, R8, R44, R20 ;  /* 0x0000002c0810723c */ /* 0x000fe20000001814 */
[----:B------:R5:W1:Y:S01]  /*4500*/  MUFU.TANH R52, R0 ;  /* 0x0000000000347308 */ /* 0x000a620000002400 */
[----:B------:R-:W-:Y:S01]  /*4510*/  ISETP.GT.AND P0, PT, R96, R133, PT ;  /* 0x000000856000720c */ /* 0x000fe20003f04270 */
[----:B------:R-:W-:-:S04]  /*4520*/  DEPBAR.LE SB0, 0x0 ;  /* 0x000080000000791a */ /* 0x000fc80000000000 */
[----:B-----5:R-:W-:-:S04]  /*4530*/  FMUL.FTZ R0, R24, c[0x0][0x320] ;  /* 0x0000c80018007a20 */ /* 0x020fc80000410000 */
[----:B------:R5:W1:Y:S01]  /*4540*/  MUFU.TANH R43, R0 ;  /* 0x00000000002b7308 */ /* 0x000a620000002400 */
[----:B------:R-:W-:Y:S01]  /*4550*/  HMMA.16816.F32 R20, R4, R50, R28 ;  /* 0x000000320414723c */ /* 0x000fe2000000181c */
[----:B-----5:R-:W-:-:S06]  /*4560*/  FMUL.FTZ R0, R25, c[0x0][0x320] ;  /* 0x0000c80019007a20 */ /* 0x020fcc0000410000 */
[----:B------:R5:W1:Y:S02]  /*4570*/  MUFU.TANH R48, R0 ;  /* 0x0000000000307308 */ /* 0x000a640000002400 */
[----:B-----5:R-:W-:-:S06]  /*4580*/  FMUL.FTZ R0, R26, c[0x0][0x320] ;  /* 0x0000c8001a007a20 */ /* 0x020fcc0000410000 */
[----:B------:R5:W1:Y:S02]  /*4590*/  MUFU.TANH R42, R0 ;  /* 0x00000000002a7308 */ /* 0x000a640000002400 */
[----:B-----5:R-:W-:-:S06]  /*45a0*/  FMUL.FTZ R0, R27, c[0x0][0x320] ;  /* 0x0000c8001b007a20 */ /* 0x020fcc0000410000 */
[----:B------:R5:W1:Y:S01]  /*45b0*/  MUFU.TANH R41, R0 ;  /* 0x0000000000297308 */ /* 0x000a620000002400 */
[----:B------:R-:W-:Y:S01]  /*45c0*/  HMMA.16816.F32 R8, R8, R46, R12 ;  /* 0x0000002e0808723c */ /* 0x000fe2000000180c */
[----:B-----5:R-:W-:-:S06]  /*45d0*/  FMUL.FTZ R0, R32, c[0x0][0x320] ;  /* 0x0000c80020007a20 */ /* 0x020fcc0000410000 */
[----:B------:R5:W2:Y:S01]  /*45e0*/  MUFU.TANH R40, R0 ;  /* 0x0000000000287308 */ /* 0x000aa20000002400 */
[----:B-1----:R-:W-:Y:S01]  /*45f0*/  HMMA.16816.F32 R12, R4, R36, R16 ;  /* 0x00000024040c723c */ /* 0x002fe20000001810 */
[----:B-----5:R-:W-:-:S06]  /*4600*/  FMUL.FTZ R0, R33, c[0x0][0x320] ;  /* 0x0000c80021007a20 */ /* 0x020fcc0000410000 */
[----:B------:R1:W1:Y:S02]  /*4610*/  MUFU.TANH R32, R0 ;  /* 0x0000000000207308 */ /* 0x0002640000002400 */
[----:B-1----:R-:W-:-:S06]  /*4620*/  FMUL.FTZ R0, R34, c[0x0][0x320] ;  /* 0x0000c80022007a20 */ /* 0x002fcc0000410000 */
[----:B------:R1:W1:Y:S02]  /*4630*/  MUFU.TANH R34, R0 ;  /* 0x0000000000227308 */ /* 0x0002640000002400 */
[----:B-1----:R-:W-:-:S06]  /*4640*/  FMUL.FTZ R0, R35, c[0x0][0x320] ;  /* 0x0000c80023007a20 */ /* 0x002fcc0000410000 */
[----:B------:R1:W1:Y:S02]  /*4650*/  MUFU.TANH R33, R0 ;  /* 0x0000000000217308 */ /* 0x0002640000002400 */
[----:B-1----:R-:W-:-:S06]  /*4660*/  FMUL.FTZ R0, R20, c[0x0][0x320] ;  /* 0x0000c80014007a20 */ /* 0x002fcc0000410000 */
[----:B------:R1:W1:Y:S01]  /*4670*/  MUFU.TANH R28, R0 ;  /* 0x00000000001c7308 */ /* 0x0002620000002400 */
[----:B------:R-:W-:Y:S01]  /*4680*/  HMMA.16816.F32 R4, R4, R38, R8 ;  /* 0x000000260404723c */ /* 0x000fe20000001808 */
        /* <DEDUP_REMOVED lines=25> */
[----:B-1234-:R-:W-:Y:S01]  /*4820*/  IADD3 R0, R224, -0x2, RZ ;  /* 0xfffffffee0007810 */ /* 0x01efe20007ffe0ff */
[----:B------:R-:W-:Y:S01]  /*4830*/  IMAD.MOV.U32 R6, RZ, RZ, c[0x0][0x1e4] ;  /* 0x00007900ff067624 */ /* 0x000fe200078e00ff */
[----:B------:R-:W-:Y:S02]  /*4840*/  ISETP.NE.AND P3, PT, R99, RZ, PT ;  /* 0x000000ff6300720c */ /* 0x000fe40003f65270 */
[----:B------:R-:W-:Y:S01]  /*4850*/  SHF.R.S32.HI R2, RZ, 0x1f, R0 ;  /* 0x0000001fff027819 */ /* 0x000fe20000011400 */
[----:B------:R-:W-:Y:S01]  /*4860*/  IMAD.WIDE.U32 R4, R0, c[0x0][0x1e0], RZ ;  /* 0x0000780000047a25 */ /* 0x000fe200078e00ff */
[----:B------:R-:W-:-:S03]  /*4870*/  ISETP.NE.AND P4, PT, R98, RZ, PT ;  /* 0x000000ff6200720c */ /* 0x000fc60003f85270 */
        /* <DEDUP_REMOVED lines=21> */
.L_x_1254:
[----:B--234-:R-:W-:Y:S05]  /*49d0*/  BSYNC B0 ;  /* 0x0000000000007941 */ /* 0x01cfea0003800000 */
.L_x_1253:
[----:B-1----:R-:W2:Y:S04]  /*49e0*/  LDL R0, [R1+0x10] ;  /* 0x0000100001007983 */ /* 0x002ea80000100800 */
[----:B------:R-:W-:Y:S04]  /*49f0*/  LDSM.16.MT88.4 R44, [R194+0x800] ;  /* 0x00080000c22c783b */ /* 0x000fe80000004200 */
[----:B------:R-:W-:Y:S04]  /*4a00*/  LDSM.16.MT88.4 R36, [R197] ;  /* 0x00000000c524783b */ /* 0x000fe80000004200 */
[----:B------:R-:W-:Y:S04]  /*4a10*/  LDSM.16.MT88.4 R64, [R194+0x2800] ;  /* 0x00280000c240783b */ /* 0x000fe80000004200 */
[----:B------:R-:W0:Y:S01]  /*4a20*/  LDGDEPBAR ;  /* 0x00000000000079af */ /* 0x000e220000000000 */
[----:B--2---:R-:W-:-:S05]  /*4a30*/  IMAD.IADD R0, R97, 0x1, -R0 ;  /* 0x0000000161007824 */ /* 0x004fca00078e0a00 */
[C---:B------:R-:W-:Y:S02]  /*4a40*/  ISETP.GT.AND P1, PT, R0.reuse, RZ, PT ;  /* 0x000000ff0000720c */ /* 0x040fe40003f24270 */
[C---:B------:R-:W-:Y:S02]  /*4a50*/  ISETP.GT.AND P0, PT, R0.reuse, 0x1, PT ;  /* 0x000000010000780c */ /* 0x040fe40003f04270 */
[----:B------:R-:W-:Y:S02]  /*4a60*/  ISETP.GT.AND P6, PT, R0, 0x8, PT ;  /* 0x000000080000780c */ /* 0x000fe40003fc4270 */
[----:B------:R-:W-:Y:S02]  /*4a70*/  FSEL R5, R78, -INF , P1 ;  /* 0xff8000004e057808 */ /* 0x000fe40000800000 */
[----:B------:R-:W-:Y:S02]  /*4a80*/  FSEL R6, R77, -INF , P0 ;  /* 0xff8000004d067808 */ /* 0x000fe40000000000 */
[----:B------:R-:W-:-:S02]  /*4a90*/  ISETP.GT.AND P5, PT, R0, 0x9, PT ;  /* 0x000000090000780c */ /* 0x000fc40003fa4270 */
[----:B------:R-:W-:Y:S02]  /*4aa0*/  FSEL R7, R72, -INF , P6 ;  /* 0xff80000048077808 */ /* 0x000fe40003000000 */
        /* <DEDUP_REMOVED lines=18> */
[----:B------:R-:W-:Y:S01]  /*4bd0*/  FMNMX.FTZ R2, R11, R2, !PT ;  /* 0x000000020b027209 */ /* 0x000fe20007810000 */
[----:B------:R-:W-:Y:S01]  /*4be0*/  LDSM.16.MT88.4 R48, [R197+0x800] ;  /* 0x00080000c530783b */ /* 0x000fe20000004200 */
[----:B------:R-:W-:Y:S02]  /*4bf0*/  FSEL R13, R69, -INF , P6 ;  /* 0xff800000450d7808 */ /* 0x000fe40003000000 */
[----:B------:R-:W-:Y:S02]  /*4c00*/  ISETP.GT.AND P6, PT, R0, 0x21, PT ;  /* 0x000000210000780c */ /* 0x000fe40003fc4270 */
[----:B------:R-:W-:Y:S02]  /*4c10*/  FSEL R104, R40, -INF , P0 ;  /* 0xff80000028687808 */ /* 0x000fe40000000000 */
        /* <DEDUP_REMOVED lines=14> */
[----:B------:R-:W-:Y:S01]  /*4d00*/  LDSM.16.MT88.4 R52, [R196] ;  /* 0x00000000c434783b */ /* 0x000fe20000004200 */
        /* <DEDUP_REMOVED lines=9> */
[----:B------:R-:W-:Y:S01]  /*4da0*/  ISETP.GT.AND P1, PT, R0, 0x38, PT ;  /* 0x000000380000780c */ /* 0x000fe20003f24270 */
[----:B------:R-:W-:Y:S01]  /*4db0*/  LDSM.16.MT88.4 R40, [R196+0x800] ;  /* 0x00080000c428783b */ /* 0x000fe20000004200 */
[----:B------:R-:W-:Y:S02]  /*4dc0*/  FSEL R99, R22, -INF , P2 ;  /* 0xff80000016637808 */ /* 0x000fe40001000000 */
[----:B------:R-:W-:Y:S02]  /*4dd0*/  FMNMX.FTZ R2, R100, R2, !PT ;  /* 0x0000000264027209 */ /* 0x000fe40007810000 */
[----:B------:R-:W-:-:S02]  /*4de0*/  FSEL R105, R34, -INF , P0 ;  /* 0xff80000022697808 */ /* 0x000fc40000000000 */
[----:B------:R-:W-:Y:S02]  /*4df0*/  FMNMX.FTZ R3, R20, R3, !PT ;  /* 0x0000000314037209 */ /* 0x000fe40007810000 */
[----:B------:R-:W-:Y:S02]  /*4e00*/  ISETP.GT.AND P0, PT, R0, 0x39, PT ;  /* 0x000000390000780c */ /* 0x000fe40003f04270 */
[----:B------:R-:W-:Y:S02]  /*4e10*/  FSEL R95, R16, -INF , P1 ;  /* 0xff800000105f7808 */ /* 0x000fe40000800000 */
[----:B------:R-:W-:Y:S02]  /*4e20*/  FMNMX.FTZ R0, R99, R2, !PT ;  /* 0x0000000263007209 */ /* 0x000fe40007810000 */
        /* <DEDUP_REMOVED lines=9> */
[----:B------:R-:W-:Y:S01]  /*4ec0*/  FMNMX.FTZ R2, R98, R2, !PT ;  /* 0x0000000262027209 */ /* 0x000fe20007810000 */
[----:B------:R-:W-:Y:S01]  /*4ed0*/  LDSM.16.MT88.4 R32, [R193+0x800] ;  /* 0x00080000c120783b */ /* 0x000fe20000004200 */
[----:B------:R-:W-:Y:S02]  /*4ee0*/  FSEL R96, R30, -INF , P4 ;  /* 0xff8000001e607808 */ /* 0x000fe40002000000 */
[----:B------:R-:W-:Y:S02]  /*4ef0*/  FMNMX.FTZ R2, R97, R2, !PT ;  /* 0x0000000261027209 */ /* 0x000fe40007810000 */
[----:B------:R-:W-:Y:S02]  /*4f00*/  FSEL R94, R27, -INF , P3 ;  /* 0xff8000001b5e7808 */ /* 0x000fe40001800000 */
[----:B------:R-:W-:Y:S02]  /*4f10*/  FMNMX.FTZ R2, R96, R2, !PT ;  /* 0x0000000260027209 */ /* 0x000fe40007810000 */
[----:B------:R-:W-:-:S02]  /*4f20*/  FSEL R93, R26, -INF , P2 ;  /* 0xff8000001a5d7808 */ /* 0x000fc40001000000 */
[----:B------:R-:W-:Y:S02]  /*4f30*/  FMNMX.FTZ R2, R94, R2, !PT ;  /* 0x000000025e027209 */ /* 0x000fe40007810000 */
[----:B------:R-:W-:Y:S02]  /*4f40*/  FSEL R91, R25, -INF , P1 ;  /* 0xff800000195b7808 */ /* 0x000fe40000800000 */
[----:B------:R-:W-:Y:S02]  /*4f50*/  FMNMX.FTZ R2, R93, R2, !PT ;  /* 0x000000025d027209 */ /* 0x000fe40007810000 */
[----:B------:R-:W-:Y:S02]  /*4f60*/  FSEL R90, R24, -INF , P0 ;  /* 0xff800000185a7808 */ /* 0x000fe40000000000 */
[----:B------:R-:W-:Y:S02]  /*4f70*/  FMNMX.FTZ R2, R91, R2, !PT ;  /* 0x000000025b027209 */ /* 0x000fe40007810000 */
[----:B-1----:R-:W-:-:S02]  /*4f80*/  FMNMX.FTZ R0, R0, R3, !PT ;  /* 0x0000000300007209 */ /* 0x002fc40007810000 */
[----:B------:R-:W-:-:S03]  /*4f90*/  FMNMX.FTZ R2, R90, R2, !PT ;  /* 0x000000025a027209 */ /* 0x000fc60007810000 */
        /* <DEDUP_REMOVED lines=8> */
[----:B------:R-:W-:-:S04]  /*5020*/  FFMA.FTZ R3, R5, c[0x0][0x2d0], -R2 ;  /* 0x0000b40005037a23 */ /* 0x000fc80000010802 */
[----:B------:R2:W-:Y:S01]  /*5030*/  MUFU.EX2 R80, R3 ;  /* 0x0000000300507308 */ /* 0x0005e20000000800 */
[----:B-1----:R-:W-:Y:S01]  /*5040*/  FMNMX.FTZ R16, R0, R4, !PT ;  /* 0x0000000400107209 */ /* 0x002fe20007810000 */
[--C-:B------:R-:W-:Y:S02]  /*5050*/  FFMA.FTZ R0, R9, c[0x0][0x2d0], -R2.reuse ;  /* 0x0000b40009007a23 */ /* 0x100fe40000010802 */
[----:B--2---:R-:W-:Y:S01]  /*5060*/  FFMA.FTZ R3, R6, c[0x0][0x2d0], -R2 ;  /* 0x0000b40006037a23 */ /* 0x004fe20000010802 */
[----:B------:R-:W-:-:S03]  /*5070*/  FSETP.NEU.FTZ.AND P0, PT, R16, -INF , PT ;  /* 0xff8000001000780b */ /* 0x000fc60003f1d000 */
[----:B------:R1:W-:Y:S08]  /*5080*/  MUFU.EX2 R82, R0 ;  /* 0x0000000000527308 */ /* 0x0003f00000000800 */
[----:B------:R2:W3:Y:S01]  /*5090*/  MUFU.EX2 R79, R3 ;  /* 0x00000003004f7308 */ /* 0x0004e20000000800 */
[----:B-1----:R-:W-:-:S05]  /*50a0*/  FMUL.FTZ R0, R16, c[0x0][0x2d0] ;  /* 0x0000b40010007a20 */ /* 0x002fca0000410000 */
[----:B------:R-:W-:Y:S01]  /*50b0*/  FSEL R0, R0, RZ, P0 ;  /* 0x000000ff00007208 */ /* 0x000fe20000000000 */
[--C-:B--2---:R-:W-:Y:S02]  /*50c0*/  FFMA.FTZ R3, R7, c[0x0][0x2d0], -R2.reuse ;  /* 0x0000b40007037a23 */ /* 0x104fe40000010802 */
[----:B------:R-:W1:Y:S02]  /*50d0*/  LDSM.16.MT88.4 R4, [R193] ;  /* 0x00000000c104783b */ /* 0x000e640000004200 */
[----:B------:R2:W-:Y:S02]  /*50e0*/  MUFU.EX2 R81, R3 ;  /* 0x0000000300517308 */ /* 0x0005e40000000800 */
[----:B--2---:R-:W-:Y:S01]  /*50f0*/  FFMA.FTZ R3, R8, c[0x0][0x2d0], -R2 ;  /* 0x0000b40008037a23 */ /* 0x004fe20000010802 */
[----:B---3--:R-:W-:-:S05]  /*5100*/  F2FP.PACK_AB R8, R79, R80 ;  /* 0x000000504f08723e */ /* 0x008fca00000000ff */
[----:B------:R2:W3:Y:S02]  /*5110*/  MUFU.EX2 R83, R3 ;  /* 0x0000000300537308 */ /* 0x0004e40000000800 */
[----:B--2---:R-:W-:Y:S01]  /*5120*/  FFMA.FTZ R3, R10, c[0x0][0x2d0], -R2 ;  /* 0x0000b4000a037a23 */ /* 0x004fe20000010802 */
[----:B---3--:R-:W-:-:S05]  /*5130*/  F2FP.PACK_AB R10, R83, R81 ;  /* 0x00000051530a723e */ /* 0x008fca00000000ff */
[----:B------:R2:W-:Y:S02]  /*5140*/  MUFU.EX2 R84, R3 ;  /* 0x0000000300547308 */ /* 0x0005e40000000800 */
[----:B--2---:R-:W-:-:S06]  /*5150*/  FFMA.FTZ R3, R11, c[0x0][0x2d0], -R2 ;  /* 0x0000b4000b037a23 */ /* 0x004fcc0000010802 */
[----:B------:R2:W-:Y:S02]  /*5160*/  MUFU.EX2 R86, R3 ;  /* 0x0000000300567308 */ /* 0x0005e40000000800 */
[----:B--2---:R-:W-:-:S06]  /*5170*/  FFMA.FTZ R3, R12, c[0x0][0x2d0], -R0 ;  /* 0x0000b4000c037a23 */ /* 0x004fcc0000010800 */
[----:B------:R2:W-:Y:S02]  /*5180*/  MUFU.EX2 R77, R3 ;  /* 0x00000003004d7308 */ /* 0x0005e40000000800 */
[----:B--2---:R-:W-:-:S06]  /*5190*/  FFMA.FTZ R3, R14, c[0x0][0x2d0], -R0 ;  /* 0x0000b4000e037a23 */ /* 0x004fcc0000010800 */
[----:B------:R2:W3:Y:S02]  /*51a0*/  MUFU.EX2 R76, R3 ;  /* 0x00000003004c7308 */ /* 0x0004e40000000800 */
[--C-:B--2---:R-:W-:Y:S01]  /*51b0*/  FFMA.FTZ R3, R13, c[0x0][0x2d0], -R0.reuse ;  /* 0x0000b4000d037a23 */ /* 0x104fe20000010800 */
[----:B---3--:R-:W-:Y:S01]  /*51c0*/  F2FP.PACK_AB R9, R76, R77 ;  /* 0x0000004d4c09723e */ /* 0x008fe200000000ff */
[----:B------:R-:W2:Y:S04]  /*51d0*/  LDSM.16.MT88.4 R12, [R194] ;  /* 0x00000000c20c783b */ /* 0x000ea80000004200 */
[----:B------:R3:W-:Y:S02]  /*51e0*/  MUFU.EX2 R78, R3 ;  /* 0x00000003004e7308 */ /* 0x0007e40000000800 */
[----:B---3--:R-:W-:-:S06]  /*51f0*/  FFMA.FTZ R3, R18, c[0x0][0x2d0], -R0 ;  /* 0x0000b40012037a23 */ /* 0x008fcc0000010800 */
[----:B------:R3:W4:Y:S02]  /*5200*/  MUFU.EX2 R18, R3 ;  /* 0x0000000300127308 */ /* 0x0007240000000800 */
[----:B---3--:R-:W-:Y:S01]  /*5210*/  FFMA.FTZ R3, R17, c[0x0][0x2d0], -R2 ;  /* 0x0000b40011037a23 */ /* 0x008fe20000010802 */
[----:B----4-:R-:W-:-:S05]  /*5220*/  F2FP.PACK_AB R11, R18, R78 ;  /* 0x0000004e120b723e */ /* 0x010fca00000000ff */
[----:B------:R3:W-:Y:S02]  /*5230*/  MUFU.EX2 R87, R3 ;  /* 0x0000000300577308 */ /* 0x0007e40000000800 */
[----:B-1----:R-:W-:Y:S01]  /*5240*/  HMMA.16816.F32 R24, R8, R4, RZ ;  /* 0x000000040818723c */ /* 0x002fe200000018ff */
[----:B---3--:R-:W-:-:S05]  /*5250*/  FFMA.FTZ R3, R19, c[0x0][0x2d0], -R0 ;  /* 0x0000b40013037a23 */ /* 0x008fca0000010800 */
[----:B------:R1:W-:Y:S02]  /*5260*/  MUFU.EX2 R19, R3 ;  /* 0x0000000300137308 */ /* 0x0003e40000000800 */
[----:B-1----:R-:W-:-:S06]  /*5270*/  FFMA.FTZ R3, R20, c[0x0][0x2d0], -R0 ;  /* 0x0000b40014037a23 */ /* 0x002fcc0000010800 */
[----:B------:R1:W3:Y:S02]  /*5280*/  MUFU.EX2 R85, R3 ;  /* 0x0000000300557308 */ /* 0x0002e40000000800 */
[----:B-1----:R-:W-:Y:S02]  /*5290*/  FFMA.FTZ R3, R21, c[0x0][0x2d0], -R0 ;  /* 0x0000b40015037a23 */ /* 0x002fe40000010800 */
[C---:B------:R-:W-:Y:S04]  /*52a0*/  HMMA.16816.F32 R20, R8.reuse, R6, RZ ;  /* 0x000000060814723c */ /* 0x040fe800000018ff */
[----:B------:R1:W-:Y:S04]  /*52b0*/  MUFU.EX2 R89, R3 ;  /* 0x0000000300597308 */ /* 0x0003e80000000800 */
[----:B--2---:R-:W-:Y:S07]  /*52c0*/  HMMA.16816.F32 R4, R8, R12, RZ ;  /* 0x0000000c0804723c */ /* 0x004fee00000018ff */
[----:B------:R-:W-:-:S02]  /*52d0*/  F2FP.PACK_AB R12, R84, R82 ;  /* 0x00000052540c723e */ /* 0x000fc400000000ff */
[----:B---3--:R-:W-:Y:S01]  /*52e0*/  F2FP.PACK_AB R13, R85, R19 ;  /* 0x00000013550d723e */ /* 0x008fe200000000ff */
[----:B-1----:R-:W-:Y:S02]  /*52f0*/  FFMA.FTZ R3, R28, c[0x0][0x2d0], -R0 ;  /* 0x0000b4001c037a23 */ /* 0x002fe40000010800 */
[----:B------:R-:W-:Y:S02]  /*5300*/  HMMA.16816.F32 R28, R8, R14, RZ ;  /* 0x0000000e081c723c */ /* 0x000fe400000018ff */
[----:B------:R-:W1:Y:S05]  /*5310*/  MUFU.EX2 R88, R3 ;  /* 0x0000000300587308 */ /* 0x000e6a0000000800 */
[----:B------:R-:W-:-:S02]  /*5320*/  F2FP.PACK_AB R14, R87, R86 ;  /* 0x00000056570e723e */ /* 0x000fc400000000ff */
[----:B-1----:R-:W-:Y:S11]  /*5330*/  F2FP.PACK_AB R15, R88, R89 ;  /* 0x00000059580f723e */ /* 0x002ff600000000ff */
[----:B------:R-:W-:Y:S04]  /*5340*/  @!UPT UIADD3 URZ, URZ, URZ, URZ ;  /* 0x0000003f3f3ff290 */ /* 0x000fe8000fffe03f */
[C---:B------:R-:W-:Y:S08]  /*5350*/  HMMA.16816.F32 R28, R12.reuse, R46, R28 ;  /* 0x0000002e0c1c723c */ /* 0x040ff0000000181c */
[----:B------:R-:W-:Y:S08]  /*5360*/  HMMA.16816.F32 R60, R12, R34, R20 ;  /* 0x000000220c3c723c */ /* 0x000ff00000001814 */
[----:B------:R-:W-:Y:S08]  /*5370*/  HMMA.16816.F32 R20, R8, R38, RZ ;  /* 0x000000260814723c */ /* 0x000ff000000018ff */
[----:B------:R-:W-:Y:S01]  /*5380*/  HMMA.16816.F32 R136, R12, R32, R24 ;  /* 0x000000200c88723c */ /* 0x000fe20000001818 */
[----:B------:R-:W-:-:S02]  /*5390*/  IMAD.MOV.U32 R111, RZ, RZ, R28 ;  /* 0x000000ffff6f7224 */ /* 0x000fc400078e001c */
[----:B------:R-:W-:Y:S02]  /*53a0*/  IMAD.MOV.U32 R110, RZ, RZ, R29 ;  /* 0x000000ffff6e7224 */ /* 0x000fe400078e001d */
[----:B------:R-:W-:Y:S02]  /*53b0*/  IMAD.MOV.U32 R109, RZ, RZ, R30 ;  /* 0x000000ffff6d7224 */ /* 0x000fe400078e001e */
[----:B------:R-:W-:Y:S01]  /*53c0*/  IMAD.MOV.U32 R108, RZ, RZ, R31 ;  /* 0x000000ffff6c7224 */ /* 0x000fe200078e001f */
[----:B------:R-:W-:Y:S01]  /*53d0*/  HMMA.16816.F32 R24, R8, R36, RZ ;  /* 0x000000240818723c */ /* 0x000fe200000018ff */
[----:B------:R-:W1:Y:S01]  /*53e0*/  LDSM.16.MT88.4 R28, [R193+0x2000] ;  /* 0x00200000c11c783b */ /* 0x000e620000004200 */
[----:B------:R-:W-:Y:S02]  /*53f0*/  IMAD.MOV.U32 R107, RZ, RZ, R60 ;  /* 0x000000ffff6b7224 */ /* 0x000fe400078e003c */
[----:B------:R-:W-:Y:S01]  /*5400*/  IMAD.MOV.U32 R106, RZ, RZ, R61 ;  /* 0x000000ffff6a7224 */ /* 0x000fe200078e003d */
[----:B------:R-:W-:Y:S01]  /*5410*/  LDSM.16.MT88.4 R36, [R197+0x2000] ;  /* 0x00200000c524783b */ /* 0x000fe20000004200 */
[----:B------:R-:W-:-:S02]  /*5420*/  IMAD.MOV.U32 R17, RZ, RZ, R62 ;  /* 0x000000ffff117224 */ /* 0x000fc400078e003e */
[C---:B------:R-:W-:Y:S01]  /*5430*/  HMMA.16816.F32 R20, R12.reuse, R50, R20 ;  /* 0x000000320c14723c */ /* 0x040fe20000001814 */
[----:B------:R-:W-:Y:S02]  /*5440*/  IMAD.MOV.U32 R3, RZ, RZ, R63 ;  /* 0x000000ffff037224 */ /* 0x000fe400078e003f */
[----:B------:R-:W-:Y:S05]  /*5450*/  LDSM.16.MT88.4 R60, [R197+0x2800] ;  /* 0x00280000c53c783b */ /* 0x000fea0000004200 */
[C---:B------:R-:W-:Y:S01]  /*5460*/  HMMA.16816.F32 R144, R12.reuse, R44, R4 ;  /* 0x0000002c0c90723c */ /* 0x040fe20000001804 */
[----:B------:R-:W2:Y:S07]  /*5470*/  LDSM.16.MT88.4 R44, [R194+0x2000] ;  /* 0x00200000c22c783b */ /* 0x000eae0000004200 */
[----:B------:R-:W-:Y:S01]  /*5480*/  HMMA.16816.F32 R152, R12, R48, R24 ;  /* 0x000000300c98723c */ /* 0x000fe20000001818 */
[----:B------:R-:W3:Y:S07]  /*5490*/  LDSM.16.MT88.4 R48, [R193+0x2800] ;  /* 0x00280000c130783b */ /* 0x000eee0000004200 */
[----:B------:R-:W-:Y:S01]  /*54a0*/  HMMA.16816.F32 R32, R8, R54, RZ ;  /* 0x000000360820723c */ /* 0x000fe200000018ff */
[----:B------:R-:W-:-:S02]  /*54b0*/  IMAD.MOV.U32 R115, RZ, RZ, R20 ;  /* 0x000000ffff737224 */ /* 0x000fc400078e0014 */
[----:B------:R-:W-:Y:S02]  /*54c0*/  IMAD.MOV.U32 R114, RZ, RZ, R21 ;  /* 0x000000ffff727224 */ /* 0x000fe400078e0015 */
[----:B------:R-:W-:Y:S02]  /*54d0*/  IMAD.MOV.U32 R113, RZ, RZ, R22 ;  /* 0x000000ffff717224 */ /* 0x000fe400078e0016 */
[----:B------:R-:W-:Y:S01]  /*54e0*/  IMAD.MOV.U32 R112, RZ, RZ, R23 ;  /* 0x000000ffff707224 */ /* 0x000fe200078e0017 */
[C---:B------:R-:W-:Y:S01]  /*54f0*/  HMMA.16816.F32 R4, R8.reuse, R52, RZ ;  /* 0x000000340804723c */ /* 0x040fe200000018ff */
[----:B------:R-:W-:Y:S07]  /*5500*/  LDSM.16.MT88.4 R52, [R194+0x4000] ;  /* 0x00400000c234783b */ /* 0x000fee0000004200 */
[----:B-1----:R-:W-:Y:S08]  /*5510*/  HMMA.16816.F32 R20, R8, R30, RZ ;  /* 0x0000001e0814723c */ /* 0x002ff000000018ff */
[C---:B------:R-:W-:Y:S08]  /*5520*/  HMMA.16816.F32 R68, R12.reuse, R42, R32 ;  /* 0x0000002a0c44723c */ /* 0x040ff00000001820 */
[----:B------:R-:W-:Y:S08]  /*5530*/  HMMA.16816.F32 R160, R12, R40, R4 ;  /* 0x000000280ca0723c */ /* 0x000ff00000001804 */
[C---:B------:R-:W-:Y:S08]  /*5540*/  HMMA.16816.F32 R24, R8.reuse, R28, RZ ;  /* 0x0000001c0818723c */ /* 0x040ff000000018ff */
[----:B--2---:R-:W-:Y:S01]  /*5550*/  HMMA.16816.F32 R4, R8, R44, RZ ;  /* 0x0000002c0804723c */ /* 0x004fe200000018ff */
[----:B------:R-:W-:-:S02]  /*5560*/  IMAD.MOV.U32 R119, RZ, RZ, R68 ;  /* 0x000000ffff777224 */ /* 0x000fc400078e0044 */
[----:B------:R-:W-:Y:S02]  /*5570*/  IMAD.MOV.U32 R118, RZ, RZ, R69 ;  /* 0x000000ffff767224 */ /* 0x000fe400078e0045 */
[----:B------:R-:W-:Y:S02]  /*5580*/  IMAD.MOV.U32 R117, RZ, RZ, R70 ;  /* 0x000000ffff757224 */ /* 0x000fe400078e0046 */
[----:B------:R-:W-:Y:S01]  /*5590*/  IMAD.MOV.U32 R116, RZ, RZ, R71 ;  /* 0x000000ffff747224 */ /* 0x000fe200078e0047 */
[----:B---3--:R-:W-:Y:S01]  /*55a0*/  HMMA.16816.F32 R20, R12, R50, R20 ;  /* 0x000000320c14723c */ /* 0x008fe20000001814 */
[----:B------:R-:W-:Y:S07]  /*55b0*/  LDSM.16.MT88.4 R68, [R193+0x4800] ;  /* 0x00480000c144783b */ /* 0x000fee0000004200 */
[C---:B------:R-:W-:Y:S01]  /*55c0*/  HMMA.16816.F32 R40, R8.reuse, R46, RZ ;  /* 0x0000002e0828723c */ /* 0x040fe200000018ff */
[----:B------:R-:W1:Y:S07]  /*55d0*/  LDSM.16.MT88.4 R44, [R196+0x2800] ;  /* 0x00280000c42c783b */ /* 0x000e6e0000004200 */
[----:B------:R-:W-:Y:S08]  /*55e0*/  HMMA.16816.F32 R32, R8, R36, RZ ;  /* 0x000000240820723c */ /* 0x000ff000000018ff */
[----:B------:R-:W-:Y:S01]  /*55f0*/  HMMA.16816.F32 R244, R12, R48, R24 ;  /* 0x000000300cf4723c */ /* 0x000fe20000001818 */
[----:B------:R-:W-:Y:S01]  /*5600*/  IMAD.MOV.U32 R37, RZ, RZ, R22 ;  /* 0x000000ffff257224 */ /* 0x000fe200078e0016 */
[----:B------:R-:W-:-:S05]  /*5610*/  MOV R36, R23 ;  /* 0x0000001700247202 */ /* 0x000fca0000000f00 */
[----:B------:R-:W-:Y:S01]  /*5620*/  IMAD.MOV.U32 R49, RZ, RZ, R20 ;  /* 0x000000ffff317224 */ /* 0x000fe200078e0014 */
[----:B------:R-:W-:Y:S01]  /*5630*/  HMMA.16816.F32 R240, R12, R64, R4 ;  /* 0x000000400cf0723c */ /* 0x000fe20000001804 */
[----:B------:R-:W-:-:S07]  /*5640*/  IMAD.MOV.U32 R48, RZ, RZ, R21 ;  /* 0x000000ffff307224 */ /* 0x000fce00078e0015 */
[C---:B------:R-:W-:Y:S07]  /*5650*/  HMMA.16816.F32 R20, R8.reuse, R58, RZ ;  /* 0x0000003a0814723c */ /* 0x040fee00000018ff */
[----:B------:R-:W-:Y:S01]  /*5660*/  IMAD.MOV.U32 R58, RZ, RZ, R37 ;  /* 0x000000ffff3a7224 */ /* 0x000fe200078e0025 */
[----:B------:R-:W-:Y:S01]  /*5670*/  HMMA.16816.F32 R4, R8, R72, RZ ;  /* 0x000000480804723c */ /* 0x000fe200000018ff */
[----:B------:R-:W-:-:S06]  /*5680*/  IMAD.MOV.U32 R59, RZ, RZ, R36 ;  /* 0x000000ffff3b7224 */ /* 0x000fcc00078e0024 */
[----:B------:R-:W-:Y:S01]  /*5690*/  IMAD.MOV.U32 R72, RZ, RZ, R111 ;  /* 0x000000ffff487224 */ /* 0x000fe200078e006f */
[----:B------:R-:W-:Y:S01]  /*56a0*/  HMMA.16816.F32 R28, R8, R38, RZ ;  /* 0x00000026081c723c */ /* 0x000fe200000018ff */
[----:B------:R-:W2:Y:S01]  /*56b0*/  LDSM.16.MT88.4 R36, [R194+0x4800] ;  /* 0x00480000c224783b */ /* 0x000ea20000004200 */
[----:B------:R-:W-:-:S06]  /*56c0*/  IMAD.MOV.U32 R73, RZ, RZ, R110 ;  /* 0x000000ffff497224 */ /* 0x000fcc00078e006e */
[C---:B------:R-:W-:Y:S01]  /*56d0*/  HMMA.16816.F32 R184, R12.reuse, R60, R32 ;  /* 0x0000003c0cb8723c */ /* 0x040fe20000001820 */
[----:B------:R-:W3:Y:S06]  /*56e0*/  LDSM.16.MT88.4 R32, [R197+0x4000] ;  /* 0x00400000c520783b */ /* 0x000eec0000004200 */
[----:B------:R-:W-:Y:S01]  /*56f0*/  IMAD.MOV.U32 R60, RZ, RZ, R119 ;  /* 0x000000ffff3c7224 */ /* 0x000fe200078e0077 */
[----:B-1----:R-:W-:Y:S01]  /*5700*/  HMMA.16816.F32 R188, R12, R46, R20 ;  /* 0x0000002e0cbc723c */ /* 0x002fe20000001814 */
[----:B------:R-:W-:-:S06]  /*5710*/  IMAD.MOV.U32 R61, RZ, RZ, R118 ;  /* 0x000000ffff3d7224 */ /* 0x000fcc00078e0076 */
[----:B------:R-:W-:Y:S01]  /*5720*/  MOV R46, R113 ;  /* 0x00000071002e7202 */ /* 0x000fe20000000f00 */
[----:B------:R-:W-:Y:S01]  /*5730*/  HMMA.16816.F32 R176, R12, R68, R4 ;  /* 0x000000440cb0723c */ /* 0x000fe20000001804 */
[----:B------:R-:W-:-:S07]  /*5740*/  IMAD.MOV.U32 R47, RZ, RZ, R112 ;  /* 0x000000ffff2f7224 */ /* 0x000fce00078e0070 */
[----:B------:R-:W-:Y:S07]  /*5750*/  HMMA.16816.F32 R24, R8, R56, RZ ;  /* 0x000000380818723c */ /* 0x000fee00000018ff */
[----:B------:R-:W-:Y:S01]  /*5760*/  IMAD.MOV.U32 R56, RZ, RZ, R49 ;  /* 0x000000ffff387224 */ /* 0x000fe200078e0031 */
[----:B------:R-:W-:Y:S01]  /*5770*/  HMMA.16816.F32 R236, R12, R66, R40 ;  /* 0x000000420cec723c */ /* 0x000fe20000001828 */
[----:B------:R-:W1:Y:S01]  /*5780*/  LDSM.16.MT88.4 R40, [R196+0x4000] ;  /* 0x00400000c428783b */ /* 0x000e620000004200 */
[----:B------:R-:W-:-:S06]  /*5790*/  IMAD.MOV.U32 R57, RZ, RZ, R48 ;  /* 0x000000ffff397224 */ /* 0x000fcc00078e0030 */
[C---:B------:R-:W-:Y:S07]  /*57a0*/  HMMA.16816.F32 R20, R8.reuse, R52, RZ ;  /* 0x000000340814723c */ /* 0x040fee00000018ff */
[----:B------:R-:W-:Y:S01]  /*57b0*/  IMAD.MOV.U32 R52, RZ, RZ, R107 ;  /* 0x000000ffff347224 */ /* 0x000fe200078e006b */
[----:B------:R-:W-:Y:S01]  /*57c0*/  HMMA.16816.F32 R4, R8, R54, RZ ;  /* 0x000000360804723c */ /* 0x000fe200000018ff */
[----:B------:R-:W-:-:S06]  /*57d0*/  IMAD.MOV.U32 R53, RZ, RZ, R106 ;  /* 0x000000ffff357224 */ /* 0x000fcc00078e006a */
[----:B------:R-:W-:Y:S01]  /*57e0*/  IMAD.MOV.U32 R54, RZ, RZ, R17 ;  /* 0x000000ffff367224 */ /* 0x000fe200078e0011 */
[C---:B------:R-:W-:Y:S01]  /*57f0*/  HMMA.16816.F32 R220, R12.reuse, R62, R28 ;  /* 0x0000003e0cdc723c */ /* 0x040fe2000000181c */
[----:B------:R-:W4:Y:S01]  /*5800*/  LDSM.16.MT88.4 R28, [R197+0x4800] ;  /* 0x00480000c51c783b */ /* 0x000f220000004200 */
[----:B------:R-:W-:Y:S02]  /*5810*/  FADD.FTZ R17, R77, R76 ;  /* 0x0000004c4d117221 */ /* 0x000fe40000010000 */
[----:B------:R-:W-:Y:S02]  /*5820*/  IMAD.MOV.U32 R55, RZ, RZ, R3 ;  /* 0x000000ffff377224 */ /* 0x000fe400078e0003 */
[----:B------:R-:W-:Y:S02]  /*5830*/  FADD.FTZ R3, R80, R79 ;  /* 0x0000004f50037221 */ /* 0x000fe40000010000 */
[----:B------:R-:W-:Y:S01]  /*5840*/  HMMA.16816.F32 R180, R12, R44, R24 ;  /* 0x0000002c0cb4723c */ /* 0x000fe20000001818 */
[----:B------:R-:W-:-:S02]  /*5850*/  IMAD.MOV.U32 R62, RZ, RZ, R117 ;  /* 0x000000ffff3e7224 */ /* 0x000fc400078e0075 */
[----:B------:R-:W-:Y:S02]  /*5860*/  IMAD.MOV.U32 R63, RZ, RZ, R116 ;  /* 0x000000ffff3f7224 */ /* 0x000fe400078e0074 */
[----:B------:R-:W-:Y:S02]  /*5870*/  FADD.FTZ R3, R81, R3 ;  /* 0x0000000351037221 */ /* 0x000fe40000010000 */
[----:B------:R-:W-:Y:S01]  /*5880*/  IMAD.MOV.U32 R44, RZ, RZ, R115 ;  /* 0x000000ffff2c7224 */ /* 0x000fe200078e0073 */
[----:B--2---:R-:W-:Y:S01]  /*5890*/  HMMA.16816.F32 R148, R12, R36, R20 ;  /* 0x000000240c94723c */ /* 0x004fe20000001814 */
[----:B------:R-:W-:Y:S02]  /*58a0*/  IMAD.MOV.U32 R45, RZ, RZ, R114 ;  /* 0x000000ffff2d7224 */ /* 0x000fe400078e0072 */
[----:B------:R-:W-:-:S04]  /*58b0*/  FADD.FTZ R3, R83, R3 ;  /* 0x0000000353037221 */ /* 0x000fc80000010000 */
[----:B------:R-:W-:Y:S01]  /*58c0*/  FADD.FTZ R3, R82, R3 ;  /* 0x0000000352037221 */ /* 0x000fe20000010000 */
[----:B------:R-:W-:Y:S01]  /*58d0*/  HMMA.16816.F32 R156, R12, R38, R4 ;  /* 0x000000260c9c723c */ /* 0x000fe20000001804 */
[----:B------:R-:W2:Y:S02]  /*58e0*/  LDSM.16.MT88.4 R36, [R196+0x4800] ;  /* 0x00480000c424783b */ /* 0x000ea40000004200 */
[----:B------:R-:W-:-:S05]  /*58f0*/  FADD.FTZ R3, R84, R3 ;  /* 0x0000000354037221 */ /* 0x000fca0000010000 */
[C---:B------:R-:W-:Y:S07]  /*5900*/  HMMA.16816.F32 R24, R8.reuse, R74, RZ ;  /* 0x0000004a0818723c */ /* 0x040fee00000018ff */
[----:B------:R-:W-:Y:S01]  /*5910*/  IMAD.MOV.U32 R74, RZ, RZ, R109 ;  /* 0x000000ffff4a7224 */ /* 0x000fe200078e006d */
[----:B---3--:R-:W-:Y:S01]  /*5920*/  HMMA.16816.F32 R20, R8, R34, RZ ;  /* 0x000000220814723c */ /* 0x008fe200000018ff */
[----:B------:R-:W-:-:S06]  /*5930*/  IMAD.MOV.U32 R75, RZ, RZ, R108 ;  /* 0x000000ffff4b7224 */ /* 0x000fcc00078e006c */
[--C-:B------:R-:W-:Y:S01]  /*5940*/  FFMA.FTZ R35, R95, c[0x0][0x2d0], -R2.reuse ;  /* 0x0000b4005f237a23 */ /* 0x100fe20000010802 */
[----:B-1----:R-:W-:Y:S01]  /*5950*/  HMMA.16816.F32 R4, R8, R40, RZ ;  /* 0x000000280804723c */ /* 0x002fe200000018ff */
[----:B------:R-:W-:-:S06]  /*5960*/  FFMA.FTZ R34, R92, c[0x0][0x2d0], -R2 ;  /* 0x0000b4005c227a23 */ /* 0x000fcc0000010802 */
[--C-:B------:R-:W-:Y:S01]  /*5970*/  FFMA.FTZ R40, R94, c[0x0][0x2d0], -R0.reuse ;  /* 0x0000b4005e287a23 */ /* 0x100fe20000010800 */
[----:B------:R-:W-:Y:S01]  /*5980*/  HMMA.16816.F32 R164, R12, R70, R24 ;  /* 0x000000460ca4723c */ /* 0x000fe20000001818 */
[----:B------:R-:W-:-:S07]  /*5990*/  FFMA.FTZ R41, R93, c[0x0][0x2d0], -R0 ;  /* 0x0000b4005d297a23 */ /* 0x000fce0000010800 */
[----:B------:R-:W-:Y:S07]  /*59a0*/  HMMA.16816.F32 R24, R8, R32, RZ ;  /* 0x000000200818723c */ /* 0x000fee00000018ff */
[--C-:B------:R-:W-:Y:S01]  /*59b0*/  FFMA.FTZ R32, R100, c[0x0][0x2d0], -R2.reuse ;  /* 0x0000b40064207a23 */ /* 0x100fe20000010802 */
[----:B----4-:R-:W-:Y:S01]  /*59c0*/  HMMA.16816.F32 R140, R12, R30, R20 ;  /* 0x0000001e0c8c723c */ /* 0x010fe20000001814 */
[----:B------:R-:W1:Y:S01]  /*59d0*/  LDSM.16.MT88.4 R20, [R193+0x6000] ;  /* 0x00600000c114783b */ /* 0x000e620000004200 */
[----:B------:R-:W-:-:S06]  /*59e0*/  FFMA.FTZ R33, R99, c[0x0][0x2d0], -R2 ;  /* 0x0000b40063217a23 */ /* 0x000fcc0000010802 */
[----:B--2---:R-:W-:Y:S07]  /*59f0*/  HMMA.16816.F32 R112, R12, R36, R4 ;  /* 0x000000240c70723c */ /* 0x004fee0000001804 */
[--C-:B------:R-:W-:Y:S01]  /*5a00*/  FFMA.FTZ R36, R98, c[0x0][0x2d0], -R0.reuse ;  /* 0x0000b40062247a23 */ /* 0x100fe20000010800 */
[----:B------:R-:W-:Y:S07]  /*5a10*/  HMMA.16816.F32 R4, R8, R42, RZ ;  /* 0x0000002a0804723c */ /* 0x000fee00000018ff */
[--C-:B------:R-:W-:Y:S01]  /*5a20*/  FFMA.FTZ R42, R91, c[0x0][0x2d0], -R0.reuse ;  /* 0x0000b4005b2a7a23 */ /* 0x100fe20000010800 */
[----:B------:R-:W-:Y:S01]  /*5a30*/  HMMA.16816.F32 R108, R12, R28, R24 ;  /* 0x0000001c0c6c723c */ /* 0x000fe20000001818 */
[----:B------:R-:W2:Y:S01]  /*5a40*/  LDSM.16.MT88.4 R28, [R193+0x6800] ;  /* 0x00680000c11c783b */ /* 0x000ea20000004200 */
[----:B------:R-:W-:-:S03]  /*5a50*/  FFMA.FTZ R43, R90, c[0x0][0x2d0], -R0 ;  /* 0x0000b4005a2b7a23 */ /* 0x000fc60000010800 */
[----:B------:R-:W3:Y:S11]  /*5a60*/  LDSM.16.MT88.4 R24, [R194+0x6000] ;  /* 0x00600000c218783b */ /* 0x000ef60000004200 */
[----:B------:R-:W-:Y:S07]  /*5a70*/  HMMA.16816.F32 R116, R12, R38, R4 ;  /* 0x000000260c74723c */ /* 0x000fee0000001804 */
[--C-:B------:R-:W-:Y:S01]  /*5a80*/  FFMA.FTZ R38, R97, c[0x0][0x2d0], -R0.reuse ;  /* 0x0000b40061267a23 */ /* 0x100fe20000010800 */
[----:B-1----:R-:W-:Y:S01]  /*5a90*/  HMMA.16816.F32 R4, R8, R20, RZ ;  /* 0x000000140804723c */ /* 0x002fe200000018ff */
[----:B------:R-:W-:Y:S11]  /*5aa0*/  FFMA.FTZ R39, R96, c[0x0][0x2d0], -R0 ;  /* 0x0000b40060277a23 */ /* 0x000ff60000010800 */
[----:B------:R-:W-:Y:S11]  /*5ab0*/  @!UPT UIADD3 URZ, URZ, URZ, URZ ;  /* 0x0000003f3f3ff290 */ /* 0x000ff6000fffe03f */
[----:B------:R-:W-:Y:S01]  /*5ac0*/  @!UPT UIADD3 URZ, URZ, URZ, URZ ;  /* 0x0000003f3f3ff290 */ /* 0x000fe2000fffe03f */
[----:B--2---:R-:W-:Y:S07]  /*5ad0*/  HMMA.16816.F32 R120, R12, R28, R4 ;  /* 0x0000001c0c78723c */ /* 0x004fee0000001804 */
[----:B------:R-:W-:-:S04]  /*5ae0*/  FADD.FTZ R4, R78, R17 ;  /* 0x000000114e047221 */ /* 0x000fc80000010000 */
[----:B------:R-:W-:Y:S02]  /*5af0*/  FADD.FTZ R17, R18, R4 ;  /* 0x0000000412117221 */ /* 0x000fe40000010000 */
[----:B------:R-:W-:Y:S01]  /*5b00*/  HMMA.16816.F32 R4, R8, R22, RZ ;  /* 0x000000160804723c */ /* 0x000fe200000018ff */
[----:B------:R-:W1:Y:S01]  /*5b10*/  LDSM.16.MT88.4 R20, [R194+0x6800] ;  /* 0x00680000c214783b */ /* 0x000e620000004200 */
[----:B------:R-:W-:Y:S02]  /*5b20*/  FFMA.FTZ R18, R102, c[0x0][0x2d0], -R2 ;  /* 0x0000b40066127a23 */ /* 0x000fe40000010802 */
[----:B------:R-:W-:Y:S02]  /*5b30*/  FADD.FTZ R17, R19, R17 ;  /* 0x0000001113117221 */ /* 0x000fe40000010000 */
[----:B------:R-:W-:-:S06]  /*5b40*/  FFMA.FTZ R19, R105, c[0x0][0x2d0], -R0 ;  /* 0x0000b40069137a23 */ /* 0x000fcc0000010800 */
[----:B------:R-:W-:Y:S11]  /*5b50*/  MUFU.EX2 R19, R19 ;  /* 0x0000001300137308 */ /* 0x000ff60000000800 */
[----:B------:R-:W-:Y:S01]  /*5b60*/  @!UPT UIADD3 URZ, URZ, URZ, URZ ;  /* 0x0000003f3f3ff290 */ /* 0x000fe2000fffe03f */
[----:B------:R-:W-:Y:S01]  /*5b70*/  HMMA.16816.F32 R172, R12, R30, R4 ;  /* 0x0000001e0cac723c */ /* 0x000fe20000001804 */
[----:B------:R-:W2:Y:S07]  /*5b80*/  LDSM.16.MT88.4 R28, [R197+0x6000] ;  /* 0x00600000c51c783b */ /* 0x000eae0000004200 */
[----:B---3--:R-:W-:Y:S11]  /*5b90*/  HMMA.16816.F32 R4, R8, R24, RZ ;  /* 0x000000180804723c */ /* 0x008ff600000018ff */
[----:B------:R-:W-:Y:S11]  /*5ba0*/  @!UPT UIADD3 URZ, URZ, URZ, URZ ;  /* 0x0000003f3f3ff290 */ /* 0x000ff6000fffe03f */
[----:B------:R-:W-:Y:S02]  /*5bb0*/  @!UPT UIADD3 URZ, URZ, URZ, URZ ;  /* 0x0000003f3f3ff290 */ /* 0x000fe4000fffe03f */
[----:B-1----:R-:W-:Y:S08]  /*5bc0*/  HMMA.16816.F32 R168, R12, R20, R4 ;  /* 0x000000140ca8723c */ /* 0x002ff00000001804 */
[----:B------:R-:W-:Y:S01]  /*5bd0*/  HMMA.16816.F32 R4, R8, R26, RZ ;  /* 0x0000001a0804723c */ /* 0x000fe200000018ff */
[----:B------:R-:W1:Y:S11]  /*5be0*/  LDSM.16.MT88.4 R24, [R197+0x6800] ;  /* 0x00680000c518783b */ /* 0x000e760000004200 */
[----:B------:R-:W-:Y:S11]  /*5bf0*/  @!UPT UIADD3 URZ, URZ, URZ, URZ ;  /* 0x0000003f3f3ff290 */ /* 0x000ff6000fffe03f */
[----:B------:R-:W-:Y:S01]  /*5c00*/  @!UPT UIADD3 URZ, URZ, URZ, URZ ;  /* 0x0000003f3f3ff290 */ /* 0x000fe2000fffe03f */
[----:B------:R-:W-:Y:S07]  /*5c10*/  HMMA.16816.F32 R124, R12, R22, R4 ;  /* 0x000000160c7c723c */ /* 0x000fee0000001804 */
[----:B------:R-:W-:Y:S01]  /*5c20*/  FADD.FTZ R4, R86, R3 ;  /* 0x0000000356047221 */ /* 0x000fe20000010000 */
[----:B--2---:R-:W-:Y:S01]  /*5c30*/  HMMA.16816.F32 R20, R8, R28, RZ ;  /* 0x0000001c0814723c */ /* 0x004fe200000018ff */
[--C-:B------:R-:W-:Y:S02]  /*5c40*/  FFMA.FTZ R3, R104, c[0x0][0x2d0], -R2.reuse ;  /* 0x0000b40068037a23 */ /* 0x100fe40000010802 */
[----:B------:R-:W-:-:S02]  /*5c50*/  FFMA.FTZ R6, R103, c[0x0][0x2d0], -R2 ;  /* 0x0000b40067067a23 */ /* 0x000fc40000010802 */
[----:B------:R-:W-:Y:S02]  /*5c60*/  FFMA.FTZ R7, R101, c[0x0][0x2d0], -R2 ;  /* 0x0000b40065077a23 */ /* 0x000fe40000010802 */
[----:B------:R-:W2:Y:S01]  /*5c70*/  MUFU.EX2 R3, R3 ;  /* 0x0000000300037308 */ /* 0x000ea20000000800 */
[----:B------:R-:W-:Y:S02]  /*5c80*/  FADD.FTZ R4, R87, R4 ;  /* 0x0000000457047221 */ /* 0x000fe40000010000 */
[----:B------:R-:W-:-:S04]  /*5c90*/  FADD.FTZ R5, R85, R17 ;  /* 0x0000001155057221 */ /* 0x000fc80000010000 */
[----:B------:R-:W-:Y:S01]  /*5ca0*/  FADD.FTZ R5, R89, R5 ;  /* 0x0000000559057221 */ /* 0x000fe20000010000 */
[----:B------:R-:W3:Y:S03]  /*5cb0*/  MUFU.EX2 R2, R6 ;  /* 0x0000000600027308 */ /* 0x000ee60000000800 */
[----:B------:R-:W-:Y:S02]  /*5cc0*/  FADD.FTZ R37, R88, R5 ;  /* 0x0000000558257221 */ /* 0x000fe40000010000 */
[----:B--2---:R-:W-:-:S04]  /*5cd0*/  FADD.FTZ R0, R3, R4 ;  /* 0x0000000403007221 */ /* 0x004fc80000010000 */
[----:B-1----:R-:W-:Y:S01]  /*5ce0*/  HMMA.16816.F32 R64, R12, R24, R20 ;  /* 0x000000180c40723c */ /* 0x002fe20000001814 */
[----:B------:R-:W-:Y:S01]  /*5cf0*/  MUFU.EX2 R5, R32 ;  /* 0x0000002000057308 */ /* 0x000fe20000000800 */
[C---:B---3--:R-:W-:Y:S01]  /*5d00*/  FADD.FTZ R6, R2.reuse, R0 ;  /* 0x0000000002067221 */ /* 0x048fe20000010000 */
[----:B------:R-:W-:-:S05]  /*5d10*/  F2FP.PACK_AB R4, R2, R3 ;  /* 0x000000030204723e */ /* 0x000fca00000000ff */
[----:B------:R-:W-:Y:S01]  /*5d20*/  HMMA.16816.F32 R20, R8, R30, RZ ;  /* 0x0000001e0814723c */ /* 0x000fe200000018ff */
[----:B------:R-:W1:Y:S08]  /*5d30*/  MUFU.EX2 R2, R18 ;  /* 0x0000001200027308 */ /* 0x000e700000000800 */
[----:B------:R-:W2:Y:S08]  /*5d40*/  MUFU.EX2 R0, R7 ;  /* 0x0000000700007308 */ /* 0x000eb00000000800 */
[----:B------:R-:W3:Y:S01]  /*5d50*/  MUFU.EX2 R3, R33 ;  /* 0x0000002100037308 */ /* 0x000ee20000000800 */
[----:B-1----:R-:W-:-:S06]  /*5d60*/  FADD.FTZ R6, R2, R6 ;  /* 0x0000000602067221 */ /* 0x002fcc0000010000 */
[----:B------:R-:W-:Y:S01]  /*5d70*/  HMMA.16816.F32 R48, R12, R26, R20 ;  /* 0x0000001a0c30723c */ /* 0x000fe20000001814 */
[C---:B--2---:R-:W-:Y:S01]  /*5d80*/  FADD.FTZ R6, R0.reuse, R6 ;  /* 0x0000000600067221 */ /* 0x044fe20000010000 */
[----:B------:R-:W1:Y:S05]  /*5d90*/  MUFU.EX2 R17, R35 ;  /* 0x0000002300117308 */ /* 0x000e6a0000000800 */
[----:B------:R-:W-:Y:S01]  /*5da0*/  FADD.FTZ R20, R5, R6 ;  /* 0x0000000605147221 */ /* 0x000fe20000010000 */
[----:B------:R-:W-:Y:S01]  /*5db0*/  F2FP.PACK_AB R6, R0, R2 ;  /* 0x000000020006723e */ /* 0x000fe200000000ff */
[----:B------:R-:W-:Y:S01]  /*5dc0*/  FADD.FTZ R2, R19, R37 ;  /* 0x0000002513027221 */ /* 0x000fe20000010000 */
[----:B------:R-:W2:Y:S01]  /*5dd0*/  MUFU.EX2 R7, R34 ;  /* 0x0000002200077308 */ /* 0x000ea20000000800 */
[C---:B---3--:R-:W-:Y:S01]  /*5de0*/  FADD.FTZ R0, R3.reuse, R20 ;  /* 0x0000001403007221 */ /* 0x048fe20000010000 */
[----:B------:R-:W-:Y:S01]  /*5df0*/  F2FP.PACK_AB R128, R3, R5 ;  /* 0x000000050380723e */ /* 0x000fe200000000ff */
[----:B------:R-:W3:Y:S05]  /*5e00*/  LDSM.16.MT88.4 R20, [R196+0x6000] ;  /* 0x00600000c414783b */ /* 0x000eea0000004200 */
[----:B------:R-:W4:Y:S01]  /*5e10*/  MUFU.EX2 R18, R36 ;  /* 0x0000002400127308 */ /* 0x000f220000000800 */
[----:B-1----:R-:W-:-:S04]  /*5e20*/  FADD.FTZ R0, R17, R0 ;  /* 0x0000000011007221 */ /* 0x002fc80000010000 */
[C---:B--2---:R-:W-:Y:S01]  /*5e30*/  FADD.FTZ R251, R7.reuse, R0 ;  /* 0x0000000007fb7221 */ /* 0x044fe20000010000 */
[----:B------:R-:W-:Y:S02]  /*5e40*/  F2FP.PACK_AB R130, R7, R17 ;  /* 0x000000110782723e */ /* 0x000fe400000000ff */
[----:B------:R-:W-:Y:S01]  /*5e50*/  MUFU.EX2 R3, R39 ;  /* 0x0000002700037308 */ /* 0x000fe20000000800 */
[C---:B----4-:R-:W-:Y:S01]  /*5e60*/  FADD.FTZ R0, R18.reuse, R2 ;  /* 0x0000000212007221 */ /* 0x050fe20000010000 */
[----:B------:R-:W-:-:S06]  /*5e70*/  F2FP.PACK_AB R5, R18, R19 ;  /* 0x000000131205723e */ /* 0x000fcc00000000ff */
[----:B------:R-:W1:Y:S08]  /*5e80*/  MUFU.EX2 R7, R38 ;  /* 0x0000002600077308 */ /* 0x000e700000000800 */
[----:B------:R-:W-:Y:S08]  /*5e90*/  MUFU.EX2 R18, R40 ;  /* 0x0000002800127308 */ /* 0x000ff00000000800 */
[----:B------:R-:W2:Y:S01]  /*5ea0*/  MUFU.EX2 R17, R41 ;  /* 0x0000002900117308 */ /* 0x000ea20000000800 */
[C---:B---3--:R-:W-:Y:S07]  /*5eb0*/  HMMA.16816.F32 R24, R8.reuse, R20, RZ ;  /* 0x000000140818723c */ /* 0x048fee00000018ff */
[----:B------:R-:W3:Y:S01]  /*5ec0*/  MUFU.EX2 R2, R42 ;  /* 0x0000002a00027308 */ /* 0x000ee20000000800 */
[----:B------:R-:W-:Y:S07]  /*5ed0*/  HMMA.16816.F32 R20, R8, R22, RZ ;  /* 0x000000160814723c */ /* 0x000fee00000018ff */
[----:B-1----:R-:W-:Y:S01]  /*5ee0*/  FADD.FTZ R8, R7, R0 ;  /* 0x0000000007087221 */ /* 0x002fe20000010000 */
[----:B------:R-:W-:Y:S01]  /*5ef0*/  F2FP.PACK_AB R7, R3, R7 ;  /* 0x000000070307723e */ /* 0x000fe200000000ff */
[----:B------:R-:W1:Y:S01]  /*5f00*/  MUFU.EX2 R0, R43 ;  /* 0x0000002b00007308 */ /* 0x000e620000000800 */
[----:B--2---:R-:W-:Y:S01]  /*5f10*/  F2FP.PACK_AB R129, R17, R18 ;  /* 0x000000121181723e */ /* 0x004fe200000000ff */
[----:B------:R-:W-:-:S04]  /*5f20*/  FADD.FTZ R8, R3, R8 ;  /* 0x0000000803087221 */ /* 0x000fc80000010000 */
[----:B------:R-:W-:-:S04]  /*5f30*/  FADD.FTZ R8, R18, R8 ;  /* 0x0000000812087221 */ /* 0x000fc80000010000 */
[----:B------:R-:W-:-:S04]  /*5f40*/  FADD.FTZ R8, R17, R8 ;  /* 0x0000000811087221 */ /* 0x000fc80000010000 */
[----:B---3--:R-:W-:Y:S02]  /*5f50*/  FADD.FTZ R3, R2, R8 ;  /* 0x0000000802037221 */ /* 0x008fe40000010000 */
[----:B------:R-:W2:Y:S01]  /*5f60*/  LDSM.16.MT88.4 R8, [R196+0x6800] ;  /* 0x00680000c408783b */ /* 0x000ea20000004200 */
[C---:B-1----:R-:W-:Y:S01]  /*5f70*/  F2FP.PACK_AB R131, R0.reuse, R2 ;  /* 0x000000020083723e */ /* 0x042fe200000000ff */
[----:B------:R-:W-:Y:S01]  /*5f80*/  FADD.FTZ R250, R0, R3 ;  /* 0x0000000300fa7221 */ /* 0x000fe20000010000 */
[----:B------:R-:W-:-:S04]  /*5f90*/  IADD3 R0, R224, -0x2, RZ ;  /* 0xfffffffee0007810 */ /* 0x000fc80007ffe0ff */
[----:B------:R-:W-:Y:S01]  /*5fa0*/  ISETP.GE.AND P0, PT, R0, R133, PT ;  /* 0x000000850000720c */ /* 0x000fe20003f06270 */
[C---:B--2---:R-:W-:Y:S08]  /*5fb0*/  HMMA.16816.F32 R32, R12.reuse, R8, R24 ;  /* 0x000000080c20723c */ /* 0x044ff00000001818 */
[----:B------:R-:W-:Y:S01]  /*5fc0*/  HMMA.16816.F32 R24, R12, R10, R20 ;  /* 0x0000000a0c18723c */ /* 0x000fe20000001814 */
[----:B------:R-:W1:Y:S04]  /*5fd0*/  LDSM.16.MT88.4 R8, [R193+0x1000] ;  /* 0x00100000c108783b */ /* 0x000e680000004200 */
[----:B------:R-:W2:Y:S04]  /*5fe0*/  LDSM.16.MT88.4 R12, [R194+0x1000] ;  /* 0x00100000c20c783b */ /* 0x000ea80000004200 */
[----:B------:R-:W3:Y:S01]  /*5ff0*/  LDSM.16.MT88.4 R20, [R194+0x7000] ;  /* 0x00700000c214783b */ /* 0x000ee20000004200 */
        /* <DEDUP_REMOVED lines=27> */
[----:B------:R-:W1:Y:S07]  /*61b0*/  LDSM.16.MT88.4 R164, [R196+0x1800] ;  /* 0x00180000c4a4783b */ /* 0x000e6e0000004200 */
[C---:B------:R-:W-:Y:S01]  /*61c0*/  HMMA.16816.F32 R88, R4.reuse, R8, R176 ;  /* 0x000000080458723c */ /* 0x040fe200000018b0 */
[----:B------:R-:W-:Y:S07]  /*61d0*/  LDSM.16.MT88.4 R8, [R197+0x5000] ;  /* 0x00500000c508783b */ /* 0x000fee0000004200 */
[C---:B--2---:R-:W-:Y:S01]  /*61e0*/  HMMA.16816.F32 R100, R4.reuse, R14, R156 ;  /* 0x0000000e0464723c */ /* 0x044fe2000000189c */
[----:B------:R-:W2:Y:S07]  /*61f0*/  LDSM.16.MT88.4 R156, [R197+0x1800] ;  /* 0x00180000c59c783b */ /* 0x000eae0000004200 */
[----:B------:R-:W-:Y:S01]  /*6200*/  HMMA.16816.F32 R96, R4, R12, R148 ;  /* 0x0000000c0460723c */ /* 0x000fe20000001894 */
[----:B------:R-:W3:Y:S04]  /*6210*/  LDSM.16.MT88.4 R12, [R196+0x5000] ;  /* 0x00500000c40c783b */ /* 0x000ee80000004200 */
[----:B------:R-:W4:Y:S03]  /*6220*/  LDSM.16.MT88.4 R148, [R194+0x1800] ;  /* 0x00180000c294783b */ /* 0x000f260000004200 */
[C---:B-1----:R-:W-:Y:S08]  /*6230*/  HMMA.16816.F32 R160, R128.reuse, R164, R160 ;  /* 0x000000a480a0723c */ /* 0x042ff000000018a0 */
[C---:B------:R-:W-:Y:S08]  /*6240*/  HMMA.16816.F32 R164, R128.reuse, R166, R44 ;  /* 0x000000a680a4723c */ /* 0x040ff0000000182c */
[C---:B--2---:R-:W-:Y:S08]  /*6250*/  HMMA.16816.F32 R152, R128.reuse, R156, R152 ;  /* 0x0000009c8098723c */ /* 0x044ff00000001898 */
[----:B------:R-:W-:Y:S01]  /*6260*/  HMMA.16816.F32 R156, R128, R158, R40 ;  /* 0x0000009e809c723c */ /* 0x000fe20000001828 */
[----:B------:R-:W1:Y:S07]  /*6270*/  LDSM.16.MT88.4 R40, [R193+0x3800] ;  /* 0x00380000c128783b */ /* 0x000e6e0000004200 */
[C---:B---3--:R-:W-:Y:S08]  /*6280*/  HMMA.16816.F32 R112, R4.reuse, R12, R112 ;  /* 0x0000000c0470723c */ /* 0x048ff00000001870 */
[----:B------:R-:W-:Y:S01]  /*6290*/  HMMA.16816.F32 R116, R4, R14, R116 ;  /* 0x0000000e0474723c */ /* 0x000fe20000001874 */
[----:B------:R-:W2:Y:S07]  /*62a0*/  LDSM.16.MT88.4 R12, [R197+0x7000] ;  /* 0x00700000c50c783b */ /* 0x000eae0000004200 */
[C---:B----4-:R-:W-:Y:S08]  /*62b0*/  HMMA.16816.F32 R144, R128.reuse, R148, R144 ;  /* 0x000000948090723c */ /* 0x050ff00000001890 */
[----:B------:R-:W-:Y:S08]  /*62c0*/  HMMA.16816.F32 R148, R128, R150, R36 ;  /* 0x000000968094723c */ /* 0x000ff00000001824 */
[----:B------:R-:W-:Y:S08]  /*62d0*/  HMMA.16816.F32 R104, R4, R8, R108 ;  /* 0x000000080468723c */ /* 0x000ff0000000186c */
[C---:B-1----:R-:W-:Y:S08]  /*62e0*/  HMMA.16816.F32 R36, R128.reuse, R40, R52 ;  /* 0x000000288024723c */ /* 0x042ff00000001834 */
[----:B------:R-:W-:Y:S01]  /*62f0*/  HMMA.16816.F32 R40, R128, R42, R56 ;  /* 0x0000002a8028723c */ /* 0x000fe20000001838 */
[----:B------:R-:W1:Y:S07]  /*6300*/  LDSM.16.MT88.4 R56, [R197+0x3800] ;  /* 0x00380000c538783b */ /* 0x000e6e0000004200 */
[C---:B--2---:R-:W-:Y:S01]  /*6310*/  HMMA.16816.F32 R20, R4.reuse, R12, R64 ;  /* 0x0000000c0414723c */ /* 0x044fe20000001840 */
[----:B------:R-:W-:Y:S07]  /*6320*/  LDSM.16.MT88.4 R64, [R196+0x3800] ;  /* 0x00380000c440783b */ /* 0x000fee0000004200 */
[C---:B------:R-:W-:Y:S01]  /*6330*/  HMMA.16816.F32 R12, R4.reuse, R14, R48 ;  /* 0x0000000e040c723c */ /* 0x040fe20000001830 */
[----:B------:R-:W2:Y:S07]  /*6340*/  LDSM.16.MT88.4 R48, [R194+0x3800] ;  /* 0x00380000c230783b */ /* 0x000eae0000004200 */
[----:B------:R-:W-:Y:S01]  /*6350*/  HMMA.16816.F32 R108, R4, R10, R140 ;  /* 0x0000000a046c723c */ /* 0x000fe2000000188c */
[----:B------:R-:W-:Y:S04]  /*6360*/  LDSM.16.MT88.4 R8, [R193+0x7000] ;  /* 0x00700000c108783b */ /* 0x000fe80000004200 */
[----:B------:R-:W-:Y:S03]  /*6370*/  LDSM.16.MT88.4 R140, [R193+0x1800] ;  /* 0x00180000c18c783b */ /* 0x000fe60000004200 */
[C---:B-1----:R-:W-:Y:S01]  /*6380*/  HMMA.16816.F32 R52, R128.reuse, R56, R72 ;  /* 0x000000388034723c */ /* 0x042fe20000001848 */
[----:B------:R-:W1:Y:S07]  /*6390*/  LDSM.16.MT88.4 R72, [R193+0x5800] ;  /* 0x00580000c148783b */ /* 0x000e6e0000004200 */
[C---:B------:R-:W-:Y:S08]  /*63a0*/  HMMA.16816.F32 R56, R128.reuse, R58, R76 ;  /* 0x0000003a8038723c */ /* 0x040ff0000000184c */
[C---:B--2---:R-:W-:Y:S08]  /*63b0*/  HMMA.16816.F32 R44, R128.reuse, R48, R60 ;  /* 0x00000030802c723c */ /* 0x044ff0000000183c */
[C---:B------:R-:W-:Y:S08]  /*63c0*/  HMMA.16816.F32 R48, R128.reuse, R50, R68 ;  /* 0x000000328030723c */ /* 0x040ff00000001844 */
[C---:B------:R-:W-:Y:S01]  /*63d0*/  HMMA.16816.F32 R60, R128.reuse, R64, R80 ;  /* 0x00000040803c723c */ /* 0x040fe20000001850 */
[----:B------:R-:W2:Y:S07]  /*63e0*/  LDSM.16.MT88.4 R80, [R194+0x5800] ;  /* 0x00580000c250783b */ /* 0x000eae0000004200 */
[C---:B------:R-:W-:Y:S08]  /*63f0*/  HMMA.16816.F32 R64, R128.reuse, R66, R84 ;  /* 0x000000428040723c */ /* 0x040ff00000001854 */
[----:B-1----:R-:W-:Y:S01]  /*6400*/  HMMA.16816.F32 R68, R128, R72, R88 ;  /* 0x000000488044723c */ /* 0x002fe20000001858 */
[----:B------:R-:W1:Y:S07]  /*6410*/  LDSM.16.MT88.4 R88, [R197+0x5800] ;  /* 0x00580000c558783b */ /* 0x000e6e0000004200 */
[C---:B------:R-:W-:Y:S08]  /*6420*/  HMMA.16816.F32 R120, R4.reuse, R8, R120 ;  /* 0x000000080478723c */ /* 0x040ff00000001878 */
[----:B------:R-:W-:Y:S01]  /*6430*/  HMMA.16816.F32 R172, R4, R10, R172 ;  /* 0x0000000a04ac723c */ /* 0x000fe200000018ac */
[----:B------:R-:W3:Y:S07]  /*6440*/  LDSM.16.MT88.4 R8, [R196+0x7000] ;  /* 0x00700000c408783b */ /* 0x000eee0000004200 */
[C---:B------:R-:W-:Y:S08]  /*6450*/  HMMA.16816.F32 R72, R128.reuse, R74, R92 ;  /* 0x0000004a8048723c */ /* 0x040ff0000000185c */
[C---:B--2---:R-:W-:Y:S01]  /*6460*/  HMMA.16816.F32 R76, R128.reuse, R80, R96 ;  /* 0x00000050804c723c */ /* 0x044fe20000001860 */
[----:B------:R-:W2:Y:S07]  /*6470*/  LDSM.16.MT88.4 R96, [R196+0x5800] ;  /* 0x00580000c460783b */ /* 0x000eae0000004200 */
[C---:B------:R-:W-:Y:S08]  /*6480*/  HMMA.16816.F32 R80, R128.reuse, R82, R100 ;  /* 0x000000528050723c */ /* 0x040ff00000001864 */
[C---:B-1----:R-:W-:Y:S01]  /*6490*/  HMMA.16816.F32 R84, R128.reuse, R88, R104 ;  /* 0x000000588054723c */ /* 0x042fe20000001868 */
[----:B------:R-:W1:Y:S07]  /*64a0*/  LDSM.16.MT88.4 R104, [R193+0x7800] ;  /* 0x00780000c168783b */ /* 0x000e6e0000004200 */
[----:B------:R-:W-:Y:S08]  /*64b0*/  HMMA.16816.F32 R88, R128, R90, R108 ;  /* 0x0000005a8058723c */ /* 0x000ff0000000186c */
[C---:B---3--:R-:W-:Y:S08]  /*64c0*/  HMMA.16816.F32 R32, R4.reuse, R8, R32 ;  /* 0x000000080420723c */ /* 0x048ff00000001820 */
[----:B------:R-:W-:Y:S01]  /*64d0*/  HMMA.16816.F32 R24, R4, R10, R24 ;  /* 0x0000000a0418723c */ /* 0x000fe20000001818 */
[----:B------:R-:W-:Y:S07]  /*64e0*/  LDSM.16.MT88.4 R4, [R196+0x7800] ;  /* 0x00780000c404783b */ /* 0x000fee0000004200 */
[C---:B--2---:R-:W-:Y:S01]  /*64f0*/  HMMA.16816.F32 R92, R128.reuse, R96, R112 ;  /* 0x00000060805c723c */ /* 0x044fe20000001870 */
[----:B------:R-:W2:Y:S07]  /*6500*/  LDSM.16.MT88.4 R112, [R194+0x7800] ;  /* 0x00780000c270783b */ /* 0x000eae0000004200 */
[C---:B------:R-:W-:Y:S08]  /*6510*/  HMMA.16816.F32 R96, R128.reuse, R98, R116 ;  /* 0x000000628060723c */ /* 0x040ff00000001874 */
[C---:B-1----:R-:W-:Y:S01]  /*6520*/  HMMA.16816.F32 R100, R128.reuse, R104, R120 ;  /* 0x000000688064723c */ /* 0x042fe20000001878 */
[----:B------:R-:W1:Y:S07]  /*6530*/  LDSM.16.MT88.4 R120, [R197+0x7800] ;  /* 0x00780000c578783b */ /* 0x000e6e0000004200 */
[C---:B------:R-:W-:Y:S08]  /*6540*/  HMMA.16816.F32 R136, R128.reuse, R140, R136 ;  /* 0x0000008c8088723c */ /* 0x040ff00000001888 */
[C---:B------:R-:W-:Y:S08]  /*6550*/  HMMA.16816.F32 R140, R128.reuse, R142, R28 ;  /* 0x0000008e808c723c */ /* 0x040ff0000000181c */
[C---:B------:R-:W-:Y:S08]  /*6560*/  HMMA.16816.F32 R104, R128.reuse, R106, R172 ;  /* 0x0000006a8068723c */ /* 0x040ff000000018ac */
[C---:B--2---:R-:W-:Y:S08]  /*6570*/  HMMA.16816.F32 R108, R128.reuse, R112, R168 ;  /* 0x00000070806c723c */ /* 0x044ff000000018a8 */
[C---:B------:R-:W-:Y:S08]  /*6580*/  HMMA.16816.F32 R112, R128.reuse, R114, R124 ;  /* 0x000000728070723c */ /* 0x040ff0000000187c */
[C---:B-1----:R-:W-:Y:S08]  /*6590*/  HMMA.16816.F32 R116, R128.reuse, R120, R20 ;  /* 0x000000788074723c */ /* 0x042ff00000001814 */
[C---:B------:R-:W-:Y:S08]  /*65a0*/  HMMA.16816.F32 R120, R128.reuse, R122, R12 ;  /* 0x0000007a8078723c */ /* 0x040ff0000000180c */
[C---:B------:R-:W-:Y:S08]  /*65b0*/  HMMA.16816.F32 R124, R128.reuse, R4, R32 ;  /* 0x00000004807c723c */ /* 0x040ff00000001820 */
[----:B------:R-:W-:Y:S01]  /*65c0*/  HMMA.16816.F32 R128, R128, R6, R24 ;  /* 0x000000068080723c */ /* 0x000fe20000001818 */
[----:B------:R-:W-:Y:S07]  /*65d0*/  @!UPT UIADD3 URZ, URZ, URZ, URZ ;  /* 0x0000003f3f3ff290 */ /* 0x000fee000fffe03f */
[----:B------:R-:W-:Y:S11]  /*65e0*/  @!P0 BRA `(.L_x_1255) ;  /* 0x0000383000008947 */ /* 0x000ff60003800000 */
[----:B------:R-:W-:Y:S02]  /*65f0*/  MOV R220, R0 ;  /* 0x0000000000dc7202 */ /* 0x000fe40000000f00 */
[----:B------:R-:W-:-:S02]  /*6600*/  MOV R134, R16 ;  /* 0x0000001000867202 */ /* 0x000fc40000000f00 */
[----:B------:R-:W-:Y:S02]  /*6610*/  MOV R133, R132 ;  /* 0x0000008400857202 */ /* 0x000fe40000000f00 */
.L_x_1256:
[----:B------:R-:W2:Y:S01]  /*6620*/  LDL.64 R10, [R1] ;  /* 0x00000000010a7983 */ /* 0x000ea20000100a00 */
[----:B------:R-:W-:Y:S01]  /*6630*/  SHF.R.S32.HI R0, RZ, 0x1f, R220 ;  /* 0x0000001fff007819 */ /* 0x000fe200000114dc */
[----:B------:R-:W-:Y:S04]  /*6640*/  DEPBAR.LE SB0, 0x0 ;  /* 0x000080000000791a */ /* 0x000fe80000000000 */
[----:B------:R-:W3:Y:S01]  /*6650*/  LDL R9, [R1+0x8] ;  /* 0x0000080001097983 */ /* 0x000ee20000100800 */
[----:B------:R-:W-:Y:S01]  /*6660*/  WARPSYNC 0xffffffff ;  /* 0xffffffff00007948 */ /* 0x000fe20003800000 */
[----:B------:R-:W-:Y:S02]  /*6670*/  IMAD R0, R0, c[0x0][0x208], RZ ;  /* 0x0000820000007a24 */ /* 0x000fe400078e02ff */
[----:B------:R-:W-:Y:S01]  /*6680*/  BAR.SYNC.DEFER_BLOCKING 0x0 ;  /* 0x0000000000007b1d */ /* 0x000fe20000010000 */
[----:B------:R-:W-:Y:S01]  /*6690*/  IMAD.WIDE.U32 R4, R220, c[0x0][0x208], RZ ;  /* 0x00008200dc047a25 */ /* 0x000fe200078e00ff */
[C---:B------:R-:W-:Y:S02]  /*66a0*/  IADD3 R14, P2, R230.reuse, 0x40, RZ ;  /* 0x00000040e60e7810 */ /* 0x040fe40007f5e0ff */
[----:B------:R-:W-:Y:S01]  /*66b0*/  IADD3 R15, P3, R230, 0x80, RZ ;  /* 0x00000080e60f7810 */ /* 0x000fe20007f7e0ff */
[----:B------:R-:W-:Y:S01]  /*66c0*/  IMAD R0, R220, c[0x0][0x20c], R0 ;  /* 0x00008300dc007a24 */ /* 0x000fe200078e0200 */
[C---:B------:R-:W-:Y:S02]  /*66d0*/  SHF.L.U32 R3, R4.reuse, 0x6, RZ ;  /* 0x0000000604037819 */ /* 0x040fe400000006ff */
[-C--:B------:R-:W-:Y:S02]  /*66e0*/  IADD3.X R20, RZ, R235.reuse, RZ, P2, !PT ;  /* 0x000000ebff147210 */ /* 0x080fe400017fe4ff */
[----:B------:R-:W-:Y:S02]  /*66f0*/  IADD3 R0, R5, R0, RZ ;  /* 0x0000000005007210 */ /* 0x000fe40007ffe0ff */
[C---:B------:R-:W-:Y:S02]  /*6700*/  IADD3 R2, P1, R3.reuse, R230, RZ ;  /* 0x000000e603027210 */ /* 0x040fe40007f3e0ff */
[----:B------:R-:W-:Y:S02]  /*6710*/  SHF.L.U64.HI R0, R4, 0x6, R0 ;  /* 0x0000000604007819 */ /* 0x000fe40000010200 */
[C---:B------:R-:W-:Y:S02]  /*6720*/  IADD3 R4, P0, R3.reuse, R14, RZ ;  /* 0x0000000e03047210 */ /* 0x040fe40007f1e0ff */
[CC--:B------:R-:W-:Y:S02]  /*6730*/  IADD3.X R5, R0.reuse, R235.reuse, RZ, P1, !PT ;  /* 0x000000eb00057210 */ /* 0x0c0fe40000ffe4ff */
[----:B------:R-:W-:Y:S02]  /*6740*/  IADD3.X R8, R0, R20, RZ, P0, !PT ;  /* 0x0000001400087210 */ /* 0x000fe400007fe4ff */
[----:B------:R-:W-:Y:S02]  /*6750*/  LEA R12, P1, R4, c[0x0][0x1f8], 0x1 ;  /* 0x00007e00040c7a11 */ /* 0x000fe400078208ff */
[----:B------:R-:W-:Y:S01]  /*6760*/  LEA R6, P2, R2, c[0x0][0x1f8], 0x1 ;  /* 0x00007e0002067a11 */ /* 0x000fe200078408ff */
[----:B------:R-:W4:Y:S01]  /*6770*/  LDL R23, [R1+0xc] ;  /* 0x00000c0001177983 */ /* 0x000f220000100800 */
[----:B------:R-:W-:Y:S02]  /*6780*/  LEA.HI.X R13, R4, c[0x0][0x1fc], R8, 0x1, P1 ;  /* 0x00007f00040d7a11 */ /* 0x000fe400008f0c08 */
[----:B------:R-:W-:Y:S01]  /*6790*/  LEA.HI.X R7, R2, c[0x0][0x1fc], R5, 0x1, P2 ;  /* 0x00007f0002077a11 */ /* 0x000fe200010f0c05 */
[----:B------:R-:W-:Y:S01]  /*67a0*/  LDSM.16.M88.4 R32, [R199] ;  /* 0x00000000c720783b */ /* 0x000fe20000000200 */
[----:B------:R-:W-:Y:S02]  /*67b0*/  ISETP.GE.AND P2, PT, R252, c[0x0][0x1d4], PT ;  /* 0x00007500fc007a0c */ /* 0x000fe40003f46270 */
[----:B------:R-:W-:Y:S02]  /*67c0*/  IADD3.X R21, RZ, R235, RZ, P3, !PT ;  /* 0x000000ebff157210 */ /* 0x000fe40001ffe4ff */
[----:B------:R-:W-:Y:S03]  /*67d0*/  IADD3 R2, P4, R3, R15, RZ ;  /* 0x0000000f03027210 */ /* 0x000fe60007f9e0ff */
[----:B------:R-:W-:Y:S01]  /*67e0*/  LDSM.16.M88.4 R16, [R192+0x800] ;  /* 0x00080000c010783b */ /* 0x000fe20000000200 */
[----:B------:R-:W-:Y:S02]  /*67f0*/  LEA R4, P3, R2, c[0x0][0x1f8], 0x1 ;  /* 0x00007e0002047a11 */ /* 0x000fe400078608ff */
[----:B------:R-:W-:Y:S04]  /*6800*/  IADD3.X R5, R0, R21, RZ, P4, !PT ;  /* 0x0000001500057210 */ /* 0x000fe800027fe4ff */
[----:B------:R-:W-:Y:S01]  /*6810*/  LEA.HI.X R5, R2, c[0x0][0x1fc], R5, 0x1, P3 ;  /* 0x00007f0002057a11 */ /* 0x000fe200018f0c05 */
[----:B------:R-:W-:Y:S08]  /*6820*/  LDSM.16.M88.4 R24, [R192+0x1000] ;  /* 0x00100000c018783b */ /* 0x000ff00000000200 */
[----:B------:R-:W-:Y:S08]  /*6830*/  LDSM.16.M88.4 R168, [R192+0x1800] ;  /* 0x00180000c0a8783b */ /* 0x000ff00000000200 */
[----:B------:R-:W-:Y:S08]  /*6840*/  LDSM.16.M88.4 R172, [R200] ;  /* 0x00000000c8ac783b */ /* 0x000ff00000000200 */
[----:B------:R-:W-:Y:S08]  /*6850*/  LDSM.16.M88.4 R176, [R203] ;  /* 0x00000000cbb0783b */ /* 0x000ff00000000200 */
[----:B------:R-:W-:Y:S08]  /*6860*/  LDSM.16.M88.4 R180, [R218] ;  /* 0x00000000dab4783b */ /* 0x000ff00000000200 */
[----:B------:R-:W-:Y:S08]  /*6870*/  LDSM.16.M88.4 R184, [R217] ;  /* 0x00000000d9b8783b */ /* 0x000ff00000000200 */
[----:B------:R-:W-:Y:S08]  /*6880*/  LDSM.16.M88.4 R188, [R216] ;  /* 0x00000000d8bc783b */ /* 0x000ff00000000200 */
[----:B------:R-:W5:Y:S01]  /*6890*/  LDL R132, [R1+0x18] ;  /* 0x0000180001847983 */ /* 0x000f620000100800 */
[----:B--2---:R-:W-:Y:S02]  /*68a0*/  ISETP.GE.AND P0, PT, R10, c[0x0][0x1d4], PT ;  /* 0x000075000a007a0c */ /* 0x004fe40003f06270 */
[----:B---3--:R-:W-:Y:S02]  /*68b0*/  ISETP.GE.AND P1, PT, R9, c[0x0][0x1d4], PT ;  /* 0x0000750009007a0c */ /* 0x008fe40003f26270 */
[----:B------:R-:W1:Y:S09]  /*68c0*/  LDSM.16.M88.4 R8, [R192] ;  /* 0x00000000c008783b */ /* 0x000e720000000200 */
[----:B------:R-:W-:Y:S01]  /*68d0*/  @!PT LDS RZ, [RZ] ;  /* 0x00000000fffff984 */ /* 0x000fe20000000800 */
[----:B------:R-:W-:Y:S01]  /*68e0*/  @!PT LDS RZ, [RZ] ;  /* 0x00000000fffff984 */ /* 0x000fe20000000800 */
[----:B------:R-:W-:Y:S01]  /*68f0*/  @!PT LDS RZ, [RZ] ;  /* 0x00000000fffff984 */ /* 0x000fe20000000800 */
[----:B------:R2:W-:Y:S08]  /*6900*/  LDGSTS.E.BYPASS.LTC128B.128 [R219+0x100], [R6.64], !P0 ;  /* 0x0010000006db7fae */ /* 0x0005f0000c101d46 */
[----:B------:R3:W-:Y:S08]  /*6910*/  LDGSTS.E.BYPASS.LTC128B.128 [R219+0x2100], [R12.64], !P1 ;  /* 0x021000000cdb7fae */ /* 0x0007f0000c901d46 */
[----:B------:R1:W-:Y:S01]  /*6920*/  LDGSTS.E.BYPASS.LTC128B.128 [R219+0x4100], [R4.64], !P2 ;  /* 0x0410000004db7fae */ /* 0x0003e2000d101d46 */
[----:B--2---:R-:W-:Y:S02]  /*6930*/  IADD3 R7, P3, R230, 0xc0, RZ ;  /* 0x000000c0e6077810 */ /* 0x004fe40007f7e0ff */
[----:B------:R-:W-:Y:S02]  /*6940*/  MOV R6, c[0x0][0x208] ;  /* 0x0000820000067a02 */ /* 0x000fe40000000f00 */
[----:B------:R-:W-:Y:S02]  /*6950*/  IADD3.X R22, RZ, R235, RZ, P3, !PT ;  /* 0x000000ebff167210 */ /* 0x000fe40001ffe4ff */
[----:B----4-:R-:W-:Y:S02]  /*6960*/  ISETP.GE.AND P3, PT, R23, c[0x0][0x1d4], PT ;  /* 0x0000750017007a0c */ /* 0x010fe40003f66270 */
[C---:B------:R-:W-:Y:S02]  /*6970*/  LEA R2, P4, R6.reuse, R3, 0x5 ;  /* 0x0000000306027211 */ /* 0x040fe400078828ff */
[----:B-1----:R-:W-:Y:S02]  /*6980*/  MOV R4, c[0x0][0x20c] ;  /* 0x0000830000047a02 */ /* 0x002fe40000000f00 */
[----:B------:R-:W-:Y:S02]  /*6990*/  IADD3 R5, P5, R3, R7, RZ ;  /* 0x0000000703057210 */ /* 0x000fe40007fbe0ff */
[----:B------:R-:W-:Y:S02]  /*69a0*/  LEA.HI.X R3, R6, R0, R4, 0x5, P4 ;  /* 0x0000000006037211 */ /* 0x000fe400020f2c04 */
[C---:B------:R-:W-:Y:S02]  /*69b0*/  LEA R4, P4, R5.reuse, c[0x0][0x1f8], 0x1 ;  /* 0x00007e0005047a11 */ /* 0x040fe400078808ff */
[----:B------:R-:W-:Y:S04]  /*69c0*/  IADD3.X R0, R0, R22, RZ, P5, !PT ;  /* 0x0000001600007210 */ /* 0x000fe80002ffe4ff */
[----:B------:R-:W-:Y:S02]  /*69d0*/  LEA.HI.X R5, R5, c[0x0][0x1fc], R0, 0x1, P4 ;  /* 0x00007f0005057a11 */ /* 0x000fe400020f0c00 */
[----:B------:R-:W-:Y:S03]  /*69e0*/  IADD3 R6, P4, R2, R230, RZ ;  /* 0x000000e602067210 */ /* 0x000fe60007f9e0ff */
[----:B------:R1:W-:Y:S01]  /*69f0*/  LDGSTS.E.BYPASS.LTC128B.128 [R219+0x6100], [R4.64], !P3 ;  /* 0x0610000004db7fae */ /* 0x0003e2000d901d46 */
[----:B---3--:R-:W-:Y:S02]  /*6a00*/  LEA R12, P5, R6, c[0x0][0x1f8], 0x1 ;  /* 0x00007e00060c7a11 */ /* 0x008fe400078a08ff */
[C---:B-1----:R-:W-:Y:S02]  /*6a10*/  IADD3.X R4, R3.reuse, R235, RZ, P4, !PT ;  /* 0x000000eb03047210 */ /* 0x042fe400027fe4ff */
[----:B------:R-:W-:Y:S02]  /*6a20*/  IADD3 R0, P4, R2, R14, RZ ;  /* 0x0000000e02007210 */ /* 0x000fe40007f9e0ff */
[----:B------:R-:W-:Y:S02]  /*6a30*/  LEA.HI.X R13, R6, c[0x0][0x1fc], R4, 0x1, P5 ;  /* 0x00007f00060d7a11 */ /* 0x000fe400028f0c04 */
[----:B------:R-:W-:Y:S02]  /*6a40*/  LEA R14, P5, R0, c[0x0][0x1f8], 0x1 ;  /* 0x00007e00000e7a11 */ /* 0x000fe400078a08ff */
[C---:B------:R-:W-:Y:S01]  /*6a50*/  IADD3.X R5, R3.reuse, R20, RZ, P4, !PT ;  /* 0x0000001403057210 */ /* 0x040fe200027fe4ff */
[----:B------:R1:W-:Y:S01]  /*6a60*/  LDGSTS.E.BYPASS.LTC128B.128 [R219+0x1100], [R12.64], !P0 ;  /* 0x011000000cdb7fae */ /* 0x0003e2000c101d46 */
[----:B------:R-:W-:Y:S02]  /*6a70*/  IADD3 R4, P4, R2, R15, RZ ;  /* 0x0000000f02047210 */ /* 0x000fe40007f9e0ff */
[----:B------:R-:W-:Y:S02]  /*6a80*/  LEA.HI.X R15, R0, c[0x0][0x1fc], R5, 0x1, P5 ;  /* 0x00007f00000f7a11 */ /* 0x000fe400028f0c05 */
[----:B------:R-:W-:Y:S02]  /*6a90*/  LEA R20, P5, R4, c[0x0][0x1f8], 0x1 ;  /* 0x00007e0004147a11 */ /* 0x000fe400078a08ff */
[C---:B------:R-:W-:Y:S01]  /*6aa0*/  IADD3.X R5, R3.reuse, R21, RZ, P4, !PT ;  /* 0x0000001503057210 */ /* 0x040fe200027fe4ff */
[----:B------:R1:W-:Y:S01]  /*6ab0*/  LDGSTS.E.BYPASS.LTC128B.128 [R219+0x3100], [R14.64], !P1 ;  /* 0x031000000edb7fae */ /* 0x0003e2000c901d46 */
[----:B------:R-:W-:Y:S02]  /*6ac0*/  IADD3 R0, P4, R2, R7, RZ ;  /* 0x0000000702007210 */ /* 0x000fe40007f9e0ff */
[----:B------:R-:W-:Y:S02]  /*6ad0*/  LEA.HI.X R21, R4, c[0x0][0x1fc], R5, 0x1, P5 ;  /* 0x00007f0004157a11 */ /* 0x000fe400028f0c05 */
[C---:B------:R-:W-:Y:S03]  /*6ae0*/  HMMA.16816.F32 R4, R32.reuse, R8, RZ ;  /* 0x000000082004723c */ /* 0x040fe600000018ff */
[----:B------:R2:W-:Y:S01]  /*6af0*/  LDGSTS.E.BYPASS.LTC128B.128 [R219+0x5100], [R20.64], !P2 ;  /* 0x0510000014db7fae */ /* 0x0005e2000d101d46 */
[----:B------:R-:W-:Y:S02]  /*6b00*/  IADD3.X R3, R3, R22, RZ, P4, !PT ;  /* 0x0000001603037210 */ /* 0x000fe400027fe4ff */
[C---:B------:R-:W-:Y:S02]  /*6b10*/  LEA R2, P4, R0.reuse, c[0x0][0x1f8], 0x1 ;  /* 0x00007e0000027a11 */ /* 0x040fe400078808ff */
[C---:B------:R-:W-:Y:S04]  /*6b20*/  HMMA.16816.F32 R8, R32.reuse, R10, RZ ;  /* 0x0000000a2008723c */ /* 0x040fe800000018ff */
[----:B------:R-:W-:Y:S02]  /*6b30*/  LEA.HI.X R3, R0, c[0x0][0x1fc], R3, 0x1, P4 ;  /* 0x00007f0000037a11 */ /* 0x000fe400020f0c03 */
[C---:B-----5:R-:W-:Y:S02]  /*6b40*/  ISETP.GT.AND P4, PT, R220.reuse, R132, PT ;  /* 0x00000084dc00720c */ /* 0x060fe40003f84270 */
[----:B------:R-:W-:Y:S01]  /*6b50*/  IADD3 R220, R220, -0x1, RZ ;  /* 0xffffffffdcdc7810 */ /* 0x000fe20007ffe0ff */
[----:B------:R3:W-:Y:S01]  /*6b60*/  LDGSTS.E.BYPASS.LTC128B.128 [R219+0x7100], [R2.64], !P3 ;  /* 0x0710000002db7fae */ /* 0x0007e2000d901d46 */
[C---:B-1----:R-:W-:Y:S07]  /*6b70*/  HMMA.16816.F32 R12, R32.reuse, R16, RZ ;  /* 0x00000010200c723c */ /* 0x042fee00000018ff */
[----:B------:R-:W0:Y:S01]  /*6b80*/  LDGDEPBAR ;  /* 0x00000000000079af */ /* 0x000e220000000000 */
[C---:B------:R-:W-:Y:S08]  /*6b90*/  HMMA.16816.F32 R16, R32.reuse, R18, RZ ;  /* 0x000000122010723c */ /* 0x040ff000000018ff */
[C---:B--2---:R-:W-:Y:S08]  /*6ba0*/  HMMA.16816.F32 R20, R32.reuse, R24, RZ ;  /* 0x000000182014723c */ /* 0x044ff000000018ff */
[C---:B------:R-:W-:Y:S08]  /*6bb0*/  HMMA.16816.F32 R24, R32.reuse, R26, RZ ;  /* 0x0000001a2018723c */ /* 0x040ff000000018ff */
[C---:B------:R-:W-:Y:S08]  /*6bc0*/  HMMA.16816.F32 R28, R32.reuse, R168, RZ ;  /* 0x000000a8201c723c */ /* 0x040ff000000018ff */
[----:B------:R-:W-:Y:S01]  /*6bd0*/  HMMA.16816.F32 R32, R32, R170, RZ ;  /* 0x000000aa2020723c */ /* 0x000fe200000018ff */
[----:B------:R-:W-:Y:S07]  /*6be0*/  LDSM.16.M88.4 R168, [R202] ;  /* 0x00000000caa8783b */ /* 0x000fee0000000200 */
[C---:B------:R-:W-:Y:S08]  /*6bf0*/  HMMA.16816.F32 R4, R172.reuse, R176, R4 ;  /* 0x000000b0ac04723c */ /* 0x040ff00000001804 */
[C---:B------:R-:W-:Y:S01]  /*6c00*/  HMMA.16816.F32 R8, R172.reuse, R178, R8 ;  /* 0x000000b2ac08723c */ /* 0x040fe20000001808 */
[----:B------:R-:W1:Y:S07]  /*6c10*/  LDSM.16.M88.4 R176, [R198] ;  /* 0x00000000c6b0783b */ /* 0x000e6e0000000200 */
[C---:B------:R-:W-:Y:S08]  /*6c20*/  HMMA.16816.F32 R12, R172.reuse, R180, R12 ;  /* 0x000000b4ac0c723c */ /* 0x040ff0000000180c */
[C---:B------:R-:W-:Y:S01]  /*6c30*/  HMMA.16816.F32 R16, R172.reuse, R182, R16 ;  /* 0x000000b6ac10723c */ /* 0x040fe20000001810 */
[----:B------:R-:W2:Y:S07]  /*6c40*/  LDSM.16.M88.4 R180, [R198+0x800] ;  /* 0x00080000c6b4783b */ /* 0x000eae0000000200 */
[C---:B------:R-:W-:Y:S08]  /*6c50*/  HMMA.16816.F32 R20, R172.reuse, R184, R20 ;  /* 0x000000b8ac14723c */ /* 0x040ff00000001814 */
[C---:B------:R-:W-:Y:S01]  /*6c60*/  HMMA.16816.F32 R24, R172.reuse, R186, R24 ;  /* 0x000000baac18723c */ /* 0x040fe20000001818 */
[----:B------:R-:W-:Y:S07]  /*6c70*/  LDSM.16.M88.4 R184, [R198+0x1800] ;  /* 0x00180000c6b8783b */ /* 0x000fee0000000200 */
[C---:B------:R-:W-:Y:S08]  /*6c80*/  HMMA.16816.F32 R28, R172.reuse, R188, R28 ;  /* 0x000000bcac1c723c */ /* 0x040ff0000000181c */
[----:B------:R-:W-:Y:S01]  /*6c90*/  HMMA.16816.F32 R32, R172, R190, R32 ;  /* 0x000000beac20723c */ /* 0x000fe20000001820 */
[----:B------:R-:W4:Y:S07]  /*6ca0*/  LDSM.16.M88.4 R172, [R198+0x1000] ;  /* 0x00100000c6ac783b */ /* 0x000f2e0000000200 */
[C---:B-1----:R-:W-:Y:S08]  /*6cb0*/  HMMA.16816.F32 R4, R168.reuse, R176, R4 ;  /* 0x000000b0a804723c */ /* 0x042ff00000001804 */
[C---:B------:R-:W-:Y:S01]  /*6cc0*/  HMMA.16816.F32 R8, R168.reuse, R178, R8 ;  /* 0x000000b2a808723c */ /* 0x040fe20000001808 */
[----:B------:R-:W-:Y:S07]  /*6cd0*/  LDSM.16.M88.4 R176, [R195] ;  /* 0x00000000c3b0783b */ /* 0x000fee0000000200 */
[C---:B--2---:R-:W-:Y:S08]  /*6ce0*/  HMMA.16816.F32 R12, R168.reuse, R180, R12 ;  /* 0x000000b4a80c723c */ /* 0x044ff0000000180c */
[C---:B------:R-:W-:Y:S01]  /*6cf0*/  HMMA.16816.F32 R16, R168.reuse, R182, R16 ;  /* 0x000000b6a810723c */ /* 0x040fe20000001810 */
[----:B------:R-:W-:Y:S07]  /*6d00*/  LDSM.16.M88.4 R180, [R195+0x800] ;  /* 0x00080000c3b4783b */ /* 0x000fee0000000200 */
[C---:B----4-:R-:W-:Y:S08]  /*6d10*/  HMMA.16816.F32 R20, R168.reuse, R172, R20 ;  /* 0x000000aca814723c */ /* 0x050ff00000001814 */
[C---:B------:R-:W-:Y:S01]  /*6d20*/  HMMA.16816.F32 R24, R168.reuse, R174, R24 ;  /* 0x000000aea818723c */ /* 0x040fe20000001818 */
[----:B------:R-:W1:Y:S07]  /*6d30*/  LDSM.16.M88.4 R172, [R201] ;  /* 0x00000000c9ac783b */ /* 0x000e6e0000000200 */
[C---:B------:R-:W-:Y:S08]  /*6d40*/  HMMA.16816.F32 R28, R168.reuse, R184, R28 ;  /* 0x000000b8a81c723c */ /* 0x040ff0000000181c */
[----:B------:R-:W-:Y:S01]  /*6d50*/  HMMA.16816.F32 R32, R168, R186, R32 ;  /* 0x000000baa820723c */ /* 0x000fe20000001820 */
[----:B------:R-:W2:Y:S08]  /*6d60*/  LDSM.16.M88.4 R168, [R195+0x1000] ;  /* 0x00100000c3a8783b */ /* 0x000eb00000000200 */
[----:B------:R-:W4:Y:S01]  /*6d70*/  LDSM.16.M88.4 R184, [R195+0x1800] ;  /* 0x00180000c3b8783b */ /* 0x000f220000000200 */
[C---:B-1----:R-:W-:Y:S08]  /*6d80*/  HMMA.16816.F32 R4, R172.reuse, R176, R4 ;  /* 0x000000b0ac04723c */ /* 0x042ff00000001804 */
        /* <DEDUP_REMOVED lines=8> */
[C---:B----4-:R-:W-:Y:S08]  /*6e10*/  HMMA.16816.F32 R28, R172.reuse, R184, R28 ;  /* 0x000000b8ac1c723c */ /* 0x050ff0000000181c */
[----:B------:R-:W-:Y:S01]  /*6e20*/  HMMA.16816.F32 R32, R172, R186, R32 ;  /* 0x000000baac20723c */ /* 0x000fe20000001820 */
[----:B------:R-:W2:Y:S08]  /*6e30*/  LDSM.16.M88.4 R172, [R192+0x3000] ;  /* 0x00300000c0ac783b */ /* 0x000eb00000000200 */
[----:B------:R-:W4:Y:S01]  /*6e40*/  LDSM.16.M88.4 R184, [R192+0x3800] ;  /* 0x00380000c0b8783b */ /* 0x000f220000000200 */
[C---:B-1----:R-:W-:Y:S08]  /*6e50*/  HMMA.16816.F32 R4, R168.reuse, R176, R4 ;  /* 0x000000b0a804723c */ /* 0x042ff00000001804 */
        /* <DEDUP_REMOVED lines=8> */
[C---:B----4-:R-:W-:Y:S08]  /*6ee0*/  HMMA.16816.F32 R28, R168.reuse, R184, R28 ;  /* 0x000000b8a81c723c */ /* 0x050ff0000000181c */
[----:B------:R-:W-:Y:S01]  /*6ef0*/  HMMA.16816.F32 R32, R168, R186, R32 ;  /* 0x000000baa820723c */ /* 0x000fe20000001820 */
[----:B------:R-:W2:Y:S08]  /*6f00*/  LDSM.16.M88.4 R168, [R213] ;  /* 0x00000000d5a8783b */ /* 0x000eb00000000200 */
[----:B------:R-:W4:Y:S01]  /*6f10*/  LDSM.16.M88.4 R184, [R212] ;  /* 0x00000000d4b8783b */ /* 0x000f220000000200 */
        /* <DEDUP_REMOVED lines=122> */
[----:B------:R-:W4:Y:S07]  /*76c0*/  LDSM.16.M88.4 R180, [R201+0xc000] ;  /* 0x00c00000c9b4783b */ /* 0x000f2e0000000200 */
[C---:B--2---:R-:W-:Y:S08]  /*76d0*/  HMMA.16816.F32 R20, R168.reuse, R172, R20 ;  /* 0x000000aca814723c */ /* 0x044ff00000001814 */
[C---:B------:R-:W-:Y:S08]  /*76e0*/  HMMA.16816.F32 R24, R168.reuse, R174, R24 ;  /* 0x000000aea818723c */ /* 0x040ff00000001818 */
[C---:B-1----:R-:W-:Y:S08]  /*76f0*/  HMMA.16816.F32 R28, R168.reuse, R176, R28 ;  /* 0x000000b0a81c723c */ /* 0x042ff0000000181c */
[----:B------:R-:W-:Y:S01]  /*7700*/  HMMA.16816.F32 R32, R168, R178, R32 ;  /* 0x000000b2a820723c */ /* 0x000fe20000001820 */
[----:B------:R-:W1:Y:S07]  /*7710*/  LDSM.16.M88.4 R168, [R195+0x6800] ;  /* 0x00680000c3a8783b */ /* 0x000e6e0000000200 */
[C---:B----4-:R-:W-:Y:S08]  /*7720*/  HMMA.16816.F32 R4, R180.reuse, R184, R4 ;  /* 0x000000b8b404723c */ /* 0x050ff00000001804 */
[C---:B------:R-:W-:Y:S11]  /*7730*/  HMMA.16816.F32 R8, R180.reuse, R186, R8 ;  /* 0x000000bab408723c */ /* 0x040ff60000001808 */
[----:B------:R-:W-:Y:S05]  /*7740*/  @!UPT UIADD3 URZ, URZ, URZ, URZ ;  /* 0x0000003f3f3ff290 */ /* 0x000fea000fffe03f */
[----:B------:R-:W-:Y:S04]  /*7750*/  FMUL.FTZ R0, R4, c[0x0][0x320] ;  /* 0x0000c80004007a20 */ /* 0x000fe80000410000 */
[----:B------:R2:W4:Y:S04]  /*7760*/  MUFU.TANH R176, R0 ;  /* 0x0000000000b07308 */ /* 0x0005280000002400 */
[----:B---3--:R-:W-:Y:S01]  /*7770*/  FMUL.FTZ R2, R11, c[0x0][0x320] ;  /* 0x0000c8000b027a20 */ /* 0x008fe20000410000 */
[C---:B-1----:R-:W-:Y:S05]  /*7780*/  HMMA.16816.F32 R12, R180.reuse, R168, R12 ;  /* 0x000000a8b40c723c */ /* 0x042fea000000180c */
[----:B------:R1:W-:Y:S03]  /*7790*/  MUFU.TANH R174, R2 ;  /* 0x0000000200ae7308 */ /* 0x0003e60000002400 */
[C---:B------:R-:W-:Y:S04]  /*77a0*/  HMMA.16816.F32 R16, R180.reuse, R170, R16 ;  /* 0x000000aab410723c */ /* 0x040fe80000001810 */
[----:B--2---:R-:W-:Y:S04]  /*77b0*/  FMUL.FTZ R0, R5, c[0x0][0x320] ;  /* 0x0000c80005007a20 */ /* 0x004fe80000410000 */
[----:B------:R2:W3:Y:S11]  /*77c0*/  MUFU.TANH R175, R0 ;  /* 0x0000000000af7308 */ /* 0x0004f60000002400 */
[----:B------:R-:W-:Y:S05]  /*77d0*/  @!UPT UIADD3 URZ, URZ, URZ, URZ ;  /* 0x0000003f3f3ff290 */ /* 0x000fea000fffe03f */
[----:B-1----:R-:W-:Y:S04]  /*77e0*/  FMUL.FTZ R2, R19, c[0x0][0x320] ;  /* 0x0000c80013027a20 */ /* 0x002fe80000410000 */
[----:B------:R-:W-:Y:S01]  /*77f0*/  MUFU.TANH R225, R2 ;  /* 0x0000000200e17308 */ /* 0x000fe20000002400 */
[----:B--2---:R-:W-:Y:S09]  /*7800*/  FMUL.FTZ R0, R6, c[0x0][0x320] ;  /* 0x0000c80006007a20 */ /* 0x004ff20000410000 */
[----:B------:R1:W-:Y:S02]  /*7810*/  MUFU.TANH R177, R0 ;  /* 0x0000000000b17308 */ /* 0x0003e40000002400 */
[----:B-1----:R-:W-:Y:S02]  /*7820*/  FMUL.FTZ R0, R7, c[0x0][0x320] ;  /* 0x0000c80007007a20 */ /* 0x002fe40000410000 */
[----:B------:R-:W1:Y:S06]  /*7830*/  LDSM.16.M88.4 R4, [R195+0x7000] ;  /* 0x00700000c304783b */ /* 0x000e6c0000000200 */
[----:B------:R2:W-:Y:S02]  /*7840*/  MUFU.TANH R178, R0 ;  /* 0x0000000000b27308 */ /* 0x0005e40000002400 */
[----:B--2---:R-:W-:Y:S08]  /*7850*/  FMUL.FTZ R0, R8, c[0x0][0x320] ;  /* 0x0000c80008007a20 */ /* 0x004ff00000410000 */
[----:B------:R2:W5:Y:S01]  /*7860*/  MUFU.TANH R173, R0 ;  /* 0x0000000000ad7308 */ /* 0x0005620000002400 */
[C---:B-1----:R-:W-:Y:S08]  /*7870*/  HMMA.16816.F32 R20, R180.reuse, R4, R20 ;  /* 0x00000004b414723c */ /* 0x042ff00000001814 */
[C---:B------:R-:W-:Y:S04]  /*7880*/  HMMA.16816.F32 R24, R180.reuse, R6, R24 ;  /* 0x00000006b418723c */ /* 0x040fe80000001818 */
[----:B--2---:R-:W-:Y:S04]  /*7890*/  FMUL.FTZ R0, R9, c[0x0][0x320] ;  /* 0x0000c80009007a20 */ /* 0x004fe80000410000 */
[----:B------:R1:W2:Y:S11]  /*78a0*/  MUFU.TANH R169, R0 ;  /* 0x0000000000a97308 */ /* 0x0002b60000002400 */
[----:B------:R-:W-:Y:S05]  /*78b0*/  @!UPT UIADD3 URZ, URZ, URZ, URZ ;  /* 0x0000003f3f3ff290 */ /* 0x000fea000fffe03f */
[----:B------:R-:W-:Y:S02]  /*78c0*/  FMUL.FTZ R2, R27, c[0x0][0x320] ;  /* 0x0000c8001b027a20 */ /* 0x000fe40000410000 */
[----:B------:R-:W-:Y:S02]  /*78d0*/  FMUL.FTZ R5, R25, c[0x0][0x320] ;  /* 0x0000c80019057a20 */ /* 0x000fe40000410000 */
[----:B------:R2:W-:Y:S01]  /*78e0*/  MUFU.TANH R243, R2 ;  /* 0x0000000200f37308 */ /* 0x0005e20000002400 */
[----:B-1----:R-:W-:Y:S02]  /*78f0*/  FMUL.FTZ R0, R10, c[0x0][0x320] ;  /* 0x0000c8000a007a20 */ /* 0x002fe40000410000 */
[----:B------:R-:W1:Y:S01]  /*7900*/  LDSM.16.M88.4 R8, [R195+0x7800] ;  /* 0x00780000c308783b */ /* 0x000e620000000200 */
[----:B------:R-:W-:Y:S06]  /*7910*/  DEPBAR.LE SB0, 0x0 ;  /* 0x000080000000791a */ /* 0x000fec0000000000 */
[----:B------:R3:W-:Y:S01]  /*7920*/  MUFU.TANH R172, R0 ;  /* 0x0000000000ac7308 */ /* 0x0007e20000002400 */
[----:B------:R-:W-:Y:S01]  /*7930*/  BAR.SYNC.DEFER_BLOCKING 0x0 ;  /* 0x0000000000007b1d */ /* 0x000fe20000010000 */
[----:B--2---:R-:W-:Y:S04]  /*7940*/  @P4 IMAD.WIDE.U32 R2, R220, c[0x0][0x1e0], RZ ;  /* 0x00007800dc024a25 */ /* 0x004fe800078e00ff */
[----:B---3--:R-:W-:Y:S04]  /*7950*/  FMUL.FTZ R0, R12, c[0x0][0x320] ;  /* 0x0000c8000c007a20 */ /* 0x008fe80000410000 */
[----:B------:R2:W3:Y:S01]  /*7960*/  MUFU.TANH R171, R0 ;  /* 0x0000000000ab7308 */ /* 0x0004e20000002400 */
[C---:B-1----:R-:W-:Y:S09]  /*7970*/  HMMA.16816.F32 R28, R180.reuse, R8, R28 ;  /* 0x00000008b41c723c */ /* 0x042ff2000000181c */
[----:B------:R4:W-:Y:S03]  /*7980*/  MUFU.TANH R240, R5 ;  /* 0x0000000500f07308 */ /* 0x0009e60000002400 */
[----:B------:R-:W-:Y:S01]  /*7990*/  @P4 MOV R9, c[0x0][0x1e4] ;  /* 0x0000790000094a02 */ /* 0x000fe20000000f00 */
[----:B------:R-:W-:Y:S03]  /*79a0*/  HMMA.16816.F32 R32, R180, R10, R32 ;  /* 0x0000000ab420723c */ /* 0x000fe60000001820 */
[----:B--2---:R-:W-:Y:S04]  /*79b0*/  FMUL.FTZ R0, R13, c[0x0][0x320] ;  /* 0x0000c8000d007a20 */ /* 0x004fe80000410000 */
[----:B------:R1:W2:Y:S05]  /*79c0*/  MUFU.TANH R179, R0 ;  /* 0x0000000000b37308 */ /* 0x0002aa0000002400 */
[----:B------:R-:W-:Y:S02]  /*79d0*/  FMUL.FTZ R4, R28, c[0x0][0x320] ;  /* 0x0000c8001c047a20 */ /* 0x000fe40000410000 */
[----:B------:R-:W-:Y:S01]  /*79e0*/  FMUL.FTZ R10, R30, c[0x0][0x320] ;  /* 0x0000c8001e0a7a20 */ /* 0x000fe20000410000 */
[----:B----4-:R-:W-:Y:S02]  /*79f0*/  FMNMX.FTZ R5, R176, R133, !PT ;  /* 0x00000085b0057209 */ /* 0x010fe40007810000 */
[----:B------:R4:W-:Y:S02]  /*7a00*/  MUFU.TANH R249, R4 ;  /* 0x0000000400f97308 */ /* 0x0009e40000002400 */
[----:B------:R-:W-:Y:S04]  /*7a10*/  FMNMX.FTZ R5, R175, R5, !PT ;  /* 0x00000005af057209 */ /* 0x000fe80007810000 */
[----:B-----5:R-:W-:Y:S04]  /*7a20*/  FMNMX.FTZ R7, R173, R5, !PT ;  /* 0x00000005ad077209 */ /* 0x020fe80007810000 */
[----:B------:R-:W-:Y:S01]  /*7a30*/  MUFU.TANH R248, R10 ;  /* 0x0000000a00f87308 */ /* 0x000fe20000002400 */
[----:B-1----:R-:W-:Y:S02]  /*7a40*/  FMUL.FTZ R0, R14, c[0x0][0x320] ;  /* 0x0000c8000e007a20 */ /* 0x002fe40000410000 */
[----:B------:R-:W-:Y:S07]  /*7a50*/  FMUL.FTZ R14, R33, c[0x0][0x320] ;  /* 0x0000c800210e7a20 */ /* 0x000fee0000410000 */
[----:B------:R1:W-:Y:S01]  /*7a60*/  MUFU.TANH R184, R0 ;  /* 0x0000000000b87308 */ /* 0x0003e20000002400 */
[----:B----4-:R-:W-:Y:S09]  /*7a70*/  FMUL.FTZ R4, R29, c[0x0][0x320] ;  /* 0x0000c8001d047a20 */ /* 0x010ff20000410000 */
[----:B------:R-:W-:Y:S10]  /*7a80*/  MUFU.TANH R246, R4 ;  /* 0x0000000400f67308 */ /* 0x000ff40000002400 */
[----:B------:R-:W-:Y:S01]  /*7a90*/  MUFU.TANH R245, R14 ;  /* 0x0000000e00f57308 */ /* 0x000fe20000002400 */
[----:B-1----:R-:W-:Y:S02]  /*7aa0*/  FMUL.FTZ R0, R15, c[0x0][0x320] ;  /* 0x0000c8000f007a20 */ /* 0x002fe40000410000 */
[----:B------:R-:W-:Y:S07]  /*7ab0*/  FMUL.FTZ R15, R31, c[0x0][0x320] ;  /* 0x0000c8001f0f7a20 */ /* 0x000fee0000410000 */
[----:B------:R1:W-:Y:S10]  /*7ac0*/  MUFU.TANH R185, R0 ;  /* 0x0000000000b97308 */ /* 0x0003f40000002400 */
[----:B------:R-:W-:Y:S01]  /*7ad0*/  MUFU.TANH R244, R15 ;  /* 0x0000000f00f47308 */ /* 0x000fe20000002400 */
[----:B-1----:R-:W-:Y:S09]  /*7ae0*/  FMUL.FTZ R0, R16, c[0x0][0x320] ;  /* 0x0000c80010007a20 */ /* 0x002ff20000410000 */
[----:B------:R1:W4:Y:S02]  /*7af0*/  MUFU.TANH R186, R0 ;  /* 0x0000000000ba7308 */ /* 0x0003240000002400 */
[----:B-1----:R-:W-:Y:S08]  /*7b00*/  FMUL.FTZ R0, R17, c[0x0][0x320] ;  /* 0x0000c80011007a20 */ /* 0x002ff00000410000 */
[----:B------:R1:W5:Y:S02]  /*7b10*/  MUFU.TANH R187, R0 ;  /* 0x0000000000bb7308 */ /* 0x0003640000002400 */
[----:B-1----:R-:W-:Y:S08]  /*7b20*/  FMUL.FTZ R0, R18, c[0x0][0x320] ;  /* 0x0000c80012007a20 */ /* 0x002ff00000410000 */
[----:B------:R1:W-:Y:S02]  /*7b30*/  MUFU.TANH R188, R0 ;  /* 0x0000000000bc7308 */ /* 0x0003e40000002400 */
[----:B-1----:R-:W-:Y:S08]  /*7b40*/  FMUL.FTZ R0, R20, c[0x0][0x320] ;  /* 0x0000c80014007a20 */ /* 0x002ff00000410000 */
[----:B------:R1:W1:Y:S02]  /*7b50*/  MUFU.TANH R239, R0 ;  /* 0x0000000000ef7308 */ /* 0x0002640000002400 */
[----:B-1----:R-:W-:Y:S08]  /*7b60*/  FMUL.FTZ R0, R21, c[0x0][0x320] ;  /* 0x0000c80015007a20 */ /* 0x002ff00000410000 */
[----:B------:R1:W1:Y:S02]  /*7b70*/  MUFU.TANH R238, R0 ;  /* 0x0000000000ee7308 */ /* 0x0002640000002400 */
[----:B-1----:R-:W-:Y:S08]  /*7b80*/  FMUL.FTZ R0, R22, c[0x0][0x320] ;  /* 0x0000c80016007a20 */ /* 0x002ff00000410000 */
[----:B------:R1:W-:Y:S02]  /*7b90*/  MUFU.TANH R237, R0 ;  /* 0x0000000000ed7308 */ /* 0x0003e40000002400 */
[----:B-1----:R-:W-:Y:S08]  /*7ba0*/  FMUL.FTZ R0, R23, c[0x0][0x320] ;  /* 0x0000c80017007a20 */ /* 0x002ff00000410000 */
[----:B------:R1:W-:Y:S02]  /*7bb0*/  MUFU.TANH R236, R0 ;  /* 0x0000000000ec7308 */ /* 0x0003e40000002400 */
[----:B-1----:R-:W-:Y:S08]  /*7bc0*/  FMUL.FTZ R0, R24, c[0x0][0x320] ;  /* 0x0000c80018007a20 */ /* 0x002ff00000410000 */
[----:B------:R1:W1:Y:S02]  /*7bd0*/  MUFU.TANH R241, R0 ;  /* 0x0000000000f17308 */ /* 0x0002640000002400 */
[----:B-1----:R-:W-:Y:S08]  /*7be0*/  FMUL.FTZ R0, R26, c[0x0][0x320] ;  /* 0x0000c8001a007a20 */ /* 0x002ff00000410000 */
[----:B------:R1:W-:Y:S02]  /*7bf0*/  MUFU.TANH R242, R0 ;  /* 0x0000000000f27308 */ /* 0x0003e40000002400 */
[----:B-1----:R-:W-:Y:S05]  /*7c00*/  @P4 SHF.R.S32.HI R0, RZ, 0x1f, R220 ;  /* 0x0000001fff004819 */ /* 0x002fea00000114dc */
[----:B------:R-:W-:Y:S04]  /*7c10*/  @P4 IMAD R0, R0, c[0x0][0x1e0], RZ ;  /* 0x0000780000004a24 */ /* 0x000fe800078e02ff */
[----:B------:R-:W-:Y:S05]  /*7c20*/  @P4 IMAD R0, R220, c[0x0][0x1e4], R0 ;  /* 0x00007900dc004a24 */ /* 0x000fea00078e0200 */
[----:B------:R-:W-:Y:S02]  /*7c30*/  @P4 IADD3 R0, R3, R0, RZ ;  /* 0x0000000003004210 */ /* 0x000fe40007ffe0ff */
[C---:B------:R-:W-:Y:S02]  /*7c40*/  @P4 SHF.L.U32 R3, R2.reuse, 0x6, RZ ;  /* 0x0000000602034819 */ /* 0x040fe400000006ff */
[----:B------:R-:W-:Y:S02]  /*7c50*/  @P4 SHF.L.U64.HI R2, R2, 0x6, R0 ;  /* 0x0000000602024819 */ /* 0x000fe40000010200 */
[----:B------:R-:W-:Y:S02]  /*7c60*/  @P4 MOV R0, c[0x0][0x1e0] ;  /* 0x0000780000004a02 */ /* 0x000fe40000000f00 */
[----:B------:R-:W-:Y:S02]  /*7c70*/  @P4 IADD3 R6, P6, R3, R228, RZ ;  /* 0x000000e403064210 */ /* 0x000fe40007fde0ff */
[----:B------:R-:W-:Y:S02]  /*7c80*/  @P4 LEA R4, P5, R0, R3, 0x5 ;  /* 0x0000000300044211 */ /* 0x000fe400078a28ff */
[----:B------:R-:W-:Y:S02]  /*7c90*/  @P4 IADD3.X R8, R2, R227, RZ, P6, !PT ;  /* 0x000000e302084210 */ /* 0x000fe400037fe4ff */
[----:B------:R-:W-:Y:S02]  /*7ca0*/  @P4 LEA R20, P6, R6, c[0x0][0x1c8], 0x1 ;  /* 0x0000720006144a11 */ /* 0x000fe400078c08ff */
[----:B------:R-:W-:Y:S02]  /*7cb0*/  @P4 LEA.HI.X R5, R0, R2, R9, 0x5, P5 ;  /* 0x0000000200054211 */ /* 0x000fe400028f2c09 */
[----:B------:R-:W-:Y:S02]  /*7cc0*/  FMNMX.FTZ R0, R169, R7, !PT ;  /* 0x00000007a9007209 */ /* 0x000fe40007810000 */
[----:B------:R-:W-:Y:S01]  /*7cd0*/  @P4 LEA.HI.X R21, R6, c[0x0][0x1cc], R8, 0x1, P6 ;  /* 0x0000730006154a11 */ /* 0x000fe200030f0c08 */
[----:B------:R-:W-:Y:S01]  /*7ce0*/  FMUL.FTZ R6, R32, c[0x0][0x320] ;  /* 0x0000c80020067a20 */ /* 0x000fe20000410000 */
[----:B---3--:R-:W-:Y:S02]  /*7cf0*/  FMNMX.FTZ R0, R171, R0, !PT ;  /* 0x00000000ab007209 */ /* 0x008fe40007810000 */
[C---:B------:R-:W-:Y:S01]  /*7d00*/  @P4 IADD3 R7, P5, R228.reuse, 0x40, RZ ;  /* 0x00000040e4074810 */ /* 0x040fe20007fbe0ff */
[----:B------:R1:W3:Y:S01]  /*7d10*/  MUFU.TANH R247, R6 ;  /* 0x0000000600f77308 */ /* 0x0002e20000002400 */
[----:B------:R-:W-:Y:S01]  /*7d20*/  @P4 IADD3 R9, P6, R228, 0x80, RZ ;  /* 0x00000080e4094810 */ /* 0x000fe20007fde0ff */
[----:B------:R-:W-:Y:S01]  /*7d30*/  @!PT LDS RZ, [RZ] ;  /* 0x00000000fffff984 */ /* 0x000fe20000000800 */
[----:B------:R-:W-:Y:S01]  /*7d40*/  @!PT LDS RZ, [RZ] ;  /* 0x00000000fffff984 */ /* 0x000fe20000000800 */
[----:B------:R-:W-:Y:S01]  /*7d50*/  @!PT LDS RZ, [RZ] ;  /* 0x00000000fffff984 */ /* 0x000fe20000000800 */
[----:B------:R1:W-:Y:S01]  /*7d60*/  @P4 LDGSTS.E.BYPASS.LTC128B.128 [R219+0x8100], [R20.64], !P0 ;  /* 0x0810000014db4fae */ /* 0x0003e2000c101d46 */
[----:B--2---:R-:W-:Y:S02]  /*7d70*/  FMNMX.FTZ R0, R179, R0, !PT ;  /* 0x00000000b3007209 */ /* 0x004fe40007810000 */
[-C--:B------:R-:W-:Y:S02]  /*7d80*/  @P4 IADD3.X R10, RZ, R227.reuse, RZ, P5, !PT ;  /* 0x000000e3ff0a4210 */ /* 0x080fe40002ffe4ff */
[----:B------:R-:W-:Y:S02]  /*7d90*/  @P4 IADD3.X R11, RZ, R227, RZ, P6, !PT ;  /* 0x000000e3ff0b4210 */ /* 0x000fe400037fe4ff */
[----:B----4-:R-:W-:Y:S02]  /*7da0*/  FMNMX.FTZ R13, R186, R0, !PT ;  /* 0x00000000ba0d7209 */ /* 0x010fe40007810000 */
[----:B------:R-:W-:Y:S02]  /*7db0*/  @P4 IADD3 R0, P5, R3, R9, RZ ;  /* 0x0000000903004210 */ /* 0x000fe40007fbe0ff */
[----:B------:R-:W-:Y:S04]  /*7dc0*/  FMNMX.FTZ R8, R177, R134, !PT ;  /* 0x00000086b1087209 */ /* 0x000fe80007810000 */
[----:B------:R-:W-:Y:S02]  /*7dd0*/  FMNMX.FTZ R12, R178, R8, !PT ;  /* 0x00000008b20c7209 */ /* 0x000fe40007810000 */
[----:B-----5:R-:W-:Y:S02]  /*7de0*/  FMNMX.FTZ R8, R187, R13, !PT ;  /* 0x0000000dbb087209 */ /* 0x020fe40007810000 */
[----:B------:R-:W-:Y:S02]  /*7df0*/  @P4 IADD3.X R13, R2, R11, RZ, P5, !PT ;  /* 0x0000000b020d4210 */ /* 0x000fe40002ffe4ff */
[----:B------:R-:W-:Y:S02]  /*7e00*/  @P4 LEA R16, P5, R0, c[0x0][0x1c8], 0x1 ;  /* 0x0000720000104a11 */ /* 0x000fe400078a08ff */
[----:B------:R-:W-:Y:S02]  /*7e10*/  FMNMX.FTZ R12, R172, R12, !PT ;  /* 0x0000000cac0c7209 */ /* 0x000fe40007810000 */
[----:B------:R-:W-:Y:S01]  /*7e20*/  @P4 LEA.HI.X R17, R0, c[0x0][0x1cc], R13, 0x1, P5 ;  /* 0x0000730000114a11 */ /* 0x000fe200028f0c0d */
[----:B------:R-:W-:Y:S01]  /*7e30*/  FMUL.FTZ R13, R34, c[0x0][0x320] ;  /* 0x0000c800220d7a20 */ /* 0x000fe20000410000 */
[----:B------:R-:W-:Y:S01]  /*7e40*/  FMNMX.FTZ R8, R239, R8, !PT ;  /* 0x00000008ef087209 */ /* 0x000fe20007810000 */
[----:B------:R-:W-:Y:S01]  /*7e50*/  FMUL.FTZ R0, R35, c[0x0][0x320] ;  /* 0x0000c80023007a20 */ /* 0x000fe20000410000 */
[----:B-1----:R-:W-:Y:S01]  /*7e60*/  @P4 IADD3 R6, P6, R3, R7, RZ ;  /* 0x0000000703064210 */ /* 0x002fe20007fde0ff */
[----:B------:R1:W2:Y:S01]  /*7e70*/  MUFU.TANH R135, R13 ;  /* 0x0000000d00877308 */ /* 0x0002a20000002400 */
[----:B------:R-:W-:Y:S02]  /*7e80*/  FMNMX.FTZ R12, R174, R12, !PT ;  /* 0x0000000cae0c7209 */ /* 0x000fe40007810000 */
[----:B------:R-:W-:Y:S02]  /*7e90*/  FMNMX.FTZ R8, R238, R8, !PT ;  /* 0x00000008ee087209 */ /* 0x000fe40007810000 */
[----:B------:R-:W-:Y:S02]  /*7ea0*/  @P4 IADD3.X R14, R2, R10, RZ, P6, !PT ;  /* 0x0000000a020e4210 */ /* 0x000fe400037fe4ff */
[----:B------:R-:W-:Y:S02]  /*7eb0*/  @P4 LEA R18, P6, R6, c[0x0][0x1c8], 0x1 ;  /* 0x0000720006124a11 */ /* 0x000fe400078c08ff */
[----:B------:R-:W-:Y:S01]  /*7ec0*/  FMNMX.FTZ R12, R184, R12, !PT ;  /* 0x0000000cb80c7209 */ /* 0x000fe20007810000 */
[----:B------:R4:W5:Y:S01]  /*7ed0*/  MUFU.TANH R168, R0 ;  /* 0x0000000000a87308 */ /* 0x0009620000002400 */
[----:B------:R-:W-:Y:S02]  /*7ee0*/  FMNMX.FTZ R8, R241, R8, !PT ;  /* 0x00000008f1087209 */ /* 0x000fe40007810000 */
[----:B------:R-:W-:Y:S02]  /*7ef0*/  @P4 LEA.HI.X R19, R6, c[0x0][0x1cc], R14, 0x1, P6 ;  /* 0x0000730006134a11 */ /* 0x000fe400030f0c0e */
[----:B------:R-:W-:Y:S02]  /*7f00*/  FMNMX.FTZ R6, R240, R8, !PT ;  /* 0x00000008f0067209 */ /* 0x000fe40007810000 */
[----:B------:R-:W-:Y:S01]  /*7f10*/  FMNMX.FTZ R12, R185, R12, !PT ;  /* 0x0000000cb90c7209 */ /* 0x000fe20007810000 */
[----:B------:R2:W-:Y:S01]  /*7f20*/  @P4 LDGSTS.E.BYPASS.LTC128B.128 [R219+0xa100], [R18.64], !P1 ;  /* 0x0a10000012db4fae */ /* 0x0005e2000c901d46 */
[----:B------:R-:W-:Y:S02]  /*7f30*/  FMNMX.FTZ R8, R249, R6, !PT ;  /* 0x00000006f9087209 */ /* 0x000fe40007810000 */
[----:B------:R-:W-:Y:S02]  /*7f40*/  FMNMX.FTZ R12, R188, R12, !PT ;  /* 0x0000000cbc0c7209 */ /* 0x000fe40007810000 */
[----:B------:R-:W-:Y:S02]  /*7f50*/  @P4 IADD3 R6, P5, R228, 0xc0, RZ ;  /* 0x000000c0e4064810 */ /* 0x000fe40007fbe0ff */
[----:B-1----:R-:W-:Y:S01]  /*7f60*/  FMNMX.FTZ R13, R225, R12, !PT ;  /* 0x0000000ce10d7209 */ /* 0x002fe20007810000 */
[----:B------:R1:W-:Y:S01]  /*7f70*/  @P4 LDGSTS.E.BYPASS.LTC128B.128 [R219+0xc100], [R16.64], !P2 ;  /* 0x0c10000010db4fae */ /* 0x0003e2000d101d46 */
[----:B------:R-:W-:Y:S02]  /*7f80*/  FMNMX.FTZ R12, R246, R8, !PT ;  /* 0x00000008f60c7209 */ /* 0x000fe40007810000 */
[----:B------:R-:W-:Y:S02]  /*7f90*/  @P4 IADD3 R3, P6, R3, R6, RZ ;  /* 0x0000000603034210 */ /* 0x000fe40007fde0ff */
[----:B------:R-:W-:Y:S02]  /*7fa0*/  @P4 IADD3.X R8, RZ, R227, RZ, P5, !PT ;  /* 0x000000e3ff084210 */ /* 0x000fe40002ffe4ff */
[----:B---3--:R-:W-:Y:S02]  /*7fb0*/  FMNMX.FTZ R12, R247, R12, !PT ;  /* 0x0000000cf70c7209 */ /* 0x008fe40007810000 */
[----:B------:R-:W-:Y:S02]  /*7fc0*/  @P4 LEA R14, P5, R3, c[0x0][0x1c8], 0x1 ;  /* 0x00007200030e4a11 */ /* 0x000fe400078a08ff */
[----:B------:R-:W-:Y:S02]  /*7fd0*/  @P4 IADD3.X R15, R2, R8, RZ, P6, !PT ;  /* 0x00000008020f4210 */ /* 0x000fe400037fe4ff */
[----:B------:R-:W-:Y:S02]  /*7fe0*/  FMNMX.FTZ R2, R245, R12, !PT ;  /* 0x0000000cf5027209 */ /* 0x000fe40007810000 */
[----:B------:R-:W-:Y:S02]  /*7ff0*/  @P4 LEA.HI.X R15, R3, c[0x0][0x1cc], R15, 0x1, P5 ;  /* 0x00007300030f4a11 */ /* 0x000fe400028f0c0f */
[----:B------:R-:W-:Y:S01]  /*8000*/  FMNMX.FTZ R13, R237, R13, !PT ;  /* 0x0000000ded0d7209 */ /* 0x000fe20007810000 */
[----:B------:R-:W3:Y:S01]  /*8010*/  SHFL.BFLY PT, R3, R2, 0x2, 0x1f ;  /* 0x0c401f0002037f89 */ /* 0x000ee200000e0000 */
[----:B------:R-:W-:Y:S02]  /*8020*/  @P4 IADD3 R7, P5, R4, R7, RZ ;  /* 0x0000000704074210 */ /* 0x000fe40007fbe0ff */
[----:B------:R-:W-:Y:S04]  /*8030*/  FMNMX.FTZ R13, R236, R13, !PT ;  /* 0x0000000dec0d7209 */ /* 0x000fe80007810000 */
[----:B----4-:R-:W-:Y:S01]  /*8040*/  FMNMX.FTZ R0, R242, R13, !PT ;  /* 0x0000000df2007209 */ /* 0x010fe20007810000 */
[----:B------:R4:W-:Y:S03]  /*8050*/  @P4 LDGSTS.E.BYPASS.LTC128B.128 [R219+0xe100], [R14.64], !P3 ;  /* 0x0e1000000edb4fae */ /* 0x0009e6000d901d46 */
[----:B------:R-:W-:Y:S04]  /*8060*/  FMNMX.FTZ R0, R243, R0, !PT ;  /* 0x00000000f3007209 */ /* 0x000fe80007810000 */
[----:B------:R-:W-:Y:S04]  /*8070*/  FMNMX.FTZ R0, R248, R0, !PT ;  /* 0x00000000f8007209 */ /* 0x000fe80007810000 */
[----:B------:R-:W-:Y:S04]  /*8080*/  FMNMX.FTZ R0, R244, R0, !PT ;  /* 0x00000000f4007209 */ /* 0x000fe80007810000 */
[----:B--2---:R-:W-:Y:S02]  /*8090*/  FMNMX.FTZ R0, R135, R0, !PT ;  /* 0x0000000087007209 */ /* 0x004fe40007810000 */
[----:B---3--:R-:W-:Y:S02]  /*80a0*/  FMNMX.FTZ R3, R2, R3, !PT ;  /* 0x0000000302037209 */ /* 0x008fe40007810000 */
[----:B-----5:R-:W-:Y:S03]  /*80b0*/  FMNMX.FTZ R0, R168, R0, !PT ;  /* 0x00000000a8007209 */ /* 0x020fe60007810000 */
[----:B------:R-:W2:Y:S08]  /*80c0*/  SHFL.BFLY PT, R12, R3, 0x1, 0x1f ;  /* 0x0c201f00030c7f89 */ /* 0x000eb000000e0000 */
[----:B------:R-:W3:Y:S01]  /*80d0*/  SHFL.BFLY PT, R2, R0, 0x2, 0x1f ;  /* 0x0c401f0000027f89 */ /* 0x000ee200000e0000 */
[----:B--2---:R-:W-:Y:S02]  /*80e0*/  FMNMX.FTZ R132, R3, R12, !PT ;  /* 0x0000000c03847209 */ /* 0x004fe40007810000 */
[----:B------:R-:W-:Y:S02]  /*80f0*/  @P4 IADD3 R12, P6, R4, R9, RZ ;  /* 0x00000009040c4210 */ /* 0x000fe40007fde0ff */
[C---:B------:R-:W-:Y:S01]  /*8100*/  @P4 IADD3.X R9, R5.reuse, R10, RZ, P5, !PT ;  /* 0x0000000a05094210 */ /* 0x040fe20002ffe4ff */
[----:B------:R-:W-:Y:S01]  /*8110*/  FMUL.FTZ R170, R132, c[0x0][0x2d0] ;  /* 0x0000b40084aa7a20 */ /* 0x000fe20000410000 */
[C---:B------:R-:W-:Y:S02]  /*8120*/  @P4 IADD3 R13, P5, R4.reuse, R6, RZ ;  /* 0x00000006040d4210 */ /* 0x040fe40007fbe0ff */
[C---:B------:R-:W-:Y:S02]  /*8130*/  @P4 IADD3.X R23, R5.reuse, R11, RZ, P6, !PT ;  /* 0x0000000b05174210 */ /* 0x040fe400037fe4ff */
[----:B------:R-:W-:Y:S02]  /*8140*/  @P4 IADD3 R4, P6, R4, R228, RZ ;  /* 0x000000e404044210 */ /* 0x000fe40007fde0ff */
[C---:B------:R-:W-:Y:S02]  /*8150*/  @P4 IADD3.X R22, R5.reuse, R8, RZ, P5, !PT ;  /* 0x0000000805164210 */ /* 0x040fe40002ffe4ff */
[----:B------:R-:W-:Y:S02]  /*8160*/  @P4 LEA R10, P5, R4, c[0x0][0x1c8], 0x1 ;  /* 0x00007200040a4a11 */ /* 0x000fe400078a08ff */
[----:B------:R-:W-:Y:S02]  /*8170*/  @P4 IADD3.X R5, R5, R227, RZ, P6, !PT ;  /* 0x000000e305054210 */ /* 0x000fe400037fe4ff */
[----:B---3--:R-:W-:Y:S01]  /*8180*/  FMNMX.FTZ R0, R0, R2, !PT ;  /* 0x0000000200007209 */ /* 0x008fe20007810000 */
[----:B------:R-:W-:Y:S01]  /*8190*/  FADD.FTZ R2, -R132, R133 ;  /* 0x0000008584027221 */ /* 0x000fe20000010100 */
[----:B------:R-:W-:Y:S01]  /*81a0*/  @P4 LEA.HI.X R11, R4, c[0x0][0x1cc], R5, 0x1, P5 ;  /* 0x00007300040b4a11 */ /* 0x000fe200028f0c05 */
[--C-:B------:R-:W-:Y:S01]  /*81b0*/  FFMA.FTZ R4, R176, c[0x0][0x2d0], -R170.reuse ;  /* 0x0000b400b0047a23 */ /* 0x100fe200000108aa */
[C---:B------:R-:W-:Y:S01]  /*81c0*/  @P4 LEA R8, P5, R7.reuse, c[0x0][0x1c8], 0x1 ;  /* 0x0000720007084a11 */ /* 0x040fe200078a08ff */
[----:B------:R-:W2:Y:S02]  /*81d0*/  SHFL.BFLY PT, R3, R0, 0x1, 0x1f ;  /* 0x0c201f0000037f89 */ /* 0x000ea400000e0000 */
[----:B------:R3:W-:Y:S01]  /*81e0*/  MUFU.EX2 R226, R4 ;  /* 0x0000000400e27308 */ /* 0x0007e20000000800 */
[----:B------:R-:W-:Y:S02]  /*81f0*/  @P4 LEA.HI.X R9, R7, c[0x0][0x1cc], R9, 0x1, P5 ;  /* 0x0000730007094a11 */ /* 0x000fe400028f0c09 */
[C---:B------:R-:W-:Y:S03]  /*8200*/  @P4 LEA R6, P5, R12.reuse, c[0x0][0x1c8], 0x1 ;  /* 0x000072000c064a11 */ /* 0x040fe600078a08ff */
[----:B------:R5:W-:Y:S01]  /*8210*/  @P4 LDGSTS.E.BYPASS.LTC128B.128 [R219+0x9100], [R10.64], !P0 ;  /* 0x091000000adb4fae */ /* 0x000be2000c101d46 */
[----:B------:R-:W-:Y:S07]  /*8220*/  @P4 LEA.HI.X R7, R12, c[0x0][0x1cc], R23, 0x1, P5 ;  /* 0x000073000c074a11 */ /* 0x000fee00028f0c17 */
[----:B------:R1:W-:Y:S01]  /*8230*/  @P4 LDGSTS.E.BYPASS.LTC128B.128 [R219+0xb100], [R8.64], !P1 ;  /* 0x0b10000008db4fae */ /* 0x0003e2000c901d46 */
[----:B--2---:R-:W-:Y:S07]  /*8240*/  FMNMX.FTZ R3, R0, R3, !PT ;  /* 0x0000000300037209 */ /* 0x004fee0007810000 */
[----:B------:R2:W-:Y:S01]  /*8250*/  @P4 LDGSTS.E.BYPASS.LTC128B.128 [R219+0xd100], [R6.64], !P2 ;  /* 0x0d10000006db4fae */ /* 0x0005e2000d101d46 */
[--C-:B---3--:R-:W-:Y:S02]  /*8260*/  FFMA.FTZ R4, R175, c[0x0][0x2d0], -R170.reuse ;  /* 0x0000b400af047a23 */ /* 0x108fe400000108aa */
[----:B------:R-:W-:Y:S02]  /*8270*/  FMUL.FTZ R0, R2, c[0x0][0x2d0] ;  /* 0x0000b40002007a20 */ /* 0x000fe40000410000 */
[----:B------:R3:W-:Y:S01]  /*8280*/  MUFU.EX2 R234, R4 ;  /* 0x0000000400ea7308 */ /* 0x0007e20000000800 */
[----:B------:R-:W-:Y:S04]  /*8290*/  FMUL.FTZ R133, R3, c[0x0][0x2d0] ;  /* 0x0000b40003857a20 */ /* 0x000fe80000410000 */
[--C-:B------:R-:W-:Y:S02]  /*82a0*/  FFMA.FTZ R5, R177, c[0x0][0x2d0], -R133.reuse ;  /* 0x0000b400b1057a23 */ /* 0x100fe40000010885 */
[--C-:B------:R-:W-:Y:S02]  /*82b0*/  FFMA.FTZ R12, R178, c[0x0][0x2d0], -R133.reuse ;  /* 0x0000b400b20c7a23 */ /* 0x100fe40000010885 */
[--C-:B------:R-:W-:Y:S01]  /*82c0*/  FFMA.FTZ R135, R135, c[0x0][0x2d0], -R133.reuse ;  /* 0x0000b40087877a23 */ /* 0x100fe20000010885 */
[----:B------:R2:W2:Y:S01]  /*82d0*/  MUFU.EX2 R2, R0 ;  /* 0x0000000000027308 */ /* 0x0004a20000000800 */
[--C-:B-1----:R-:W-:Y:S09]  /*82e0*/  FFMA.FTZ R8, R172, c[0x0][0x2d0], -R133.reuse ;  /* 0x0000b400ac087a23 */ /* 0x102ff20000010885 */
[----:B------:R-:W-:Y:S01]  /*82f0*/  MUFU.EX2 R191, R12 ;  /* 0x0000000c00bf7308 */ /* 0x000fe20000000800 */
[----:B---3--:R-:W-:Y:S09]  /*8300*/  FFMA.FTZ R4, R173, c[0x0][0x2d0], -R170 ;  /* 0x0000b400ad047a23 */ /* 0x008ff200000108aa */
[----:B------:R1:W-:Y:S01]  /*8310*/  MUFU.EX2 R233, R4 ;  /* 0x0000000400e97308 */ /* 0x0003e20000000800 */
[----:B--2---:R-:W-:Y:S02]  /*8320*/  FADD.FTZ R0, -R3, R134 ;  /* 0x0000008603007221 */ /* 0x004fe40000010100 */
[----:B------:R-:W-:Y:S02]  /*8330*/  FMUL.FTZ R9, R2, R141 ;  /* 0x0000008d02097220 */ /* 0x000fe40000410000 */
[----:B------:R-:W-:Y:S05]  /*8340*/  FMUL.FTZ R0, R0, c[0x0][0x2d0] ;  /* 0x0000b40000007a20 */ /* 0x000fea0000410000 */
[----:B------:R2:W-:Y:S01]  /*8350*/  MUFU.EX2 R190, R8 ;  /* 0x0000000800be7308 */ /* 0x0005e20000000800 */
[C---:B------:R-:W-:Y:S02]  /*8360*/  FMUL.FTZ R16, R2.reuse, R148 ;  /* 0x0000009402107220 */ /* 0x040fe40000410000 */
[C---:B------:R-:W-:Y:S02]  /*8370*/  FMUL.FTZ R17, R2.reuse, R149 ;  /* 0x0000009502117220 */ /* 0x040fe40000410000 */
[C---:B------:R-:W-:Y:S02]  /*8380*/  FMUL.FTZ R24, R2.reuse, R156 ;  /* 0x0000009c02187220 */ /* 0x040fe40000410000 */
[C---:B------:R-:W-:Y:S02]  /*8390*/  FMUL.FTZ R25, R2.reuse, R157 ;  /* 0x0000009d02197220 */ /* 0x040fe40000410000 */
[--C-:B------:R-:W-:Y:S01]  /*83a0*/  FFMA.FTZ R134, R171, c[0x0][0x2d0], -R170.reuse ;  /* 0x0000b400ab867a23 */ /* 0x100fe200000108aa */
[----:B------:R-:W3:Y:S01]  /*83b0*/  MUFU.EX2 R0, R0 ;  /* 0x0000000000007308 */ /* 0x000ee20000000800 */
[C---:B------:R-:W-:Y:S02]  /*83c0*/  FMUL.FTZ R32, R2.reuse, R164 ;  /* 0x000000a402207220 */ /* 0x040fe40000410000 */
[C---:B------:R-:W-:Y:S02]  /*83d0*/  FMUL.FTZ R33, R2.reuse, R165 ;  /* 0x000000a502217220 */ /* 0x040fe40000410000 */
[----:B-1----:R-:W-:Y:S02]  /*83e0*/  FFMA.FTZ R4, R169, c[0x0][0x2d0], -R170 ;  /* 0x0000b400a9047a23 */ /* 0x002fe400000108aa */
[C---:B------:R-:W-:Y:S02]  /*83f0*/  FMUL.FTZ R36, R2.reuse, R36 ;  /* 0x0000002402247220 */ /* 0x040fe40000410000 */
[C---:B------:R-:W-:Y:S01]  /*8400*/  FMUL.FTZ R37, R2.reuse, R37 ;  /* 0x0000002502257220 */ /* 0x040fe20000410000 */
[----:B------:R1:W1:Y:S01]  /*8410*/  MUFU.EX2 R232, R4 ;  /* 0x0000000400e87308 */ /* 0x0002620000000800 */
[C---:B------:R-:W-:Y:S02]  /*8420*/  FMUL.FTZ R40, R2.reuse, R40 ;  /* 0x0000002802287220 */ /* 0x040fe40000410000 */
[C---:B------:R-:W-:Y:S02]  /*8430*/  FMUL.FTZ R41, R2.reuse, R41 ;  /* 0x0000002902297220 */ /* 0x040fe40000410000 */
[C---:B--2---:R-:W-:Y:S02]  /*8440*/  FMUL.FTZ R8, R2.reuse, R140 ;  /* 0x0000008c02087220 */ /* 0x044fe40000410000 */
[C---:B------:R-:W-:Y:S02]  /*8450*/  FMUL.FTZ R44, R2.reuse, R44 ;  /* 0x0000002c022c7220 */ /* 0x040fe40000410000 */
[C---:B------:R-:W-:Y:S01]  /*8460*/  FMUL.FTZ R45, R2.reuse, R45 ;  /* 0x0000002d022d7220 */ /* 0x040fe20000410000 */
[----:B------:R2:W2:Y:S01]  /*8470*/  MUFU.EX2 R169, R5 ;  /* 0x0000000500a97308 */ /* 0x0004a20000000800 */
[C---:B------:R-:W-:Y:S02]  /*8480*/  FMUL.FTZ R48, R2.reuse, R48 ;  /* 0x0000003002307220 */ /* 0x040fe40000410000 */
[----:B------:R-:W-:Y:S02]  /*8490*/  FMUL.FTZ R49, R2, R49 ;  /* 0x0000003102317220 */ /* 0x000fe40000410000 */
[C---:B---3--:R-:W-:Y:S02]  /*84a0*/  FMUL.FTZ R6, R0.reuse, R138 ;  /* 0x0000008a00067220 */ /* 0x048fe40000410000 */
[C---:B------:R-:W-:Y:S02]  /*84b0*/  FMUL.FTZ R7, R0.reuse, R139 ;  /* 0x0000008b00077220 */ /* 0x040fe40000410000 */
[C---:B-----5:R-:W-:Y:S01]  /*84c0*/  FMUL.FTZ R10, R0.reuse, R142 ;  /* 0x0000008e000a7220 */ /* 0x060fe20000410000 */
[----:B------:R-:W-:Y:S01]  /*84d0*/  MUFU.EX2 R224, R134 ;  /* 0x0000008600e07308 */ /* 0x000fe20000000800 */
[C---:B------:R-:W-:Y:S02]  /*84e0*/  FMUL.FTZ R11, R0.reuse, R143 ;  /* 0x0000008f000b7220 */ /* 0x040fe40000410000 */
[C---:B------:R-:W-:Y:S01]  /*84f0*/  FMUL.FTZ R18, R0.reuse, R150 ;  /* 0x0000009600127220 */ /* 0x040fe20000410000 */
[C---:B-1----:R-:W-:Y:S01]  /*8500*/  @P4 LEA R4, P5, R13.reuse, c[0x0][0x1c8], 0x1 ;  /* 0x000072000d044a11 */ /* 0x042fe200078a08ff */
[----:B------:R-:W-:Y:S01]  /*8510*/  FMUL.FTZ R19, R0, R151 ;  /* 0x0000009700137220 */ /* 0x000fe20000410000 */
[----:B------:R-:W-:Y:S01]  /*8520*/  F2FP.PACK_AB R138, R232, R233 ;  /* 0x000000e9e88a723e */ /* 0x000fe200000000ff */
[C---:B------:R-:W-:Y:S02]  /*8530*/  FMUL.FTZ R26, R0.reuse, R158 ;  /* 0x0000009e001a7220 */ /* 0x040fe40000410000 */
[C---:B------:R-:W-:Y:S01]  /*8540*/  FMUL.FTZ R27, R0.reuse, R159 ;  /* 0x0000009f001b7220 */ /* 0x040fe20000410000 */
[----:B------:R-:W-:Y:S01]  /*8550*/  MUFU.EX2 R135, R135 ;  /* 0x0000008700877308 */ /* 0x000fe20000000800 */
[C---:B------:R-:W-:Y:S02]  /*8560*/  FMUL.FTZ R34, R0.reuse, R166 ;  /* 0x000000a600227220 */ /* 0x040fe40000410000 */
[C---:B------:R-:W-:Y:S01]  /*8570*/  FMUL.FTZ R35, R0.reuse, R167 ;  /* 0x000000a700237220 */ /* 0x040fe20000410000 */
[----:B--2---:R-:W-:Y:S01]  /*8580*/  @P4 LEA.HI.X R5, R13, c[0x0][0x1cc], R22, 0x1, P5 ;  /* 0x000073000d054a11 */ /* 0x004fe200028f0c16 */
[C---:B------:R-:W-:Y:S02]  /*8590*/  FMUL.FTZ R38, R0.reuse, R38 ;  /* 0x0000002600267220 */ /* 0x040fe40000410000 */
[C---:B------:R-:W-:Y:S02]  /*85a0*/  FMUL.FTZ R39, R0.reuse, R39 ;  /* 0x0000002700277220 */ /* 0x040fe40000410000 */
[----:B------:R1:W-:Y:S01]  /*85b0*/  @P4 LDGSTS.E.BYPASS.LTC128B.128 [R219+0xf100], [R4.64], !P3 ;  /* 0x0f10000004db4fae */ /* 0x0003e2000d901d46 */
[C---:B------:R-:W-:Y:S02]  /*85c0*/  FMUL.FTZ R42, R0.reuse, R42 ;  /* 0x0000002a002a7220 */ /* 0x040fe40000410000 */
[C---:B------:R-:W-:Y:S02]  /*85d0*/  FMUL.FTZ R43, R0.reuse, R43 ;  /* 0x0000002b002b7220 */ /* 0x040fe40000410000 */
[C---:B------:R-:W-:Y:S02]  /*85e0*/  FMUL.FTZ R46, R0.reuse, R46 ;  /* 0x0000002e002e7220 */ /* 0x040fe40000410000 */
[C---:B------:R-:W-:Y:S01]  /*85f0*/  FMUL.FTZ R47, R0.reuse, R47 ;  /* 0x0000002f002f7220 */ /* 0x040fe20000410000 */
[----:B----4-:R-:W2:Y:S01]  /*8600*/  LDSM.16.MT88.4 R12, [R193] ;  /* 0x00000000c10c783b */ /* 0x010ea20000004200 */
[C---:B------:R-:W-:Y:S02]  /*8610*/  FMUL.FTZ R50, R0.reuse, R50 ;  /* 0x0000003200327220 */ /* 0x040fe40000410000 */
        /* <DEDUP_REMOVED lines=8> */
[----:B------:R-:W4:Y:S01]  /*86a0*/  LDSM.16.MT88.4 R28, [R197] ;  /* 0x00000000c51c783b */ /* 0x000f220000004200 */
[----:B------:R-:W-:Y:S02]  /*86b0*/  FMUL.FTZ R58, R0, R58 ;  /* 0x0000003a003a7220 */ /* 0x000fe40000410000 */
[--C-:B-1----:R-:W-:Y:S02]  /*86c0*/  FFMA.FTZ R4, R174, c[0x0][0x2d0], -R133.reuse ;  /* 0x0000b400ae047a23 */ /* 0x102fe40000010885 */
[----:B------:R-:W-:Y:S01]  /*86d0*/  FMUL.FTZ R5, R2, R137 ;  /* 0x0000008902057220 */ /* 0x000fe20000410000 */
[----:B------:R-:W-:Y:S01]  /*86e0*/  F2FP.PACK_AB R137, R191, R169 ;  /* 0x000000a9bf89723e */ /* 0x000fe200000000ff */
[----:B------:R-:W1:Y:S01]  /*86f0*/  MUFU.EX2 R189, R4 ;  /* 0x0000000400bd7308 */ /* 0x000e620000000800 */
[----:B------:R-:W5:Y:S01]  /*8700*/  LDSM.16.MT88.4 R140, [R196] ;  /* 0x00000000c48c783b */ /* 0x000f620000004200 */
[----:B------:R-:W-:Y:S02]  /*8710*/  FMUL.FTZ R59, R0, R59 ;  /* 0x0000003b003b7220 */ /* 0x000fe40000410000 */
[C---:B------:R-:W-:Y:S02]  /*8720*/  FMUL.FTZ R60, R2.reuse, R60 ;  /* 0x0000003c023c7220 */ /* 0x040fe40000410000 */
[----:B------:R-:W-:Y:S02]  /*8730*/  FMUL.FTZ R61, R2, R61 ;  /* 0x0000003d023d7220 */ /* 0x000fe40000410000 */
[C---:B------:R-:W-:Y:S01]  /*8740*/  FMUL.FTZ R62, R0.reuse, R62 ;  /* 0x0000003e003e7220 */ /* 0x040fe20000410000 */
[----:B------:R-:W-:Y:S01]  /*8750*/  LDSM.16.MT88.4 R148, [R194+0x2000] ;  /* 0x00200000c294783b */ /* 0x000fe20000004200 */
[----:B------:R-:W-:Y:S02]  /*8760*/  FMUL.FTZ R63, R0, R63 ;  /* 0x0000003f003f7220 */ /* 0x000fe40000410000 */
[C---:B------:R-:W-:Y:S02]  /*8770*/  FMUL.FTZ R64, R2.reuse, R64 ;  /* 0x0000004002407220 */ /* 0x040fe40000410000 */
[----:B------:R-:W-:Y:S02]  /*8780*/  FMUL.FTZ R65, R2, R65 ;  /* 0x0000004102417220 */ /* 0x000fe40000410000 */
[C---:B------:R-:W-:Y:S01]  /*8790*/  FMUL.FTZ R66, R0.reuse, R66 ;  /* 0x0000004200427220 */ /* 0x040fe20000410000 */
[----:B------:R-:W-:Y:S01]  /*87a0*/  LDSM.16.MT88.4 R156, [R197+0x1800] ;  /* 0x00180000c59c783b */ /* 0x000fe20000004200 */
[----:B------:R-:W-:Y:S02]  /*87b0*/  FMUL.FTZ R67, R0, R67 ;  /* 0x0000004300437220 */ /* 0x000fe40000410000 */
[C---:B------:R-:W-:Y:S02]  /*87c0*/  FMUL.FTZ R68, R2.reuse, R68 ;  /* 0x0000004402447220 */ /* 0x040fe40000410000 */
[C---:B------:R-:W-:Y:S01]  /*87d0*/  FMUL.FTZ R69, R2.reuse, R69 ;  /* 0x0000004502457220 */ /* 0x040fe20000410000 */
[----:B-1----:R-:W-:Y:S01]  /*87e0*/  F2FP.PACK_AB R139, R189, R190 ;  /* 0x000000bebd8b723e */ /* 0x002fe200000000ff */
[----:B------:R-:W-:Y:S01]  /*87f0*/  FMUL.FTZ R4, R2, R136 ;  /* 0x0000008802047220 */ /* 0x000fe20000410000 */
[----:B------:R-:W-:Y:S01]  /*8800*/  F2FP.PACK_AB R136, R234, R226 ;  /* 0x000000e2ea88723e */ /* 0x000fe200000000ff */
[----:B------:R-:W-:Y:S01]  /*8810*/  LDSM.16.MT88.4 R164, [R196+0x1800] ;  /* 0x00180000c4a4783b */ /* 0x000fe20000004200 */
[C---:B------:R-:W-:Y:S02]  /*8820*/  FMUL.FTZ R70, R0.reuse, R70 ;  /* 0x0000004600467220 */ /* 0x040fe40000410000 */
[----:B------:R-:W-:Y:S02]  /*8830*/  FMUL.FTZ R71, R0, R71 ;  /* 0x0000004700477220 */ /* 0x000fe40000410000 */
[C---:B------:R-:W-:Y:S01]  /*8840*/  FMUL.FTZ R72, R2.reuse, R72 ;  /* 0x0000004802487220 */ /* 0x040fe20000410000 */
[C---:B--2---:R-:W-:Y:S02]  /*8850*/  HMMA.16816.F32 R4, R136.reuse, R12, R4 ;  /* 0x0000000c8804723c */ /* 0x044fe40000001804 */
[----:B------:R-:W0:Y:S03]  /*8860*/  LDGDEPBAR ;  /* 0x00000000000079af */ /* 0x000e260000000000 */
[C---:B------:R-:W-:Y:S02]  /*8870*/  FMUL.FTZ R73, R2.reuse, R73 ;  /* 0x0000004902497220 */ /* 0x040fe40000410000 */
[C---:B------:R-:W-:Y:S01]  /*8880*/  FMUL.FTZ R12, R2.reuse, R144 ;  /* 0x00000090020c7220 */ /* 0x040fe20000410000 */
[C---:B------:R-:W-:Y:S04]  /*8890*/  HMMA.16816.F32 R8, R136.reuse, R14, R8 ;  /* 0x0000000e8808723c */ /* 0x040fe80000001808 */
[----:B------:R-:W-:Y:S02]  /*88a0*/  FMUL.FTZ R13, R2, R145 ;  /* 0x00000091020d7220 */ /* 0x000fe40000410000 */
[--C-:B------:R-:W-:Y:S02]  /*88b0*/  FFMA.FTZ R134, R179, c[0x0][0x2d0], -R170.reuse ;  /* 0x0000b400b3867a23 */ /* 0x100fe400000108aa */
[C---:B------:R-:W-:Y:S02]  /*88c0*/  FMUL.FTZ R14, R0.reuse, R146 ;  /* 0x00000092000e7220 */ /* 0x040fe40000410000 */
[----:B------:R1:W2:Y:S02]  /*88d0*/  MUFU.EX2 R223, R134 ;  /* 0x0000008600df7308 */ /* 0x0002a40000000800 */
[C---:B------:R-:W-:Y:S02]  /*88e0*/  FMUL.FTZ R15, R0.reuse, R147 ;  /* 0x00000093000f7220 */ /* 0x040fe40000410000 */
[----:B------:R-:W1:Y:S01]  /*88f0*/  LDSM.16.MT88.4 R144, [R193+0x2000] ;  /* 0x00200000c190783b */ /* 0x000e620000004200 */
[C---:B------:R-:W-:Y:S02]  /*8900*/  FMUL.FTZ R74, R0.reuse, R74 ;  /* 0x0000004a004a7220 */ /* 0x040fe40000410000 */
[----:B------:R-:W-:Y:S02]  /*8910*/  FMUL.FTZ R75, R0, R75 ;  /* 0x0000004b004b7220 */ /* 0x000fe40000410000 */
[C---:B---3--:R-:W-:Y:S03]  /*8920*/  HMMA.16816.F32 R12, R136.reuse, R20, R12 ;  /* 0x00000014880c723c */ /* 0x048fe6000000180c */
[C---:B------:R-:W-:Y:S02]  /*8930*/  FMUL.FTZ R76, R2.reuse, R76 ;  /* 0x0000004c024c7220 */ /* 0x040fe40000410000 */
[----:B------:R-:W-:Y:S02]  /*8940*/  FMUL.FTZ R77, R2, R77 ;  /* 0x0000004d024d7220 */ /* 0x000fe40000410000 */
[----:B------:R-:W-:Y:S01]  /*8950*/  FMUL.FTZ R78, R0, R78 ;  /* 0x0000004e004e7220 */ /* 0x000fe20000410000 */
[C---:B------:R-:W-:Y:S04]  /*8960*/  HMMA.16816.F32 R16, R136.reuse, R22, R16 ;  /* 0x000000168810723c */ /* 0x040fe80000001810 */
[C---:B------:R-:W-:Y:S02]  /*8970*/  FMUL.FTZ R20, R2.reuse, R152 ;  /* 0x0000009802147220 */ /* 0x040fe40000410000 */
[----:B------:R-:W-:Y:S02]  /*8980*/  FMUL.FTZ R21, R2, R153 ;  /* 0x0000009902157220 */ /* 0x000fe40000410000 */
[C---:B------:R-:W-:Y:S04]  /*8990*/  FMUL.FTZ R22, R0.reuse, R154 ;  /* 0x0000009a00167220 */ /* 0x040fe80000410000 */
[C---:B------:R-:W-:Y:S02]  /*89a0*/  FMUL.FTZ R23, R0.reuse, R155 ;  /* 0x0000009b00177220 */ /* 0x040fe40000410000 */
[----:B------:R-:W-:Y:S02]  /*89b0*/  FMUL.FTZ R79, R0, R79 ;  /* 0x0000004f004f7220 */ /* 0x000fe40000410000 */
[C---:B------:R-:W-:Y:S02]  /*89c0*/  FMUL.FTZ R80, R2.reuse, R80 ;  /* 0x0000005002507220 */ /* 0x040fe40000410000 */
[----:B------:R-:W-:Y:S01]  /*89d0*/  FMUL.FTZ R81, R2, R81 ;  /* 0x0000005102517220 */ /* 0x000fe20000410000 */
[C---:B----4-:R-:W-:Y:S03]  /*89e0*/  HMMA.16816.F32 R20, R136.reuse, R28, R20 ;  /* 0x0000001c8814723c */ /* 0x050fe60000001814 */
[C---:B------:R-:W-:Y:S02]  /*89f0*/  FMUL.FTZ R82, R0.reuse, R82 ;  /* 0x0000005200527220 */ /* 0x040fe40000410000 */
[----:B------:R-:W-:Y:S02]  /*8a00*/  FMUL.FTZ R83, R0, R83 ;  /* 0x0000005300537220 */ /* 0x000fe40000410000 */
[C---:B------:R-:W-:Y:S01]  /*8a10*/  FMUL.FTZ R28, R2.reuse, R160 ;  /* 0x000000a0021c7220 */ /* 0x040fe20000410000 */
[C---:B------:R-:W-:Y:S04]  /*8a20*/  HMMA.16816.F32 R24, R136.reuse, R30, R24 ;  /* 0x0000001e8818723c */ /* 0x040fe80000001818 */
[----:B------:R-:W-:Y:S02]  /*8a30*/  FMUL.FTZ R29, R2, R161 ;  /* 0x000000a1021d7220 */ /* 0x000fe40000410000 */
[--C-:B-1----:R-:W-:Y:S02]  /*8a40*/  FFMA.FTZ R134, R184, c[0x0][0x2d0], -R133.reuse ;  /* 0x0000b400b8867a23 */ /* 0x102fe40000010885 */
[C---:B------:R-:W-:Y:S02]  /*8a50*/  FMUL.FTZ R30, R0.reuse, R162 ;  /* 0x000000a2001e7220 */ /* 0x040fe40000410000 */
[----:B------:R1:W-:Y:S02]  /*8a60*/  MUFU.EX2 R184, R134 ;  /* 0x0000008600b87308 */ /* 0x0003e40000000800 */
[----:B------:R-:W-:Y:S02]  /*8a70*/  FMUL.FTZ R31, R0, R163 ;  /* 0x000000a3001f7220 */ /* 0x000fe40000410000 */
[C---:B------:R-:W-:Y:S02]  /*8a80*/  FMUL.FTZ R84, R2.reuse, R84 ;  /* 0x0000005402547220 */ /* 0x040fe40000410000 */
[----:B------:R-:W-:Y:S02]  /*8a90*/  FMUL.FTZ R85, R2, R85 ;  /* 0x0000005502557220 */ /* 0x000fe40000410000 */
[C---:B------:R-:W-:Y:S01]  /*8aa0*/  FMUL.FTZ R86, R0.reuse, R86 ;  /* 0x0000005600567220 */ /* 0x040fe20000410000 */
[C---:B-----5:R-:W-:Y:S03]  /*8ab0*/  HMMA.16816.F32 R28, R136.reuse, R140, R28 ;  /* 0x0000008c881c723c */ /* 0x060fe6000000181c */
[----:B------:R-:W-:Y:S02]  /*8ac0*/  FMUL.FTZ R87, R0, R87 ;  /* 0x0000005700577220 */ /* 0x000fe40000410000 */
[C---:B------:R-:W-:Y:S02]  /*8ad0*/  FMUL.FTZ R88, R2.reuse, R88 ;  /* 0x0000005802587220 */ /* 0x040fe40000410000 */
[----:B------:R-:W-:Y:S01]  /*8ae0*/  FMUL.FTZ R89, R2, R89 ;  /* 0x0000005902597220 */ /* 0x000fe20000410000 */
[C---:B------:R-:W-:Y:S01]  /*8af0*/  HMMA.16816.F32 R32, R136.reuse, R142, R32 ;  /* 0x0000008e8820723c */ /* 0x040fe20000001820 */
[----:B------:R-:W3:Y:S03]  /*8b00*/  LDSM.16.MT88.4 R140, [R197+0x2000] ;  /* 0x00200000c58c783b */ /* 0x000ee60000004200 */
[C---:B------:R-:W-:Y:S02]  /*8b10*/  FMUL.FTZ R90, R0.reuse, R90 ;  /* 0x0000005a005a7220 */ /* 0x040fe40000410000 */
[----:B------:R-:W-:Y:S02]  /*8b20*/  FMUL.FTZ R91, R0, R91 ;  /* 0x0000005b005b7220 */ /* 0x000fe40000410000 */
[C---:B------:R-:W-:Y:S04]  /*8b30*/  HMMA.16816.F32 R36, R136.reuse, R144, R36 ;  /* 0x000000908824723c */ /* 0x040fe80000001824 */
[C---:B------:R-:W-:Y:S02]  /*8b40*/  FMUL.FTZ R92, R2.reuse, R92 ;  /* 0x0000005c025c7220 */ /* 0x040fe40000410000 */
[----:B------:R-:W-:Y:S02]  /*8b50*/  FMUL.FTZ R93, R2, R93 ;  /* 0x0000005d025d7220 */ /* 0x000fe40000410000 */
[C---:B------:R-:W-:Y:S01]  /*8b60*/  HMMA.16816.F32 R40, R136.reuse, R146, R40 ;  /* 0x000000928828723c */ /* 0x040fe20000001828 */
[----:B------:R-:W4:Y:S03]  /*8b70*/  LDSM.16.MT88.4 R144, [R196+0x2000] ;  /* 0x00200000c490783b */ /* 0x000f260000004200 */
[C---:B------:R-:W-:Y:S02]  /*8b80*/  FMUL.FTZ R94, R0.reuse, R94 ;  /* 0x0000005e005e7220 */ /* 0x040fe40000410000 */
[----:B------:R-:W-:Y:S02]  /*8b90*/  FMUL.FTZ R95, R0, R95 ;  /* 0x0000005f005f7220 */ /* 0x000fe40000410000 */
[C---:B------:R-:W-:Y:S04]  /*8ba0*/  HMMA.16816.F32 R44, R136.reuse, R148, R44 ;  /* 0x00000094882c723c */ /* 0x040fe8000000182c */
[C---:B------:R-:W-:Y:S02]  /*8bb0*/  FMUL.FTZ R96, R2.reuse, R96 ;  /* 0x0000006002607220 */ /* 0x040fe40000410000 */
[----:B------:R-:W-:Y:S02]  /*8bc0*/  FMUL.FTZ R97, R2, R97 ;  /* 0x0000006102617220 */ /* 0x000fe40000410000 */
[C---:B------:R-:W-:Y:S01]  /*8bd0*/  HMMA.16816.F32 R48, R136.reuse, R150, R48 ;  /* 0x000000968830723c */ /* 0x040fe20000001830 */
[----:B------:R-:W5:Y:S03]  /*8be0*/  LDSM.16.MT88.4 R148, [R193+0x4000] ;  /* 0x00400000c194783b */ /* 0x000f660000004200 */
[C---:B------:R-:W-:Y:S02]  /*8bf0*/  FMUL.FTZ R98, R0.reuse, R98 ;  /* 0x0000006200627220 */ /* 0x040fe40000410000 */
[----:B------:R-:W-:Y:S02]  /*8c00*/  FMUL.FTZ R99, R0, R99 ;  /* 0x0000006300637220 */ /* 0x000fe40000410000 */
[C---:B------:R-:W-:Y:S01]  /*8c10*/  FMUL.FTZ R100, R2.reuse, R100 ;  /* 0x0000006402647220 */ /* 0x040fe20000410000 */
[C---:B---3--:R-:W-:Y:S03]  /*8c20*/  HMMA.16816.F32 R52, R136.reuse, R140, R52 ;  /* 0x0000008c8834723c */ /* 0x048fe60000001834 */
[----:B------:R-:W-:Y:S02]  /*8c30*/  FMUL.FTZ R101, R2, R101 ;  /* 0x0000006502657220 */ /* 0x000fe40000410000 */
[C---:B------:R-:W-:Y:S02]  /*8c40*/  FMUL.FTZ R102, R0.reuse, R102 ;  /* 0x0000006600667220 */ /* 0x040fe40000410000 */
[----:B------:R-:W-:Y:S01]  /*8c50*/  FMUL.FTZ R103, R0, R103 ;  /* 0x0000006700677220 */ /* 0x000fe20000410000 */
[C---:B------:R-:W-:Y:S01]  /*8c60*/  HMMA.16816.F32 R56, R136.reuse, R142, R56 ;  /* 0x0000008e8838723c */ /* 0x040fe20000001838 */
[----:B------:R-:W3:Y:S03]  /*8c70*/  LDSM.16.MT88.4 R140, [R194+0x4000] ;  /* 0x00400000c28c783b */ /* 0x000ee60000004200 */
[C---:B------:R-:W-:Y:S02]  /*8c80*/  FMUL.FTZ R104, R2.reuse, R104 ;  /* 0x0000006802687220 */ /* 0x040fe40000410000 */
[----:B------:R-:W-:Y:S02]  /*8c90*/  FMUL.FTZ R105, R2, R105 ;  /* 0x0000006902697220 */ /* 0x000fe40000410000 */
[C---:B----4-:R-:W-:Y:S04]  /*8ca0*/  HMMA.16816.F32 R60, R136.reuse, R144, R60 ;  /* 0x00000090883c723c */ /* 0x050fe8000000183c */
[--C-:B-1----:R-:W-:Y:S02]  /*8cb0*/  FFMA.FTZ R134, R185, c[0x0][0x2d0], -R133.reuse ;  /* 0x0000b400b9867a23 */ /* 0x102fe40000010885 */
[C---:B------:R-:W-:Y:S02]  /*8cc0*/  FMUL.FTZ R106, R0.reuse, R106 ;  /* 0x0000006a006a7220 */ /* 0x040fe40000410000 */
[C---:B------:R-:W-:Y:S01]  /*8cd0*/  HMMA.16816.F32 R64, R136.reuse, R146, R64 ;  /* 0x000000928840723c */ /* 0x040fe20000001840 */
[----:B------:R1:W4:Y:S01]  /*8ce0*/  MUFU.EX2 R183, R134 ;  /* 0x0000008600b77308 */ /* 0x0003220000000800 */
[----:B------:R-:W2:Y:S02]  /*8cf0*/  LDSM.16.MT88.4 R144, [R197+0x4000] ;  /* 0x00400000c590783b */ /* 0x000ea40000004200 */
[----:B------:R-:W-:Y:S02]  /*8d00*/  FMUL.FTZ R107, R0, R107 ;  /* 0x0000006b006b7220 */ /* 0x000fe40000410000 */
[C---:B------:R-:W-:Y:S02]  /*8d10*/  FMUL.FTZ R108, R2.reuse, R108 ;  /* 0x0000006c026c7220 */ /* 0x040fe40000410000 */
[C---:B-----5:R-:W-:Y:S04]  /*8d20*/  HMMA.16816.F32 R68, R136.reuse, R148, R68 ;  /* 0x000000948844723c */ /* 0x060fe80000001844 */
[----:B------:R-:W-:Y:S02]  /*8d30*/  FMUL.FTZ R109, R2, R109 ;  /* 0x0000006d026d7220 */ /* 0x000fe40000410000 */
[C---:B------:R-:W-:Y:S02]  /*8d40*/  FMUL.FTZ R110, R0.reuse, R110 ;  /* 0x0000006e006e7220 */ /* 0x040fe40000410000 */
[C---:B------:R-:W-:Y:S01]  /*8d50*/  HMMA.16816.F32 R72, R136.reuse, R150, R72 ;  /* 0x000000968848723c */ /* 0x040fe20000001848 */
[----:B------:R-:W5:Y:S03]  /*8d60*/  LDSM.16.MT88.4 R148, [R196+0x4000] ;  /* 0x00400000c494783b */ /* 0x000f660000004200 */
[----:B------:R-:W-:Y:S02]  /*8d70*/  FMUL.FTZ R111, R0, R111 ;  /* 0x0000006f006f7220 */ /* 0x000fe40000410000 */
[C---:B------:R-:W-:Y:S02]  /*8d80*/  FMUL.FTZ R112, R2.reuse, R112 ;  /* 0x0000007002707220 */ /* 0x040fe40000410000 */
[----:B------:R-:W-:Y:S01]  /*8d90*/  FMUL.FTZ R113, R2, R113 ;  /* 0x0000007102717220 */ /* 0x000fe20000410000 */
[C---:B---3--:R-:W-:Y:S03]  /*8da0*/  HMMA.16816.F32 R76, R136.reuse, R140, R76 ;  /* 0x0000008c884c723c */ /* 0x048fe6000000184c */
[--C-:B-1----:R-:W-:Y:S02]  /*8db0*/  FFMA.FTZ R134, R186, c[0x0][0x2d0], -R170.reuse ;  /* 0x0000b400ba867a23 */ /* 0x102fe400000108aa */
[C---:B------:R-:W-:Y:S02]  /*8dc0*/  FMUL.FTZ R114, R0.reuse, R114 ;  /* 0x0000007200727220 */ /* 0x040fe40000410000 */
[----:B------:R1:W-:Y:S01]  /*8dd0*/  MUFU.EX2 R222, R134 ;  /* 0x0000008600de7308 */ /* 0x0003e20000000800 */
[C---:B------:R-:W-:Y:S01]  /*8de0*/  HMMA.16816.F32 R80, R136.reuse, R142, R80 ;  /* 0x0000008e8850723c */ /* 0x040fe20000001850 */
[----:B------:R-:W3:Y:S03]  /*8df0*/  LDSM.16.MT88.4 R140, [R193+0x6000] ;  /* 0x00600000c18c783b */ /* 0x000ee60000004200 */
        /* <DEDUP_REMOVED lines=10> */
[--C-:B-1----:R-:W-:Y:S02]  /*8ea0*/  FFMA.FTZ R134, R187, c[0x0][0x2d0], -R170.reuse ;  /* 0x0000b400bb867a23 */ /* 0x102fe400000108aa */
[C---:B-----5:R-:W-:Y:S02]  /*8eb0*/  HMMA.16816.F32 R92, R136.reuse, R148, R92 ;  /* 0x00000094885c723c */ /* 0x060fe4000000185c */
[----:B------:R1:W5:Y:S02]  /*8ec0*/  MUFU.EX2 R221, R134 ;  /* 0x0000008600dd7308 */ /* 0x0003640000000800 */
[C---:B------:R-:W-:Y:S02]  /*8ed0*/  FMUL.FTZ R122, R0.reuse, R122 ;  /* 0x0000007a007a7220 */ /* 0x040fe40000410000 */
[----:B------:R-:W-:Y:S02]  /*8ee0*/  FMUL.FTZ R123, R0, R123 ;  /* 0x0000007b007b7220 */ /* 0x000fe40000410000 */
[C---:B------:R-:W-:Y:S01]  /*8ef0*/  HMMA.16816.F32 R96, R136.reuse, R150, R96 ;  /* 0x000000968860723c */ /* 0x040fe20000001860 */
[----:B------:R-:W4:Y:S03]  /*8f00*/  LDSM.16.MT88.4 R148, [R197+0x6000] ;  /* 0x00600000c594783b */ /* 0x000f260000004200 */
[C---:B------:R-:W-:Y:S02]  /*8f10*/  FMUL.FTZ R124, R2.reuse, R124 ;  /* 0x0000007c027c7220 */ /* 0x040fe40000410000 */
[----:B------:R-:W-:Y:S02]  /*8f20*/  FMUL.FTZ R125, R2, R125 ;  /* 0x0000007d027d7220 */ /* 0x000fe40000410000 */
[C---:B---3--:R-:W-:Y:S04]  /*8f30*/  HMMA.16816.F32 R100, R136.reuse, R140, R100 ;  /* 0x0000008c8864723c */ /* 0x048fe80000001864 */
[C---:B------:R-:W-:Y:S02]  /*8f40*/  FMUL.FTZ R126, R0.reuse, R126 ;  /* 0x0000007e007e7220 */ /* 0x040fe40000410000 */
[----:B------:R-:W-:Y:S02]  /*8f50*/  FMUL.FTZ R127, R0, R127 ;  /* 0x0000007f007f7220 */ /* 0x000fe40000410000 */
[C---:B------:R-:W-:Y:S01]  /*8f60*/  HMMA.16816.F32 R104, R136.reuse, R142, R104 ;  /* 0x0000008e8868723c */ /* 0x040fe20000001868 */
[----:B------:R-:W3:Y:S03]  /*8f70*/  LDSM.16.MT88.4 R140, [R196+0x6000] ;  /* 0x00600000c48c783b */ /* 0x000ee60000004200 */
[----:B-1----:R-:W-:Y:S02]  /*8f80*/  FFMA.FTZ R134, R188, c[0x0][0x2d0], -R133 ;  /* 0x0000b400bc867a23 */ /* 0x002fe40000010885 */
[C---:B------:R-:W-:Y:S02]  /*8f90*/  FMUL.FTZ R128, R2.reuse, R128 ;  /* 0x0000008002807220 */ /* 0x040fe40000410000 */
[----:B------:R1:W-:Y:S01]  /*8fa0*/  MUFU.EX2 R182, R134 ;  /* 0x0000008600b67308 */ /* 0x0003e20000000800 */
[C---:B--2---:R-:W-:Y:S03]  /*8fb0*/  HMMA.16816.F32 R108, R136.reuse, R144, R108 ;  /* 0x00000090886c723c */ /* 0x044fe6000000186c */
[----:B------:R-:W-:Y:S02]  /*8fc0*/  FMUL.FTZ R129, R2, R129 ;  /* 0x0000008102817220 */ /* 0x000fe40000410000 */
[C---:B------:R-:W-:Y:S02]  /*8fd0*/  FMUL.FTZ R130, R0.reuse, R130 ;  /* 0x0000008200827220 */ /* 0x040fe40000410000 */
[C---:B------:R-:W-:Y:S01]  /*8fe0*/  FMUL.FTZ R131, R0.reuse, R131 ;  /* 0x0000008300837220 */ /* 0x040fe20000410000 */
[C---:B------:R-:W-:Y:S01]  /*8ff0*/  HMMA.16816.F32 R112, R136.reuse, R146, R112 ;  /* 0x000000928870723c */ /* 0x040fe20000001870 */
[----:B------:R-:W2:Y:S03]  /*9000*/  LDSM.16.MT88.4 R144, [R193+0x800] ;  /* 0x00080000c190783b */ /* 0x000ea60000004200 */
[----:B------:R-:W-:Y:S02]  /*9010*/  FFMA.FTZ R152, R245, c[0x0][0x2d0], -R170 ;  /* 0x0000b400f5987a23 */ /* 0x000fe400000108aa */
[----:B------:R-:W-:Y:S02]  /*9020*/  FFMA.FTZ R0, R0, R250, R169 ;  /* 0x000000fa00007223 */ /* 0x000fe400000100a9 */
[C---:B----4-:R-:W-:Y:S04]  /*9030*/  HMMA.16816.F32 R116, R136.reuse, R148, R116 ;  /* 0x000000948874723c */ /* 0x050fe80000001874 */
[----:B------:R-:W-:Y:S02]  /*9040*/  FFMA.FTZ R2, R2, R251, R226 ;  /* 0x000000fb02027223 */ /* 0x000fe400000100e2 */
[----:B------:R-:W-:Y:S02]  /*9050*/  FADD.FTZ R0, R191, R0 ;  /* 0x00000000bf007221 */ /* 0x000fe40000010000 */
[C---:B------:R-:W-:Y:S01]  /*9060*/  HMMA.16816.F32 R120, R136.reuse, R150, R120 ;  /* 0x000000968878723c */ /* 0x040fe20000001878 */
[----:B------:R-:W4:Y:S03]  /*9070*/  LDSM.16.MT88.4 R148, [R194+0x800] ;  /* 0x00080000c294783b */ /* 0x000f260000004200 */
[--C-:B-1----:R-:W-:Y:S02]  /*9080*/  FFMA.FTZ R134, R225, c[0x0][0x2d0], -R133.reuse ;  /* 0x0000b400e1867a23 */ /* 0x102fe40000010885 */
[----:B------:R-:W-:Y:S02]  /*9090*/  FADD.FTZ R2, R234, R2 ;  /* 0x00000002ea027221 */ /* 0x000fe40000010000 */
[C---:B---3--:R-:W-:Y:S01]  /*90a0*/  HMMA.16816.F32 R124, R136.reuse, R140, R124 ;  /* 0x0000008c887c723c */ /* 0x048fe2000000187c */
[----:B------:R-:W1:Y:S03]  /*90b0*/  MUFU.EX2 R181, R134 ;  /* 0x0000008600b57308 */ /* 0x000e660000000800 */
[----:B------:R-:W-:Y:S02]  /*90c0*/  FADD.FTZ R2, R233, R2 ;  /* 0x00000002e9027221 */ /* 0x000fe40000010000 */
[----:B------:R-:W-:Y:S02]  /*90d0*/  FADD.FTZ R0, R190, R0 ;  /* 0x00000000be007221 */ /* 0x000fe40000010000 */
[----:B------:R-:W-:Y:S01]  /*90e0*/  HMMA.16816.F32 R128, R136, R142, R128 ;  /* 0x0000008e8880723c */ /* 0x000fe20000001880 */
[----:B------:R-:W3:Y:S03]  /*90f0*/  LDSM.16.MT88.4 R140, [R197+0x800] ;  /* 0x00080000c58c783b */ /* 0x000ee60000004200 */
[----:B------:R-:W-:Y:S02]  /*9100*/  FADD.FTZ R2, R232, R2 ;  /* 0x00000002e8027221 */ /* 0x000fe40000010000 */
[----:B------:R-:W-:Y:S01]  /*9110*/  FADD.FTZ R0, R189, R0 ;  /* 0x00000000bd007221 */ /* 0x000fe20000010000 */
[----:B------:R-:W-:Y:S01]  /*9120*/  F2FP.PACK_AB R136, R223, R224 ;  /* 0x000000e0df88723e */ /* 0x000fe200000000ff */
[----:B------:R-:W-:Y:S01]  /*9130*/  FADD.FTZ R2, R224, R2 ;  /* 0x00000002e0027221 */ /* 0x000fe20000010000 */
[----:B------:R-:W-:Y:S03]  /*9140*/  F2FP.PACK_AB R137, R183, R184 ;  /* 0x000000b8b789723e */ /* 0x000fe600000000ff */
[----:B-----5:R-:W-:Y:S01]  /*9150*/  F2FP.PACK_AB R138, R221, R222 ;  /* 0x000000dedd8a723e */ /* 0x020fe200000000ff */
[----:B------:R-:W-:Y:S02]  /*9160*/  FADD.FTZ R0, R184, R0 ;  /* 0x00000000b8007221 */ /* 0x000fe40000010000 */
[----:B------:R-:W-:Y:S01]  /*9170*/  FADD.FTZ R2, R223, R2 ;  /* 0x00000002df027221 */ /* 0x000fe20000010000 */
[----:B-1----:R-:W-:Y:S01]  /*9180*/  F2FP.PACK_AB R139, R181, R182 ;  /* 0x000000b6b58b723e */ /* 0x002fe200000000ff */
[----:B------:R-:W-:Y:S02]  /*9190*/  FFMA.FTZ R134, R239, c[0x0][0x2d0], -R170 ;  /* 0x0000b400ef867a23 */ /* 0x000fe400000108aa */
[----:B------:R-:W-:Y:S02]  /*91a0*/  FADD.FTZ R0, R183, R0 ;  /* 0x00000000b7007221 */ /* 0x000fe40000010000 */
[----:B------:R1:W5:Y:S01]  /*91b0*/  MUFU.EX2 R187, R134 ;  /* 0x0000008600bb7308 */ /* 0x0003620000000800 */
[----:B------:R-:W-:Y:S01]  /*91c0*/  FADD.FTZ R2, R222, R2 ;  /* 0x00000002de027221 */ /* 0x000fe20000010000 */
[C---:B--2---:R-:W-:Y:S03]  /*91d0*/  HMMA.16816.F32 R4, R136.reuse, R144, R4 ;  /* 0x000000908804723c */ /* 0x044fe60000001804 */
[----:B------:R-:W-:Y:S02]  /*91e0*/  FADD.FTZ R0, R182, R0 ;  /* 0x00000000b6007221 */ /* 0x000fe40000010000 */
[----:B------:R-:W-:Y:S02]  /*91f0*/  FADD.FTZ R2, R221, R2 ;  /* 0x00000002dd027221 */ /* 0x000fe40000010000 */
[----:B------:R-:W-:Y:S01]  /*9200*/  FADD.FTZ R0, R181, R0 ;  /* 0x00000000b5007221 */ /* 0x000fe20000010000 */
[C---:B------:R-:W-:Y:S01]  /*9210*/  HMMA.16816.F32 R8, R136.reuse, R146, R8 ;  /* 0x000000928808723c */ /* 0x040fe20000001808 */
[----:B------:R-:W2:Y:S07]  /*9220*/  LDSM.16.MT88.4 R144, [R196+0x800] ;  /* 0x00080000c490783b */ /* 0x000eae0000004200 */
[C---:B----4-:R-:W-:Y:S04]  /*9230*/  HMMA.16816.F32 R12, R136.reuse, R148, R12 ;  /* 0x00000094880c723c */ /* 0x050fe8000000180c */
[----:B-1----:R-:W-:Y:S04]  /*9240*/  FFMA.FTZ R134, R238, c[0x0][0x2d0], -R170 ;  /* 0x0000b400ee867a23 */ /* 0x002fe800000108aa */
[C---:B------:R-:W-:Y:S01]  /*9250*/  HMMA.16816.F32 R16, R136.reuse, R150, R16 ;  /* 0x000000968810723c */ /* 0x040fe20000001810 */
[----:B------:R-:W1:Y:S01]  /*9260*/  LDSM.16.MT88.4 R148, [R193+0x2800] ;  /* 0x00280000c194783b */ /* 0x000e620000004200 */
[----:B------:R4:W4:Y:S02]  /*9270*/  MUFU.EX2 R188, R134 ;  /* 0x0000008600bc7308 */ /* 0x0009240000000800 */
[----:B-----5:R-:W-:Y:S04]  /*9280*/  FADD.FTZ R2, R187, R2 ;  /* 0x00000002bb027221 */ /* 0x020fe80000010000 */
[C---:B---3--:R-:W-:Y:S08]  /*9290*/  HMMA.16816.F32 R20, R136.reuse, R140, R20 ;  /* 0x0000008c8814723c */ /* 0x048ff00000001814 */
[C---:B------:R-:W-:Y:S01]  /*92a0*/  HMMA.16816.F32 R24, R136.reuse, R142, R24 ;  /* 0x0000008e8818723c */ /* 0x040fe20000001818 */
[----:B------:R-:W3:Y:S07]  /*92b0*/  LDSM.16.MT88.4 R140, [R194+0x2800] ;  /* 0x00280000c28c783b */ /* 0x000eee0000004200 */
[C---:B--2---:R-:W-:Y:S04]  /*92c0*/  HMMA.16816.F32 R28, R136.reuse, R144, R28 ;  /* 0x00000090881c723c */ /* 0x044fe8000000181c */
[--C-:B----4-:R-:W-:Y:S02]  /*92d0*/  FFMA.FTZ R134, R237, c[0x0][0x2d0], -R133.reuse ;  /* 0x0000b400ed867a23 */ /* 0x110fe40000010885 */
[----:B------:R-:W-:Y:S02]  /*92e0*/  FADD.FTZ R2, R188, R2 ;  /* 0x00000002bc027221 */ /* 0x000fe40000010000 */
[----:B------:R2:W4:Y:S01]  /*92f0*/  MUFU.EX2 R176, R134 ;  /* 0x0000008600b07308 */ /* 0x0005220000000800 */
[C---:B------:R-:W-:Y:S01]  /*9300*/  HMMA.16816.F32 R32, R136.reuse, R146, R32 ;  /* 0x000000928820723c */ /* 0x040fe20000001820 */
[----:B------:R-:W5:Y:S07]  /*9310*/  LDSM.16.MT88.4 R144, [R197+0x2800] ;  /* 0x00280000c590783b */ /* 0x000f6e0000004200 */
[C---:B-1----:R-:W-:Y:S08]  /*9320*/  HMMA.16816.F32 R36, R136.reuse, R148, R36 ;  /* 0x000000948824723c */ /* 0x042ff00000001824 */
[C---:B------:R-:W-:Y:S01]  /*9330*/  HMMA.16816.F32 R40, R136.reuse, R150, R40 ;  /* 0x000000968828723c */ /* 0x040fe20000001828 */
[----:B------:R-:W1:Y:S03]  /*9340*/  LDSM.16.MT88.4 R148, [R196+0x2800] ;  /* 0x00280000c494783b */ /* 0x000e660000004200 */
[--C-:B--2---:R-:W-:Y:S04]  /*9350*/  FFMA.FTZ R134, R236, c[0x0][0x2d0], -R133.reuse ;  /* 0x0000b400ec867a23 */ /* 0x104fe80000010885 */
[C---:B---3--:R-:W-:Y:S01]  /*9360*/  HMMA.16816.F32 R44, R136.reuse, R140, R44 ;  /* 0x0000008c882c723c */ /* 0x048fe2000000182c */
[----:B------:R2:W3:Y:S03]  /*9370*/  MUFU.EX2 R177, R134 ;  /* 0x0000008600b17308 */ /* 0x0004e60000000800 */
[----:B----4-:R-:W-:Y:S04]  /*9380*/  FADD.FTZ R0, R176, R0 ;  /* 0x00000000b0007221 */ /* 0x010fe80000010000 */
[C---:B------:R-:W-:Y:S01]  /*9390*/  HMMA.16816.F32 R48, R136.reuse, R142, R48 ;  /* 0x0000008e8830723c */ /* 0x040fe20000001830 */
[----:B------:R-:W4:Y:S07]  /*93a0*/  LDSM.16.MT88.4 R140, [R193+0x4800] ;  /* 0x00480000c18c783b */ /* 0x000f2e0000004200 */
[C---:B-----5:R-:W-:Y:S08]  /*93b0*/  HMMA.16816.F32 R52, R136.reuse, R144, R52 ;  /* 0x000000908834723c */ /* 0x060ff00000001834 */
[C---:B------:R-:W-:Y:S01]  /*93c0*/  HMMA.16816.F32 R56, R136.reuse, R146, R56 ;  /* 0x000000928838723c */ /* 0x040fe20000001838 */
[----:B------:R-:W5:Y:S03]  /*93d0*/  LDSM.16.MT88.4 R144, [R194+0x4800] ;  /* 0x00480000c290783b */ /* 0x000f660000004200 */
[----:B--2---:R-:W-:Y:S02]  /*93e0*/  FFMA.FTZ R134, R241, c[0x0][0x2d0], -R170 ;  /* 0x0000b400f1867a23 */ /* 0x004fe400000108aa */
[----:B---3--:R-:W-:Y:S02]  /*93f0*/  FADD.FTZ R0, R177, R0 ;  /* 0x00000000b1007221 */ /* 0x008fe40000010000 */
[C---:B-1----:R-:W-:Y:S01]  /*9400*/  HMMA.16816.F32 R60, R136.reuse, R148, R60 ;  /* 0x00000094883c723c */ /* 0x042fe2000000183c */
[----:B------:R1:W2:Y:S07]  /*9410*/  MUFU.EX2 R186, R134 ;  /* 0x0000008600ba7308 */ /* 0x0002ae0000000800 */
[C---:B------:R-:W-:Y:S01]  /*9420*/  HMMA.16816.F32 R64, R136.reuse, R150, R64 ;  /* 0x000000968840723c */ /* 0x040fe20000001840 */
[----:B------:R-:W3:Y:S07]  /*9430*/  LDSM.16.MT88.4 R148, [R197+0x4800] ;  /* 0x00480000c594783b */ /* 0x000eee0000004200 */
[C---:B----4-:R-:W-:Y:S08]  /*9440*/  HMMA.16816.F32 R68, R136.reuse, R140, R68 ;  /* 0x0000008c8844723c */ /* 0x050ff00000001844 */
[C---:B------:R-:W-:Y:S01]  /*9450*/  HMMA.16816.F32 R72, R136.reuse, R142, R72 ;  /* 0x0000008e8848723c */ /* 0x040fe20000001848 */
[----:B------:R-:W4:Y:S03]  /*9460*/  LDSM.16.MT88.4 R140, [R196+0x4800] ;  /* 0x00480000c48c783b */ /* 0x000f260000004200 */
[----:B-1----:R-:W-:Y:S02]  /*9470*/  FFMA.FTZ R134, R240, c[0x0][0x2d0], -R170 ;  /* 0x0000b400f0867a23 */ /* 0x002fe400000108aa */
[----:B--2---:R-:W-:Y:S02]  /*9480*/  FADD.FTZ R2, R186, R2 ;  /* 0x00000002ba027221 */ /* 0x004fe40000010000 */
[----:B------:R1:W-:Y:S01]  /*9490*/  MUFU.EX2 R185, R134 ;  /* 0x0000008600b97308 */ /* 0x0003e20000000800 */
[C---:B-----5:R-:W-:Y:S08]  /*94a0*/  HMMA.16816.F32 R76, R136.reuse, R144, R76 ;  /* 0x00000090884c723c */ /* 0x060ff0000000184c */
[C---:B------:R-:W-:Y:S01]  /*94b0*/  HMMA.16816.F32 R80, R136.reuse, R146, R80 ;  /* 0x000000928850723c */ /* 0x040fe20000001850 */
[----:B------:R-:W2:Y:S07]  /*94c0*/  LDSM.16.MT88.4 R144, [R193+0x6800] ;  /* 0x00680000c190783b */ /* 0x000eae0000004200 */
[C---:B---3--:R-:W-:Y:S04]  /*94d0*/  HMMA.16816.F32 R84, R136.reuse, R148, R84 ;  /* 0x000000948854723c */ /* 0x048fe80000001854 */
[--C-:B-1----:R-:W-:Y:S04]  /*94e0*/  FFMA.FTZ R134, R242, c[0x0][0x2d0], -R133.reuse ;  /* 0x0000b400f2867a23 */ /* 0x102fe80000010885 */
[C---:B------:R-:W-:Y:S01]  /*94f0*/  HMMA.16816.F32 R88, R136.reuse, R150, R88 ;  /* 0x000000968858723c */ /* 0x040fe20000001858 */
[----:B------:R-:W1:Y:S01]  /*9500*/  LDSM.16.MT88.4 R148, [R194+0x6800] ;  /* 0x00680000c294783b */ /* 0x000e620000004200 */
[----:B------:R3:W5:Y:S06]  /*9510*/  MUFU.EX2 R175, R134 ;  /* 0x0000008600af7308 */ /* 0x00076c0000000800 */
[C---:B----4-:R-:W-:Y:S08]  /*9520*/  HMMA.16816.F32 R92, R136.reuse, R140, R92 ;  /* 0x0000008c885c723c */ /* 0x050ff0000000185c */
[C---:B------:R-:W-:Y:S01]  /*9530*/  HMMA.16816.F32 R96, R136.reuse, R142, R96 ;  /* 0x0000008e8860723c */ /* 0x040fe20000001860 */
[----:B------:R-:W4:Y:S07]  /*9540*/  LDSM.16.MT88.4 R140, [R197+0x6800] ;  /* 0x00680000c58c783b */ /* 0x000f2e0000004200 */
[C---:B--2---:R-:W-:Y:S04]  /*9550*/  HMMA.16816.F32 R100, R136.reuse, R144, R100 ;  /* 0x000000908864723c */ /* 0x044fe80000001864 */
[--C-:B---3--:R-:W-:Y:S02]  /*9560*/  FFMA.FTZ R134, R243, c[0x0][0x2d0], -R133.reuse ;  /* 0x0000b400f3867a23 */ /* 0x108fe40000010885 */
[----:B-----5:R-:W-:Y:S02]  /*9570*/  FADD.FTZ R0, R175, R0 ;  /* 0x00000000af007221 */ /* 0x020fe40000010000 */
[----:B------:R2:W3:Y:S01]  /*9580*/  MUFU.EX2 R174, R134 ;  /* 0x0000008600ae7308 */ /* 0x0004e20000000800 */
[C---:B------:R-:W-:Y:S01]  /*9590*/  HMMA.16816.F32 R104, R136.reuse, R146, R104 ;  /* 0x000000928868723c */ /* 0x040fe20000001868 */
[----:B------:R-:W5:Y:S07]  /*95a0*/  LDSM.16.MT88.4 R144, [R196+0x6800] ;  /* 0x00680000c490783b */ /* 0x000f6e0000004200 */
[C---:B-1----:R-:W-:Y:S08]  /*95b0*/  HMMA.16816.F32 R108, R136.reuse, R148, R108 ;  /* 0x00000094886c723c */ /* 0x042ff0000000186c */
[C---:B------:R-:W-:Y:S01]  /*95c0*/  HMMA.16816.F32 R112, R136.reuse, R150, R112 ;  /* 0x000000968870723c */ /* 0x040fe20000001870 */
[----:B------:R-:W-:Y:S03]  /*95d0*/  LDSM.16.MT88.4 R148, [R194+0x1000] ;  /* 0x00100000c294783b */ /* 0x000fe60000004200 */
[--C-:B--2---:R-:W-:Y:S04]  /*95e0*/  FFMA.FTZ R134, R249, c[0x0][0x2d0], -R170.reuse ;  /* 0x0000b400f9867a23 */ /* 0x104fe800000108aa */
[C---:B----4-:R-:W-:Y:S01]  /*95f0*/  HMMA.16816.F32 R116, R136.reuse, R140, R116 ;  /* 0x0000008c8874723c */ /* 0x050fe20000001874 */
[----:B------:R1:W-:Y:S07]  /*9600*/  MUFU.EX2 R180, R134 ;  /* 0x0000008600b47308 */ /* 0x0003ee0000000800 */
[C---:B------:R-:W-:Y:S01]  /*9610*/  HMMA.16816.F32 R120, R136.reuse, R142, R120 ;  /* 0x0000008e8878723c */ /* 0x040fe20000001878 */
[----:B------:R-:W2:Y:S07]  /*9620*/  LDSM.16.MT88.4 R140, [R193+0x1000] ;  /* 0x00100000c18c783b */ /* 0x000eae0000004200 */
[C---:B-----5:R-:W-:Y:S08]  /*9630*/  HMMA.16816.F32 R124, R136.reuse, R144, R124 ;  /* 0x00000090887c723c */ /* 0x060ff0000000187c */
[----:B------:R-:W-:Y:S01]  /*9640*/  HMMA.16816.F32 R128, R136, R146, R128 ;  /* 0x000000928880723c */ /* 0x000fe20000001880 */
[----:B------:R-:W4:Y:S03]  /*9650*/  LDSM.16.MT88.4 R144, [R197+0x1000] ;  /* 0x00100000c590783b */ /* 0x000f260000004200 */
[--C-:B-1----:R-:W-:Y:S03]  /*9660*/  FFMA.FTZ R134, R246, c[0x0][0x2d0], -R170.reuse ;  /* 0x0000b400f6867a23 */ /* 0x102fe600000108aa */
[----:B------:R-:W-:Y:S01]  /*9670*/  F2FP.PACK_AB R136, R188, R187 ;  /* 0x000000bbbc88723e */ /* 0x000fe200000000ff */
[----:B------:R1:W5:Y:S01]  /*9680*/  MUFU.EX2 R179, R134 ;  /* 0x0000008600b37308 */ /* 0x0003620000000800 */
[----:B------:R-:W-:Y:S03]  /*9690*/  F2FP.PACK_AB R137, R177, R176 ;  /* 0x000000b0b189723e */ /* 0x000fe600000000ff */
[----:B------:R-:W-:Y:S02]  /*96a0*/  F2FP.PACK_AB R138, R185, R186 ;  /* 0x000000bab98a723e */ /* 0x000fe400000000ff */
[----:B---3--:R-:W-:Y:S07]  /*96b0*/  F2FP.PACK_AB R139, R174, R175 ;  /* 0x000000afae8b723e */ /* 0x008fee00000000ff */
[C---:B--2---:R-:W-:Y:S08]  /*96c0*/  HMMA.16816.F32 R4, R136.reuse, R140, R4 ;  /* 0x0000008c8804723c */ /* 0x044ff00000001804 */
[C---:B------:R-:W-:Y:S01]  /*96d0*/  HMMA.16816.F32 R8, R136.reuse, R142, R8 ;  /* 0x0000008e8808723c */ /* 0x040fe20000001808 */
[----:B------:R-:W2:Y:S03]  /*96e0*/  LDSM.16.MT88.4 R140, [R196+0x1000] ;  /* 0x00100000c48c783b */ /* 0x000ea60000004200 */
[--C-:B-1----:R-:W-:Y:S04]  /*96f0*/  FFMA.FTZ R134, R248, c[0x0][0x2d0], -R133.reuse ;  /* 0x0000b400f8867a23 */ /* 0x102fe80000010885 */
[C---:B------:R-:W-:Y:S01]  /*9700*/  HMMA.16816.F32 R12, R136.reuse, R148, R12 ;  /* 0x00000094880c723c */ /* 0x040fe2000000180c */
[----:B------:R1:W-:Y:S07]  /*9710*/  MUFU.EX2 R172, R134 ;  /* 0x0000008600ac7308 */ /* 0x0003ee0000000800 */
[C---:B------:R-:W-:Y:S01]  /*9720*/  HMMA.16816.F32 R16, R136.reuse, R150, R16 ;  /* 0x000000968810723c */ /* 0x040fe20000001810 */
[----:B------:R-:W3:Y:S07]  /*9730*/  LDSM.16.MT88.4 R148, [R193+0x3000] ;  /* 0x00300000c194783b */ /* 0x000eee0000004200 */
[C---:B----4-:R-:W-:Y:S08]  /*9740*/  HMMA.16816.F32 R20, R136.reuse, R144, R20 ;  /* 0x000000908814723c */ /* 0x050ff00000001814 */
[C---:B------:R-:W-:Y:S01]  /*9750*/  HMMA.16816.F32 R24, R136.reuse, R146, R24 ;  /* 0x000000928818723c */ /* 0x040fe20000001818 */
[----:B------:R-:W4:Y:S03]  /*9760*/  LDSM.16.MT88.4 R144, [R194+0x3000] ;  /* 0x00300000c290783b */ /* 0x000f260000004200 */
[--C-:B-1----:R-:W-:Y:S02]  /*9770*/  FFMA.FTZ R134, R244, c[0x0][0x2d0], -R133.reuse ;  /* 0x0000b400f4867a23 */ /* 0x102fe40000010885 */
[----:B------:R-:W-:Y:S01]  /*9780*/  FFMA.FTZ R133, R168, c[0x0][0x2d0], -R133 ;  /* 0x0000b400a8857a23 */ /* 0x000fe20000010885 */
[----:B-----5:R-:W-:Y:S01]  /*9790*/  F2FP.PACK_AB R168, R179, R180 ;  /* 0x000000b4b3a8723e */ /* 0x020fe200000000ff */
[----:B------:R-:W1:Y:S01]  /*97a0*/  MUFU.EX2 R173, R134 ;  /* 0x0000008600ad7308 */ /* 0x000e620000000800 */
[C---:B--2---:R-:W-:Y:S08]  /*97b0*/  HMMA.16816.F32 R28, R136.reuse, R140, R28 ;  /* 0x0000008c881c723c */ /* 0x044ff0000000181c */
[C---:B------:R-:W-:Y:S01]  /*97c0*/  HMMA.16816.F32 R32, R136.reuse, R142, R32 ;  /* 0x0000008e8820723c */ /* 0x040fe20000001820 */
[----:B------:R-:W2:Y:S01]  /*97d0*/  LDSM.16.MT88.4 R140, [R197+0x3000] ;  /* 0x00300000c58c783b */ /* 0x000ea20000004200 */
[----:B------:R-:W5:Y:S06]  /*97e0*/  MUFU.EX2 R133, R133 ;  /* 0x0000008500857308 */ /* 0x000f6c0000000800 */
[C---:B---3--:R-:W-:Y:S04]  /*97f0*/  HMMA.16816.F32 R36, R136.reuse, R148, R36 ;  /* 0x000000948824723c */ /* 0x048fe80000001824 */
[----:B-1----:R-:W-:Y:S04]  /*9800*/  F2FP.PACK_AB R169, R173, R172 ;  /* 0x000000acada9723e */ /* 0x002fe800000000ff */
[C---:B------:R-:W-:Y:S01]  /*9810*/  HMMA.16816.F32 R40, R136.reuse, R150, R40 ;  /* 0x000000968828723c */ /* 0x040fe20000001828 */
[----:B------:R-:W1:Y:S03]  /*9820*/  LDSM.16.MT88.4 R148, [R196+0x3000] ;  /* 0x00300000c494783b */ /* 0x000e660000004200 */
[----:B------:R-:W-:Y:S04]  /*9830*/  FFMA.FTZ R134, R247, c[0x0][0x2d0], -R170 ;  /* 0x0000b400f7867a23 */ /* 0x000fe800000108aa */
[C---:B----4-:R-:W-:Y:S01]  /*9840*/  HMMA.16816.F32 R44, R136.reuse, R144, R44 ;  /* 0x00000090882c723c */ /* 0x050fe2000000182c */
[----:B------:R-:W-:Y:S03]  /*9850*/  MUFU.EX2 R178, R134 ;  /* 0x0000008600b27308 */ /* 0x000fe60000000800 */
[----:B-----5:R-:W-:Y:S04]  /*9860*/  F2FP.PACK_AB R171, R133, R135 ;  /* 0x0000008785ab723e */ /* 0x020fe800000000ff */
[C---:B------:R-:W-:Y:S01]  /*9870*/  HMMA.16816.F32 R48, R136.reuse, R146, R48 ;  /* 0x000000928830723c */ /* 0x040fe20000001830 */
[----:B------:R-:W3:Y:S02]  /*9880*/  LDSM.16.MT88.4 R144, [R193+0x5000] ;  /* 0x00500000c190783b */ /* 0x000ee40000004200 */
[----:B------:R-:W4:Y:S05]  /*9890*/  MUFU.EX2 R134, R152 ;  /* 0x0000009800867308 */ /* 0x000f2a0000000800 */
[C---:B--2---:R-:W-:Y:S08]  /*98a0*/  HMMA.16816.F32 R52, R136.reuse, R140, R52 ;  /* 0x0000008c8834723c */ /* 0x044ff00000001834 */
[C---:B------:R-:W-:Y:S01]  /*98b0*/  HMMA.16816.F32 R56, R136.reuse, R142, R56 ;  /* 0x0000008e8838723c */ /* 0x040fe20000001838 */
[----:B------:R-:W2:Y:S07]  /*98c0*/  LDSM.16.MT88.4 R140, [R194+0x5000] ;  /* 0x00500000c28c783b */ /* 0x000eae0000004200 */
[C---:B-1----:R-:W-:Y:S04]  /*98d0*/  HMMA.16816.F32 R60, R136.reuse, R148, R60 ;  /* 0x00000094883c723c */ /* 0x042fe8000000183c */
[----:B----4-:R-:W-:Y:S04]  /*98e0*/  F2FP.PACK_AB R170, R134, R178 ;  /* 0x000000b286aa723e */ /* 0x010fe800000000ff */
        /* <DEDUP_REMOVED lines=10> */
[----:B------:R-:W-:Y:S07]  /*9990*/  LDSM.16.MT88.4 R148, [R197+0x7000] ;  /* 0x00700000c594783b */ /* 0x000fee0000004200 */
[C---:B---3--:R-:W-:Y:S08]  /*99a0*/  HMMA.16816.F32 R92, R136.reuse, R144, R92 ;  /* 0x00000090885c723c */ /* 0x048ff0000000185c */
        /* <DEDUP_REMOVED lines=8> */
[C---:B------:R-:W-:Y:S08]  /*9a30*/  HMMA.16816.F32 R116, R136.reuse, R148, R116 ;  /* 0x000000948874723c */ /* 0x040ff00000001874 */
[C---:B------:R-:W-:Y:S01]  /*9a40*/  HMMA.16816.F32 R120, R136.reuse, R150, R120 ;  /* 0x000000968878723c */ /* 0x040fe20000001878 */
[----:B------:R-:W3:Y:S07]  /*9a50*/  LDSM.16.MT88.4 R148, [R194+0x1800] ;  /* 0x00180000c294783b */ /* 0x000eee0000004200 */
[C---:B--2---:R-:W-:Y:S08]  /*9a60*/  HMMA.16816.F32 R124, R136.reuse, R140, R124 ;  /* 0x0000008c887c723c */ /* 0x044ff0000000187c */
[----:B------:R-:W-:Y:S08]  /*9a70*/  HMMA.16816.F32 R128, R136, R142, R128 ;  /* 0x0000008e8880723c */ /* 0x000ff00000001880 */
[C---:B-1----:R-:W-:Y:S01]  /*9a80*/  HMMA.16816.F32 R136, R168.reuse, R144, R4 ;  /* 0x00000090a888723c */ /* 0x042fe20000001804 */
[----:B------:R-:W1:Y:S07]  /*9a90*/  LDSM.16.MT88.4 R4, [R193+0x3800] ;  /* 0x00380000c104783b */ /* 0x000e6e0000004200 */
[C---:B------:R-:W-:Y:S01]  /*9aa0*/  HMMA.16816.F32 R140, R168.reuse, R146, R8 ;  /* 0x00000092a88c723c */ /* 0x040fe20000001808 */
[----:B------:R-:W2:Y:S07]  /*9ab0*/  LDSM.16.MT88.4 R8, [R194+0x3800] ;  /* 0x00380000c208783b */ /* 0x000eae0000004200 */
[C---:B---3--:R-:W-:Y:S01]  /*9ac0*/  HMMA.16816.F32 R144, R168.reuse, R148, R12 ;  /* 0x00000094a890723c */ /* 0x048fe2000000180c */
[----:B------:R-:W3:Y:S07]  /*9ad0*/  LDSM.16.MT88.4 R12, [R197+0x3800] ;  /* 0x00380000c50c783b */ /* 0x000eee0000004200 */
[C---:B------:R-:W-:Y:S01]  /*9ae0*/  HMMA.16816.F32 R148, R168.reuse, R150, R16 ;  /* 0x00000096a894723c */ /* 0x040fe20000001810 */
[----:B------:R-:W4:Y:S07]  /*9af0*/  LDSM.16.MT88.4 R16, [R196+0x3800] ;  /* 0x00380000c410783b */ /* 0x000f2e0000004200 */
[C---:B------:R-:W-:Y:S08]  /*9b00*/  HMMA.16816.F32 R152, R168.reuse, R156, R20 ;  /* 0x0000009ca898723c */ /* 0x040ff00000001814 */
        /* <DEDUP_REMOVED lines=24> */
[C---:B----4-:R-:W-:Y:S07]  /*9c90*/  HMMA.16816.F32 R92, R168.reuse, R16, R92 ;  /* 0x00000010a85c723c */ /* 0x050fee000000185c */
[-C--:B------:R-:W-:Y:S01]  /*9ca0*/  MOV R16, R3.reuse ;  /* 0x0000000300107202 */ /* 0x080fe20000000f00 */
[C---:B------:R-:W-:Y:S08]  /*9cb0*/  HMMA.16816.F32 R96, R168.reuse, R18, R96 ;  /* 0x00000012a860723c */ /* 0x040ff00000001860 */
[C---:B-1----:R-:W-:Y:S08]  /*9cc0*/  HMMA.16816.F32 R100, R168.reuse, R4, R100 ;  /* 0x00000004a864723c */ /* 0x042ff00000001864 */
[C---:B------:R-:W-:Y:S01]  /*9cd0*/  HMMA.16816.F32 R104, R168.reuse, R6, R104 ;  /* 0x00000006a868723c */ /* 0x040fe20000001868 */
[----:B------:R-:W1:Y:S07]  /*9ce0*/  LDSM.16.MT88.4 R4, [R196+0x7800] ;  /* 0x00780000c404783b */ /* 0x000e6e0000004200 */
[C---:B--2---:R-:W-:Y:S08]  /*9cf0*/  HMMA.16816.F32 R108, R168.reuse, R8, R108 ;  /* 0x00000008a86c723c */ /* 0x044ff0000000186c */
        /* <DEDUP_REMOVED lines=11> */
[----:B------:R-:W-:Y:S02]  /*9db0*/  FADD.FTZ R2, R178, R0 ;  /* 0x00000000b2027221 */ /* 0x000fe40000010000 */
[----:B------:R-:W-:Y:S02]  /*9dc0*/  FADD.FTZ R0, R135, R4 ;  /* 0x0000000487007221 */ /* 0x000fe40000010000 */
[----:B------:R-:W-:Y:S01]  /*9dd0*/  FADD.FTZ R251, R134, R2 ;  /* 0x0000000286fb7221 */ /* 0x000fe20000010000 */
[----:B------:R-:W-:Y:S01]  /*9de0*/  MOV R134, R3 ;  /* 0x0000000300867202 */ /* 0x000fe20000000f00 */
[----:B------:R-:W-:Y:S01]  /*9df0*/  FADD.FTZ R250, R133, R0 ;  /* 0x0000000085fa7221 */ /* 0x000fe20000010000 */
[----:B------:R-:W-:Y:S01]  /*9e00*/  MOV R133, R132 ;  /* 0x0000008400857202 */ /* 0x000fe20000000f00 */
[----:B------:R-:W-:-:S05]  /*9e10*/  @P4 BRA `(.L_x_1256) ;  /* 0xffffc80000004947 */ /* 0x000fca000383ffff */
.L_x_1255:
        /* <DEDUP_REMOVED lines=8> */
.L_x_1326:
[----:B------:R-:W-:Y:S01]  /*9ea0*/  FSETP.NE.FTZ.AND P1, PT, R0, RZ, PT ;  /* 0x000000ff0000720b */ /* 0x000fe20003f35000 */
[----:B---3--:R-:W-:Y:S01]  /*9eb0*/  FADD.FTZ R3, R3, R4 ;  /* 0x0000000403037221 */ /* 0x008fe20000010000 */
[----:B------:R-:W-:Y:S02]  /*9ec0*/  MOV R2, RZ ;  /* 0x000000ff00027202 */ /* 0x000fe40000000f00 */
[----:B------:R-:W-:Y:S02]  /*9ed0*/  MOV R21, 0xff800000 ;  /* 0xff80000000157802 */ /* 0x000fe40000000f00 */
[----:B------:R-:W-:-:S02]  /*9ee0*/  FSETP.NE.FTZ.AND P0, PT, R3, RZ, PT ;  /* 0x000000ff0300720b */ /* 0x000fc40003f15000 */
[----:B------:R-:W-:-:S05]  /*9ef0*/  MOV R20, 0xff800000 ;  /* 0xff80000000147802 */ /* 0x000fca0000000f00 */
[----:B------:R-:W1:Y:S01]  /*9f00*/  @P1 MUFU.LG2 R5, R0 ;  /* 0x0000000000051308 */ /* 0x000e620000000c00 */
[----:B--2---:R-:W-:-:S05]  /*9f10*/  @P1 MOV R4, 0x3f317218 ;  /* 0x3f31721800041802 */ /* 0x004fca0000000f00 */
[----:B------:R-:W-:Y:S02]  /*9f20*/  @P1 FMUL.FTZ R4, R4, c[0x0][0x2d0] ;  /* 0x0000b40004041a20 */ /* 0x000fe40000410000 */
[----:B------:R2:W3:Y:S01]  /*9f30*/  @P1 MUFU.RCP R2, R0 ;  /* 0x0000000000021308 */ /* 0x0004e20000001000 */
[----:B-1----:R-:W-:-:S04]  /*9f40*/  @P1 FMUL.FTZ R5, R5, 0.69314718246459960938 ;  /* 0x3f31721805051820 */ /* 0x002fc80000410000 */
[----:B------:R-:W-:Y:S01]  /*9f50*/  @P1 FFMA.FTZ R21, R4, R132, R5 ;  /* 0x0000008404151223 */ /* 0x000fe20000010005 */
[----:B------:R-:W-:Y:S02]  /*9f60*/  MOV R4, 0x1 ;  /* 0x0000000100047802 */ /* 0x000fe40000000f00 */
[----:B--2---:R-:W-:Y:S01]  /*9f70*/  MOV R0, RZ ;  /* 0x000000ff00007202 */ /* 0x004fe20000000f00 */
[C---:B---3--:R-:W-:Y:S02]  /*9f80*/  FMUL.FTZ R22, R2.reuse, R140 ;  /* 0x0000008c02167220 */ /* 0x048fe40000410000 */
[C---:B------:R-:W-:Y:S02]  /*9f90*/  FMUL.FTZ R23, R2.reuse, R141 ;  /* 0x0000008d02177220 */ /* 0x040fe40000410000 */
[C---:B------:R-:W-:Y:S01]  /*9fa0*/  FMUL.FTZ R30, R2.reuse, R148 ;  /* 0x00000094021e7220 */ /* 0x040fe20000410000 */
[----:B------:R-:W1:Y:S01]  /*9fb0*/  @P0 MUFU.RCP R0, R3 ;  /* 0x0000000300000308 */ /* 0x000e620000001000 */
        /* <DEDUP_REMOVED lines=61> */
[----:B------:R2:W3:Y:S01]  /*a390*/  @P0 MUFU.LG2 R2, R3 ;  /* 0x0000000300020308 */ /* 0x0004e20000000c00 */
[C---:B-1----:R-:W-:Y:S02]  /*a3a0*/  FMUL.FTZ R120, R0.reuse, R142 ;  /* 0x0000008e00787220 */ /* 0x042fe40000410000 */
[C---:B------:R-:W-:Y:S02]  /*a3b0*/  FMUL.FTZ R121, R0.reuse, R143 ;  /* 0x0000008f00797220 */ /* 0x040fe40000410000 */
[C---:B------:R-:W-:Y:S02]  /*a3c0*/  FMUL.FTZ R128, R0.reuse, R158 ;  /* 0x0000009e00807220 */ /* 0x040fe40000410000 */
[C---:B------:R-:W-:Y:S02]  /*a3d0*/  FMUL.FTZ R129, R0.reuse, R159 ;  /* 0x0000009f00817220 */ /* 0x040fe40000410000 */
[C---:B------:R-:W-:Y:S02]  /*a3e0*/  FMUL.FTZ R112, R0.reuse, R138 ;  /* 0x0000008a00707220 */ /* 0x040fe40000410000 */
[----:B------:R-:W-:-:S02]  /*a3f0*/  FMUL.FTZ R113, R0, R139 ;  /* 0x0000008b00717220 */ /* 0x000fc40000410000 */
[C---:B------:R-:W-:Y:S02]  /*a400*/  FMUL.FTZ R116, R0.reuse, R146 ;  /* 0x0000009200747220 */ /* 0x040fe40000410000 */
[C---:B------:R-:W-:Y:S01]  /*a410*/  FMUL.FTZ R117, R0.reuse, R147 ;  /* 0x0000009300757220 */ /* 0x040fe20000410000 */
[----:B--2---:R-:W-:Y:S01]  /*a420*/  @P0 MOV R3, 0x3f317218 ;  /* 0x3f31721800030802 */ /* 0x004fe20000000f00 */
[C---:B------:R-:W-:Y:S02]  /*a430*/  FMUL.FTZ R142, R0.reuse, R166 ;  /* 0x000000a6008e7220 */ /* 0x040fe40000410000 */
[C---:B------:R-:W-:Y:S02]  /*a440*/  FMUL.FTZ R143, R0.reuse, R167 ;  /* 0x000000a7008f7220 */ /* 0x040fe40000410000 */
[C---:B------:R-:W-:Y:S02]  /*a450*/  FMUL.FTZ R158, R0.reuse, R50 ;  /* 0x00000032009e7220 */ /* 0x040fe40000410000 */
[----:B------:R-:W-:-:S02]  /*a460*/  FMUL.FTZ R159, R0, R51 ;  /* 0x00000033009f7220 */ /* 0x000fc40000410000 */
[C---:B------:R-:W-:Y:S02]  /*a470*/  FMUL.FTZ R156, R0.reuse, R54 ;  /* 0x00000036009c7220 */ /* 0x040fe40000410000 */
[----:B------:R-:W-:Y:S02]  /*a480*/  FMUL.FTZ R157, R0, R55 ;  /* 0x00000037009d7220 */ /* 0x000fe40000410000 */
[----:B---3--:R-:W-:Y:S02]  /*a490*/  @P0 FMUL.FTZ R2, R2, 0.69314718246459960938 ;  /* 0x3f31721802020820 */ /* 0x008fe40000410000 */
        /* <DEDUP_REMOVED lines=50> */
[----:B------:R-:W-:Y:S01]  /*a7c0*/  FMUL.FTZ R39, R0, R131 ;  /* 0x0000008300277220 */ /* 0x000fe20000410000 */
[----:B------:R-:W-:Y:S01]  /*a7d0*/  PRMT R0, R4, 0x7610, R0 ;  /* 0x0000761004007816 */ /* 0x000fe20000000000 */
[----:B------:R-:W-:-:S02]  /*a7e0*/  @P0 FFMA.FTZ R20, R3, R16, R2 ;  /* 0x0000001003140223 */ /* 0x000fc40000010002 */
.L_x_1240:
        /* <DEDUP_REMOVED lines=19> */
.L_x_1259:
[----:B--2---:R-:W-:Y:S05]  /*a920*/  BSYNC B0 ;  /* 0x0000000000007941 */ /* 0x004fea0003800000 */
.L_x_1258:
[----:B------:R-:W-:Y:S01]  /*a930*/  PRMT R0, R0, 0x9910, RZ ;  /* 0x0000991000007816 */ /* 0x000fe200000000ff */
[----:B------:R-:W-:Y:S01]  /*a940*/  BSSY B1, `(.L_x_1260) ;  /* 0x000043a000017945 */ /* 0x000fe20003800000 */
[----:B-----5:R-:W-:Y:S02]  /*a950*/  IMAD.MOV.U32 R98, RZ, RZ, R6 ;  /* 0x000000ffff627224 */ /* 0x020fe400078e0006 */
[----:B------:R-:W-:-:S13]  /*a960*/  ISETP.NE.AND P0, PT, R0, RZ, PT ;  /* 0x000000ff0000720c */ /* 0x000fda0003f05270 */
        /* <DEDUP_REMOVED lines=8> */
[----:B------:R-:W4:Y:S01]  /*a9f0*/  LDL R11, [R1+0x50] ;  /* 0x00005000010b7983 */ /* 0x000f220000100800 */
[----:B------:R-:W-:Y:S01]  /*aa00*/  WARPSYNC 0xffffffff ;  /* 0xffffffff00007948 */ /* 0x000fe20003800000 */
[----:B------:R-:W-:-:S02]  /*aa10*/  F2FP.PACK_AB R0, R25, R24 ;  /* 0x000000181900723e */ /* 0x000fc400000000ff */
[----:B------:R-:W-:Y:S01]  /*aa20*/  BAR.SYNC.DEFER_BLOCKING 0x1, 0x100 ;  /* 0x0044000000007b1d */ /* 0x000fe20000010000 */
[----:B------:R-:W-:Y:S02]  /*aa30*/  F2FP.PACK_AB R2, R113, R112 ;  /* 0x000000707102723e */ /* 0x000fe400000000ff */
[----:B------:R-:W-:-:S03]  /*aa40*/  F2FP.PACK_AB R3, R23, R22 ;  /* 0x000000161703723e */ /* 0x000fc600000000ff */
[----:B------:R-:W4:Y:S01]  /*aa50*/  LDL R9, [R1+0x14] ;  /* 0x0000140001097983 */ /* 0x000f220000100800 */
[----:B------:R-:W-:-:S03]  /*aa60*/  F2FP.PACK_AB R4, R85, R84 ;  /* 0x000000545504723e */ /* 0x000fc600000000ff */
[----:B--2---:R1:W-:Y:S04]  /*aa70*/  STS [R8], R0 ;  /* 0x0000000008007388 */ /* 0x0043e80000000800 */
[----:B------:R2:W-:Y:S04]  /*aa80*/  STS [R8+0x400], R2 ;  /* 0x0004000208007388 */ /* 0x0005e80000000800 */
[----:B---3--:R3:W-:Y:S01]  /*aa90*/  STS [R13], R3 ;  /* 0x000000030d007388 */ /* 0x0087e20000000800 */
[----:B-1----:R-:W-:Y:S02]  /*aaa0*/  F2FP.PACK_AB R0, R121, R120 ;  /* 0x000000787900723e */ /* 0x002fe400000000ff */
        /* <DEDUP_REMOVED lines=91> */
[----:B------:R1:W-:Y:S04]  /*b060*/  STS [R8+0xc000], R0 ;  /* 0x00c0000008007388 */ /* 0x0003e80000000800 */
[----:B------:R2:W-:Y:S01]  /*b070*/  STS [R8+0xc400], R2 ;  /* 0x00c4000208007388 */ /* 0x0005e20000000800 */
[----:B---3--:R-:W-:Y:S02]  /*b080*/  F2FP.PACK_AB R3, R89, R88 ;  /* 0x000000585903723e */ /* 0x008fe400000000ff */
[----:B-1----:R-:W-:Y:S01]  /*b090*/  F2FP.PACK_AB R0, R63, R62 ;  /* 0x0000003e3f00723e */ /* 0x002fe200000000ff */
[----:B--2---:R-:W2:Y:S01]  /*b0a0*/  LDL R8, [R1+0x30] ;  /* 0x0000300001087983 */ /* 0x004ea20000100800 */
[----:B------:R-:W-:-:S03]  /*b0b0*/  F2FP.PACK_AB R2, R93, R92 ;  /* 0x0000005c5d02723e */ /* 0x000fc600000000ff */
[----:B------:R1:W-:Y:S04]  /*b0c0*/  STS [R13+0xc000], R4 ;  /* 0x00c000040d007388 */ /* 0x0003e80000000800 */
[----:B------:R3:W-:Y:S04]  /*b0d0*/  STS [R13+0xc400], R0 ;  /* 0x00c400000d007388 */ /* 0x0007e80000000800 */
[----:B------:R4:W-:Y:S01]  /*b0e0*/  STS [R10+0xc000], R3 ;  /* 0x00c000030a007388 */ /* 0x0009e20000000800 */
[----:B-1----:R-:W-:Y:S02]  /*b0f0*/  F2FP.PACK_AB R4, R67, R66 ;  /* 0x000000424304723e */ /* 0x002fe400000000ff */
[----:B---3--:R-:W-:-:S03]  /*b100*/  F2FP.PACK_AB R0, R95, R94 ;  /* 0x0000005e5f00723e */ /* 0x008fc600000000ff */
[----:B------:R1:W-:Y:S01]  /*b110*/  STS [R10+0xc400], R4 ;  /* 0x00c400040a007388 */ /* 0x0003e20000000800 */
[----:B----4-:R-:W-:-:S03]  /*b120*/  F2FP.PACK_AB R3, R109, R108 ;  /* 0x0000006c6d03723e */ /* 0x010fc600000000ff */
[----:B------:R3:W-:Y:S04]  /*b130*/  STS [R12+0xc000], R2 ;  /* 0x00c000020c007388 */ /* 0x0007e80000000800 */
[----:B------:R4:W-:Y:S04]  /*b140*/  STS [R12+0xc400], R0 ;  /* 0x00c400000c007388 */ /* 0x0009e80000000800 */
[----:B------:R4:W-:Y:S01]  /*b150*/  STS [R7+0xc000], R3 ;  /* 0x00c0000307007388 */ /* 0x0009e20000000800 */
[----:B------:R-:W-:Y:S02]  /*b160*/  ISETP.NE.U32.AND P2, PT, RZ, c[0x0][0x508], PT ;  /* 0x00014200ff007a0c */ /* 0x000fe40003f45070 */
[----:B------:R-:W-:Y:S01]  /*b170*/  ISETP.NE.U32.AND P1, PT, RZ, c[0x0][0x500], PT ;  /* 0x00014000ff007a0c */ /* 0x000fe20003f25070 */
[----:B-1----:R-:W2:Y:S01]  /*b180*/  LDL.LU R10, [R1+0x28] ;  /* 0x00002800010a7983 */ /* 0x002ea20000300800 */
[----:B------:R-:W-:-:S02]  /*b190*/  ISETP.NE.AND.EX P2, PT, RZ, c[0x0][0x50c], PT, P2 ;  /* 0x00014300ff007a0c */ /* 0x000fc40003f45320 */
[----:B------:R-:W-:Y:S02]  /*b1a0*/  ISETP.NE.AND.EX P1, PT, RZ, c[0x0][0x504], PT, P1 ;  /* 0x00014100ff007a0c */ /* 0x000fe40003f25310 */
[----:B---3--:R-:W-:Y:S02]  /*b1b0*/  F2FP.PACK_AB R2, R87, R86 ;  /* 0x000000565702723e */ /* 0x008fe400000000ff */
[----:B----4-:R-:W-:Y:S01]  /*b1c0*/  F2FP.PACK_AB R0, R105, R104 ;  /* 0x000000686900723e */ /* 0x010fe200000000ff */
[----:B------:R-:W-:Y:S02]  /*b1d0*/  IMAD.MOV.U32 R12, RZ, RZ, c[0x0][0x388] ;  /* 0x0000e200ff0c7624 */ /* 0x000fe400078e00ff */
[----:B------:R1:W-:Y:S01]  /*b1e0*/  STS [R7+0xc400], R2 ;  /* 0x00c4000207007388 */ /* 0x0003e20000000800 */
[----:B------:R-:W-:-:S03]  /*b1f0*/  F2FP.PACK_AB R3, R71, R70 ;  /* 0x000000464703723e */ /* 0x000fc600000000ff */
[----:B------:R3:W-:Y:S01]  /*b200*/  STS [R6+0xc000], R0 ;  /* 0x00c0000006007388 */ /* 0x0007e20000000800 */
[----:B------:R-:W-:-:S03]  /*b210*/  @P2 LEA R4, P0, R9, c[0x0][0x508], 0x2 ;  /* 0x0001420009042a11 */ /* 0x000fc600078010ff */
[----:B------:R4:W-:Y:S01]  /*b220*/  STS [R6+0xc400], R3 ;  /* 0x00c4000306007388 */ /* 0x0009e20000000800 */
[----:B-1----:R-:W-:Y:S02]  /*b230*/  F2FP.PACK_AB R2, R97, R96 ;  /* 0x000000606102723e */ /* 0x002fe400000000ff */
[----:B---3--:R-:W-:-:S03]  /*b240*/  F2FP.PACK_AB R0, R47, R46 ;  /* 0x0000002e2f00723e */ /* 0x008fc600000000ff */
[----:B------:R1:W-:Y:S01]  /*b250*/  STS [R5+0xc000], R2 ;  /* 0x00c0000205007388 */ /* 0x0003e20000000800 */
[----:B----4-:R-:W-:-:S03]  /*b260*/  F2FP.PACK_AB R3, R49, R48 ;  /* 0x000000303103723e */ /* 0x010fc600000000ff */
[----:B------:R3:W-:Y:S01]  /*b270*/  STS [R5+0xc400], R0 ;  /* 0x00c4000005007388 */ /* 0x0007e20000000800 */
[----:B------:R-:W-:-:S03]  /*b280*/  IMAD.MOV.U32 R6, RZ, RZ, 0x4 ;  /* 0x00000004ff067424 */ /* 0x000fc600078e00ff */
[----:B------:R-:W-:Y:S01]  /*b290*/  STS [R11+0xc000], R3 ;  /* 0x00c000030b007388 */ /* 0x000fe20000000800 */
[----:B------:R-:W-:-:S04]  /*b2a0*/  IMAD.WIDE R6, R9, R6, c[0x0][0x500] ;  /* 0x0001400009067625 */ /* 0x000fc800078e0206 */
[----:B-1----:R-:W-:Y:S01]  /*b2b0*/  IMAD.MOV.U32 R2, RZ, RZ, RZ ;  /* 0x000000ffff027224 */ /* 0x002fe200078e00ff */
[----:B---3--:R-:W-:-:S05]  /*b2c0*/  F2FP.PACK_AB R0, R39, R38 ;  /* 0x000000262700723e */ /* 0x008fca00000000ff */
[----:B------:R1:W-:Y:S04]  /*b2d0*/  STS [R11+0xc400], R0 ;  /* 0x00c400000b007388 */ /* 0x0003e80000000800 */
[----:B------:R-:W-:Y:S06]  /*b2e0*/  BAR.SYNC.DEFER_BLOCKING 0x1, 0x100 ;  /* 0x0044000000007b1d */ /* 0x000fec0000010000 */
[----:B------:R3:W5:Y:S01]  /*b2f0*/  @P1 LDG.E R2, [R6.64] ;  /* 0x0000000606021981 */ /* 0x000762000c1e1900 */
[----:B--2---:R-:W-:-:S05]  /*b300*/  @P2 LEA.HI.X R5, R9, c[0x0][0x50c], R8, 0x2, P0 ;  /* 0x0001430009052a11 */ /* 0x004fca00000f1408 */
[----:B------:R3:W5:Y:S01]  /*b310*/  @P2 LDG.E R12, [R4.64] ;  /* 0x00000006040c2981 */ /* 0x000762000c1e1900 */
[----:B------:R-:W-:-:S04]  /*b320*/  ISETP.NE.AND P0, PT, R10, RZ, PT ;  /* 0x000000ff0a00720c */ /* 0x000fc80003f05270 */
[----:B-1----:R-:W-:Y:S01]  /*b330*/  SEL R0, R10, c[0x0][0x3d4], P0 ;  /* 0x0000f5000a007a07 */ /* 0x002fe20000000000 */
[----:B------:R-:W-:Y:S05]  /*b340*/  @P2 BRA `(.L_x_1262) ;  /* 0x0000004000002947 */ /* 0x000fea0003800000 */
[----:B---3--:R-:W-:Y:S05]  /*b350*/  @!P1 BRA `(.L_x_1262) ;  /* 0x0000003000009947 */ /* 0x008fea0003800000 */
[----:B-----5:R1:W2:Y:S04]  /*b360*/  LDG.E R12, [R6.64] ;  /* 0x00000006060c7981 */ /* 0x0202a8000c1e1900 */
[----:B-1----:R-:W2:Y:S02]  /*b370*/  LDG.E R6, [R6.64+0x4] ;  /* 0x0000040606067981 */ /* 0x002ea4000c1e1900 */
[----:B--2---:R-:W-:Y:S02]  /*b380*/  IADD3 R12, -R12, R6, RZ ;  /* 0x000000060c0c7210 */ /* 0x004fe40007ffe1ff */
.L_x_1262:
[----:B---3--:R-:W2:Y:S01]  /*b390*/  LDL R102, [R1+0x1c] ;  /* 0x00001c0001667983 */ /* 0x008ea20000100800 */
[----:B------:R-:W-:Y:S01]  /*b3a0*/  IMAD.MOV.U32 R10, RZ, RZ, 0x368 ;  /* 0x00000368ff0a7424 */ /* 0x000fe200078e00ff */
[----:B------:R-:W-:Y:S02]  /*b3b0*/  ISETP.GT.AND P2, PT, R0, 0x1, PT ;  /* 0x000000010000780c */ /* 0x000fe40003f44270 */
[----:B------:R-:W3:Y:S02]  /*b3c0*/  LDL R103, [R1+0xe8] ;  /* 0x0000e80001677983 */ /* 0x000ee40000100800 */
[----:B------:R-:W-:-:S02]  /*b3d0*/  SEL R10, R10, 0x328, P2 ;  /* 0x000003280a0a7807 */ /* 0x000fc40001000000 */
[----:B------:R-:W3:Y:S02]  /*b3e0*/  LDL R99, [R1+0x24] ;  /* 0x0000240001637983 */ /* 0x000ee40000100800 */
[----:B------:R-:W2:Y:S02]  /*b3f0*/  LDC.64 R14, c[0x0][R10+0x168] ;  /* 0x00005a000a0e7b82 */ /* 0x000ea40000000a00 */
[----:B------:R-:W4:Y:S01]  /*b400*/  LDL R106, [R1+0x68] ;  /* 0x00006800016a7983 */ /* 0x000f220000100800 */
[----:B------:R-:W-:-:S04]  /*b410*/  ISETP.NE.U32.AND P0, PT, RZ, c[0x0][0x500], PT ;  /* 0x00014000ff007a0c */ /* 0x000fc80003f05070 */
[----:B------:R-:W-:-:S04]  /*b420*/  ISETP.NE.AND.EX P0, PT, RZ, c[0x0][0x504], PT, P0 ;  /* 0x00014100ff007a0c */ /* 0x000fc80003f05300 */
[----:B------:R-:W-:Y:S01]  /*b430*/  SEL R4, R8, RZ, !P0 ;  /* 0x000000ff08047207 */ /* 0x000fe20004000000 */
[----:B------:R-:W1:Y:S08]  /*b440*/  LDC.64 R6, c[0x0][R10+0x170] ;  /* 0x00005c000a067b82 */ /* 0x000e700000000a00 */
[----:B------:R-:W1:Y:S08]  /*b450*/  LDC.64 R16, c[0x0][R10+0x178] ;  /* 0x00005e000a107b82 */ /* 0x000e700000000a00 */
[----:B------:R1:W1:Y:S01]  /*b460*/  LDC.64 R18, c[0x0][R10+0x160] ;  /* 0x000058000a127b82 */ /* 0x0002620000000a00 */
[----:B------:R-:W-:Y:S01]  /*b470*/  SEL R0, R9, RZ, !P0 ;  /* 0x000000ff09007207 */ /* 0x000fe20004000000 */
[----:B------:R-:W-:-:S05]  /*b480*/  IMAD.MOV.U32 R5, RZ, RZ, c[0x0][0x4e8] ;  /* 0x00013a00ff057624 */ /* 0x000fca00078e00ff */
[----:B------:R-:W-:Y:S01]  /*b490*/  ISETP.NE.AND P1, PT, R5, 0x1, PT ;  /* 0x000000010500780c */ /* 0x000fe20003f25270 */
[----:B--2---:R-:W-:Y:S02]  /*b4a0*/  IMAD R8, R15, R102, RZ ;  /* 0x000000660f087224 */ /* 0x004fe400078e02ff */
[----:B------:R-:W2:Y:S01]  /*b4b0*/  LDL R15, [R1+0xe4] ;  /* 0x0000e400010f7983 */ /* 0x000ea20000100800 */
[----:B-1----:R-:W-:-:S04]  /*b4c0*/  IMAD R3, R7, R0, RZ ;  /* 0x0000000007037224 */ /* 0x002fc800078e02ff */
[C---:B------:R-:W-:Y:S02]  /*b4d0*/  IMAD R3, R6.reuse, R4, R3 ;  /* 0x0000000406037224 */ /* 0x040fe400078e0203 */
[----:B------:R-:W-:-:S04]  /*b4e0*/  IMAD.WIDE.U32 R4, R6, R0, RZ ;  /* 0x0000000006047225 */ /* 0x000fc800078e00ff */
[----:B------:R-:W-:-:S04]  /*b4f0*/  IMAD.WIDE.U32 R6, R14, R102, RZ ;  /* 0x000000660e067225 */ /* 0x000fc800078e00ff */
[----:B------:R-:W-:Y:S01]  /*b500*/  IMAD.IADD R13, R5, 0x1, R3 ;  /* 0x00000001050d7824 */ /* 0x000fe200078e0203 */
[----:B-----5:R-:W-:Y:S01]  /*b510*/  IADD3 R9, P5, P4, R4, R6, R2 ;  /* 0x0000000604097210 */ /* 0x020fe20007cbe002 */
[----:B---3--:R-:W-:Y:S01]  /*b520*/  IMAD R3, R99, 0x80, R103 ;  /* 0x0000008063037824 */ /* 0x008fe200078e0267 */
[----:B----4-:R-:W-:Y:S01]  /*b530*/  SEL R4, R106, RZ, P2 ;  /* 0x000000ff6a047207 */ /* 0x010fe20001000000 */
[----:B------:R-:W-:Y:S02]  /*b540*/  IMAD.IADD R11, R7, 0x1, R8 ;  /* 0x00000001070b7824 */ /* 0x000fe400078e0208 */
[----:B------:R-:W-:Y:S01]  /*b550*/  @P1 IMAD.HI.U32 R5, R3, c[0x0][0x4ec], RZ ;  /* 0x00013b0003051a27 */ /* 0x000fe200078e00ff */
[----:B------:R-:W1:Y:S03]  /*b560*/  S2R R103, SR_TID.X ;  /* 0x0000000000677919 */ /* 0x000e660000002100 */
[----:B------:R-:W-:-:S02]  /*b570*/  IMAD R8, R17, R4, RZ ;  /* 0x0000000411087224 */ /* 0x000fc400078e02ff */
[----:B------:R-:W-:-:S04]  /*b580*/  IMAD.WIDE.U32 R6, R16, R4, RZ ;  /* 0x0000000410067225 */ /* 0x000fc800078e00ff */
[----:B------:R-:W-:Y:S01]  /*b590*/  IMAD.MOV.U32 R4, RZ, RZ, R3 ;  /* 0x000000ffff047224 */ /* 0x000fe200078e0003 */
[----:B------:R-:W-:Y:S01]  /*b5a0*/  @P1 SHF.R.U32.HI R4, RZ, c[0x0][0x4f0], R5 ;  /* 0x00013c00ff041a19 */ /* 0x000fe20000011605 */
[----:B------:R-:W-:-:S03]  /*b5b0*/  IMAD.IADD R10, R7, 0x1, R8 ;  /* 0x00000001070a7824 */ /* 0x000fc600078e0208 */
[----:B------:R-:W-:Y:S01]  /*b5c0*/  IADD3 R8, P3, P0, R4, R9, R6 ;  /* 0x0000000904087210 */ /* 0x000fe2000787e006 */
[----:B------:R-:W-:Y:S01]  /*b5d0*/  IMAD.MOV R5, RZ, RZ, -R4 ;  /* 0x000000ffff057224 */ /* 0x000fe200078e0a04 */
[----:B------:R-:W-:Y:S02]  /*b5e0*/  SHF.R.S32.HI R6, RZ, 0x1f, R2 ;  /* 0x0000001fff067819 */ /* 0x000fe40000011402 */
[----:B------:R-:W-:Y:S01]  /*b5f0*/  SHF.R.S32.HI R7, RZ, 0x1f, R4 ;  /* 0x0000001fff077819 */ /* 0x000fe20000011404 */
[----:B------:R-:W-:Y:S01]  /*b600*/  IMAD R4, R5, c[0x0][0x4e8], R3 ;  /* 0x00013a0005047a24 */ /* 0x000fe200078e0203 */
[----:B------:R-:W-:-:S04]  /*b610*/  IADD3.X R9, R13, R11, R6, P5, P4 ;  /* 0x0000000b0d097210 */ /* 0x000fc80002fe8406 */
[----:B------:R-:W-:Y:S01]  /*b620*/  IADD3.X R9, R7, R9, R10, P3, P0 ;  /* 0x0000000907097210 */ /* 0x000fe20001fe040a */
[----:B------:R-:W-:Y:S01]  /*b630*/  IMAD R5, R19, R4, RZ ;  /* 0x0000000413057224 */ /* 0x000fe200078e02ff */
[----:B------:R-:W-:Y:S01]  /*b640*/  SHF.R.S32.HI R7, RZ, 0x1f, R4 ;  /* 0x0000001fff077819 */ /* 0x000fe20000011404 */
[----:B------:R-:W-:-:S04]  /*b650*/  IMAD.MOV.U32 R10, RZ, RZ, c[0x0][0x4a8] ;  /* 0x00012a00ff0a7624 */ /* 0x000fc800078e00ff */
[C---:B------:R-:W-:Y:S02]  /*b660*/  IMAD R7, R18.reuse, R7, R5 ;  /* 0x0000000712077224 */ /* 0x040fe400078e0205 */
        /* <DEDUP_REMOVED lines=13> */
[----:B------:R-:W-:Y:S04]  /*b740*/  SHFL.IDX PT, R8, R8, 0x1, 0x1c1f ;  /* 0x003c1f0008087f89 */ /* 0x000fe800000e0000 */
[----:B------:R3:W4:Y:S01]  /*b750*/  SHFL.IDX PT, R9, R4, 0x1, 0x1c1f ;  /* 0x003c1f0004097f89 */ /* 0x00072200000e0000 */
[----:B------:R-:W-:Y:S01]  /*b760*/  LOP3.LUT P0, RZ, R14, 0x3, RZ, 0xc0, !PT ;  /* 0x000000030eff7812 */ /* 0x000fe2000780c0ff */
[----:B---3--:R-:W-:Y:S02]  /*b770*/  IMAD R4, R12, c[0x0][0x4e8], RZ ;  /* 0x00013a000c047a24 */ /* 0x008fe400078e02ff */
[----:B--2---:R-:W-:-:S05]  /*b780*/  IMAD R5, R99, 0x80, R15 ;  /* 0x0000008063057824 */ /* 0x004fca00078e020f */
[C---:B------:R-:W-:Y:S02]  /*b790*/  IADD3 R7, R5.reuse, 0x8, RZ ;  /* 0x0000000805077810 */ /* 0x040fe40007ffe0ff */
[-C--:B------:R-:W-:Y:S02]  /*b7a0*/  ISETP.GE.OR P3, PT, R5, R4.reuse, P0 ;  /* 0x000000040500720c */ /* 0x080fe40000766670 */
[----:B------:R-:W-:-:S11]  /*b7b0*/  ISETP.GE.OR P0, PT, R7, R4, P0 ;  /* 0x000000040700720c */ /* 0x000fd60000706670 */
[----:B-1----:R1:W-:Y:S01]  /*b7c0*/  @!P3 ST.E [R10.64], R21 ;  /* 0x000000150a00b985 */ /* 0x0023e2000c101906 */
[----:B------:R-:W-:-:S03]  /*b7d0*/  ISETP.GE.AND P3, PT, R5, R4, PT ;  /* 0x000000040500720c */ /* 0x000fc60003f66270 */
[----:B----4-:R1:W-:Y:S01]  /*b7e0*/  @!P0 ST.E [R8.64], R20 ;  /* 0x0000001408008985 */ /* 0x0103e2000c101906 */
[----:B------:R-:W-:Y:S01]  /*b7f0*/  ISETP.GE.AND P0, PT, R7, R4, PT ;  /* 0x000000040700720c */ /* 0x000fe20003f06270 */
[----:B------:R-:W-:Y:S05]  /*b800*/  @P2 BRA `(.L_x_1263) ;  /* 0x00000ad000002947 */ /* 0x000fea0003800000 */
[----:B------:R-:W2:Y:S01]  /*b810*/  LDL R14, [R1+0xa4] ;  /* 0x0000a400010e7983 */ /* 0x000ea20000100800 */
[----:B------:R-:W-:Y:S01]  /*b820*/  IMAD R3, R6, c[0x0][0x3a0], RZ ;  /* 0x0000e80006037a24 */ /* 0x000fe200078e02ff */
[----:B-1----:R-:W-:Y:S01]  /*b830*/  SHF.R.S32.HI R8, RZ, 0x1f, R0 ;  /* 0x0000001fff087819 */ /* 0x002fe20000011400 */
[C---:B------:R-:W-:Y:S01]  /*b840*/  IMAD.WIDE.U32 R6, R2.reuse, c[0x0][0x3a0], RZ ;  /* 0x0000e80002067a25 */ /* 0x040fe200078e00ff */
[----:B------:R1:W3:Y:S03]  /*b850*/  LDS.128 R28, [R219+0x80] ;  /* 0x00008000db1c7984 */ /* 0x0002e60000000c00 */
[----:B------:R-:W-:Y:S01]  /*b860*/  IMAD R2, R2, c[0x0][0x3a4], R3 ;  /* 0x0000e90002027a24 */ /* 0x000fe200078e0203 */
[----:B------:R1:W4:Y:S04]  /*b870*/  LDS.128 R44, [R219+0x1080] ;  /* 0x00108000db2c7984 */ /* 0x0003280000000c00 */
[----:B------:R-:W-:Y:S01]  /*b880*/  IADD3 R3, R7, R2, RZ ;  /* 0x0000000207037210 */ /* 0x000fe20007ffe0ff */
[----:B------:R1:W1:Y:S01]  /*b890*/  LDS.128 R60, [R219+0x2080] ;  /* 0x00208000db3c7984 */ /* 0x0002620000000c00 */
[----:B------:R-:W-:-:S03]  /*b8a0*/  MOV R2, R6 ;  /* 0x0000000600027202 */ /* 0x000fc60000000f00 */
[----:B------:R1:W1:Y:S02]  /*b8b0*/  LDS.128 R72, [R219+0x3080] ;  /* 0x00308000db487984 */ /* 0x0002640000000c00 */
[----:B------:R-:W-:Y:S02]  /*b8c0*/  IMAD.WIDE.U32 R6, R102, c[0x0][0x3e8], R2 ;  /* 0x0000fa0066067a25 */ /* 0x000fe400078e0002 */
[----:B------:R1:W1:Y:S02]  /*b8d0*/  LDS.128 R24, [R219+0x4080] ;  /* 0x00408000db187984 */ /* 0x0002640000000c00 */
[----:B------:R-:W-:Y:S02]  /*b8e0*/  IMAD R3, R8, c[0x0][0x3f0], RZ ;  /* 0x0000fc0008037a24 */ /* 0x000fe400078e02ff */
[----:B------:R1:W1:Y:S01]  /*b8f0*/  LDS.128 R40, [R219+0x5080] ;  /* 0x00508000db287984 */ /* 0x0002620000000c00 */
[----:B------:R-:W-:-:S03]  /*b900*/  IMAD R7, R102, c[0x0][0x3ec], R7 ;  /* 0x0000fb0066077a24 */ /* 0x000fc600078e0207 */
[----:B------:R1:W1:Y:S01]  /*b910*/  LDS.128 R56, [R219+0x6080] ;  /* 0x00608000db387984 */ /* 0x0002620000000c00 */
[----:B------:R-:W-:-:S03]  /*b920*/  IMAD.WIDE.U32 R6, R0, c[0x0][0x3f0], R6 ;  /* 0x0000fc0000067a25 */ /* 0x000fc600078e0006 */
[----:B------:R1:W1:Y:S04]  /*b930*/  LDS.128 R68, [R219+0x7080] ;  /* 0x00708000db447984 */ /* 0x0002680000000c00 */
        /* <DEDUP_REMOVED lines=8> */
[----:B------:R-:W5:Y:S02]  /*b9c0*/  S2R R10, SR_TID.X ;  /* 0x00000000000a7919 */ /* 0x000f640000002100 */
[----:B-----5:R-:W-:-:S04]  /*b9d0*/  SHF.R.S32.HI R9, RZ, 0x1f, R10 ;  /* 0x0000001fff097819 */ /* 0x020fc8000001140a */
[----:B------:R-:W-:-:S04]  /*b9e0*/  LEA.HI R9, R9, R10, RZ, 0x3 ;  /* 0x0000000a09097211 */ /* 0x000fc800078f18ff */
[----:B------:R-:W-:Y:S02]  /*b9f0*/  SHF.R.S32.HI R9, RZ, 0x3, R9 ;  /* 0x00000003ff097819 */ /* 0x000fe40000011409 */
[----:B--2---:R-:W-:-:S04]  /*ba00*/  LEA R5, R99, R14, 0x7 ;  /* 0x0000000e63057211 */ /* 0x004fc800078e38ff */
[----:B------:R-:W-:Y:S01]  /*ba10*/  MOV R2, R5 ;  /* 0x0000000500027202 */ /* 0x000fe20000000f00 */
[----:B------:R-:W-:-:S05]  /*ba20*/  @P1 IMAD.HI.U32 R8, R5, c[0x0][0x4ec], RZ ;  /* 0x00013b0005081a27 */ /* 0x000fca00078e00ff */
[----:B------:R-:W-:Y:S01]  /*ba30*/  @P1 SHF.R.U32.HI R2, RZ, c[0x0][0x4f0], R8 ;  /* 0x00013c00ff021a19 */ /* 0x000fe20000011608 */
[----:B------:R-:W-:-:S03]  /*ba40*/  IMAD R8, R0, c[0x0][0x3f4], R3 ;  /* 0x0000fd0000087a24 */ /* 0x000fc600078e0203 */
[----:B------:R-:W-:Y:S02]  /*ba50*/  SHF.R.S32.HI R3, RZ, 0x1f, R2 ;  /* 0x0000001fff037819 */ /* 0x000fe40000011402 */
[----:B------:R-:W-:Y:S02]  /*ba60*/  IADD3 R0, -R2, RZ, RZ ;  /* 0x000000ff02007210 */ /* 0x000fe40007ffe1ff */
[----:B------:R-:W-:Y:S01]  /*ba70*/  IADD3 R7, R7, R8, RZ ;  /* 0x0000000807077210 */ /* 0x000fe20007ffe0ff */
[----:B------:R-:W-:Y:S02]  /*ba80*/  IMAD R3, R3, c[0x0][0x3e0], RZ ;  /* 0x0000f80003037a24 */ /* 0x000fe400078e02ff */
[----:B------:R-:W-:Y:S02]  /*ba90*/  IMAD R0, R0, c[0x0][0x4e8], R5 ;  /* 0x00013a0000007a24 */ /* 0x000fe400078e0205 */
[C---:B------:R-:W-:Y:S02]  /*baa0*/  IMAD R8, R2.reuse, c[0x0][0x3e4], R3 ;  /* 0x0000f90002087a24 */ /* 0x040fe400078e0203 */
[----:B------:R-:W-:Y:S01]  /*bab0*/  IMAD.WIDE.U32 R2, R2, c[0x0][0x3e0], R6 ;  /* 0x0000f80002027a25 */ /* 0x000fe200078e0006 */
[----:B------:R-:W-:-:S02]  /*bac0*/  SHF.R.S32.HI R5, RZ, 0x1f, R0 ;  /* 0x0000001fff057819 */ /* 0x000fc40000011400 */
[----:B------:R-:W-:Y:S02]  /*bad0*/  LEA R7, R99, R9, 0x7 ;  /* 0x0000000963077211 */ /* 0x000fe400078e38ff */
        /* <DEDUP_REMOVED lines=8> */
[----:B-1-34-:R1:W2:Y:S02]  /*bb60*/  SHFL.IDX PT, R6, R14, RZ, 0x181f ;  /* 0x00181fff0e067589 */ /* 0x01a2a400000e0000 */
.L_x_1327:
[----:B------:R-:W-:Y:S05]  /*bb70*/  BRA.DIV ~URZ, `(.L_x_1265) ;  /* 0x000046927f007947 */ /* 0x000fea000b800000 */
[----:B------:R3:W4:Y:S02]  /*bb80*/  SHFL.IDX PT, R0, R15, RZ, 0x181f ;  /* 0x00181fff0f007589 */ /* 0x00072400000e0000 */
.L_x_1328:
[----:B------:R-:W-:Y:S01]  /*bb90*/  ISETP.GE.AND P0, PT, R7, R4, PT ;  /* 0x000000040700720c */ /* 0x000fe20003f06270 */
[----:B------:R-:W-:-:S12]  /*bba0*/  BSSY B0, `(.L_x_1266) ;  /* 0x0000018000007945 */ /* 0x000fd80003800000 */
[----:B------:R-:W-:Y:S05]  /*bbb0*/  @P0 BRA `(.L_x_1267) ;  /* 0x0000016000000947 */ /* 0x000fea0003800000 */
[----:B------:R-:W5:Y:S04]  /*bbc0*/  LDL.64 R2, [R1] ;  /* 0x0000000001027983 */ /* 0x000f680000100a00 */
[----:B---3--:R-:W3:Y:S04]  /*bbd0*/  LDL R82, [R1+0x8] ;  /* 0x0000080001527983 */ /* 0x008ee80000100800 */
[----:B----4-:R-:W4:Y:S04]  /*bbe0*/  LDL R5, [R1+0xc] ;  /* 0x00000c0001057983 */ /* 0x010f280000100800 */
[----:B--2---:R-:W2:Y:S04]  /*bbf0*/  LDL R83, [R1+0x3c] ;  /* 0x00003c0001537983 */ /* 0x004ea80000100800 */
[----:B------:R-:W2:Y:S04]  /*bc00*/  LDL R81, [R1+0x38] ;  /* 0x0000380001517983 */ /* 0x000ea80000100800 */
[----:B------:R-:W2:Y:S01]  /*bc10*/  LDL R80, [R1+0x34] ;  /* 0x0000340001507983 */ /* 0x000ea20000100800 */
[----:B------:R-:W-:-:S13]  /*bc20*/  ISETP.GE.AND P4, PT, R252, c[0x0][0x3c8], PT ;  /* 0x0000f200fc007a0c */ /* 0x000fda0003f86270 */
[----:B------:R-:W-:Y:S02]  /*bc30*/  @!P4 LEA R8, P1, R252, R0, 0x1 ;  /* 0x00000000fc08c211 */ /* 0x000fe400078208ff */
        /* <DEDUP_REMOVED lines=8> */
[----:B------:R-:W-:-:S02]  /*bcc0*/  @!P4 LEA.HI.X R9, R252, R6, R81, 0x1, P1 ;  /* 0x00000006fc09c211 */ /* 0x000fc400008f0c51 */
[----:B------:R-:W-:Y:S01]  /*bcd0*/  @!P3 LEA.HI.X R3, R5, R6, R80, 0x1, P0 ;  /* 0x000000060503b211 */ /* 0x000fe200000f0c50 */
[----:B------:R2:W-:Y:S04]  /*bce0*/  @!P6 ST.E.128 [R12.64], R28 ;  /* 0x0000001c0c00e985 */ /* 0x0005e8000c101d06 */
[----:B------:R2:W-:Y:S04]  /*bcf0*/  @!P5 ST.E.128 [R10.64], R24 ;  /* 0x000000180a00d985 */ /* 0x0005e8000c101d06 */
[----:B------:R2:W-:Y:S04]  /*bd00*/  @!P4 ST.E.128 [R8.64], R20 ;  /* 0x000000140800c985 */ /* 0x0005e8000c101d06 */
[----:B------:R2:W-:Y:S02]  /*bd10*/  @!P3 ST.E.128 [R2.64], R16 ;  /* 0x000000100200b985 */ /* 0x0005e4000c101d06 */
.L_x_1267:
[----:B------:R-:W-:Y:S05]  /*bd20*/  BSYNC B0 ;  /* 0x0000000000007941 */ /* 0x000fea0003800000 */
.L_x_1266:
[----:B------:R-:W-:Y:S05]  /*bd30*/  BRA.DIV ~URZ, `(.L_x_1268) ;  /* 0x000045327f007947 */ /* 0x000fea000b800000 */
[----:B--2---:R2:W1:Y:S04]  /*bd40*/  SHFL.IDX PT, R6, R14, 0x1, 0x181f ;  /* 0x00381f000e067f89 */ /* 0x00446800000e0000 */
[----:B----4-:R2:W4:Y:S02]  /*bd50*/  SHFL.IDX PT, R0, R15, 0x1, 0x181f ;  /* 0x00381f000f007f89 */ /* 0x01052400000e0000 */
.L_x_1329:
[----:B------:R-:W-:Y:S01]  /*bd60*/  IADD3 R2, R7, 0x20, RZ ;  /* 0x0000002007027810 */ /* 0x000fe20007ffe0ff */
[----:B------:R-:W-:Y:S03]  /*bd70*/  BSSY B0, `(.L_x_1269) ;  /* 0x0000019000007945 */ /* 0x000fe60003800000 */
[----:B------:R-:W-:-:S13]  /*bd80*/  ISETP.GE.AND P0, PT, R2, R4, PT ;  /* 0x000000040200720c */ /* 0x000fda0003f06270 */
[----:B------:R-:W-:Y:S05]  /*bd90*/  @P0 BRA `(.L_x_1270) ;  /* 0x0000016000000947 */ /* 0x000fea0003800000 */
[----:B------:R-:W5:Y:S04]  /*bda0*/  LDL.64 R20, [R1] ;  /* 0x0000000001147983 */ /* 0x000f680000100a00 */
[----:B--2---:R-:W2:Y:S04]  /*bdb0*/  LDL R18, [R1+0x8] ;  /* 0x0000080001127983 */ /* 0x004ea80000100800 */
[----:B---3--:R-:W3:Y:S04]  /*bdc0*/  LDL R5, [R1+0xc] ;  /* 0x00000c0001057983 */ /* 0x008ee80000100800 */
[----:B----4-:R-:W4:Y:S04]  /*bdd0*/  LDL R19, [R1+0x3c] ;  /* 0x00003c0001137983 */ /* 0x010f280000100800 */
[----:B------:R-:W4:Y:S04]  /*bde0*/  LDL R17, [R1+0x38] ;  /* 0x0000380001117983 */ /* 0x000f280000100800 */
[----:B------:R-:W4:Y:S01]  /*bdf0*/  LDL R16, [R1+0x34] ;  /* 0x0000340001107983 */ /* 0x000f220000100800 */
[----:B------:R-:W-:-:S13]  /*be00*/  ISETP.GE.AND P1, PT, R252, c[0x0][0x3c8], PT ;  /* 0x0000f200fc007a0c */ /* 0x000fda0003f26270 */
[----:B------:R-:W-:Y:S02]  /*be10*/  @!P1 LEA R8, P5, R252, R0, 0x1 ;  /* 0x00000000fc089211 */ /* 0x000fe400078a08ff */
[----:B-----5:R-:W-:Y:S02]  /*be20*/  ISETP.GE.AND P3, PT, R20, c[0x0][0x3c8], PT ;  /* 0x0000f20014007a0c */ /* 0x020fe40003f66270 */
[----:B--2---:R-:W-:Y:S02]  /*be30*/  ISETP.GE.AND P2, PT, R18, c[0x0][0x3c8], PT ;  /* 0x0000f20012007a0c */ /* 0x004fe40003f46270 */
[----:B---3--:R-:W-:-:S09]  /*be40*/  ISETP.GE.AND P0, PT, R5, c[0x0][0x3c8], PT ;  /* 0x0000f20005007a0c */ /* 0x008fd20003f06270 */
[-C--:B------:R-:W-:Y:S02]  /*be50*/  @!P3 LEA R12, P4, R20, R0.reuse, 0x1 ;  /* 0x00000000140cb211 */ /* 0x080fe400078808ff */
[----:B------:R-:W-:Y:S02]  /*be60*/  @!P2 LEA R10, P6, R18, R0, 0x1 ;  /* 0x00000000120aa211 */ /* 0x000fe400078c08ff */
[----:B-1----:R-:W-:Y:S02]  /*be70*/  @!P3 LEA.HI.X R13, R20, R6, R21, 0x1, P4 ;  /* 0x00000006140db211 */ /* 0x002fe400020f0c15 */
[----:B------:R-:W-:Y:S02]  /*be80*/  @!P0 LEA R2, P4, R5, R0, 0x1 ;  /* 0x0000000005028211 */ /* 0x000fe400078808ff */
[-C--:B----4-:R-:W-:Y:S02]  /*be90*/  @!P2 LEA.HI.X R11, R18, R6.reuse, R19, 0x1, P6 ;  /* 0x00000006120ba211 */ /* 0x090fe400030f0c13 */
[----:B------:R-:W-:-:S02]  /*bea0*/  @!P1 LEA.HI.X R9, R252, R6, R17, 0x1, P5 ;  /* 0x00000006fc099211 */ /* 0x000fc400028f0c11 */
[----:B------:R-:W-:Y:S01]  /*beb0*/  @!P0 LEA.HI.X R3, R5, R6, R16, 0x1, P4 ;  /* 0x0000000605038211 */ /* 0x000fe200020f0c10 */
[----:B------:R1:W-:Y:S04]  /*bec0*/  @!P3 ST.E.128 [R12.64], R44 ;  /* 0x0000002c0c00b985 */ /* 0x0003e8000c101d06 */
[----:B------:R1:W-:Y:S04]  /*bed0*/  @!P2 ST.E.128 [R10.64], R40 ;  /* 0x000000280a00a985 */ /* 0x0003e8000c101d06 */
[----:B------:R1:W-:Y:S04]  /*bee0*/  @!P1 ST.E.128 [R8.64], R36 ;  /* 0x0000002408009985 */ /* 0x0003e8000c101d06 */
[----:B------:R1:W-:Y:S02]  /*bef0*/  @!P0 ST.E.128 [R2.64], R32 ;  /* 0x0000002002008985 */ /* 0x0003e4000c101d06 */
.L_x_1270:
[----:B------:R-:W-:Y:S05]  /*bf00*/  BSYNC B0 ;  /* 0x0000000000007941 */ /* 0x000fea0003800000 */
.L_x_1269:
[----:B------:R-:W-:Y:S05]  /*bf10*/  BRA.DIV ~URZ, `(.L_x_1271) ;  /* 0x000044127f007947 */ /* 0x000fea000b800000 */
[----:B-1----:R1:W2:Y:S02]  /*bf20*/  SHFL.IDX PT, R6, R14, 0x2, 0x181f ;  /* 0x00581f000e067f89 */ /* 0x0022a400000e0000 */
.L_x_1330:
[----:B------:R-:W-:Y:S05]  /*bf30*/  BRA.DIV ~URZ, `(.L_x_1272) ;  /* 0x000044627f007947 */ /* 0x000fea000b800000 */
[----:B----4-:R4:W1:Y:S02]  /*bf40*/  SHFL.IDX PT, R0, R15, 0x2, 0x181f ;  /* 0x00581f000f007f89 */ /* 0x01086400000e0000 */
.L_x_1331:
[----:B------:R-:W-:Y:S01]  /*bf50*/  IADD3 R2, R7, 0x40, RZ ;  /* 0x0000004007027810 */ /* 0x000fe20007ffe0ff */
[----:B------:R-:W-:Y:S03]  /*bf60*/  BSSY B0, `(.L_x_1273) ;  /* 0x0000019000007945 */ /* 0x000fe60003800000 */
        /* <DEDUP_REMOVED lines=9> */
[----:B-1----:R-:W-:Y:S02]  /*c000*/  @!P1 LEA R8, P5, R252, R0, 0x1 ;  /* 0x00000000fc089211 */ /* 0x002fe400078a08ff */
        /* <DEDUP_REMOVED lines=14> */
.L_x_1274:
[----:B------:R-:W-:Y:S05]  /*c0f0*/  BSYNC B0 ;  /* 0x0000000000007941 */ /* 0x000fea0003800000 */
.L_x_1273:
[----:B------:R-:W-:Y:S05]  /*c100*/  BRA.DIV ~URZ, `(.L_x_1275) ;  /* 0x000042f27f007947 */ /* 0x000fea000b800000 */
[----:B--2---:R2:W3:Y:S04]  /*c110*/  SHFL.IDX PT, R6, R14, 0x3, 0x181f ;  /* 0x00781f000e067f89 */ /* 0x0044e800000e0000 */
[----:B-1----:R2:W1:Y:S02]  /*c120*/  SHFL.IDX PT, R0, R15, 0x3, 0x181f ;  /* 0x00781f000f007f89 */ /* 0x00246400000e0000 */
.L_x_1332:
[----:B------:R-:W-:-:S04]  /*c130*/  IADD3 R2, R7, 0x60, RZ ;  /* 0x0000006007027810 */ /* 0x000fc80007ffe0ff */
[----:B------:R-:W-:-:S13]  /*c140*/  ISETP.GE.AND P0, PT, R2, R4, PT ;  /* 0x000000040200720c */ /* 0x000fda0003f06270 */
[----:B------:R-:W-:Y:S05]  /*c150*/  @P0 BRA `(.L_x_1276) ;  /* 0x00002b8000000947 */ /* 0x000fea0003800000 */
[----:B--234-:R-:W2:Y:S04]  /*c160*/  LDL.64 R14, [R1] ;  /* 0x00000000010e7983 */ /* 0x01cea80000100a00 */
[----:B------:R-:W3:Y:S04]  /*c170*/  LDL R12, [R1+0x8] ;  /* 0x00000800010c7983 */ /* 0x000ee80000100800 */
[----:B------:R-:W4:Y:S04]  /*c180*/  LDL R13, [R1+0x3c] ;  /* 0x00003c00010d7983 */ /* 0x000f280000100800 */
[----:B------:R-:W5:Y:S04]  /*c190*/  LDL R11, [R1+0x38] ;  /* 0x00003800010b7983 */ /* 0x000f680000100800 */
[----:B------:R-:W4:Y:S01]  /*c1a0*/  LDL R10, [R1+0xc] ;  /* 0x00000c00010a7983 */ /* 0x000f220000100800 */
[----:B------:R-:W-:-:S13]  /*c1b0*/  ISETP.GE.AND P0, PT, R252, c[0x0][0x3c8], PT ;  /* 0x0000f200fc007a0c */ /* 0x000fda0003f06270 */
[----:B-1----:R-:W-:Y:S02]  /*c1c0*/  @!P0 LEA R2, P3, R252, R0, 0x1 ;  /* 0x00000000fc028211 */ /* 0x002fe400078608ff */
[----:B--2---:R-:W-:Y:S02]  /*c1d0*/  ISETP.GE.AND P2, PT, R14, c[0x0][0x3c8], PT ;  /* 0x0000f2000e007a0c */ /* 0x004fe40003f46270 */
[----:B---3--:R-:W-:-:S11]  /*c1e0*/  ISETP.GE.AND P1, PT, R12, c[0x0][0x3c8], PT ;  /* 0x0000f2000c007a0c */ /* 0x008fd60003f26270 */
[-C--:B------:R-:W-:Y:S02]  /*c1f0*/  @!P2 LEA R8, P5, R14, R0.reuse, 0x1 ;  /* 0x000000000e08a211 */ /* 0x080fe400078a08ff */
[----:B------:R-:W-:Y:S02]  /*c200*/  @!P1 LEA R4, P4, R12, R0, 0x1 ;  /* 0x000000000c049211 */ /* 0x000fe400078808ff */
[-C--:B------:R-:W-:Y:S02]  /*c210*/  @!P2 LEA.HI.X R9, R14, R6.reuse, R15, 0x1, P5 ;  /* 0x000000060e09a211 */ /* 0x080fe400028f0c0f */
[-C--:B----4-:R-:W-:Y:S02]  /*c220*/  @!P1 LEA.HI.X R5, R12, R6.reuse, R13, 0x1, P4 ;  /* 0x000000060c059211 */ /* 0x090fe400020f0c0d */
[----:B-----5:R-:W-:Y:S01]  /*c230*/  @!P0 LEA.HI.X R3, R252, R6, R11, 0x1, P3 ;  /* 0x00000006fc038211 */ /* 0x020fe200018f0c0b */
        /* <DEDUP_REMOVED lines=10> */
.L_x_1263:
        /* <DEDUP_REMOVED lines=8> */
[----:B------:R-:W-:-:S04]  /*c360*/  IMAD R2, R2, c[0x0][0x440], RZ ;  /* 0x0001100002027a24 */ /* 0x000fc800078e02ff */
        /* <DEDUP_REMOVED lines=25> */
.L_x_1333:
[----:B------:R-:W-:Y:S05]  /*c500*/  BRA.DIV ~URZ, `(.L_x_1278) ;  /* 0x000040227f007947 */ /* 0x000fea000b800000 */
[----:B------:R3:W4:Y:S02]  /*c510*/  SHFL.IDX PT, R0, R21, RZ, 0x1c1f ;  /* 0x001c1fff15007589 */ /* 0x00072400000e0000 */
.L_x_1334:
[----:B------:R-:W-:Y:S01]  /*c520*/  BSSY B0, `(.L_x_1279) ;  /* 0x00000c2000007945 */ /* 0x000fe20003800000 */
[----:B------:R-:W-:Y:S05]  /*c530*/  @P3 BRA `(.L_x_1280) ;  /* 0x00000c0000003947 */ /* 0x000fea0003800000 */
[----:B------:R-:W5:Y:S04]  /*c540*/  LDL R107, [R1+0x10] ;  /* 0x00001000016b7983 */ /* 0x000f680000100800 */
        /* <DEDUP_REMOVED lines=8> */
[----:B------:R-:W-:-:S04]  /*c5d0*/  IADD3 R6, R107, 0x18, RZ ;  /* 0x000000186b067810 */ /* 0x000fc80007ffe0ff */
[----:B------:R-:W-:-:S05]  /*c5e0*/  ISETP.GE.AND P5, PT, R6, c[0x0][0x3c8], PT ;  /* 0x0000f20006007a0c */ /* 0x000fca0003fa6270 */
[----:B------:R-:W-:Y:S02]  /*c5f0*/  @!P2 IMAD.MOV.U32 R2, RZ, RZ, R0 ;  /* 0x000000ffff02a224 */ /* 0x000fe400078e0000 */
[----:B------:R-:W-:Y:S01]  /*c600*/  @!P2 IMAD.MOV.U32 R3, RZ, RZ, R4 ;  /* 0x000000ffff03a224 */ /* 0x000fe200078e0004 */
[----:B----4-:R-:W-:Y:S02]  /*c610*/  ISETP.GE.AND P3, PT, R12, c[0x0][0x3c8], PT ;  /* 0x0000f2000c007a0c */ /* 0x010fe40003f66270 */
[----:B------:R-:W-:Y:S01]  /*c620*/  SHF.R.S32.HI R7, RZ, 0x1f, R10 ;  /* 0x0000001fff077819 */ /* 0x000fe2000001140a */
[C---:B------:R-:W-:Y:S01]  /*c630*/  @!P2 IMAD.WIDE R2, R107.reuse, 0x4, R2 ;  /* 0x000000046b02a825 */ /* 0x040fe200078e0202 */
[C---:B------:R-:W-:Y:S02]  /*c640*/  @!P1 LEA R8, P4, R10.reuse, R0, 0x2 ;  /* 0x000000000a089211 */ /* 0x040fe400078810ff */
[----:B------:R-:W-:Y:S02]  /*c650*/  IADD3 R5, R107, 0x20, RZ ;  /* 0x000000206b057810 */ /* 0x000fe40007ffe0ff */
[----:B------:R-:W-:Y:S01]  /*c660*/  @!P1 LEA.HI.X R9, R10, R4, R7, 0x2, P4 ;  /* 0x000000040a099211 */ /* 0x000fe200020f1407 */
[----:B------:R3:W-:Y:S01]  /*c670*/  @!P2 ST.E.64 [R2.64], R24 ;  /* 0x000000180200a985 */ /* 0x0007e2000c101b06 */
[----:B------:R-:W-:-:S02]  /*c680*/  ISETP.GE.AND P4, PT, R5, c[0x0][0x3c8], PT ;  /* 0x0000f20005007a0c */ /* 0x000fc40003f86270 */
[----:B------:R-:W-:Y:S01]  /*c690*/  SHF.R.S32.HI R11, RZ, 0x1f, R6 ;  /* 0x0000001fff0b7819 */ /* 0x000fe20000011406 */
[----:B------:R4:W-:Y:S01]  /*c6a0*/  @!P1 ST.E.64 [R8.64], R22 ;  /* 0x0000001608009985 */ /* 0x0009e2000c101b06 */
[C---:B------:R-:W-:Y:S02]  /*c6b0*/  @!P5 LEA R10, P1, R6.reuse, R0, 0x2 ;  /* 0x00000000060ad211 */ /* 0x040fe400078210ff */
[----:B------:R-:W-:Y:S02]  /*c6c0*/  SHF.R.S32.HI R7, RZ, 0x1f, R12 ;  /* 0x0000001fff077819 */ /* 0x000fe4000001140c */
[----:B------:R-:W-:Y:S02]  /*c6d0*/  @!P5 LEA.HI.X R11, R6, R4, R11, 0x2, P1 ;  /* 0x00000004060bd211 */ /* 0x000fe400008f140b */
[----:B------:R-:W-:Y:S02]  /*c6e0*/  SHF.R.S32.HI R13, RZ, 0x1f, R5 ;  /* 0x0000001fff0d7819 */ /* 0x000fe40000011405 */
[C---:B---3--:R-:W-:Y:S01]  /*c6f0*/  IADD3 R3, R107.reuse, 0x28, RZ ;  /* 0x000000286b037810 */ /* 0x048fe20007ffe0ff */
[----:B------:R-:W3:Y:S01]  /*c700*/  LDL R24, [R1+0xd8] ;  /* 0x0000d80001187983 */ /* 0x000ee20000100800 */
[----:B------:R-:W-:-:S02]  /*c710*/  IADD3 R2, R107, 0x30, RZ ;  /* 0x000000306b027810 */ /* 0x000fc40007ffe0ff */
[----:B------:R-:W-:Y:S01]  /*c720*/  ISETP.GE.AND P6, PT, R3, c[0x0][0x3c8], PT ;  /* 0x0000f20003007a0c */ /* 0x000fe20003fc6270 */
[----:B----4-:R-:W4:Y:S01]  /*c730*/  LDL R22, [R1+0x9c] ;  /* 0x00009c0001167983 */ /* 0x010f220000100800 */
[----:B------:R-:W-:Y:S02]  /*c740*/  @!P3 LEA R8, P2, R12, R0, 0x2 ;  /* 0x000000000c08b211 */ /* 0x000fe400078410ff */
[----:B------:R-:W-:Y:S01]  /*c750*/  ISETP.GE.AND P1, PT, R2, c[0x0][0x3c8], PT ;  /* 0x0000f20002007a0c */ /* 0x000fe20003f26270 */
[----:B------:R-:W5:Y:S01]  /*c760*/  LDL R25, [R1+0x88] ;  /* 0x0000880001197983 */ /* 0x000f620000100800 */
[----:B------:R-:W-:Y:S02]  /*c770*/  @!P3 LEA.HI.X R9, R12, R4, R7, 0x2, P2 ;  /* 0x000000040c09b211 */ /* 0x000fe400010f1407 */
[----:B------:R-:W-:Y:S01]  /*c780*/  @!P4 LEA R12, P2, R5, R0, 0x2 ;  /* 0x00000000050cc211 */ /* 0x000fe200078410ff */
[----:B------:R-:W3:Y:S01]  /*c790*/  LDL R23, [R1+0x84] ;  /* 0x0000840001177983 */ /* 0x000ee20000100800 */
[----:B------:R-:W-:-:S02]  /*c7a0*/  IADD3 R7, R107, 0x38, RZ ;  /* 0x000000386b077810 */ /* 0x000fc40007ffe0ff */
[----:B------:R-:W-:Y:S02]  /*c7b0*/  @!P4 LEA.HI.X R13, R5, R4, R13, 0x2, P2 ;  /* 0x00000004050dc211 */ /* 0x000fe400010f140d */
[----:B------:R-:W-:Y:S02]  /*c7c0*/  SHF.R.S32.HI R5, RZ, 0x1f, R3 ;  /* 0x0000001fff057819 */ /* 0x000fe40000011403 */
[----:B------:R-:W-:Y:S01]  /*c7d0*/  @!P6 LEA R16, P2, R3, R0, 0x2 ;  /* 0x000000000310e211 */ /* 0x000fe200078410ff */
[----:B------:R1:W-:Y:S01]  /*c7e0*/  @!P3 ST.E.64 [R8.64], R26 ;  /* 0x0000001a0800b985 */ /* 0x0003e2000c101b06 */
[----:B------:R-:W-:Y:S02]  /*c7f0*/  ISETP.GE.AND P3, PT, R7, c[0x0][0x3c8], PT ;  /* 0x0000f20007007a0c */ /* 0x000fe40003f66270 */
[----:B------:R-:W-:Y:S02]  /*c800*/  @!P6 LEA.HI.X R17, R3, R4, R5, 0x2, P2 ;  /* 0x000000040311e211 */ /* 0x000fe400010f1405 */
[----:B------:R-:W-:-:S02]  /*c810*/  SHF.R.S32.HI R3, RZ, 0x1f, R2 ;  /* 0x0000001fff037819 */ /* 0x000fc40000011402 */
[C---:B------:R-:W-:Y:S02]  /*c820*/  IADD3 R6, R107.reuse, 0x40, RZ ;  /* 0x000000406b067810 */ /* 0x040fe40007ffe0ff */
[----:B------:R-:W-:Y:S01]  /*c830*/  IADD3 R5, R107, 0x48, RZ ;  /* 0x000000486b057810 */ /* 0x000fe20007ffe0ff */
[----:B------:R2:W-:Y:S01]  /*c840*/  @!P5 ST.E.64 [R10.64], R30 ;  /* 0x0000001e0a00d985 */ /* 0x0005e2000c101b06 */
[----:B------:R-:W-:-:S03]  /*c850*/  ISETP.GE.AND P5, PT, R6, c[0x0][0x3c8], PT ;  /* 0x0000f20006007a0c */ /* 0x000fc60003fa6270 */
[----:B------:R2:W-:Y:S01]  /*c860*/  @!P4 ST.E.64 [R12.64], R28 ;  /* 0x0000001c0c00c985 */ /* 0x0005e2000c101b06 */
[----:B------:R-:W-:-:S03]  /*c870*/  ISETP.GE.AND P4, PT, R5, c[0x0][0x3c8], PT ;  /* 0x0000f20005007a0c */ /* 0x000fc60003f86270 */
[----:B------:R-:W-:Y:S01]  /*c880*/  @!P6 ST.E.64 [R16.64], R34 ;  /* 0x000000221000e985 */ /* 0x000fe2000c101b06 */
[----:B-1----:R-:W-:-:S03]  /*c890*/  @!P1 LEA R8, P2, R2, R0, 0x2 ;  /* 0x0000000002089211 */ /* 0x002fc600078410ff */
[----:B------:R-:W5:Y:S01]  /*c8a0*/  LDL R27, [R1+0x8c] ;  /* 0x00008c00011b7983 */ /* 0x000f620000100800 */
[----:B------:R-:W-:-:S03]  /*c8b0*/  @!P1 LEA.HI.X R9, R2, R4, R3, 0x2, P2 ;  /* 0x0000000402099211 */ /* 0x000fc600010f1403 */
[----:B------:R-:W5:Y:S01]  /*c8c0*/  LDL R26, [R1+0xc4] ;  /* 0x0000c400011a7983 */ /* 0x000f620000100800 */
[----:B------:R-:W-:-:S04]  /*c8d0*/  IADD3 R3, R107, 0x50, RZ ;  /* 0x000000506b037810 */ /* 0x000fc80007ffe0ff */
[----:B------:R-:W-:Y:S01]  /*c8e0*/  ISETP.GE.AND P6, PT, R3, c[0x0][0x3c8], PT ;  /* 0x0000f20003007a0c */ /* 0x000fe20003fc6270 */
[----:B--2---:R-:W2:Y:S01]  /*c8f0*/  LDL R31, [R1+0xd4] ;  /* 0x0000d400011f7983 */ /* 0x004ea20000100800 */
[----:B------:R-:W-:Y:S02]  /*c900*/  SHF.R.S32.HI R2, RZ, 0x1f, R7 ;  /* 0x0000001fff027819 */ /* 0x000fe40000011407 */
[-C--:B------:R-:W-:Y:S01]  /*c910*/  @!P3 LEA R14, P2, R7, R0.reuse, 0x2 ;  /* 0x00000000070eb211 */ /* 0x080fe200078410ff */
[----:B------:R1:W-:Y:S01]  /*c920*/  @!P1 ST.E.64 [R8.64], R32 ;  /* 0x0000002008009985 */ /* 0x0003e2000c101b06 */
[----:B------:R-:W-:Y:S02]  /*c930*/  @!P4 LEA R12, P1, R5, R0, 0x2 ;  /* 0x00000000050cc211 */ /* 0x000fe400078210ff */
[----:B------:R-:W-:Y:S01]  /*c940*/  @!P3 LEA.HI.X R15, R7, R4, R2, 0x2, P2 ;  /* 0x00000004070fb211 */ /* 0x000fe200010f1402 */
[----:B------:R-:W2:Y:S01]  /*c950*/  LDL R29, [R1+0x90] ;  /* 0x00009000011d7983 */ /* 0x000ea20000100800 */
[----:B------:R-:W-:-:S02]  /*c960*/  @!P5 LEA R10, P2, R6, R0, 0x2 ;  /* 0x00000000060ad211 */ /* 0x000fc400078410ff */
[----:B------:R-:W-:Y:S01]  /*c970*/  SHF.R.S32.HI R7, RZ, 0x1f, R5 ;  /* 0x0000001fff077819 */ /* 0x000fe20000011405 */
[----:B------:R-:W2:Y:S03]  /*c980*/  LDL R30, [R1+0xcc] ;  /* 0x0000cc00011e7983 */ /* 0x000ea60000100800 */
[----:B------:R-:W-:Y:S01]  /*c990*/  @!P4 LEA.HI.X R13, R5, R4, R7, 0x2, P1 ;  /* 0x00000004050dc211 */ /* 0x000fe200008f1407 */
[----:B------:R-:W2:Y:S01]  /*c9a0*/  LDL R28, [R1+0xc8] ;  /* 0x0000c800011c7983 */ /* 0x000ea20000100800 */
[----:B------:R-:W-:-:S03]  /*c9b0*/  @!P6 LEA R18, P1, R3, R0, 0x2 ;  /* 0x000000000312e211 */ /* 0x000fc600078210ff */
[----:B------:R-:W-:Y:S01]  /*c9c0*/  @!P3 ST.E.64 [R14.64], R132 ;  /* 0x000000840e00b985 */ /* 0x000fe2000c101b06 */
[----:B-1----:R-:W-:-:S04]  /*c9d0*/  SHF.R.S32.HI R8, RZ, 0x1f, R6 ;  /* 0x0000001fff087819 */ /* 0x002fc80000011406 */
[----:B------:R-:W-:Y:S02]  /*c9e0*/  @!P5 LEA.HI.X R11, R6, R4, R8, 0x2, P2 ;  /* 0x00000004060bd211 */ /* 0x000fe400010f1408 */
[----:B------:R-:W-:-:S04]  /*c9f0*/  SHF.R.S32.HI R6, RZ, 0x1f, R3 ;  /* 0x0000001fff067819 */ /* 0x000fc80000011403 */
[----:B------:R-:W-:Y:S01]  /*ca00*/  @!P6 LEA.HI.X R19, R3, R4, R6, 0x2, P1 ;  /* 0x000000040313e211 */ /* 0x000fe200008f1406 */
[----:B------:R-:W-:Y:S04]  /*ca10*/  @!P5 ST.E.64 [R10.64], R134 ;  /* 0x000000860a00d985 */ /* 0x000fe8000c101b06 */
[----:B------:R-:W-:Y:S04]  /*ca20*/  @!P4 ST.E.64 [R12.64], R36 ;  /* 0x000000240c00c985 */ /* 0x000fe8000c101b06 */
[----:B------:R1:W-:Y:S04]  /*ca30*/  @!P6 ST.E.64 [R18.64], R44 ;  /* 0x0000002c1200e985 */ /* 0x0003e8000c101b06 */
[----:B-1----:R-:W2:Y:S01]  /*ca40*/  LDL R18, [R1+0xd0] ;  /* 0x0000d00001127983 */ /* 0x002ea20000100800 */
[----:B------:R-:W-:-:S02]  /*ca50*/  IADD3 R2, R107, 0x58, RZ ;  /* 0x000000586b027810 */ /* 0x000fc40007ffe0ff */
[----:B------:R-:W-:Y:S01]  /*ca60*/  IADD3 R5, R107, 0x60, RZ ;  /* 0x000000606b057810 */ /* 0x000fe20007ffe0ff */
[----:B------:R-:W5:Y:S01]  /*ca70*/  LDL R19, [R1+0x80] ;  /* 0x0000800001137983 */ /* 0x000f620000100800 */
[----:B------:R-:W-:Y:S02]  /*ca80*/  ISETP.GE.AND P2, PT, R2, c[0x0][0x3c8], PT ;  /* 0x0000f20002007a0c */ /* 0x000fe40003f46270 */
[----:B------:R-:W-:Y:S02]  /*ca90*/  SHF.R.S32.HI R3, RZ, 0x1f, R2 ;  /* 0x0000001fff037819 */ /* 0x000fe40000011402 */
[----:B------:R-:W-:-:S09]  /*caa0*/  ISETP.GE.AND P3, PT, R5, c[0x0][0x3c8], PT ;  /* 0x0000f20005007a0c */ /* 0x000fd20003f66270 */
[----:B------:R-:W-:-:S04]  /*cab0*/  @!P2 LEA R8, P1, R2, R0, 0x2 ;  /* 0x000000000208a211 */ /* 0x000fc800078210ff */
[----:B------:R-:W-:Y:S02]  /*cac0*/  @!P2 LEA.HI.X R9, R2, R4, R3, 0x2, P1 ;  /* 0x000000040209a211 */ /* 0x000fe400008f1403 */
[C---:B------:R-:W-:Y:S02]  /*cad0*/  IADD3 R3, R107.reuse, 0x68, RZ ;  /* 0x000000686b037810 */ /* 0x040fe40007ffe0ff */
[----:B------:R-:W-:Y:S02]  /*cae0*/  IADD3 R2, R107, 0x70, RZ ;  /* 0x000000706b027810 */ /* 0x000fe40007ffe0ff */
[----:B------:R-:W-:Y:S02]  /*caf0*/  ISETP.GE.AND P5, PT, R3, c[0x0][0x3c8], PT ;  /* 0x0000f20003007a0c */ /* 0x000fe40003fa6270 */
[----:B------:R-:W-:Y:S02]  /*cb00*/  ISETP.GE.AND P1, PT, R2, c[0x0][0x3c8], PT ;  /* 0x0000f20002007a0c */ /* 0x000fe40003f26270 */
[----:B------:R-:W-:-:S04]  /*cb10*/  IADD3 R6, R107, 0x78, RZ ;  /* 0x000000786b067810 */ /* 0x000fc80007ffe0ff */
[----:B------:R-:W-:Y:S02]  /*cb20*/  ISETP.GE.AND P6, PT, R6, c[0x0][0x3c8], PT ;  /* 0x0000f20006007a0c */ /* 0x000fe40003fc6270 */
[----:B------:R-:W-:Y:S02]  /*cb30*/  SHF.R.S32.HI R7, RZ, 0x1f, R5 ;  /* 0x0000001fff077819 */ /* 0x000fe40000011405 */
[CC--:B------:R-:W-:Y:S01]  /*cb40*/  @!P3 LEA R16, P4, R5.reuse, R0.reuse, 0x2 ;  /* 0x000000000510b211 */ /* 0x0c0fe200078810ff */
[----:B------:R1:W-:Y:S02]  /*cb50*/  @!P2 ST.E.64 [R8.64], R40 ;  /* 0x000000280800a985 */ /* 0x0003e4000c101b06 */
[----:B------:R-:W-:Y:S02]  /*cb60*/  @!P1 LEA R12, P2, R2, R0, 0x2 ;  /* 0x00000000020c9211 */ /* 0x000fe400078410ff */
[----:B------:R-:W-:Y:S02]  /*cb70*/  @!P3 LEA.HI.X R17, R5, R4, R7, 0x2, P4 ;  /* 0x000000040511b211 */ /* 0x000fe400020f1407 */
[----:B------:R-:W-:-:S02]  /*cb80*/  @!P5 LEA R14, P4, R3, R0, 0x2 ;  /* 0x00000000030ed211 */ /* 0x000fc400078810ff */
[----:B------:R-:W-:Y:S02]  /*cb90*/  SHF.R.S32.HI R7, RZ, 0x1f, R2 ;  /* 0x0000001fff077819 */ /* 0x000fe40000011402 */
[C---:B------:R-:W-:Y:S02]  /*cba0*/  IADD3 R5, R107.reuse, 0x80, RZ ;  /* 0x000000806b057810 */ /* 0x040fe40007ffe0ff */
[----:B------:R-:W-:Y:S02]  /*cbb0*/  @!P1 LEA.HI.X R13, R2, R4, R7, 0x2, P2 ;  /* 0x00000004020d9211 */ /* 0x000fe400010f1407 */
[----:B------:R-:W-:Y:S02]  /*cbc0*/  @!P6 LEA R10, P2, R6, R0, 0x2 ;  /* 0x00000000060ae211 */ /* 0x000fe400078410ff */
[----:B------:R-:W-:Y:S02]  /*cbd0*/  IADD3 R2, R107, 0x88, RZ ;  /* 0x000000886b027810 */ /* 0x000fe40007ffe0ff */
[----:B-1----:R-:W-:-:S04]  /*cbe0*/  SHF.R.S32.HI R8, RZ, 0x1f, R3 ;  /* 0x0000001fff087819 */ /* 0x002fc80000011403 */
[----:B------:R-:W-:Y:S02]  /*cbf0*/  @!P5 LEA.HI.X R15, R3, R4, R8, 0x2, P4 ;  /* 0x00000004030fd211 */ /* 0x000fe400020f1408 */
[----:B------:R-:W-:Y:S02]  /*cc00*/  ISETP.GE.AND P4, PT, R5, c[0x0][0x3c8], PT ;  /* 0x0000f20005007a0c */ /* 0x000fe40003f86270 */
[----:B------:R-:W-:-:S04]  /*cc10*/  SHF.R.S32.HI R3, RZ, 0x1f, R6 ;  /* 0x0000001fff037819 */ /* 0x000fc80000011406 */
[----:B------:R-:W-:Y:S02]  /*cc20*/  @!P6 LEA.HI.X R11, R6, R4, R3, 0x2, P2 ;  /* 0x00000004060be211 */ /* 0x000fe400010f1403 */
[----:B------:R-:W-:Y:S01]  /*cc30*/  ISETP.GE.AND P2, PT, R2, c[0x0][0x3c8], PT ;  /* 0x0000f20002007a0c */ /* 0x000fe20003f46270 */
[----:B------:R1:W-:Y:S01]  /*cc40*/  @!P3 ST.E.64 [R16.64], R140 ;  /* 0x0000008c1000b985 */ /* 0x0003e2000c101b06 */
[----:B------:R-:W-:-:S03]  /*cc50*/  SHF.R.S32.HI R3, RZ, 0x1f, R5 ;  /* 0x0000001fff037819 */ /* 0x000fc60000011405 */
[C---:B------:R-:W-:Y:S01]  /*cc60*/  @!P4 LEA R8, P3, R5.reuse, R0, 0x2 ;  /* 0x000000000508c211 */ /* 0x040fe200078610ff */
[----:B------:R1:W-:Y:S04]  /*cc70*/  @!P5 ST.E.64 [R14.64], R148 ;  /* 0x000000940e00d985 */ /* 0x0003e8000c101b06 */
[----:B------:R1:W-:Y:S01]  /*cc80*/  @!P1 ST.E.64 [R12.64], R136 ;  /* 0x000000880c009985 */ /* 0x0003e2000c101b06 */
[----:B------:R-:W-:Y:S02]  /*cc90*/  @!P4 LEA.HI.X R9, R5, R4, R3, 0x2, P3 ;  /* 0x000000040509c211 */ /* 0x000fe400018f1403 */
[----:B------:R-:W-:Y:S01]  /*cca0*/  SHF.R.S32.HI R3, RZ, 0x1f, R2 ;  /* 0x0000001fff037819 */ /* 0x000fe20000011402 */
[----:B------:R1:W-:Y:S01]  /*ccb0*/  @!P6 ST.E.64 [R10.64], R144 ;  /* 0x000000900a00e985 */ /* 0x0003e2000c101b06 */
[----:B------:R-:W-:-:S03]  /*ccc0*/  @!P2 LEA R6, P3, R2, R0, 0x2 ;  /* 0x000000000206a211 */ /* 0x000fc600078610ff */
[----:B------:R-:W5:Y:S01]  /*ccd0*/  LDL R5, [R1+0x6c] ;  /* 0x00006c0001057983 */ /* 0x000f620000100800 */
[----:B------:R-:W-:-:S03]  /*cce0*/  @!P2 LEA.HI.X R7, R2, R4, R3, 0x2, P3 ;  /* 0x000000040207a211 */ /* 0x000fc600018f1403 */
[----:B------:R-:W-:Y:S04]  /*ccf0*/  @!P4 ST.E.64 [R8.64], R52 ;  /* 0x000000340800c985 */ /* 0x000fe8000c101b06 */
[----:B------:R3:W-:Y:S01]  /*cd00*/  @!P2 ST.E.64 [R6.64], R56 ;  /* 0x000000380600a985 */ /* 0x0007e2000c101b06 */
[----:B------:R-:W-:-:S03]  /*cd10*/  ISETP.GE.AND P2, PT, R99, c[0x0][0x3c8], PT ;  /* 0x0000f20063007a0c */ /* 0x000fc60003f46270 */
[----:B-1----:R-:W5:Y:S04]  /*cd20*/  LDL R17, [R1+0x78] ;  /* 0x0000780001117983 */ /* 0x002f680000100800 */
[----:B------:R-:W5:Y:S04]  /*cd30*/  LDL R16, [R1+0xb0] ;  /* 0x0000b00001107983 */ /* 0x000f680000100800 */
[----:B------:R-:W5:Y:S04]  /*cd40*/  LDL R15, [R1+0x74] ;  /* 0x00007400010f7983 */ /* 0x000f680000100800 */
[----:B------:R-:W5:Y:S04]  /*cd50*/  LDL R13, [R1+0x70] ;  /* 0x00007000010d7983 */ /* 0x000f680000100800 */
[----:B------:R-:W5:Y:S04]  /*cd60*/  LDL R10, [R1+0x7c] ;  /* 0x00007c00010a7983 */ /* 0x000f680000100800 */
[----:B------:R-:W5:Y:S04]  /*cd70*/  LDL R11, [R1+0xb8] ;  /* 0x0000b800010b7983 */ /* 0x000f680000100800 */
[----:B------:R-:W5:Y:S04]  /*cd80*/  LDL R14, [R1+0xac] ;  /* 0x0000ac00010e7983 */ /* 0x000f680000100800 */
[----:B------:R-:W5:Y:S01]  /*cd90*/  LDL R12, [R1+0xa8] ;  /* 0x0000a800010c7983 */ /* 0x000f620000100800 */
[----:B----4-:R-:W-:-:S13]  /*cda0*/  ISETP.GE.AND P1, PT, R22, c[0x0][0x3c8], PT ;  /* 0x0000f20016007a0c */ /* 0x010fda0003f26270 */
[----:B---3--:R-:W-:-:S04]  /*cdb0*/  @!P1 LEA R6, P3, R22, R0, 0x2 ;  /* 0x0000000016069211 */ /* 0x008fc800078610ff */
[----:B------:R-:W-:Y:S02]  /*cdc0*/  @!P1 LEA.HI.X R7, R22, R4, R24, 0x2, P3 ;  /* 0x0000000416079211 */ /* 0x000fe400018f1418 */
[----:B------:R-:W3:Y:S04]  /*cdd0*/  LDL R24, [R1+0xc0] ;  /* 0x0000c00001187983 */ /* 0x000ee80000100800 */
[----:B------:R-:W4:Y:S01]  /*cde0*/  LDL R22, [R1+0xbc] ;  /* 0x0000bc0001167983 */ /* 0x000f220000100800 */
[----:B------:R-:W-:-:S04]  /*cdf0*/  @!P2 LEA R8, P3, R99, R0, 0x2 ;  /* 0x000000006308a211 */ /* 0x000fc800078610ff */
[----:B--2---:R-:W-:Y:S02]  /*ce00*/  @!P2 LEA.HI.X R9, R99, R4, R18, 0x2, P3 ;  /* 0x000000046309a211 */ /* 0x004fe400018f1412 */
[----:B------:R-:W2:Y:S01]  /*ce10*/  LDL R18, [R1+0xb4] ;  /* 0x0000b40001127983 */ /* 0x000ea20000100800 */
[----:B------:R-:W-:Y:S02]  /*ce20*/  ISETP.GE.AND P5, PT, R103, c[0x0][0x3c8], PT ;  /* 0x0000f20067007a0c */ /* 0x000fe40003fa6270 */
[----:B------:R-:W-:-:S11]  /*ce30*/  ISETP.GE.AND P6, PT, R102, c[0x0][0x3c8], PT ;  /* 0x0000f20066007a0c */ /* 0x000fd60003fc6270 */
[----:B------:R-:W-:-:S04]  /*ce40*/  @!P5 LEA R2, P4, R103, R0, 0x2 ;  /* 0x000000006702d211 */ /* 0x000fc800078810ff */
[----:B------:R-:W-:-:S05]  /*ce50*/  @!P5 LEA.HI.X R3, R103, R4, R106, 0x2, P4 ;  /* 0x000000046703d211 */ /* 0x000fca00020f146a */
[----:B------:R1:W-:Y:S01]  /*ce60*/  @!P5 ST.E.64 [R2.64], R60 ;  /* 0x0000003c0200d985 */ /* 0x0003e2000c101b06 */
[----:B------:R-:W-:-:S03]  /*ce70*/  ISETP.GE.AND P5, PT, R29, c[0x0][0x3c8], PT ;  /* 0x0000f2001d007a0c */ /* 0x000fc60003fa6270 */
[----:B------:R5:W-:Y:S02]  /*ce80*/  @!P1 ST.E.64 [R6.64], R64 ;  /* 0x0000004006009985 */ /* 0x000be4000c101b06 */
[----:B-----5:R-:W-:Y:S02]  /*ce90*/  ISETP.GE.AND P1, PT, R27, c[0x0][0x3c8], PT ;  /* 0x0000f2001b007a0c */ /* 0x020fe40003f26270 */
[----:B-1----:R-:W-:-:S04]  /*cea0*/  @!P6 LEA R2, P4, R102, R0, 0x2 ;  /* 0x000000006602e211 */ /* 0x002fc800078810ff */
[----:B------:R-:W-:Y:S02]  /*ceb0*/  @!P6 LEA.HI.X R3, R102, R4, R31, 0x2, P4 ;  /* 0x000000046603e211 */ /* 0x000fe400020f141f */
[----:B------:R-:W-:-:S03]  /*cec0*/  @!P5 LEA R6, P3, R29, R0, 0x2 ;  /* 0x000000001d06d211 */ /* 0x000fc600078610ff */
[----:B------:R1:W-:Y:S01]  /*ced0*/  @!P6 ST.E.64 [R2.64], R68 ;  /* 0x000000440200e985 */ /* 0x0003e2000c101b06 */
[----:B------:R-:W-:Y:S02]  /*cee0*/  ISETP.GE.AND P6, PT, R25, c[0x0][0x3c8], PT ;  /* 0x0000f20019007a0c */ /* 0x000fe40003fc6270 */
[----:B------:R-:W-:Y:S01]  /*cef0*/  ISETP.GE.AND P4, PT, R23, c[0x0][0x3c8], PT ;  /* 0x0000f20017007a0c */ /* 0x000fe20003f86270 */
[----:B------:R5:W-:Y:S01]  /*cf00*/  @!P2 ST.E.64 [R8.64], R72 ;  /* 0x000000480800a985 */ /* 0x000be2000c101b06 */
[----:B------:R-:W-:Y:S02]  /*cf10*/  @!P5 LEA.HI.X R7, R29, R4, R30, 0x2, P3 ;  /* 0x000000041d07d211 */ /* 0x000fe400018f141e */
[----:B------:R-:W-:-:S03]  /*cf20*/  ISETP.GE.AND P3, PT, R19, c[0x0][0x3c8], PT ;  /* 0x0000f20013007a0c */ /* 0x000fc60003f66270 */
[----:B------:R5:W-:Y:S01]  /*cf30*/  @!P5 ST.E.64 [R6.64], R76 ;  /* 0x0000004c0600d985 */ /* 0x000be2000c101b06 */
[----:B-1----:R-:W-:-:S04]  /*cf40*/  @!P1 LEA R2, P2, R27, R0, 0x2 ;  /* 0x000000001b029211 */ /* 0x002fc800078410ff */
[----:B------:R-:W-:Y:S02]  /*cf50*/  @!P1 LEA.HI.X R3, R27, R4, R28, 0x2, P2 ;  /* 0x000000041b039211 */ /* 0x000fe400010f141c */
[----:B-----5:R-:W-:-:S03]  /*cf60*/  @!P6 LEA R8, P2, R25, R0, 0x2 ;  /* 0x000000001908e211 */ /* 0x020fc600078410ff */
[----:B------:R1:W-:Y:S01]  /*cf70*/  @!P1 ST.E.64 [R2.64], R80 ;  /* 0x0000005002009985 */ /* 0x0003e2000c101b06 */
[----:B------:R-:W-:Y:S02]  /*cf80*/  @!P6 LEA.HI.X R9, R25, R4, R26, 0x2, P2 ;  /* 0x000000041909e211 */ /* 0x000fe400010f141a */
[----:B------:R-:W-:-:S03]  /*cf90*/  @!P3 LEA R6, P2, R19, R0, 0x2 ;  /* 0x000000001306b211 */ /* 0x000fc600078410ff */
[----:B------:R-:W-:Y:S01]  /*cfa0*/  @!P6 ST.E.64 [R8.64], R100 ;  /* 0x000000640800e985 */ /* 0x000fe2000c101b06 */
[----:B------:R-:W-:Y:S02]  /*cfb0*/  ISETP.GE.AND P6, PT, R17, c[0x0][0x3c8], PT ;  /* 0x0000f20011007a0c */ /* 0x000fe40003fc6270 */
[----:B------:R-:W-:Y:S02]  /*cfc0*/  ISETP.GE.AND P1, PT, R10, c[0x0][0x3c8], PT ;  /* 0x0000f2000a007a0c */ /* 0x000fe40003f26270 */
[----:B-1----:R-:W-:-:S04]  /*cfd0*/  @!P4 LEA R2, P5, R23, R0, 0x2 ;  /* 0x000000001702c211 */ /* 0x002fc800078a10ff */
[-C--:B---3--:R-:W-:Y:S02]  /*cfe0*/  @!P4 LEA.HI.X R3, R23, R4.reuse, R24, 0x2, P5 ;  /* 0x000000041703c211 */ /* 0x088fe400028f1418 */
[----:B------:R-:W-:Y:S02]  /*cff0*/  ISETP.GE.AND P5, PT, R15, c[0x0][0x3c8], PT ;  /* 0x0000f2000f007a0c */ /* 0x000fe40003fa6270 */
[----:B----4-:R-:W-:Y:S01]  /*d000*/  @!P3 LEA.HI.X R7, R19, R4, R22, 0x2, P2 ;  /* 0x000000041307b211 */ /* 0x010fe200010f1416 */
[----:B------:R1:W-:Y:S01]  /*d010*/  @!P4 ST.E.64 [R2.64], R84 ;  /* 0x000000540200c985 */ /* 0x0003e2000c101b06 */
[----:B------:R-:W-:-:S03]  /*d020*/  ISETP.GE.AND P4, PT, R13, c[0x0][0x3c8], PT ;  /* 0x0000f2000d007a0c */ /* 0x000fc60003f86270 */
[----:B------:R-:W-:Y:S01]  /*d030*/  @!P3 ST.E.64 [R6.64], R88 ;  /* 0x000000580600b985 */ /* 0x000fe2000c101b06 */
[----:B------:R-:W-:Y:S02]  /*d040*/  ISETP.GE.AND P3, PT, R5, c[0x0][0x3c8], PT ;  /* 0x0000f20005007a0c */ /* 0x000fe40003f66270 */
[----:B-1----:R-:W-:-:S04]  /*d050*/  @!P1 LEA R2, P2, R10, R0, 0x2 ;  /* 0x000000000a029211 */ /* 0x002fc800078410ff */
[----:B------:R-:W-:Y:S02]  /*d060*/  @!P1 LEA.HI.X R3, R10, R4, R11, 0x2, P2 ;  /* 0x000000040a039211 */ /* 0x000fe400010f140b */
[----:B------:R-:W-:-:S03]  /*d070*/  @!P6 LEA R10, P2, R17, R0, 0x2 ;  /* 0x00000000110ae211 */ /* 0x000fc600078410ff */
[----:B------:R1:W-:Y:S01]  /*d080*/  @!P1 ST.E.64 [R2.64], R92 ;  /* 0x0000005c02009985 */ /* 0x0003e2000c101b06 */
[----:B------:R-:W-:-:S04]  /*d090*/  @!P5 LEA R8, P1, R15, R0, 0x2 ;  /* 0x000000000f08d211 */ /* 0x000fc800078210ff */
[----:B------:R-:W-:Y:S02]  /*d0a0*/  @!P5 LEA.HI.X R9, R15, R4, R16, 0x2, P1 ;  /* 0x000000040f09d211 */ /* 0x000fe400008f1410 */
[----:B-1----:R-:W-:-:S04]  /*d0b0*/  @!P3 LEA R2, P1, R5, R0, 0x2 ;  /* 0x000000000502b211 */ /* 0x002fc800078210ff */
[-C--:B------:R-:W-:Y:S02]  /*d0c0*/  @!P3 LEA.HI.X R3, R5, R4.reuse, R12, 0x2, P1 ;  /* 0x000000040503b211 */ /* 0x080fe400008f140c */
[----:B--2---:R-:W-:Y:S02]  /*d0d0*/  @!P6 LEA.HI.X R11, R17, R4, R18, 0x2, P2 ;  /* 0x00000004110be211 */ /* 0x004fe400010f1412 */
[----:B------:R-:W-:-:S04]  /*d0e0*/  @!P4 LEA R6, P2, R13, R0, 0x2 ;  /* 0x000000000d06c211 */ /* 0x000fc800078410ff */
[----:B------:R-:W-:Y:S01]  /*d0f0*/  @!P4 LEA.HI.X R7, R13, R4, R14, 0x2, P2 ;  /* 0x000000040d07c211 */ /* 0x000fe200010f140e */
[----:B------:R1:W-:Y:S04]  /*d100*/  @!P6 ST.E.64 [R10.64], R108 ;  /* 0x0000006c0a00e985 */ /* 0x0003e8000c101b06 */
[----:B------:R1:W-:Y:S04]  /*d110*/  @!P5 ST.E.64 [R8.64], R104 ;  /* 0x000000680800d985 */ /* 0x0003e8000c101b06 */
[----:B------:R1:W-:Y:S04]  /*d120*/  @!P4 ST.E.64 [R6.64], R96 ;  /* 0x000000600600c985 */ /* 0x0003e8000c101b06 */
[----:B------:R1:W-:Y:S02]  /*d130*/  @!P3 ST.E.64 [R2.64], R48 ;  /* 0x000000300200b985 */ /* 0x0003e4000c101b06 */
.L_x_1280:
[----:B------:R-:W-:Y:S05]  /*d140*/  BSYNC B0 ;  /* 0x0000000000007941 */ /* 0x000fea0003800000 */
.L_x_1279:
[----:B------:R-:W-:Y:S05]  /*d150*/  BRA.DIV ~URZ, `(.L_x_1281) ;  /* 0x000034327f007947 */ /* 0x000fea000b800000 */
[----:B--2---:R2:W1:Y:S04]  /*d160*/  SHFL.IDX PT, R4, R20, 0x1, 0x1c1f ;  /* 0x003c1f0014047f89 */ /* 0x00446800000e0000 */
[----:B----4-:R2:W4:Y:S02]  /*d170*/  SHFL.IDX PT, R0, R21, 0x1, 0x1c1f ;  /* 0x003c1f0015007f89 */ /* 0x01052400000e0000 */
.L_x_1335:
[----:B------:R-:W-:Y:S05]  /*d180*/  @P0 BRA `(.L_x_1276) ;  /* 0x00001b5000000947 */ /* 0x000fea0003800000 */
[----:B--23--:R-:W2:Y:S04]  /*d190*/  LDL R21, [R1+0x10] ;  /* 0x0000100001157983 */ /* 0x00cea80000100800 */
[----:B------:R-:W3:Y:S04]  /*d1a0*/  LDL R13, [R1+0x64] ;  /* 0x00006400010d7983 */ /* 0x000ee80000100800 */
[----:B------:R-:W5:Y:S04]  /*d1b0*/  LDL R12, [R1+0x60] ;  /* 0x00006000010c7983 */ /* 0x000f680000100800 */
[----:B-1--4-:R-:W4:Y:S04]  /*d1c0*/  LDL R20, [R1+0xa0] ;  /* 0x0000a00001147983 */ /* 0x012f280000100800 */
[----:B------:R-:W4:Y:S04]  /*d1d0*/  LDL R22, [R1+0xdc] ;  /* 0x0000dc0001167983 */ /* 0x000f280000100800 */
        /* <DEDUP_REMOVED lines=8> */
[----:B------:R-:W4:Y:S01]  /*d260*/  LDL R24, [R1+0xc4] ;  /* 0x0000c40001187983 */ /* 0x000f220000100800 */
[----:B--2---:R-:W-:-:S02]  /*d270*/  ISETP.GE.AND P0, PT, R21, c[0x0][0x3c8], PT ;  /* 0x0000f20015007a0c */ /* 0x004fc40003f06270 */
[----:B------:R-:W-:-:S04]  /*d280*/  IADD3 R2, R21, 0x18, RZ ;  /* 0x0000001815027810 */ /* 0x000fc80007ffe0ff */
[----:B------:R-:W-:Y:S02]  /*d290*/  ISETP.GE.AND P3, PT, R2, c[0x0][0x3c8], PT ;  /* 0x0000f20002007a0c */ /* 0x000fe40003f66270 */
[----:B---3--:R-:W-:-:S05]  /*d2a0*/  ISETP.GE.AND P5, PT, R13, c[0x0][0x3c8], PT ;  /* 0x0000f2000d007a0c */ /* 0x008fca0003fa6270 */
[----:B------:R-:W-:Y:S02]  /*d2b0*/  @!P0 IMAD.MOV.U32 R6, RZ, RZ, R0 ;  /* 0x000000ffff068224 */ /* 0x000fe400078e0000 */
[----:B------:R-:W-:Y:S01]  /*d2c0*/  @!P0 IMAD.MOV.U32 R7, RZ, RZ, R4 ;  /* 0x000000ffff078224 */ /* 0x000fe200078e0004 */
[----:B-----5:R-:W-:Y:S02]  /*d2d0*/  ISETP.GE.AND P4, PT, R12, c[0x0][0x3c8], PT ;  /* 0x0000f2000c007a0c */ /* 0x020fe40003f86270 */
[----:B------:R-:W-:Y:S01]  /*d2e0*/  SHF.R.S32.HI R5, RZ, 0x1f, R2 ;  /* 0x0000001fff057819 */ /* 0x000fe20000011402 */
[C---:B------:R-:W-:Y:S01]  /*d2f0*/  @!P0 IMAD.WIDE R6, R21.reuse, 0x4, R6 ;  /* 0x0000000415068825 */ /* 0x040fe200078e0206 */
[C---:B------:R-:W-:Y:S02]  /*d300*/  @!P3 LEA R16, P1, R2.reuse, R0, 0x2 ;  /* 0x000000000210b211 */ /* 0x040fe400078210ff */
[----:B------:R-:W-:Y:S02]  /*d310*/  IADD3 R3, R21, 0x20, RZ ;  /* 0x0000002015037810 */ /* 0x000fe40007ffe0ff */
[----:B------:R1:W-:Y:S01]  /*d320*/  @!P0 ST.E.64 [R6.64], R112 ;  /* 0x0000007006008985 */ /* 0x0003e2000c101b06 */
[----:B------:R-:W-:-:S02]  /*d330*/  @!P3 LEA.HI.X R17, R2, R4, R5, 0x2, P1 ;  /* 0x000000040211b211 */ /* 0x000fc400008f1405 */
[----:B------:R-:W-:Y:S02]  /*d340*/  ISETP.GE.AND P2, PT, R3, c[0x0][0x3c8], PT ;  /* 0x0000f20003007a0c */ /* 0x000fe40003f46270 */
[-C--:B------:R-:W-:Y:S02]  /*d350*/  @!P5 LEA R10, P1, R13, R0.reuse, 0x2 ;  /* 0x000000000d0ad211 */ /* 0x080fe400078210ff */
[C---:B------:R-:W-:Y:S02]  /*d360*/  IADD3 R2, R21.reuse, 0x28, RZ ;  /* 0x0000002815027810 */ /* 0x040fe40007ffe0ff */
[----:B------:R-:W-:Y:S02]  /*d370*/  @!P4 LEA R8, P0, R12, R0, 0x2 ;  /* 0x000000000c08c211 */ /* 0x000fe400078010ff */
[----:B------:R-:W-:Y:S02]  /*d380*/  IADD3 R5, R21, 0x30, RZ ;  /* 0x0000003015057810 */ /* 0x000fe40007ffe0ff */
[----:B-1----:R-:W-:-:S04]  /*d390*/  SHF.R.S32.HI R7, RZ, 0x1f, R13 ;  /* 0x0000001fff077819 */ /* 0x002fc8000001140d */
[-C--:B------:R-:W-:Y:S02]  /*d3a0*/  @!P5 LEA.HI.X R11, R13, R4.reuse, R7, 0x2, P1 ;  /* 0x000000040d0bd211 */ /* 0x080fe400008f1407 */
[----:B------:R-:W-:Y:S02]  /*d3b0*/  ISETP.GE.AND P1, PT, R2, c[0x0][0x3c8], PT ;  /* 0x0000f20002007a0c */ /* 0x000fe40003f26270 */
[----:B------:R-:W-:Y:S02]  /*d3c0*/  SHF.R.S32.HI R6, RZ, 0x1f, R12 ;  /* 0x0000001fff067819 */ /* 0x000fe4000001140c */
[----:B------:R-:W-:Y:S02]  /*d3d0*/  SHF.R.S32.HI R7, RZ, 0x1f, R3 ;  /* 0x0000001fff077819 */ /* 0x000fe40000011403 */
[----:B------:R-:W-:Y:S02]  /*d3e0*/  @!P4 LEA.HI.X R9, R12, R4, R6, 0x2, P0 ;  /* 0x000000040c09c211 */ /* 0x000fe400000f1406 */
[----:B------:R-:W-:-:S02]  /*d3f0*/  @!P2 LEA R12, P6, R3, R0, 0x2 ;  /* 0x00000000030ca211 */ /* 0x000fc400078c10ff */
[----:B------:R-:W-:Y:S02]  /*d400*/  ISETP.GE.AND P0, PT, R5, c[0x0][0x3c8], PT ;  /* 0x0000f20005007a0c */ /* 0x000fe40003f06270 */
[----:B------:R-:W-:Y:S01]  /*d410*/  IADD3 R6, R21, 0x38, RZ ;  /* 0x0000003815067810 */ /* 0x000fe20007ffe0ff */
[----:B------:R1:W-:Y:S01]  /*d420*/  @!P5 ST.E.64 [R10.64], R120 ;  /* 0x000000780a00d985 */ /* 0x0003e2000c101b06 */
[----:B------:R-:W-:Y:S02]  /*d430*/  @!P2 LEA.HI.X R13, R3, R4, R7, 0x2, P6 ;  /* 0x00000004030da211 */ /* 0x000fe400030f1407 */
[----:B------:R-:W-:Y:S01]  /*d440*/  ISETP.GE.AND P5, PT, R6, c[0x0][0x3c8], PT ;  /* 0x0000f20006007a0c */ /* 0x000fe20003fa6270 */
[----:B------:R2:W-:Y:S01]  /*d450*/  @!P4 ST.E.64 [R8.64], R116 ;  /* 0x000000740800c985 */ /* 0x0005e2000c101b06 */
[----:B------:R-:W-:Y:S02]  /*d460*/  SHF.R.S32.HI R7, RZ, 0x1f, R2 ;  /* 0x0000001fff077819 */ /* 0x000fe40000011402 */
[----:B------:R-:W-:-:S03]  /*d470*/  IADD3 R3, R21, 0x40, RZ ;  /* 0x0000004015037810 */ /* 0x000fc60007ffe0ff */
[-C--:B------:R-:W-:Y:S02]  /*d480*/  @!P0 LEA R14, P6, R5, R0.reuse, 0x2 ;  /* 0x00000000050e8211 */ /* 0x080fe400078c10ff */
[----:B-1----:R-:W-:-:S04]  /*d490*/  @!P1 LEA R10, P4, R2, R0, 0x2 ;  /* 0x00000000020a9211 */ /* 0x002fc800078810ff */
[----:B------:R-:W-:Y:S02]  /*d4a0*/  @!P1 LEA.HI.X R11, R2, R4, R7, 0x2, P4 ;  /* 0x00000004020b9211 */ /* 0x000fe400020f1407 */
[----:B------:R-:W-:Y:S02]  /*d4b0*/  ISETP.GE.AND P4, PT, R3, c[0x0][0x3c8], PT ;  /* 0x0000f20003007a0c */ /* 0x000fe40003f86270 */
[----:B--2---:R-:W-:-:S04]  /*d4c0*/  SHF.R.S32.HI R8, RZ, 0x1f, R5 ;  /* 0x0000001fff087819 */ /* 0x004fc80000011405 */
[----:B------:R-:W-:Y:S02]  /*d4d0*/  @!P0 LEA.HI.X R15, R5, R4, R8, 0x2, P6 ;  /* 0x00000004050f8211 */ /* 0x000fe400030f1408 */
[----:B------:R-:W-:Y:S02]  /*d4e0*/  SHF.R.S32.HI R5, RZ, 0x1f, R6 ;  /* 0x0000001fff057819 */ /* 0x000fe40000011406 */
[C---:B------:R-:W-:Y:S02]  /*d4f0*/  @!P5 LEA R8, P6, R6.reuse, R0, 0x2 ;  /* 0x000000000608d211 */ /* 0x040fe400078c10ff */
[----:B------:R-:W-:Y:S02]  /*d500*/  IADD3 R2, R21, 0x48, RZ ;  /* 0x0000004815027810 */ /* 0x000fe40007ffe0ff */
[----:B------:R-:W-:Y:S02]  /*d510*/  @!P5 LEA.HI.X R9, R6, R4, R5, 0x2, P6 ;  /* 0x000000040609d211 */ /* 0x000fe400030f1405 */
[----:B------:R-:W-:-:S02]  /*d520*/  SHF.R.S32.HI R5, RZ, 0x1f, R3 ;  /* 0x0000001fff057819 */ /* 0x000fc40000011403 */
[C---:B------:R-:W-:Y:S01]  /*d530*/  @!P4 LEA R18, P6, R3.reuse, R0, 0x2 ;  /* 0x000000000312c211 */ /* 0x040fe200078c10ff */
[----:B------:R-:W-:Y:S01]  /*d540*/  @!P3 ST.E.64 [R16.64], R124 ;  /* 0x0000007c1000b985 */ /* 0x000fe2000c101b06 */
[----:B------:R-:W-:Y:S02]  /*d550*/  ISETP.GE.AND P3, PT, R2, c[0x0][0x3c8], PT ;  /* 0x0000f20002007a0c */ /* 0x000fe40003f66270 */
[----:B------:R-:W-:Y:S02]  /*d560*/  @!P4 LEA.HI.X R19, R3, R4, R5, 0x2, P6 ;  /* 0x000000040313c211 */ /* 0x000fe400030f1405 */
[C---:B------:R-:W-:Y:S02]  /*d570*/  IADD3 R5, R21.reuse, 0x50, RZ ;  /* 0x0000005015057810 */ /* 0x040fe40007ffe0ff */
[----:B------:R-:W-:Y:S01]  /*d580*/  IADD3 R3, R21, 0x58, RZ ;  /* 0x0000005815037810 */ /* 0x000fe20007ffe0ff */
[----:B------:R1:W-:Y:S01]  /*d590*/  @!P2 ST.E.64 [R12.64], R138 ;  /* 0x0000008a0c00a985 */ /* 0x0003e2000c101b06 */
[----:B------:R-:W-:-:S03]  /*d5a0*/  ISETP.GE.AND P2, PT, R5, c[0x0][0x3c8], PT ;  /* 0x0000f20005007a0c */ /* 0x000fc60003f46270 */
[----:B------:R-:W-:Y:S01]  /*d5b0*/  @!P1 ST.E.64 [R10.64], R128 ;  /* 0x000000800a009985 */ /* 0x000fe2000c101b06 */
[----:B------:R-:W-:Y:S02]  /*d5c0*/  ISETP.GE.AND P1, PT, R3, c[0x0][0x3c8], PT ;  /* 0x0000f20003007a0c */ /* 0x000fe40003f26270 */
[----:B------:R-:W-:Y:S01]  /*d5d0*/  SHF.R.S32.HI R7, RZ, 0x1f, R2 ;  /* 0x0000001fff077819 */ /* 0x000fe20000011402 */
[----:B------:R-:W-:Y:S04]  /*d5e0*/  @!P0 ST.E.64 [R14.64], R146 ;  /* 0x000000920e008985 */ /* 0x000fe8000c101b06 */
[----:B------:R2:W-:Y:S04]  /*d5f0*/  @!P5 ST.E.64 [R8.64], R142 ;  /* 0x0000008e0800d985 */ /* 0x0005e8000c101b06 */
[----:B------:R3:W-:Y:S01]  /*d600*/  @!P4 ST.E.64 [R18.64], R150 ;  /* 0x000000961200c985 */ /* 0x0007e2000c101b06 */
[----:B-1----:R-:W-:-:S04]  /*d610*/  @!P3 LEA R12, P6, R2, R0, 0x2 ;  /* 0x00000000020cb211 */ /* 0x002fc800078c10ff */
[----:B------:R-:W-:Y:S02]  /*d620*/  @!P3 LEA.HI.X R13, R2, R4, R7, 0x2, P6 ;  /* 0x00000004020db211 */ /* 0x000fe400030f1407 */
[----:B------:R-:W-:Y:S02]  /*d630*/  SHF.R.S32.HI R7, RZ, 0x1f, R3 ;  /* 0x0000001fff077819 */ /* 0x000fe40000011403 */
[-C--:B------:R-:W-:Y:S02]  /*d640*/  @!P1 LEA R16, P6, R3, R0.reuse, 0x2 ;  /* 0x0000000003109211 */ /* 0x080fe400078c10ff */
[----:B--2---:R-:W-:Y:S02]  /*d650*/  SHF.R.S32.HI R9, RZ, 0x1f, R5 ;  /* 0x0000001fff097819 */ /* 0x004fe40000011405 */
[----:B------:R-:W-:Y:S02]  /*d660*/  @!P2 LEA R8, P5, R5, R0, 0x2 ;  /* 0x000000000508a211 */ /* 0x000fe400078a10ff */
[-C--:B------:R-:W-:Y:S01]  /*d670*/  @!P1 LEA.HI.X R17, R3, R4.reuse, R7, 0x2, P6 ;  /* 0x0000000403119211 */ /* 0x080fe200030f1407 */
[----:B---3--:R-:W2:Y:S01]  /*d680*/  LDL R19, [R1+0xd8] ;  /* 0x0000d80001137983 */ /* 0x008ea20000100800 */
[----:B------:R-:W-:-:S03]  /*d690*/  @!P2 LEA.HI.X R9, R5, R4, R9, 0x2, P5 ;  /* 0x000000040509a211 */ /* 0x000fc600028f1409 */
[----:B------:R1:W-:Y:S04]  /*d6a0*/  @!P3 ST.E.64 [R12.64], R154 ;  /* 0x0000009a0c00b985 */ /* 0x0003e8000c101b06 */
[----:B------:R-:W-:Y:S04]  /*d6b0*/  @!P2 ST.E.64 [R8.64], R152 ;  /* 0x000000980800a985 */ /* 0x000fe8000c101b06 */
[----:B------:R3:W-:Y:S01]  /*d6c0*/  @!P1 ST.E.64 [R16.64], R158 ;  /* 0x0000009e10009985 */ /* 0x0007e2000c101b06 */
[----:B------:R-:W-:-:S03]  /*d6d0*/  IADD3 R6, R21, 0x60, RZ ;  /* 0x0000006015067810 */ /* 0x000fc60007ffe0ff */
[----:B------:R-:W5:Y:S04]  /*d6e0*/  LDL R18, [R1+0x7c] ;  /* 0x00007c0001127983 */ /* 0x000f680000100800 */
[----:B-1----:R-:W5:Y:S01]  /*d6f0*/  LDL R13, [R1+0xd0] ;  /* 0x0000d000010d7983 */ /* 0x002f620000100800 */
[C---:B------:R-:W-:Y:S02]  /*d700*/  IADD3 R2, R21.reuse, 0x68, RZ ;  /* 0x0000006815027810 */ /* 0x040fe40007ffe0ff */
[----:B------:R-:W-:Y:S01]  /*d710*/  IADD3 R5, R21, 0x70, RZ ;  /* 0x0000007015057810 */ /* 0x000fe20007ffe0ff */
[----:B------:R-:W5:Y:S04]  /*d720*/  LDL R12, [R1+0x70] ;  /* 0x00007000010c7983 */ /* 0x000f680000100800 */
[----:B---3--:R-:W3:Y:S01]  /*d730*/  LDL R17, [R1+0xd4] ;  /* 0x0000d40001117983 */ /* 0x008ee20000100800 */
[----:B------:R-:W-:-:S02]  /*d740*/  ISETP.GE.AND P0, PT, R6, c[0x0][0x3c8], PT ;  /* 0x0000f20006007a0c */ /* 0x000fc40003f06270 */
[----:B------:R-:W-:Y:S01]  /*d750*/  ISETP.GE.AND P5, PT, R2, c[0x0][0x3c8], PT ;  /* 0x0000f20002007a0c */ /* 0x000fe20003fa6270 */
[----:B------:R-:W3:Y:S01]  /*d760*/  LDL R16, [R1+0x78] ;  /* 0x0000780001107983 */ /* 0x000ee20000100800 */
[----:B------:R-:W-:-:S09]  /*d770*/  SHF.R.S32.HI R3, RZ, 0x1f, R6 ;  /* 0x0000001fff037819 */ /* 0x000fd20000011406 */
[----:B------:R-:W-:-:S04]  /*d780*/  @!P0 LEA R10, P6, R6, R0, 0x2 ;  /* 0x00000000060a8211 */ /* 0x000fc800078c10ff */
[----:B------:R-:W-:Y:S02]  /*d790*/  @!P0 LEA.HI.X R11, R6, R4, R3, 0x2, P6 ;  /* 0x00000004060b8211 */ /* 0x000fe400030f1403 */
[----:B------:R-:W-:Y:S02]  /*d7a0*/  SHF.R.S32.HI R3, RZ, 0x1f, R2 ;  /* 0x0000001fff037819 */ /* 0x000fe40000011402 */
[C---:B------:R-:W-:Y:S02]  /*d7b0*/  @!P5 LEA R14, P6, R2.reuse, R0, 0x2 ;  /* 0x00000000020ed211 */ /* 0x040fe400078c10ff */
[----:B------:R-:W-:Y:S02]  /*d7c0*/  ISETP.GE.AND P4, PT, R5, c[0x0][0x3c8], PT ;  /* 0x0000f20005007a0c */ /* 0x000fe40003f86270 */
[----:B------:R-:W-:Y:S02]  /*d7d0*/  @!P5 LEA.HI.X R15, R2, R4, R3, 0x2, P6 ;  /* 0x00000004020fd211 */ /* 0x000fe400030f1403 */
[----:B------:R-:W-:-:S04]  /*d7e0*/  IADD3 R3, R21, 0x78, RZ ;  /* 0x0000007815037810 */ /* 0x000fc80007ffe0ff */
[----:B------:R-:W-:Y:S02]  /*d7f0*/  ISETP.GE.AND P3, PT, R3, c[0x0][0x3c8], PT ;  /* 0x0000f20003007a0c */ /* 0x000fe40003f66270 */
[----:B------:R-:W-:Y:S02]  /*d800*/  SHF.R.S32.HI R6, RZ, 0x1f, R5 ;  /* 0x0000001fff067819 */ /* 0x000fe40000011405 */
[----:B------:R-:W-:Y:S02]  /*d810*/  IADD3 R2, R21, 0x80, RZ ;  /* 0x0000008015027810 */ /* 0x000fe40007ffe0ff */
[C---:B------:R-:W-:Y:S01]  /*d820*/  @!P4 LEA R8, P6, R5.reuse, R0, 0x2 ;  /* 0x000000000508c211 */ /* 0x040fe200078c10ff */
[----:B------:R1:W-:Y:S01]  /*d830*/  @!P0 ST.E.64 [R10.64], R156 ;  /* 0x0000009c0a008985 */ /* 0x0003e2000c101b06 */
[----:B------:R-:W-:Y:S02]  /*d840*/  ISETP.GE.AND P2, PT, R2, c[0x0][0x3c8], PT ;  /* 0x0000f20002007a0c */ /* 0x000fe40003f46270 */
[----:B------:R-:W-:-:S02]  /*d850*/  @!P4 LEA.HI.X R9, R5, R4, R6, 0x2, P6 ;  /* 0x000000040509c211 */ /* 0x000fc400030f1406 */
[----:B------:R-:W-:Y:S02]  /*d860*/  IADD3 R5, R21, 0x88, RZ ;  /* 0x0000008815057810 */ /* 0x000fe40007ffe0ff */
[----:B------:R-:W-:Y:S01]  /*d870*/  SHF.R.S32.HI R7, RZ, 0x1f, R3 ;  /* 0x0000001fff077819 */ /* 0x000fe20000011403 */
[----:B------:R1:W-:Y:S01]  /*d880*/  @!P5 ST.E.64 [R14.64], R166 ;  /* 0x000000a60e00d985 */ /* 0x0003e2000c101b06 */
[----:B------:R-:W-:Y:S02]  /*d890*/  @!P3 LEA R6, P0, R3, R0, 0x2 ;  /* 0x000000000306b211 */ /* 0x000fe400078010ff */
[----:B------:R-:W-:Y:S01]  /*d8a0*/  ISETP.GE.AND P1, PT, R5, c[0x0][0x3c8], PT ;  /* 0x0000f20005007a0c */ /* 0x000fe20003f26270 */
[----:B------:R-:W3:Y:S01]  /*d8b0*/  LDL R21, [R1+0x84] ;  /* 0x0000840001157983 */ /* 0x000ee20000100800 */
[----:B------:R-:W-:Y:S02]  /*d8c0*/  @!P3 LEA.HI.X R7, R3, R4, R7, 0x2, P0 ;  /* 0x000000040307b211 */ /* 0x000fe400000f1407 */
[----:B----4-:R-:W-:Y:S01]  /*d8d0*/  ISETP.GE.AND P0, PT, R20, c[0x0][0x3c8], PT ;  /* 0x0000f20014007a0c */ /* 0x010fe20003f06270 */
[----:B------:R-:W-:Y:S01]  /*d8e0*/  @!P4 ST.E.64 [R8.64], R160 ;  /* 0x000000a00800c985 */ /* 0x000fe2000c101b06 */
[----:B------:R-:W-:-:S03]  /*d8f0*/  SHF.R.S32.HI R3, RZ, 0x1f, R5 ;  /* 0x0000001fff037819 */ /* 0x000fc60000011405 */
[----:B------:R4:W-:Y:S01]  /*d900*/  @!P3 ST.E.64 [R6.64], R58 ;  /* 0x0000003a0600b985 */ /* 0x0009e2000c101b06 */
[----:B-1----:R-:W-:Y:S02]  /*d910*/  SHF.R.S32.HI R11, RZ, 0x1f, R2 ;  /* 0x0000001fff0b7819 */ /* 0x002fe40000011402 */
[----:B------:R-:W-:-:S04]  /*d920*/  @!P2 LEA R10, P6, R2, R0, 0x2 ;  /* 0x00000000020aa211 */ /* 0x000fc800078c10ff */
[----:B------:R-:W-:Y:S02]  /*d930*/  @!P2 LEA.HI.X R11, R2, R4, R11, 0x2, P6 ;  /* 0x00000004020ba211 */ /* 0x000fe400030f140b */
[-C--:B------:R-:W-:Y:S01]  /*d940*/  @!P0 LEA R2, P6, R20, R0.reuse, 0x2 ;  /* 0x0000000014028211 */ /* 0x080fe200078c10ff */
[----:B------:R-:W3:Y:S04]  /*d950*/  LDL R14, [R1+0x74] ;  /* 0x00007400010e7983 */ /* 0x000ee80000100800 */
[----:B------:R-:W3:Y:S01]  /*d960*/  LDL R15, [R1+0xb0] ;  /* 0x0000b000010f7983 */ /* 0x000ee20000100800 */
[----:B----4-:R-:W-:-:S04]  /*d970*/  @!P1 LEA R6, P3, R5, R0, 0x2 ;  /* 0x0000000005069211 */ /* 0x010fc800078610ff */
[-C--:B------:R-:W-:Y:S02]  /*d980*/  @!P1 LEA.HI.X R7, R5, R4.reuse, R3, 0x2, P3 ;  /* 0x0000000405079211 */ /* 0x080fe400018f1403 */
[----:B------:R-:W-:Y:S02]  /*d990*/  @!P0 LEA.HI.X R3, R20, R4, R22, 0x2, P6 ;  /* 0x0000000414038211 */ /* 0x000fe400030f1416 */
[----:B------:R-:W-:Y:S01]  /*d9a0*/  ISETP.GE.AND P5, PT, R31, c[0x0][0x3c8], PT ;  /* 0x0000f2001f007a0c */ /* 0x000fe20003fa6270 */
[----:B------:R-:W4:Y:S01]  /*d9b0*/  LDL R20, [R1+0x80] ;  /* 0x0000800001147983 */ /* 0x000f220000100800 */
[C---:B------:R-:W-:Y:S02]  /*d9c0*/  ISETP.GE.AND P4, PT, R30.reuse, c[0x0][0x3c8], PT ;  /* 0x0000f2001e007a0c */ /* 0x040fe40003f86270 */
[----:B------:R-:W-:Y:S01]  /*d9d0*/  ISETP.GE.AND P3, PT, R29, c[0x0][0x3c8], PT ;  /* 0x0000f2001d007a0c */ /* 0x000fe20003f66270 */
[----:B------:R-:W4:Y:S04]  /*d9e0*/  LDL R22, [R1+0xc0] ;  /* 0x0000c00001167983 */ /* 0x000f280000100800 */
[----:B------:R1:W-:Y:S04]  /*d9f0*/  @!P2 ST.E.64 [R10.64], R162 ;  /* 0x000000a20a00a985 */ /* 0x0003e8000c101b06 */
[-C--:B------:R-:W-:Y:S01]  /*da00*/  @!P5 LEA R8, P6, R31, R0.reuse, 0x2 ;  /* 0x000000001f08d211 */ /* 0x080fe200078c10ff */
[----:B------:R1:W-:Y:S04]  /*da10*/  @!P1 ST.E.64 [R6.64], R74 ;  /* 0x0000004a06009985 */ /* 0x0003e8000c101b06 */
[----:B------:R2:W-:Y:S04]  /*da20*/  @!P0 ST.E.64 [R2.64], R50 ;  /* 0x0000003202008985 */ /* 0x0005e8000c101b06 */
[----:B------:R-:W4:Y:S04]  /*da30*/  LDL R5, [R1+0x6c] ;  /* 0x00006c0001057983 */ /* 0x000f280000100800 */
[----:B-1----:R-:W4:Y:S01]  /*da40*/  LDL R10, [R1+0xbc] ;  /* 0x0000bc00010a7983 */ /* 0x002f220000100800 */
[----:B------:R-:W-:-:S02]  /*da50*/  @!P4 LEA R6, P0, R30, R0, 0x2 ;  /* 0x000000001e06c211 */ /* 0x000fc400078010ff */
[----:B--2---:R-:W-:Y:S02]  /*da60*/  @!P5 LEA.HI.X R9, R31, R4, R19, 0x2, P6 ;  /* 0x000000041f09d211 */ /* 0x004fe400030f1413 */
[C---:B------:R-:W-:Y:S01]  /*da70*/  @!P3 LEA R2, P6, R29.reuse, R0, 0x2 ;  /* 0x000000001d02b211 */ /* 0x040fe200078c10ff */
[----:B------:R-:W2:Y:S03]  /*da80*/  LDL R19, [R1+0xb8] ;  /* 0x0000b80001137983 */ /* 0x000ea60000100800 */
[-C--:B-----5:R-:W-:Y:S02]  /*da90*/  @!P3 LEA.HI.X R3, R29, R4.reuse, R13, 0x2, P6 ;  /* 0x000000041d03b211 */ /* 0x0a0fe400030f140d */
[----:B------:R-:W5:Y:S01]  /*daa0*/  LDL R13, [R1+0xac] ;  /* 0x0000ac00010d7983 */ /* 0x000f620000100800 */
[----:B---3--:R-:W-:-:S03]  /*dab0*/  @!P4 LEA.HI.X R7, R30, R4, R17, 0x2, P0 ;  /* 0x000000041e07c211 */ /* 0x008fc600000f1411 */
[----:B------:R-:W3:Y:S01]  /*dac0*/  LDL R17, [R1+0xb4] ;  /* 0x0000b40001117983 */ /* 0x000ee20000100800 */
[----:B------:R-:W-:Y:S02]  /*dad0*/  ISETP.GE.AND P2, PT, R27, c[0x0][0x3c8], PT ;  /* 0x0000f2001b007a0c */ /* 0x000fe40003f46270 */
[----:B------:R-:W-:Y:S02]  /*dae0*/  ISETP.GE.AND P1, PT, R25, c[0x0][0x3c8], PT ;  /* 0x0000f20019007a0c */ /* 0x000fe40003f26270 */
[----:B------:R-:W-:Y:S01]  /*daf0*/  ISETP.GE.AND P0, PT, R23, c[0x0][0x3c8], PT ;  /* 0x0000f20017007a0c */ /* 0x000fe20003f06270 */
[----:B------:R1:W-:Y:S04]  /*db00*/  @!P5 ST.E.64 [R8.64], R164 ;  /* 0x000000a40800d985 */ /* 0x0003e8000c101b06 */
[----:B------:R1:W-:Y:S04]  /*db10*/  @!P4 ST.E.64 [R6.64], R78 ;  /* 0x0000004e0600c985 */ /* 0x0003e8000c101b06 */
[----:B------:R1:W-:Y:S02]  /*db20*/  @!P3 ST.E.64 [R2.64], R54 ;  /* 0x000000360200b985 */ /* 0x0003e4000c101b06 */
[----:B-1----:R-:W-:-:S02]  /*db30*/  @!P2 LEA R8, P5, R27, R0, 0x2 ;  /* 0x000000001b08a211 */ /* 0x002fc400078a10ff */
[----:B------:R-:W-:Y:S02]  /*db40*/  @!P1 LEA R6, P6, R25, R0, 0x2 ;  /* 0x0000000019069211 */ /* 0x000fe400078c10ff */
[----:B------:R-:W-:Y:S02]  /*db50*/  @!P2 LEA.HI.X R9, R27, R4, R28, 0x2, P5 ;  /* 0x000000041b09a211 */ /* 0x000fe400028f141c */
[----:B------:R-:W-:Y:S02]  /*db60*/  @!P0 LEA R2, P3, R23, R0, 0x2 ;  /* 0x0000000017028211 */ /* 0x000fe400078610ff */
[----:B------:R-:W-:Y:S02]  /*db70*/  ISETP.GE.AND P4, PT, R21, c[0x0][0x3c8], PT ;  /* 0x0000f20015007a0c */ /* 0x000fe40003f86270 */
[-C--:B------:R-:W-:Y:S02]  /*db80*/  @!P1 LEA.HI.X R7, R25, R4.reuse, R26, 0x2, P6 ;  /* 0x0000000419079211 */ /* 0x080fe400030f141a */
[----:B------:R-:W-:Y:S01]  /*db90*/  @!P0 LEA.HI.X R3, R23, R4, R24, 0x2, P3 ;  /* 0x0000000417038211 */ /* 0x000fe200018f1418 */
[----:B------:R-:W-:Y:S01]  /*dba0*/  @!P2 ST.E.64 [R8.64], R90 ;  /* 0x0000005a0800a985 */ /* 0x000fe2000c101b06 */
[----:B------:R-:W-:-:S03]  /*dbb0*/  ISETP.GE.AND P3, PT, R18, c[0x0][0x3c8], PT ;  /* 0x0000f20012007a0c */ /* 0x000fc60003f66270 */
[----:B------:R1:W-:Y:S04]  /*dbc0*/  @!P1 ST.E.64 [R6.64], R82 ;  /* 0x0000005206009985 */ /* 0x0003e8000c101b06 */
[----:B------:R4:W-:Y:S01]  /*dbd0*/  @!P0 ST.E.64 [R2.64], R42 ;  /* 0x0000002a02008985 */ /* 0x0009e2000c101b06 */
[----:B------:R-:W-:Y:S02]  /*dbe0*/  ISETP.GE.AND P2, PT, R16, c[0x0][0x3c8], PT ;  /* 0x0000f20010007a0c */ /* 0x000fe40003f46270 */
[----:B------:R-:W-:Y:S02]  /*dbf0*/  ISETP.GE.AND P1, PT, R14, c[0x0][0x3c8], PT ;  /* 0x0000f2000e007a0c */ /* 0x000fe40003f26270 */
[----:B-1----:R-:W-:Y:S02]  /*dc00*/  @!P4 LEA R6, P0, R21, R0, 0x2 ;  /* 0x000000001506c211 */ /* 0x002fe400078010ff */
[----:B----4-:R-:W-:-:S02]  /*dc10*/  ISETP.GE.AND P5, PT, R20, c[0x0][0x3c8], PT ;  /* 0x0000f20014007a0c */ /* 0x010fc40003fa6270 */
[----:B------:R-:W-:Y:S02]  /*dc20*/  @!P4 LEA.HI.X R7, R21, R4, R22, 0x2, P0 ;  /* 0x000000041507c211 */ /* 0x000fe400000f1416 */
[----:B------:R-:W-:-:S09]  /*dc30*/  ISETP.GE.AND P0, PT, R12, c[0x0][0x3c8], PT ;  /* 0x0000f2000c007a0c */ /* 0x000fd20003f06270 */
[C---:B------:R-:W-:Y:S01]  /*dc40*/  @!P5 LEA R2, P6, R20.reuse, R0, 0x2 ;  /* 0x000000001402d211 */ /* 0x040fe200078c10ff */
[----:B------:R1:W-:Y:S03]  /*dc50*/  @!P4 ST.E.64 [R6.64], R62 ;  /* 0x0000003e0600c985 */ /* 0x0003e6000c101b06 */
[----:B------:R-:W-:Y:S02]  /*dc60*/  @!P5 LEA.HI.X R3, R20, R4, R10, 0x2, P6 ;  /* 0x000000041403d211 */ /* 0x000fe400030f140a */
[-C--:B------:R-:W-:Y:S02]  /*dc70*/  @!P3 LEA R10, P4, R18, R0.reuse, 0x2 ;  /* 0x00000000120ab211 */ /* 0x080fe400078810ff */
[-C--:B------:R-:W-:Y:S01]  /*dc80*/  @!P2 LEA R8, P6, R16, R0.reuse, 0x2 ;  /* 0x000000001008a211 */ /* 0x080fe200078c10ff */
[----:B------:R4:W-:Y:S01]  /*dc90*/  @!P5 ST.E.64 [R2.64], R66 ;  /* 0x000000420200d985 */ /* 0x0009e2000c101b06 */
[----:B-1----:R-:W-:-:S04]  /*dca0*/  @!P1 LEA R6, P5, R14, R0, 0x2 ;  /* 0x000000000e069211 */ /* 0x002fc800078a10ff */
[-C--:B------:R-:W-:Y:S02]  /*dcb0*/  @!P1 LEA.HI.X R7, R14, R4.reuse, R15, 0x2, P5 ;  /* 0x000000040e079211 */ /* 0x080fe400028f140f */
[----:B--2---:R-:W-:Y:S02]  /*dcc0*/  @!P3 LEA.HI.X R11, R18, R4, R19, 0x2, P4 ;  /* 0x00000004120bb211 */ /* 0x004fe400020f1413 */
[----:B----4-:R-:W-:-:S03]  /*dcd0*/  @!P0 LEA R2, P4, R12, R0, 0x2 ;  /* 0x000000000c028211 */ /* 0x010fc600078810ff */
[----:B------:R1:W-:Y:S01]  /*dce0*/  @!P3 ST.E.64 [R10.64], R94 ;  /* 0x0000005e0a00b985 */ /* 0x0003e2000c101b06 */
[-C--:B-----5:R-:W-:Y:S02]  /*dcf0*/  @!P0 LEA.HI.X R3, R12, R4.reuse, R13, 0x2, P4 ;  /* 0x000000040c038211 */ /* 0x0a0fe400020f140d */
[----:B---3--:R-:W-:-:S05]  /*dd00*/  @!P2 LEA.HI.X R9, R16, R4, R17, 0x2, P6 ;  /* 0x000000041009a211 */ /* 0x008fca00030f1411 */
[----:B------:R1:W-:Y:S04]  /*dd10*/  @!P2 ST.E.64 [R8.64], R86 ;  /* 0x000000560800a985 */ /* 0x0003e8000c101b06 */
[----:B------:R1:W-:Y:S04]  /*dd20*/  @!P1 ST.E.64 [R6.64], R70 ;  /* 0x0000004606009985 */ /* 0x0003e8000c101b06 */
[----:B------:R1:W-:Y:S01]  /*dd30*/  @!P0 ST.E.64 [R2.64], R46 ;  /* 0x0000002e02008985 */ /* 0x0003e2000c101b06 */
[----:B------:R-:W-:-:S13]  /*dd40*/  ISETP.GE.AND P0, PT, R5, c[0x0][0x3c8], PT ;  /* 0x0000f20005007a0c */ /* 0x000fda0003f06270 */
[----:B------:R-:W-:Y:S05]  /*dd50*/  @P0 BRA `(.L_x_1276) ;  /* 0x00000f8000000947 */ /* 0x000fea0003800000 */
[----:B------:R-:W2:Y:S01]  /*dd60*/  LDL R12, [R1+0xa8] ;  /* 0x0000a800010c7983 */ /* 0x000ea20000100800 */
[----:B-1----:R-:W-:-:S04]  /*dd70*/  LEA R2, P0, R5, R0, 0x2 ;  /* 0x0000000005027211 */ /* 0x002fc800078010ff */
[----:B--2---:R-:W-:-:S05]  /*dd80*/  LEA.HI.X R3, R5, R4, R12, 0x2, P0 ;  /* 0x0000000405037211 */ /* 0x004fca00000f140c */
[----:B------:R1:W-:Y:S01]  /*dd90*/  ST.E.64 [R2.64], R38 ;  /* 0x0000002602007985 */ /* 0x0003e2000c101b06 */
[----:B------:R-:W-:Y:S05]  /*dda0*/  BRA `(.L_x_1276) ;  /* 0x00000f3000007947 */ /* 0x000fea0003800000 */
.L_x_1261:
        /* <DEDUP_REMOVED lines=22> */
.L_x_1282:
        /* <DEDUP_REMOVED lines=57> */
.L_x_1284:
[----:B------:R-:W-:Y:S05]  /*e2a0*/  BSYNC B0 ;  /* 0x0000000000007941 */ /* 0x000fea0003800000 */
.L_x_1283:
[----:B------:R-:W-:-:S13]  /*e2b0*/  ISETP.GT.AND P0, PT, R16, 0x1, PT ;  /* 0x000000011000780c */ /* 0x000fda0003f04270 */
[----:B------:R-:W-:Y:S05]  /*e2c0*/  @P0 BRA `(.L_x_1276) ;  /* 0x00000a1000000947 */ /* 0x000fea0003800000 */
[----:B------:R-:W2:Y:S04]  /*e2d0*/  LDL.LU R4, [R1+0x1c] ;  /* 0x00001c0001047983 */ /* 0x000ea80000300800 */
[----:B-1----:R-:W3:Y:S04]  /*e2e0*/  LDL.LU R2, [R1+0x24] ;  /* 0x0000240001027983 */ /* 0x002ee80000300800 */
[----:B------:R-:W4:Y:S04]  /*e2f0*/  LDL R6, [R1+0xa4] ;  /* 0x0000a40001067983 */ /* 0x000f280000100800 */
[----:B------:R-:W1:Y:S02]  /*e300*/  S2R R12, SR_TID.X ;  /* 0x00000000000c7919 */ /* 0x000e640000002100 */
[----:B-1----:R-:W-:-:S04]  /*e310*/  SHF.R.S32.HI R11, RZ, 0x1f, R12 ;  /* 0x0000001fff0b7819 */ /* 0x002fc8000001140c */
[----:B------:R-:W-:-:S04]  /*e320*/  LEA.HI R11, R11, R12, RZ, 0x3 ;  /* 0x0000000c0b0b7211 */ /* 0x000fc800078f18ff */
[----:B------:R-:W-:Y:S02]  /*e330*/  SHF.R.S32.HI R11, RZ, 0x3, R11 ;  /* 0x00000003ff0b7819 */ /* 0x000fe4000001140b */
[----:B--2---:R-:W-:Y:S02]  /*e340*/  MOV R8, R4 ;  /* 0x0000000400087202 */ /* 0x004fe40000000f00 */
[----:B------:R-:W-:Y:S02]  /*e350*/  MOV R4, c[0x0][0x4e8] ;  /* 0x00013a0000047a02 */ /* 0x000fe40000000f00 */
[----:B---3--:R-:W-:Y:S01]  /*e360*/  MOV R10, R2 ;  /* 0x00000002000a7202 */ /* 0x008fe20000000f00 */
[----:B------:R-:W-:Y:S01]  /*e370*/  IMAD R2, R13, c[0x0][0x3a0], RZ ;  /* 0x0000e8000d027a24 */ /* 0x000fe200078e02ff */
[----:B------:R-:W-:Y:S01]  /*e380*/  ISETP.NE.AND P0, PT, R4, 0x1, PT ;  /* 0x000000010400780c */ /* 0x000fe20003f05270 */
[----:B------:R-:W-:Y:S01]  /*e390*/  IMAD.WIDE.U32 R4, R0, c[0x0][0x3a0], RZ ;  /* 0x0000e80000047a25 */ /* 0x000fe200078e00ff */
[----:B------:R-:W-:-:S03]  /*e3a0*/  LEA R14, R10, R11, 0x7 ;  /* 0x0000000b0a0e7211 */ /* 0x000fc600078e38ff */
[----:B------:R-:W-:Y:S01]  /*e3b0*/  IMAD R0, R0, c[0x0][0x3a4], R2 ;  /* 0x0000e90000007a24 */ /* 0x000fe200078e0202 */
[----:B----4-:R-:W-:Y:S01]  /*e3c0*/  LEA R2, R10, R6, 0x7 ;  /* 0x000000060a027211 */ /* 0x010fe200078e38ff */
[----:B------:R-:W-:-:S03]  /*e3d0*/  IMAD R6, R20, c[0x0][0x3f0], RZ ;  /* 0x0000fc0014067a24 */ /* 0x000fc600078e02ff */
[----:B------:R-:W-:Y:S01]  /*e3e0*/  IADD3 R5, R5, R0, RZ ;  /* 0x0000000005057210 */ /* 0x000fe20007ffe0ff */
[----:B------:R-:W-:Y:S02]  /*e3f0*/  IMAD.MOV.U32 R0, RZ, RZ, R2 ;  /* 0x000000ffff007224 */ /* 0x000fe400078e0002 */
[----:B------:R-:W-:-:S04]  /*e400*/  @P0 IMAD.HI.U32 R7, R2, c[0x0][0x4ec], RZ ;  /* 0x00013b0002070a27 */ /* 0x000fc800078e00ff */
[----:B------:R-:W-:Y:S01]  /*e410*/  IMAD.WIDE.U32 R4, R8, c[0x0][0x3e8], R4 ;  /* 0x0000fa0008047a25 */ /* 0x000fe200078e0004 */
[----:B------:R-:W-:-:S03]  /*e420*/  @P0 SHF.R.U32.HI R0, RZ, c[0x0][0x4f0], R7 ;  /* 0x00013c00ff000a19 */ /* 0x000fc60000011607 */
[----:B------:R-:W-:Y:S01]  /*e430*/  IMAD R5, R8, c[0x0][0x3ec], R5 ;  /* 0x0000fb0008057a24 */ /* 0x000fe200078e0205 */
[----:B------:R-:W-:Y:S01]  /*e440*/  SHF.R.S32.HI R8, RZ, 0x1f, R0 ;  /* 0x0000001fff087819 */ /* 0x000fe20000011400 */
[C---:B------:R-:W-:Y:S02]  /*e450*/  IMAD R9, R3.reuse, c[0x0][0x3f4], R6 ;  /* 0x0000fd0003097a24 */ /* 0x040fe400078e0206 */
[----:B------:R-:W-:Y:S01]  /*e460*/  IMAD.WIDE.U32 R6, R3, c[0x0][0x3f0], R4 ;  /* 0x0000fc0003067a25 */ /* 0x000fe200078e0004 */
[----:B------:R-:W-:-:S03]  /*e470*/  IADD3 R4, -R0, RZ, RZ ;  /* 0x000000ff00047210 */ /* 0x000fc60007ffe1ff */
[----:B------:R-:W-:Y:S01]  /*e480*/  IMAD R5, R8, c[0x0][0x3e0], RZ ;  /* 0x0000f80008057a24 */ /* 0x000fe200078e02ff */
[----:B------:R-:W-:Y:S01]  /*e490*/  IADD3 R3, R7, R9, RZ ;  /* 0x0000000907037210 */ /* 0x000fe20007ffe0ff */
[----:B------:R-:W-:Y:S02]  /*e4a0*/  IMAD R4, R4, c[0x0][0x4e8], R2 ;  /* 0x00013a0004047a24 */ /* 0x000fe400078e0202 */
[----:B------:R-:W-:Y:S02]  /*e4b0*/  IMAD.MOV.U32 R2, RZ, RZ, R6 ;  /* 0x000000ffff027224 */ /* 0x000fe400078e0006 */
        /* <DEDUP_REMOVED lines=12> */
.L_x_1336:
[----:B------:R-:W-:Y:S05]  /*e580*/  BRA.DIV ~URZ, `(.L_x_1286) ;  /* 0x000021327f007947 */ /* 0x000fea000b800000 */
[----:B------:R3:W4:Y:S02]  /*e590*/  SHFL.IDX PT, R0, R15, RZ, 0x181f ;  /* 0x00181fff0f007589 */ /* 0x00072400000e0000 */
.L_x_1337:
        /* <DEDUP_REMOVED lines=15> */
[CC--:B------:R-:W-:Y:S02]  /*e690*/  @!P3 LEA R10, P4, R2.reuse, R0.reuse, 0x1 ;  /* 0x00000000020ab211 */ /* 0x0c0fe400078808ff */
[----:B------:R-:W-:Y:S02]  /*e6a0*/  @!P2 LEA R8, P6, R19, R0, 0x1 ;  /* 0x000000001308a211 */ /* 0x000fe400078c08ff */
[----:B------:R-:W-:Y:S02]  /*e6b0*/  @!P3 LEA.HI.X R11, R2, R4, R3, 0x1, P4 ;  /* 0x00000004020bb211 */ /* 0x000fe400020f0c03 */
[----:B------:R-:W-:Y:S02]  /*e6c0*/  @!P0 LEA R2, P4, R5, R0, 0x1 ;  /* 0x0000000005028211 */ /* 0x000fe400078808ff */
[-C--:B--2---:R-:W-:Y:S02]  /*e6d0*/  @!P2 LEA.HI.X R9, R19, R4.reuse, R20, 0x1, P6 ;  /* 0x000000041309a211 */ /* 0x084fe400030f0c14 */
[----:B------:R-:W-:-:S02]  /*e6e0*/  @!P1 LEA.HI.X R7, R252, R4, R18, 0x1, P5 ;  /* 0x00000004fc079211 */ /* 0x000fc400028f0c12 */
[----:B------:R-:W-:Y:S01]  /*e6f0*/  @!P0 LEA.HI.X R3, R5, R4, R16, 0x1, P4 ;  /* 0x0000000405038211 */ /* 0x000fe200020f0c10 */
[----:B------:R2:W-:Y:S04]  /*e700*/  @!P3 ST.E.128 [R10.64], RZ ;  /* 0x000000ff0a00b985 */ /* 0x0005e8000c101d06 */
[----:B------:R2:W-:Y:S04]  /*e710*/  @!P2 ST.E.128 [R8.64], RZ ;  /* 0x000000ff0800a985 */ /* 0x0005e8000c101d06 */
[----:B------:R2:W-:Y:S04]  /*e720*/  @!P1 ST.E.128 [R6.64], RZ ;  /* 0x000000ff06009985 */ /* 0x0005e8000c101d06 */
[----:B------:R2:W-:Y:S02]  /*e730*/  @!P0 ST.E.128 [R2.64], RZ ;  /* 0x000000ff02008985 */ /* 0x0005e4000c101d06 */
.L_x_1288:
[----:B------:R-:W-:Y:S05]  /*e740*/  BSYNC B0 ;  /* 0x0000000000007941 */ /* 0x000fea0003800000 */
.L_x_1287:
[----:B------:R-:W-:Y:S05]  /*e750*/  BRA.DIV ~URZ, `(.L_x_1289) ;  /* 0x00001fc27f007947 */ /* 0x000fea000b800000 */
[----:B--2---:R2:W1:Y:S04]  /*e760*/  SHFL.IDX PT, R4, R12, 0x1, 0x181f ;  /* 0x00381f000c047f89 */ /* 0x00446800000e0000 */
[----:B----4-:R2:W4:Y:S02]  /*e770*/  SHFL.IDX PT, R0, R15, 0x1, 0x181f ;  /* 0x00381f000f007f89 */ /* 0x01052400000e0000 */
.L_x_1338:
        /* <DEDUP_REMOVED lines=22> */
[----:B------:R1:W-:Y:S04]  /*e8e0*/  @!P3 ST.E.128 [R10.64], RZ ;  /* 0x000000ff0a00b985 */ /* 0x0003e8000c101d06 */
[----:B------:R1:W-:Y:S04]  /*e8f0*/  @!P2 ST.E.128 [R8.64], RZ ;  /* 0x000000ff0800a985 */ /* 0x0003e8000c101d06 */
[----:B------:R1:W-:Y:S04]  /*e900*/  @!P1 ST.E.128 [R6.64], RZ ;  /* 0x000000ff06009985 */ /* 0x0003e8000c101d06 */
[----:B------:R1:W-:Y:S02]  /*e910*/  @!P0 ST.E.128 [R2.64], RZ ;  /* 0x000000ff02008985 */ /* 0x0003e4000c101d06 */
.L_x_1291:
[----:B------:R-:W-:Y:S05]  /*e920*/  BSYNC B0 ;  /* 0x0000000000007941 */ /* 0x000fea0003800000 */
.L_x_1290:
[----:B------:R-:W-:Y:S05]  /*e930*/  BRA.DIV ~URZ, `(.L_x_1292) ;  /* 0x00001ea27f007947 */ /* 0x000fea000b800000 */
[----:B-1----:R1:W2:Y:S02]  /*e940*/  SHFL.IDX PT, R4, R12, 0x2, 0x181f ;  /* 0x00581f000c047f89 */ /* 0x0022a400000e0000 */
.L_x_1339:
[----:B------:R-:W-:Y:S05]  /*e950*/  BRA.DIV ~URZ, `(.L_x_1293) ;  /* 0x00001ef27f007947 */ /* 0x000fea000b800000 */
[----:B----4-:R4:W1:Y:S02]  /*e960*/  SHFL.IDX PT, R0, R15, 0x2, 0x181f ;  /* 0x00581f000f007f89 */ /* 0x01086400000e0000 */
.L_x_1340:
        /* <DEDUP_REMOVED lines=26> */
.L_x_1295:
[----:B------:R-:W-:Y:S05]  /*eb10*/  BSYNC B0 ;  /* 0x0000000000007941 */ /* 0x000fea0003800000 */
.L_x_1294:
[----:B------:R-:W-:Y:S05]  /*eb20*/  BRA.DIV ~URZ, `(.L_x_1296) ;  /* 0x00001d827f007947 */ /* 0x000fea000b800000 */
[----:B--2---:R2:W3:Y:S04]  /*eb30*/  SHFL.IDX PT, R4, R12, 0x3, 0x181f ;  /* 0x00781f000c047f89 */ /* 0x0044e800000e0000 */
[----:B-1----:R2:W1:Y:S02]  /*eb40*/  SHFL.IDX PT, R0, R15, 0x3, 0x181f ;  /* 0x00781f000f007f89 */ /* 0x00246400000e0000 */
.L_x_1341:
[----:B------:R-:W-:-:S04]  /*eb50*/  IADD3 R14, R14, 0x60, RZ ;  /* 0x000000600e0e7810 */ /* 0x000fc80007ffe0ff */
        /* <DEDUP_REMOVED lines=8> */
[----:B------:R-:W-:-:S13]  /*ebe0*/  ISETP.GE.AND P1, PT, R252, c[0x0][0x3c8], PT ;  /* 0x0000f200fc007a0c */ /* 0x000fda0003f26270 */
[----:B-1----:R-:W-:Y:S02]  /*ebf0*/  @!P1 LEA R6, P5, R252, R0, 0x1 ;  /* 0x00000000fc069211 */ /* 0x002fe400078a08ff */
        /* <DEDUP_REMOVED lines=8> */
[----:B------:R-:W-:-:S02]  /*ec80*/  @!P1 LEA.HI.X R7, R252, R4, R15, 0x1, P5 ;  /* 0x00000004fc079211 */ /* 0x000fc400028f0c0f */
[----:B------:R-:W-:Y:S01]  /*ec90*/  @!P0 LEA.HI.X R3, R5, R4, R12, 0x1, P4 ;  /* 0x0000000405038211 */ /* 0x000fe200020f0c0c */
[----:B------:R1:W-:Y:S04]  /*eca0*/  @!P3 ST.E.128 [R10.64], RZ ;  /* 0x000000ff0a00b985 */ /* 0x0003e8000c101d06 */
[----:B------:R1:W-:Y:S04]  /*ecb0*/  @!P2 ST.E.128 [R8.64], RZ ;  /* 0x000000ff0800a985 */ /* 0x0003e8000c101d06 */
[----:B------:R1:W-:Y:S04]  /*ecc0*/  @!P1 ST.E.128 [R6.64], RZ ;  /* 0x000000ff06009985 */ /* 0x0003e8000c101d06 */
[----:B------:R1:W-:Y:S02]  /*ecd0*/  @!P0 ST.E.128 [R2.64], RZ ;  /* 0x000000ff02008985 */ /* 0x0003e4000c101d06 */
.L_x_1276:
[----:B------:R-:W-:Y:S05]  /*ece0*/  BSYNC B1 ;  /* 0x0000000000017941 */ /* 0x000fea0003800000 */
.L_x_1260:
[----:B-1--4-:R-:W4:Y:S02]  /*ecf0*/  LDL R0, [R1+0xe0] ;  /* 0x0000e00001007983 */ /* 0x012f240000100800 */
[----:B----4-:R-:W-:-:S13]  /*ed00*/  ISETP.NE.AND P0, PT, R0, RZ, PT ;  /* 0x000000ff0000720c */ /* 0x010fda0003f05270 */
[----:B------:R-:W-:Y:S01]  /*ed10*/  @P0 WARPSYNC 0xffffffff ;  /* 0xffffffff00000948 */ /* 0x000fe20003800000 */
[----:B------:R-:W-:Y:S06]  /*ed20*/  @P0 BAR.SYNC.DEFER_BLOCKING 0x5, 0x100 ;  /* 0x0144000000000b1d */ /* 0x000fec0000010000 */
[----:B---3--:R-:W1:Y:S04]  /*ed30*/  @P0 LDS.128 R4, [0x20100] ;  /* 0x02010000ff040984 */ /* 0x008e680000000c00 */
        /* <DEDUP_REMOVED lines=10> */
.L_x_1342:
[----:B------:R-:W-:Y:S05]  /*ede0*/  BRA.DIV ~URZ, `(.L_x_1299) ;  /* 0x00001bf27f007947 */ /* 0x000fea000b800000 */
[----:B------:R3:W4:Y:S02]  /*edf0*/  SHFL.IDX PT, R8, R98, 0x1, 0x1f ;  /* 0x00201f0062087f89 */ /* 0x00072400000e0000 */
.L_x_1343:
        /* <DEDUP_REMOVED lines=19> */
.L_x_1344:
        /* <DEDUP_REMOVED lines=16> */
.L_x_1345:
[----:B---3--:R-:W-:Y:S01]  /*f030*/  IMAD R0, R0, c[0x0][0x538], RZ ;  /* 0x00014e0000007a24 */ /* 0x008fe200078e02ff */
[----:B------:R-:W-:Y:S04]  /*f040*/  BSSY B1, `(.L_x_1302) ;  /* 0x0000084000017945 */ /* 0x000fe80003800000 */
[----:B----4-:R-:W-:-:S04]  /*f050*/  IADD3 R8, R0, R8, RZ ;  /* 0x0000000800087210 */ /* 0x010fc80007ffe0ff */
[----:B--2---:R-:W-:-:S13]  /*f060*/  ISETP.GT.AND P6, PT, R8, R9, PT ;  /* 0x000000090800720c */ /* 0x004fda0003fc4270 */
[----:B------:R-:W-:Y:S05]  /*f070*/  @P6 BRA `(.L_x_1303) ;  /* 0x0000025000006947 */ /* 0x000fea0003800000 */
.L_x_1307:
        /* <DEDUP_REMOVED lines=17> */
.L_x_1346:
        /* <DEDUP_REMOVED lines=16> */
.L_x_1347:
[----:B--2---:R-:W-:-:S05]  /*f290*/  IMAD R0, R0, c[0x0][0x538], RZ ;  /* 0x00014e0000007a24 */ /* 0x004fca00078e02ff */
[----:B------:R-:W-:-:S04]  /*f2a0*/  IADD3 R8, R0, R8, RZ ;  /* 0x0000000800087210 */ /* 0x000fc80007ffe0ff */
[----:B------:R-:W-:-:S13]  /*f2b0*/  ISETP.GT.AND P6, PT, R8, R9, PT ;  /* 0x000000090800720c */ /* 0x000fda0003fc4270 */
[----:B-1----:R-:W-:Y:S05]  /*f2c0*/  @!P6 BRA `(.L_x_1307) ;  /* 0xfffffdb00000e947 */ /* 0x002fea000383ffff */
.L_x_1303:
[----:B------:R-:W-:-:S05]  /*f2d0*/  IADD3 R12, -R0, R8, RZ ;  /* 0x00000008000c7210 */ /* 0x000fca0007ffe1ff */
[----:B------:R-:W-:-:S05]  /*f2e0*/  IMAD R0, R4, c[0x0][0x538], R12 ;  /* 0x00014e0004007a24 */ /* 0x000fca00078e020c */
[----:B------:R-:W-:Y:S01]  /*f2f0*/  ISETP.GT.AND P0, PT, R0, R9, PT ;  /* 0x000000090000720c */ /* 0x000fe20003f04270 */
[----:B------:R-:W-:-:S12]  /*f300*/  BRA.DIV ~URZ, `(.L_x_1308) ;  /* 0x00001b127f007947 */ /* 0x000fd8000b800000 */
[----:B------:R-:W-:-:S04]  /*f310*/  VOTE.ANY R11, PT, !P0 ;  /* 0x00000000000b7806 */ /* 0x000fc800040e0100 */
.L_x_1348:
[----:B------:R2:W3:Y:S01]  /*f320*/  POPC R10, R11 ;  /* 0x0000000b000a7309 */ /* 0x0004e20000000000 */
[----:B------:R-:W-:Y:S05]  /*f330*/  BRA.DIV ~URZ, `(.L_x_1309) ;  /* 0x00001b327f007947 */ /* 0x000fea000b800000 */
[----:B---3--:R3:W4:Y:S04]  /*f340*/  SHFL.IDX PT, R8, R6, R10, 0x1f ;  /* 0x00001f0a06087589 */ /* 0x00872800000e0000 */
[----:B------:R3:W1:Y:S02]  /*f350*/  SHFL.IDX PT, R7, R7, R10, 0x1f ;  /* 0x00001f0a07077589 */ /* 0x00066400000e0000 */
.L_x_1349:
[----:B------:R-:W-:Y:S01]  /*f360*/  ISETP.NE.AND P0, PT, R11, RZ, PT ;  /* 0x000000ff0b00720c */ /* 0x000fe20003f05270 */
[----:B------:R-:W-:-:S12]  /*f370*/  BSSY B0, `(.L_x_1310) ;  /* 0x0000005000007945 */ /* 0x000fd80003800000 */
[----:B------:R-:W-:Y:S05]  /*f380*/  @!P0 BRA `(.L_x_1311) ;  /* 0x0000003000008947 */ /* 0x000fea0003800000 */
[----:B------:R-:W-:Y:S01]  /*f390*/  IADD3 R3, R10, -0x1, RZ ;  /* 0xffffffff0a037810 */ /* 0x000fe20007ffe0ff */
[----:B------:R-:W-:Y:S05]  /*f3a0*/  BRA.DIV ~URZ, `(.L_x_1312) ;  /* 0x00001b927f007947 */ /* 0x000fea000b800000 */
[----:B------:R2:W3:Y:S02]  /*f3b0*/  SHFL.IDX PT, R13, R4, R3, 0x1f ;  /* 0x00001f03040d7589 */ /* 0x0004e400000e0000 */
.L_x_1311:
[----:B------:R-:W-:Y:S05]  /*f3c0*/  BSYNC B0 ;  /* 0x0000000000007941 */ /* 0x000fea0003800000 */
.L_x_1310:
[----:B---3--:R-:W-:Y:S01]  /*f3d0*/  IMAD R6, R13, c[0x0][0x538], R12 ;  /* 0x00014e000d067a24 */ /* 0x008fe200078e020c */
[----:B----4-:R-:W-:Y:S02]  /*f3e0*/  IABS R2, R8 ;  /* 0x0000000800027213 */ /* 0x010fe40000000000 */
[----:B-12---:R-:W-:Y:S01]  /*f3f0*/  IABS R3, R7 ;  /* 0x0000000700037213 */ /* 0x006fe20000000000 */
[----:B------:R-:W-:Y:S01]  /*f400*/  IMAD.IADD R9, R9, 0x1, -R6 ;  /* 0x0000000109097824 */ /* 0x000fe200078e0a06 */
[----:B------:R1:W-:Y:S01]  /*f410*/  STL [R1+0x20], R6 ;  /* 0x0000200601007387 */ /* 0x0003e20000100800 */
[----:B------:R-:W2:Y:S03]  /*f420*/  I2F.RP R4, R2 ;  /* 0x0000000200047306 */ /* 0x000ea60000209400 */
[----:B------:R-:W3:Y:S05]  /*f430*/  LDL.LU R13, [R1+0x2c] ;  /* 0x00002c00010d7983 */ /* 0x000eea0000300800 */
[----:B--2---:R-:W2:Y:S02]  /*f440*/  MUFU.RCP R4, R4 ;  /* 0x0000000400047308 */ /* 0x004ea40000001000 */
[----:B--2---:R-:W-:-:S06]  /*f450*/  IADD3 R4, R4, 0xffffffe, RZ ;  /* 0x0ffffffe04047810 */ /* 0x004fcc0007ffe0ff */
[----:B------:R-:W2:Y:S01]  /*f460*/  F2I.FTZ.U32.TRUNC.NTZ R5, R4 ;  /* 0x0000000400057305 */ /* 0x000ea2000021f000 */
[----:B-1----:R-:W-:Y:S02]  /*f470*/  MOV R6, R3 ;  /* 0x0000000300067202 */ /* 0x002fe40000000f00 */
[----:B------:R-:W-:Y:S01]  /*f480*/  IABS R11, R9 ;  /* 0x00000009000b7213 */ /* 0x000fe20000000000 */
[----:B--2---:R-:W-:-:S04]  /*f490*/  IMAD.MOV R0, RZ, RZ, -R5 ;  /* 0x000000ffff007224 */ /* 0x004fc800078e0a05 */
[----:B------:R-:W-:Y:S01]  /*f4a0*/  IMAD.MOV.U32 R4, RZ, RZ, R0 ;  /* 0x000000ffff047224 */ /* 0x000fe200078e0000 */
[----:B------:R-:W-:-:S03]  /*f4b0*/  IABS R0, R8 ;  /* 0x0000000800007213 */ /* 0x000fc60000000000 */
[----:B------:R-:W-:Y:S02]  /*f4c0*/  IMAD R3, R4, R2, RZ ;  /* 0x0000000204037224 */ /* 0x000fe400078e02ff */
[----:B------:R-:W-:Y:S01]  /*f4d0*/  IMAD.MOV.U32 R4, RZ, RZ, RZ ;  /* 0x000000ffff047224 */ /* 0x000fe200078e00ff */
[----:B------:R-:W1:Y:S01]  /*f4e0*/  I2F.RP R12, R6 ;  /* 0x00000006000c7306 */ /* 0x000e620000209400 */
[----:B------:R-:W-:Y:S02]  /*f4f0*/  IMAD.MOV R0, RZ, RZ, -R0 ;  /* 0x000000ffff007224 */ /* 0x000fe400078e0a00 */
[----:B------:R-:W-:-:S04]  /*f500*/  IMAD.HI.U32 R5, R5, R3, R4 ;  /* 0x0000000305057227 */ /* 0x000fc800078e0004 */
[----:B------:R-:W-:Y:S01]  /*f510*/  IMAD.MOV.U32 R3, RZ, RZ, R11 ;  /* 0x000000ffff037224 */ /* 0x000fe200078e000b */
[----:B------:R-:W-:-:S03]  /*f520*/  MOV R4, R0 ;  /* 0x0000000000047202 */ /* 0x000fc60000000f00 */
[----:B------:R-:W-:-:S04]  /*f530*/  IMAD.HI.U32 R0, R5, R3, RZ ;  /* 0x0000000305007227 */ /* 0x000fc800078e00ff */
[----:B------:R-:W-:Y:S02]  /*f540*/  IMAD R3, R0, R4, R3 ;  /* 0x0000000400037224 */ /* 0x000fe400078e0203 */
[----:B-1----:R-:W1:Y:S03]  /*f550*/  MUFU.RCP R4, R12 ;  /* 0x0000000c00047308 */ /* 0x002e660000001000 */
[----:B------:R-:W-:-:S13]  /*f560*/  ISETP.GT.U32.AND P1, PT, R2, R3, PT ;  /* 0x000000030200720c */ /* 0x000fda0003f24070 */
[----:B------:R-:W-:Y:S01]  /*f570*/  @!P1 IMAD.IADD R3, R3, 0x1, -R2 ;  /* 0x0000000103039824 */ /* 0x000fe200078e0a02 */
[----:B-1----:R-:W-:-:S04]  /*f580*/  IADD3 R4, R4, 0xffffffe, RZ ;  /* 0x0ffffffe04047810 */ /* 0x002fc80007ffe0ff */
[----:B------:R-:W-:Y:S02]  /*f590*/  ISETP.GE.U32.AND P2, PT, R3, R2, PT ;  /* 0x000000020300720c */ /* 0x000fe40003f46070 */
[----:B------:R-:W1:Y:S01]  /*f5a0*/  F2I.FTZ.U32.TRUNC.NTZ R3, R4 ;  /* 0x0000000400037305 */ /* 0x000e62000021f000 */
[----:B------:R-:W-:Y:S02]  /*f5b0*/  LOP3.LUT R2, R9, R8, RZ, 0x3c, !PT ;  /* 0x0000000809027212 */ /* 0x000fe400078e3cff */
[----:B------:R-:W-:Y:S02]  /*f5c0*/  @!P1 IADD3 R0, R0, 0x1, RZ ;  /* 0x0000000100009810 */ /* 0x000fe40007ffe0ff */
[----:B------:R-:W-:Y:S02]  /*f5d0*/  ISETP.GE.AND P0, PT, R2, RZ, PT ;  /* 0x000000ff0200720c */ /* 0x000fe40003f06270 */
[----:B------:R-:W-:-:S04]  /*f5e0*/  ISETP.NE.AND P1, PT, R8, RZ, PT ;  /* 0x000000ff0800720c */ /* 0x000fc80003f25270 */
[----:B------:R-:W-:Y:S01]  /*f5f0*/  @P2 IADD3 R0, R0, 0x1, RZ ;  /* 0x0000000100002810 */ /* 0x000fe20007ffe0ff */
[----:B-1----:R-:W-:-:S06]  /*f600*/  IMAD.MOV R2, RZ, RZ, -R3 ;  /* 0x000000ffff027224 */ /* 0x002fcc00078e0a03 */
[----:B------:R-:W-:Y:S01]  /*f610*/  @!P0 IMAD.MOV R0, RZ, RZ, -R0 ;  /* 0x000000ffff008224 */ /* 0x000fe200078e0a00 */
[----:B------:R-:W-:Y:S02]  /*f620*/  MOV R4, R2 ;  /* 0x0000000200047202 */ /* 0x000fe40000000f00 */
[----:B------:R-:W-:Y:S02]  /*f630*/  IABS R2, R7 ;  /* 0x0000000700027213 */ /* 0x000fe40000000000 */
[----:B------:R-:W-:Y:S01]  /*f640*/  @!P1 LOP3.LUT R0, RZ, R8, RZ, 0x33, !PT ;  /* 0x00000008ff009212 */ /* 0x000fe200078e33ff */
[----:B------:R-:W-:Y:S02]  /*f650*/  IMAD R4, R4, R6, RZ ;  /* 0x0000000604047224 */ /* 0x000fe400078e02ff */
[----:B------:R-:W-:Y:S01]  /*f660*/  IMAD.MOV R5, RZ, RZ, -R2 ;  /* 0x000000ffff057224 */ /* 0x000fe200078e0a02 */
[----:B------:R-:W-:Y:S01]  /*f670*/  IABS R11, R0 ;  /* 0x00000000000b7213 */ /* 0x000fe20000000000 */
[----:B------:R-:W-:-:S04]  /*f680*/  IMAD.MOV.U32 R2, RZ, RZ, RZ ;  /* 0x000000ffff027224 */ /* 0x000fc800078e00ff */
        /* <DEDUP_REMOVED lines=26> */
.L_x_1304:
[----:B------:R-:W-:Y:S01]  /*f830*/  MOV R0, c[0x0][0x53c] ;  /* 0x00014f0000007a02 */ /* 0x000fe20000000f00 */
[----:B------:R2:W-:Y:S04]  /*f840*/  STL [R1+0x20], R9 ;  /* 0x0000200901007387 */ /* 0x0005e80000100800 */
[----:B------:R2:W-:Y:S04]  /*f850*/  STL [R1+0x24], RZ ;  /* 0x000024ff01007387 */ /* 0x0005e80000100800 */
[----:B------:R2:W-:Y:S04]  /*f860*/  STL [R1+0x28], RZ ;  /* 0x000028ff01007387 */ /* 0x0005e80000100800 */
[----:B------:R2:W-:Y:S02]  /*f870*/  STL [R1+0x2c], R0 ;  /* 0x00002c0001007387 */ /* 0x0005e40000100800 */
.L_x_1313:
[----:B------:R-:W-:Y:S05]  /*f880*/  BSYNC B1 ;  /* 0x0000000000017941 */ /* 0x000fea0003800000 */
.L_x_1302:
        /* <DEDUP_REMOVED lines=9> */
.L_x_1297:
[----:B--2---:R-:W2:Y:S02]  /*f920*/  LDL R0, [R1+0x2c] ;  /* 0x00002c0001007983 */ /* 0x004ea40000100800 */
[----:B--2---:R-:W-:-:S13]  /*f930*/  ISETP.GE.AND P0, PT, R0, c[0x0][0x53c], PT ;  /* 0x00014f0000007a0c */ /* 0x004fda0003f06270 */
[----:B-1----:R-:W-:Y:S01]  /*f940*/  @P0 CALL.REL.NOINC `(.L_x_1314) ;  /* 0x0000001000000944 */ /* 0x002fe20003c00000 */
[----:B------:R-:W-:Y:S05]  /*f950*/  BRA `(.L_x_1315) ;  /* 0xffff201000007947 */ /* 0x000fea000383ffff */
.L_x_1314:
[----:B------:R-:W-:Y:S05]  /*f960*/  EXIT ;  /* 0x000000000000794d */ /* 0x000fea0003800000 */
.L_x_1226:
[----:B------:R-:W-:Y:S01]  /*f970*/  IMAD.MOV.U32 R0, RZ, RZ, R5 ;  /* 0x000000ffff007224 */ /* 0x000fe200078e0005 */
[----:B------:R-:W-:Y:S02]  /*f980*/  MOV R2, 0x1 ;  /* 0x0000000100027802 */ /* 0x000fe40000000f00 */
[----:B------:R-:W-:Y:S02]  /*f990*/  MOV R3, 0xf9b0 ;  /* 0x0000f9b000037802 */ /* 0x000fe40000000f00 */
[----:B------:R-:W-:Y:S05]  /*f9a0*/  CALL.REL.NOINC `($__internal_28_$__cuda_sm70_shflsync_up_p) ;  /* 0x0000169000007944 */ /* 0x000fea0003c00000 */
[----:B------:R-:W-:Y:S01]  /*f9b0*/  MOV R0, R4 ;  /* 0x0000000400007202 */ /* 0x000fe20000000f00 */
[----:B------:R-:W-:Y:S05]  /*f9c0*/  BRA `(.L_x_1316) ;  /* 0xffff0aa000007947 */ /* 0x000fea000383ffff */
.L_x_1227:
[----:B------:R-:W-:Y:S01]  /*f9d0*/  IMAD.MOV.U32 R0, RZ, RZ, R5 ;  /* 0x000000ffff007224 */ /* 0x000fe200078e0005 */
[----:B------:R-:W-:Y:S02]  /*f9e0*/  MOV R2, 0x2 ;  /* 0x0000000200027802 */ /* 0x000fe40000000f00 */
[----:B------:R-:W-:Y:S02]  /*f9f0*/  MOV R3, 0xfa10 ;  /* 0x0000fa1000037802 */ /* 0x000fe40000000f00 */
[----:B------:R-:W-:Y:S05]  /*fa00*/  CALL.REL.NOINC `($__internal_28_$__cuda_sm70_shflsync_up_p) ;  /* 0x0000163000007944 */ /* 0x000fea0003c00000 */
[----:B------:R-:W-:Y:S01]  /*fa10*/  SEL R0, R4, RZ, P4 ;  /* 0x000000ff04007207 */ /* 0x000fe20002000000 */
[----:B------:R-:W-:Y:S01]  /*fa20*/  IMAD.MOV.U32 R2, RZ, RZ, 0x4 ;  /* 0x00000004ff027424 */ /* 0x000fe200078e00ff */
[----:B------:R-:W-:-:S03]  /*fa30*/  MOV R3, 0xfa60 ;  /* 0x0000fa6000037802 */ /* 0x000fc60000000f00 */
[----:B------:R-:W-:Y:S02]  /*fa40*/  IMAD.IADD R0, R5, 0x1, R0 ;  /* 0x0000000105007824 */ /* 0x000fe400078e0200 */
        /* <DEDUP_REMOVED lines=14> */
[----:B------:R-:W-:Y:S01]  /*fb30*/  IMAD.IADD R4, R0, 0x1, R4 ;  /* 0x0000000100047824 */ /* 0x000fe200078e0204 */
[----:B------:R-:W-:-:S03]  /*fb40*/  MOV R0, 0x1f ;  /* 0x0000001f00007802 */ /* 0x000fc60000000f00 */
[----:B------:R-:W-:Y:S02]  /*fb50*/  IMAD.MOV.U32 R5, RZ, RZ, R4 ;  /* 0x000000ffff057224 */ /* 0x000fe400078e0004 */
[----:B------:R-:W-:Y:S05]  /*fb60*/  CALL.REL.NOINC `($__internal_27_$__cuda_sm70_shflsync_idx_p) ;  /* 0x0000148000007944 */ /* 0x000fea0003c00000 */
[----:B------:R-:W-:Y:S05]  /*fb70*/  BRA `(.L_x_1317) ;  /* 0xffff09f000007947 */ /* 0x000fea000383ffff */
.L_x_1229:
[----:B------:R-:W-:Y:S02]  /*fb80*/  SEL R0, RZ, 0x1, P0 ;  /* 0x00000001ff007807 */ /* 0x000fe40000000000 */
[----:B------:R-:W-:Y:S02]  /*fb90*/  MOV R2, 0xfbb0 ;  /* 0x0000fbb000027802 */ /* 0x000fe40000000f00 */
[----:B------:R-:W-:Y:S05]  /*fba0*/  CALL.REL.NOINC `($__internal_29_$__cuda_sm70_votesync_ballot) ;  /* 0x0000150000007944 */ /* 0x000fea0003c00000 */
[----:B------:R-:W-:Y:S01]  /*fbb0*/  MOV R6, R0 ;  /* 0x0000000000067202 */ /* 0x000fe20000000f00 */
[----:B------:R-:W-:Y:S05]  /*fbc0*/  BRA `(.L_x_1318) ;  /* 0xffff0a3000007947 */ /* 0x000fea000383ffff */
.L_x_1230:
[----:B------:R-:W-:Y:S01]  /*fbd0*/  IMAD.MOV.U32 R5, RZ, RZ, R8 ;  /* 0x000000ffff057224 */ /* 0x000fe200078e0008 */
[----:B--2---:R-:W-:Y:S01]  /*fbe0*/  MOV R3, R13 ;  /* 0x0000000d00037202 */ /* 0x004fe20000000f00 */
[----:B------:R-:W-:Y:S01]  /*fbf0*/  IMAD.MOV.U32 R0, RZ, RZ, 0x1f ;  /* 0x0000001fff007424 */ /* 0x000fe200078e00ff */
[----:B------:R-:W-:Y:S02]  /*fc00*/  MOV R2, 0xfc20 ;  /* 0x0000fc2000027802 */ /* 0x000fe40000000f00 */
[----:B-1----:R-:W-:Y:S05]  /*fc10*/  CALL.REL.NOINC `($__internal_27_$__cuda_sm70_shflsync_idx_p) ;  /* 0x000013d000007944 */ /* 0x002fea0003c00000 */
[----:B------:R-:W-:Y:S01]  /*fc20*/  IMAD.MOV.U32 R11, RZ, RZ, R0 ;  /* 0x000000ffff0b7224 */ /* 0x000fe200078e0000 */
[----:B------:R-:W-:Y:S01]  /*fc30*/  MOV R5, R7 ;  /* 0x0000000700057202 */ /* 0x000fe20000000f00 */
[----:B------:R-:W-:Y:S01]  /*fc40*/  IMAD.MOV.U32 R7, RZ, RZ, RZ ;  /* 0x000000ffff077224 */ /* 0x000fe200078e00ff */
[----:B------:R-:W-:Y:S01]  /*fc50*/  MOV R3, R13 ;  /* 0x0000000d00037202 */ /* 0x000fe20000000f00 */
[----:B------:R-:W-:Y:S01]  /*fc60*/  IMAD.MOV.U32 R0, RZ, RZ, 0x1f ;  /* 0x0000001fff007424 */ /* 0x000fe200078e00ff */
[----:B------:R-:W-:-:S02]  /*fc70*/  MOV R2, 0xfc90 ;  /* 0x0000fc9000027802 */ /* 0x000fc40000000f00 */
[----:B------:R-:W-:Y:S05]  /*fc80*/  CALL.REL.NOINC `($__internal_27_$__cuda_sm70_shflsync_idx_p) ;  /* 0x0000136000007944 */ /* 0x000fea0003c00000 */
[----:B------:R-:W-:Y:S01]  /*fc90*/  MOV R10, R0 ;  /* 0x00000000000a7202 */ /* 0x000fe20000000f00 */
[----:B------:R-:W-:Y:S05]  /*fca0*/  BRA `(.L_x_1319) ;  /* 0xffff09a000007947 */ /* 0x000fea000383ffff */
.L_x_1233:
[----:B------:R-:W-:Y:S01]  /*fcb0*/  IMAD.MOV.U32 R5, RZ, RZ, R4 ;  /* 0x000000ffff057224 */ /* 0x000fe200078e0004 */
[----:B------:R-:W-:-:S02]  /*fcc0*/  MOV R0, 0x1f ;  /* 0x0000001f00007802 */ /* 0x000fc40000000f00 */
[----:B------:R-:W-:Y:S02]  /*fcd0*/  MOV R2, 0xfcf0 ;  /* 0x0000fcf000027802 */ /* 0x000fe40000000f00 */
[----:B-1----:R-:W-:Y:S05]  /*fce0*/  CALL.REL.NOINC `($__internal_27_$__cuda_sm70_shflsync_idx_p) ;  /* 0x0000130000007944 */ /* 0x002fea0003c00000 */
[----:B------:R-:W-:Y:S01]  /*fcf0*/  MOV R7, R0 ;  /* 0x0000000000077202 */ /* 0x000fe20000000f00 */
[----:B------:R-:W-:Y:S05]  /*fd00*/  BRA `(.L_x_1232) ;  /* 0xffff09a000007947 */ /* 0x000fea000383ffff */
.L_x_1241:
[----:B------:R-:W-:Y:S01]  /*fd10*/  IMAD.MOV.U32 R5, RZ, RZ, R14 ;  /* 0x000000ffff057224 */ /* 0x000fe200078e000e */
[----:B------:R-:W-:Y:S01]  /*fd20*/  MOV R3, RZ ;  /* 0x000000ff00037202 */ /* 0x000fe20000000f00 */
[----:B------:R-:W-:Y:S01]  /*fd30*/  IMAD.MOV.U32 R0, RZ, RZ, 0x181f ;  /* 0x0000181fff007424 */ /* 0x000fe200078e00ff */
[----:B------:R-:W-:Y:S02]  /*fd40*/  MOV R2, 0xfd60 ;  /* 0x0000fd6000027802 */ /* 0x000fe40000000f00 */
[----:B------:R-:W-:Y:S05]  /*fd50*/  CALL.REL.NOINC `($__internal_27_$__cuda_sm70_shflsync_idx_p) ;  /* 0x0000129000007944 */ /* 0x000fea0003c00000 */
[----:B------:R-:W-:Y:S01]  /*fd60*/  MOV R4, R0 ;  /* 0x0000000000047202 */ /* 0x000fe20000000f00 */
[----:B------:R-:W-:Y:S05]  /*fd70*/  BRA `(.L_x_1320) ;  /* 0xffff2cf000007947 */ /* 0x000fea000383ffff */
.L_x_1242:
[----:B------:R-:W-:Y:S01]  /*fd80*/  IMAD.MOV.U32 R5, RZ, RZ, R15 ;  /* 0x000000ffff057224 */ /* 0x000fe200078e000f */
[----:B------:R-:W-:Y:S01]  /*fd90*/  MOV R3, RZ ;  /* 0x000000ff00037202 */ /* 0x000fe20000000f00 */
[----:B------:R-:W-:Y:S01]  /*fda0*/  IMAD.MOV.U32 R0, RZ, RZ, 0x181f ;  /* 0x0000181fff007424 */ /* 0x000fe200078e00ff */
[----:B------:R-:W-:Y:S02]  /*fdb0*/  MOV R2, 0xfdd0 ;  /* 0x0000fdd000027802 */ /* 0x000fe40000000f00 */
[----:B-12---:R-:W-:Y:S05]  /*fdc0*/  CALL.REL.NOINC `($__internal_27_$__cuda_sm70_shflsync_idx_p) ;  /* 0x0000122000007944 */ /* 0x006fea0003c00000 */
[----:B------:R-:W-:Y:S05]  /*fdd0*/  BRA `(.L_x_1321) ;  /* 0xffff2cb000007947 */ /* 0x000fea000383ffff */
.L_x_1245:
[----:B------:R-:W-:Y:S01]  /*fde0*/  IMAD.MOV.U32 R5, RZ, RZ, R14 ;  /* 0x000000ffff057224 */ /* 0x000fe200078e000e */
[----:B---3--:R-:W-:Y:S01]  /*fdf0*/  MOV R3, 0x1 ;  /* 0x0000000100037802 */ /* 0x008fe20000000f00 */
[----:B----4-:R-:W-:Y:S01]  /*fe00*/  IMAD.MOV.U32 R0, RZ, RZ, 0x181f ;  /* 0x0000181fff007424 */ /* 0x010fe200078e00ff */
[----:B------:R-:W-:-:S02]  /*fe10*/  MOV R2, 0xfe30 ;  /* 0x0000fe3000027802 */ /* 0x000fc40000000f00 */
[----:B-12---:R-:W-:Y:S05]  /*fe20*/  CALL.REL.NOINC `($__internal_27_$__cuda_sm70_shflsync_idx_p) ;  /* 0x000011c000007944 */ /* 0x006fea0003c00000 */
[----:B------:R-:W-:Y:S01]  /*fe30*/  IMAD.MOV.U32 R4, RZ, RZ, R0 ;  /* 0x000000ffff047224 */ /* 0x000fe200078e0000 */
[----:B------:R-:W-:Y:S01]  /*fe40*/  MOV R3, 0x1 ;  /* 0x0000000100037802 */ /* 0x000fe20000000f00 */
[----:B------:R-:W-:Y:S01]  /*fe50*/  IMAD.MOV.U32 R5, RZ, RZ, R15 ;  /* 0x000000ffff057224 */ /* 0x000fe200078e000f */
[----:B------:R-:W-:-:S02]  /*fe60*/  MOV R0, 0x181f ;  /* 0x0000181f00007802 */ /* 0x000fc40000000f00 */
[----:B------:R-:W-:Y:S02]  /*fe70*/  MOV R2, 0xfe90 ;  /* 0x0000fe9000027802 */ /* 0x000fe40000000f00 */
[----:B------:R-:W-:Y:S05]  /*fe80*/  CALL.REL.NOINC `($__internal_27_$__cuda_sm70_shflsync_idx_p) ;  /* 0x0000116000007944 */ /* 0x000fea0003c00000 */
[----:B------:R-:W-:Y:S05]  /*fe90*/  BRA `(.L_x_1322) ;  /* 0xffff2dc000007947 */ /* 0x000fea000383ffff */
.L_x_1248:
[----:B------:R-:W-:Y:S01]  /*fea0*/  IMAD.MOV.U32 R5, RZ, RZ, R14 ;  /* 0x000000ffff057224 */ /* 0x000fe200078e000e */
[----:B-1----:R-:W-:Y:S01]  /*feb0*/  MOV R3, 0x2 ;  /* 0x0000000200037802 */ /* 0x002fe20000000f00 */
[----:B----4-:R-:W-:Y:S01]  /*fec0*/  IMAD.MOV.U32 R0, RZ, RZ, 0x181f ;  /* 0x0000181fff007424 */ /* 0x010fe200078e00ff */
[----:B------:R-:W-:Y:S02]  /*fed0*/  MOV R2, 0xfef0 ;  /* 0x0000fef000027802 */ /* 0x000fe40000000f00 */
[----:B--2---:R-:W-:Y:S05]  /*fee0*/  CALL.REL.NOINC `($__internal_27_$__cuda_sm70_shflsync_idx_p) ;  /* 0x0000110000007944 */ /* 0x004fea0003c00000 */
[----:B------:R-:W-:Y:S01]  /*fef0*/  MOV R4, R0 ;  /* 0x0000000000047202 */ /* 0x000fe20000000f00 */
[----:B------:R-:W-:Y:S05]  /*ff00*/  BRA `(.L_x_1323) ;  /* 0xffff2f1000007947 */ /* 0x000fea000383ffff */
.L_x_1249:
[----:B------:R-:W-:Y:S01]  /*ff10*/  IMAD.MOV.U32 R5, RZ, RZ, R15 ;  /* 0x000000ffff057224 */ /* 0x000fe200078e000f */
[----:B------:R-:W-:Y:S01]  /*ff20*/  MOV R3, 0x2 ;  /* 0x0000000200037802 */ /* 0x000fe20000000f00 */
[----:B----4-:R-:W-:Y:S01]  /*ff30*/  IMAD.MOV.U32 R0, RZ, RZ, 0x181f ;  /* 0x0000181fff007424 */ /* 0x010fe200078e00ff */
[----:B------:R-:W-:Y:S02]  /*ff40*/  MOV R2, 0xff60 ;  /* 0x0000ff6000027802 */ /* 0x000fe40000000f00 */
[----:B-123--:R-:W-:Y:S05]  /*ff50*/  CALL.REL.NOINC `($__internal_27_$__cuda_sm70_shflsync_idx_p) ;  /* 0x0000109000007944 */ /* 0x00efea0003c00000 */
[----:B------:R-:W-:Y:S05]  /*ff60*/  BRA `(.L_x_1324) ;  /* 0xffff2ed000007947 */ /* 0x000fea000383ffff */
.L_x_1252:
[----:B------:R-:W-:Y:S01]  /*ff70*/  IMAD.MOV.U32 R5, RZ, RZ, R14 ;  /* 0x000000ffff057224 */ /* 0x000fe200078e000e */
[----:B-1----:R-:W-:Y:S01]  /*ff80*/  MOV R3, 0x3 ;  /* 0x0000000300037802 */ /* 0x002fe20000000f00 */
[----:B------:R-:W-:Y:S01]  /*ff90*/  IMAD.MOV.U32 R0, RZ, RZ, 0x181f ;  /* 0x0000181fff007424 */ /* 0x000fe200078e00ff */
[----:B------:R-:W-:-:S02]  /*ffa0*/  MOV R2, 0xffc0 ;  /* 0x0000ffc000027802 */ /* 0x000fc40000000f00 */
[----:B--234-:R-:W-:Y:S05]  /*ffb0*/  CALL.REL.NOINC `($__internal_27_$__cuda_sm70_shflsync_idx_p) ;  /* 0x0000103000007944 */ /* 0x01cfea0003c00000 */
[----:B------:R-:W-:Y:S01]  /*ffc0*/  IMAD.MOV.U32 R4, RZ, RZ, R0 ;  /* 0x000000ffff047224 */ /* 0x000fe200078e0000 */
[----:B------:R-:W-:Y:S01]  /*ffd0*/  MOV R3, 0x3 ;  /* 0x0000000300037802 */ /* 0x000fe20000000f00 */
[----:B------:R-:W-:Y:S01]  /*ffe0*/  IMAD.MOV.U32 R5, RZ, RZ, R15 ;  /* 0x000000ffff057224 */ /* 0x000fe200078e000f */
[----:B------:R-:W-:-:S02]  /*fff0*/  MOV R0, 0x181f ;  /* 0x0000181f00007802 */ /* 0x000fc40000000f00 */
[----:B------:R-:W-:Y:S02]  /*10000*/  MOV R2, 0x10020 ;  /* 0x0001002000027802 */ /* 0x000fe40000000f00 */
[----:B------:R-:W-:Y:S05]  /*10010*/  CALL.REL.NOINC `($__internal_27_$__cuda_sm70_shflsync_idx_p) ;  /* 0x00000fd000007944 */ /* 0x000fea0003c00000 */
[----:B------:R-:W-:Y:S05]  /*10020*/  BRA `(.L_x_1325) ;  /* 0xffff2fe000007947 */ /* 0x000fea000383ffff */
.L_x_1257:
[----:B------:R-:W-:Y:S01]  /*10030*/  IMAD.MOV.U32 R2, RZ, RZ, R251 ;  /* 0x000000ffff027224 */ /* 0x000fe200078e00fb */
[----:B------:R-:W-:Y:S01]  /*10040*/  MOV R7, 0x1f ;  /* 0x0000001f00077802 */ /* 0x000fe20000000f00 */
[----:B------:R-:W-:Y:S01]  /*10050*/  IMAD.MOV.U32 R5, RZ, RZ, 0x2 ;  /* 0x00000002ff057424 */ /* 0x000fe200078e00ff */
[----:B------:R-:W-:Y:S02]  /*10060*/  MOV R6, 0xffffffff ;  /* 0xffffffff00067802 */ /* 0x000fe40000000f00 */
[----:B------:R-:W-:Y:S02]  /*10070*/  MOV R3, 0x10090 ;  /* 0x0001009000037802 */ /* 0x000fe40000000f00 */
[----:B------:R-:W-:Y:S05]  /*10080*/  CALL.REL.NOINC `($__internal_26_$__cuda_sm70_shflsync_bfly_p) ;  /* 0x00000f1000007944 */ /* 0x000fea0003c00000 */
[----:B------:R-:W-:Y:S01]  /*10090*/  FADD.FTZ R0, R251, R5 ;  /* 0x00000005fb007221 */ /* 0x000fe20000010000 */
[----:B------:R-:W-:Y:S02]  /*100a0*/  MOV R5, 0x1 ;  /* 0x0000000100057802 */ /* 0x000fe40000000f00 */
[----:B------:R-:W-:Y:S02]  /*100b0*/  MOV R3, 0x100e0 ;  /* 0x000100e000037802 */ /* 0x000fe40000000f00 */
[----:B------:R-:W-:-:S02]  /*100c0*/  MOV R2, R0 ;  /* 0x0000000000027202 */ /* 0x000fc40000000f00 */
[----:B------:R-:W-:Y:S05]  /*100d0*/  CALL.REL.NOINC `($__internal_26_$__cuda_sm70_shflsync_bfly_p) ;  /* 0x00000ec000007944 */ /* 0x000fea0003c00000 */
[----:B------:R-:W-:Y:S01]  /*100e0*/  FADD.FTZ R0, R0, R5 ;  /* 0x0000000500007221 */ /* 0x000fe20000010000 */
[----:B------:R-:W-:-:S02]  /*100f0*/  MOV R2, R250 ;  /* 0x000000fa00027202 */ /* 0x000fc40000000f00 */
[----:B------:R-:W-:Y:S02]  /*10100*/  MOV R5, 0x2 ;  /* 0x0000000200057802 */ /* 0x000fe40000000f00 */
[----:B------:R-:W-:Y:S02]  /*10110*/  MOV R3, 0x10130 ;  /* 0x0001013000037802 */ /* 0x000fe40000000f00 */
[----:B------:R-:W-:Y:S05]  /*10120*/  CALL.REL.NOINC `($__internal_26_$__cuda_sm70_shflsync_bfly_p) ;  /* 0x00000e7000007944 */ /* 0x000fea0003c00000 */
[----:B------:R-:W-:Y:S01]  /*10130*/  FADD.FTZ R4, R250, R5 ;  /* 0x00000005fa047221 */ /* 0x000fe20000010000 */
[----:B------:R-:W-:Y:S02]  /*10140*/  MOV R5, 0x1 ;  /* 0x0000000100057802 */ /* 0x000fe40000000f00 */
[----:B------:R-:W-:Y:S02]  /*10150*/  MOV R3, 0x10180 ;  /* 0x0001018000037802 */ /* 0x000fe40000000f00 */
[----:B------:R-:W-:Y:S02]  /*10160*/  MOV R2, R4 ;  /* 0x0000000400027202 */ /* 0x000fe40000000f00 */
[----:B------:R-:W-:Y:S05]  /*10170*/  CALL.REL.NOINC `($__internal_26_$__cuda_sm70_shflsync_bfly_p) ;  /* 0x00000e2000007944 */ /* 0x000fea0003c00000 */
[----:B------:R-:W-:Y:S01]  /*10180*/  MOV R3, R5 ;  /* 0x0000000500037202 */ /* 0x000fe20000000f00 */
[----:B------:R-:W-:Y:S05]  /*10190*/  BRA `(.L_x_1326) ;  /* 0xffff9d0000007947 */ /* 0x000fea000383ffff */
.L_x_1264:
[----:B-1-34-:R-:W-:Y:S01]  /*101a0*/  IMAD.MOV.U32 R5, RZ, RZ, R14 ;  /* 0x000000ffff057224 */ /* 0x01afe200078e000e */
[----:B------:R-:W-:Y:S01]  /*101b0*/  MOV R3, RZ ;  /* 0x000000ff00037202 */ /* 0x000fe20000000f00 */
[----:B------:R-:W-:Y:S01]  /*101c0*/  IMAD.MOV.U32 R0, RZ, RZ, 0x181f ;  /* 0x0000181fff007424 */ /* 0x000fe200078e00ff */
[----:B------:R-:W-:-:S02]  /*101d0*/  MOV R2, 0x101f0 ;  /* 0x000101f000027802 */ /* 0x000fc40000000f00 */
[----:B------:R-:W-:Y:S05]  /*101e0*/  CALL.REL.NOINC `($__internal_27_$__cuda_sm70_shflsync_idx_p) ;  /* 0x00000e0000007944 */ /* 0x000fea0003c00000 */
[----:B------:R-:W-:Y:S01]  /*101f0*/  MOV R6, R0 ;  /* 0x0000000000067202 */ /* 0x000fe20000000f00 */
[----:B------:R-:W-:Y:S05]  /*10200*/  BRA `(.L_x_1327) ;  /* 0xffffb96000007947 */ /* 0x000fea000383ffff */
.L_x_1265:
[----:B------:R-:W-:Y:S01]  /*10210*/  IMAD.MOV.U32 R5, RZ, RZ, R15 ;  /* 0x000000ffff057224 */ /* 0x000fe200078e000f */
[----:B------:R-:W-:Y:S01]  /*10220*/  MOV R3, RZ ;  /* 0x000000ff00037202 */ /* 0x000fe20000000f00 */
[----:B------:R-:W-:Y:S01]  /*10230*/  IMAD.MOV.U32 R0, RZ, RZ, 0x181f ;  /* 0x0000181fff007424 */ /* 0x000fe200078e00ff */
[----:B------:R-:W-:-:S02]  /*10240*/  MOV R2, 0x10260 ;  /* 0x0001026000027802 */ /* 0x000fc40000000f00 */
[----:B-12---:R-:W-:Y:S05]  /*10250*/  CALL.REL.NOINC `($__internal_27_$__cuda_sm70_shflsync_idx_p) ;  /* 0x00000d9000007944 */ /* 0x006fea0003c00000 */
[----:B------:R-:W-:Y:S05]  /*10260*/  BRA `(.L_x_1328) ;  /* 0xffffb92000007947 */ /* 0x000fea000383ffff */
.L_x_1268:
[----:B------:R-:W-:Y:S01]  /*10270*/  IMAD.MOV.U32 R5, RZ, RZ, R14 ;  /* 0x000000ffff057224 */ /* 0x000fe200078e000e */
[----:B--2---:R-:W-:Y:S01]  /*10280*/  MOV R3, 0x1 ;  /* 0x0000000100037802 */ /* 0x004fe20000000f00 */
[----:B----4-:R-:W-:Y:S01]  /*10290*/  IMAD.MOV.U32 R0, RZ, RZ, 0x181f ;  /* 0x0000181fff007424 */ /* 0x010fe200078e00ff */
[----:B------:R-:W-:-:S02]  /*102a0*/  MOV R2, 0x102c0 ;  /* 0x000102c000027802 */ /* 0x000fc40000000f00 */
[----:B-1-3--:R-:W-:Y:S05]  /*102b0*/  CALL.REL.NOINC `($__internal_27_$__cuda_sm70_shflsync_idx_p) ;  /* 0x00000d3000007944 */ /* 0x00afea0003c00000 */
[----:B------:R-:W-:Y:S01]  /*102c0*/  IMAD.MOV.U32 R6, RZ, RZ, R0 ;  /* 0x000000ffff067224 */ /* 0x000fe200078e0000 */
[----:B------:R-:W-:Y:S01]  /*102d0*/  MOV R3, 0x1 ;  /* 0x0000000100037802 */ /* 0x000fe20000000f00 */
[----:B------:R-:W-:Y:S01]  /*102e0*/  IMAD.MOV.U32 R5, RZ, RZ, R15 ;  /* 0x000000ffff057224 */ /* 0x000fe200078e000f */
[----:B------:R-:W-:-:S02]  /*102f0*/  MOV R0, 0x181f ;  /* 0x0000181f00007802 */ /* 0x000fc40000000f00 */
[----:B------:R-:W-:Y:S02]  /*10300*/  MOV R2, 0x10320 ;  /* 0x0001032000027802 */ /* 0x000fe40000000f00 */
[----:B------:R-:W-:Y:S05]  /*10310*/  CALL.REL.NOINC `($__internal_27_$__cuda_sm70_shflsync_idx_p) ;  /* 0x00000cd000007944 */ /* 0x000fea0003c00000 */
[----:B------:R-:W-:Y:S05]  /*10320*/  BRA `(.L_x_1329) ;  /* 0xffffba3000007947 */ /* 0x000fea000383ffff */
.L_x_1271:
[----:B------:R-:W-:Y:S01]  /*10330*/  IMAD.MOV.U32 R5, RZ, RZ, R14 ;  /* 0x000000ffff057224 */ /* 0x000fe200078e000e */
[----:B-1----:R-:W-:Y:S01]  /*10340*/  MOV R3, 0x2 ;  /* 0x0000000200037802 */ /* 0x002fe20000000f00 */
[----:B----4-:R-:W-:Y:S01]  /*10350*/  IMAD.MOV.U32 R0, RZ, RZ, 0x181f ;  /* 0x0000181fff007424 */ /* 0x010fe200078e00ff */
[----:B------:R-:W-:Y:S02]  /*10360*/  MOV R2, 0x10380 ;  /* 0x0001038000027802 */ /* 0x000fe40000000f00 */
[----:B--23--:R-:W-:Y:S05]  /*10370*/  CALL.REL.NOINC `($__internal_27_$__cuda_sm70_shflsync_idx_p) ;  /* 0x00000c7000007944 */ /* 0x00cfea0003c00000 */
[----:B------:R-:W-:Y:S01]  /*10380*/  MOV R6, R0 ;  /* 0x0000000000067202 */ /* 0x000fe20000000f00 */
[----:B------:R-:W-:Y:S05]  /*10390*/  BRA `(.L_x_1330) ;  /* 0xffffbb9000007947 */ /* 0x000fea000383ffff */
.L_x_1272:
[----:B------:R-:W-:Y:S01]  /*103a0*/  IMAD.MOV.U32 R5, RZ, RZ, R15 ;  /* 0x000000ffff057224 */ /* 0x000fe200078e000f */
[----:B------:R-:W-:Y:S01]  /*103b0*/  MOV R3, 0x2 ;  /* 0x0000000200037802 */ /* 0x000fe20000000f00 */
[----:B----4-:R-:W-:Y:S01]  /*103c0*/  IMAD.MOV.U32 R0, RZ, RZ, 0x181f ;  /* 0x0000181fff007424 */ /* 0x010fe200078e00ff */
[----:B------:R-:W-:Y:S02]  /*103d0*/  MOV R2, 0x103f0 ;  /* 0x000103f000027802 */ /* 0x000fe40000000f00 */
[----:B-123--:R-:W-:Y:S05]  /*103e0*/  CALL.REL.NOINC `($__internal_27_$__cuda_sm70_shflsync_idx_p) ;  /* 0x00000c0000007944 */ /* 0x00efea0003c00000 */
[----:B------:R-:W-:Y:S05]  /*103f0*/  BRA `(.L_x_1331) ;  /* 0xffffbb5000007947 */ /* 0x000fea000383ffff */
.L_x_1275:
        /* <DEDUP_REMOVED lines=12> */
.L_x_1277:
[----:B------:R-:W-:Y:S01]  /*104c0*/  IMAD.MOV.U32 R5, RZ, RZ, R20 ;  /* 0x000000ffff057224 */ /* 0x000fe200078e0014 */
[----:B------:R-:W-:Y:S01]  /*104d0*/  MOV R3, RZ ;  /* 0x000000ff00037202 */ /* 0x000fe20000000f00 */
[----:B------:R-:W-:Y:S01]  /*104e0*/  IMAD.MOV.U32 R0, RZ, RZ, 0x1c1f ;  /* 0x00001c1fff007424 */ /* 0x000fe200078e00ff */
[----:B------:R-:W-:Y:S02]  /*104f0*/  MOV R2, 0x10510 ;  /* 0x0001051000027802 */ /* 0x000fe40000000f00 */
[----:B------:R-:W-:Y:S05]  /*10500*/  CALL.REL.NOINC `($__internal_27_$__cuda_sm70_shflsync_idx_p) ;  /* 0x00000ae000007944 */ /* 0x000fea0003c00000 */
[----:B------:R-:W-:Y:S01]  /*10510*/  MOV R4, R0 ;  /* 0x0000000000047202 */ /* 0x000fe20000000f00 */
[----:B------:R-:W-:Y:S05]  /*10520*/  BRA `(.L_x_1333) ;  /* 0xffffbfd000007947 */ /* 0x000fea000383ffff */
.L_x_1278:
[----:B------:R-:W-:Y:S01]  /*10530*/  IMAD.MOV.U32 R5, RZ, RZ, R21 ;  /* 0x000000ffff057224 */ /* 0x000fe200078e0015 */
[----:B------:R-:W-:Y:S01]  /*10540*/  MOV R3, RZ ;  /* 0x000000ff00037202 */ /* 0x000fe20000000f00 */
[----:B------:R-:W-:Y:S01]  /*10550*/  IMAD.MOV.U32 R0, RZ, RZ, 0x1c1f ;  /* 0x00001c1fff007424 */ /* 0x000fe200078e00ff */
[----:B------:R-:W-:Y:S02]  /*10560*/  MOV R2, 0x10580 ;  /* 0x0001058000027802 */ /* 0x000fe40000000f00 */
[----:B-12---:R-:W-:Y:S05]  /*10570*/  CALL.REL.NOINC `($__internal_27_$__cuda_sm70_shflsync_idx_p) ;  /* 0x00000a7000007944 */ /* 0x006fea0003c00000 */
[----:B------:R-:W-:Y:S05]  /*10580*/  BRA `(.L_x_1334) ;  /* 0xffffbf9000007947 */ /* 0x000fea000383ffff */
.L_x_1281:
[----:B------:R-:W-:Y:S01]  /*10590*/  IMAD.MOV.U32 R5, RZ, RZ, R20 ;  /* 0x000000ffff057224 */ /* 0x000fe200078e0014 */
[----:B-1----:R-:W-:Y:S01]  /*105a0*/  MOV R3, 0x1 ;  /* 0x0000000100037802 */ /* 0x002fe20000000f00 */
[----:B----4-:R-:W-:Y:S01]  /*105b0*/  IMAD.MOV.U32 R0, RZ, RZ, 0x1c1f ;  /* 0x00001c1fff007424 */ /* 0x010fe200078e00ff */
[----:B------:R-:W-:-:S02]  /*105c0*/  MOV R2, 0x105e0 ;  /* 0x000105e000027802 */ /* 0x000fc40000000f00 */
[----:B--23--:R-:W-:Y:S05]  /*105d0*/  CALL.REL.NOINC `($__internal_27_$__cuda_sm70_shflsync_idx_p) ;  /* 0x00000a1000007944 */ /* 0x00cfea0003c00000 */
[----:B------:R-:W-:Y:S01]  /*105e0*/  IMAD.MOV.U32 R4, RZ, RZ, R0 ;  /* 0x000000ffff047224 */ /* 0x000fe200078e0000 */
[----:B------:R-:W-:Y:S01]  /*105f0*/  MOV R3, 0x1 ;  /* 0x0000000100037802 */ /* 0x000fe20000000f00 */
[----:B------:R-:W-:Y:S01]  /*10600*/  IMAD.MOV.U32 R5, RZ, RZ, R21 ;  /* 0x000000ffff057224 */ /* 0x000fe200078e0015 */
[----:B------:R-:W-:-:S02]  /*10610*/  MOV R0, 0x1c1f ;  /* 0x00001c1f00007802 */ /* 0x000fc40000000f00 */
[----:B------:R-:W-:Y:S02]  /*10620*/  MOV R2, 0x10640 ;  /* 0x0001064000027802 */ /* 0x000fe40000000f00 */
[----:B------:R-:W-:Y:S05]  /*10630*/  CALL.REL.NOINC `($__internal_27_$__cuda_sm70_shflsync_idx_p) ;  /* 0x000009b000007944 */ /* 0x000fea0003c00000 */
[----:B------:R-:W-:Y:S05]  /*10640*/  BRA `(.L_x_1335) ;  /* 0xffffcb3000007947 */ /* 0x000fea000383ffff */
.L_x_1285:
[----:B------:R-:W-:Y:S01]  /*10650*/  IMAD.MOV.U32 R5, RZ, RZ, R12 ;  /* 0x000000ffff057224 */ /* 0x000fe200078e000c */
[----:B------:R-:W-:Y:S01]  /*10660*/  MOV R3, RZ ;  /* 0x000000ff00037202 */ /* 0x000fe20000000f00 */
[----:B------:R-:W-:Y:S01]  /*10670*/  IMAD.MOV.U32 R0, RZ, RZ, 0x181f ;  /* 0x0000181fff007424 */ /* 0x000fe200078e00ff */
[----:B------:R-:W-:Y:S02]  /*10680*/  MOV R2, 0x106a0 ;  /* 0x000106a000027802 */ /* 0x000fe40000000f00 */
[----:B------:R-:W-:Y:S05]  /*10690*/  CALL.REL.NOINC `($__internal_27_$__cuda_sm70_shflsync_idx_p) ;  /* 0x0000095000007944 */ /* 0x000fea0003c00000 */
[----:B------:R-:W-:Y:S01]  /*106a0*/  MOV R4, R0 ;  /* 0x0000000000047202 */ /* 0x000fe20000000f00 */
[----:B------:R-:W-:Y:S05]  /*106b0*/  BRA `(.L_x_1336) ;  /* 0xffffdec000007947 */ /* 0x000fea000383ffff */
.L_x_1286:
[----:B------:R-:W-:Y:S01]  /*106c0*/  IMAD.MOV.U32 R5, RZ, RZ, R15 ;  /* 0x000000ffff057224 */ /* 0x000fe200078e000f */
[----:B------:R-:W-:Y:S01]  /*106d0*/  MOV R3, RZ ;  /* 0x000000ff00037202 */ /* 0x000fe20000000f00 */
[----:B------:R-:W-:Y:S01]  /*106e0*/  IMAD.MOV.U32 R0, RZ, RZ, 0x181f ;  /* 0x0000181fff007424 */ /* 0x000fe200078e00ff */
[----:B------:R-:W-:Y:S02]  /*106f0*/  MOV R2, 0x10710 ;  /* 0x0001071000027802 */ /* 0x000fe40000000f00 */
[----:B-12---:R-:W-:Y:S05]  /*10700*/  CALL.REL.NOINC `($__internal_27_$__cuda_sm70_shflsync_idx_p) ;  /* 0x000008e000007944 */ /* 0x006fea0003c00000 */
[----:B------:R-:W-:Y:S05]  /*10710*/  BRA `(.L_x_1337) ;  /* 0xffffde8000007947 */ /* 0x000fea000383ffff */
.L_x_1289:
        /* <DEDUP_REMOVED lines=12> */
.L_x_1292:
[----:B------:R-:W-:Y:S01]  /*107e0*/  IMAD.MOV.U32 R5, RZ, RZ, R12 ;  /* 0x000000ffff057224 */ /* 0x000fe200078e000c */
[----:B-1----:R-:W-:Y:S01]  /*107f0*/  MOV R3, 0x2 ;  /* 0x0000000200037802 */ /* 0x002fe20000000f00 */
[----:B----4-:R-:W-:Y:S01]  /*10800*/  IMAD.MOV.U32 R0, RZ, RZ, 0x181f ;  /* 0x0000181fff007424 */ /* 0x010fe200078e00ff */
[----:B------:R-:W-:Y:S02]  /*10810*/  MOV R2, 0x10830 ;  /* 0x0001083000027802 */ /* 0x000fe40000000f00 */
[----:B--23--:R-:W-:Y:S05]  /*10820*/  CALL.REL.NOINC `($__internal_27_$__cuda_sm70_shflsync_idx_p) ;  /* 0x000007c000007944 */ /* 0x00cfea0003c00000 */
[----:B------:R-:W-:Y:S01]  /*10830*/  MOV R4, R0 ;  /* 0x0000000000047202 */ /* 0x000fe20000000f00 */
[----:B------:R-:W-:Y:S05]  /*10840*/  BRA `(.L_x_1339) ;  /* 0xffffe10000007947 */ /* 0x000fea000383ffff */
.L_x_1293:
[----:B------:R-:W-:Y:S01]  /*10850*/  IMAD.MOV.U32 R5, RZ, RZ, R15 ;  /* 0x000000ffff057224 */ /* 0x000fe200078e000f */
[----:B------:R-:W-:Y:S01]  /*10860*/  MOV R3, 0x2 ;  /* 0x0000000200037802 */ /* 0x000fe20000000f00 */
[----:B----4-:R-:W-:Y:S01]  /*10870*/  IMAD.MOV.U32 R0, RZ, RZ, 0x181f ;  /* 0x0000181fff007424 */ /* 0x010fe200078e00ff */
[----:B------:R-:W-:Y:S02]  /*10880*/  MOV R2, 0x108a0 ;  /* 0x000108a000027802 */ /* 0x000fe40000000f00 */
[----:B-123--:R-:W-:Y:S05]  /*10890*/  CALL.REL.NOINC `($__internal_27_$__cuda_sm70_shflsync_idx_p) ;  /* 0x0000075000007944 */ /* 0x00efea0003c00000 */
[----:B------:R-:W-:Y:S05]  /*108a0*/  BRA `(.L_x_1340) ;  /* 0xffffe0c000007947 */ /* 0x000fea000383ffff */
.L_x_1296:
        /* <DEDUP_REMOVED lines=12> */
.L_x_1298:
[----:B------:R-:W-:Y:S01]  /*10970*/  IMAD.MOV.U32 R5, RZ, RZ, R98 ;  /* 0x000000ffff057224 */ /* 0x000fe200078e0062 */
[----:B------:R-:W-:Y:S01]  /*10980*/  MOV R3, RZ ;  /* 0x000000ff00037202 */ /* 0x000fe20000000f00 */
[----:B------:R-:W-:Y:S01]  /*10990*/  IMAD.MOV.U32 R0, RZ, RZ, 0x1f ;  /* 0x0000001fff007424 */ /* 0x000fe200078e00ff */
[----:B------:R-:W-:Y:S02]  /*109a0*/  MOV R2, 0x109c0 ;  /* 0x000109c000027802 */ /* 0x000fe40000000f00 */
[----:B------:R-:W-:Y:S05]  /*109b0*/  CALL.REL.NOINC `($__internal_27_$__cuda_sm70_shflsync_idx_p) ;  /* 0x0000063000007944 */ /* 0x000fea0003c00000 */
[----:B------:R-:W-:Y:S01]  /*109c0*/  MOV R9, R0 ;  /* 0x0000000000097202 */ /* 0x000fe20000000f00 */
[----:B------:R-:W-:Y:S05]  /*109d0*/  BRA `(.L_x_1342) ;  /* 0xffffe40000007947 */ /* 0x000fea000383ffff */
.L_x_1299:
[----:B------:R-:W-:Y:S01]  /*109e0*/  IMAD.MOV.U32 R5, RZ, RZ, R98 ;  /* 0x000000ffff057224 */ /* 0x000fe200078e0062 */
[----:B------:R-:W-:Y:S01]  /*109f0*/  MOV R3, 0x1 ;  /* 0x0000000100037802 */ /* 0x000fe20000000f00 */
[----:B------:R-:W-:Y:S01]  /*10a00*/  IMAD.MOV.U32 R0, RZ, RZ, 0x1f ;  /* 0x0000001fff007424 */ /* 0x000fe200078e00ff */
[----:B------:R-:W-:Y:S02]  /*10a10*/  MOV R2, 0x10a30 ;  /* 0x00010a3000027802 */ /* 0x000fe40000000f00 */
[----:B-12---:R-:W-:Y:S05]  /*10a20*/  CALL.REL.NOINC `($__internal_27_$__cuda_sm70_shflsync_idx_p) ;  /* 0x000005c000007944 */ /* 0x006fea0003c00000 */
[----:B------:R-:W-:Y:S01]  /*10a30*/  MOV R8, R0 ;  /* 0x0000000000087202 */ /* 0x000fe20000000f00 */
[----:B------:R-:W-:Y:S05]  /*10a40*/  BRA `(.L_x_1343) ;  /* 0xffffe3b000007947 */ /* 0x000fea000383ffff */
.L_x_1300:
[----:B------:R-:W-:Y:S02]  /*10a50*/  MOV R2, 0x1 ;  /* 0x0000000100027802 */ /* 0x000fe40000000f00 */
[----:B------:R-:W-:-:S02]  /*10a60*/  MOV R3, 0x10a80 ;  /* 0x00010a8000037802 */ /* 0x000fc40000000f00 */
[----:B-1234-:R-:W-:Y:S05]  /*10a70*/  CALL.REL.NOINC `($__internal_28_$__cuda_sm70_shflsync_up_p) ;  /* 0x000005c000007944 */ /* 0x01efea0003c00000 */
[----:B------:R-:W-:Y:S05]  /*10a80*/  BRA `(.L_x_1344) ;  /* 0xffffe4a000007947 */ /* 0x000fea000383ffff */
.L_x_1301:
[----:B------:R-:W-:Y:S02]  /*10a90*/  MOV R2, 0x2 ;  /* 0x0000000200027802 */ /* 0x000fe40000000f00 */
[----:B------:R-:W-:-:S02]  /*10aa0*/  MOV R3, 0x10ac0 ;  /* 0x00010ac000037802 */ /* 0x000fc40000000f00 */
[----:B--2-4-:R-:W-:Y:S05]  /*10ab0*/  CALL.REL.NOINC `($__internal_28_$__cuda_sm70_shflsync_up_p) ;  /* 0x0000058000007944 */ /* 0x014fea0003c00000 */
        /* <DEDUP_REMOVED lines=23> */
.L_x_1305:
[----:B------:R-:W-:Y:S02]  /*10c30*/  MOV R2, 0x1 ;  /* 0x0000000100027802 */ /* 0x000fe40000000f00 */
[----:B------:R-:W-:Y:S02]  /*10c40*/  MOV R3, 0x10c60 ;  /* 0x00010c6000037802 */ /* 0x000fe40000000f00 */
[----:B------:R-:W-:Y:S05]  /*10c50*/  CALL.REL.NOINC `($__internal_28_$__cuda_sm70_shflsync_up_p) ;  /* 0x000003e000007944 */ /* 0x000fea0003c00000 */
[----:B------:R-:W-:Y:S01]  /*10c60*/  MOV R2, R4 ;  /* 0x0000000400027202 */ /* 0x000fe20000000f00 */
[----:B------:R-:W-:Y:S05]  /*10c70*/  BRA `(.L_x_1346) ;  /* 0xffffe51000007947 */ /* 0x000fea000383ffff */
.L_x_1306:
        /* <DEDUP_REMOVED lines=26> */
.L_x_1308:
[----:B------:R-:W-:Y:S02]  /*10e20*/  SEL R0, RZ, 0x1, P0 ;  /* 0x00000001ff007807 */ /* 0x000fe40000000000 */
[----:B------:R-:W-:Y:S02]  /*10e30*/  MOV R2, 0x10e50 ;  /* 0x00010e5000027802 */ /* 0x000fe40000000f00 */
[----:B-1----:R-:W-:Y:S05]  /*10e40*/  CALL.REL.NOINC `($__internal_29_$__cuda_sm70_votesync_ballot) ;  /* 0x0000026000007944 */ /* 0x002fea0003c00000 */
[----:B------:R-:W-:Y:S01]  /*10e50*/  MOV R11, R0 ;  /* 0x00000000000b7202 */ /* 0x000fe20000000f00 */
[----:B------:R-:W-:Y:S05]  /*10e60*/  BRA `(.L_x_1348) ;  /* 0xffffe4b000007947 */ /* 0x000fea000383ffff */
.L_x_1309:
[----:B------:R-:W-:Y:S01]  /*10e70*/  IMAD.MOV.U32 R5, RZ, RZ, R6 ;  /* 0x000000ffff057224 */ /* 0x000fe200078e0006 */
[----:B---3--:R-:W-:Y:S01]  /*10e80*/  MOV R3, R10 ;  /* 0x0000000a00037202 */ /* 0x008fe20000000f00 */
[----:B------:R-:W-:Y:S01]  /*10e90*/  IMAD.MOV.U32 R0, RZ, RZ, 0x1f ;  /* 0x0000001fff007424 */ /* 0x000fe200078e00ff */
[----:B------:R-:W-:Y:S02]  /*10ea0*/  MOV R2, 0x10ec0 ;  /* 0x00010ec000027802 */ /* 0x000fe40000000f00 */
[----:B-12---:R-:W-:Y:S05]  /*10eb0*/  CALL.REL.NOINC `($__internal_27_$__cuda_sm70_shflsync_idx_p) ;  /* 0x0000013000007944 */ /* 0x006fea0003c00000 */
[----:B------:R-:W-:Y:S01]  /*10ec0*/  IMAD.MOV.U32 R8, RZ, RZ, R0 ;  /* 0x000000ffff087224 */ /* 0x000fe200078e0000 */
[----:B------:R-:W-:Y:S01]  /*10ed0*/  MOV R3, R10 ;  /* 0x0000000a00037202 */ /* 0x000fe20000000f00 */
[----:B------:R-:W-:Y:S01]  /*10ee0*/  IMAD.MOV.U32 R5, RZ, RZ, R7 ;  /* 0x000000ffff057224 */ /* 0x000fe200078e0007 */
[----:B------:R-:W-:Y:S02]  /*10ef0*/  MOV R0, 0x1f ;  /* 0x0000001f00007802 */ /* 0x000fe40000000f00 */
[----:B------:R-:W-:-:S02]  /*10f00*/  MOV R2, 0x10f20 ;  /* 0x00010f2000027802 */ /* 0x000fc40000000f00 */
[----:B------:R-:W-:Y:S05]  /*10f10*/  CALL.REL.NOINC `($__internal_27_$__cuda_sm70_shflsync_idx_p) ;  /* 0x000000d000007944 */ /* 0x000fea0003c00000 */
[----:B------:R-:W-:Y:S01]  /*10f20*/  MOV R7, R0 ;  /* 0x0000000000077202 */ /* 0x000fe20000000f00 */
[----:B------:R-:W-:Y:S05]  /*10f30*/  BRA `(.L_x_1349) ;  /* 0xffffe42000007947 */ /* 0x000fea000383ffff */
.L_x_1312:
[----:B------:R-:W-:Y:S01]  /*10f40*/  IMAD.MOV.U32 R5, RZ, RZ, R4 ;  /* 0x000000ffff057224 */ /* 0x000fe200078e0004 */
[----:B------:R-:W-:-:S02]  /*10f50*/  MOV R0, 0x1f ;  /* 0x0000001f00007802 */ /* 0x000fc40000000f00 */
[----:B------:R-:W-:Y:S02]  /*10f60*/  MOV R2, 0x10f80 ;  /* 0x00010f8000027802 */ /* 0x000fe40000000f00 */
[----:B-1234-:R-:W-:Y:S05]  /*10f70*/  CALL.REL.NOINC `($__internal_27_$__cuda_sm70_shflsync_idx_p) ;  /* 0x0000007000007944 */ /* 0x01efea0003c00000 */
[----:B------:R-:W-:Y:S01]  /*10f80*/  MOV R13, R0 ;  /* 0x00000000000d7202 */ /* 0x000fe20000000f00 */
[----:B------:R-:W-:Y:S05]  /*10f90*/  BRA `(.L_x_1311) ;  /* 0xffffe42000007947 */ /* 0x000fea000383ffff */
        .weak           $__internal_26_$__cuda_sm70_shflsync_bfly_p
        .type           $__internal_26_$__cuda_sm70_shflsync_bfly_p,@function
        .size           $__internal_26_$__cuda_sm70_shflsync_bfly_p,($__internal_27_$__cuda_sm70_shflsync_idx_p - $__internal_26_$__cuda_sm70_shflsync_bfly_p)
$__internal_26_$__cuda_sm70_shflsync_bfly_p:
[----:B------:R-:W-:Y:S04]  /*10fa0*/  WARPSYNC R6 ;  /* 0x0000000600007348 */ /* 0x000fe80003800000 */
[----:B------:R1:W2:Y:S02]  /*10fb0*/  SHFL.BFLY PT, R5, R2, R5, R7 ;  /* 0x0c00000502057389 */ /* 0x0002a400000e0007 */
[----:B-1----:R-:W-:Y:S02]  /*10fc0*/  MOV R2, R3 ;  /* 0x0000000300027202 */ /* 0x002fe40000000f00 */
[----:B------:R-:W-:-:S04]  /*10fd0*/  MOV R3, 0x0 ;  /* 0x0000000000037802 */ /* 0x000fc80000000f00 */
[----:B--2---:R-:W-:Y:S05]  /*10fe0*/  RET.REL.NODEC R2 `(_ZN7cutlass13device_kernelIN5flash19enable_sm80_to_sm89INS1_16FlashAttnFwdSm80INS1_25CollectiveMainloopFwdSm80ILi8ELi1ELb0EN4cute5tupleIJNS5_1CILi128EEENS7_ILi64EEENS7_ILi256EEEEEELi256ENS_6half_tEfNS_4arch4Sm80ELb0ELb0ELb1ELb1ELb0ELb0ELb1ELb1EEENS1_21CollectiveEpilogueFwdINS6_IJS8_SA_S9_EEENS6_IJNS7_ILi1EEESI_SI_EEESC_SE_Li256ELb1ELb1ELb1ELb0EEENS1_36VarlenDynamicPersistentTileSchedulerILi128ELi64ELi256ELi256ELb1ELb1ELb0ELb0ELb1ELb1EEEEEEEEEvNT_6ParamsE) ;  /* 0xfffef01002007950 */ /* 0x004fea0003c3ffff */
        .weak           $__internal_27_$__cuda_sm70_shflsync_idx_p
        .type           $__internal_27_$__cuda_sm70_shflsync_idx_p,@function
        .size           $__internal_27_$__cuda_sm70_shflsync_idx_p,($__internal_28_$__cuda_sm70_shflsync_up_p - $__internal_27_$__cuda_sm70_shflsync_idx_p)
$__internal_27_$__cuda_sm70_shflsync_idx_p:
[----:B------:R-:W-:-:S04]  /*10ff0*/  MOV R102, 0xffffffff ;  /* 0xffffffff00667802 */ /* 0x000fc80000000f00 */
[----:B------:R-:W-:Y:S04]  /*11000*/  WARPSYNC R102 ;  /* 0x0000006600007348 */ /* 0x000fe80003800000 */
[----:B------:R1:W2:Y:S02]  /*11010*/  SHFL.IDX PT, R0, R5, R3, R0 ;  /* 0x0000000305007389 */ /* 0x0002a400000e0000 */
[----:B-1----:R-:W-:-:S04]  /*11020*/  MOV R3, 0x0 ;  /* 0x0000000000037802 */ /* 0x002fc80000000f00 */
[----:B--2---:R-:W-:Y:S05]  /*11030*/  RET.REL.NODEC R2 `(_ZN7cutlass13device_kernelIN5flash19enable_sm80_to_sm89INS1_16FlashAttnFwdSm80INS1_25CollectiveMainloopFwdSm80ILi8ELi1ELb0EN4cute5tupleIJNS5_1CILi128EEENS7_ILi64EEENS7_ILi256EEEEEELi256ENS_6half_tEfNS_4arch4Sm80ELb0ELb0ELb1ELb1ELb0ELb0ELb1ELb1EEENS1_21CollectiveEpilogueFwdINS6_IJS8_SA_S9_EEENS6_IJNS7_ILi1EEESI_SI_EEESC_SE_Li256ELb1ELb1ELb1ELb0EEENS1_36VarlenDynamicPersistentTileSchedulerILi128ELi64ELi256ELi256ELb1ELb1ELb0ELb0ELb1ELb1EEEEEEEEEvNT_6ParamsE) ;  /* 0xfffeefc002007950 */ /* 0x004fea0003c3ffff */
        .weak           $__internal_28_$__cuda_sm70_shflsync_up_p
        .type           $__internal_28_$__cuda_sm70_shflsync_up_p,@function
        .size           $__internal_28_$__cuda_sm70_shflsync_up_p,($__internal_29_$__cuda_sm70_votesync_ballot - $__internal_28_$__cuda_sm70_shflsync_up_p)
$__internal_28_$__cuda_sm70_shflsync_up_p:
[----:B------:R-:W-:Y:S02]  /*11040*/  IMAD.MOV.U32 R4, RZ, RZ, RZ ;  /* 0x000000ffff047224 */ /* 0x000fe400078e00ff */
[----:B------:R-:W-:-:S04]  /*11050*/  IMAD.MOV.U32 R10, RZ, RZ, -0x1 ;  /* 0xffffffffff0a7424 */ /* 0x000fc800078e00ff */
[----:B------:R-:W-:Y:S04]  /*11060*/  WARPSYNC R10 ;  /* 0x0000000a00007348 */ /* 0x000fe80003800000 */
[----:B------:R1:W2:Y:S02]  /*11070*/  SHFL.UP PT, R4, R0, R2, R4 ;  /* 0x0400000200047389 */ /* 0x0002a400000e0004 */
[----:B-1----:R-:W-:Y:S02]  /*11080*/  MOV R2, R3 ;  /* 0x0000000300027202 */ /* 0x002fe40000000f00 */
[----:B------:R-:W-:-:S04]  /*11090*/  MOV R3, 0x0 ;  /* 0x0000000000037802 */ /* 0x000fc80000000f00 */
[----:B--2---:R-:W-:Y:S05]  /*110a0*/  RET.REL.NODEC R2 `(_ZN7cutlass13device_kernelIN5flash19enable_sm80_to_sm89INS1_16FlashAttnFwdSm80INS1_25CollectiveMainloopFwdSm80ILi8ELi1ELb0EN4cute5tupleIJNS5_1CILi128EEENS7_ILi64EEENS7_ILi256EEEEEELi256ENS_6half_tEfNS_4arch4Sm80ELb0ELb0ELb1ELb1ELb0ELb0ELb1ELb1EEENS1_21CollectiveEpilogueFwdINS6_IJS8_SA_S9_EEENS6_IJNS7_ILi1EEESI_SI_EEESC_SE_Li256ELb1ELb1ELb1ELb0EEENS1_36VarlenDynamicPersistentTileSchedulerILi128ELi64ELi256ELi256ELb1ELb1ELb0ELb0ELb1ELb1EEEEEEEEEvNT_6ParamsE) ;  /* 0xfffeef5002007950 */ /* 0x004fea0003c3ffff */
        .weak           $__internal_29_$__cuda_sm70_votesync_ballot
        .type           $__internal_29_$__cuda_sm70_votesync_ballot,@function
        .size           $__internal_29_$__cuda_sm70_votesync_ballot,(.L_x_5177 - $__internal_29_$__cuda_sm70_votesync_ballot)
$__internal_29_$__cuda_sm70_votesync_ballot:
[----:B------:R-:W-:Y:S01]  /*110b0*/  ISETP.NE.U32.AND P0, PT, R0, 0x1, PT ;  /* 0x000000010000780c */ /* 0x000fe20003f05070 */
[----:B------:R-:W-:-:S04]  /*110c0*/  IMAD.MOV.U32 R3, RZ, RZ, -0x1 ;  /* 0xffffffffff037424 */ /* 0x000fc800078e00ff */
[----:B------:R-:W-:Y:S08]  /*110d0*/  WARPSYNC R3 ;  /* 0x0000000300007348 */ /* 0x000ff00003800000 */
[----:B------:R-:W-:-:S04]  /*110e0*/  VOTE.ANY R0, PT, !P0 ;  /* 0x0000000000007806 */ /* 0x000fc800040e0100 */
[----:B------:R-:W-:Y:S01]  /*110f0*/  LOP3.LUT R0, R0, R3, RZ, 0xc0, !PT ;  /* 0x0000000300007212 */ /* 0x000fe200078ec0ff */
[----:B------:R-:W-:-:S04]  /*11100*/  IMAD.MOV.U32 R3, RZ, RZ, 0x0 ;  /* 0x00000000ff037424 */ /* 0x000fc800078e00ff */
[----:B------:R-:W-:Y:S05]  /*11110*/  RET.REL.NODEC R2 `(_ZN7cutlass13device_kernelIN5flash19enable_sm80_to_sm89INS1_16FlashAttnFwdSm80INS1_25CollectiveMainloopFwdSm80ILi8ELi1ELb0EN4cute5tupleIJNS5_1CILi128EEENS7_ILi64EEENS7_ILi256EEEEEELi256ENS_6half_tEfNS_4arch4Sm80ELb0ELb0ELb1ELb1ELb0ELb0ELb1ELb1EEENS1_21CollectiveEpilogueFwdINS6_IJS8_SA_S9_EEENS6_IJNS7_ILi1EEESI_SI_EEESC_SE_Li256ELb1ELb1ELb1ELb0EEENS1_36VarlenDynamicPersistentTileSchedulerILi128ELi64ELi256ELi256ELb1ELb1ELb0ELb0ELb1ELb1EEEEEEEEEvNT_6ParamsE) ;  /* 0xfffeeee002007950 */ /* 0x000fea0003c3ffff */
.L_x_1350:
        /* <DEDUP_REMOVED lines=14> */
.L_x_5177:


//--------------------- .text._ZN7cutlass13device_kernelIN5flash19enable_sm80_to_sm89INS1_16FlashAttnFwdSm80INS1_25CollectiveMainloopFwdSm80ILi8ELi1ELb0EN4cute5tupleIJNS5_1CILi128EEENS7_ILi48EEENS7_ILi256EEEEEELi256ENS_6half_tEfNS_4arch4Sm80ELb0ELb0ELb1ELb1ELb0ELb1ELb1ELb1EEENS1_21CollectiveEpilogueFwdINS6_IJS8_SA_S9_EEENS6_IJNS7_ILi1EEESI_SI_EEESC_SE_Li256ELb1ELb1ELb1ELb0EEENS1_36VarlenDynamicPersistentTileSchedulerILi128ELi48ELi256ELi256ELb1ELb1ELb0ELb0ELb1ELb1EEEEEEEEEvNT_6ParamsE --------------------------
	.section	.text._ZN7cutlass13device_kernelIN5flash19enable_sm80_to_sm89INS1_16FlashAttnFwdSm80INS1_25CollectiveMainloopFwdSm80ILi8ELi1ELb0EN4cute5tupleIJNS5_1CILi128EEENS7_ILi48EEENS7_ILi256EEEEEELi256ENS_6half_tEfNS_4arch4Sm80ELb0ELb0ELb1ELb1ELb0ELb1ELb1ELb1EEENS1_21CollectiveEpilogueFwdINS6_IJS8_SA_S9_EEENS6_IJNS7_ILi1EEESI_SI_EEESC_SE_Li256ELb1ELb1ELb1ELb0EEENS1_36VarlenDynamicPersistentTileSchedulerILi128ELi48ELi256ELi256ELb1ELb1ELb0ELb0ELb1ELb1EEEEEEEEEvNT_6ParamsE,"ax",@progbits
	.sectioninfo	@"SHI_REGISTERS=255"
	.align	128
.text._ZN7cutlass13device_kernelIN5flash19enable_sm80_to_sm89INS1_16FlashAttnFwdSm80INS1_25CollectiveMainloopFwdSm80ILi8ELi1ELb0EN4cute5tupleIJNS5_1CILi128EEENS7_ILi48EEENS7_ILi256EEEEEELi256ENS_6half_tEfNS_4arch4Sm80ELb0ELb0ELb1ELb1ELb0ELb1ELb1ELb1EEENS1_21CollectiveEpilogueFwdINS6_IJS8_SA_S9_EEENS6_IJNS7_ILi1EEESI_SI_EEESC_SE_Li256ELb1ELb1ELb1ELb0EEENS1_36VarlenDynamicPersistentTileSchedulerILi128ELi48ELi256ELi256ELb1ELb1ELb0ELb0ELb1ELb1EEEEEEEEEvNT_6ParamsE:
        .type           _ZN7cutlass13device_kernelIN5flash19enable_sm80_to_sm89INS1_16FlashAttnFwdSm80INS1_25CollectiveMainloopFwdSm80ILi8ELi1ELb0EN4cute5tupleIJNS5_1CILi128EEENS7_ILi48EEENS7_ILi256EEEEEELi256ENS_6half_tEfNS_4arch4Sm80ELb0ELb0ELb1ELb1ELb0ELb1ELb1ELb1EEENS1_21CollectiveEpilogueFwdINS6_IJS8_SA_S9_EEENS6_IJNS7_ILi1EEESI_SI_EEESC_SE_Li256ELb1ELb1ELb1ELb0EEENS1_36VarlenDynamicPersistentTileSchedulerILi128ELi48ELi256ELi256ELb1ELb1ELb0ELb0ELb1ELb1EEEEEEEEEvNT_6ParamsE,@function
        .size           _ZN7cutlass13device_kernelIN5flash19enable_sm80_to_sm89INS1_16FlashAttnFwdSm80INS1_25CollectiveMainloopFwdSm80ILi8ELi1ELb0EN4cute5tupleIJNS5_1CILi128EEENS7_ILi48EEENS7_ILi256EEEEEELi256ENS_6half_tEfNS_4arch4Sm80ELb0ELb0ELb1ELb1ELb0ELb1ELb1ELb1EEENS1_21CollectiveEpilogueFwdINS6_IJS8_SA_S9_EEENS6_IJNS7_ILi1EEESI_SI_EEESC_SE_Li256ELb1ELb1ELb1ELb0EEENS1_36VarlenDynamicPersistentTileSchedulerILi128ELi48ELi256ELi256ELb1ELb1ELb0ELb0ELb1ELb1EEEEEEEEEvNT_6ParamsE,(.L_x_5182 - _ZN7cutlass13device_kernelIN5flash19enable_sm80_to_sm89INS1_16FlashAttnFwdSm80INS1_25CollectiveMainloopFwdSm80ILi8ELi1ELb0EN4cute5tupleIJNS5_1CILi128EEENS7_ILi48EEENS7_ILi256EEEEEELi256ENS_6half_tEfNS_4arch4Sm80ELb0ELb0ELb1ELb1ELb0ELb1ELb1ELb1EEENS1_21CollectiveEpilogueFwdINS6_IJS8_SA_S9_EEENS6_IJNS7_ILi1EEESI_SI_EEESC_SE_Li256ELb1ELb1ELb1ELb0EEENS1_36VarlenDynamicPersistentTileSchedulerILi128ELi48ELi256ELi256ELb1ELb1ELb0ELb0ELb1ELb1EEEEEEEEEvNT_6ParamsE)
        .other          _ZN7cutlass13device_kernelIN5flash19enable_sm80_to_sm89INS1_16FlashAttnFwdSm80INS1_25CollectiveMainloopFwdSm80ILi8ELi1ELb0EN4cute5tupleIJNS5_1CILi128EEENS7_ILi48EEENS7_ILi256EEEEEELi256ENS_6half_tEfNS_4arch4Sm80ELb0ELb0ELb1ELb1ELb0ELb1ELb1ELb1EEENS1_21CollectiveEpilogueFwdINS6_IJS8_SA_S9_EEENS6_IJNS7_ILi1EEESI_SI_EEESC_SE_Li256ELb1ELb1ELb1ELb0EEENS1_36VarlenDynamicPersistentTileSchedulerILi128ELi48ELi256ELi256ELb1ELb1ELb0ELb0ELb1ELb1EEEEEEEEEvNT_6ParamsE,@"STO_CUDA_ENTRY STV_DEFAULT"
_ZN7cutlass13device_kernelIN5flash19enable_sm80_to_sm89INS1_16FlashAttnFwdSm80INS1_25CollectiveMainloopFwdSm80ILi8ELi1ELb0EN4cute5tupleIJNS5_1CILi128EEENS7_ILi48EEENS7_ILi256EEEEEELi256ENS_6half_tEfNS_4arch4Sm80ELb0ELb0ELb1ELb1ELb0ELb1ELb1ELb1EEENS1_21CollectiveEpilogueFwdINS6_IJS8_SA_S9_EEENS6_IJNS7_ILi1EEESI_SI_EEESC_SE_Li256ELb1ELb1ELb1ELb0EEENS1_36VarlenDynamicPersistentTileSchedulerILi128ELi48ELi256ELi256ELb1ELb1ELb0ELb0ELb1ELb1EEEEEEEEEvNT_6ParamsE:
        /* <DEDUP_REMOVED lines=54> */
.L_x_1356:
        /* <DEDUP_REMOVED lines=17> */
.L_x_1542:
        /* <DEDUP_REMOVED lines=16> */
.L_x_1543:
[----:B--2---:R-:W-:-:S05]  /*0570*/  IMAD R0, R0, c[0x0][0x538], RZ ;  /* 0x00014e0000007a24 */ /* 0x004fca00078e02ff */
[----:B------:R-:W-:-:S04]  /*0580*/  IADD3 R6, R0, R6, RZ ;  /* 0x0000000600067210 */ /* 0x000fc80007ffe0ff */
[----:B------:R-:W-:-:S13]  /*0590*/  ISETP.GT.AND P0, PT, R6, UR4, PT ;  /* 0x0000000406007c0c */ /* 0x000fda000bf04270 */
[----:B-1----:R-:W-:Y:S05]  /*05a0*/  @!P0 BRA `(.L_x_1356) ;  /* 0xfffffdb000008947 */ /* 0x002fea000383ffff */
.L_x_1352:
[----:B------:R-:W-:-:S05]  /*05b0*/  IADD3 R12, -R0, R6, RZ ;  /* 0x00000006000c7210 */ /* 0x000fca0007ffe1ff */
[----:B------:R-:W-:-:S05]  /*05c0*/  IMAD R0, R4, c[0x0][0x538], R12 ;  /* 0x00014e0004007a24 */ /* 0x000fca00078e020c */
[----:B------:R-:W-:Y:S01]  /*05d0*/  ISETP.GT.AND P0, PT, R0, UR4, PT ;  /* 0x0000000400007c0c */ /* 0x000fe2000bf04270 */
[----:B------:R-:W-:-:S12]  /*05e0*/  BRA.DIV ~URZ, `(.L_x_1357) ;  /* 0x0001b3127f007947 */ /* 0x000fd8000b800000 */
[----:B------:R-:W-:-:S04]  /*05f0*/  VOTE.ANY R6, PT, !P0 ;  /* 0x0000000000067806 */ /* 0x000fc800040e0100 */
.L_x_1544:
[----:B------:R1:W2:Y:S01]  /*0600*/  POPC R13, R6 ;  /* 0x00000006000d7309 */ /* 0x0002a20000000000 */
[----:B------:R-:W-:Y:S05]  /*0610*/  BRA.DIV ~URZ, `(.L_x_1358) ;  /* 0x0001b3327f007947 */ /* 0x000fea000b800000 */
[----:B--2---:R-:W2:Y:S04]  /*0620*/  SHFL.IDX PT, R11, R8, R13, 0x1f ;  /* 0x00001f0d080b7589 */ /* 0x004ea800000e0000 */
[----:B------:R3:W4:Y:S02]  /*0630*/  SHFL.IDX PT, R10, R7, R13, 0x1f ;  /* 0x00001f0d070a7589 */ /* 0x00072400000e0000 */
[----:B---3--:R-:W-:Y:S02]  /*0640*/  MOV R7, RZ ;  /* 0x000000ff00077202 */ /* 0x008fe40000000f00 */
.L_x_1545:
[----:B--2-4-:R-:W-:Y:S01]  /*0650*/  ISETP.NE.AND P0, PT, R6, RZ, PT ;  /* 0x000000ff0600720c */ /* 0x014fe20003f05270 */
[----:B------:R-:W-:-:S12]  /*0660*/  BSSY B0, `(.L_x_1359) ;  /* 0x0000005000007945 */ /* 0x000fd80003800000 */
[----:B------:R-:W-:Y:S05]  /*0670*/  @!P0 BRA `(.L_x_1360) ;  /* 0x0000003000008947 */ /* 0x000fea0003800000 */
[----:B------:R-:W-:Y:S01]  /*0680*/  IADD3 R3, R13, -0x1, RZ ;  /* 0xffffffff0d037810 */ /* 0x000fe20007ffe0ff */
[----:B------:R-:W-:Y:S05]  /*0690*/  BRA.DIV ~URZ, `(.L_x_1361) ;  /* 0x0001b3927f007947 */ /* 0x000fea000b800000 */
[----:B------:R2:W3:Y:S02]  /*06a0*/  SHFL.IDX PT, R7, R4, R3, 0x1f ;  /* 0x00001f0304077589 */ /* 0x0004e400000e0000 */
.L_x_1360:
[----:B------:R-:W-:Y:S05]  /*06b0*/  BSYNC B0 ;  /* 0x0000000000007941 */ /* 0x000fea0003800000 */
.L_x_1359:
        /* <DEDUP_REMOVED lines=69> */
.L_x_1353:
[----:B------:R-:W-:Y:S01]  /*0b10*/  MOV R0, UR4 ;  /* 0x0000000400007c02 */ /* 0x000fe20008000f00 */
[----:B------:R-:W-:Y:S04]  /*0b20*/  STL [R1+0x14], RZ ;  /* 0x000014ff01007387 */ /* 0x000fe80000100800 */
[----:B------:R-:W-:Y:S04]  /*0b30*/  STL [R1+0x18], RZ ;  /* 0x000018ff01007387 */ /* 0x000fe80000100800 */
[----:B------:R1:W-:Y:S02]  /*0b40*/  STL [R1+0x10], R0 ;  /* 0x0000100001007387 */ /* 0x0003e40000100800 */
[----:B-1----:R-:W-:-:S05]  /*0b50*/  MOV R0, c[0x0][0x53c] ;  /* 0x00014f0000007a02 */ /* 0x002fca0000000f00 */
[----:B------:R1:W-:Y:S02]  /*0b60*/  STL [R1+0x1c], R0 ;  /* 0x00001c0001007387 */ /* 0x0003e40000100800 */
.L_x_1362:
        /* <DEDUP_REMOVED lines=8> */
.L_x_1351:
        /* <DEDUP_REMOVED lines=10> */
[----:B------:R-:W-:-:S02]  /*0c90*/  SHF.R.S32.HI R205, RZ, 0x3, R14 ;  /* 0x00000003ffcd7819 */ /* 0x000fc4000001140e */
[----:B------:R-:W-:Y:S02]  /*0ca0*/  LOP3.LUT R0, R0, 0xfffffffe, RZ, 0xc0, !PT ;  /* 0xfffffffe00007812 */ /* 0x000fe400078ec0ff */
[--C-:B------:R-:W-:Y:S01]  /*0cb0*/  SHF.R.S32.HI R9, RZ, 0x2, R15.reuse ;  /* 0x00000002ff097819 */ /* 0x100fe2000001140f */
[----:B-1----:R-:W-:Y:S01]  /*0cc0*/  IMAD.SHL.U32 R4, R205, 0x40, RZ ;  /* 0x00000040cd047824 */ /* 0x002fe200078e00ff */
[----:B------:R-:W-:Y:S01]  /*0cd0*/  LOP3.LUT R5, R14, 0xfffffff8, RZ, 0xc0, !PT ;  /* 0xfffffff80e057812 */ /* 0x000fe200078ec0ff */
[----:B------:R-:W-:Y:S01]  /*0ce0*/  IMAD.IADD R12, R3, 0x1, -R0 ;  /* 0x00000001030c7824 */ /* 0x000fe200078e0a00 */
[----:B------:R-:W-:Y:S02]  /*0cf0*/  LOP3.LUT R0, R2, 0xfffffff0, RZ, 0xc0, !PT ;  /* 0xfffffff002007812 */ /* 0x000fe400078ec0ff */
[----:B------:R-:W-:Y:S01]  /*0d00*/  SHF.R.S32.HI R3, RZ, 0x1f, R15 ;  /* 0x0000001fff037819 */ /* 0x000fe2000001140f */
[----:B------:R-:W-:Y:S01]  /*0d10*/  IMAD.IADD R215, R16, 0x1, -R5 ;  /* 0x0000000110d77824 */ /* 0x000fe200078e0a05 */
[----:B------:R-:W-:Y:S01]  /*0d20*/  LEA.HI R11, R8, R16, RZ, 0x5 ;  /* 0x00000010080b7211 */ /* 0x000fe200078f28ff */
[----:B------:R-:W-:Y:S01]  /*0d30*/  IMAD.IADD R0, R16, 0x1, -R0 ;  /* 0x0000000110007824 */ /* 0x000fe200078e0a00 */
[----:B------:R-:W-:Y:S01]  /*0d40*/  LEA.HI R2, R3, R9, RZ, 0x3 ;  /* 0x0000000903027211 */ /* 0x000fe200078f18ff */
[C---:B------:R-:W-:Y:S01]  /*0d50*/  IMAD.SHL.U32 R132, R215.reuse, 0x8, RZ ;  /* 0x00000008d7847824 */ /* 0x040fe200078e00ff */
[----:B------:R-:W-:Y:S01]  /*0d60*/  SHF.R.S32.HI R6, RZ, 0x5, R11 ;  /* 0x00000005ff067819 */ /* 0x000fe2000001140b */
[----:B------:R-:W-:Y:S01]  /*0d70*/  IMAD.SHL.U32 R138, R215, 0x4, RZ ;  /* 0x00000004d78a7824 */ /* 0x000fe200078e00ff */
[----:B------:R-:W-:-:S02]  /*0d80*/  SHF.R.S32.HI R5, RZ, 0x1f, R0 ;  /* 0x0000001fff057819 */ /* 0x000fc40000011400 */
[----:B------:R-:W-:Y:S02]  /*0d90*/  LOP3.LUT R3, R2, 0xfffffff8, RZ, 0xc0, !PT ;  /* 0xfffffff802037812 */ /* 0x000fe400078ec0ff */
[----:B------:R-:W-:Y:S02]  /*0da0*/  LOP3.LUT R2, R4, 0x1c0, RZ, 0xc0, !PT ;  /* 0x000001c004027812 */ /* 0x000fe400078ec0ff */
[----:B------:R-:W-:Y:S01]  /*0db0*/  LEA.HI R13, R5, R0, RZ, 0x3 ;  /* 0x00000000050d7211 */ /* 0x000fe200078f18ff */
[----:B------:R-:W-:Y:S01]  /*0dc0*/  IMAD.IADD R9, R9, 0x1, -R3 ;  /* 0x0000000109097824 */ /* 0x000fe200078e0a03 */
[----:B------:R-:W-:Y:S01]  /*0dd0*/  SHF.R.U32.HI R4, RZ, 0x3, R2 ;  /* 0x00000003ff047819 */ /* 0x000fe20000011602 */
[----:B------:R-:W-:Y:S01]  /*0de0*/  IMAD.SHL.U32 R5, R215, 0x40, RZ ;  /* 0x00000040d7057824 */ /* 0x000fe200078e00ff */
[----:B------:R-:W-:Y:S02]  /*0df0*/  LOP3.LUT R2, R2, 0x38, R132, 0xf8, !PT ;  /* 0x0000003802027812 */ /* 0x000fe400078ef884 */
[----:B------:R-:W-:-:S02]  /*0e00*/  LOP3.LUT R3, R13, 0xfffffff8, RZ, 0xc0, !PT ;  /* 0xfffffff80d037812 */ /* 0x000fc400078ec0ff */
[----:B------:R-:W-:Y:S02]  /*0e10*/  LOP3.LUT R10, R2, R4, RZ, 0x3c, !PT ;  /* 0x00000004020a7212 */ /* 0x000fe400078e3cff */
[----:B------:R-:W-:Y:S01]  /*0e20*/  LOP3.LUT R2, R5, 0x1c0, RZ, 0xc0, !PT ;  /* 0x000001c005027812 */ /* 0x000fe200078ec0ff */
[----:B------:R-:W-:Y:S01]  /*0e30*/  IMAD.IADD R7, R0, 0x1, -R3 ;  /* 0x0000000100077824 */ /* 0x000fe200078e0a03 */
[----:B------:R-:W-:Y:S02]  /*0e40*/  LOP3.LUT R3, R11, 0xffffffe0, RZ, 0xc0, !PT ;  /* 0xffffffe00b037812 */ /* 0x000fe400078ec0ff */
[----:B------:R-:W-:Y:S02]  /*0e50*/  LOP3.LUT R4, R2, 0x8, R14, 0xf8, !PT ;  /* 0x0000000802047812 */ /* 0x000fe400078ef80e */
[----:B------:R-:W-:Y:S01]  /*0e60*/  SHF.R.U32.HI R2, RZ, 0x3, R2 ;  /* 0x00000003ff027819 */ /* 0x000fe20000011602 */
[----:B------:R-:W-:Y:S01]  /*0e70*/  IMAD.IADD R17, R16, 0x1, -R3 ;  /* 0x0000000110117824 */ /* 0x000fe200078e0a03 */
[----:B------:R-:W-:-:S02]  /*0e80*/  LEA.HI R5, R8, R16, RZ, 0x6 ;  /* 0x0000001008057211 */ /* 0x000fc400078f30ff */
[----:B------:R-:W-:Y:S02]  /*0e90*/  SHF.R.S32.HI R0, RZ, 0x1f, R11 ;  /* 0x0000001fff007819 */ /* 0x000fe4000001140b */
[----:B------:R-:W-:Y:S01]  /*0ea0*/  LOP3.LUT R11, R4, R2, RZ, 0x3c, !PT ;  /* 0x00000002040b7212 */ /* 0x000fe200078e3cff */
[----:B------:R-:W-:Y:S01]  /*0eb0*/  IMAD.SHL.U32 R4, R5, 0x8, RZ ;  /* 0x0000000805047824 */ /* 0x000fe200078e00ff */
[----:B------:R-:W-:Y:S02]  /*0ec0*/  LEA.HI R0, R0, R6, RZ, 0x3 ;  /* 0x0000000600007211 */ /* 0x000fe400078f18ff */
[----:B------:R-:W-:Y:S02]  /*0ed0*/  LOP3.LUT R3, R15, 0xfffffffc, RZ, 0xc0, !PT ;  /* 0xfffffffc0f037812 */ /* 0x000fe400078ec0ff */
[----:B------:R-:W-:Y:S02]  /*0ee0*/  SHF.R.S32.HI R5, RZ, 0x1f, R17 ;  /* 0x0000001fff057819 */ /* 0x000fe40000011411 */
[----:B------:R-:W-:Y:S01]  /*0ef0*/  LOP3.LUT R2, R0, 0xffffff8, RZ, 0xc0, !PT ;  /* 0x0ffffff800027812 */ /* 0x000fe200078ec0ff */
[----:B------:R-:W-:Y:S01]  /*0f00*/  IMAD.IADD R0, R16, 0x1, -R3 ;  /* 0x0000000110007824 */ /* 0x000fe200078e0a03 */
[----:B------:R-:W-:-:S02]  /*0f10*/  LEA.HI R14, R5, R17, RZ, 0x2 ;  /* 0x00000011050e7211 */ /* 0x000fc400078f10ff */
[----:B------:R-:W-:Y:S01]  /*0f20*/  LOP3.LUT R8, R4, 0xfffffe00, RZ, 0xc0, !PT ;  /* 0xfffffe0004087812 */ /* 0x000fe200078ec0ff */
[----:B------:R-:W-:Y:S01]  /*0f30*/  IMAD.IADD R4, R6, 0x1, -R2 ;  /* 0x0000000106047824 */ /* 0x000fe200078e0a02 */
[----:B------:R-:W-:Y:S02]  /*0f40*/  SHF.R.S32.HI R3, RZ, 0x2, R14 ;  /* 0x00000002ff037819 */ /* 0x000fe4000001140e */
[----:B------:R-:W-:Y:S02]  /*0f50*/  LEA.HI R2, R0, R0, RZ, 0x1 ;  /* 0x0000000000027211 */ /* 0x000fe400078f08ff */
[----:B------:R-:W-:Y:S01]  /*0f60*/  LOP3.LUT R201, R10, R8, RZ, 0xfc, !PT ;  /* 0x000000080ac97212 */ /* 0x000fe200078efcff */
[----:B------:R-:W-:Y:S01]  /*0f70*/  IMAD R16, R4, 0x10, R3 ;  /* 0x0000001004107824 */ /* 0x000fe200078e0203 */
[----:B------:R-:W-:Y:S01]  /*0f80*/  LOP3.LUT R2, R2, 0x1ffffffe, RZ, 0xc0, !PT ;  /* 0x1ffffffe02027812 */ /* 0x000fe200078ec0ff */
[C---:B------:R-:W-:Y:S01]  /*0f90*/  IMAD.SHL.U32 R3, R9.reuse, 0x40, RZ ;  /* 0x0000004009037824 */ /* 0x040fe200078e00ff */
[----:B------:R-:W-:Y:S01]  /*0fa0*/  LOP3.LUT R5, R9, 0x1, RZ, 0xc0, !PT ;  /* 0x0000000109057812 */ /* 0x000fe200078ec0ff */
[----:B------:R-:W-:Y:S01]  /*0fb0*/  IMAD.SHL.U32 R4, R7, 0x40, RZ ;  /* 0x0000004007047824 */ /* 0x000fe200078e00ff */
[----:B------:R-:W-:Y:S01]  /*0fc0*/  IADD3 R18, R205, 0x60, RZ ;  /* 0x00000060cd127810 */ /* 0x000fe20007ffe0ff */
[----:B------:R-:W-:Y:S01]  /*0fd0*/  IMAD.SHL.U32 R10, R6, 0x400, RZ ;  /* 0x00000400060a7824 */ /* 0x000fe200078e00ff */
[----:B------:R-:W-:Y:S01]  /*0fe0*/  LOP3.LUT R3, R3, 0x1c0, RZ, 0xc0, !PT ;  /* 0x000001c003037812 */ /* 0x000fe200078ec0ff */
[----:B------:R-:W-:Y:S01]  /*0ff0*/  IMAD.IADD R15, R0, 0x1, -R2 ;  /* 0x00000001000f7824 */ /* 0x000fe200078e0a02 */
[----:B------:R-:W-:Y:S01]  /*1000*/  LOP3.LUT R2, R4, 0x1c0, RZ, 0xc0, !PT ;  /* 0x000001c004027812 */ /* 0x000fe200078ec0ff */
[----:B------:R-:W-:Y:S01]  /*1010*/  IMAD.SHL.U32 R6, R12, 0x8, RZ ;  /* 0x000000080c067824 */ /* 0x000fe200078e00ff */
[----:B------:R-:W-:Y:S01]  /*1020*/  ISETP.NE.U32.AND P0, PT, R5, 0x1, PT ;  /* 0x000000010500780c */ /* 0x000fe20003f05070 */
[----:B------:R-:W-:Y:S01]  /*1030*/  IMAD R5, R0, 0x2, R10 ;  /* 0x0000000200057824 */ /* 0x000fe200078e020a */
[----:B------:R-:W-:Y:S01]  /*1040*/  LEA.HI R3, R3, R3, RZ, 0x1d ;  /* 0x0000000303037211 */ /* 0x000fe200078fe8ff */
[----:B------:R-:W-:Y:S01]  /*1050*/  IMAD R0, R12, 0x200, R11 ;  /* 0x000002000c007824 */ /* 0x000fe200078e020b */
[----:B------:R-:W-:Y:S01]  /*1060*/  LOP3.LUT R4, R2, 0x8, R6, 0xf8, !PT ;  /* 0x0000000802047812 */ /* 0x000fe200078ef806 */
[----:B------:R-:W-:Y:S01]  /*1070*/  IMAD.SHL.U32 R6, R13, 0x40, RZ ;  /* 0x000000400d067824 */ /* 0x000fe200078e00ff */
[----:B------:R-:W-:Y:S01]  /*1080*/  SHF.R.U32.HI R2, RZ, 0x3, R2 ;  /* 0x00000003ff027819 */ /* 0x000fe20000011602 */
[----:B------:R-:W-:Y:S01]  /*1090*/  IMAD.IADD R11, R5, 0x1, R3 ;  /* 0x00000001050b7824 */ /* 0x000fe200078e0203 */
[----:B------:R-:W-:Y:S01]  /*10a0*/  IADD3 R19, R205, 0x40, RZ ;  /* 0x00000040cd137810 */ /* 0x000fe20007ffe0ff */
[----:B------:R-:W-:Y:S01]  /*10b0*/  STL [R1+0x58], R16 ;  /* 0x0000581001007387 */ /* 0x000fe20000100800 */
[C---:B------:R-:W-:Y:S01]  /*10c0*/  IADD3 R137, R138.reuse, 0x40, RZ ;  /* 0x000000408a897810 */ /* 0x040fe20007ffe0ff */
[----:B------:R-:W-:Y:S01]  /*10d0*/  IMAD.SHL.U32 R201, R201, 0x2, RZ ;  /* 0x00000002c9c97824 */ /* 0x000fe200078e00ff */
[----:B------:R-:W-:Y:S01]  /*10e0*/  R2P PR, R9, 0x6 ;  /* 0x0000000609007804 */ /* 0x000fe20000000000 */
[----:B------:R-:W-:Y:S01]  /*10f0*/  IMAD.SHL.U32 R3, R19, 0x40, RZ ;  /* 0x0000004013037824 */ /* 0x000fe200078e00ff */
[C---:B------:R-:W-:Y:S01]  /*1100*/  LOP3.LUT P4, RZ, R7.reuse, 0x2, RZ, 0xc0, !PT ;  /* 0x0000000207ff7812 */ /* 0x040fe2000788c0ff */
[----:B------:R-:W-:Y:S01]  /*1110*/  IMAD.IADD R134, R138, 0x1, R137 ;  /* 0x000000018a867824 */ /* 0x000fe200078e0289 */
[----:B------:R-:W-:-:S02]  /*1120*/  LOP3.LUT P3, RZ, R7, 0x4, RZ, 0xc0, !PT ;  /* 0x0000000407ff7812 */ /* 0x000fc4000786c0ff */
[----:B------:R-:W-:Y:S01]  /*1130*/  LOP3.LUT R7, R4, R2, RZ, 0x3c, !PT ;  /* 0x0000000204077212 */ /* 0x000fe200078e3cff */
[----:B------:R-:W-:Y:S01]  /*1140*/  IMAD.SHL.U32 R2, R18, 0x40, RZ ;  /* 0x0000004012027824 */ /* 0x000fe200078e00ff */
[----:B------:R-:W-:Y:S02]  /*1150*/  SHF.R.S32.HI R5, RZ, 0x1f, R19 ;  /* 0x0000001fff057819 */ /* 0x000fe40000011413 */
[----:B------:R-:W-:Y:S02]  /*1160*/  SHF.R.S32.HI R4, RZ, 0x1f, R18 ;  /* 0x0000001fff047819 */ /* 0x000fe40000011412 */
[----:B------:R-:W-:Y:S02]  /*1170*/  LEA.HI R5, R5, R19, RZ, 0x3 ;  /* 0x0000001305057211 */ /* 0x000fe400078f18ff */
[----:B------:R-:W-:Y:S02]  /*1180*/  LOP3.LUT R19, R2, 0x1c0, RZ, 0xc0, !PT ;  /* 0x000001c002137812 */ /* 0x000fe400078ec0ff */
[----:B------:R-:W-:Y:S01]  /*1190*/  SHF.R.S32.HI R2, RZ, 0x1f, R134 ;  /* 0x0000001fff027819 */ /* 0x000fe20000011486 */
[----:B------:R-:W-:Y:S01]  /*11a0*/  IMAD.SHL.U32 R8, R5, 0x40, RZ ;  /* 0x0000004005087824 */ /* 0x000fe200078e00ff */
[----:B------:R-:W-:-:S02]  /*11b0*/  LOP3.LUT R20, R3, 0x1c0, RZ, 0xc0, !PT ;  /* 0x000001c003147812 */ /* 0x000fc400078ec0ff */
[----:B------:R-:W-:Y:S02]  /*11c0*/  LEA.HI R4, R4, R18, RZ, 0x3 ;  /* 0x0000001204047211 */ /* 0x000fe400078f18ff */
[CC--:B------:R-:W-:Y:S02]  /*11d0*/  LEA.HI R3, R2.reuse, R134.reuse, RZ, 0x6 ;  /* 0x0000008602037211 */ /* 0x0c0fe400078f30ff */
[----:B------:R-:W-:Y:S01]  /*11e0*/  LEA.HI R2, R2, R134, RZ, 0x3 ;  /* 0x0000008602027211 */ /* 0x000fe200078f18ff */
[----:B------:R-:W-:Y:S01]  /*11f0*/  IMAD.SHL.U32 R9, R4, 0x40, RZ ;  /* 0x0000004004097824 */ /* 0x000fe200078e00ff */
[----:B------:R-:W-:Y:S01]  /*1200*/  LOP3.LUT R4, R6, 0xfffffe00, RZ, 0xc0, !PT ;  /* 0xfffffe0006047812 */ /* 0x000fe200078ec0ff */
[----:B------:R-:W-:Y:S01]  /*1210*/  IMAD.SHL.U32 R5, R3, 0x80, RZ ;  /* 0x0000008003057824 */ /* 0x000fe200078e00ff */
[----:B------:R-:W-:Y:S02]  /*1220*/  SHF.R.U32.HI R12, RZ, 0x3, R20 ;  /* 0x00000003ff0c7819 */ /* 0x000fe40000011614 */
[----:B------:R-:W-:-:S02]  /*1230*/  LOP3.LUT R6, R20, 0x38, R2, 0xf8, !PT ;  /* 0x0000003814067812 */ /* 0x000fc400078ef802 */
[----:B------:R-:W-:Y:S02]  /*1240*/  LOP3.LUT R3, R19, 0x38, R2, 0xf8, !PT ;  /* 0x0000003813037812 */ /* 0x000fe400078ef802 */
[----:B------:R-:W-:Y:S02]  /*1250*/  LOP3.LUT R2, R5, 0xffffe000, RZ, 0xc0, !PT ;  /* 0xffffe00005027812 */ /* 0x000fe400078ec0ff */
[----:B------:R-:W-:Y:S02]  /*1260*/  SHF.R.U32.HI R18, RZ, 0x3, R19 ;  /* 0x00000003ff127819 */ /* 0x000fe40000011613 */
[----:B------:R-:W-:Y:S02]  /*1270*/  LOP3.LUT R13, R8, 0xfffffe00, RZ, 0xc0, !PT ;  /* 0xfffffe00080d7812 */ /* 0x000fe400078ec0ff */
[----:B------:R-:W-:Y:S01]  /*1280*/  LOP3.LUT R5, R6, R12, RZ, 0x3c, !PT ;  /* 0x0000000c06057212 */ /* 0x000fe200078e3cff */
[----:B------:R-:W-:Y:S01]  /*1290*/  IMAD.SHL.U32 R12, R11, 0x2, RZ ;  /* 0x000000020b0c7824 */ /* 0x000fe200078e00ff */
[----:B------:R-:W-:Y:S01]  /*12a0*/  LOP3.LUT R8, R9, 0xfffffe00, RZ, 0xc0, !PT ;  /* 0xfffffe0009087812 */ /* 0x000fe200078ec0ff */
[----:B------:R1:W-:Y:S01]  /*12b0*/  STL [R1+0x48], R13 ;  /* 0x0000480d01007387 */ /* 0x0003e20000100800 */
[----:B------:R-:W-:-:S02]  /*12c0*/  LOP3.LUT R3, R3, R18, RZ, 0x3c, !PT ;  /* 0x0000001203037212 */ /* 0x000fc400078e3cff */
[----:B------:R-:W-:Y:S01]  /*12d0*/  IADD3 R9, R5, R2, R13 ;  /* 0x0000000205097210 */ /* 0x000fe20007ffe00d */
[----:B------:R-:W-:Y:S01]  /*12e0*/  STL [R1+0x20], R12 ;  /* 0x0000200c01007387 */ /* 0x000fe20000100800 */
[C---:B------:R-:W-:Y:S02]  /*12f0*/  IADD3 R5, R12.reuse, 0x80, RZ ;  /* 0x000000800c057810 */ /* 0x040fe40007ffe0ff */
[----:B------:R-:W-:Y:S01]  /*1300*/  IADD3 R11, R12, 0x70, RZ ;  /* 0x000000700c0b7810 */ /* 0x000fe20007ffe0ff */
[----:B------:R2:W-:Y:S01]  /*1310*/  STL [R1+0x44], R8 ;  /* 0x0000440801007387 */ /* 0x0005e20000100800 */
[----:B------:R-:W-:Y:S02]  /*1320*/  @P0 IADD3 R11, R5, 0x10, RZ ;  /* 0x00000010050b0810 */ /* 0x000fe40007ffe0ff */
[----:B------:R-:W-:Y:S02]  /*1330*/  LEA R143, R0, 0xa080, 0x1 ;  /* 0x0000a080008f7811 */ /* 0x000fe400078e08ff */
[----:B------:R-:W-:Y:S01]  /*1340*/  LEA R9, R9, 0x10080, 0x1 ;  /* 0x0001008009097811 */ /* 0x000fe200078e08ff */
[----:B------:R-:W-:Y:S01]  /*1350*/  STL [R1+0x24], R11 ;  /* 0x0000240b01007387 */ /* 0x000fe20000100800 */
[----:B------:R-:W-:-:S02]  /*1360*/  SHF.R.S32.HI R133, RZ, 0x1f, R132 ;  /* 0x0000001fff857819 */ /* 0x000fc40000011484 */
[C---:B------:R-:W-:Y:S02]  /*1370*/  IADD3 R141, R138.reuse, 0x20, RZ ;  /* 0x000000208a8d7810 */ /* 0x040fe40007ffe0ff */
[----:B------:R-:W-:Y:S02]  /*1380*/  IADD3 R140, R138, 0x60, RZ ;  /* 0x000000608a8c7810 */ /* 0x000fe40007ffe0ff */
[C---:B------:R-:W-:Y:S02]  /*1390*/  IADD3 R207, R132.reuse, 0x80, RZ ;  /* 0x0000008084cf7810 */ /* 0x040fe40007ffe0ff */
[----:B------:R-:W-:Y:S01]  /*13a0*/  IADD3 R208, R132, 0xc0, RZ ;  /* 0x000000c084d07810 */ /* 0x000fe20007ffe0ff */
[----:B-1----:R-:W-:-:S05]  /*13b0*/  IMAD R13, R15, 0x8, R16 ;  /* 0x000000080f0d7824 */ /* 0x002fca00078e0210 */
[----:B------:R1:W-:Y:S01]  /*13c0*/  STL [R1+0x5c], R13 ;  /* 0x00005c0d01007387 */ /* 0x0003e20000100800 */
[----:B--2---:R-:W-:Y:S02]  /*13d0*/  IADD3 R8, R3, R2, R8 ;  /* 0x0000000203087210 */ /* 0x004fe40007ffe008 */
[----:B------:R-:W-:Y:S02]  /*13e0*/  IADD3 R2, R205, 0x20, RZ ;  /* 0x00000020cd027810 */ /* 0x000fe40007ffe0ff */
[----:B------:R-:W-:Y:S02]  /*13f0*/  LOP3.LUT R2, R14, 0x7ffffffc, RZ, 0xc0, !PT ;  /* 0x7ffffffc0e027812 */ /* 0x000fe400078ec0ff */
[CC--:B------:R-:W-:Y:S01]  /*1400*/  IADD3 R3, R7.reuse, R4.reuse, R10 ;  /* 0x0000000407037210 */ /* 0x0c0fe20007ffe00a */
[----:B------:R-:W-:Y:S01]  /*1410*/  IMAD.MOV.U32 R10, RZ, RZ, 0x40 ;  /* 0x00000040ff0a7424 */ /* 0x000fe200078e00ff */
[----:B------:R-:W-:Y:S01]  /*1420*/  LOP3.LUT R4, R7, R4, RZ, 0xfc, !PT ;  /* 0x0000000407047212 */ /* 0x000fe200078efcff */
[----:B------:R-:W-:Y:S01]  /*1430*/  IMAD.IADD R2, R17, 0x1, -R2 ;  /* 0x0000000111027824 */ /* 0x000fe200078e0a02 */
[----:B------:R-:W-:Y:S01]  /*1440*/  LEA R193, R3, 0x10080, 0x1 ;  /* 0x0001008003c17811 */ /* 0x000fe200078e08ff */
[----:B------:R-:W-:Y:S01]  /*1450*/  IMAD.MOV.U32 R7, RZ, RZ, 0x20 ;  /* 0x00000020ff077424 */ /* 0x000fe200078e00ff */
[----:B------:R-:W-:Y:S01]  /*1460*/  SEL R5, R10, 0xffffffc0, !P2 ;  /* 0xffffffc00a057807 */ /* 0x000fe20005000000 */
[----:B------:R-:W-:Y:S01]  /*1470*/  IMAD.SHL.U32 R216, R2, 0x2, RZ ;  /* 0x0000000202d87824 */ /* 0x000fe200078e00ff */
[----:B------:R-:W-:-:S02]  /*1480*/  SEL R0, R10, 0xffffffc0, !P3 ;  /* 0xffffffc00a007807 */ /* 0x000fc40005800000 */
[----:B------:R-:W-:Y:S01]  /*1490*/  SEL R6, R7, 0xffffffe0, !P1 ;  /* 0xffffffe007067807 */ /* 0x000fe20004800000 */
[----:B------:R-:W-:Y:S01]  /*14a0*/  IMAD.IADD R3, R5, 0x1, R11 ;  /* 0x0000000105037824 */ /* 0x000fe200078e020b */
[C---:B------:R-:W-:Y:S01]  /*14b0*/  IADD3 R22, R216.reuse, 0x8, RZ ;  /* 0x00000008d8167810 */ /* 0x040fe20007ffe0ff */
[----:B------:R-:W-:Y:S01]  /*14c0*/  IMAD.IADD R196, R193, 0x1, R0 ;  /* 0x00000001c1c47824 */ /* 0x000fe200078e0200 */
[C---:B------:R-:W-:Y:S02]  /*14d0*/  IADD3 R21, R216.reuse, 0x10, RZ ;  /* 0x00000010d8157810 */ /* 0x040fe40007ffe0ff */
[C---:B------:R-:W-:Y:S02]  /*14e0*/  IADD3 R18, R216.reuse, 0x28, RZ ;  /* 0x00000028d8127810 */ /* 0x040fe40007ffe0ff */
[C---:B------:R-:W-:Y:S02]  /*14f0*/  IADD3 R19, R216.reuse, 0x20, RZ ;  /* 0x00000020d8137810 */ /* 0x040fe40007ffe0ff */
[----:B------:R-:W-:-:S02]  /*1500*/  IADD3 R14, R216, 0x40, RZ ;  /* 0x00000040d80e7810 */ /* 0x000fc40007ffe0ff */
[----:B------:R-:W-:Y:S02]  /*1510*/  SEL R2, R7, 0xffffffe0, !P4 ;  /* 0xffffffe007027807 */ /* 0x000fe40006000000 */
[C---:B------:R-:W-:Y:S02]  /*1520*/  IADD3 R16, R216.reuse, 0x38, RZ ;  /* 0x00000038d8107810 */ /* 0x040fe40007ffe0ff */
[----:B------:R-:W-:Y:S01]  /*1530*/  IADD3 R7, R216, 0x50, RZ ;  /* 0x00000050d8077810 */ /* 0x000fe20007ffe0ff */
[----:B------:R-:W-:Y:S01]  /*1540*/  IMAD.IADD R194, R193, 0x1, R2 ;  /* 0x00000001c1c27824 */ /* 0x000fe200078e0202 */
[----:B------:R-:W-:Y:S02]  /*1550*/  SHF.R.S32.HI R10, RZ, 0x1f, R22 ;  /* 0x0000001fff0a7819 */ /* 0x000fe40000011416 */
[----:B------:R-:W-:Y:S01]  /*1560*/  SHF.R.S32.HI R7, RZ, 0x1f, R21 ;  /* 0x0000001fff077819 */ /* 0x000fe20000011415 */
[----:B------:R-:W-:Y:S01]  /*1570*/  IMAD.IADD R195, R194, 0x1, R0 ;  /* 0x00000001c2c37824 */ /* 0x000fe200078e0200 */
[----:B------:R-:W-:-:S02]  /*1580*/  SHF.R.S32.HI R10, RZ, 0x1f, R18 ;  /* 0x0000001fff0a7819 */ /* 0x000fc40000011412 */
[----:B------:R-:W-:Y:S02]  /*1590*/  SHF.R.S32.HI R7, RZ, 0x1f, R19 ;  /* 0x0000001fff077819 */ /* 0x000fe40000011413 */
[----:B------:R-:W-:Y:S01]  /*15a0*/  SHF.R.S32.HI R10, RZ, 0x1f, R14 ;  /* 0x0000001fff0a7819 */ /* 0x000fe2000001140e */
[C---:B------:R-:W-:Y:S01]  /*15b0*/  IMAD.IADD R10, R12.reuse, 0x1, R5 ;  /* 0x000000010c0a7824 */ /* 0x040fe200078e0205 */
[----:B------:R-:W-:Y:S01]  /*15c0*/  SHF.R.S32.HI R7, RZ, 0x1f, R16 ;  /* 0x0000001fff077819 */ /* 0x000fe20000011410 */
[----:B------:R-:W-:Y:S01]  /*15d0*/  IMAD.IADD R7, R12, 0x1, R6 ;  /* 0x000000010c077824 */ /* 0x000fe200078e0206 */
[----:B------:R-:W-:Y:S01]  /*15e0*/  LEA R189, R4, 0x4080, 0x1 ;  /* 0x0000408004bd7811 */ /* 0x000fe200078e08ff */
[----:B------:R-:W-:Y:S01]  /*15f0*/  IMAD.IADD R6, R6, 0x1, R11 ;  /* 0x0000000106067824 */ /* 0x000fe200078e020b */
[----:B------:R-:W-:Y:S01]  /*1600*/  STL [R1+0x3c], R10 ;  /* 0x00003c0a01007387 */ /* 0x000fe20000100800 */
[----:B------:R-:W-:Y:S02]  /*1610*/  LEA R8, R8, 0x10080, 0x1 ;  /* 0x0001008008087811 */ /* 0x000fe400078e08ff */
[----:B------:R-:W-:Y:S01]  /*1620*/  IMAD.IADD R190, R2, 0x1, R189 ;  /* 0x0000000102be7824 */ /* 0x000fe200078e02bd */
[----:B------:R2:W-:Y:S01]  /*1630*/  STL [R1+0x2c], R7 ;  /* 0x00002c0701007387 */ /* 0x0005e20000100800 */
[----:B------:R-:W-:Y:S01]  /*1640*/  IMAD.IADD R2, R6, 0x1, R5 ;  /* 0x0000000106027824 */ /* 0x000fe200078e0205 */
[----:B------:R-:W-:Y:S01]  /*1650*/  IADD3 R20, R216, 0x18, RZ ;  /* 0x00000018d8147810 */ /* 0x000fe20007ffe0ff */
[----:B------:R-:W-:Y:S01]  /*1660*/  IMAD.IADD R192, R0, 0x1, R189 ;  /* 0x0000000100c07824 */ /* 0x000fe200078e02bd */
[----:B------:R3:W-:Y:S01]  /*1670*/  STL [R1+0x50], R9 ;  /* 0x0000500901007387 */ /* 0x0007e20000100800 */
[----:B------:R-:W-:Y:S01]  /*1680*/  IADD3 R17, R216, 0x30, RZ ;  /* 0x00000030d8117810 */ /* 0x000fe20007ffe0ff */
[----:B------:R-:W-:Y:S01]  /*1690*/  IMAD.IADD R191, R0, 0x1, R190 ;  /* 0x0000000100bf7824 */ /* 0x000fe200078e02be */
[----:B-1----:R-:W-:Y:S01]  /*16a0*/  IADD3 R13, R216, 0x48, RZ ;  /* 0x00000048d80d7810 */ /* 0x002fe20007ffe0ff */
[----:B------:R3:W-:Y:S01]  /*16b0*/  STL [R1+0x4c], R8 ;  /* 0x00004c0801007387 */ /* 0x0007e20000100800 */
[----:B------:R-:W-:-:S02]  /*16c0*/  SHF.R.S32.HI R15, RZ, 0x1f, R20 ;  /* 0x0000001fff0f7819 */ /* 0x000fc40000011414 */
[----:B------:R-:W-:Y:S02]  /*16d0*/  SHF.R.S32.HI R15, RZ, 0x1f, R17 ;  /* 0x0000001fff0f7819 */ /* 0x000fe40000011411 */
[----:B------:R-:W-:Y:S01]  /*16e0*/  SHF.R.S32.HI R13, RZ, 0x1f, R13 ;  /* 0x0000001fff0d7819 */ /* 0x000fe2000001140d */
[----:B--2---:R-:W-:-:S05]  /*16f0*/  IMAD.IADD R7, R5, 0x1, R7 ;  /* 0x0000000105077824 */ /* 0x004fca00078e0207 */
[----:B------:R3:W-:Y:S04]  /*1700*/  STL [R1+0x38], R7 ;  /* 0x0000380701007387 */ /* 0x0007e80000100800 */
[----:B------:R3:W-:Y:S04]  /*1710*/  STL [R1+0x34], R3 ;  /* 0x0000340301007387 */ /* 0x0007e80000100800 */
[----:B------:R3:W-:Y:S04]  /*1720*/  STL [R1+0x28], R6 ;  /* 0x0000280601007387 */ /* 0x0007e80000100800 */
[----:B------:R3:W-:Y:S02]  /*1730*/  STL [R1+0x30], R2 ;  /* 0x0000300201007387 */ /* 0x0007e40000100800 */
.L_x_1541:
[----:B------:R-:W2:Y:S01]  /*1740*/  LDL R0, [R1+0x1c] ;  /* 0x00001c0001007983 */ /* 0x000ea20000100800 */
[----:B------:R-:W-:Y:S01]  /*1750*/  IMAD.MOV.U32 R12, RZ, RZ, 0x4 ;  /* 0x00000004ff0c7424 */ /* 0x000fe200078e00ff */
[----:B------:R-:W-:-:S02]  /*1760*/  ISETP.NE.U32.AND P4, PT, RZ, c[0x0][0x360], PT ;  /* 0x0000d800ff007a0c */ /* 0x000fc40003f85070 */
[----:B------:R-:W-:Y:S01]  /*1770*/  ISETP.NE.U32.AND P0, PT, RZ, c[0x0][0x370], PT ;  /* 0x0000dc00ff007a0c */ /* 0x000fe20003f05070 */
[----:B---3--:R-:W3:Y:S01]  /*1780*/  LDL R9, [R1+0x18] ;  /* 0x0000180001097983 */ /* 0x008ee20000100800 */
[----:B------:R-:W-:Y:S01]  /*1790*/  ISETP.NE.AND.EX P4, PT, RZ, c[0x0][0x364], PT, P4 ;  /* 0x0000d900ff007a0c */ /* 0x000fe20003f85340 */
[----:B--2---:R-:W-:-:S05]  /*17a0*/  IMAD.WIDE R2, R0, R12, c[0x0][0x588] ;  /* 0x0001620000027625 */ /* 0x004fca00078e020c */
[----:B------:R-:W2:Y:S01]  /*17b0*/  LDG.E R217, [R2.64] ;  /* 0x0000000602d97981 */ /* 0x000ea2000c1e1900 */
[----:B------:R-:W-:Y:S01]  /*17c0*/  ISETP.NE.AND.EX P2, PT, RZ, c[0x0][0x374], PT, P0 ;  /* 0x0000dd00ff007a0c */ /* 0x000fe20003f45300 */
[----:B------:R-:W-:Y:S01]  /*17d0*/  IMAD.MOV.U32 R164, RZ, RZ, RZ ;  /* 0x000000ffffa47224 */ /* 0x000fe200078e00ff */
[----:B------:R-:W-:Y:S02]  /*17e0*/  ISETP.NE.U32.AND P3, PT, RZ, c[0x0][0x348], PT ;  /* 0x0000d200ff007a0c */ /* 0x000fe40003f65070 */
[----:B------:R-:W-:Y:S02]  /*17f0*/  ISETP.NE.U32.AND P5, PT, RZ, c[0x0][0x358], PT ;  /* 0x0000d600ff007a0c */ /* 0x000fe40003fa5070 */
[----:B------:R-:W-:Y:S02]  /*1800*/  ISETP.NE.AND.EX P3, PT, RZ, c[0x0][0x34c], PT, P3 ;  /* 0x0000d300ff007a0c */ /* 0x000fe40003f65330 */
[----:B------:R-:W-:Y:S01]  /*1810*/  ISETP.NE.AND.EX P5, PT, RZ, c[0x0][0x35c], PT, P5 ;  /* 0x0000d700ff007a0c */ /* 0x000fe20003fa5350 */
[----:B------:R-:W-:-:S02]  /*1820*/  IMAD.MOV.U32 R176, RZ, RZ, RZ ;  /* 0x000000ffffb07224 */ /* 0x000fc400078e00ff */
[----:B------:R-:W-:Y:S02]  /*1830*/  IMAD.MOV.U32 R163, RZ, RZ, RZ ;  /* 0x000000ffffa37224 */ /* 0x000fe400078e00ff */
[----:B------:R-:W-:Y:S01]  /*1840*/  IMAD.MOV.U32 R11, RZ, RZ, RZ ;  /* 0x000000ffff0b7224 */ /* 0x000fe200078e00ff */
[----:B--2---:R-:W-:Y:S02]  /*1850*/  SHF.R.S32.HI R29, RZ, 0x1f, R217 ;  /* 0x0000001fff1d7819 */ /* 0x004fe400000114d9 */
[C---:B------:R-:W-:Y:S02]  /*1860*/  @P4 LEA R2, P0, R217.reuse, c[0x0][0x360], 0x2 ;  /* 0x0000d800d9024a11 */ /* 0x040fe400078010ff */
[C---:B------:R-:W-:Y:S02]  /*1870*/  @P2 LEA R4, P1, R217.reuse, c[0x0][0x370], 0x2 ;  /* 0x0000dc00d9042a11 */ /* 0x040fe400078210ff */
[----:B------:R-:W-:Y:S02]  /*1880*/  @P4 LEA.HI.X R3, R217, c[0x0][0x364], R29, 0x2, P0 ;  /* 0x0000d900d9034a11 */ /* 0x000fe400000f141d */
[----:B------:R-:W-:-:S02]  /*1890*/  ISETP.NE.U32.AND P0, PT, RZ, c[0x0][0x350], PT ;  /* 0x0000d400ff007a0c */ /* 0x000fc40003f05070 */
        /* <DEDUP_REMOVED lines=13> */
[----:B---3--:R-:W-:-:S03]  /*1970*/  LOP3.LUT R28, R9, 0xffff, RZ, 0xc0, !PT ;  /* 0x0000ffff091c7812 */ /* 0x008fc600078ec0ff */
[----:B------:R4:W-:Y:S04]  /*1980*/  STL [R1+0x4], R29 ;  /* 0x0000041d01007387 */ /* 0x0009e80000100800 */
[----:B------:R4:W-:Y:S01]  /*1990*/  STL [R1], R28 ;  /* 0x0000001c01007387 */ /* 0x0009e20000100800 */
[----:B------:R-:W-:Y:S01]  /*19a0*/  YIELD ;  /* 0x0000000000007946 */ /* 0x000fe20003800000 */
[----:B------:R-:W-:Y:S01]  /*19b0*/  P2R R19, PR, RZ, 0x40 ;  /* 0x00000040ff137803 */ /* 0x000fe20000000000 */
[----:B------:R-:W-:Y:S05]  /*19c0*/  @P4 BRA `(.L_x_1363) ;  /* 0x0000005000004947 */ /* 0x000fea0003800000 */
[----:B-----5:R-:W-:Y:S01]  /*19d0*/  MOV R177, c[0x0][0x168] ;  /* 0x00005a0000b17a02 */ /* 0x020fe20000000f00 */
[----:B------:R-:W-:Y:S05]  /*19e0*/  @!P3 BRA `(.L_x_1363) ;  /* 0x000000300000b947 */ /* 0x000fea0003800000 */
[----:B------:R-:W2:Y:S04]  /*19f0*/  LDG.E R8, [R6.64] ;  /* 0x0000000606087981 */ /* 0x000ea8000c1e1900 */
[----:B------:R-:W2:Y:S02]  /*1a00*/  LDG.E R0, [R6.64+0x4] ;  /* 0x0000040606007981 */ /* 0x000ea4000c1e1900 */
[----:B--2---:R-:W-:-:S02]  /*1a10*/  IADD3 R177, -R8, R0, RZ ;  /* 0x0000000008b17210 */ /* 0x004fc40007ffe1ff */
.L_x_1363:
[----:B------:R-:W-:-:S04]  /*1a20*/  ISETP.NE.U32.AND P0, PT, RZ, c[0x0][0x368], PT ;  /* 0x0000da00ff007a0c */ /* 0x000fc80003f05070 */
[----:B------:R-:W-:-:S13]  /*1a30*/  ISETP.NE.AND.EX P0, PT, RZ, c[0x0][0x36c], PT, P0 ;  /* 0x0000db00ff007a0c */ /* 0x000fda0003f05300 */
[----:B------:R-:W-:Y:S05]  /*1a40*/  @!P0 BRA `(.L_x_1364) ;  /* 0x0000004000008947 */ /* 0x000fea0003800000 */
[----:B----4-:R-:W-:-:S04]  /*1a50*/  LEA R4, P0, R217, c[0x0][0x368], 0x2 ;  /* 0x0000da00d9047a11 */ /* 0x010fc800078010ff */
[----:B------:R-:W-:-:S05]  /*1a60*/  LEA.HI.X R5, R217, c[0x0][0x36c], R29, 0x2, P0 ;  /* 0x0000db00d9057a11 */ /* 0x000fca00000f141d */
[----:B------:R1:W5:Y:S01]  /*1a70*/  LDG.E R10, [R4.64] ;  /* 0x00000006040a7981 */ /* 0x000362000c1e1900 */
[----:B------:R-:W-:Y:S05]  /*1a80*/  BRA `(.L_x_1365) ;  /* 0x0000005000007947 */ /* 0x000fea0003800000 */
.L_x_1364:
[----:B------:R-:W-:Y:S01]  /*1a90*/  MOV R10, c[0x0][0x1d0] ;  /* 0x00007400000a7a02 */ /* 0x000fe20000000f00 */
[----:B------:R-:W-:Y:S05]  /*1aa0*/  @!P6 BRA `(.L_x_1365) ;  /* 0x000000300000e947 */ /* 0x000fea0003800000 */
[----:B----4-:R-:W2:Y:S04]  /*1ab0*/  LDG.E R6, [R4.64] ;  /* 0x0000000604067981 */ /* 0x010ea8000c1e1900 */
[----:B------:R-:W2:Y:S02]  /*1ac0*/  LDG.E R0, [R4.64+0x4] ;  /* 0x0000040604007981 */ /* 0x000ea4000c1e1900 */
[----:B--2---:R-:W-:Y:S02]  /*1ad0*/  IADD3 R10, -R6, R0, RZ ;  /* 0x00000000060a7210 */ /* 0x004fe40007ffe1ff */
.L_x_1365:
[----:B----4-:R2:W3:Y:S04]  /*1ae0*/  @P5 LDG.E R6, [R2.64] ;  /* 0x0000000602065981 */ /* 0x0104e8000c1e1900 */
[----:B-1----:R2:W3:Y:S01]  /*1af0*/  @P5 LDG.E R4, [R2.64+0x4] ;  /* 0x0000040602045981 */ /* 0x0024e2000c1e1900 */
[----:B------:R-:W-:Y:S01]  /*1b00*/  ISETP.NE.U32.AND P0, PT, RZ, c[0x0][0x378], PT ;  /* 0x0000de00ff007a0c */ /* 0x000fe20003f05070 */
[----:B-----5:R-:W-:-:S03]  /*1b10*/  IMAD.MOV.U32 R158, RZ, RZ, R10 ;  /* 0x000000ffff9e7224 */ /* 0x020fc600078e000a */
[----:B------:R-:W-:Y:S01]  /*1b20*/  ISETP.NE.AND.EX P1, PT, RZ, c[0x0][0x37c], PT, P0 ;  /* 0x0000df00ff007a0c */ /* 0x000fe20003f25300 */
[----:B------:R-:W-:-:S12]  /*1b30*/  IMAD.MOV.U32 R0, RZ, RZ, c[0x0][0x228] ;  /* 0x00008a00ff007624 */ /* 0x000fd800078e00ff */
[----:B--2---:R-:W-:-:S04]  /*1b40*/  @P1 LEA R2, P0, R217, c[0x0][0x378], 0x2 ;  /* 0x0000de00d9021a11 */ /* 0x004fc800078010ff */
[----:B------:R-:W-:-:S05]  /*1b50*/  @P1 LEA.HI.X R3, R217, c[0x0][0x37c], R29, 0x2, P0 ;  /* 0x0000df00d9031a11 */ /* 0x000fca00000f141d */
[----:B------:R1:W5:Y:S01]  /*1b60*/  @P1 LDG.E R158, [R2.64] ;  /* 0x00000006029e1981 */ /* 0x000362000c1e1900 */
[----:B------:R-:W-:Y:S01]  /*1b70*/  IMAD.IADD R5, R10, 0x1, -R164 ;  /* 0x000000010a057824 */ /* 0x000fe200078e0aa4 */
[----:B------:R-:W-:Y:S01]  /*1b80*/  BSSY B0, `(.L_x_1366) ;  /* 0x0000031000007945 */ /* 0x000fe20003800000 */
[C---:B-1----:R-:W-:Y:S02]  /*1b90*/  LOP3.LUT R2, R9.reuse, 0xff000000, RZ, 0xc0, !PT ;  /* 0xff00000009027812 */ /* 0x042fe400078ec0ff */
[----:B------:R-:W-:Y:S01]  /*1ba0*/  LOP3.LUT R3, R9, 0xff0000, RZ, 0xc0, !PT ;  /* 0x00ff000009037812 */ /* 0x000fe200078ec0ff */
[----:B---3--:R-:W-:Y:S01]  /*1bb0*/  @P5 IMAD.IADD R0, R4, 0x1, -R6 ;  /* 0x0000000104005824 */ /* 0x008fe200078e0a06 */
[----:B------:R-:W-:-:S03]  /*1bc0*/  SHF.R.U32.HI R4, RZ, 0x8, R2 ;  /* 0x00000008ff047819 */ /* 0x000fc60000011602 */
[----:B------:R-:W-:Y:S01]  /*1bd0*/  IMAD.IADD R178, R5, 0x1, R0 ;  /* 0x0000000105b27824 */ /* 0x000fe200078e0200 */
[----:B------:R-:W-:-:S04]  /*1be0*/  LEA.HI R4, R3, R4, RZ, 0x10 ;  /* 0x0000000403047211 */ /* 0x000fc800078f80ff */
[----:B------:R-:W-:Y:S02]  /*1bf0*/  SHF.R.U32.HI R6, RZ, 0x10, R4 ;  /* 0x00000010ff067819 */ /* 0x000fe40000011604 */
[----:B------:R-:W-:Y:S02]  /*1c00*/  LOP3.LUT R13, R4, 0xff, RZ, 0xc0, !PT ;  /* 0x000000ff040d7812 */ /* 0x000fe400078ec0ff */
[C---:B------:R-:W-:Y:S01]  /*1c10*/  IADD3 R2, R178.reuse, 0x2f, RZ ;  /* 0x0000002fb2027810 */ /* 0x040fe20007ffe0ff */
[----:B------:R1:W-:Y:S01]  /*1c20*/  STL [R1+0x18], R6 ;  /* 0x0000180601007387 */ /* 0x0003e20000100800 */
[----:B------:R-:W-:Y:S02]  /*1c30*/  ISETP.GE.AND P0, PT, R178, 0x1, PT ;  /* 0x00000001b200780c */ /* 0x000fe40003f06270 */
[----:B------:R-:W-:Y:S01]  /*1c40*/  ISETP.NE.AND P1, PT, R6, RZ, PT ;  /* 0x000000ff0600720c */ /* 0x000fe20003f25270 */
[----:B------:R1:W-:Y:S01]  /*1c50*/  STL [R1+0x40], R13 ;  /* 0x0000400d01007387 */ /* 0x0003e20000100800 */
[----:B------:R-:W-:-:S02]  /*1c60*/  IMAD.HI R2, R2, 0x2aaaaaab, RZ ;  /* 0x2aaaaaab02027827 */ /* 0x000fc400078e02ff */
[----:B------:R-:W-:-:S03]  /*1c70*/  SEL R149, R6, c[0x0][0x338], P1 ;  /* 0x0000ce0006957a07 */ /* 0x000fc60000800000 */
[----:B------:R-:W-:-:S04]  /*1c80*/  SHF.R.U32.HI R3, RZ, 0x1f, R2 ;  /* 0x0000001fff037819 */ /* 0x000fc80000011602 */
[----:B------:R-:W-:Y:S01]  /*1c90*/  LEA.HI.SX32 R160, R2, R3, 0x1d ;  /* 0x0000000302a07211 */ /* 0x000fe200078feaff */
[----:B------:R-:W-:Y:S01]  /*1ca0*/  IMAD.MOV.U32 R2, RZ, RZ, RZ ;  /* 0x000000ffff027224 */ /* 0x000fe200078e00ff */
        /* <DEDUP_REMOVED lines=13> */
[----:B------:R-:W-:Y:S02]  /*1d80*/  IMAD.MOV R8, RZ, RZ, -R2 ;  /* 0x000000ffff087224 */ /* 0x000fe400078e0a02 */
[----:B------:R-:W-:-:S04]  /*1d90*/  IMAD.MOV.U32 R2, RZ, RZ, RZ ;  /* 0x000000ffff027224 */ /* 0x000fc800078e00ff */
        /* <DEDUP_REMOVED lines=15> */
.L_x_1367:
[----:B------:R-:W-:Y:S05]  /*1e90*/  BSYNC B0 ;  /* 0x0000000000007941 */ /* 0x000fea0003800000 */
.L_x_1366:
[----:B------:R-:W-:Y:S01]  /*1ea0*/  IMAD R3, R13, R2, RZ ;  /* 0x000000020d037224 */ /* 0x000fe200078e02ff */
[----:B------:R-:W2:Y:S01]  /*1eb0*/  S2R R7, SR_TID.X ;  /* 0x0000000000077919 */ /* 0x000ea20000002100 */
[----:B------:R-:W-:Y:S02]  /*1ec0*/  IADD3 R27, R205, 0x20, RZ ;  /* 0x00000020cd1b7810 */ /* 0x000fe40007ffe0ff */
[C---:B------:R-:W-:Y:S02]  /*1ed0*/  IMAD.IADD R2, R3.reuse, 0x1, R2 ;  /* 0x0000000103027824 */ /* 0x040fe400078e0202 */
[----:B------:R-:W-:-:S03]  /*1ee0*/  IMAD R3, R3, 0x30, -R5 ;  /* 0x0000003003037824 */ /* 0x000fc600078e0a05 */
[----:B------:R-:W-:Y:S02]  /*1ef0*/  IMNMX R2, R160, R2, PT ;  /* 0x00000002a0027217 */ /* 0x000fe40003800200 */
[----:B------:R-:W-:-:S03]  /*1f00*/  IMNMX R3, RZ, R3, !PT ;  /* 0x00000003ff037217 */ /* 0x000fc60007800200 */
[----:B------:R-:W-:Y:S02]  /*1f10*/  IMAD R2, R2, 0x30, -R5 ;  /* 0x0000003002027824 */ /* 0x000fe400078e0a05 */
[----:B------:R-:W-:-:S03]  /*1f20*/  IMAD.WIDE.U32 R4, R3, -0x55555555, RZ ;  /* 0xaaaaaaab03047825 */ /* 0x000fc600078e00ff */
[----:B------:R-:W-:Y:S01]  /*1f30*/  IMNMX R2, R2, R0, PT ;  /* 0x0000000002027217 */ /* 0x000fe20003800200 */
[----:B------:R-:W-:Y:S01]  /*1f40*/  IMAD.SHL.U32 R4, R205, 0x40, RZ ;  /* 0x00000040cd047824 */ /* 0x000fe200078e00ff */
[----:B------:R-:W-:Y:S02]  /*1f50*/  SHF.R.U32.HI R144, RZ, 0x5, R5 ;  /* 0x00000005ff907819 */ /* 0x000fe40000011605 */
[----:B------:R-:W-:Y:S02]  /*1f60*/  ISETP.GT.AND P0, PT, R2, R3, PT ;  /* 0x000000030200720c */ /* 0x000fe40003f04270 */
[----:B-12---:R-:W-:Y:S02]  /*1f70*/  SHF.R.S32.HI R6, RZ, 0x1f, R7 ;  /* 0x0000001fff067819 */ /* 0x006fe40000011407 */
[----:B------:R-:W-:-:S04]  /*1f80*/  LOP3.LUT R174, R4, 0x1c0, RZ, 0xc0, !PT ;  /* 0x000001c004ae7812 */ /* 0x000fc800078ec0ff */
[----:B------:R-:W-:Y:S02]  /*1f90*/  SHF.R.U32.HI R179, RZ, 0x3, R174 ;  /* 0x00000003ffb37819 */ /* 0x000fe400000116ae */
[----:B------:R-:W-:-:S03]  /*1fa0*/  LOP3.LUT R5, R174, 0x38, R132, 0xf8, !PT ;  /* 0x00000038ae057812 */ /* 0x000fc600078ef884 */
[----:B------:R-:W-:Y:S02]  /*1fb0*/  @P0 IADD3 R3, R2, 0x2f, RZ ;  /* 0x0000002f02030810 */ /* 0x000fe40007ffe0ff */
[----:B------:R-:W-:-:S03]  /*1fc0*/  LEA.HI R2, R6, R7, RZ, 0x6 ;  /* 0x0000000706027211 */ /* 0x000fc600078f30ff */
[----:B------:R-:W-:-:S04]  /*1fd0*/  @P0 IMAD.HI R3, R3, 0x2aaaaaab, RZ ;  /* 0x2aaaaaab03030827 */ /* 0x000fc800078e02ff */
[----:B------:R-:W-:Y:S01]  /*1fe0*/  IMAD.SHL.U32 R4, R2, 0x8, RZ ;  /* 0x0000000802047824 */ /* 0x000fe200078e00ff */
[----:B------:R-:W-:Y:S01]  /*1ff0*/  @P0 SHF.R.U32.HI R6, RZ, 0x1f, R3 ;  /* 0x0000001fff060819 */ /* 0x000fe20000011603 */
[----:B------:R-:W-:-:S03]  /*2000*/  IMAD.MOV.U32 R2, RZ, RZ, R144 ;  /* 0x000000ffff027224 */ /* 0x000fc600078e0090 */
[----:B------:R-:W-:Y:S02]  /*2010*/  @P0 LEA.HI.SX32 R2, R3, R6, 0x1d ;  /* 0x0000000603020211 */ /* 0x000fe400078feaff */
[----:B------:R-:W-:Y:S01]  /*2020*/  LOP3.LUT R175, R4, 0xfffffe00, RZ, 0xc0, !PT ;  /* 0xfffffe0004af7812 */ /* 0x000fe200078ec0ff */
[----:B------:R-:W-:Y:S01]  /*2030*/  IMAD.SHL.U32 R4, R27, 0x40, RZ ;  /* 0x000000401b047824 */ /* 0x000fe200078e00ff */
[----:B------:R-:W-:Y:S02]  /*2040*/  ISETP.GT.AND P0, PT, R2, R144, PT ;  /* 0x000000900200720c */ /* 0x000fe40003f04270 */
[----:B------:R-:W-:Y:S02]  /*2050*/  LOP3.LUT R3, R5, R179, RZ, 0x3c, !PT ;  /* 0x000000b305037212 */ /* 0x000fe400078e3cff */
[----:B------:R-:W-:-:S03]  /*2060*/  LOP3.LUT R159, R4, 0x1c0, RZ, 0xc0, !PT ;  /* 0x000001c0049f7812 */ /* 0x000fc600078ec0ff */
[----:B------:R-:W-:-:S04]  /*2070*/  IMAD.IADD R3, R175, 0x1, R3 ;  /* 0x00000001af037824 */ /* 0x000fc800078e0203 */
[----:B------:R-:W-:Y:S02]  /*2080*/  IMAD.SHL.U32 R197, R3, 0x2, RZ ;  /* 0x0000000203c57824 */ /* 0x000fe400078e00ff */
[----:B------:R-:W-:Y:S05]  /*2090*/  @!P0 BRA `(.L_x_1368) ;  /* 0x000067d000008947 */ /* 0x000fea0003800000 */
[----:B------:R-:W-:Y:S01]  /*20a0*/  SHF.R.S32.HI R24, RZ, 0x1f, R205 ;  /* 0x0000001fff187819 */ /* 0x000fe200000114cd */
[----:B------:R-:W-:Y:S01]  /*20b0*/  IMAD.MOV.U32 R152, RZ, RZ, 0x30 ;  /* 0x00000030ff987424 */ /* 0x000fe200078e00ff */
[----:B------:R-:W-:Y:S01]  /*20c0*/  IADD3 R128, P0, R205, R11, RZ ;  /* 0x0000000bcd807210 */ /* 0x000fe20007f1e0ff */
[----:B------:R-:W-:Y:S01]  /*20d0*/  IMAD.MOV.U32 R165, RZ, RZ, 0x5 ;  /* 0x00000005ffa57424 */ /* 0x000fe200078e00ff */
[----:B------:R-:W-:Y:S01]  /*20e0*/  IADD3 R36, R2, -0x1, RZ ;  /* 0xffffffff02247810 */ /* 0x000fe20007ffe0ff */
[----:B------:R-:W-:Y:S01]  /*20f0*/  IMAD R166, R152, c[0x0][0x23c], RZ ;  /* 0x00008f0098a67a24 */ /* 0x000fe200078e02ff */
[----:B------:R-:W-:Y:S01]  /*2100*/  LEA.HI.X.SX32 R146, R11, R24, 0x1, P0 ;  /* 0x000000180b927211 */ /* 0x000fe200000f0eff */
[----:B------:R-:W-:Y:S01]  /*2110*/  IMAD.WIDE.U32 R4, R128, c[0x0][0x238], R132 ;  /* 0x00008e0080047a25 */ /* 0x000fe200078e0084 */
[----:B------:R-:W-:-:S02]  /*2120*/  SEL R23, R29, RZ, !P5 ;  /* 0x000000ff1d177207 */ /* 0x000fc40006800000 */
[----:B------:R-:W-:Y:S01]  /*2130*/  SEL R22, R217, RZ, !P5 ;  /* 0x000000ffd9167207 */ /* 0x000fe20006800000 */
[----:B------:R-:W-:Y:S01]  /*2140*/  IMAD R3, R146, c[0x0][0x238], RZ ;  /* 0x00008e0092037a24 */ /* 0x000fe200078e02ff */
[----:B------:R-:W-:Y:S01]  /*2150*/  MOV R2, R4 ;  /* 0x0000000400027202 */ /* 0x000fe20000000f00 */
[----:B------:R-:W-:Y:S01]  /*2160*/  IMAD.WIDE.U32 R150, R152, c[0x0][0x238], RZ ;  /* 0x00008e0098967a25 */ /* 0x000fe200078e00ff */
[----:B------:R-:W-:Y:S02]  /*2170*/  ISETP.GE.AND P2, PT, R132, c[0x0][0x1d4], PT ;  /* 0x0000750084007a0c */ /* 0x000fe40003f46270 */
[----:B------:R-:W-:Y:S01]  /*2180*/  ISETP.GE.AND P6, PT, R134, c[0x0][0x1d4], PT ;  /* 0x0000750086007a0c */ /* 0x000fe20003fc6270 */
[----:B------:R-:W-:Y:S01]  /*2190*/  IMAD R3, R128, c[0x0][0x23c], R3 ;  /* 0x00008f0080037a24 */ /* 0x000fe200078e0203 */
[----:B------:R-:W-:Y:S01]  /*21a0*/  ISETP.GE.AND P5, PT, R207, c[0x0][0x1d4], PT ;  /* 0x00007500cf007a0c */ /* 0x000fe20003fa6270 */
[----:B------:R-:W-:Y:S01]  /*21b0*/  IMAD R4, R23, c[0x0][0x248], RZ ;  /* 0x0000920017047a24 */ /* 0x000fe200078e02ff */
[----:B------:R-:W-:Y:S01]  /*21c0*/  ISETP.GE.AND P4, PT, R208, c[0x0][0x1d4], PT ;  /* 0x00007500d0007a0c */ /* 0x000fe20003f86270 */
[----:B------:R-:W-:Y:S01]  /*21d0*/  IMAD.IADD R166, R151, 0x1, R166 ;  /* 0x0000000197a67824 */ /* 0x000fe200078e02a6 */
[----:B------:R-:W-:Y:S01]  /*21e0*/  IADD3 R3, R5, R3, RZ ;  /* 0x0000000305037210 */ /* 0x000fe20007ffe0ff */
[----:B------:R-:W-:Y:S01]  /*21f0*/  IMAD R5, R36, -0x30, R0 ;  /* 0xffffffd024057824 */ /* 0x000fe200078e0200 */
[----:B------:R-:W-:Y:S01]  /*2200*/  MOV R170, c[0x0][0x238] ;  /* 0x00008e0000aa7a02 */ /* 0x000fe20000000f00 */
[----:B------:R-:W-:Y:S01]  /*2210*/  IMAD R4, R22, c[0x0][0x24c], R4 ;  /* 0x0000930016047a24 */ /* 0x000fe200078e0204 */
[----:B------:R-:W-:Y:S01]  /*2220*/  LOP3.LUT R206, R206, 0xfffffffe, RZ, 0xc0, !PT ;  /* 0xfffffffecece7812 */ /* 0x000fe200078ec0ff */
[----:B------:R-:W-:Y:S01]  /*2230*/  IMAD.WIDE.U32 R2, R28, c[0x0][0x240], R2 ;  /* 0x000090001c027a25 */ /* 0x000fe200078e0002 */
[----:B------:R-:W-:-:S02]  /*2240*/  IMNMX R5, R5, 0x30, PT ;  /* 0x0000003005057817 */ /* 0x000fc40003800200 */
[----:B------:R-:W-:Y:S01]  /*2250*/  SHF.L.U32 R184, R170, 0x5, RZ ;  /* 0x00000005aab87819 */ /* 0x000fe200000006ff */
[----:B------:R-:W-:Y:S01]  /*2260*/  IMAD R3, R28, c[0x0][0x244], R3 ;  /* 0x000091001c037a24 */ /* 0x000fe200078e0203 */
[----:B------:R-:W-:Y:S02]  /*2270*/  IADD3 R6, -R205, R5, RZ ;  /* 0x00000005cd067210 */ /* 0x000fe40007ffe1ff */
[----:B------:R-:W-:Y:S01]  /*2280*/  SHF.L.U64.HI R170, R170, R165, c[0x0][0x23c] ;  /* 0x00008f00aaaa7619 */ /* 0x000fe200000102a5 */
[----:B------:R-:W-:Y:S01]  /*2290*/  IMAD.WIDE.U32 R124, R22, c[0x0][0x248], R2 ;  /* 0x00009200167c7a25 */ /* 0x000fe200078e0002 */
[----:B------:R-:W-:Y:S02]  /*22a0*/  ISETP.GE.AND P1, PT, R6, 0x1, PT ;  /* 0x000000010600780c */ /* 0x000fe40003f26270 */
[----:B------:R-:W-:Y:S01]  /*22b0*/  SHF.R.S32.HI R3, RZ, 0x1f, R36 ;  /* 0x0000001fff037819 */ /* 0x000fe20000011424 */
[----:B------:R-:W-:Y:S01]  /*22c0*/  IMAD R2, R166, R36, RZ ;  /* 0x00000024a6027224 */ /* 0x000fe200078e02ff */
[----:B------:R-:W-:Y:S01]  /*22d0*/  MOV R122, R124 ;  /* 0x0000007c007a7202 */ /* 0x000fe20000000f00 */
[----:B------:R-:W-:Y:S01]  /*22e0*/  IMAD.IADD R123, R125, 0x1, R4 ;  /* 0x000000017d7b7824 */ /* 0x000fe200078e0204 */
[----:B------:R-:W-:Y:S01]  /*22f0*/  IADD3 R18, R10, R163, RZ ;  /* 0x000000a30a127210 */ /* 0x000fe20007ffe0ff */
[-C--:B------:R-:W-:Y:S01]  /*2300*/  IMAD R2, R3, R150.reuse, R2 ;  /* 0x0000009603027224 */ /* 0x080fe200078e0202 */
[----:B------:R-:W-:Y:S01]  /*2310*/  SHF.R.S32.HI R139, RZ, 0x1f, R138 ;  /* 0x0000001fff8b7819 */ /* 0x000fe2000001148a */
[----:B------:R-:W-:-:S04]  /*2320*/  IMAD.WIDE.U32 R4, R36, R150, R122 ;  /* 0x0000009624047225 */ /* 0x000fc800078e007a */
[----:B------:R-:W-:Y:S01]  /*2330*/  IMAD.WIDE.U32 R14, R205, c[0x0][0x290], R132 ;  /* 0x0000a400cd0e7a25 */ /* 0x000fe200078e0084 */
[----:B------:R-:W-:Y:S02]  /*2340*/  ISETP.NE.AND P3, PT, R19, RZ, PT ;  /* 0x000000ff1300720c */ /* 0x000fe40003f65270 */
[----:B------:R-:W-:Y:S01]  /*2350*/  MOV R171, c[0x0][0x290] ;  /* 0x0000a40000ab7a02 */ /* 0x000fe20000000f00 */
[----:B------:R-:W-:Y:S01]  /*2360*/  IMAD.IADD R5, R5, 0x1, R2 ;  /* 0x0000000105057824 */ /* 0x000fe200078e0202 */
[----:B------:R-:W-:Y:S01]  /*2370*/  @P1 LEA R2, P0, R4, c[0x0][0x220], 0x1 ;  /* 0x0000880004021a11 */ /* 0x000fe200078008ff */
[----:B------:R-:W-:Y:S02]  /*2380*/  IMAD R8, R24, c[0x0][0x290], RZ ;  /* 0x0000a40018087a24 */ /* 0x000fe400078e02ff */
[----:B------:R-:W-:Y:S01]  /*2390*/  IMAD.MOV.U32 R172, RZ, RZ, c[0x0][0x280] ;  /* 0x0000a000ffac7624 */ /* 0x000fe200078e00ff */
[----:B------:R-:W-:Y:S02]  /*23a0*/  @P1 LEA.HI.X R3, R4, c[0x0][0x224], R5, 0x1, P0 ;  /* 0x0000890004031a11 */ /* 0x000fe400000f0c05 */
[----:B------:R-:W-:Y:S01]  /*23b0*/  ISETP.GT.AND P0, PT, R6, 0x20, PT ;  /* 0x000000200600780c */ /* 0x000fe20003f04270 */
[----:B------:R-:W-:Y:S01]  /*23c0*/  IMAD.WIDE.U32 R182, R205, c[0x0][0x1e0], RZ ;  /* 0x00007800cdb67a25 */ /* 0x000fe200078e00ff */
[----:B------:R-:W-:Y:S01]  /*23d0*/  MOV R185, c[0x0][0x27c] ;  /* 0x00009f0000b97a02 */ /* 0x000fe20000000f00 */
[----:B------:R-:W-:Y:S01]  /*23e0*/  @!PT LDS RZ, [RZ] ;  /* 0x00000000fffff984 */ /* 0x000fe20000000800 */
[----:B------:R-:W-:Y:S01]  /*23f0*/  @!PT LDS RZ, [RZ] ;  /* 0x00000000fffff984 */ /* 0x000fe20000000800 */
[----:B------:R-:W-:Y:S01]  /*2400*/  @!PT LDS RZ, [RZ] ;  /* 0x00000000fffff984 */ /* 0x000fe20000000800 */
[----:B------:R1:W-:Y:S01]  /*2410*/  @P1 LDGSTS.E.BYPASS.LTC128B.128 [R197+0xa080], [R2.64], !P2 ;  /* 0x0a08000002c51fae */ /* 0x0003e2000d101d46 */
[----:B------:R-:W-:-:S03]  /*2420*/  @P2 LOP3.LUT R206, R206, 0x1, RZ, 0xfc, !PT ;  /* 0x00000001cece2812 */ /* 0x000fc600078efcff */
[----:B------:R1:W-:Y:S04]  /*2430*/  @P1 LDGSTS.E.BYPASS.LTC128B.128 [R197+0xb880], [R2.64+0x80], !P6 ;  /* 0x0b88008002c51fae */ /* 0x0003e8000f101d46 */
[----:B------:R1:W-:Y:S04]  /*2440*/  @P1 LDGSTS.E.BYPASS.LTC128B.128 [R197+0xd080], [R2.64+0x100], !P5 ;  /* 0x0d08010002c51fae */ /* 0x0003e8000e901d46 */
[----:B------:R1:W-:Y:S02]  /*2450*/  @P1 LDGSTS.E.BYPASS.LTC128B.128 [R197+0xe880], [R2.64+0x180], !P4 ;  /* 0x0e88018002c51fae */ /* 0x0003e4000e101d46 */
[----:B-1----:R-:W-:-:S05]  /*2460*/  @P0 IADD3 R3, P1, R184, R4, RZ ;  /* 0x00000004b8030210 */ /* 0x002fca0007f3e0ff */
[----:B------:R-:W-:Y:S01]  /*2470*/  @P0 IMAD.X R5, R5, 0x1, R170, P1 ;  /* 0x0000000105050824 */ /* 0x000fe200008e06aa */
[----:B------:R-:W-:-:S04]  /*2480*/  @P0 LEA R2, P1, R3, c[0x0][0x220], 0x1 ;  /* 0x0000880003020a11 */ /* 0x000fc800078208ff */
[----:B------:R-:W-:Y:S02]  /*2490*/  @P0 LEA.HI.X R3, R3, c[0x0][0x224], R5, 0x1, P1 ;  /* 0x0000890003030a11 */ /* 0x000fe400008f0c05 */
[----:B------:R-:W-:Y:S02]  /*24a0*/  ISETP.NE.U32.AND P1, PT, RZ, c[0x0][0x340], PT ;  /* 0x0000d000ff007a0c */ /* 0x000fe40003f25070 */
[----:B------:R-:W-:Y:S01]  /*24b0*/  SHF.R.S32.HI R21, RZ, 0x1f, R18 ;  /* 0x0000001fff157819 */ /* 0x000fe20000011412 */
[----:B------:R-:W-:Y:S01]  /*24c0*/  IMAD R17, R205, c[0x0][0x294], R8 ;  /* 0x0000a500cd117a24 */ /* 0x000fe200078e0208 */
[----:B------:R-:W-:Y:S01]  /*24d0*/  ISETP.NE.AND.EX P1, PT, RZ, c[0x0][0x344], PT, P1 ;  /* 0x0000d100ff007a0c */ /* 0x000fe20003f25310 */
[----:B------:R1:W-:Y:S02]  /*24e0*/  @P0 LDGSTS.E.BYPASS.LTC128B.128 [R201+0xb080], [R2.64], !P2 ;  /* 0x0b08000002c90fae */ /* 0x0003e4000d101d46 */
[----:B------:R-:W-:Y:S02]  /*24f0*/  IMAD R6, R21, c[0x0][0x1e0], RZ ;  /* 0x0000780015067a24 */ /* 0x000fe400078e02ff */
[----:B------:R-:W-:Y:S01]  /*2500*/  IMAD.WIDE.U32 R8, R205, c[0x0][0x280], R132 ;  /* 0x0000a000cd087a25 */ /* 0x000fe200078e0084 */
[----:B------:R1:W-:Y:S07]  /*2510*/  @P0 LDGSTS.E.BYPASS.LTC128B.128 [R201+0xc880], [R2.64+0x80], !P6 ;  /* 0x0c88008002c90fae */ /* 0x0003ee000f101d46 */
[----:B------:R-:W-:Y:S01]  /*2520*/  @P1 IMAD.WIDE R4, R217, R12, c[0x0][0x340] ;  /* 0x0000d000d9041625 */ /* 0x000fe200078e020c */
[----:B------:R1:W-:Y:S04]  /*2530*/  @P0 LDGSTS.E.BYPASS.LTC128B.128 [R201+0xe080], [R2.64+0x100], !P5 ;  /* 0x0e08010002c90fae */ /* 0x0003e8000e901d46 */
[----:B------:R1:W-:Y:S04]  /*2540*/  @P0 LDGSTS.E.BYPASS.LTC128B.128 [R201+0xf880], [R2.64+0x180], !P4 ;  /* 0x0f88018002c90fae */ /* 0x0003e8000e101d46 */
[----:B------:R-:W0:Y:S04]  /*2550*/  LDGDEPBAR ;  /* 0x00000000000079af */ /* 0x000e280000000000 */
[----:B------:R2:W3:Y:S01]  /*2560*/  @P1 LDG.E R16, [R4.64] ;  /* 0x0000000604101981 */ /* 0x0004e2000c1e1900 */
[----:B------:R-:W-:Y:S01]  /*2570*/  IMAD R6, R18, c[0x0][0x1e4], R6 ;  /* 0x0000790012067a24 */ /* 0x000fe200078e0206 */
[----:B------:R-:W-:Y:S01]  /*2580*/  WARPSYNC 0xffffffff ;  /* 0xffffffff00007948 */ /* 0x000fe20003800000 */
[----:B------:R-:W-:Y:S01]  /*2590*/  IMAD.WIDE.U32 R10, R205, c[0x0][0x290], R138 ;  /* 0x0000a400cd0a7a25 */ /* 0x000fe200078e008a */
[----:B------:R-:W-:-:S02]  /*25a0*/  SHF.L.U64.HI R162, R172, R165, c[0x0][0x284] ;  /* 0x0000a100aca27619 */ /* 0x000fc400000102a5 */
[----:B------:R-:W-:Y:S01]  /*25b0*/  SHF.L.U64.HI R161, R171, R165, c[0x0][0x294] ;  /* 0x0000a500aba17619 */ /* 0x000fe200000102a5 */
[----:B------:R-:W-:Y:S01]  /*25c0*/  IMAD.IADD R11, R11, 0x1, R17 ;  /* 0x000000010b0b7824 */ /* 0x000fe200078e0211 */
[----:B------:R-:W-:Y:S01]  /*25d0*/  ISETP.GE.AND P2, PT, R132, c[0x0][0x27c], PT ;  /* 0x00009f0084007a0c */ /* 0x000fe20003f46270 */
[C---:B------:R-:W-:Y:S01]  /*25e0*/  IMAD R167, R152.reuse, c[0x0][0x1e4], RZ ;  /* 0x0000790098a77a24 */ /* 0x040fe200078e02ff */
[----:B------:R-:W-:Y:S01]  /*25f0*/  SHF.R.U32.HI R25, RZ, 0x3, R159 ;  /* 0x00000003ff197819 */ /* 0x000fe2000001169f */
[C---:B------:R-:W-:Y:S01]  /*2600*/  IMAD R168, R152.reuse, c[0x0][0x284], RZ ;  /* 0x0000a10098a87a24 */ /* 0x040fe200078e02ff */
[----:B------:R-:W-:Y:S01]  /*2610*/  SHF.L.U32 R171, R171, 0x5, RZ ;  /* 0x00000005abab7819 */ /* 0x000fe200000006ff */
[C---:B------:R-:W-:Y:S01]  /*2620*/  IMAD R169, R152.reuse, c[0x0][0x294], RZ ;  /* 0x0000a50098a97a24 */ /* 0x040fe200078e02ff */
[----:B------:R-:W-:Y:S01]  /*2630*/  SHF.L.U32 R26, R185, 0x1, RZ ;  /* 0x00000001b91a7819 */ /* 0x000fe200000006ff */
[----:B------:R-:W-:Y:S01]  /*2640*/  IMAD.WIDE.U32 R156, R152, c[0x0][0x1e0], RZ ;  /* 0x00007800989c7a25 */ /* 0x000fe200078e00ff */
[----:B-1---5:R-:W-:-:S03]  /*2650*/  SHF.R.S32.HI R2, RZ, 0x1f, R158 ;  /* 0x0000001fff027819 */ /* 0x022fc6000001149e */
[----:B------:R-:W-:Y:S01]  /*2660*/  IMAD.WIDE.U32 R154, R152, c[0x0][0x280], RZ ;  /* 0x0000a000989a7a25 */ /* 0x000fe200078e00ff */
[----:B------:R-:W-:-:S03]  /*2670*/  SHF.R.S32.HI R3, RZ, 0x1f, R27 ;  /* 0x0000001fff037819 */ /* 0x000fc6000001141b */
[----:B------:R-:W-:Y:S01]  /*2680*/  IMAD.WIDE.U32 R152, R152, c[0x0][0x290], RZ ;  /* 0x0000a40098987a25 */ /* 0x000fe200078e00ff */
[----:B------:R-:W-:Y:S02]  /*2690*/  LEA.HI R3, R3, R27, RZ, 0x3 ;  /* 0x0000001b03037211 */ /* 0x000fe400078f18ff */
[----:B------:R-:W-:Y:S01]  /*26a0*/  IADD3 R168, R155, R168, RZ ;  /* 0x000000a89ba87210 */ /* 0x000fe20007ffe0ff */
[----:B--2---:R-:W-:Y:S01]  /*26b0*/  IMAD.WIDE.U32 R4, R18, c[0x0][0x1e0], RZ ;  /* 0x0000780012047a25 */ /* 0x004fe200078e00ff */
[----:B------:R-:W-:-:S03]  /*26c0*/  IADD3 R169, R153, R169, RZ ;  /* 0x000000a999a97210 */ /* 0x000fc60007ffe0ff */
[----:B------:R-:W-:Y:S02]  /*26d0*/  IMAD.IADD R5, R5, 0x1, R6 ;  /* 0x0000000105057824 */ /* 0x000fe400078e0206 */
[----:B------:R-:W-:Y:S02]  /*26e0*/  IMAD R6, R24, c[0x0][0x280], RZ ;  /* 0x0000a00018067a24 */ /* 0x000fe400078e02ff */
[----:B------:R-:W-:-:S04]  /*26f0*/  IMAD.WIDE.U32 R4, R28, c[0x0][0x1e8], R4 ;  /* 0x00007a001c047a25 */ /* 0x000fc800078e0004 */
[C---:B------:R-:W-:Y:S02]  /*2700*/  IMAD R12, R205.reuse, c[0x0][0x284], R6 ;  /* 0x0000a100cd0c7a24 */ /* 0x040fe400078e0206 */
[----:B------:R-:W-:-:S03]  /*2710*/  IMAD.WIDE.U32 R6, R205, c[0x0][0x280], R138 ;  /* 0x0000a000cd067a25 */ /* 0x000fc600078e008a */
[----:B------:R-:W-:Y:S01]  /*2720*/  IADD3 R9, R12, R9, RZ ;  /* 0x000000090c097210 */ /* 0x000fe20007ffe0ff */
[----:B------:R-:W-:Y:S01]  /*2730*/  IMAD R5, R28, c[0x0][0x1ec], R5 ;  /* 0x00007b001c057a24 */ /* 0x000fe200078e0205 */
[----:B------:R-:W-:Y:S01]  /*2740*/  IADD3 R13, R7, R12, RZ ;  /* 0x0000000c070d7210 */ /* 0x000fe20007ffe0ff */
[----:B------:R-:W-:Y:S01]  /*2750*/  IMAD.IADD R7, R17, 0x1, R15 ;  /* 0x0000000111077824 */ /* 0x000fe200078e020f */
[----:B------:R-:W-:Y:S01]  /*2760*/  MOV R12, R6 ;  /* 0x00000006000c7202 */ /* 0x000fe20000000f00 */
[C---:B------:R-:W-:Y:S01]  /*2770*/  IMAD R15, R2.reuse, c[0x0][0x290], RZ ;  /* 0x0000a400020f7a24 */ /* 0x040fe200078e02ff */
[----:B------:R-:W-:Y:S01]  /*2780*/  MOV R6, R14 ;  /* 0x0000000e00067202 */ /* 0x000fe20000000f00 */
[----:B------:R-:W-:Y:S02]  /*2790*/  IMAD R14, R2, c[0x0][0x280], RZ ;  /* 0x0000a000020e7a24 */ /* 0x000fe400078e02ff */
[----:B------:R-:W-:Y:S02]  /*27a0*/  IMAD R2, R24, c[0x0][0x1e0], RZ ;  /* 0x0000780018027a24 */ /* 0x000fe400078e02ff */
[----:B------:R-:W-:-:S02]  /*27b0*/  IMAD.SHL.U32 R17, R3, 0x40, RZ ;  /* 0x0000004003117824 */ /* 0x000fc400078e00ff */
[----:B------:R-:W-:Y:S02]  /*27c0*/  IMAD R20, R205, c[0x0][0x1e4], R2 ;  /* 0x00007900cd147a24 */ /* 0x000fe400078e0202 */
[C---:B------:R-:W-:Y:S02]  /*27d0*/  IMAD R3, R158.reuse, c[0x0][0x294], R15 ;  /* 0x0000a5009e037a24 */ /* 0x040fe400078e020f */
[C---:B------:R-:W-:Y:S02]  /*27e0*/  IMAD R14, R158.reuse, c[0x0][0x284], R14 ;  /* 0x0000a1009e0e7a24 */ /* 0x040fe400078e020e */
[----:B------:R-:W-:Y:S02]  /*27f0*/  IMAD.IADD R145, R183, 0x1, R20 ;  /* 0x00000001b7917824 */ /* 0x000fe400078e0214 */
[----:B------:R-:W-:-:S04]  /*2800*/  IMAD.WIDE.U32 R106, R158, c[0x0][0x280], R12 ;  /* 0x0000a0009e6a7a25 */ /* 0x000fc800078e000c */
[----:B------:R-:W-:Y:S01]  /*2810*/  IMAD.WIDE.U32 R104, R158, c[0x0][0x290], R10 ;  /* 0x0000a4009e687a25 */ /* 0x000fe200078e000a */
[----:B------:R-:W-:-:S03]  /*2820*/  IADD3 R120, R107, R14, RZ ;  /* 0x0000000e6b787210 */ /* 0x000fc60007ffe0ff */
[----:B------:R-:W-:Y:S01]  /*2830*/  IMAD.WIDE.U32 R100, R158, c[0x0][0x290], R6 ;  /* 0x0000a4009e647a25 */ /* 0x000fe200078e0006 */
[----:B------:R-:W-:-:S03]  /*2840*/  IADD3 R118, R105, R3, RZ ;  /* 0x0000000369767210 */ /* 0x000fc60007ffe0ff */
[----:B------:R-:W-:Y:S01]  /*2850*/  IMAD.WIDE.U32 R102, R158, c[0x0][0x280], R8 ;  /* 0x0000a0009e667a25 */ /* 0x000fe200078e0008 */
[----:B------:R-:W-:-:S03]  /*2860*/  IADD3 R116, R3, R101, RZ ;  /* 0x0000006503747210 */ /* 0x000fc60007ffe0ff */
[----:B------:R-:W-:Y:S02]  /*2870*/  IMAD.SHL.U32 R172, R172, 0x20, RZ ;  /* 0x00000020acac7824 */ /* 0x000fe400078e00ff */
[----:B------:R-:W-:Y:S02]  /*2880*/  IMAD.IADD R167, R157, 0x1, R167 ;  /* 0x000000019da77824 */ /* 0x000fe400078e02a7 */
[----:B------:R-:W-:Y:S01]  /*2890*/  IMAD.IADD R117, R14, 0x1, R103 ;  /* 0x000000010e757824 */ /* 0x000fe200078e0267 */
[----:B---3--:R-:W-:Y:S02]  /*28a0*/  @P1 SHF.R.S32.HI R2, RZ, 0x1f, R16 ;  /* 0x0000001fff021819 */ /* 0x008fe40000011410 */
[----:B------:R-:W-:Y:S02]  /*28b0*/  @!P1 MOV R2, R29 ;  /* 0x0000001d00029202 */ /* 0x000fe40000000f00 */
[----:B------:R-:W-:Y:S02]  /*28c0*/  @!P1 MOV R16, R217 ;  /* 0x000000d900109202 */ /* 0x000fe40000000f00 */
[----:B------:R-:W-:-:S02]  /*28d0*/  SEL R19, R2, RZ, !P3 ;  /* 0x000000ff02137207 */ /* 0x000fc40005800000 */
[----:B------:R-:W-:Y:S02]  /*28e0*/  SEL R15, R16, RZ, !P3 ;  /* 0x000000ff100f7207 */ /* 0x000fe40005800000 */
[----:B------:R-:W-:Y:S01]  /*28f0*/  LOP3.LUT R16, R17, 0xfffffe00, RZ, 0xc0, !PT ;  /* 0xfffffe0011107812 */ /* 0x000fe200078ec0ff */
[----:B------:R-:W-:Y:S02]  /*2900*/  IMAD R2, R19, c[0x0][0x1f0], RZ ;  /* 0x00007c0013027a24 */ /* 0x000fe400078e02ff */
[----:B------:R-:W-:-:S04]  /*2910*/  IMAD.WIDE.U32 R90, R15, c[0x0][0x1f0], R4 ;  /* 0x00007c000f5a7a25 */ /* 0x000fc800078e0004 */
[----:B------:R-:W-:Y:S01]  /*2920*/  IMAD R2, R15, c[0x0][0x1f4], R2 ;  /* 0x00007d000f027a24 */ /* 0x000fe200078e0202 */
[----:B------:R-:W-:-:S04]  /*2930*/  IADD3 R119, P1, P0, R90, R182, R132 ;  /* 0x000000b65a777210 */ /* 0x000fc8000783e084 */
[----:B------:R-:W-:-:S04]  /*2940*/  IADD3 R89, R91, R2, RZ ;  /* 0x000000025b597210 */ /* 0x000fc80007ffe0ff */
[----:B------:R-:W-:Y:S02]  /*2950*/  IADD3.X R115, R89, R145, R133, P1, P0 ;  /* 0x0000009159737210 */ /* 0x000fe40000fe0485 */
[----:B------:R-:W-:Y:S01]  /*2960*/  SEL R6, RZ, c[0x0][0x27c], !P2 ;  /* 0x00009f00ff067a07 */ /* 0x000fe20005000000 */
[----:B------:R-:W-:Y:S01]  /*2970*/  IMAD.WIDE.U32 R2, R28, c[0x0][0x260], R132 ;  /* 0x000098001c027a25 */ /* 0x000fe200078e0084 */
[----:B------:R-:W-:Y:S01]  /*2980*/  ISETP.GE.AND P0, PT, R134, c[0x0][0x27c], PT ;  /* 0x00009f0086007a0c */ /* 0x000fe20003f06270 */
[----:B------:R-:W-:Y:S01]  /*2990*/  ULDC.U8 UR4, c[0x0][0x298] ;  /* 0x0000a60000047ab9 */ /* 0x000fe20000000000 */
[----:B------:R-:W-:Y:S01]  /*29a0*/  IADD3 R9, -R26, c[0x0][0x1d4], RZ ;  /* 0x000075001a097a10 */ /* 0x000fe20007ffe1ff */
[----:B------:R-:W-:Y:S01]  /*29b0*/  IMAD.IADD R8, R132, 0x1, R6 ;  /* 0x0000000184087824 */ /* 0x000fe200078e0206 */
[----:B------:R-:W-:Y:S01]  /*29c0*/  IADD3 R148, P1, R205, R18, RZ ;  /* 0x00000012cd947210 */ /* 0x000fe20007f3e0ff */
[----:B------:R-:W-:Y:S01]  /*29d0*/  IMAD.MOV.U32 R6, RZ, RZ, R2 ;  /* 0x000000ffff067224 */ /* 0x000fe200078e0002 */
[-C--:B------:R-:W-:Y:S01]  /*29e0*/  SEL R10, R26, R9.reuse, !P2 ;  /* 0x000000091a0a7207 */ /* 0x080fe20005000000 */
[C---:B------:R-:W-:Y:S01]  /*29f0*/  IMAD R7, R28.reuse, c[0x0][0x264], R3 ;  /* 0x000099001c077a24 */ /* 0x040fe200078e0203 */
[----:B------:R-:W-:Y:S01]  /*2a00*/  SHF.R.S32.HI R2, RZ, 0x1f, R8 ;  /* 0x0000001fff027819 */ /* 0x000fe20000011408 */
[----:B------:R-:W-:Y:S01]  /*2a10*/  IMAD.WIDE.U32 R4, R28, c[0x0][0x210], R132 ;  /* 0x000084001c047a25 */ /* 0x000fe200078e0084 */
[----:B------:R-:W-:Y:S01]  /*2a20*/  SEL R9, R26, R9, !P0 ;  /* 0x000000091a097207 */ /* 0x000fe20004000000 */
[----:B------:R-:W-:Y:S01]  /*2a30*/  BAR.SYNC.DEFER_BLOCKING 0x0 ;  /* 0x0000000000007b1d */ /* 0x000fe20000010000 */
[-C--:B------:R-:W-:Y:S01]  /*2a40*/  LEA.HI R3, R2, R8.reuse, RZ, 0x3 ;  /* 0x0000000802037211 */ /* 0x080fe200078f18ff */
[----:B------:R-:W-:Y:S01]  /*2a50*/  IMAD R5, R28, c[0x0][0x214], R5 ;  /* 0x000085001c057a24 */ /* 0x000fe200078e0205 */
[----:B------:R-:W-:Y:S01]  /*2a60*/  LEA.HI R13, R2, R8, RZ, 0x6 ;  /* 0x00000008020d7211 */ /* 0x000fe200078f30ff */
[----:B------:R-:W-:Y:S01]  /*2a70*/  IMAD.WIDE.U32 R98, R22, c[0x0][0x268], R6 ;  /* 0x00009a0016627a25 */ /* 0x000fe200078e0006 */
[----:B------:R-:W-:-:S02]  /*2a80*/  SEL R2, RZ, c[0x0][0x27c], !P0 ;  /* 0x00009f00ff027a07 */ /* 0x000fc40004000000 */
[----:B------:R-:W-:Y:S01]  /*2a90*/  SHF.R.S32.HI R11, RZ, 0x1f, R10 ;  /* 0x0000001fff0b7819 */ /* 0x000fe2000001140a */
[----:B------:R-:W-:Y:S01]  /*2aa0*/  IMAD R8, R19, c[0x0][0x218], RZ ;  /* 0x0000860013087a24 */ /* 0x000fe200078e02ff */
[----:B------:R-:W-:Y:S01]  /*2ab0*/  SHF.R.S32.HI R12, RZ, 0x1f, R9 ;  /* 0x0000001fff0c7819 */ /* 0x000fe20000011409 */
[----:B------:R-:W-:Y:S01]  /*2ac0*/  IMAD.IADD R2, R134, 0x1, R2 ;  /* 0x0000000186027824 */ /* 0x000fe200078e0202 */
[----:B------:R-:W-:Y:S01]  /*2ad0*/  SHF.R.S32.HI R6, RZ, 0x6, R13 ;  /* 0x00000006ff067819 */ /* 0x000fe2000001140d */
[----:B------:R-:W-:Y:S01]  /*2ae0*/  IMAD.WIDE.U32 R96, R15, c[0x0][0x218], R4 ;  /* 0x000086000f607a25 */ /* 0x000fe200078e0004 */
[----:B------:R-:W-:Y:S02]  /*2af0*/  LOP3.LUT R5, R159, 0x38, R3, 0xf8, !PT ;  /* 0x000000389f057812 */ /* 0x000fe400078ef803 */
[----:B------:R-:W-:Y:S01]  /*2b00*/  SHF.R.S32.HI R4, RZ, 0x1f, R2 ;  /* 0x0000001fff047819 */ /* 0x000fe20000011402 */
[----:B------:R-:W-:Y:S01]  /*2b10*/  IMAD R18, R15, c[0x0][0x21c], R8 ;  /* 0x000087000f127a24 */ /* 0x000fe200078e0208 */
[----:B------:R-:W-:Y:S01]  /*2b20*/  LEA.HI R14, R11, R10, RZ, 0x4 ;  /* 0x0000000a0b0e7211 */ /* 0x000fe200078f20ff */
[----:B------:R-:W-:Y:S01]  /*2b30*/  IMAD R8, R6, 0xc00, R16 ;  /* 0x00000c0006087824 */ /* 0x000fe200078e0210 */
[----:B------:R-:W-:Y:S01]  /*2b40*/  LEA.HI R11, R12, R9, RZ, 0x4 ;  /* 0x000000090c0b7211 */ /* 0x000fe200078f20ff */
[----:B------:R-:W-:Y:S01]  /*2b50*/  IMAD R9, R6, 0xc00, R175 ;  /* 0x00000c0006097824 */ /* 0x000fe200078e02af */
[----:B------:R-:W-:Y:S01]  /*2b60*/  LOP3.LUT R7, R174, 0x38, R3, 0xf8, !PT ;  /* 0x00000038ae077812 */ /* 0x000fe200078ef803 */
[----:B------:R-:W-:Y:S01]  /*2b70*/  IMAD R10, R23, c[0x0][0x268], RZ ;  /* 0x00009a00170a7a24 */ /* 0x000fe200078e02ff */
[----:B------:R-:W-:Y:S01]  /*2b80*/  LOP3.LUT R5, R5, R25, RZ, 0x3c, !PT ;  /* 0x0000001905057212 */ /* 0x000fe200078e3cff */
[----:B------:R-:W-:Y:S01]  /*2b90*/  IMAD.MOV.U32 R173, RZ, RZ, c[0x0][0x1e0] ;  /* 0x00007800ffad7624 */ /* 0x000fe200078e00ff */
[-C--:B------:R-:W-:Y:S01]  /*2ba0*/  LEA.HI R6, R4, R2.reuse, RZ, 0x6 ;  /* 0x0000000204067211 */ /* 0x080fe200078f30ff */
[----:B------:R-:W-:Y:S01]  /*2bb0*/  IMAD R19, R22, c[0x0][0x26c], R10 ;  /* 0x00009b0016137a24 */ /* 0x000fe200078e020a */
[----:B------:R-:W-:Y:S01]  /*2bc0*/  LEA.HI R2, R4, R2, RZ, 0x3 ;  /* 0x0000000204027211 */ /* 0x000fe200078f18ff */
[----:B------:R-:W-:Y:S01]  /*2bd0*/  IMAD.IADD R15, R8, 0x1, R5 ;  /* 0x00000001080f7824 */ /* 0x000fe200078e0205 */
[----:B------:R-:W-:Y:S01]  /*2be0*/  LOP3.LUT R7, R7, R179, RZ, 0x3c, !PT ;  /* 0x000000b307077212 */ /* 0x000fe200078e3cff */
[----:B------:R-:W-:Y:S01]  /*2bf0*/  IMAD.WIDE.U32 R180, R27, c[0x0][0x1e0], RZ ;  /* 0x000078001bb47a25 */ /* 0x000fe200078e00ff */
[----:B------:R-:W-:-:S02]  /*2c00*/  SHF.R.S32.HI R4, RZ, 0x6, R6 ;  /* 0x00000006ff047819 */ /* 0x000fc40000011406 */
[--C-:B------:R-:W-:Y:S01]  /*2c10*/  LOP3.LUT R6, R174, 0x38, R2.reuse, 0xf8, !PT ;  /* 0x00000038ae067812 */ /* 0x100fe200078ef802 */
[----:B------:R-:W-:Y:S01]  /*2c20*/  IMAD.IADD R17, R9, 0x1, R7 ;  /* 0x0000000109117824 */ /* 0x000fe200078e0207 */
[----:B------:R-:W-:Y:S01]  /*2c30*/  LOP3.LUT R5, R159, 0x38, R2, 0xf8, !PT ;  /* 0x000000389f057812 */ /* 0x000fe200078ef802 */
[----:B------:R-:W-:Y:S01]  /*2c40*/  IMAD R10, R4, 0xc00, R16 ;  /* 0x00000c00040a7824 */ /* 0x000fe200078e0210 */
[----:B------:R-:W-:Y:S01]  /*2c50*/  SHF.R.S32.HI R7, RZ, 0x4, R14 ;  /* 0x00000004ff077819 */ /* 0x000fe2000001140e */
[----:B------:R-:W-:Y:S01]  /*2c60*/  IMAD.X R147, R24, 0x1, R21, P1 ;  /* 0x0000000118937824 */ /* 0x000fe200008e0615 */
[----:B------:R-:W-:Y:S01]  /*2c70*/  SHF.R.S32.HI R9, RZ, 0x4, R11 ;  /* 0x00000004ff097819 */ /* 0x000fe2000001140b */
[----:B------:R-:W-:Y:S01]  /*2c80*/  IMAD R11, R4, 0xc00, R175 ;  /* 0x00000c00040b7824 */ /* 0x000fe200078e02af */
[----:B------:R-:W-:Y:S01]  /*2c90*/  LOP3.LUT R8, R6, R179, RZ, 0x3c, !PT ;  /* 0x000000b306087212 */ /* 0x000fe200078e3cff */
[----:B------:R-:W-:Y:S01]  /*2ca0*/  IMAD.IADD R108, R99, 0x1, R19 ;  /* 0x00000001636c7824 */ /* 0x000fe200078e0213 */
[----:B------:R-:W-:Y:S01]  /*2cb0*/  LOP3.LUT R6, R5, R25, RZ, 0x3c, !PT ;  /* 0x0000001905067212 */ /* 0x000fe200078e3cff */
[----:B------:R-:W-:Y:S01]  /*2cc0*/  IMAD.IADD R95, R97, 0x1, R18 ;  /* 0x00000001615f7824 */ /* 0x000fe200078e0212 */
[----:B------:R-:W-:Y:S01]  /*2cd0*/  LEA.HI.SX32 R5, R3, R7, 0x1d ;  /* 0x0000000703057211 */ /* 0x000fe200078feaff */
[----:B------:R-:W-:Y:S01]  /*2ce0*/  IMAD.IADD R14, R11, 0x1, R8 ;  /* 0x000000010b0e7824 */ /* 0x000fe200078e0208 */
[----:B------:R-:W-:Y:S01]  /*2cf0*/  LEA.HI.SX32 R4, R2, R9, 0x1d ;  /* 0x0000000902047211 */ /* 0x000fe200078feaff */
[----:B------:R-:W-:Y:S01]  /*2d00*/  IMAD.IADD R13, R10, 0x1, R6 ;  /* 0x000000010a0d7824 */ /* 0x000fe200078e0206 */
[----:B------:R-:W-:Y:S01]  /*2d10*/  SHF.R.S32.HI R6, RZ, 0x1f, R5 ;  /* 0x0000001fff067819 */ /* 0x000fe20000011405 */
[----:B------:R-:W-:Y:S01]  /*2d20*/  IMAD.SHL.U32 R93, R5, 0x8, RZ ;  /* 0x00000008055d7824 */ /* 0x000fe200078e00ff */
[----:B------:R-:W-:Y:S01]  /*2d30*/  SHF.R.S32.HI R7, RZ, 0x1f, R4 ;  /* 0x0000001fff077819 */ /* 0x000fe20000011404 */
[----:B------:R-:W-:Y:S01]  /*2d40*/  IMAD.SHL.U32 R94, R4, 0x8, RZ ;  /* 0x00000008045e7824 */ /* 0x000fe200078e00ff */
[----:B------:R-:W-:Y:S01]  /*2d50*/  ISETP.NE.AND P0, PT, RZ, UR4, PT ;  /* 0x00000004ff007c0c */ /* 0x000fe2000bf05270 */
[----:B------:R-:W-:Y:S01]  /*2d60*/  IMAD.SHL.U32 R136, R17, 0x2, RZ ;  /* 0x0000000211887824 */ /* 0x000fe200078e00ff */
[----:B------:R-:W-:Y:S01]  /*2d70*/  LEA.HI R5, R6, R5, RZ, 0x3 ;  /* 0x0000000506057211 */ /* 0x000fe200078f18ff */
[----:B------:R-:W-:Y:S01]  /*2d80*/  IMAD.SHL.U32 R135, R15, 0x2, RZ ;  /* 0x000000020f877824 */ /* 0x000fe200078e00ff */
[----:B------:R-:W-:Y:S01]  /*2d90*/  LEA.HI R4, R7, R4, RZ, 0x3 ;  /* 0x0000000407047211 */ /* 0x000fe200078f18ff */
[----:B------:R-:W-:Y:S01]  /*2da0*/  IMAD.SHL.U32 R131, R14, 0x2, RZ ;  /* 0x000000020e837824 */ /* 0x000fe200078e00ff */
[----:B------:R-:W-:Y:S01]  /*2db0*/  LOP3.LUT R8, R159, 0x38, R94, 0xf8, !PT ;  /* 0x000000389f087812 */ /* 0x000fe200078ef85e */
[----:B------:R-:W-:Y:S01]  /*2dc0*/  IMAD.SHL.U32 R130, R13, 0x2, RZ ;  /* 0x000000020d827824 */ /* 0x000fe200078e00ff */
[----:B------:R-:W-:-:S02]  /*2dd0*/  LOP3.LUT R9, R159, 0x38, R93, 0xf8, !PT ;  /* 0x000000389f097812 */ /* 0x000fc400078ef85d */
[----:B------:R-:W-:Y:S02]  /*2de0*/  SHF.R.S32.HI R5, RZ, 0x3, R5 ;  /* 0x00000003ff057819 */ /* 0x000fe40000011405 */
[----:B------:R-:W-:Y:S02]  /*2df0*/  LOP3.LUT R6, R174, 0x38, R93, 0xf8, !PT ;  /* 0x00000038ae067812 */ /* 0x000fe400078ef85d */
[----:B------:R-:W-:Y:S01]  /*2e00*/  SHF.R.S32.HI R4, RZ, 0x3, R4 ;  /* 0x00000003ff047819 */ /* 0x000fe20000011404 */
[----:B------:R-:W-:Y:S01]  /*2e10*/  IMAD R7, R5, 0xc00, R16 ;  /* 0x00000c0005077824 */ /* 0x000fe200078e0210 */
[----:B------:R-:W-:Y:S02]  /*2e20*/  LOP3.LUT R11, R8, R25, RZ, 0x3c, !PT ;  /* 0x00000019080b7212 */ /* 0x000fe400078e3cff */
[----:B------:R-:W-:Y:S02]  /*2e30*/  LOP3.LUT R8, R174, 0x38, R94, 0xf8, !PT ;  /* 0x00000038ae087812 */ /* 0x000fe400078ef85e */
[----:B------:R-:W-:-:S02]  /*2e40*/  LOP3.LUT R206, R206, 0xfffffffb, RZ, 0xc0, !PT ;  /* 0xfffffffbcece7812 */ /* 0x000fc400078ec0ff */
[----:B------:R-:W-:Y:S01]  /*2e50*/  LOP3.LUT R12, R9, R25, RZ, 0x3c, !PT ;  /* 0x00000019090c7212 */ /* 0x000fe200078e3cff */
[--C-:B------:R-:W-:Y:S01]  /*2e60*/  IMAD R9, R5, 0xc00, R175.reuse ;  /* 0x00000c0005097824 */ /* 0x100fe200078e02af */
[-C--:B------:R-:W-:Y:S01]  /*2e70*/  LOP3.LUT R10, R6, R179.reuse, RZ, 0x3c, !PT ;  /* 0x000000b3060a7212 */ /* 0x080fe200078e3cff */
[----:B------:R-:W-:Y:S01]  /*2e80*/  IMAD R6, R4, 0xc00, R16 ;  /* 0x00000c0004067824 */ /* 0x000fe200078e0210 */
[----:B------:R-:W-:Y:S01]  /*2e90*/  @P0 LOP3.LUT R206, R206, 0x4, RZ, 0xfc, !PT ;  /* 0x00000004cece0812 */ /* 0x000fe200078efcff */
[----:B------:R-:W-:Y:S01]  /*2ea0*/  IMAD R5, R4, 0xc00, R175 ;  /* 0x00000c0004057824 */ /* 0x000fe200078e02af */
[----:B------:R-:W-:Y:S01]  /*2eb0*/  LOP3.LUT R4, R8, R179, RZ, 0x3c, !PT ;  /* 0x000000b308047212 */ /* 0x000fe200078e3cff */
[----:B------:R-:W-:Y:S01]  /*2ec0*/  IMAD.IADD R8, R7, 0x1, R12 ;  /* 0x0000000107087824 */ /* 0x000fe200078e020c */
[----:B------:R-:W-:Y:S01]  /*2ed0*/  SHF.R.S32.HI R20, RZ, 0x1f, R27 ;  /* 0x0000001fff147819 */ /* 0x000fe2000001141b */
[----:B------:R-:W-:Y:S01]  /*2ee0*/  IMAD.IADD R6, R6, 0x1, R11 ;  /* 0x0000000106067824 */ /* 0x000fe200078e020b */
[----:B------:R-:W-:Y:S01]  /*2ef0*/  ISETP.GE.AND P0, PT, R185, 0x1, PT ;  /* 0x00000001b900780c */ /* 0x000fe20003f06270 */
[----:B------:R-:W-:Y:S01]  /*2f00*/  IMAD.IADD R5, R5, 0x1, R4 ;  /* 0x0000000105057824 */ /* 0x000fe200078e0204 */
[----:B------:R-:W-:Y:S01]  /*2f10*/  LOP3.LUT R110, R3, 0xfffffff8, RZ, 0xc0, !PT ;  /* 0xfffffff8036e7812 */ /* 0x000fe200078ec0ff */
[----:B------:R-:W-:Y:S01]  /*2f20*/  IMAD R4, R20, c[0x0][0x1e0], RZ ;  /* 0x0000780014047a24 */ /* 0x000fe200078e02ff */
[----:B------:R-:W-:Y:S01]  /*2f30*/  LOP3.LUT R109, R2, 0xfffffff8, RZ, 0xc0, !PT ;  /* 0xfffffff8026d7812 */ /* 0x000fe200078ec0ff */
[----:B------:R-:W-:Y:S01]  /*2f40*/  IMAD.IADD R7, R9, 0x1, R10 ;  /* 0x0000000109077824 */ /* 0x000fe200078e020a */
[----:B------:R-:W-:Y:S01]  /*2f50*/  LOP3.LUT R206, R206, 0xfffffffd, RZ, 0xc0, !PT ;  /* 0xfffffffdcece7812 */ /* 0x000fe200078ec0ff */
[----:B------:R-:W-:Y:S01]  /*2f60*/  IMAD R4, R27, c[0x0][0x1e4], R4 ;  /* 0x000079001b047a24 */ /* 0x000fe200078e0204 */
[C---:B------:R-:W-:Y:S01]  /*2f70*/  SHF.L.U64.HI R165, R173.reuse, R165, c[0x0][0x1e4] ;  /* 0x00007900ada57619 */ /* 0x040fe200000102a5 */
[----:B------:R-:W-:Y:S01]  /*2f80*/  IMAD.SHL.U32 R173, R173, 0x20, RZ ;  /* 0x00000020adad7824 */ /* 0x000fe200078e00ff */
[----:B------:R-:W-:Y:S01]  /*2f90*/  SHF.R.S32.HI R114, RZ, 0x1f, R110 ;  /* 0x0000001fff727819 */ /* 0x000fe2000001146e */
[----:B------:R-:W-:Y:S01]  /*2fa0*/  IMAD.IADD R142, R181, 0x1, R4 ;  /* 0x00000001b58e7824 */ /* 0x000fe200078e0204 */
[----:B------:R-:W-:Y:S01]  /*2fb0*/  SHF.R.S32.HI R113, RZ, 0x1f, R109 ;  /* 0x0000001fff717819 */ /* 0x000fe2000001146d */
[----:B------:R-:W-:Y:S01]  /*2fc0*/  IMAD.SHL.U32 R129, R8, 0x2, RZ ;  /* 0x0000000208817824 */ /* 0x000fe200078e00ff */
[----:B------:R-:W-:Y:S01]  /*2fd0*/  SHF.R.S32.HI R112, RZ, 0x1f, R93 ;  /* 0x0000001fff707819 */ /* 0x000fe2000001145d */
[----:B------:R-:W-:Y:S01]  /*2fe0*/  IMAD.SHL.U32 R127, R6, 0x2, RZ ;  /* 0x00000002067f7824 */ /* 0x000fe200078e00ff */
[----:B------:R-:W-:Y:S01]  /*2ff0*/  SHF.R.S32.HI R111, RZ, 0x1f, R94 ;  /* 0x0000001fff6f7819 */ /* 0x000fe2000001145e */
[----:B------:R-:W-:Y:S01]  /*3000*/  IMAD.SHL.U32 R126, R7, 0x2, RZ ;  /* 0x00000002077e7824 */ /* 0x000fe200078e00ff */
[----:B------:R-:W-:Y:S01]  /*3010*/  @P0 LOP3.LUT R206, R206, 0x2, RZ, 0xfc, !PT ;  /* 0x00000002cece0812 */ /* 0x000fe200078efcff */
[----:B------:R-:W-:-:S02]  /*3020*/  IMAD.SHL.U32 R121, R5, 0x2, RZ ;  /* 0x0000000205797824 */ /* 0x000fc400078e00ff */
.L_x_1409:
[----:B------:R-:W-:Y:S01]  /*3030*/  SHF.R.S32.HI R92, RZ, 0x1f, R36 ;  /* 0x0000001fff5c7819 */ /* 0x000fe20000011424 */
[-C--:B-1----:R-:W-:Y:S01]  /*3040*/  IMAD R2, R167, R36.reuse, RZ ;  /* 0x00000024a7027224 */ /* 0x082fe200078e02ff */
[----:B------:R-:W-:Y:S01]  /*3050*/  ISETP.GE.AND P2, PT, R185, 0x1, PT ;  /* 0x00000001b900780c */ /* 0x000fe20003f46270 */
[----:B------:R-:W-:Y:S01]  /*3060*/  IMAD.WIDE.U32 R80, R156, R36, RZ ;  /* 0x000000249c507225 */ /* 0x000fe200078e00ff */
[----:B------:R-:W-:Y:S01]  /*3070*/  IADD3 R186, R205, 0x20, RZ ;  /* 0x00000020cdba7810 */ /* 0x000fe20007ffe0ff */
[----:B------:R-:W-:Y:S04]  /*3080*/  DEPBAR.LE SB0, 0x0 ;  /* 0x000080000000791a */ /* 0x000fe80000000000 */
[----:B------:R-:W-:Y:S01]  /*3090*/  IADD3 R3, P1, P0, R119, R80, R173 ;  /* 0x0000005077037210 */ /* 0x000fe2000783e0ad */
[----:B------:R-:W-:Y:S01]  /*30a0*/  IMAD R2, R92, R156, R2 ;  /* 0x0000009c5c027224 */ /* 0x000fe200078e0202 */
[----:B------:R-:W-:Y:S01]  /*30b0*/  WARPSYNC 0xffffffff ;  /* 0xffffffff00007948 */ /* 0x000fe20003800000 */
[----:B------:R-:W-:Y:S02]  /*30c0*/  BAR.SYNC.DEFER_BLOCKING 0x0 ;  /* 0x0000000000007b1d */ /* 0x000fe40000010000 */
[----:B------:R-:W-:Y:S05]  /*30d0*/  IMAD.IADD R85, R81, 0x1, R2 ;  /* 0x0000000151557824 */ /* 0x000fea00078e0202 */
[----:B------:R-:W-:Y:S02]  /*30e0*/  IADD3.X R5, R115, R85, R165, P1, P0 ;  /* 0x0000005573057210 */ /* 0x000fe40000fe04a5 */
[----:B------:R-:W-:Y:S05]  /*30f0*/  IADD3 R2, P0, R119, R80, RZ ;  /* 0x0000005077027210 */ /* 0x000fea0007f1e0ff */
[----:B------:R-:W-:Y:S01]  /*3100*/  IMAD.X R4, R85, 0x1, R115, P0 ;  /* 0x0000000155047824 */ /* 0x000fe200000e0673 */
[C---:B------:R-:W-:Y:S04]  /*3110*/  LEA R62, P0, R2.reuse, c[0x0][0x1c8], 0x1 ;  /* 0x00007200023e7a11 */ /* 0x040fe800078008ff */
[----:B------:R-:W-:Y:S02]  /*3120*/  LEA.HI.X R63, R2, c[0x0][0x1cc], R4, 0x1, P0 ;  /* 0x00007300023f7a11 */ /* 0x000fe400000f0c04 */
[C---:B------:R-:W-:Y:S04]  /*3130*/  LEA R66, P0, R3.reuse, c[0x0][0x1c8], 0x1 ;  /* 0x0000720003427a11 */ /* 0x040fe800078008ff */
[----:B------:R-:W-:Y:S01]  /*3140*/  LEA.HI.X R67, R3, c[0x0][0x1cc], R5, 0x1, P0 ;  /* 0x0000730003437a11 */ /* 0x000fe200000f0c05 */
[----:B------:R-:W-:Y:S01]  /*3150*/  BSSY B2, `(.L_x_1369) ;  /* 0x00004df000027945 */ /* 0x000fe20003800000 */
[----:B------:R-:W-:-:S05]  /*3160*/  @!P2 BRA `(.L_x_1370) ;  /* 0x00004b300000a947 */ /* 0x000fca0003800000 */
[-C--:B------:R-:W-:Y:S01]  /*3170*/  IMAD R4, R168, R36.reuse, RZ ;  /* 0x00000024a8047224 */ /* 0x080fe200078e02ff */
[----:B------:R-:W-:Y:S01]  /*3180*/  LOP3.LUT P2, RZ, R206, 0x4, RZ, 0xc0, !PT ;  /* 0x00000004ceff7812 */ /* 0x000fe2000784c0ff */
        /* <DEDUP_REMOVED lines=54> */
.L_x_1373:
[----:B------:R-:W-:Y:S05]  /*34f0*/  BSYNC B0 ;  /* 0x0000000000007941 */ /* 0x000fea0003800000 */
.L_x_1372:
[----:B------:R-:W-:Y:S01]  /*3500*/  ISETP.GE.AND P3, PT, R186, R88, PT ;  /* 0x00000058ba00720c */ /* 0x000fe20003f66270 */
[----:B-1---5:R-:W-:Y:S01]  /*3510*/  IMAD.MOV.U32 R7, RZ, RZ, R46 ;  /* 0x000000ffff077224 */ /* 0x022fe200078e002e */
[----:B------:R-:W-:Y:S01]  /*3520*/  BSSY B0, `(.L_x_1374) ;  /* 0x0000042000007945 */ /* 0x000fe20003800000 */
[----:B------:R-:W-:Y:S01]  /*3530*/  IMAD.MOV.U32 R6, RZ, RZ, R47 ;  /* 0x000000ffff067224 */ /* 0x000fe200078e002f */
[----:B------:R-:W-:Y:S01]  /*3540*/  CS2R R52, SRZ ;  /* 0x0000000000347805 */ /* 0x000fe2000001ff00 */
[----:B------:R-:W-:Y:S01]  /*3550*/  IMAD.MOV.U32 R5, RZ, RZ, R44 ;  /* 0x000000ffff057224 */ /* 0x000fe200078e002c */
[----:B------:R-:W-:Y:S01]  /*3560*/  CS2R R50, SRZ ;  /* 0x0000000000327805 */ /* 0x000fe2000001ff00 */
[----:B------:R-:W-:Y:S01]  /*3570*/  IMAD.MOV.U32 R4, RZ, RZ, R45 ;  /* 0x000000ffff047224 */ /* 0x000fe200078e002d */
[----:B------:R-:W-:Y:S01]  /*3580*/  PRMT R57, R7, 0x5410, R6 ;  /* 0x0000541007397816 */ /* 0x000fe20000000006 */
[----:B------:R-:W-:Y:S01]  /*3590*/  IMAD.MOV.U32 R6, RZ, RZ, R43 ;  /* 0x000000ffff067224 */ /* 0x000fe200078e002b */
[----:B------:R-:W-:Y:S01]  /*35a0*/  MOV R7, R42 ;  /* 0x0000002a00077202 */ /* 0x000fe20000000f00 */
[----:B------:R-:W-:Y:S01]  /*35b0*/  CS2R R48, SRZ ;  /* 0x0000000000307805 */ /* 0x000fe2000001ff00 */
        /* <DEDUP_REMOVED lines=9> */
[----:B------:R-:W-:Y:S01]  /*3650*/  CS2R R26, SRZ ;  /* 0x00000000001a7805 */ /* 0x000fe2000001ff00 */
[----:B------:R-:W-:Y:S01]  /*3660*/  MOV R4, R15 ;  /* 0x0000000f00047202 */ /* 0x000fe20000000f00 */
[----:B------:R-:W-:Y:S01]  /*3670*/  CS2R R24, SRZ ;  /* 0x0000000000187805 */ /* 0x000fe2000001ff00 */
[----:B------:R-:W-:Y:S01]  /*3680*/  PRMT R29, R7, 0x7610, R29 ;  /* 0x00007610071d7816 */ /* 0x000fe2000000001d */
[----:B------:R-:W-:Y:S01]  /*3690*/  IMAD.MOV.U32 R7, RZ, RZ, R12 ;  /* 0x000000ffff077224 */ /* 0x000fe200078e000c */
[----:B------:R-:W-:Y:S01]  /*36a0*/  PRMT R30, R6, 0x7610, R30 ;  /* 0x00007610061e7816 */ /* 0x000fe2000000001e */
[----:B------:R-:W-:Y:S01]  /*36b0*/  IMAD.MOV.U32 R6, RZ, RZ, R13 ;  /* 0x000000ffff067224 */ /* 0x000fe200078e000d */
[----:B------:R-:W-:Y:S01]  /*36c0*/  PRMT R28, R5, 0x5410, R4 ;  /* 0x00005410051c7816 */ /* 0x000fe20000000004 */
[----:B------:R-:W-:Y:S01]  /*36d0*/  IMAD.MOV.U32 R4, RZ, RZ, R3 ;  /* 0x000000ffff047224 */ /* 0x000fe200078e0003 */
[----:B------:R-:W-:Y:S01]  /*36e0*/  MOV R5, R2 ;  /* 0x0000000200057202 */ /* 0x000fe20000000f00 */
[----:B------:R-:W-:Y:S01]  /*36f0*/  CS2R R22, SRZ ;  /* 0x0000000000167805 */ /* 0x000fe2000001ff00 */
[----:B------:R-:W-:Y:S01]  /*3700*/  PRMT R19, R7, 0x5410, R6 ;  /* 0x0000541007137816 */ /* 0x000fe20000000006 */
[----:B------:R-:W-:Y:S01]  /*3710*/  CS2R R20, SRZ ;  /* 0x0000000000147805 */ /* 0x000fe2000001ff00 */
[----:B------:R-:W-:Y:S01]  /*3720*/  PRMT R18, R5, 0x5410, R4 ;  /* 0x0000541005127816 */ /* 0x000fe20000000004 */
[----:B------:R-:W-:-:S05]  /*3730*/  @P3 BRA `(.L_x_1375) ;  /* 0x0000020000003947 */ /* 0x000fca0003800000 */
[----:B------:R-:W-:Y:S01]  /*3740*/  IADD3 R4, P1, P0, R106, R32, R172 ;  /* 0x000000206a047210 */ /* 0x000fe2000783e0ac */
[----:B------:R-:W-:Y:S01]  /*3750*/  CS2R R48, SRZ ;  /* 0x0000000000307805 */ /* 0x000fe2000001ff00 */
[----:B------:R-:W-:Y:S01]  /*3760*/  CS2R R20, SRZ ;  /* 0x0000000000147805 */ /* 0x000fe2000001ff00 */
[----:B------:R-:W-:Y:S01]  /*3770*/  CS2R R50, SRZ ;  /* 0x0000000000327805 */ /* 0x000fe2000001ff00 */
[----:B------:R-:W-:Y:S01]  /*3780*/  IADD3.X R7, R120, R11, R162, P1, P0 ;  /* 0x0000000b78077210 */ /* 0x000fe20000fe04a2 */
[----:B------:R-:W-:Y:S01]  /*3790*/  CS2R R22, SRZ ;  /* 0x0000000000167805 */ /* 0x000fe2000001ff00 */
[----:B------:R-:W-:Y:S01]  /*37a0*/  IADD3 R5, P1, P0, R104, R68, R171 ;  /* 0x0000004468057210 */ /* 0x000fe2000783e0ab */
[----:B------:R-:W-:Y:S01]  /*37b0*/  CS2R R52, SRZ ;  /* 0x0000000000347805 */ /* 0x000fe2000001ff00 */
[----:B------:R-:W-:Y:S01]  /*37c0*/  CS2R R24, SRZ ;  /* 0x0000000000187805 */ /* 0x000fe2000001ff00 */
[----:B------:R-:W-:Y:S01]  /*37d0*/  CS2R R54, SRZ ;  /* 0x0000000000367805 */ /* 0x000fe2000001ff00 */
[----:B------:R-:W-:Y:S01]  /*37e0*/  IADD3.X R8, R118, R38, R161, P1, P0 ;  /* 0x0000002676087210 */ /* 0x000fe20000fe04a1 */
[----:B------:R-:W-:Y:S01]  /*37f0*/  CS2R R26, SRZ ;  /* 0x00000000001a7805 */ /* 0x000fe2000001ff00 */
[C---:B------:R-:W-:Y:S04]  /*3800*/  LEA R6, P0, R4.reuse, c[0x0][0x270], 0x1 ;  /* 0x00009c0004067a11 */ /* 0x040fe800078008ff */
[----:B------:R-:W-:Y:S02]  /*3810*/  LEA.HI.X R7, R4, c[0x0][0x274], R7, 0x1, P0 ;  /* 0x00009d0004077a11 */ /* 0x000fe400000f0c07 */
[C---:B------:R-:W-:Y:S04]  /*3820*/  LEA R4, P0, R5.reuse, c[0x0][0x288], 0x1 ;  /* 0x0000a20005047a11 */ /* 0x040fe800078008ff */
[----:B------:R-:W-:Y:S02]  /*3830*/  LEA.HI.X R5, R5, c[0x0][0x28c], R8, 0x1, P0 ;  /* 0x0000a30005057a11 */ /* 0x000fe400000f0c08 */
[----:B------:R-:W-:Y:S11]  /*3840*/  ISETP.GE.AND P0, PT, R138, c[0x0][0x27c], PT ;  /* 0x00009f008a007a0c */ /* 0x000ff60003f06270 */
[----:B------:R-:W-:Y:S02]  /*3850*/  @!UPT UIADD3 URZ, URZ, URZ, URZ ;  /* 0x0000003f3f3ff290 */ /* 0x000fe4000fffe03f */
        /* <DEDUP_REMOVED lines=14> */
.L_x_1375:
[----:B------:R-:W-:Y:S05]  /*3940*/  BSYNC B0 ;  /* 0x0000000000007941 */ /* 0x000fea0003800000 */
.L_x_1374:
[----:B-1---5:R-:W-:Y:S01]  /*3950*/  MOV R4, R53 ;  /* 0x0000003500047202 */ /* 0x022fe20000000f00 */
[----:B------:R-:W-:Y:S01]  /*3960*/  IMAD.MOV.U32 R7, RZ, RZ, R54 ;  /* 0x000000ffff077224 */ /* 0x000fe200078e0036 */
[----:B------:R-:W-:Y:S01]  /*3970*/  BSSY B1, `(.L_x_1376) ;  /* 0x00000fb000017945 */ /* 0x000fe20003800000 */
[----:B------:R-:W-:Y:S02]  /*3980*/  IMAD.MOV.U32 R6, RZ, RZ, R55 ;  /* 0x000000ffff067224 */ /* 0x000fe400078e0037 */
        /* <DEDUP_REMOVED lines=20> */
[----:B------:R-:W-:Y:S02]  /*3ad0*/  PRMT R29, R29, 0x5410, R5 ;  /* 0x000054101d1d7816 */ /* 0x000fe40000000005 */
[----:B------:R-:W-:Y:S01]  /*3ae0*/  PRMT R30, R30, 0x5410, R4 ;  /* 0x000054101e1e7816 */ /* 0x000fe20000000004 */
[----:B------:R-:W-:-:S05]  /*3af0*/  @P2 BRA `(.L_x_1377) ;  /* 0x00000e2000002947 */ /* 0x000fca0003800000 */
[----:B------:R-:W-:Y:S01]  /*3b00*/  ISETP.GE.AND P0, PT, R132, c[0x0][0x1d4], PT ;  /* 0x0000750084007a0c */ /* 0x000fe20003f06270 */
[----:B------:R-:W-:Y:S01]  /*3b10*/  @!UPT UIADD3 URZ, URZ, URZ, URZ ;  /* 0x0000003f3f3ff290 */ /* 0x000fe2000fffe03f */
[----:B------:R-:W-:Y:S11]  /*3b20*/  BSSY B0, `(.L_x_1378) ;  /* 0x0000036000007945 */ /* 0x000ff60003800000 */
[----:B------:R-:W-:-:S05]  /*3b30*/  @P0 BRA `(.L_x_1379) ;  /* 0x0000034000000947 */ /* 0x000fca0003800000 */
[----:B------:R-:W-:Y:S01]  /*3b40*/  ISETP.GE.AND P0, PT, R138, c[0x0][0x27c], PT ;  /* 0x00009f008a007a0c */ /* 0x000fe20003f06270 */
[----:B------:R-:W1:Y:S11]  /*3b50*/  LDS.128 R8, [R197+0xa080] ;  /* 0x00a08000c5087984 */ /* 0x000e760000000c00 */
[----:B------:R-:W-:Y:S01]  /*3b60*/  @!UPT UIADD3 URZ, URZ, URZ, URZ ;  /* 0x0000003f3f3ff290 */ /* 0x000fe2000fffe03f */
[----:B------:R-:W-:Y:S01]  /*3b70*/  @!P0 SHF.R.U64 R6, R2, 0x10, R3 ;  /* 0x0000001002068819 */ /* 0x000fe20000001203 */
[----:B------:R-:W-:Y:S01]  /*3b80*/  @!P0 HADD2.F32 R2, -RZ, R18.H0_H0 ;  /* 0x20000012ff028230 */ /* 0x000fe20000004100 */
[----:B------:R-:W-:Y:S02]  /*3b90*/  @!P0 SHF.R.U64 R38, R34, 0x10, R35 ;  /* 0x0000001022268819 */ /* 0x000fe40000001223 */
[----:B------:R-:W-:Y:S02]  /*3ba0*/  @!P0 SHF.R.U32.HI R7, RZ, 0x10, R3 ;  /* 0x00000010ff078819 */ /* 0x000fe40000011603 */
        /* <DEDUP_REMOVED lines=8> */
[----:B------:R-:W-:Y:S01]  /*3c30*/  @!P0 HADD2.F32 R5, -RZ, R6.H0_H0 ;  /* 0x20000006ff058230 */ /* 0x000fe20000004100 */
[-C--:B------:R-:W-:Y:S01]  /*3c40*/  @!P0 FMUL.FTZ R64, R34, R2.reuse ;  /* 0x0000000222408220 */ /* 0x080fe20000410000 */
[--C-:B------:R-:W-:Y:S01]  /*3c50*/  @!P0 HADD2.F32 R37, -RZ, R4.reuse.H1_H1 ;  /* 0x30000004ff258230 */ /* 0x100fe20000004100 */
[C---:B------:R-:W-:Y:S01]  /*3c60*/  @!P0 FMUL.FTZ R2, R3.reuse, R2 ;  /* 0x0000000203028220 */ /* 0x040fe20000410000 */
[----:B------:R-:W-:Y:S01]  /*3c70*/  @!P0 HADD2.F32 R4, -RZ, R4.H0_H0 ;  /* 0x20000004ff048230 */ /* 0x000fe20000004100 */
[----:B------:R-:W-:Y:S01]  /*3c80*/  @!P0 FFMA.FTZ R69, R3, R35, -R64 ;  /* 0x0000002303458223 */ /* 0x000fe20000010840 */
[----:B------:R-:W-:Y:S01]  /*3c90*/  @!P0 MOV R6, R10 ;  /* 0x0000000a00068202 */ /* 0x000fe20000000f00 */
[CC--:B------:R-:W-:Y:S02]  /*3ca0*/  @!P0 FMUL.FTZ R64, R37.reuse, R5.reuse ;  /* 0x0000000525408220 */ /* 0x0c0fe40000410000 */
[----:B------:R-:W-:Y:S01]  /*3cb0*/  @!P0 FMUL.FTZ R3, R4, R5 ;  /* 0x0000000504038220 */ /* 0x000fe20000410000 */
[----:B------:R-:W-:Y:S01]  /*3cc0*/  @!P0 MOV R5, R11 ;  /* 0x0000000b00058202 */ /* 0x000fe20000000f00 */
[----:B------:R-:W-:Y:S01]  /*3cd0*/  @!P0 FFMA.FTZ R2, R34, R35, R2 ;  /* 0x0000002322028223 */ /* 0x000fe20000010002 */
[----:B------:R-:W-:Y:S01]  /*3ce0*/  @!P0 HADD2.F32 R34, -RZ, R6.H1_H1 ;  /* 0x30000006ff228230 */ /* 0x000fe20000004100 */
[-C--:B------:R-:W-:Y:S01]  /*3cf0*/  @!P0 FFMA.FTZ R68, R4, R38.reuse, -R64 ;  /* 0x0000002604448223 */ /* 0x080fe20000010840 */
[----:B------:R-:W-:Y:S01]  /*3d00*/  @!P0 HADD2.F32 R4, -RZ, R18.H1_H1 ;  /* 0x30000012ff048230 */ /* 0x000fe20000004100 */
[----:B------:R-:W-:Y:S01]  /*3d10*/  @!P0 FFMA.FTZ R3, R37, R38, R3 ;  /* 0x0000002625038223 */ /* 0x000fe20000010003 */
[----:B------:R-:W-:Y:S02]  /*3d20*/  @!P0 HADD2.F32 R18, -RZ, R7.H0_H0 ;  /* 0x20000007ff128230 */ /* 0x000fe40000004100 */
[----:B------:R-:W-:Y:S02]  /*3d30*/  @!P0 HADD2.F32 R7, -RZ, R6.H0_H0 ;  /* 0x20000006ff078230 */ /* 0x000fe40000004100 */
[----:B------:R-:W-:Y:S02]  /*3d40*/  @!P0 HADD2.F32 R6, -RZ, R5.H0_H0 ;  /* 0x20000005ff068230 */ /* 0x000fe40000004100 */
[----:B------:R-:W-:Y:S02]  /*3d50*/  @!P0 HADD2.F32 R35, -RZ, R39.H0_H0 ;  /* 0x20000027ff238230 */ /* 0x000fe40000004100 */
[----:B------:R-:W-:Y:S01]  /*3d60*/  @!P0 HADD2.F32 R39, -RZ, R5.H1_H1 ;  /* 0x30000005ff278230 */ /* 0x000fe20000004100 */
[-C--:B------:R-:W-:Y:S02]  /*3d70*/  @!P0 FMUL.FTZ R5, R34, R4.reuse ;  /* 0x0000000422058220 */ /* 0x080fe40000410000 */
[C---:B------:R-:W-:Y:S02]  /*3d80*/  @!P0 FMUL.FTZ R4, R7.reuse, R4 ;  /* 0x0000000407048220 */ /* 0x040fe40000410000 */
[----:B------:R-:W-:Y:S01]  /*3d90*/  @!P0 FFMA.FTZ R65, R7, R35, -R5 ;  /* 0x0000002307418223 */ /* 0x000fe20000010805 */
[----:B------:R-:W-:Y:S01]  /*3da0*/  @!P0 F2FP.PACK_AB R7, R2, R69 ;  /* 0x000000450207823e */ /* 0x000fe200000000ff */
[-C--:B------:R-:W-:Y:S02]  /*3db0*/  @!P0 FMUL.FTZ R5, R6, R18.reuse ;  /* 0x0000001206058220 */ /* 0x080fe40000410000 */
[----:B------:R-:W-:Y:S01]  /*3dc0*/  @!P0 FMUL.FTZ R64, R39, R18 ;  /* 0x0000001227408220 */ /* 0x000fe20000410000 */
[----:B------:R-:W-:Y:S01]  /*3dd0*/  @!P0 MOV R8, R7 ;  /* 0x0000000700088202 */ /* 0x000fe20000000f00 */
        /* <DEDUP_REMOVED lines=9> */
[----:B------:R1:W-:Y:S02]  /*3e70*/  STG.E.128 [R62.64], R8 ;  /* 0x000000083e007986 */ /* 0x0003e4000c101d06 */
.L_x_1379:
[----:B------:R-:W-:Y:S05]  /*3e80*/  BSYNC B0 ;  /* 0x0000000000007941 */ /* 0x000fea0003800000 */
.L_x_1378:
        /* <DEDUP_REMOVED lines=14> */
[----:B------:R-:W-:Y:S04]  /*3f70*/  @!P0 HADD2.F32 R18, -RZ, R18.H0_H0 ;  /* 0x20000012ff128230 */ /* 0x000fe80000004100 */
        /* <DEDUP_REMOVED lines=12> */
[CC--:B------:R-:W-:Y:S01]  /*4040*/  @!P0 FMUL.FTZ R34, R13.reuse, R5.reuse ;  /* 0x000000050d228220 */ /* 0x0c0fe20000410000 */
[----:B------:R-:W-:Y:S01]  /*4050*/  @!P0 HADD2.F32 R12, -RZ, R7.H0_H0 ;  /* 0x20000007ff0c8230 */ /* 0x000fe20000004100 */
[C---:B------:R-:W-:Y:S01]  /*4060*/  @!P0 FMUL.FTZ R3, R4.reuse, R5 ;  /* 0x0000000504038220 */ /* 0x040fe20000410000 */
[----:B------:R-:W-:Y:S01]  /*4070*/  @!P0 MOV R5, R11 ;  /* 0x0000000b00058202 */ /* 0x000fe20000000f00 */
[-C--:B------:R-:W-:Y:S01]  /*4080*/  @!P0 FFMA.FTZ R40, R4, R18.reuse, -R34 ;  /* 0x0000001204288223 */ /* 0x080fe20000010822 */
[----:B------:R-:W-:Y:S01]  /*4090*/  @!P0 HADD2.F32 R4, -RZ, R19.H1_H1 ;  /* 0x30000013ff048230 */ /* 0x000fe20000004100 */
[----:B------:R-:W-:Y:S01]  /*40a0*/  @!P0 FFMA.FTZ R3, R13, R18, R3 ;  /* 0x000000120d038223 */ /* 0x000fe20000010003 */
[--C-:B------:R-:W-:Y:S02]  /*40b0*/  @!P0 HADD2.F32 R19, -RZ, R6.reuse.H1_H1 ;  /* 0x30000006ff138230 */ /* 0x100fe40000004100 */
[----:B------:R-:W-:Y:S02]  /*40c0*/  @!P0 HADD2.F32 R7, -RZ, R6.H0_H0 ;  /* 0x20000006ff078230 */ /* 0x000fe40000004100 */
[----:B------:R-:W-:Y:S02]  /*40d0*/  @!P0 HADD2.F32 R6, -RZ, R5.H0_H0 ;  /* 0x20000005ff068230 */ /* 0x000fe40000004100 */
[----:B------:R-:W-:Y:S02]  /*40e0*/  @!P0 HADD2.F32 R34, -RZ, R41.H1_H1 ;  /* 0x30000029ff228230 */ /* 0x000fe40000004100 */
[----:B------:R-:W-:Y:S01]  /*40f0*/  @!P0 HADD2.F32 R35, -RZ, R5.H1_H1 ;  /* 0x30000005ff238230 */ /* 0x000fe20000004100 */
[-C--:B------:R-:W-:Y:S02]  /*4100*/  @!P0 FMUL.FTZ R5, R19, R4.reuse ;  /* 0x0000000413058220 */ /* 0x080fe40000410000 */
[C---:B------:R-:W-:Y:S02]  /*4110*/  @!P0 FMUL.FTZ R4, R7.reuse, R4 ;  /* 0x0000000407048220 */ /* 0x040fe40000410000 */
[----:B------:R-:W-:Y:S01]  /*4120*/  @!P0 FFMA.FTZ R39, R7, R34, -R5 ;  /* 0x0000002207278223 */ /* 0x000fe20000010805 */
[----:B------:R-:W-:Y:S01]  /*4130*/  @!P0 F2FP.PACK_AB R7, R2, R42 ;  /* 0x0000002a0207823e */ /* 0x000fe200000000ff */
[CC--:B------:R-:W-:Y:S02]  /*4140*/  @!P0 FMUL.FTZ R5, R6.reuse, R12.reuse ;  /* 0x0000000c06058220 */ /* 0x0c0fe40000410000 */
[----:B------:R-:W-:Y:S01]  /*4150*/  @!P0 FMUL.FTZ R38, R35, R12 ;  /* 0x0000000c23268220 */ /* 0x000fe20000410000 */
[----:B------:R-:W-:Y:S01]  /*4160*/  @!P0 MOV R8, R7 ;  /* 0x0000000700088202 */ /* 0x000fe20000000f00 */
        /* <DEDUP_REMOVED lines=10> */
.L_x_1381:
[----:B------:R-:W-:Y:S05]  /*4210*/  BSYNC B0 ;  /* 0x0000000000007941 */ /* 0x000fea0003800000 */
.L_x_1380:
        /* <DEDUP_REMOVED lines=9> */
[--C-:B------:R-:W-:Y:S01]  /*42b0*/  @!P0 HADD2.F32 R12, -RZ, R56.reuse.H0_H0 ;  /* 0x20000038ff0c8230 */ /* 0x100fe20000004100 */
[----:B------:R-:W-:Y:S01]  /*42c0*/  @!P0 SHF.R.U64 R14, R44, 0x10, R45 ;  /* 0x000000102c0e8819 */ /* 0x000fe2000000122d */
[----:B------:R-:W-:Y:S01]  /*42d0*/  @!P0 HADD2.F32 R18, -RZ, R56.H1_H1 ;  /* 0x30000038ff128230 */ /* 0x000fe20000004100 */
[----:B------:R-:W-:Y:S01]  /*42e0*/  @!P0 SHF.R.U32.HI R7, RZ, 0x10, R15 ;  /* 0x00000010ff078819 */ /* 0x000fe2000001160f */
[----:B------:R-:W-:Y:S01]  /*42f0*/  @!P0 HADD2.F32 R5, -RZ, R5.H0_H0 ;  /* 0x20000005ff058230 */ /* 0x000fe20000004100 */
[----:B------:R-:W-:Y:S01]  /*4300*/  @!P0 SHF.R.U32.HI R34, RZ, 0x10, R45 ;  /* 0x00000010ff228819 */ /* 0x000fe2000001162d */
        /* <DEDUP_REMOVED lines=21> */
[--C-:B------:R-:W-:Y:S02]  /*4460*/  @!P0 HADD2.F32 R6, -RZ, R5.reuse.H0_H0 ;  /* 0x20000005ff068230 */ /* 0x100fe40000004100 */
[----:B------:R-:W-:Y:S01]  /*4470*/  @!P0 HADD2.F32 R19, -RZ, R5.H1_H1 ;  /* 0x30000005ff138230 */ /* 0x000fe20000004100 */
[-C--:B------:R-:W-:Y:S01]  /*4480*/  @!P0 FMUL.FTZ R5, R15, R4.reuse ;  /* 0x000000040f058220 */ /* 0x080fe20000410000 */
[----:B------:R-:W-:Y:S01]  /*4490*/  @!P0 HADD2.F32 R28, -RZ, R34.H0_H0 ;  /* 0x20000022ff1c8230 */ /* 0x000fe20000004100 */
        /* <DEDUP_REMOVED lines=16> */
.L_x_1383:
[----:B------:R-:W-:Y:S05]  /*45a0*/  BSYNC B0 ;  /* 0x0000000000007941 */ /* 0x000fea0003800000 */
.L_x_1382:
        /* <DEDUP_REMOVED lines=32> */
[----:B------:R-:W-:Y:S01]  /*47b0*/  @!P0 HADD2.F32 R4, -RZ, R30.H0_H0 ;  /* 0x2000001eff048230 */ /* 0x000fe20000004100 */
[----:B------:R-:W-:Y:S01]  /*47c0*/  @!P0 FFMA.FTZ R3, R13, R14, R3 ;  /* 0x0000000e0d038223 */ /* 0x000fe20000010003 */
[--C-:B------:R-:W-:Y:S02]  /*47d0*/  @!P0 HADD2.F32 R15, -RZ, R6.reuse.H1_H1 ;  /* 0x30000006ff0f8230 */ /* 0x100fe40000004100 */
[----:B------:R-:W-:Y:S02]  /*47e0*/  @!P0 HADD2.F32 R7, -RZ, R6.H0_H0 ;  /* 0x20000006ff078230 */ /* 0x000fe40000004100 */
[--C-:B------:R-:W-:Y:S02]  /*47f0*/  @!P0 HADD2.F32 R6, -RZ, R5.reuse.H0_H0 ;  /* 0x20000005ff068230 */ /* 0x100fe40000004100 */
        /* <DEDUP_REMOVED lines=18> */
.L_x_1377:
[----:B------:R-:W-:Y:S05]  /*4920*/  BSYNC B1 ;  /* 0x0000000000017941 */ /* 0x000fea0003800000 */
.L_x_1376:
[----:B------:R-:W-:-:S05]  /*4930*/  @P3 BRA `(.L_x_1384) ;  /* 0x0000360000003947 */ /* 0x000fca0003800000 */
[----:B------:R-:W-:Y:S01]  /*4940*/  ISETP.GE.AND P0, PT, R132, c[0x0][0x1d4], PT ;  /* 0x0000750084007a0c */ /* 0x000fe20003f06270 */
[----:B------:R-:W-:Y:S01]  /*4950*/  @!UPT UIADD3 URZ, URZ, URZ, URZ ;  /* 0x0000003f3f3ff290 */ /* 0x000fe2000fffe03f */
[----:B------:R-:W-:Y:S11]  /*4960*/  BSSY B0, `(.L_x_1385) ;  /* 0x0000036000007945 */ /* 0x000ff60003800000 */
[----:B------:R-:W-:-:S05]  /*4970*/  @P0 BRA `(.L_x_1386) ;  /* 0x0000034000000947 */ /* 0x000fca0003800000 */
[----:B------:R-:W-:Y:S01]  /*4980*/  ISETP.GE.AND P0, PT, R138, c[0x0][0x27c], PT ;  /* 0x00009f008a007a0c */ /* 0x000fe20003f06270 */
[----:B-1----:R-:W1:Y:S11]  /*4990*/  LDS.128 R8, [R197+0xb080] ;  /* 0x00b08000c5087984 */ /* 0x002e760000000c00 */
[----:B------:R-:W-:Y:S01]  /*49a0*/  @!UPT UIADD3 URZ, URZ, URZ, URZ ;  /* 0x0000003f3f3ff290 */ /* 0x000fe2000fffe03f */
[----:B------:R-:W-:Y:S01]  /*49b0*/  @!P0 HADD2.F32 R2, -RZ, R29.H1_H1 ;  /* 0x3000001dff028230 */ /* 0x000fe20000004100 */
        /* <DEDUP_REMOVED lines=48> */
.L_x_1386:
[----:B------:R-:W-:Y:S05]  /*4cc0*/  BSYNC B0 ;  /* 0x0000000000007941 */ /* 0x000fea0003800000 */
.L_x_1385:
        /* <DEDUP_REMOVED lines=56> */
.L_x_1388:
[----:B------:R-:W-:Y:S05]  /*5050*/  BSYNC B0 ;  /* 0x0000000000007941 */ /* 0x000fea0003800000 */
.L_x_1387:
        /* <DEDUP_REMOVED lines=56> */
.L_x_1390:
[----:B------:R-:W-:Y:S05]  /*53e0*/  BSYNC B0 ;  /* 0x0000000000007941 */ /* 0x000fea0003800000 */
.L_x_1389:
        /* <DEDUP_REMOVED lines=56> */
.L_x_1371:
        /* <DEDUP_REMOVED lines=36> */
.L_x_1392:
[----:B------:R-:W-:Y:S05]  /*59b0*/  BSYNC B0 ;  /* 0x0000000000007941 */ /* 0x000fea0003800000 */
.L_x_1391:
        /* <DEDUP_REMOVED lines=20> */
[----:B------:R-:W-:Y:S01]  /*5b00*/  PRMT R65, R9, 0x7610, R65 ;  /* 0x0000761009417816 */ /* 0x000fe20000000041 */
[----:B------:R-:W-:Y:S01]  /*5b10*/  CS2R R26, SRZ ;  /* 0x00000000001a7805 */ /* 0x000fe2000001ff00 */
[----:B------:R-:W-:Y:S01]  /*5b20*/  MOV R9, R18 ;  /* 0x0000001200097202 */ /* 0x000fe20000000f00 */
[----:B------:R-:W-:Y:S01]  /*5b30*/  CS2R R24, SRZ ;  /* 0x0000000000187805 */ /* 0x000fe2000001ff00 */
        /* <DEDUP_REMOVED lines=8> */
[----:B------:R-:W-:Y:S02]  /*5bc0*/  CS2R R20, SRZ ;  /* 0x0000000000147805 */ /* 0x000fe4000001ff00 */
[----:B------:R-:W-:Y:S02]  /*5bd0*/  PRMT R29, R8, 0x5410, R9 ;  /* 0x00005410081d7816 */ /* 0x000fe40000000009 */
        /* <DEDUP_REMOVED lines=20> */
[----:B------:R1:W5:Y:S04]  /*5d20*/  @!P0 LDG.E.128 R56, [R8.64] ;  /* 0x0000000608388981 */ /* 0x000368000c1e1d00 */
[----:B------:R1:W5:Y:S01]  /*5d30*/  @!P0 LDG.E.128 R20, [R2.64] ;  /* 0x0000000602148981 */ /* 0x000362000c1e1d00 */
[----:B------:R-:W-:Y:S11]  /*5d40*/  ISETP.GE.AND P0, PT, R134, c[0x0][0x27c], PT ;  /* 0x00009f0086007a0c */ /* 0x000ff60003f06270 */
[----:B------:R-:W-:Y:S02]  /*5d50*/  @!UPT UIADD3 URZ, URZ, URZ, URZ ;  /* 0x0000003f3f3ff290 */ /* 0x000fe4000fffe03f */
[----:B------:R1:W5:Y:S04]  /*5d60*/  @!P0 LDG.E.128 R60, [R8.64+0x80] ;  /* 0x00008006083c8981 */ /* 0x000368000c1e1d00 */
[----:B------:R1:W5:Y:S02]  /*5d70*/  @!P0 LDG.E.128 R24, [R2.64+0x80] ;  /* 0x0000800602188981 */ /* 0x000364000c1e1d00 */
.L_x_1394:
[----:B------:R-:W-:Y:S05]  /*5d80*/  BSYNC B0 ;  /* 0x0000000000007941 */ /* 0x000fea0003800000 */
.L_x_1393:
[----:B-1---5:R-:W-:Y:S01]  /*5d90*/  IMAD.MOV.U32 R9, RZ, RZ, R62 ;  /* 0x000000ffff097224 */ /* 0x022fe200078e003e */
[----:B------:R-:W-:Y:S01]  /*5da0*/  BSSY B1, `(.L_x_1395) ;  /* 0x0000103000017945 */ /* 0x000fe20003800000 */
[----:B------:R-:W-:Y:S02]  /*5db0*/  IMAD.MOV.U32 R8, RZ, RZ, R63 ;  /* 0x000000ffff087224 */ /* 0x000fe400078e003f */
        /* <DEDUP_REMOVED lines=13> */
[----:B------:R-:W-:Y:S02]  /*5e90*/  PRMT R69, R9, 0x7610, R69 ;  /* 0x0000761009457816 */ /* 0x000fe40000000045 */
[----:B------:R-:W-:Y:S02]  /*5ea0*/  MOV R9, R26 ;  /* 0x0000001a00097202 */ /* 0x000fe40000000f00 */
[----:B------:R-:W-:Y:S02]  /*5eb0*/  MOV R2, R25 ;  /* 0x0000001900027202 */ /* 0x000fe40000000f00 */
[----:B------:R-:W-:Y:S01]  /*5ec0*/  PRMT R35, R9, 0x5410, R8 ;  /* 0x0000541009237816 */ /* 0x000fe20000000008 */
[----:B------:R-:W-:Y:S01]  /*5ed0*/  IMAD.MOV.U32 R9, RZ, RZ, R22 ;  /* 0x000000ffff097224 */ /* 0x000fe200078e0016 */
[----:B------:R-:W-:Y:S01]  /*5ee0*/  PRMT R34, R2, 0x5410, R3 ;  /* 0x0000541002227816 */ /* 0x000fe20000000003 */
[----:B------:R-:W-:Y:S01]  /*5ef0*/  IMAD.MOV.U32 R8, RZ, RZ, R23 ;  /* 0x000000ffff087224 */ /* 0x000fe200078e0017 */
[----:B------:R-:W-:Y:S01]  /*5f00*/  MOV R3, R20 ;  /* 0x0000001400037202 */ /* 0x000fe20000000f00 */
[----:B------:R-:W-:Y:S03]  /*5f10*/  IMAD.MOV.U32 R2, RZ, RZ, R21 ;  /* 0x000000ffff027224 */ /* 0x000fe600078e0015 */
[----:B------:R-:W-:Y:S02]  /*5f20*/  PRMT R33, R8, 0x5410, R9 ;  /* 0x0000541008217816 */ /* 0x000fe40000000009 */
[----:B------:R-:W-:Y:S01]  /*5f30*/  PRMT R32, R3, 0x5410, R2 ;  /* 0x0000541003207816 */ /* 0x000fe20000000002 */
[----:B------:R-:W-:-:S05]  /*5f40*/  @P2 BRA `(.L_x_1396) ;  /* 0x00000e8000002947 */ /* 0x000fca0003800000 */
[----:B------:R-:W-:Y:S01]  /*5f50*/  IADD3 R72, P0, R182, R80, RZ ;  /* 0x00000050b6487210 */ /* 0x000fe20007f1e0ff */
[----:B------:R-:W-:Y:S04]  /*5f60*/  BSSY B0, `(.L_x_1397) ;  /* 0x0000074000007945 */ /* 0x000fe80003800000 */
[----:B------:R-:W-:Y:S01]  /*5f70*/  IMAD.X R73, R85, 0x1, R145, P0 ;  /* 0x0000000155497824 */ /* 0x000fe200000e0691 */
[----:B------:R-:W-:Y:S11]  /*5f80*/  ISETP.GE.AND P0, PT, R132, c[0x0][0x1d4], PT ;  /* 0x0000750084007a0c */ /* 0x000ff60003f06270 */
[----:B------:R-:W-:Y:S02]  /*5f90*/  @!UPT UIADD3 URZ, URZ, URZ, URZ ;  /* 0x0000003f3f3ff290 */ /* 0x000fe4000fffe03f */
[----:B------:R-:W-:-:S05]  /*5fa0*/  @P0 BRA `(.L_x_1398) ;  /* 0x000006f000000947 */ /* 0x000fca0003800000 */
[----:B------:R-:W1:Y:S01]  /*5fb0*/  LDS.128 R52, [R126+0xa080] ;  /* 0x00a080007e347984 */ /* 0x000e620000000c00 */
[----:B------:R-:W-:Y:S02]  /*5fc0*/  ISETP.GE.AND P2, PT, R93, c[0x0][0x1d4], PT ;  /* 0x000075005d007a0c */ /* 0x000fe40003f46270 */
[CC--:B------:R-:W-:Y:S04]  /*5fd0*/  IADD3 R2, P1, P0, R90.reuse, R72.reuse, R110 ;  /* 0x000000485a027210 */ /* 0x0c0fe8000783e06e */
[CC--:B------:R-:W-:Y:S01]  /*5fe0*/  IADD3.X R8, R89.reuse, R73.reuse, R114, P1, P0 ;  /* 0x0000004959087210 */ /* 0x0c0fe20000fe0472 */
[----:B------:R-:W2:Y:S06]  /*5ff0*/  LDS.128 R12, [R136+0xa080] ;  /* 0x00a08000880c7984 */ /* 0x000eac0000000c00 */
[----:B------:R-:W-:Y:S04]  /*6000*/  @!P2 IADD3 R3, P1, P0, R90, R72, R93 ;  /* 0x000000485a03a210 */ /* 0x000fe8000783e05d */
[----:B------:R-:W-:Y:S02]  /*6010*/  @!P2 IADD3.X R9, R89, R73, R112, P1, P0 ;  /* 0x000000495909a210 */ /* 0x000fe40000fe0470 */
[C---:B------:R-:W-:Y:S04]  /*6020*/  LEA R78, P0, R2.reuse, c[0x0][0x1c8], 0x1 ;  /* 0x00007200024e7a11 */ /* 0x040fe800078008ff */
[----:B------:R-:W-:Y:S02]  /*6030*/  LEA.HI.X R79, R2, c[0x0][0x1cc], R8, 0x1, P0 ;  /* 0x00007300024f7a11 */ /* 0x000fe400000f0c08 */
[C---:B------:R-:W-:Y:S04]  /*6040*/  @!P2 LEA R76, P0, R3.reuse, c[0x0][0x1c8], 0x1 ;  /* 0x00007200034caa11 */ /* 0x040fe800078008ff */
[----:B------:R-:W-:Y:S02]  /*6050*/  @!P2 LEA.HI.X R77, R3, c[0x0][0x1cc], R9, 0x1, P0 ;  /* 0x00007300034daa11 */ /* 0x000fe400000f0c09 */
[----:B------:R-:W-:Y:S11]  /*6060*/  ISETP.GE.AND P0, PT, R132, c[0x0][0x27c], PT ;  /* 0x00009f0084007a0c */ /* 0x000ff60003f06270 */
[----:B------:R-:W-:Y:S02]  /*6070*/  @!UPT UIADD3 URZ, URZ, URZ, URZ ;  /* 0x0000003f3f3ff290 */ /* 0x000fe4000fffe03f */
[----:B------:R-:W-:Y:S01]  /*6080*/  @!P0 SHF.R.U64 R8, R4, 0x10, R5 ;  /* 0x0000001004088819 */ /* 0x000fe20000001205 */
[----:B------:R-:W-:Y:S01]  /*6090*/  @!P0 HADD2.F32 R2, -RZ, R10.H0_H0 ;  /* 0x2000000aff028230 */ /* 0x000fe20000004100 */
[----:B------:R-:W-:Y:S02]  /*60a0*/  @!P0 SHF.R.U64 R28, R6, 0x10, R7 ;  /* 0x00000010061c8819 */ /* 0x000fe40000001207 */
[----:B-1----:R-:W-:Y:S02]  /*60b0*/  @!P0 MOV R37, R52 ;  /* 0x0000003400258202 */ /* 0x002fe40000000f00 */
[----:B--2---:R-:W-:Y:S02]  /*60c0*/  @!P0 MOV R4, R12 ;  /* 0x0000000c00048202 */ /* 0x004fe40000000f00 */
[----:B------:R-:W-:Y:S01]  /*60d0*/  @!P0 SHF.R.U64 R38, R40, 0x10, R41 ;  /* 0x0000001028268819 */ /* 0x000fe20000001229 */
[----:B------:R-:W-:Y:S01]  /*60e0*/  @!P0 HADD2.F32 R6, -RZ, R37.H0_H0 ;  /* 0x20000025ff068230 */ /* 0x000fe20000004100 */
[----:B------:R-:W-:Y:S01]  /*60f0*/  @!P0 SHF.R.U32.HI R11, RZ, 0x10, R7 ;  /* 0x00000010ff0b8819 */ /* 0x000fe20000011607 */
[----:B------:R-:W-:Y:S01]  /*6100*/  @!P0 HADD2.F32 R3, -RZ, R4.H0_H0 ;  /* 0x20000004ff038230 */ /* 0x000fe20000004100 */
[----:B------:R-:W-:Y:S01]  /*6110*/  @!P0 MOV R47, R54 ;  /* 0x00000036002f8202 */ /* 0x000fe20000000f00 */
[----:B------:R-:W-:Y:S01]  /*6120*/  @!P0 HADD2.F32 R7, -RZ, R39.H0_H0 ;  /* 0x20000027ff078230 */ /* 0x000fe20000004100 */
[-C--:B------:R-:W-:Y:S01]  /*6130*/  @!P0 FMUL.FTZ R40, R6, R2.reuse ;  /* 0x0000000206288220 */ /* 0x080fe20000410000 */
[----:B------:R-:W-:Y:S01]  /*6140*/  @!P0 SHF.R.U64 R64, R42, 0x10, R43 ;  /* 0x000000102a408819 */ /* 0x000fe2000000122b */
[C---:B------:R-:W-:Y:S01]  /*6150*/  @!P0 FMUL.FTZ R2, R3.reuse, R2 ;  /* 0x0000000203028220 */ /* 0x040fe20000410000 */
[----:B------:R-:W-:Y:S01]  /*6160*/  @!P0 SHF.R.U32.HI R9, RZ, 0x10, R5 ;  /* 0x00000010ff098819 */ /* 0x000fe20000011605 */
[-C--:B------:R-:W-:Y:S01]  /*6170*/  @!P0 FFMA.FTZ R87, R3, R7.reuse, -R40 ;  /* 0x0000000703578223 */ /* 0x080fe20000010828 */
[----:B------:R-:W-:Y:S01]  /*6180*/  @!P0 HADD2.F32 R5, -RZ, R8.H0_H0 ;  /* 0x20000008ff058230 */ /* 0x000fe20000004100 */
[----:B------:R-:W-:Y:S01]  /*6190*/  @!P0 FFMA.FTZ R2, R6, R7, R2 ;  /* 0x0000000706028223 */ /* 0x000fe20000010002 */
[----:B------:R-:W-:Y:S01]  /*61a0*/  @!P0 HADD2.F32 R37, -RZ, R37.H1_H1 ;  /* 0x30000025ff258230 */ /* 0x000fe20000004100 */
[----:B------:R-:W-:Y:S01]  /*61b0*/  @!P0 IMAD.MOV.U32 R6, RZ, RZ, R53 ;  /* 0x000000ffff068224 */ /* 0x000fe200078e0035 */
[----:B------:R-:W-:Y:S01]  /*61c0*/  @!P0 HADD2.F32 R4, -RZ, R4.H1_H1 ;  /* 0x30000004ff048230 */ /* 0x000fe20000004100 */
[----:B------:R-:W-:Y:S01]  /*61d0*/  @!P0 SHF.R.U32.HI R44, RZ, 0x10, R41 ;  /* 0x00000010ff2c8819 */ /* 0x000fe20000011629 */
[----:B------:R-:W-:Y:S01]  /*61e0*/  @!P0 HADD2.F32 R38, -RZ, R38.H0_H0 ;  /* 0x20000026ff268230 */ /* 0x000fe20000004100 */
[CC--:B------:R-:W-:Y:S01]  /*61f0*/  @!P0 FMUL.FTZ R8, R37.reuse, R5.reuse ;  /* 0x0000000525088220 */ /* 0x0c0fe20000410000 */
[----:B------:R-:W-:Y:S01]  /*6200*/  @!P0 HADD2.F32 R40, -RZ, R39.H1_H1 ;  /* 0x30000027ff288230 */ /* 0x000fe20000004100 */
[C---:B------:R-:W-:Y:S01]  /*6210*/  @!P0 FMUL.FTZ R3, R4.reuse, R5 ;  /* 0x0000000504038220 */ /* 0x040fe20000410000 */
[----:B------:R-:W-:Y:S01]  /*6220*/  @!P0 MOV R5, R13 ;  /* 0x0000000d00058202 */ /* 0x000fe20000000f00 */
[-C--:B------:R-:W-:Y:S01]  /*6230*/  @!P0 FFMA.FTZ R86, R4, R38.reuse, -R8 ;  /* 0x0000002604568223 */ /* 0x080fe20000010808 */
[----:B------:R-:W-:Y:S01]  /*6240*/  @!P0 HADD2.F32 R4, -RZ, R10.H1_H1 ;  /* 0x3000000aff048230 */ /* 0x000fe20000004100 */
[----:B------:R-:W-:Y:S01]  /*6250*/  @!P0 FFMA.FTZ R3, R37, R38, R3 ;  /* 0x0000002625038223 */ /* 0x000fe20000010003 */
[--C-:B------:R-:W-:Y:S01]  /*6260*/  @!P0 HADD2.F32 R39, -RZ, R6.reuse.H0_H0 ;  /* 0x20000006ff278230 */ /* 0x100fe20000004100 */
[----:B------:R-:W-:Y:S01]  /*6270*/  @!P0 SHF.R.U32.HI R46, RZ, 0x10, R43 ;  /* 0x00000010ff2e8819 */ /* 0x000fe2000001162b */
[----:B------:R-:W-:Y:S02]  /*6280*/  @!P0 HADD2.F32 R7, -RZ, R5.H0_H0 ;  /* 0x20000005ff078230 */ /* 0x000fe40000004100 */
[----:B------:R-:W-:Y:S01]  /*6290*/  @!P0 HADD2.F32 R41, -RZ, R6.H1_H1 ;  /* 0x30000006ff298230 */ /* 0x000fe20000004100 */
[-C--:B------:R-:W-:Y:S01]  /*62a0*/  @!P0 FMUL.FTZ R8, R39, R4.reuse ;  /* 0x0000000427088220 */ /* 0x080fe20000410000 */
[----:B------:R-:W-:Y:S01]  /*62b0*/  @!P0 HADD2.F32 R9, -RZ, R9.H0_H0 ;  /* 0x20000009ff098230 */ /* 0x000fe20000004100 */
[C---:B------:R-:W-:Y:S01]  /*62c0*/  @!P0 FMUL.FTZ R4, R7.reuse, R4 ;  /* 0x0000000407048220 */ /* 0x040fe20000410000 */
[----:B------:R-:W-:Y:S01]  /*62d0*/  @!P0 HADD2.F32 R42, -RZ, R44.H0_H0 ;  /* 0x2000002cff2a8230 */ /* 0x000fe20000004100 */
[-C--:B------:R-:W-:Y:S01]  /*62e0*/  @!P0 FFMA.FTZ R84, R7, R40.reuse, -R8 ;  /* 0x0000002807548223 */ /* 0x080fe20000010808 */
[----:B------:R-:W-:Y:S01]  /*62f0*/  @!P0 MOV R7, R15 ;  /* 0x0000000f00078202 */ /* 0x000fe20000000f00 */
[----:B------:R-:W-:Y:S01]  /*6300*/  @!P0 IMAD.MOV.U32 R8, RZ, RZ, R55 ;  /* 0x000000ffff088224 */ /* 0x000fe200078e0037 */
[----:B------:R-:W-:Y:S01]  /*6310*/  @!P0 HADD2.F32 R6, -RZ, R5.H1_H1 ;  /* 0x30000005ff068230 */ /* 0x000fe20000004100 */
[-C--:B------:R-:W-:Y:S01]  /*6320*/  @!P0 FMUL.FTZ R10, R41, R9.reuse ;  /* 0x00000009290a8220 */ /* 0x080fe20000410000 */
[----:B------:R-:W-:Y:S01]  /*6330*/  @!P0 HADD2.F32 R44, -RZ, R45.H0_H0 ;  /* 0x2000002dff2c8230 */ /* 0x000fe20000004100 */
[----:B------:R-:W-:Y:S01]  /*6340*/  @!P0 FFMA.FTZ R4, R39, R40, R4 ;  /* 0x0000002827048223 */ /* 0x000fe20000010004 */
[--C-:B------:R-:W-:Y:S01]  /*6350*/  @!P0 HADD2.F32 R43, -RZ, R8.reuse.H0_H0 ;  /* 0x20000008ff2b8230 */ /* 0x100fe20000004100 */
[C---:B------:R-:W-:Y:S01]  /*6360*/  @!P0 FMUL.FTZ R5, R6.reuse, R9 ;  /* 0x0000000906058220 */ /* 0x040fe20000410000 */
[----:B------:R-:W-:Y:S01]  /*6370*/  @!P0 HADD2.F32 R9, -RZ, R7.H0_H0 ;  /* 0x20000007ff098230 */ /* 0x000fe20000004100 */
[-C--:B------:R-:W-:Y:S01]  /*6380*/  @!P0 FFMA.FTZ R74, R6, R42.reuse, -R10 ;  /* 0x0000002a064a8223 */ /* 0x080fe2000001080a */
[----:B------:R-:W-:Y:S01]  /*6390*/  @!P0 HADD2.F32 R6, -RZ, R29.H0_H0 ;  /* 0x2000001dff068230 */ /* 0x000fe20000004100 */
[----:B------:R-:W-:Y:S01]  /*63a0*/  @!P0 FFMA.FTZ R5, R41, R42, R5 ;  /* 0x0000002a29058223 */ /* 0x000fe20000010005 */
[----:B------:R-:W-:Y:S02]  /*63b0*/  @!P0 HADD2.F32 R10, -RZ, R11.H0_H0 ;  /* 0x2000000bff0a8230 */ /* 0x000fe40000004100 */
[----:B------:R-:W-:Y:S01]  /*63c0*/  @!P0 HADD2.F32 R45, -RZ, R8.H1_H1 ;  /* 0x30000008ff2d8230 */ /* 0x000fe20000004100 */
[-C--:B------:R-:W-:Y:S01]  /*63d0*/  @!P0 FMUL.FTZ R11, R43, R6.reuse ;  /* 0x000000062b0b8220 */ /* 0x080fe20000410000 */
[----:B------:R-:W-:Y:S01]  /*63e0*/  @!P0 HADD2.F32 R7, -RZ, R7.H1_H1 ;  /* 0x30000007ff078230 */ /* 0x000fe20000004100 */
[----:B------:R-:W-:Y:S01]  /*63f0*/  @!P0 FMUL.FTZ R8, R9, R6 ;  /* 0x0000000609088220 */ /* 0x000fe20000410000 */
[----:B------:R-:W-:Y:S01]  /*6400*/  @!P0 HADD2.F32 R46, -RZ, R46.H0_H0 ;  /* 0x2000002eff2e8230 */ /* 0x000fe20000004100 */
[----:B------:R-:W-:Y:S01]  /*6410*/  @!P0 FMUL.FTZ R6, R45, R10 ;  /* 0x0000000a2d068220 */ /* 0x000fe20000410000 */
[----:B------:R-:W-:Y:S01]  /*6420*/  @!P0 F2FP.PACK_AB R74, R74, R84 ;  /* 0x000000544a4a823e */ /* 0x000fe200000000ff */
[----:B------:R-:W-:Y:S01]  /*6430*/  @!P0 FFMA.FTZ R83, R9, R44, -R11 ;  /* 0x0000002c09538223 */ /* 0x000fe2000001080b */
[----:B------:R-:W-:Y:S01]  /*6440*/  @!P0 F2FP.PACK_AB R4, R5, R4 ;  /* 0x000000040504823e */ /* 0x000fe200000000ff */
[C---:B------:R-:W-:Y:S01]  /*6450*/  @!P0 FMUL.FTZ R9, R7.reuse, R10 ;  /* 0x0000000a07098220 */ /* 0x040fe20000410000 */
[----:B------:R-:W-:Y:S01]  /*6460*/  @!P0 MOV R13, R74 ;  /* 0x0000004a000d8202 */ /* 0x000fe20000000f00 */
[----:B------:R-:W-:Y:S01]  /*6470*/  @!P0 IMAD.MOV.U32 R10, RZ, RZ, R14 ;  /* 0x000000ffff0a8224 */ /* 0x000fe200078e000e */
[----:B------:R-:W-:Y:S01]  /*6480*/  @!P0 HADD2.F32 R37, -RZ, R65.H0_H0 ;  /* 0x20000041ff258230 */ /* 0x000fe20000004100 */
[----:B------:R-:W-:Y:S01]  /*6490*/  @!P0 FFMA.FTZ R82, R7, R46, -R6 ;  /* 0x0000002e07528223 */ /* 0x000fe20000010806 */
[----:B------:R-:W-:Y:S01]  /*64a0*/  @!P0 HADD2.F32 R6, -RZ, R29.H1_H1 ;  /* 0x3000001dff068230 */ /* 0x000fe20000004100 */
[----:B------:R-:W-:Y:S01]  /*64b0*/  @!P0 IMAD.MOV.U32 R53, RZ, RZ, R4 ;  /* 0x000000ffff358224 */ /* 0x000fe200078e0004 */
[--C-:B------:R-:W-:Y:S02]  /*64c0*/  @!P0 HADD2.F32 R29, -RZ, R47.reuse.H0_H0 ;  /* 0x2000002fff1d8230 */ /* 0x100fe40000004100 */
[----:B------:R-:W-:Y:S02]  /*64d0*/  @!P0 HADD2.F32 R7, -RZ, R10.H0_H0 ;  /* 0x2000000aff078230 */ /* 0x000fe40000004100 */
[----:B------:R-:W-:Y:S01]  /*64e0*/  @!P0 HADD2.F32 R11, -RZ, R28.H0_H0 ;  /* 0x2000001cff0b8230 */ /* 0x000fe20000004100 */
[-C--:B------:R-:W-:Y:S01]  /*64f0*/  @!P0 FMUL.FTZ R38, R29, R6.reuse ;  /* 0x000000061d268220 */ /* 0x080fe20000410000 */
[----:B------:R-:W-:Y:S01]  /*6500*/  @!P0 HADD2.F32 R28, -RZ, R47.H1_H1 ;  /* 0x3000002fff1c8230 */ /* 0x000fe20000004100 */
[C---:B------:R-:W-:Y:S01]  /*6510*/  @!P0 FMUL.FTZ R6, R7.reuse, R6 ;  /* 0x0000000607068220 */ /* 0x040fe20000410000 */
[----:B------:R-:W-:Y:S01]  /*6520*/  @!P0 HADD2.F32 R10, -RZ, R10.H1_H1 ;  /* 0x3000000aff0a8230 */ /* 0x000fe20000004100 */
[----:B------:R-:W-:Y:S01]  /*6530*/  @!P0 FFMA.FTZ R75, R7, R37, -R38 ;  /* 0x00000025074b8223 */ /* 0x000fe20000010826 */
[----:B------:R-:W-:Y:S01]  /*6540*/  @!P0 HADD2.F32 R38, -RZ, R64.H0_H0 ;  /* 0x20000040ff268230 */ /* 0x000fe20000004100 */
[----:B------:R-:W-:Y:S01]  /*6550*/  @!P0 F2FP.PACK_AB R64, R86, R87 ;  /* 0x000000575640823e */ /* 0x000fe200000000ff */
[-C--:B------:R-:W-:Y:S02]  /*6560*/  @!P0 FMUL.FTZ R47, R28, R11.reuse ;  /* 0x0000000b1c2f8220 */ /* 0x080fe40000410000 */
[C---:B------:R-:W-:Y:S01]  /*6570*/  @!P0 FMUL.FTZ R7, R10.reuse, R11 ;  /* 0x0000000b0a078220 */ /* 0x040fe20000410000 */
[----:B------:R-:W-:Y:S01]  /*6580*/  @!P0 MOV R12, R64 ;  /* 0x00000040000c8202 */ /* 0x000fe20000000f00 */
[----:B------:R-:W-:Y:S01]  /*6590*/  @!P0 FFMA.FTZ R11, R10, R38, -R47 ;  /* 0x000000260a0b8223 */ /* 0x000fe2000001082f */
[----:B------:R-:W-:Y:S01]  /*65a0*/  @!P0 F2FP.PACK_AB R47, R82, R83 ;  /* 0x00000053522f823e */ /* 0x000fe200000000ff */
[----:B------:R-:W-:Y:S01]  /*65b0*/  @!P0 FFMA.FTZ R6, R29, R37, R6 ;  /* 0x000000251d068223 */ /* 0x000fe20000010006 */
[----:B------:R-:W-:Y:S01]  /*65c0*/  @!P0 F2FP.PACK_AB R10, R3, R2 ;  /* 0x00000002030a823e */ /* 0x000fe200000000ff */
[----:B------:R-:W-:Y:S01]  /*65d0*/  @!P0 FFMA.FTZ R7, R28, R38, R7 ;  /* 0x000000261c078223 */ /* 0x000fe20000010007 */
[----:B------:R-:W-:Y:S01]  /*65e0*/  @!P0 F2FP.PACK_AB R11, R11, R75 ;  /* 0x0000004b0b0b823e */ /* 0x000fe200000000ff */
[----:B------:R-:W-:Y:S01]  /*65f0*/  @!P0 FFMA.FTZ R8, R43, R44, R8 ;  /* 0x0000002c2b088223 */ /* 0x000fe20000010008 */
[----:B------:R-:W-:Y:S01]  /*6600*/  @!P0 MOV R15, R47 ;  /* 0x0000002f000f8202 */ /* 0x000fe20000000f00 */
[----:B------:R-:W-:Y:S01]  /*6610*/  @!P0 FFMA.FTZ R9, R45, R46, R9 ;  /* 0x0000002e2d098223 */ /* 0x000fe20000010009 */
[----:B------:R-:W-:Y:S01]  /*6620*/  @!P0 F2FP.PACK_AB R3, R7, R6 ;  /* 0x000000060703823e */ /* 0x000fe200000000ff */
[----:B------:R-:W-:Y:S01]  /*6630*/  @!P0 IMAD.MOV.U32 R14, RZ, RZ, R11 ;  /* 0x000000ffff0e8224 */ /* 0x000fe200078e000b */
[----:B------:R-:W-:Y:S02]  /*6640*/  @!P0 MOV R52, R10 ;  /* 0x0000000a00348202 */ /* 0x000fe40000000f00 */
[----:B------:R-:W-:Y:S02]  /*6650*/  @!P0 F2FP.PACK_AB R2, R9, R8 ;  /* 0x000000080902823e */ /* 0x000fe400000000ff */
[----:B------:R1:W-:Y:S01]  /*6660*/  STG.E.128 [R78.64], R12 ;  /* 0x0000000c4e007986 */ /* 0x0003e2000c101d06 */
[----:B------:R-:W-:Y:S02]  /*6670*/  @!P0 MOV R54, R3 ;  /* 0x0000000300368202 */ /* 0x000fe40000000f00 */
[----:B------:R-:W-:Y:S05]  /*6680*/  @!P0 MOV R55, R2 ;  /* 0x0000000200378202 */ /* 0x000fea0000000f00 */
[----:B------:R1:W-:Y:S02]  /*6690*/  @!P2 STG.E.128 [R76.64], R52 ;  /* 0x000000344c00a986 */ /* 0x0003e4000c101d06 */
.L_x_1398:
[----:B------:R-:W-:Y:S05]  /*66a0*/  BSYNC B0 ;  /* 0x0000000000007941 */ /* 0x000fea0003800000 */
.L_x_1397:
[----:B------:R-:W-:Y:S11]  /*66b0*/  ISETP.GE.AND P0, PT, R134, c[0x0][0x1d4], PT ;  /* 0x0000750086007a0c */ /* 0x000ff60003f06270 */
[----:B------:R-:W-:Y:S02]  /*66c0*/  @!UPT UIADD3 URZ, URZ, URZ, URZ ;  /* 0x0000003f3f3ff290 */ /* 0x000fe4000fffe03f */
[----:B------:R-:W-:-:S05]  /*66d0*/  @P0 BRA `(.L_x_1396) ;  /* 0x000006f000000947 */ /* 0x000fca0003800000 */
[----:B------:R-:W2:Y:S01]  /*66e0*/  LDS.128 R44, [R121+0xa080] ;  /* 0x00a08000792c7984 */ /* 0x000ea20000000c00 */
[----:B------:R-:W-:Y:S02]  /*66f0*/  ISETP.GE.AND P2, PT, R94, c[0x0][0x1d4], PT ;  /* 0x000075005e007a0c */ /* 0x000fe40003f46270 */
[CC--:B------:R-:W-:Y:S04]  /*6700*/  IADD3 R2, P1, P0, R90.reuse, R72.reuse, R109 ;  /* 0x000000485a027210 */ /* 0x0c0fe8000783e06d */
[CC--:B------:R-:W-:Y:S01]  /*6710*/  IADD3.X R5, R89.reuse, R73.reuse, R113, P1, P0 ;  /* 0x0000004959057210 */ /* 0x0c0fe20000fe0471 */
[----:B-1----:R-:W1:Y:S06]  /*6720*/  LDS.128 R12, [R131+0xa080] ;  /* 0x00a08000830c7984 */ /* 0x002e6c0000000c00 */
        /* <DEDUP_REMOVED lines=10> */
[----:B------:R-:W-:Y:S01]  /*67d0*/  @!P0 SHF.R.U64 R16, R48, 0x10, R49 ;  /* 0x0000001030108819 */ /* 0x000fe20000001231 */
[----:B------:R-:W-:Y:S01]  /*67e0*/  @!P0 HADD2.F32 R8, -RZ, R65.H1_H1 ;  /* 0x30000041ff088230 */ /* 0x000fe20000004100 */
[----:B--2---:R-:W-:Y:S01]  /*67f0*/  @!P0 MOV R9, R44 ;  /* 0x0000002c00098202 */ /* 0x004fe20000000f00 */
[----:B------:R-:W-:Y:S01]  /*6800*/  @!P0 HADD2.F32 R5, -RZ, R5.H0_H0 ;  /* 0x20000005ff058230 */ /* 0x000fe20000004100 */
[----:B-1----:R-:W-:Y:S01]  /*6810*/  @!P0 MOV R4, R12 ;  /* 0x0000000c00048202 */ /* 0x002fe20000000f00 */
[----:B------:R-:W-:Y:S01]  /*6820*/  @!P0 HADD2.F32 R28, -RZ, R66.H0_H0 ;  /* 0x20000042ff1c8230 */ /* 0x000fe20000004100 */
[----:B------:R-:W-:Y:S01]  /*6830*/  @!P0 SHF.R.U32.HI R6, RZ, 0x10, R17 ;  /* 0x00000010ff068819 */ /* 0x000fe20000011611 */
[--C-:B------:R-:W-:Y:S01]  /*6840*/  @!P0 HADD2.F32 R7, -RZ, R9.reuse.H0_H0 ;  /* 0x20000009ff078230 */ /* 0x100fe20000004100 */
[----:B------:R-:W-:Y:S01]  /*6850*/  @!P0 SHF.R.U64 R11, R18, 0x10, R19 ;  /* 0x00000010120b8819 */ /* 0x000fe20000001213 */
[--C-:B------:R-:W-:Y:S01]  /*6860*/  @!P0 HADD2.F32 R3, -RZ, R4.reuse.H0_H0 ;  /* 0x20000004ff038230 */ /* 0x100fe20000004100 */
[----:B------:R-:W-:Y:S01]  /*6870*/  @!P0 SHF.R.U32.HI R38, RZ, 0x10, R51 ;  /* 0x00000010ff268819 */ /* 0x000fe20000011633 */
[----:B------:R-:W-:Y:S01]  /*6880*/  @!P0 HADD2.F32 R17, -RZ, R9.H1_H1 ;  /* 0x30000009ff118230 */ /* 0x000fe20000004100 */
[----:B------:R-:W-:Y:S01]  /*6890*/  @!P0 FMUL.FTZ R18, R7, R2 ;  /* 0x0000000207128220 */ /* 0x000fe20000410000 */
[----:B------:R-:W-:Y:S01]  /*68a0*/  @!P0 HADD2.F32 R4, -RZ, R4.H1_H1 ;  /* 0x30000004ff048230 */ /* 0x000fe20000004100 */
[----:B------:R-:W-:Y:S01]  /*68b0*/  @!P0 IMAD.MOV.U32 R9, RZ, RZ, R45 ;  /* 0x000000ffff098224 */ /* 0x000fe200078e002d */
[----:B------:R-:W-:Y:S01]  /*68c0*/  @!P0 HADD2.F32 R43, -RZ, R38.H0_H0 ;  /* 0x20000026ff2b8230 */ /* 0x000fe20000004100 */
[----:B------:R-:W-:Y:S01]  /*68d0*/  @!P0 FFMA.FTZ R72, R3, R8, -R18 ;  /* 0x0000000803488223 */ /* 0x000fe20000010812 */
[----:B------:R-:W-:Y:S01]  /*68e0*/  @!P0 HADD2.F32 R18, -RZ, R16.H0_H0 ;  /* 0x20000010ff128230 */ /* 0x000fe20000004100 */
[-C--:B------:R-:W-:Y:S01]  /*68f0*/  @!P0 FMUL.FTZ R16, R17, R5.reuse ;  /* 0x0000000511108220 */ /* 0x080fe20000410000 */
[----:B------:R-:W-:Y:S01]  /*6900*/  @!P0 MOV R38, R46 ;  /* 0x0000002e00268202 */ /* 0x000fe20000000f00 */
[----:B------:R-:W-:Y:S01]  /*6910*/  @!P0 FMUL.FTZ R2, R3, R2 ;  /* 0x0000000203028220 */ /* 0x000fe20000410000 */
[----:B------:R-:W-:Y:S01]  /*6920*/  @!P0 SHF.R.U32.HI R37, RZ, 0x10, R49 ;  /* 0x00000010ff258819 */ /* 0x000fe20000011631 */
[C---:B------:R-:W-:Y:S01]  /*6930*/  @!P0 FMUL.FTZ R3, R4.reuse, R5 ;  /* 0x0000000504038220 */ /* 0x040fe20000410000 */
[----:B------:R-:W-:Y:S01]  /*6940*/  @!P0 MOV R5, R13 ;  /* 0x0000000d00058202 */ /* 0x000fe20000000f00 */
[----:B------:R-:W-:Y:S01]  /*6950*/  @!P0 FFMA.FTZ R65, R4, R18, -R16 ;  /* 0x0000001204418223 */ /* 0x000fe20000010810 */
[----:B------:R-:W-:Y:S01]  /*6960*/  @!P0 HADD2.F32 R4, -RZ, R30.H1_H1 ;  /* 0x3000001eff048230 */ /* 0x000fe20000004100 */
[----:B------:R-:W-:Y:S01]  /*6970*/  @!P0 FFMA.FTZ R2, R7, R8, R2 ;  /* 0x0000000807028223 */ /* 0x000fe20000010002 */
[----:B------:R-:W-:Y:S01]  /*6980*/  @!P0 SHF.R.U32.HI R10, RZ, 0x10, R19 ;  /* 0x00000010ff0a8819 */ /* 0x000fe20000011613 */
[----:B------:R-:W-:Y:S01]  /*6990*/  @!P0 FFMA.FTZ R3, R17, R18, R3 ;  /* 0x0000001211038223 */ /* 0x000fe20000010003 */
[----:B------:R-:W-:Y:S01]  /*69a0*/  @!P0 HADD2.F32 R19, -RZ, R9.H0_H0 ;  /* 0x20000009ff138230 */ /* 0x000fe20000004100 */
[----:B------:R-:W-:Y:S01]  /*69b0*/  @!P0 F2FP.PACK_AB R17, R65, R72 ;  /* 0x000000484111823e */ /* 0x000fe200000000ff */
[----:B------:R-:W-:Y:S01]  /*69c0*/  @!P0 HADD2.F32 R7, -RZ, R5.H0_H0 ;  /* 0x20000005ff078230 */ /* 0x000fe20000004100 */
[----:B------:R-:W-:Y:S01]  /*69d0*/  @!P0 SHF.R.U64 R39, R50, 0x10, R51 ;  /* 0x0000001032278819 */ /* 0x000fe20000001233 */
[----:B------:R-:W-:Y:S01]  /*69e0*/  @!P0 HADD2.F32 R29, -RZ, R9.H1_H1 ;  /* 0x30000009ff1d8230 */ /* 0x000fe20000004100 */
[-C--:B------:R-:W-:Y:S01]  /*69f0*/  @!P0 FMUL.FTZ R16, R19, R4.reuse ;  /* 0x0000000413108220 */ /* 0x080fe20000410000 */
[----:B------:R-:W-:Y:S01]  /*6a00*/  @!P0 HADD2.F32 R8, -RZ, R6.H0_H0 ;  /* 0x20000006ff088230 */ /* 0x000fe20000004100 */
[C---:B------:R-:W-:Y:S01]  /*6a10*/  @!P0 FMUL.FTZ R4, R7.reuse, R4 ;  /* 0x0000000407048220 */ /* 0x040fe20000410000 */
[----:B------:R-:W-:Y:S01]  /*6a20*/  @!P0 MOV R12, R17 ;  /* 0x00000011000c8202 */ /* 0x000fe20000000f00 */
[----:B------:R-:W-:Y:S01]  /*6a30*/  @!P0 FFMA.FTZ R64, R7, R28, -R16 ;  /* 0x0000001c07408223 */ /* 0x000fe20000010810 */
[----:B------:R-:W-:Y:S01]  /*6a40*/  @!P0 MOV R7, R15 ;  /* 0x0000000f00078202 */ /* 0x000fe20000000f00 */
[----:B------:R-:W-:Y:S01]  /*6a50*/  @!P0 IMAD.MOV.U32 R16, RZ, RZ, R47 ;  /* 0x000000ffff108224 */ /* 0x000fe200078e002f */
[----:B------:R-:W-:Y:S01]  /*6a60*/  @!P0 HADD2.F32 R30, -RZ, R37.H0_H0 ;  /* 0x20000025ff1e8230 */ /* 0x000fe20000004100 */
[----:B------:R-:W-:Y:S01]  /*6a70*/  @!P0 FMUL.FTZ R9, R29, R8 ;  /* 0x000000081d098220 */ /* 0x000fe20000410000 */
[----:B------:R-:W-:Y:S01]  /*6a80*/  @!P0 HADD2.F32 R6, -RZ, R5.H1_H1 ;  /* 0x30000005ff068230 */ /* 0x000fe20000004100 */
[----:B------:R-:W-:Y:S01]  /*6a90*/  @!P0 FFMA.FTZ R4, R19, R28, R4 ;  /* 0x0000001c13048223 */ /* 0x000fe20000010004 */
[----:B------:R-:W-:Y:S02]  /*6aa0*/  @!P0 HADD2.F32 R40, -RZ, R16.H0_H0 ;  /* 0x20000010ff288230 */ /* 0x000fe40000004100 */
[----:B------:R-:W-:Y:S01]  /*6ab0*/  @!P0 HADD2.F32 R10, -RZ, R10.H0_H0 ;  /* 0x2000000aff0a8230 */ /* 0x000fe20000004100 */
[C---:B------:R-:W-:Y:S01]  /*6ac0*/  @!P0 FMUL.FTZ R5, R6.reuse, R8 ;  /* 0x0000000806058220 */ /* 0x040fe20000410000 */
[----:B------:R-:W-:Y:S01]  /*6ad0*/  @!P0 HADD2.F32 R42, -RZ, R16.H1_H1 ;  /* 0x30000010ff2a8230 */ /* 0x000fe20000004100 */
[-C--:B------:R-:W-:Y:S01]  /*6ae0*/  @!P0 FFMA.FTZ R51, R6, R30.reuse, -R9 ;  /* 0x0000001e06338223 */ /* 0x080fe20000010809 */
[----:B------:R-:W-:Y:S01]  /*6af0*/  @!P0 HADD2.F32 R9, -RZ, R7.H0_H0 ;  /* 0x20000007ff098230 */ /* 0x000fe20000004100 */
[----:B------:R-:W-:Y:S01]  /*6b00*/  @!P0 FFMA.FTZ R5, R29, R30, R5 ;  /* 0x0000001e1d058223 */ /* 0x000fe20000010005 */
[----:B------:R-:W-:Y:S02]  /*6b10*/  @!P0 HADD2.F32 R6, -RZ, R31.H0_H0 ;  /* 0x2000001fff068230 */ /* 0x000fe40000004100 */
[----:B------:R-:W-:Y:S01]  /*6b20*/  @!P0 HADD2.F32 R7, -RZ, R7.H1_H1 ;  /* 0x30000007ff078230 */ /* 0x000fe20000004100 */
[----:B------:R-:W-:Y:S01]  /*6b30*/  @!P0 F2FP.PACK_AB R18, R51, R64 ;  /* 0x000000403312823e */ /* 0x000fe200000000ff */
[----:B------:R-:W-:Y:S01]  /*6b40*/  @!P0 HADD2.F32 R41, -RZ, R66.H1_H1 ;  /* 0x30000042ff298230 */ /* 0x000fe20000004100 */
[----:B------:R-:W-:Y:S01]  /*6b50*/  @!P0 FMUL.FTZ R16, R40, R6 ;  /* 0x0000000628108220 */ /* 0x000fe20000410000 */
[----:B------:R-:W-:Y:S01]  /*6b60*/  @!P0 F2FP.PACK_AB R4, R5, R4 ;  /* 0x000000040504823e */ /* 0x000fe200000000ff */
[C---:B------:R-:W-:Y:S01]  /*6b70*/  @!P0 FMUL.FTZ R8, R9.reuse, R6 ;  /* 0x0000000609088220 */ /* 0x040fe20000410000 */
[----:B------:R-:W-:Y:S01]  /*6b80*/  @!P0 MOV R13, R18 ;  /* 0x00000012000d8202 */ /* 0x000fe20000000f00 */
[-C--:B------:R-:W-:Y:S01]  /*6b90*/  @!P0 FMUL.FTZ R6, R42, R10.reuse ;  /* 0x0000000a2a068220 */ /* 0x080fe20000410000 */
[----:B------:R-:W-:Y:S01]  /*6ba0*/  @!P0 HADD2.F32 R37, -RZ, R67.H0_H0 ;  /* 0x20000043ff258230 */ /* 0x000fe20000004100 */
[----:B------:R-:W-:Y:S01]  /*6bb0*/  @!P0 FFMA.FTZ R50, R9, R41, -R16 ;  /* 0x0000002909328223 */ /* 0x000fe20000010810 */
[----:B------:R-:W-:Y:S01]  /*6bc0*/  @!P0 HADD2.F32 R16, -RZ, R11.H0_H0 ;  /* 0x2000000bff108230 */ /* 0x000fe20000004100 */
[C---:B------:R-:W-:Y:S01]  /*6bd0*/  @!P0 FMUL.FTZ R9, R7.reuse, R10 ;  /* 0x0000000a07098220 */ /* 0x040fe20000410000 */
[----:B------:R-:W-:Y:S01]  /*6be0*/  @!P0 HADD2.F32 R39, -RZ, R39.H0_H0 ;  /* 0x20000027ff278230 */ /* 0x000fe20000004100 */
[----:B------:R-:W-:Y:S01]  /*6bf0*/  @!P0 FFMA.FTZ R49, R7, R43, -R6 ;  /* 0x0000002b07318223 */ /* 0x000fe20000010806 */
[----:B------:R-:W-:Y:S01]  /*6c00*/  @!P0 HADD2.F32 R6, -RZ, R31.H1_H1 ;  /* 0x3000001fff068230 */ /* 0x000fe20000004100 */
[----:B------:R-:W-:Y:S01]  /*6c10*/  @!P0 IMAD.MOV.U32 R7, RZ, RZ, R14 ;  /* 0x000000ffff078224 */ /* 0x000fe200078e000e */
[--C-:B------:R-:W-:Y:S01]  /*6c20*/  @!P0 HADD2.F32 R31, -RZ, R38.reuse.H0_H0 ;  /* 0x20000026ff1f8230 */ /* 0x100fe20000004100 */
[----:B------:R-:W-:Y:S01]  /*6c30*/  @!P0 IMAD.MOV.U32 R45, RZ, RZ, R4 ;  /* 0x000000ffff2d8224 */ /* 0x000fe200078e0004 */
[----:B------:R-:W-:Y:S02]  /*6c40*/  @!P0 HADD2.F32 R38, -RZ, R38.H1_H1 ;  /* 0x30000026ff268230 */ /* 0x000fe40000004100 */
[--C-:B------:R-:W-:Y:S02]  /*6c50*/  @!P0 HADD2.F32 R11, -RZ, R7.reuse.H0_H0 ;  /* 0x20000007ff0b8230 */ /* 0x100fe40000004100 */
[----:B------:R-:W-:Y:S01]  /*6c60*/  @!P0 HADD2.F32 R10, -RZ, R7.H1_H1 ;  /* 0x30000007ff0a8230 */ /* 0x000fe20000004100 */
[----:B------:R-:W-:Y:S02]  /*6c70*/  @!P0 FMUL.FTZ R7, R31, R6 ;  /* 0x000000061f078220 */ /* 0x000fe40000410000 */
[----:B------:R-:W-:Y:S02]  /*6c80*/  @!P0 FMUL.FTZ R48, R38, R16 ;  /* 0x0000001026308220 */ /* 0x000fe40000410000 */
[C---:B------:R-:W-:Y:S02]  /*6c90*/  @!P0 FMUL.FTZ R6, R11.reuse, R6 ;  /* 0x000000060b068220 */ /* 0x040fe40000410000 */
[----:B------:R-:W-:Y:S02]  /*6ca0*/  @!P0 FFMA.FTZ R11, R11, R37, -R7 ;  /* 0x000000250b0b8223 */ /* 0x000fe40000010807 */
[C---:B------:R-:W-:Y:S02]  /*6cb0*/  @!P0 FFMA.FTZ R48, R10.reuse, R39, -R48 ;  /* 0x000000270a308223 */ /* 0x040fe40000010830 */
[----:B------:R-:W-:Y:S01]  /*6cc0*/  @!P0 FMUL.FTZ R7, R10, R16 ;  /* 0x000000100a078220 */ /* 0x000fe20000410000 */
[----:B------:R-:W-:Y:S01]  /*6cd0*/  @!P0 F2FP.PACK_AB R16, R49, R50 ;  /* 0x000000323110823e */ /* 0x000fe200000000ff */
[----:B------:R-:W-:Y:S01]  /*6ce0*/  @!P0 FFMA.FTZ R6, R31, R37, R6 ;  /* 0x000000251f068223 */ /* 0x000fe20000010006 */
[----:B------:R-:W-:Y:S01]  /*6cf0*/  @!P0 F2FP.PACK_AB R11, R48, R11 ;  /* 0x0000000b300b823e */ /* 0x000fe200000000ff */
[----:B------:R-:W-:Y:S01]  /*6d00*/  @!P0 FFMA.FTZ R7, R38, R39, R7 ;  /* 0x0000002726078223 */ /* 0x000fe20000010007 */
[----:B------:R-:W-:Y:S01]  /*6d10*/  @!P0 MOV R15, R16 ;  /* 0x00000010000f8202 */ /* 0x000fe20000000f00 */
[----:B------:R-:W-:Y:S01]  /*6d20*/  @!P0 FFMA.FTZ R8, R40, R41, R8 ;  /* 0x0000002928088223 */ /* 0x000fe20000010008 */
[----:B------:R-:W-:Y:S01]  /*6d30*/  @!P0 F2FP.PACK_AB R10, R3, R2 ;  /* 0x00000002030a823e */ /* 0x000fe200000000ff */
        /* <DEDUP_REMOVED lines=9> */
.L_x_1396:
[----:B------:R-:W-:Y:S05]  /*6dd0*/  BSYNC B1 ;  /* 0x0000000000017941 */ /* 0x000fea0003800000 */
.L_x_1395:
[----:B------:R-:W-:Y:S04]  /*6de0*/  IADD3 R49, P0, R180, R80, RZ ;  /* 0x00000050b4317210 */ /* 0x000fe80007f1e0ff */
[----:B------:R-:W-:Y:S01]  /*6df0*/  IADD3.X R50, R85, R142, RZ, P0, !PT ;  /* 0x0000008e55327210 */ /* 0x000fe200007fe4ff */
[----:B------:R-:W-:-:S05]  /*6e00*/  @P3 BRA `(.L_x_1384) ;  /* 0x0000113000003947 */ /* 0x000fca0003800000 */
[----:B------:R-:W-:Y:S01]  /*6e10*/  ISETP.GE.AND P0, PT, R132, c[0x0][0x1d4], PT ;  /* 0x0000750084007a0c */ /* 0x000fe20003f06270 */
[----:B------:R-:W-:Y:S01]  /*6e20*/  @!UPT UIADD3 URZ, URZ, URZ, URZ ;  /* 0x0000003f3f3ff290 */ /* 0x000fe2000fffe03f */
[----:B------:R-:W-:Y:S11]  /*6e30*/  BSSY B0, `(.L_x_1399) ;  /* 0x0000071000007945 */ /* 0x000ff60003800000 */
        /* <DEDUP_REMOVED lines=16> */
[--C-:B------:R-:W-:Y:S01]  /*6f40*/  @!P0 SHF.R.U64 R18, R56, 0x10, R57.reuse ;  /* 0x0000001038128819 */ /* 0x100fe20000001239 */
[----:B------:R-:W-:Y:S01]  /*6f50*/  @!P0 HADD2.F32 R8, -RZ, R67.H1_H1 ;  /* 0x30000043ff088230 */ /* 0x000fe20000004100 */
[----:B--2---:R-:W-:Y:S01]  /*6f60*/  @!P0 MOV R9, R40 ;  /* 0x0000002800098202 */ /* 0x004fe20000000f00 */
[----:B------:R-:W-:Y:S01]  /*6f70*/  @!P0 HADD2.F32 R5, -RZ, R5.H0_H0 ;  /* 0x20000005ff058230 */ /* 0x000fe20000004100 */
[----:B-1----:R-:W-:Y:S01]  /*6f80*/  @!P0 MOV R4, R12 ;  /* 0x0000000c00048202 */ /* 0x002fe20000000f00 */
[----:B------:R-:W-:Y:S01]  /*6f90*/  @!P0 HADD2.F32 R18, -RZ, R18.H0_H0 ;  /* 0x20000012ff128230 */ /* 0x000fe20000004100 */
[----:B------:R-:W-:Y:S01]  /*6fa0*/  @!P0 SHF.R.U32.HI R16, RZ, 0x10, R57 ;  /* 0x00000010ff108819 */ /* 0x000fe20000011639 */
[--C-:B------:R-:W-:Y:S01]  /*6fb0*/  @!P0 HADD2.F32 R7, -RZ, R9.reuse.H0_H0 ;  /* 0x20000009ff078230 */ /* 0x100fe20000004100 */
[----:B------:R-:W-:Y:S01]  /*6fc0*/  @!P0 MOV R29, R42 ;  /* 0x0000002a001d8202 */ /* 0x000fe20000000f00 */
[----:B------:R-:W-:Y:S01]  /*6fd0*/  @!P0 HADD2.F32 R17, -RZ, R9.H1_H1 ;  /* 0x30000009ff118230 */ /* 0x000fe20000004100 */
[----:B------:R-:W-:Y:S01]  /*6fe0*/  @!P0 IMAD.MOV.U32 R9, RZ, RZ, R41 ;  /* 0x000000ffff098224 */ /* 0x000fe200078e0029 */
[--C-:B------:R-:W-:Y:S01]  /*6ff0*/  @!P0 HADD2.F32 R3, -RZ, R4.reuse.H0_H0 ;  /* 0x20000004ff038230 */ /* 0x100fe20000004100 */
[----:B------:R-:W-:Y:S01]  /*7000*/  @!P0 FMUL.FTZ R19, R7, R2 ;  /* 0x0000000207138220 */ /* 0x000fe20000410000 */
[----:B------:R-:W-:Y:S01]  /*7010*/  @!P0 HADD2.F32 R4, -RZ, R4.H1_H1 ;  /* 0x30000004ff048230 */ /* 0x000fe20000004100 */
[----:B------:R-:W-:Y:S01]  /*7020*/  @!P0 SHF.R.U64 R11, R22, 0x10, R23 ;  /* 0x00000010160b8819 */ /* 0x000fe20000001217 */
[----:B------:R-:W-:Y:S01]  /*7030*/  @!P0 HADD2.F32 R20, -RZ, R68.H0_H0 ;  /* 0x20000044ff148230 */ /* 0x000fe20000004100 */
[----:B------:R-:W-:Y:S01]  /*7040*/  @!P0 FFMA.FTZ R54, R3, R8, -R19 ;  /* 0x0000000803368223 */ /* 0x000fe20000010813 */
[----:B------:R-:W-:Y:S01]  /*7050*/  @!P0 HADD2.F32 R22, -RZ, R16.H0_H0 ;  /* 0x20000010ff168230 */ /* 0x000fe20000004100 */
[-C--:B------:R-:W-:Y:S01]  /*7060*/  @!P0 FMUL.FTZ R19, R17, R5.reuse ;  /* 0x0000000511138220 */ /* 0x080fe20000410000 */
[----:B------:R-:W-:Y:S01]  /*7070*/  @!P0 HADD2.F32 R28, -RZ, R69.H0_H0 ;  /* 0x20000045ff1c8230 */ /* 0x000fe20000004100 */
[----:B------:R-:W-:Y:S01]  /*7080*/  @!P0 FMUL.FTZ R2, R3, R2 ;  /* 0x0000000203028220 */ /* 0x000fe20000410000 */
[----:B------:R-:W-:Y:S01]  /*7090*/  @!P0 SHF.R.U32.HI R6, RZ, 0x10, R21 ;  /* 0x00000010ff068819 */ /* 0x000fe20000011615 */
[C---:B------:R-:W-:Y:S01]  /*70a0*/  @!P0 FMUL.FTZ R3, R4.reuse, R5 ;  /* 0x0000000504038220 */ /* 0x040fe20000410000 */
[----:B------:R-:W-:Y:S01]  /*70b0*/  @!P0 MOV R5, R13 ;  /* 0x0000000d00058202 */ /* 0x000fe20000000f00 */
[----:B------:R-:W-:Y:S01]  /*70c0*/  @!P0 FFMA.FTZ R53, R4, R18, -R19 ;  /* 0x0000001204358223 */ /* 0x000fe20000010813 */
[----:B------:R-:W-:Y:S01]  /*70d0*/  @!P0 HADD2.F32 R4, -RZ, R32.H1_H1 ;  /* 0x30000020ff048230 */ /* 0x000fe20000004100 */
[----:B------:R-:W-:Y:S01]  /*70e0*/  @!P0 FFMA.FTZ R2, R7, R8, R2 ;  /* 0x0000000807028223 */ /* 0x000fe20000010002 */
[----:B------:R-:W-:Y:S01]  /*70f0*/  @!P0 HADD2.F32 R19, -RZ, R9.H0_H0 ;  /* 0x20000009ff138230 */ /* 0x000fe20000004100 */
[----:B------:R-:W-:Y:S01]  /*7100*/  @!P0 FFMA.FTZ R3, R17, R18, R3 ;  /* 0x0000001211038223 */ /* 0x000fe20000010003 */
[----:B------:R-:W-:Y:S01]  /*7110*/  @!P0 HADD2.F32 R7, -RZ, R5.H0_H0 ;  /* 0x20000005ff078230 */ /* 0x000fe20000004100 */
[----:B------:R-:W-:Y:S01]  /*7120*/  @!P0 F2FP.PACK_AB R17, R53, R54 ;  /* 0x000000363511823e */ /* 0x000fe200000000ff */
        /* <DEDUP_REMOVED lines=8> */
[----:B------:R-:W-:Y:S01]  /*71b0*/  @!P0 HADD2.F32 R6, -RZ, R5.H1_H1 ;  /* 0x30000005ff068230 */ /* 0x000fe20000004100 */
[----:B------:R-:W-:Y:S01]  /*71c0*/  @!P0 FMUL.FTZ R9, R21, R8 ;  /* 0x0000000815098220 */ /* 0x000fe20000410000 */
[----:B------:R-:W-:Y:S01]  /*71d0*/  @!P0 SHF.R.U32.HI R10, RZ, 0x10, R23 ;  /* 0x00000010ff0a8819 */ /* 0x000fe20000011617 */
[----:B------:R-:W-:Y:S01]  /*71e0*/  @!P0 FFMA.FTZ R4, R19, R20, R4 ;  /* 0x0000001413048223 */ /* 0x000fe20000010004 */
[----:B------:R-:W-:Y:S01]  /*71f0*/  @!P0 SHF.R.U32.HI R23, RZ, 0x10, R59 ;  /* 0x00000010ff178819 */ /* 0x000fe2000001163b */
[C---:B------:R-:W-:Y:S01]  /*7200*/  @!P0 FMUL.FTZ R5, R6.reuse, R8 ;  /* 0x0000000806058220 */ /* 0x040fe20000410000 */
[----:B------:R-:W-:Y:S01]  /*7210*/  @!P0 HADD2.F32 R31, -RZ, R16.H0_H0 ;  /* 0x20000010ff1f8230 */ /* 0x000fe20000004100 */
[-C--:B------:R-:W-:Y:S01]  /*7220*/  @!P0 FFMA.FTZ R51, R6, R22.reuse, -R9 ;  /* 0x0000001606338223 */ /* 0x080fe20000010809 */
[----:B------:R-:W-:Y:S01]  /*7230*/  @!P0 HADD2.F32 R6, -RZ, R33.H0_H0 ;  /* 0x20000021ff068230 */ /* 0x000fe20000004100 */
[----:B------:R-:W-:Y:S01]  /*7240*/  @!P0 FFMA.FTZ R5, R21, R22, R5 ;  /* 0x0000001615058223 */ /* 0x000fe20000010005 */
[----:B------:R-:W-:Y:S01]  /*7250*/  @!P0 HADD2.F32 R10, -RZ, R10.H0_H0 ;  /* 0x2000000aff0a8230 */ /* 0x000fe20000004100 */
[----:B------:R-:W-:Y:S01]  /*7260*/  @!P0 SHF.R.U64 R30, R58, 0x10, R59 ;  /* 0x000000103a1e8819 */ /* 0x000fe2000000123b */
[--C-:B------:R-:W-:Y:S01]  /*7270*/  @!P0 HADD2.F32 R9, -RZ, R7.reuse.H0_H0 ;  /* 0x20000007ff098230 */ /* 0x100fe20000004100 */
[----:B------:R-:W-:Y:S01]  /*7280*/  @!P0 F2FP.PACK_AB R18, R51, R52 ;  /* 0x000000343312823e */ /* 0x000fe200000000ff */
[----:B------:R-:W-:Y:S01]  /*7290*/  @!P0 HADD2.F32 R37, -RZ, R16.H1_H1 ;  /* 0x30000010ff258230 */ /* 0x000fe20000004100 */
[-C--:B------:R-:W-:Y:S01]  /*72a0*/  @!P0 FMUL.FTZ R16, R31, R6.reuse ;  /* 0x000000061f108220 */ /* 0x080fe20000410000 */
[----:B------:R-:W-:Y:S01]  /*72b0*/  @!P0 HADD2.F32 R7, -RZ, R7.H1_H1 ;  /* 0x30000007ff078230 */ /* 0x000fe20000004100 */
[----:B------:R-:W-:Y:S01]  /*72c0*/  @!P0 FMUL.FTZ R8, R9, R6 ;  /* 0x0000000609088220 */ /* 0x000fe20000410000 */
[----:B------:R-:W-:Y:S01]  /*72d0*/  @!P0 HADD2.F32 R32, -RZ, R68.H1_H1 ;  /* 0x30000044ff208230 */ /* 0x000fe20000004100 */
[----:B------:R-:W-:Y:S01]  /*72e0*/  @!P0 FMUL.FTZ R6, R37, R10 ;  /* 0x0000000a25068220 */ /* 0x000fe20000410000 */
[----:B------:R-:W-:Y:S01]  /*72f0*/  @!P0 HADD2.F32 R38, -RZ, R23.H0_H0 ;  /* 0x20000017ff268230 */ /* 0x000fe20000004100 */
[----:B------:R-:W-:Y:S01]  /*7300*/  @!P0 MOV R13, R18 ;  /* 0x00000012000d8202 */ /* 0x000fe20000000f00 */
[----:B------:R-:W-:Y:S01]  /*7310*/  @!P0 HADD2.F32 R23, -RZ, R29.H0_H0 ;  /* 0x2000001dff178230 */ /* 0x000fe20000004100 */
[----:B------:R-:W-:Y:S01]  /*7320*/  @!P0 FFMA.FTZ R48, R9, R32, -R16 ;  /* 0x0000002009308223 */ /* 0x000fe20000010810 */
[----:B------:R-:W-:Y:S01]  /*7330*/  @!P0 F2FP.PACK_AB R4, R5, R4 ;  /* 0x000000040504823e */ /* 0x000fe200000000ff */
[C---:B------:R-:W-:Y:S01]  /*7340*/  @!P0 FMUL.FTZ R9, R7.reuse, R10 ;  /* 0x0000000a07098220 */ /* 0x040fe20000410000 */
[----:B------:R-:W-:Y:S01]  /*7350*/  @!P0 HADD2.F32 R16, -RZ, R11.H0_H0 ;  /* 0x2000000bff108230 */ /* 0x000fe20000004100 */
[----:B------:R-:W-:Y:S01]  /*7360*/  @!P0 FFMA.FTZ R39, R7, R38, -R6 ;  /* 0x0000002607278223 */ /* 0x000fe20000010806 */
[----:B------:R-:W-:Y:S01]  /*7370*/  @!P0 HADD2.F32 R6, -RZ, R33.H1_H1 ;  /* 0x30000021ff068230 */ /* 0x000fe20000004100 */
[----:B------:R-:W-:Y:S01]  /*7380*/  @!P0 IMAD.MOV.U32 R7, RZ, RZ, R14 ;  /* 0x000000ffff078224 */ /* 0x000fe200078e000e */
[----:B------:R-:W-:Y:S01]  /*7390*/  @!P0 HADD2.F32 R29, -RZ, R29.H1_H1 ;  /* 0x3000001dff1d8230 */ /* 0x000fe20000004100 */
[----:B------:R-:W-:Y:S01]  /*73a0*/  @!P0 IMAD.MOV.U32 R41, RZ, RZ, R4 ;  /* 0x000000ffff298224 */ /* 0x000fe200078e0004 */
[----:B------:R-:W-:Y:S02]  /*73b0*/  @!P0 HADD2.F32 R30, -RZ, R30.H0_H0 ;  /* 0x2000001eff1e8230 */ /* 0x000fe40000004100 */
[--C-:B------:R-:W-:Y:S01]  /*73c0*/  @!P0 HADD2.F32 R11, -RZ, R7.reuse.H0_H0 ;  /* 0x20000007ff0b8230 */ /* 0x100fe20000004100 */
[----:B------:R-:W-:Y:S01]  /*73d0*/  @!P0 FMUL.FTZ R33, R29, R16 ;  /* 0x000000101d218220 */ /* 0x000fe20000410000 */
[----:B------:R-:W-:Y:S01]  /*73e0*/  @!P0 HADD2.F32 R10, -RZ, R7.H1_H1 ;  /* 0x30000007ff0a8230 */ /* 0x000fe20000004100 */
[-C--:B------:R-:W-:Y:S02]  /*73f0*/  @!P0 FMUL.FTZ R7, R23, R6.reuse ;  /* 0x0000000617078220 */ /* 0x080fe40000410000 */
        /* <DEDUP_REMOVED lines=20> */
.L_x_1400:
[----:B------:R-:W-:Y:S05]  /*7540*/  BSYNC B0 ;  /* 0x0000000000007941 */ /* 0x000fea0003800000 */
.L_x_1399:
        /* <DEDUP_REMOVED lines=13> */
[----:B------:R-:W-:Y:S01]  /*7620*/  @!P0 HADD2.F32 R23, -RZ, R69.H1_H1 ;  /* 0x30000045ff178230 */ /* 0x000fe20000004100 */
[----:B------:R-:W-:Y:S01]  /*7630*/  @!P0 SHF.R.U32.HI R18, RZ, 0x10, R61 ;  /* 0x00000010ff128819 */ /* 0x000fe2000001163d */
[----:B------:R-:W-:Y:S01]  /*7640*/  @!P0 HADD2.F32 R19, -RZ, R70.H0_H0 ;  /* 0x20000046ff138230 */ /* 0x000fe20000004100 */
[----:B------:R-:W-:Y:S01]  /*7650*/  @!P0 SHF.R.U64 R10, R24, 0x10, R25 ;  /* 0x00000010180a8819 */ /* 0x000fe20000001219 */
[----:B------:R-:W-:Y:S01]  /*7660*/  @!P0 HADD2.F32 R8, -RZ, R6.H0_H0 ;  /* 0x20000006ff088230 */ /* 0x000fe20000004100 */
[--C-:B------:R-:W-:Y:S01]  /*7670*/  @!P0 SHF.R.U64 R16, R26, 0x10, R27.reuse ;  /* 0x000000101a108819 */ /* 0x100fe2000000121b */
[----:B------:R-:W-:Y:S01]  /*7680*/  @!P0 HADD2.F32 R25, -RZ, R18.H0_H0 ;  /* 0x20000012ff198230 */ /* 0x000fe20000004100 */
[----:B------:R-:W-:Y:S01]  /*7690*/  @!P0 SHF.R.U32.HI R11, RZ, 0x10, R27 ;  /* 0x00000010ff0b8819 */ /* 0x000fe2000001161b */
[----:B------:R-:W-:Y:S01]  /*76a0*/  @!P0 HADD2.F32 R27, -RZ, R70.H1_H1 ;  /* 0x30000046ff1b8230 */ /* 0x000fe20000004100 */
[----:B------:R-:W-:Y:S01]  /*76b0*/  @!P0 SHF.R.U64 R21, R60, 0x10, R61 ;  /* 0x000000103c158819 */ /* 0x000fe2000000123d */
[----:B------:R-:W-:Y:S01]  /*76c0*/  @!P0 HADD2.F32 R16, -RZ, R16.H0_H0 ;  /* 0x20000010ff108230 */ /* 0x000fe20000004100 */
[--C-:B------:R-:W-:Y:S01]  /*76d0*/  @!P0 SHF.R.U32.HI R29, RZ, 0x10, R63.reuse ;  /* 0x00000010ff1d8819 */ /* 0x100fe2000001163f */
[----:B-1----:R-:W-:Y:S01]  /*76e0*/  @!P0 IMAD.MOV.U32 R28, RZ, RZ, R42 ;  /* 0x000000ffff1c8224 */ /* 0x002fe200078e002a */
[----:B------:R-:W-:Y:S01]  /*76f0*/  @!P0 MOV R9, R41 ;  /* 0x0000002900098202 */ /* 0x000fe20000000f00 */
[----:B------:R-:W-:Y:S01]  /*7700*/  @!P0 HADD2.F32 R21, -RZ, R21.H0_H0 ;  /* 0x20000015ff158230 */ /* 0x000fe20000004100 */
[----:B------:R-:W-:Y:S01]  /*7710*/  @!P0 MOV R17, R40 ;  /* 0x0000002800118202 */ /* 0x000fe20000000f00 */
[----:B------:R-:W-:Y:S01]  /*7720*/  @!P0 HADD2.F32 R33, -RZ, R29.H0_H0 ;  /* 0x2000001dff218230 */ /* 0x000fe20000004100 */
[----:B------:R-:W-:Y:S01]  /*7730*/  @!P0 SHF.R.U64 R30, R62, 0x10, R63 ;  /* 0x000000103e1e8819 */ /* 0x000fe2000000123f */
[--C-:B------:R-:W-:Y:S01]  /*7740*/  @!P0 HADD2.F32 R22, -RZ, R9.reuse.H0_H0 ;  /* 0x20000009ff168230 */ /* 0x100fe20000004100 */
[----:B--2---:R-:W-:Y:S01]  /*7750*/  @!P0 MOV R5, R13 ;  /* 0x0000000d00058202 */ /* 0x004fe20000000f00 */
[----:B------:R-:W-:Y:S03]  /*7760*/  @!P0 HADD2.F32 R24, -RZ, R9.H1_H1 ;  /* 0x30000009ff188230 */ /* 0x000fe60000004100 */
[----:B------:R-:W-:Y:S01]  /*7770*/  @!P0 FMUL.FTZ R7, R22, R2 ;  /* 0x0000000216078220 */ /* 0x000fe20000410000 */
[----:B------:R-:W-:Y:S01]  /*7780*/  @!P0 HADD2.F32 R18, -RZ, R17.H0_H0 ;  /* 0x20000011ff128230 */ /* 0x000fe20000004100 */
[----:B------:R-:W-:Y:S01]  /*7790*/  @!P0 FMUL.FTZ R9, R24, R8 ;  /* 0x0000000818098220 */ /* 0x000fe20000410000 */
[----:B------:R-:W-:Y:S02]  /*77a0*/  @!P0 HADD2.F32 R3, -RZ, R5.H0_H0 ;  /* 0x20000005ff038230 */ /* 0x000fe40000004100 */
[----:B------:R-:W-:Y:S02]  /*77b0*/  @!P0 HADD2.F32 R29, -RZ, R30.H0_H0 ;  /* 0x2000001eff1d8230 */ /* 0x000fe40000004100 */
[----:B------:R-:W-:Y:S01]  /*77c0*/  @!P0 HADD2.F32 R31, -RZ, R71.H0_H0 ;  /* 0x20000047ff1f8230 */ /* 0x000fe20000004100 */
[C---:B------:R-:W-:Y:S01]  /*77d0*/  @!P0 FFMA.FTZ R51, R3.reuse, R23, -R7 ;  /* 0x0000001703338223 */ /* 0x040fe20000010807 */
[----:B------:R-:W-:Y:S01]  /*77e0*/  @!P0 MOV R7, R12 ;  /* 0x0000000c00078202 */ /* 0x000fe20000000f00 */
[----:B------:R-:W-:Y:S01]  /*77f0*/  @!P0 FMUL.FTZ R4, R3, R2 ;  /* 0x0000000203048220 */ /* 0x000fe20000410000 */
[----:B------:R-:W-:Y:S02]  /*7800*/  @!P0 HADD2.F32 R2, -RZ, R34.H1_H1 ;  /* 0x30000022ff028230 */ /* 0x000fe40000004100 */
[----:B------:R-:W-:Y:S02]  /*7810*/  @!P0 HADD2.F32 R3, -RZ, R5.H1_H1 ;  /* 0x30000005ff038230 */ /* 0x000fe40000004100 */
[--C-:B------:R-:W-:Y:S01]  /*7820*/  @!P0 HADD2.F32 R6, -RZ, R7.reuse.H0_H0 ;  /* 0x20000007ff068230 */ /* 0x100fe20000004100 */
[----:B------:R-:W-:Y:S01]  /*7830*/  @!P0 FMUL.FTZ R20, R18, R2 ;  /* 0x0000000212148220 */ /* 0x000fe20000410000 */
[----:B------:R-:W-:Y:S01]  /*7840*/  @!P0 HADD2.F32 R7, -RZ, R7.H1_H1 ;  /* 0x30000007ff078230 */ /* 0x000fe20000004100 */
[C---:B------:R-:W-:Y:S01]  /*7850*/  @!P0 FFMA.FTZ R48, R3.reuse, R25, -R9 ;  /* 0x0000001903308223 */ /* 0x040fe20000010809 */
[----:B------:R-:W-:Y:S01]  /*7860*/  @!P0 MOV R9, R14 ;  /* 0x0000000e00098202 */ /* 0x000fe20000000f00 */
[C---:B------:R-:W-:Y:S01]  /*7870*/  @!P0 FMUL.FTZ R2, R6.reuse, R2 ;  /* 0x0000000206028220 */ /* 0x040fe20000410000 */
[----:B------:R-:W-:Y:S01]  /*7880*/  @!P0 HADD2.F32 R26, -RZ, R28.H0_H0 ;  /* 0x2000001cff1a8230 */ /* 0x000fe20000004100 */
[-C--:B------:R-:W-:Y:S01]  /*7890*/  @!P0 FFMA.FTZ R47, R6, R19.reuse, -R20 ;  /* 0x00000013062f8223 */ /* 0x080fe20000010814 */
[----:B------:R-:W-:Y:S01]  /*78a0*/  @!P0 HADD2.F32 R6, -RZ, R35.H0_H0 ;  /* 0x20000023ff068230 */ /* 0x000fe20000004100 */
[----:B------:R-:W-:Y:S01]  /*78b0*/  @!P0 FMUL.FTZ R5, R3, R8 ;  /* 0x0000000803058220 */ /* 0x000fe20000410000 */
[----:B------:R-:W-:Y:S01]  /*78c0*/  @!P0 HADD2.F32 R3, -RZ, R10.H0_H0 ;  /* 0x2000000aff038230 */ /* 0x000fe20000004100 */
[----:B------:R-:W-:Y:S01]  /*78d0*/  @!P0 FFMA.FTZ R2, R18, R19, R2 ;  /* 0x0000001312028223 */ /* 0x000fe20000010002 */
[----:B------:R-:W-:Y:S01]  /*78e0*/  @!P0 HADD2.F32 R8, -RZ, R9.H0_H0 ;  /* 0x20000009ff088230 */ /* 0x000fe20000004100 */
[-C--:B------:R-:W-:Y:S01]  /*78f0*/  @!P0 FMUL.FTZ R10, R26, R6.reuse ;  /* 0x000000061a0a8220 */ /* 0x080fe20000410000 */
[----:B------:R-:W-:Y:S02]  /*7900*/  @!P0 HADD2.F32 R20, -RZ, R17.H1_H1 ;  /* 0x30000011ff148230 */ /* 0x000fe40000004100 */
[----:B------:R-:W-:Y:S01]  /*7910*/  @!P0 HADD2.F32 R28, -RZ, R28.H1_H1 ;  /* 0x3000001cff1c8230 */ /* 0x000fe20000004100 */
[----:B------:R-:W-:Y:S01]  /*7920*/  @!P0 FFMA.FTZ R39, R8, R27, -R10 ;  /* 0x0000001b08278223 */ /* 0x000fe2000001080a */
[----:B------:R-:W-:Y:S01]  /*7930*/  @!P0 MOV R10, R43 ;  /* 0x0000002b000a8202 */ /* 0x000fe20000000f00 */
[-C--:B------:R-:W-:Y:S02]  /*7940*/  @!P0 FMUL.FTZ R17, R20, R3.reuse ;  /* 0x0000000314118220 */ /* 0x080fe40000410000 */
[C---:B------:R-:W-:Y:S02]  /*7950*/  @!P0 FMUL.FTZ R3, R7.reuse, R3 ;  /* 0x0000000307038220 */ /* 0x040fe40000410000 */
[----:B------:R-:W-:Y:S01]  /*7960*/  @!P0 FFMA.FTZ R46, R7, R21, -R17 ;  /* 0x00000015072e8223 */ /* 0x000fe20000010811 */
[----:B------:R-:W-:Y:S01]  /*7970*/  @!P0 MOV R7, R15 ;  /* 0x0000000f00078202 */ /* 0x000fe20000000f00 */
[----:B------:R-:W-:Y:S01]  /*7980*/  @!P0 FMUL.FTZ R6, R8, R6 ;  /* 0x0000000608068220 */ /* 0x000fe20000410000 */
[----:B------:R-:W-:Y:S01]  /*7990*/  @!P0 HADD2.F32 R8, -RZ, R35.H1_H1 ;  /* 0x30000023ff088230 */ /* 0x000fe20000004100 */
[----:B------:R-:W-:Y:S01]  /*79a0*/  @!P0 FMUL.FTZ R37, R28, R16 ;  /* 0x000000101c258220 */ /* 0x000fe20000410000 */
[----:B------:R-:W-:Y:S01]  /*79b0*/  @!P0 HADD2.F32 R17, -RZ, R11.H0_H0 ;  /* 0x2000000bff118230 */ /* 0x000fe20000004100 */
[----:B------:R-:W-:Y:S01]  /*79c0*/  @!P0 FFMA.FTZ R3, R20, R21, R3 ;  /* 0x0000001514038223 */ /* 0x000fe20000010003 */
[--C-:B------:R-:W-:Y:S01]  /*79d0*/  @!P0 HADD2.F32 R30, -RZ, R10.reuse.H0_H0 ;  /* 0x2000000aff1e8230 */ /* 0x100fe20000004100 */
[----:B------:R-:W-:Y:S01]  /*79e0*/  @!P0 FFMA.FTZ R4, R22, R23, R4 ;  /* 0x0000001716048223 */ /* 0x000fe20000010004 */
[----:B------:R-:W-:Y:S01]  /*79f0*/  @!P0 HADD2.F32 R32, -RZ, R10.H1_H1 ;  /* 0x3000000aff208230 */ /* 0x000fe20000004100 */
[----:B------:R-:W-:Y:S01]  /*7a00*/  @!P0 FFMA.FTZ R5, R24, R25, R5 ;  /* 0x0000001918058223 */ /* 0x000fe20000010005 */
[----:B------:R-:W-:Y:S01]  /*7a10*/  @!P0 HADD2.F32 R11, -RZ, R9.H1_H1 ;  /* 0x30000009ff0b8230 */ /* 0x000fe20000004100 */
[----:B------:R-:W-:Y:S01]  /*7a20*/  @!P0 FMUL.FTZ R35, R30, R8 ;  /* 0x000000081e238220 */ /* 0x000fe20000410000 */
[--C-:B------:R-:W-:Y:S01]  /*7a30*/  @!P0 HADD2.F32 R10, -RZ, R7.reuse.H0_H0 ;  /* 0x20000007ff0a8230 */ /* 0x100fe20000004100 */
[----:B------:R-:W-:Y:S01]  /*7a40*/  @!P0 FMUL.FTZ R34, R32, R17 ;  /* 0x0000001120228220 */ /* 0x000fe20000410000 */
[----:B------:R-:W-:Y:S01]  /*7a50*/  @!P0 F2FP.PACK_AB R4, R5, R4 ;  /* 0x000000040504823e */ /* 0x000fe200000000ff */
[----:B------:R-:W-:Y:S01]  /*7a60*/  @!P0 HADD2.F32 R9, -RZ, R7.H1_H1 ;  /* 0x30000007ff098230 */ /* 0x000fe20000004100 */
[----:B------:R-:W-:Y:S02]  /*7a70*/  @!P0 FFMA.FTZ R37, R11, R29, -R37 ;  /* 0x0000001d0b258223 */ /* 0x000fe40000010825 */
[----:B------:R-:W-:Y:S01]  /*7a80*/  @!P0 MOV R41, R4 ;  /* 0x0000000400298202 */ /* 0x000fe20000000f00 */
[----:B------:R-:W-:Y:S02]  /*7a90*/  @!P0 FFMA.FTZ R35, R10, R31, -R35 ;  /* 0x0000001f0a238223 */ /* 0x000fe40000010823 */
[----:B------:R-:W-:Y:S01]  /*7aa0*/  @!P0 FFMA.FTZ R38, R9, R33, -R34 ;  /* 0x0000002109268223 */ /* 0x000fe20000010822 */
[----:B------:R-:W-:Y:S01]  /*7ab0*/  @!P0 F2FP.PACK_AB R34, R48, R51 ;  /* 0x000000333022823e */ /* 0x000fe200000000ff */
[----:B------:R-:W-:Y:S01]  /*7ac0*/  @!P0 FMUL.FTZ R7, R11, R16 ;  /* 0x000000100b078220 */ /* 0x000fe20000410000 */
[----:B------:R-:W-:Y:S01]  /*7ad0*/  @!P0 F2FP.PACK_AB R16, R46, R47 ;  /* 0x0000002f2e10823e */ /* 0x000fe200000000ff */
[----:B------:R-:W-:Y:S01]  /*7ae0*/  @!P0 FMUL.FTZ R8, R10, R8 ;  /* 0x000000080a088220 */ /* 0x000fe20000410000 */
[----:B------:R-:W-:Y:S01]  /*7af0*/  @!P0 F2FP.PACK_AB R11, R38, R35 ;  /* 0x00000023260b823e */ /* 0x000fe200000000ff */
[----:B------:R-:W-:Y:S01]  /*7b00*/  @!P0 FFMA.FTZ R6, R26, R27, R6 ;  /* 0x0000001b1a068223 */ /* 0x000fe20000010006 */
[----:B------:R-:W-:Y:S01]  /*7b10*/  @!P0 F2FP.PACK_AB R10, R37, R39 ;  /* 0x00000027250a823e */ /* 0x000fe200000000ff */
[----:B------:R-:W-:Y:S01]  /*7b20*/  @!P0 FMUL.FTZ R9, R9, R17 ;  /* 0x0000001109098220 */ /* 0x000fe20000410000 */
[----:B------:R-:W-:Y:S01]  /*7b30*/  @!P0 MOV R13, R34 ;  /* 0x00000022000d8202 */ /* 0x000fe20000000f00 */
[----:B------:R-:W-:Y:S01]  /*7b40*/  @!P0 FFMA.FTZ R7, R28, R29, R7 ;  /* 0x0000001d1c078223 */ /* 0x000fe20000010007 */
[----:B------:R-:W-:Y:S01]  /*7b50*/  @!P0 MOV R14, R10 ;  /* 0x0000000a000e8202 */ /* 0x000fe20000000f00 */
[----:B------:R-:W-:Y:S01]  /*7b60*/  @!P0 FFMA.FTZ R8, R30, R31, R8 ;  /* 0x0000001f1e088223 */ /* 0x000fe20000010008 */
[----:B------:R-:W-:Y:S01]  /*7b70*/  @!P0 MOV R15, R11 ;  /* 0x0000000b000f8202 */ /* 0x000fe20000000f00 */
[----:B------:R-:W-:Y:S01]  /*7b80*/  @!P0 IMAD.MOV.U32 R12, RZ, RZ, R16 ;  /* 0x000000ffff0c8224 */ /* 0x000fe200078e0010 */
[----:B------:R-:W-:Y:S01]  /*7b90*/  @!P0 F2FP.PACK_AB R10, R3, R2 ;  /* 0x00000002030a823e */ /* 0x000fe200000000ff */
[----:B------:R-:W-:Y:S01]  /*7ba0*/  @!P0 FFMA.FTZ R9, R32, R33, R9 ;  /* 0x0000002120098223 */ /* 0x000fe20000010009 */
[----:B------:R-:W-:Y:S02]  /*7bb0*/  @!P0 F2FP.PACK_AB R3, R7, R6 ;  /* 0x000000060703823e */ /* 0x000fe400000000ff */
[----:B------:R1:W-:Y:S01]  /*7bc0*/  STG.E.128 [R44.64], R12 ;  /* 0x0000000c2c007986 */ /* 0x0003e2000c101d06 */
[----:B------:R-:W-:Y:S01]  /*7bd0*/  @!P0 IMAD.MOV.U32 R40, RZ, RZ, R10 ;  /* 0x000000ffff288224 */ /* 0x000fe200078e000a */
[----:B------:R-:W-:Y:S02]  /*7be0*/  @!P0 F2FP.PACK_AB R2, R9, R8 ;  /* 0x000000080902823e */ /* 0x000fe400000000ff */
        /* <DEDUP_REMOVED lines=11> */
.L_x_1370:
[----:B------:R-:W-:Y:S01]  /*7ca0*/  IMAD R2, R36, -0x30, R0 ;  /* 0xffffffd024027824 */ /* 0x000fe200078e0200 */
[----:B------:R-:W-:Y:S04]  /*7cb0*/  BSSY B0, `(.L_x_1401) ;  /* 0x0000015000007945 */ /* 0x000fe80003800000 */
        /* <DEDUP_REMOVED lines=20> */
.L_x_1402:
[----:B------:R-:W-:Y:S05]  /*7e00*/  BSYNC B0 ;  /* 0x0000000000007941 */ /* 0x000fea0003800000 */
.L_x_1401:
[----:B------:R-:W-:Y:S11]  /*7e10*/  ISETP.GE.AND P0, PT, R186, R88, PT ;  /* 0x00000058ba00720c */ /* 0x000ff60003f06270 */
[----:B------:R-:W-:Y:S02]  /*7e20*/  @!UPT UIADD3 URZ, URZ, URZ, URZ ;  /* 0x0000003f3f3ff290 */ /* 0x000fe4000fffe03f */
[----:B------:R-:W-:-:S05]  /*7e30*/  @P0 BRA `(.L_x_1384) ;  /* 0x0000010000000947 */ /* 0x000fca0003800000 */
[----:B------:R-:W-:Y:S11]  /*7e40*/  ISETP.GE.AND P0, PT, R132, c[0x0][0x1d4], PT ;  /* 0x0000750084007a0c */ /* 0x000ff60003f06270 */
[----:B------:R-:W-:Y:S02]  /*7e50*/  @!UPT UIADD3 URZ, URZ, URZ, URZ ;  /* 0x0000003f3f3ff290 */ /* 0x000fe4000fffe03f */
[----:B------:R-:W2:Y:S04]  /*7e60*/  @!P0 LDS.128 R8, [R197+0xb080] ;  /* 0x00b08000c5088984 */ /* 0x000ea80000000c00 */
[----:B--2---:R-:W-:Y:S01]  /*7e70*/  @!P0 STG.E.128 [R66.64], R8 ;  /* 0x0000000842008986 */ /* 0x004fe2000c101d06 */
[----:B------:R-:W-:Y:S11]  /*7e80*/  ISETP.GE.AND P0, PT, R134, c[0x0][0x1d4], PT ;  /* 0x0000750086007a0c */ /* 0x000ff60003f06270 */
[----:B------:R-:W-:Y:S02]  /*7e90*/  @!UPT UIADD3 URZ, URZ, URZ, URZ ;  /* 0x0000003f3f3ff290 */ /* 0x000fe4000fffe03f */
[----:B-1----:R-:W1:Y:S04]  /*7ea0*/  @!P0 LDS.128 R4, [R197+0xc880] ;  /* 0x00c88000c5048984 */ /* 0x002e680000000c00 */
        /* <DEDUP_REMOVED lines=9> */
.L_x_1384:
[----:B------:R-:W-:Y:S05]  /*7f40*/  BSYNC B2 ;  /* 0x0000000000027941 */ /* 0x000fea0003800000 */
.L_x_1369:
[----:B--2---:R-:W-:Y:S01]  /*7f50*/  IMAD R2, R92, 0x30, RZ ;  /* 0x000000305c027824 */ /* 0x004fe200078e02ff */
[----:B------:R-:W-:Y:S01]  /*7f60*/  LOP3.LUT P3, RZ, R206, 0x1, RZ, 0xc0, !PT ;  /* 0x00000001ceff7812 */ /* 0x000fe2000786c0ff */
[----:B-1----:R-:W-:Y:S01]  /*7f70*/  IMAD.WIDE.U32 R8, R36, 0x30, RZ ;  /* 0x0000003024087825 */ /* 0x002fe200078e00ff */
[----:B------:R-:W-:Y:S03]  /*7f80*/  BSSY B0, `(.L_x_1403) ;  /* 0x0000045000007945 */ /* 0x000fe60003800000 */
[----:B------:R-:W-:Y:S01]  /*7f90*/  IMAD.IADD R3, R88, 0x1, -R205 ;  /* 0x0000000158037824 */ /* 0x000fe200078e0acd */
[----:B------:R-:W-:Y:S01]  /*7fa0*/  IADD3 R4, P0, R128, R8, RZ ;  /* 0x0000000880047210 */ /* 0x000fe20007f1e0ff */
[----:B------:R-:W-:Y:S05]  /*7fb0*/  IMAD.IADD R11, R9, 0x1, R2 ;  /* 0x00000001090b7824 */ /* 0x000fea00078e0202 */
[----:B------:R-:W-:Y:S02]  /*7fc0*/  IADD3.X R2, R11, R146, RZ, P0, !PT ;  /* 0x000000920b027210 */ /* 0x000fe400007fe4ff */
[C---:B------:R-:W-:Y:S11]  /*7fd0*/  ISETP.GE.AND P0, PT, R3.reuse, 0x21, PT ;  /* 0x000000210300780c */ /* 0x040ff60003f06270 */
[----:B------:R-:W-:Y:S02]  /*7fe0*/  @!UPT UIADD3 URZ, URZ, URZ, URZ ;  /* 0x0000003f3f3ff290 */ /* 0x000fe4000fffe03f */
[----:B------:R-:W-:Y:S05]  /*7ff0*/  @P0 IADD3 R9, P1, R4, 0x20, RZ ;  /* 0x0000002004090810 */ /* 0x000fea0007f3e0ff */
[----:B------:R-:W-:Y:S01]  /*8000*/  @P0 IMAD.X R10, RZ, RZ, R2, P1 ;  /* 0x000000ffff0a0224 */ /* 0x000fe200008e0602 */
[----:B------:R-:W-:Y:S11]  /*8010*/  ISETP.GE.AND P1, PT, R3, 0x1, PT ;  /* 0x000000010300780c */ /* 0x000ff60003f26270 */
[----:B------:R-:W-:Y:S02]  /*8020*/  @!UPT UIADD3 URZ, URZ, URZ, URZ ;  /* 0x0000003f3f3ff290 */ /* 0x000fe4000fffe03f */
[----:B------:R-:W-:Y:S01]  /*8030*/  @P1 IMAD R5, R2, c[0x0][0x258], RZ ;  /* 0x0000960002051a24 */ /* 0x000fe200078e02ff */
[----:B------:R-:W-:Y:S01]  /*8040*/  @P1 MOV R2, R98 ;  /* 0x0000006200021202 */ /* 0x000fe20000000f00 */
[----:B------:R-:W-:Y:S04]  /*8050*/  @P1 IMAD.MOV.U32 R3, RZ, RZ, R108 ;  /* 0x000000ffff031224 */ /* 0x000fe800078e006c */
[C---:B------:R-:W-:Y:S04]  /*8060*/  @P1 IMAD.WIDE.U32 R2, R4.reuse, c[0x0][0x258], R2 ;  /* 0x0000960004021a25 */ /* 0x040fe800078e0002 */
[----:B------:R-:W-:Y:S01]  /*8070*/  @P1 IMAD R4, R4, c[0x0][0x25c], R5 ;  /* 0x0000970004041a24 */ /* 0x000fe200078e0205 */
[C---:B------:R-:W-:Y:S02]  /*8080*/  @P1 LEA R6, P2, R2.reuse, c[0x0][0x250], 0x1 ;  /* 0x0000940002061a11 */ /* 0x040fe400078408ff */
[----:B------:R-:W-:Y:S02]  /*8090*/  @P0 MOV R5, R108 ;  /* 0x0000006c00050202 */ /* 0x000fe40000000f00 */
[----:B------:R-:W-:Y:S01]  /*80a0*/  @P1 IADD3 R3, R3, R4, RZ ;  /* 0x0000000403031210 */ /* 0x000fe20007ffe0ff */
[----:B------:R-:W-:Y:S03]  /*80b0*/  @P0 IMAD.MOV.U32 R4, RZ, RZ, R98 ;  /* 0x000000ffff040224 */ /* 0x000fe600078e0062 */
[----:B------:R-:W-:Y:S01]  /*80c0*/  @P1 LEA.HI.X R7, R2, c[0x0][0x254], R3, 0x1, P2 ;  /* 0x0000950002071a11 */ /* 0x000fe200010f0c03 */
[----:B------:R-:W-:Y:S02]  /*80d0*/  @P0 IMAD R2, R10, c[0x0][0x258], RZ ;  /* 0x000096000a020a24 */ /* 0x000fe400078e02ff */
[C---:B------:R-:W-:Y:S02]  /*80e0*/  @P0 IMAD.WIDE.U32 R4, R9.reuse, c[0x0][0x258], R4 ;  /* 0x0000960009040a25 */ /* 0x040fe400078e0004 */
[----:B------:R-:W-:Y:S01]  /*80f0*/  @!PT LDS RZ, [RZ] ;  /* 0x00000000fffff984 */ /* 0x000fe20000000800 */
[----:B------:R-:W-:Y:S01]  /*8100*/  @!PT LDS RZ, [RZ] ;  /* 0x00000000fffff984 */ /* 0x000fe20000000800 */
[----:B------:R-:W-:Y:S01]  /*8110*/  @!PT LDS RZ, [RZ] ;  /* 0x00000000fffff984 */ /* 0x000fe20000000800 */
[----:B------:R1:W-:Y:S02]  /*8120*/  @P1 LDGSTS.E.BYPASS.LTC128B.128 [R197+0x4080], [R6.64], !P3 ;  /* 0x0408000006c51fae */ /* 0x0003e4000d901d46 */
[----:B------:R-:W-:Y:S02]  /*8130*/  @P0 IMAD R2, R9, c[0x0][0x25c], R2 ;  /* 0x0000970009020a24 */ /* 0x000fe400078e0202 */
[----:B------:R1:W-:Y:S02]  /*8140*/  @P1 LDGSTS.E.BYPASS.LTC128B.128 [R197+0x5880], [R6.64+0x80], !P6 ;  /* 0x0588008006c51fae */ /* 0x0003e4000f101d46 */
[----:B------:R-:W-:Y:S01]  /*8150*/  @P0 IMAD.IADD R3, R5, 0x1, R2 ;  /* 0x0000000105030824 */ /* 0x000fe200078e0202 */
[C---:B------:R-:W-:Y:S01]  /*8160*/  @P0 LEA R2, P2, R4.reuse, c[0x0][0x250], 0x1 ;  /* 0x0000940004020a11 */ /* 0x040fe200078408ff */
[----:B------:R1:W-:Y:S03]  /*8170*/  @P1 LDGSTS.E.BYPASS.LTC128B.128 [R197+0x7080], [R6.64+0x100], !P5 ;  /* 0x0708010006c51fae */ /* 0x0003e6000e901d46 */
[----:B------:R-:W-:Y:S01]  /*8180*/  @P0 LEA.HI.X R3, R4, c[0x0][0x254], R3, 0x1, P2 ;  /* 0x0000950004030a11 */ /* 0x000fe200010f0c03 */
[----:B------:R1:W-:Y:S04]  /*8190*/  @P1 LDGSTS.E.BYPASS.LTC128B.128 [R197+0x8880], [R6.64+0x180], !P4 ;  /* 0x0888018006c51fae */ /* 0x0003e8000e101d46 */
[----:B------:R2:W-:Y:S04]  /*81a0*/  @P0 LDGSTS.E.BYPASS.LTC128B.128 [R201+0x5080], [R2.64], !P3 ;  /* 0x0508000002c90fae */ /* 0x0005e8000d901d46 */
[----:B------:R2:W-:Y:S04]  /*81b0*/  @P0 LDGSTS.E.BYPASS.LTC128B.128 [R201+0x6880], [R2.64+0x80], !P6 ;  /* 0x0688008002c90fae */ /* 0x0005e8000f101d46 */
[----:B------:R2:W-:Y:S04]  /*81c0*/  @P0 LDGSTS.E.BYPASS.LTC128B.128 [R201+0x8080], [R2.64+0x100], !P5 ;  /* 0x0808010002c90fae */ /* 0x0005e8000e901d46 */
[----:B------:R2:W-:Y:S04]  /*81d0*/  @P0 LDGSTS.E.BYPASS.LTC128B.128 [R201+0x9880], [R2.64+0x180], !P4 ;  /* 0x0988018002c90fae */ /* 0x0005e8000e101d46 */
[----:B------:R-:W0:Y:S01]  /*81e0*/  LDGDEPBAR ;  /* 0x00000000000079af */ /* 0x000e220000000000 */
[----:B-1----:R-:W-:Y:S04]  /*81f0*/  IADD3 R6, P0, R148, R8, RZ ;  /* 0x0000000894067210 */ /* 0x002fe80007f1e0ff */
[----:B------:R-:W-:Y:S02]  /*8200*/  IADD3.X R7, R11, R147, RZ, P0, !PT ;  /* 0x000000930b077210 */ /* 0x000fe400007fe4ff */
[----:B------:R-:W-:Y:S01]  /*8210*/  ISETP.GT.AND P0, PT, R88, R205, PT ;  /* 0x000000cd5800720c */ /* 0x000fe20003f04270 */
[----:B------:R-:W-:Y:S04]  /*8220*/  DEPBAR.LE SB0, 0x0 ;  /* 0x000080000000791a */ /* 0x000fe80000000000 */
[----:B------:R-:W-:Y:S08]  /*8230*/  BAR.SYNC.DEFER_BLOCKING 0x0 ;  /* 0x0000000000007b1d */ /* 0x000ff00000010000 */
[----:B------:R-:W-:-:S05]  /*8240*/  @!P0 BRA `(.L_x_1404) ;  /* 0x0000018000008947 */ /* 0x000fca0003800000 */
[----:B--2---:R-:W-:Y:S02]  /*8250*/  IMAD R2, R7, c[0x0][0x208], RZ ;  /* 0x0000820007027a24 */ /* 0x004fe400078e02ff */
[----:B------:R-:W-:Y:S02]  /*8260*/  IMAD.MOV.U32 R4, RZ, RZ, R96 ;  /* 0x000000ffff047224 */ /* 0x000fe400078e0060 */
[----:B------:R-:W-:Y:S02]  /*8270*/  IMAD.MOV.U32 R5, RZ, RZ, R95 ;  /* 0x000000ffff057224 */ /* 0x000fe400078e005f */
[C---:B------:R-:W-:Y:S02]  /*8280*/  IMAD R2, R6.reuse, c[0x0][0x20c], R2 ;  /* 0x0000830006027a24 */ /* 0x040fe400078e0202 */
[----:B------:R-:W-:Y:S04]  /*8290*/  IMAD.WIDE.U32 R4, R6, c[0x0][0x208], R4 ;  /* 0x0000820006047a25 */ /* 0x000fe800078e0004 */
[----:B------:R-:W-:Y:S01]  /*82a0*/  IMAD.IADD R3, R5, 0x1, R2 ;  /* 0x0000000105037824 */ /* 0x000fe200078e0202 */
[C---:B------:R-:W-:Y:S04]  /*82b0*/  LEA R2, P0, R4.reuse, c[0x0][0x1f8], 0x1 ;  /* 0x00007e0004027a11 */ /* 0x040fe800078008ff */
        /* <DEDUP_REMOVED lines=17> */
.L_x_1404:
[----:B--2---:R-:W-:Y:S05]  /*83d0*/  BSYNC B0 ;  /* 0x0000000000007941 */ /* 0x004fea0003800000 */
.L_x_1403:
[----:B------:R-:W-:Y:S01]  /*83e0*/  ISETP.GE.AND P0, PT, R186, R88, PT ;  /* 0x00000058ba00720c */ /* 0x000fe20003f06270 */
[----:B------:R-:W-:Y:S01]  /*83f0*/  @!UPT UIADD3 URZ, URZ, URZ, URZ ;  /* 0x0000003f3f3ff290 */ /* 0x000fe2000fffe03f */
[----:B------:R-:W-:Y:S11]  /*8400*/  BSSY B0, `(.L_x_1405) ;  /* 0x000001c000007945 */ /* 0x000ff60003800000 */
[----:B------:R-:W-:-:S05]  /*8410*/  @P0 BRA `(.L_x_1406) ;  /* 0x000001a000000947 */ /* 0x000fca0003800000 */
[----:B-1----:R-:W-:Y:S01]  /*8420*/  IADD3 R2, P0, R6, 0x20, RZ ;  /* 0x0000002006027810 */ /* 0x002fe20007f1e0ff */
[----:B------:R-:W-:Y:S02]  /*8430*/  IMAD.MOV.U32 R4, RZ, RZ, R96 ;  /* 0x000000ffff047224 */ /* 0x000fe400078e0060 */
[----:B------:R-:W-:Y:S02]  /*8440*/  IMAD.MOV.U32 R5, RZ, RZ, R95 ;  /* 0x000000ffff057224 */ /* 0x000fe400078e005f */
[----:B------:R-:W-:Y:S02]  /*8450*/  IMAD.X R3, RZ, RZ, R7, P0 ;  /* 0x000000ffff037224 */ /* 0x000fe400000e0607 */
[C---:B------:R-:W-:Y:S04]  /*8460*/  IMAD.WIDE.U32 R4, R2.reuse, c[0x0][0x208], R4 ;  /* 0x0000820002047a25 */ /* 0x040fe800078e0004 */
        /* <DEDUP_REMOVED lines=21> */
.L_x_1406:
[----:B------:R-:W-:Y:S05]  /*85c0*/  BSYNC B0 ;  /* 0x0000000000007941 */ /* 0x000fea0003800000 */
.L_x_1405:
[----:B------:R-:W-:Y:S01]  /*85d0*/  ISETP.GT.AND P3, PT, R36, R144, PT ;  /* 0x000000902400720c */ /* 0x000fe20003f64270 */
[----:B------:R-:W-:Y:S01]  /*85e0*/  @!UPT UIADD3 URZ, URZ, URZ, URZ ;  /* 0x0000003f3f3ff290 */ /* 0x000fe2000fffe03f */
[----:B------:R-:W-:Y:S11]  /*85f0*/  BSSY B0, `(.L_x_1407) ;  /* 0x0000022000007945 */ /* 0x000ff60003800000 */
[----:B------:R-:W-:-:S05]  /*8600*/  @!P3 BRA `(.L_x_1408) ;  /* 0x000002000000b947 */ /* 0x000fca0003800000 */
[----:B-1----:R-:W-:Y:S01]  /*8610*/  IADD3 R4, R36, -0x1, RZ ;  /* 0xffffffff24047810 */ /* 0x002fe20007ffe0ff */
[----:B------:R-:W-:Y:S02]  /*8620*/  IMAD.MOV.U32 R2, RZ, RZ, R124 ;  /* 0x000000ffff027224 */ /* 0x000fe400078e007c */
[----:B------:R-:W-:Y:S01]  /*8630*/  IMAD.MOV.U32 R3, RZ, RZ, R123 ;  /* 0x000000ffff037224 */ /* 0x000fe200078e007b */
[----:B------:R-:W-:Y:S01]  /*8640*/  SHF.R.S32.HI R6, RZ, 0x1f, R4 ;  /* 0x0000001fff067819 */ /* 0x000fe20000011404 */
[----:B------:R-:W-:Y:S02]  /*8650*/  IMAD R5, R166, R4, RZ ;  /* 0x00000004a6057224 */ /* 0x000fe400078e02ff */
[-C--:B------:R-:W-:Y:S04]  /*8660*/  IMAD.WIDE.U32 R2, R4, R150.reuse, R2 ;  /* 0x0000009604027225 */ /* 0x080fe800078e0002 */
[----:B------:R-:W-:Y:S01]  /*8670*/  IMAD R4, R6, R150, R5 ;  /* 0x0000009606047224 */ /* 0x000fe200078e0205 */
[----:B------:R-:W-:Y:S03]  /*8680*/  IADD3 R6, -R205, 0x30, RZ ;  /* 0x00000030cd067810 */ /* 0x000fe60007ffe1ff */
[----:B------:R-:W-:Y:S01]  /*8690*/  IMAD.IADD R3, R3, 0x1, R4 ;  /* 0x0000000103037824 */ /* 0x000fe200078e0204 */
[----:B------:R-:W-:Y:S11]  /*86a0*/  ISETP.GE.AND P1, PT, R6, 0x1, PT ;  /* 0x000000010600780c */ /* 0x000ff60003f26270 */
[----:B------:R-:W-:Y:S02]  /*86b0*/  @!UPT UIADD3 URZ, URZ, URZ, URZ ;  /* 0x0000003f3f3ff290 */ /* 0x000fe4000fffe03f */
[C---:B------:R-:W-:Y:S04]  /*86c0*/  @P1 LEA R4, P0, R2.reuse, c[0x0][0x220], 0x1 ;  /* 0x0000880002041a11 */ /* 0x040fe800078008ff */
[----:B------:R-:W-:Y:S02]  /*86d0*/  @P1 LEA.HI.X R5, R2, c[0x0][0x224], R3, 0x1, P0 ;  /* 0x0000890002051a11 */ /* 0x000fe400000f0c03 */
[----:B------:R-:W-:Y:S11]  /*86e0*/  ISETP.GE.AND P0, PT, R6, 0x21, PT ;  /* 0x000000210600780c */ /* 0x000ff60003f06270 */
[----:B------:R-:W-:Y:S02]  /*86f0*/  @!UPT UIADD3 URZ, URZ, URZ, URZ ;  /* 0x0000003f3f3ff290 */ /* 0x000fe4000fffe03f */
[----:B------:R-:W-:Y:S05]  /*8700*/  @P0 IADD3 R6, P2, R184, R2, RZ ;  /* 0x00000002b8060210 */ /* 0x000fea0007f5e0ff */
[----:B------:R-:W-:Y:S01]  /*8710*/  @P0 IMAD.X R3, R3, 0x1, R170, P2 ;  /* 0x0000000103030824 */ /* 0x000fe200010e06aa */
[C---:B------:R-:W-:Y:S04]  /*8720*/  @P0 LEA R2, P2, R6.reuse, c[0x0][0x220], 0x1 ;  /* 0x0000880006020a11 */ /* 0x040fe800078408ff */
[----:B------:R-:W-:Y:S02]  /*8730*/  @P0 LEA.HI.X R3, R6, c[0x0][0x224], R3, 0x1, P2 ;  /* 0x0000890006030a11 */ /* 0x000fe400010f0c03 */
[----:B------:R-:W-:Y:S11]  /*8740*/  LOP3.LUT P2, RZ, R206, 0x1, RZ, 0xc0, !PT ;  /* 0x00000001ceff7812 */ /* 0x000ff6000784c0ff */
[----:B------:R-:W-:Y:S02]  /*8750*/  @!UPT UIADD3 URZ, URZ, URZ, URZ ;  /* 0x0000003f3f3ff290 */ /* 0x000fe4000fffe03f */
[----:B------:R-:W-:Y:S01]  /*8760*/  @!PT LDS RZ, [RZ] ;  /* 0x00000000fffff984 */ /* 0x000fe20000000800 */
[----:B------:R-:W-:Y:S01]  /*8770*/  @!PT LDS RZ, [RZ] ;  /* 0x00000000fffff984 */ /* 0x000fe20000000800 */
[----:B------:R-:W-:Y:S01]  /*8780*/  @!PT LDS RZ, [RZ] ;  /* 0x00000000fffff984 */ /* 0x000fe20000000800 */
[----:B------:R1:W-:Y:S04]  /*8790*/  @P1 LDGSTS.E.BYPASS.LTC128B.128 [R197+0xa080], [R4.64], !P2 ;  /* 0x0a08000004c51fae */ /* 0x0003e8000d101d46 */
[----:B------:R1:W-:Y:S04]  /*87a0*/  @P1 LDGSTS.E.BYPASS.LTC128B.128 [R197+0xb880], [R4.64+0x80], !P6 ;  /* 0x0b88008004c51fae */ /* 0x0003e8000f101d46 */
[----:B------:R1:W-:Y:S04]  /*87b0*/  @P1 LDGSTS.E.BYPASS.LTC128B.128 [R197+0xd080], [R4.64+0x100], !P5 ;  /* 0x0d08010004c51fae */ /* 0x0003e8000e901d46 */
[----:B------:R1:W-:Y:S04]  /*87c0*/  @P1 LDGSTS.E.BYPASS.LTC128B.128 [R197+0xe880], [R4.64+0x180], !P4 ;  /* 0x0e88018004c51fae */ /* 0x0003e8000e101d46 */
[----:B------:R1:W-:Y:S04]  /*87d0*/  @P0 LDGSTS.E.BYPASS.LTC128B.128 [R201+0xb080], [R2.64], !P2 ;  /* 0x0b08000002c90fae */ /* 0x0003e8000d101d46 */
[----:B------:R1:W-:Y:S04]  /*87e0*/  @P0 LDGSTS.E.BYPASS.LTC128B.128 [R201+0xc880], [R2.64+0x80], !P6 ;  /* 0x0c88008002c90fae */ /* 0x0003e8000f101d46 */
[----:B------:R1:W-:Y:S04]  /*87f0*/  @P0 LDGSTS.E.BYPASS.LTC128B.128 [R201+0xe080], [R2.64+0x100], !P5 ;  /* 0x0e08010002c90fae */ /* 0x0003e8000e901d46 */
[----:B------:R1:W-:Y:S02]  /*8800*/  @P0 LDGSTS.E.BYPASS.LTC128B.128 [R201+0xf880], [R2.64+0x180], !P4 ;  /* 0x0f88018002c90fae */ /* 0x0003e4000e101d46 */
.L_x_1408:
[----:B------:R-:W-:Y:S05]  /*8810*/  BSYNC B0 ;  /* 0x0000000000007941 */ /* 0x000fea0003800000 */
.L_x_1407:
[----:B------:R-:W0:Y:S01]  /*8820*/  LDGDEPBAR ;  /* 0x00000000000079af */ /* 0x000e220000000000 */
[----:B------:R-:W-:Y:S01]  /*8830*/  IADD3 R36, R36, -0x1, RZ ;  /* 0xffffffff24247810 */ /* 0x000fe20007ffe0ff */
[----:B------:R-:W-:-:S05]  /*8840*/  @P3 BRA `(.L_x_1409) ;  /* 0xffffa7e000003947 */ /* 0x000fca000383ffff */
[----:B------:R-:W-:Y:S01]  /*8850*/  WARPSYNC 0xffffffff ;  /* 0xffffffff00007948 */ /* 0x000fe20003800000 */
[----:B------:R-:W-:Y:S06]  /*8860*/  BAR.SYNC.DEFER_BLOCKING 0x0 ;  /* 0x0000000000007b1d */ /* 0x000fec0000010000 */
.L_x_1368:
[----:B------:R-:W-:Y:S01]  /*8870*/  ISETP.GE.AND P0, PT, R178, 0x1, PT ;  /* 0x00000001b200780c */ /* 0x000fe20003f06270 */
[----:B------:R-:W-:Y:S01]  /*8880*/  BSSY B0, `(.L_x_1410) ;  /* 0x0000021000007945 */ /* 0x000fe20003800000 */
[----:B-1----:R-:W-:Y:S01]  /*8890*/  IMAD.IADD R9, R163, 0x1, R164 ;  /* 0x00000001a3097824 */ /* 0x002fe200078e02a4 */
[----:B------:R-:W-:-:S10]  /*88a0*/  MOV R0, RZ ;  /* 0x000000ff00007202 */ /* 0x000fd40000000f00 */
        /* <DEDUP_REMOVED lines=30> */
.L_x_1411:
[----:B------:R-:W-:Y:S05]  /*8a90*/  BSYNC B0 ;  /* 0x0000000000007941 */ /* 0x000fea0003800000 */
.L_x_1410:
[----:B------:R-:W2:Y:S01]  /*8aa0*/  LDL R2, [R1+0x40] ;  /* 0x0000400001027983 */ /* 0x000ea20000100800 */
        /* <DEDUP_REMOVED lines=64> */
[----:B--2---:R-:W-:-:S04]  /*8eb0*/  IMAD R252, R2, R0, RZ ;  /* 0x0000000002fc7224 */ /* 0x004fc800078e02ff */
[--C-:B------:R-:W-:Y:S01]  /*8ec0*/  IMAD.IADD R2, R252, 0x1, R0.reuse ;  /* 0x00000001fc027824 */ /* 0x100fe200078e0200 */
[----:B------:R-:W-:-:S04]  /*8ed0*/  PRMT R0, RZ, 0x7610, R0 ;  /* 0x00007610ff007816 */ /* 0x000fc80000000000 */
[----:B------:R-:W-:Y:S02]  /*8ee0*/  IMNMX R114, R160, R2, PT ;  /* 0x00000002a0727217 */ /* 0x000fe40003800200 */
[----:B------:R-:W-:Y:S02]  /*8ef0*/  CS2R R160, SRZ ;  /* 0x0000000000a07805 */ /* 0x000fe4000001ff00 */
[----:B------:R-:W-:Y:S01]  /*8f00*/  ISETP.GT.AND P0, PT, R114, R252, PT ;  /* 0x000000fc7200720c */ /* 0x000fe20003f04270 */
[----:B------:R1:W-:-:S12]  /*8f10*/  STL [R1+0x8], R114 ;  /* 0x0000087201007387 */ /* 0x0003d80000100800 */
[----:B------:R-:W-:Y:S05]  /*8f20*/  @!P0 BRA `(.L_x_1412) ;  /* 0x0000d7b000008947 */ /* 0x000fea0003800000 */
[----:B------:R-:W2:Y:S04]  /*8f30*/  LDL R118, [R1+0x4] ;  /* 0x0000040001767983 */ /* 0x000ea80000100800 */
[----:B------:R-:W3:Y:S04]  /*8f40*/  LDL R115, [R1] ;  /* 0x0000000001737983 */ /* 0x000ee80000100800 */
[----:B------:R-:W4:Y:S01]  /*8f50*/  LDL R19, [R1+0x14] ;  /* 0x0000140001137983 */ /* 0x000f220000100800 */
[----:B------:R-:W-:-:S04]  /*8f60*/  ISETP.NE.U32.AND P0, PT, RZ, c[0x0][0x340], PT ;  /* 0x0000d000ff007a0c */ /* 0x000fc80003f05070 */
[----:B------:R-:W-:-:S13]  /*8f70*/  ISETP.NE.AND.EX P0, PT, RZ, c[0x0][0x344], PT, P0 ;  /* 0x0000d100ff007a0c */ /* 0x000fda0003f05300 */
[----:B------:R-:W-:-:S04]  /*8f80*/  @P0 IMAD.MOV.U32 R2, RZ, RZ, 0x4 ;  /* 0x00000004ff020424 */ /* 0x000fc800078e00ff */
[----:B------:R-:W-:-:S05]  /*8f90*/  @P0 IMAD.WIDE R2, R217, R2, c[0x0][0x340] ;  /* 0x0000d000d9020625 */ /* 0x000fca00078e0202 */
[----:B------:R1:W4:Y:S01]  /*8fa0*/  @P0 LDG.E R16, [R2.64] ;  /* 0x0000000602100981 */ /* 0x000322000c1e1900 */
[----:B------:R-:W-:Y:S01]  /*8fb0*/  SHF.R.S32.HI R0, RZ, 0x1f, R176 ;  /* 0x0000001fff007819 */ /* 0x000fe200000114b0 */
[----:B------:R-:W-:Y:S01]  /*8fc0*/  IMAD.MOV.U32 R4, RZ, RZ, c[0x0][0x2c4] ;  /* 0x0000b100ff047624 */ /* 0x000fe200078e00ff */
[----:B------:R-:W-:Y:S02]  /*8fd0*/  ISETP.NE.U32.AND P2, PT, RZ, c[0x0][0x348], PT ;  /* 0x0000d200ff007a0c */ /* 0x000fe40003f45070 */
[----:B------:R-:W-:Y:S01]  /*8fe0*/  ISETP.GE.AND P5, PT, R134, c[0x0][0x1d4], PT ;  /* 0x0000750086007a0c */ /* 0x000fe20003fa6270 */
[----:B------:R-:W-:Y:S01]  /*8ff0*/  IMAD R0, R0, c[0x0][0x178], RZ ;  /* 0x00005e0000007a24 */ /* 0x000fe200078e02ff */
[----:B------:R-:W-:Y:S02]  /*9000*/  ISETP.NE.AND.EX P2, PT, RZ, c[0x0][0x34c], PT, P2 ;  /* 0x0000d300ff007a0c */ /* 0x000fe40003f45320 */
[----:B------:R-:W-:Y:S01]  /*9010*/  ISETP.NE.AND P3, PT, R4, 0x1, PT ;  /* 0x000000010400780c */ /* 0x000fe20003f65270 */
[----:B------:R-:W-:Y:S01]  /*9020*/  IMAD R0, R176, c[0x0][0x17c], R0 ;  /* 0x00005f00b0007a24 */ /* 0x000fe200078e0200 */
[----:B------:R-:W-:-:S02]  /*9030*/  SEL R6, R217, RZ, !P2 ;  /* 0x000000ffd9067207 */ /* 0x000fc40005000000 */
[----:B------:R-:W-:Y:S02]  /*9040*/  SHF.R.S32.HI R10, RZ, 0x1f, R205 ;  /* 0x0000001fff0a7819 */ /* 0x000fe400000114cd */
[----:B------:R-:W-:Y:S02]  /*9050*/  IADD3 R4, P1, R205, R9, RZ ;  /* 0x00000009cd047210 */ /* 0x000fe40007f3e0ff */
[----:B------:R-:W-:Y:S02]  /*9060*/  ISETP.GE.AND P4, PT, R132, c[0x0][0x1d4], PT ;  /* 0x0000750084007a0c */ /* 0x000fe40003f86270 */
[----:B------:R-:W-:Y:S02]  /*9070*/  LEA.HI.X.SX32 R12, R9, R10, 0x1, P1 ;  /* 0x0000000a090c7211 */ /* 0x000fe400008f0eff */
[----:B------:R-:W-:Y:S02]  /*9080*/  LOP3.LUT R206, R206, 0xfffffffb, RZ, 0xc0, !PT ;  /* 0xfffffffbcece7812 */ /* 0x000fe400078ec0ff */
[----:B------:R-:W-:Y:S01]  /*9090*/  ISETP.GE.AND P1, PT, R208, c[0x0][0x1d4], PT ;  /* 0x00007500d0007a0c */ /* 0x000fe20003f26270 */
[----:B-1----:R-:W-:Y:S01]  /*90a0*/  IMAD.WIDE.U32 R2, R176, c[0x0][0x178], RZ ;  /* 0x00005e00b0027a25 */ /* 0x002fe200078e00ff */
[----:B------:R-:W-:-:S02]  /*90b0*/  @P5 LOP3.LUT R206, R206, 0x4, RZ, 0xfc, !PT ;  /* 0x00000004cece5812 */ /* 0x000fc400078efcff */
[----:B------:R-:W-:Y:S01]  /*90c0*/  SEL R14, RZ, 0x1, P4 ;  /* 0x00000001ff0e7807 */ /* 0x000fe20002000000 */
[----:B------:R-:W-:Y:S01]  /*90d0*/  IMAD.IADD R3, R3, 0x1, R0 ;  /* 0x0000000103037824 */ /* 0x000fe200078e0200 */
[----:B------:R-:W-:Y:S02]  /*90e0*/  LEA R0, R215, R205, 0x5 ;  /* 0x000000cdd7007211 */ /* 0x000fe400078e28ff */
[----:B------:R-:W-:Y:S02]  /*90f0*/  LOP3.LUT R206, R206, 0xfffffff7, RZ, 0xc0, !PT ;  /* 0xfffffff7cece7812 */ /* 0x000fe400078ec0ff */
[----:B------:R-:W-:Y:S02]  /*9100*/  IADD3 R88, R114, -0x1, RZ ;  /* 0xffffffff72587810 */ /* 0x000fe40007ffe0ff */
[----:B------:R-:W-:Y:S02]  /*9110*/  @P4 LOP3.LUT R206, R206, 0x8, RZ, 0xfc, !PT ;  /* 0x00000008cece4812 */ /* 0x000fe400078efcff */
[----:B------:R-:W-:-:S02]  /*9120*/  ISETP.GE.AND P4, PT, R134, c[0x0][0x198], PT ;  /* 0x0000660086007a0c */ /* 0x000fc40003f86270 */
[----:B------:R-:W-:Y:S02]  /*9130*/  LOP3.LUT R206, R206, 0xfffffffd, RZ, 0xc0, !PT ;  /* 0xfffffffdcece7812 */ /* 0x000fe400078ec0ff */
[----:B--2---:R-:W-:Y:S02]  /*9140*/  SEL R7, R118, RZ, !P2 ;  /* 0x000000ff76077207 */ /* 0x004fe40005000000 */
[----:B------:R-:W-:Y:S01]  /*9150*/  ISETP.GE.AND P2, PT, R207, c[0x0][0x1d4], PT ;  /* 0x00007500cf007a0c */ /* 0x000fe20003f46270 */
[----:B---3--:R-:W-:-:S04]  /*9160*/  IMAD.WIDE.U32 R2, R115, c[0x0][0x1b8], R2 ;  /* 0x00006e0073027a25 */ /* 0x008fc800078e0002 */
[----:B------:R-:W-:Y:S02]  /*9170*/  IMAD R7, R7, c[0x0][0x1c0], RZ ;  /* 0x0000700007077a24 */ /* 0x000fe400078e02ff */
[----:B----4-:R-:W-:Y:S02]  /*9180*/  IMAD R5, R19, 0x80, R0 ;  /* 0x0000008013057824 */ /* 0x010fe400078e0200 */
[----:B------:R-:W-:Y:S02]  /*9190*/  IMAD R3, R115, c[0x0][0x1bc], R3 ;  /* 0x00006f0073037a24 */ /* 0x000fe400078e0203 */
[----:B------:R-:W-:Y:S02]  /*91a0*/  IMAD R15, R6, c[0x0][0x1c4], R7 ;  /* 0x00007100060f7a24 */ /* 0x000fe400078e0207 */
[----:B------:R-:W-:Y:S01]  /*91b0*/  @P2 LOP3.LUT R206, R206, 0x2, RZ, 0xfc, !PT ;  /* 0x00000002cece2812 */ /* 0x000fe200078efcff */
[----:B------:R-:W-:-:S03]  /*91c0*/  @P3 IMAD.HI.U32 R8, R5, c[0x0][0x2c8], RZ ;  /* 0x0000b20005083a27 */ /* 0x000fc600078e00ff */
[----:B------:R-:W-:Y:S01]  /*91d0*/  LOP3.LUT R206, R206, 0xfffffffe, RZ, 0xc0, !PT ;  /* 0xfffffffecece7812 */ /* 0x000fe200078ec0ff */
[----:B------:R-:W-:Y:S01]  /*91e0*/  IMAD.WIDE.U32 R6, R6, c[0x0][0x1c0], R2 ;  /* 0x0000700006067a25 */ /* 0x000fe200078e0002 */
[----:B------:R-:W-:Y:S02]  /*91f0*/  MOV R2, R132 ;  /* 0x0000008400027202 */ /* 0x000fe40000000f00 */
[----:B------:R-:W-:Y:S01]  /*9200*/  @P1 LOP3.LUT R206, R206, 0x1, RZ, 0xfc, !PT ;  /* 0x00000001cece1812 */ /* 0x000fe200078efcff */
[----:B------:R-:W-:Y:S02]  /*9210*/  IMAD.MOV.U32 R3, RZ, RZ, R133 ;  /* 0x000000ffff037224 */ /* 0x000fe400078e0085 */
[----:B------:R-:W-:Y:S01]  /*9220*/  IMAD.MOV.U32 R0, RZ, RZ, R5 ;  /* 0x000000ffff007224 */ /* 0x000fe200078e0005 */
[----:B------:R-:W-:Y:S01]  /*9230*/  @P3 SHF.R.U32.HI R0, RZ, c[0x0][0x2cc], R8 ;  /* 0x0000b300ff003a19 */ /* 0x000fe20000011608 */
[----:B------:R-:W-:Y:S01]  /*9240*/  IMAD.WIDE.U32 R10, R4, c[0x0][0x1e0], R2 ;  /* 0x00007800040a7a25 */ /* 0x000fe200078e0002 */
[----:B------:R-:W-:-:S02]  /*9250*/  ISETP.GE.AND P3, PT, R207, c[0x0][0x198], PT ;  /* 0x00006600cf007a0c */ /* 0x000fc40003f66270 */
[----:B------:R-:W-:Y:S01]  /*9260*/  SHF.R.S32.HI R13, RZ, 0x1f, R0 ;  /* 0x0000001fff0d7819 */ /* 0x000fe20000011400 */
[----:B------:R-:W-:Y:S01]  /*9270*/  IMAD.WIDE.U32 R8, R4, c[0x0][0x208], R2 ;  /* 0x0000820004087a25 */ /* 0x000fe200078e0002 */
[----:B------:R-:W-:Y:S02]  /*9280*/  SEL R3, RZ, 0xffffffff, P5 ;  /* 0xffffffffff037807 */ /* 0x000fe40002800000 */
[----:B------:R-:W-:Y:S01]  /*9290*/  ISETP.GE.AND P5, PT, R132, c[0x0][0x198], PT ;  /* 0x0000660084007a0c */ /* 0x000fe20003fa6270 */
[C---:B------:R-:W-:Y:S02]  /*92a0*/  IMAD R2, R12.reuse, c[0x0][0x1e0], RZ ;  /* 0x000078000c027a24 */ /* 0x040fe400078e02ff */
[----:B------:R-:W-:Y:S02]  /*92b0*/  IMAD R12, R12, c[0x0][0x208], RZ ;  /* 0x000082000c0c7a24 */ /* 0x000fe400078e02ff */
[----:B------:R-:W-:Y:S01]  /*92c0*/  IMAD R17, R4, c[0x0][0x1e4], R2 ;  /* 0x0000790004117a24 */ /* 0x000fe200078e0202 */
[----:B------:R-:W-:Y:S01]  /*92d0*/  IADD3 R2, -R0, RZ, RZ ;  /* 0x000000ff00027210 */ /* 0x000fe20007ffe1ff */
[----:B------:R-:W-:-:S02]  /*92e0*/  IMAD.SHL.U32 R18, R3, 0x2, RZ ;  /* 0x0000000203127824 */ /* 0x000fc400078e00ff */
[----:B------:R-:W-:Y:S01]  /*92f0*/  IMAD.IADD R3, R7, 0x1, R15 ;  /* 0x0000000107037824 */ /* 0x000fe200078e020f */
[----:B------:R-:W-:Y:S01]  /*9300*/  IADD3 R7, R11, R17, RZ ;  /* 0x000000110b077210 */ /* 0x000fe20007ffe0ff */
[----:B------:R-:W-:Y:S01]  /*9310*/  IMAD R15, R4, c[0x0][0x20c], R12 ;  /* 0x00008300040f7a24 */ /* 0x000fe200078e020c */
[----:B------:R-:W-:Y:S01]  /*9320*/  LOP3.LUT R14, R18, 0x2, R14, 0xe2, !PT ;  /* 0x00000002120e7812 */ /* 0x000fe200078ee20e */
[----:B------:R-:W-:Y:S01]  /*9330*/  IMAD R12, R2, c[0x0][0x2c4], R5 ;  /* 0x0000b100020c7a24 */ /* 0x000fe200078e0205 */
[----:B------:R-:W-:Y:S01]  /*9340*/  LEA R11, R19, R205, 0x7 ;  /* 0x000000cd130b7211 */ /* 0x000fe200078e38ff */
[----:B------:R-:W-:Y:S02]  /*9350*/  IMAD R4, R13, c[0x0][0x1b0], RZ ;  /* 0x00006c000d047a24 */ /* 0x000fe400078e02ff */
[----:B------:R-:W-:Y:S01]  /*9360*/  IMAD.MOV.U32 R2, RZ, RZ, R6 ;  /* 0x000000ffff027224 */ /* 0x000fe200078e0006 */
[----:B------:R-:W-:Y:S01]  /*9370*/  SEL R6, RZ, 0x4, P2 ;  /* 0x00000004ff067807 */ /* 0x000fe20001000000 */
[C---:B------:R-:W-:Y:S01]  /*9380*/  IMAD R13, R0.reuse, c[0x0][0x1b4], R4 ;  /* 0x00006d00000d7a24 */ /* 0x040fe200078e0204 */
[----:B------:R-:W-:Y:S01]  /*9390*/  SEL R4, RZ, 0x8, P1 ;  /* 0x00000008ff047807 */ /* 0x000fe20000800000 */
[----:B------:R-:W-:Y:S01]  /*93a0*/  IMAD.WIDE.U32 R2, R0, c[0x0][0x1b0], R2 ;  /* 0x00006c0000027a25 */ /* 0x000fe200078e0002 */
[----:B------:R-:W-:-:S02]  /*93b0*/  SHF.R.S32.HI R0, RZ, 0x1f, R12 ;  /* 0x0000001fff007819 */ /* 0x000fc4000001140c */
[----:B------:R-:W-:Y:S01]  /*93c0*/  LOP3.LUT R59, R4, R14, R6, 0xfe, !PT ;  /* 0x0000000e043b7212 */ /* 0x000fe200078efe06 */
[----:B------:R-:W-:Y:S01]  /*93d0*/  IMAD.IADD R3, R3, 0x1, R13 ;  /* 0x0000000103037824 */ /* 0x000fe200078e020d */
[----:B------:R-:W-:Y:S01]  /*93e0*/  MOV R6, R10 ;  /* 0x0000000a00067202 */ /* 0x000fe20000000f00 */
[----:B------:R-:W-:Y:S01]  /*93f0*/  IMAD R0, R0, c[0x0][0x1a8], RZ ;  /* 0x00006a0000007a24 */ /* 0x000fe200078e02ff */
[----:B------:R-:W-:Y:S01]  /*9400*/  ISETP.NE.U32.AND P1, PT, RZ, c[0x0][0x350], PT ;  /* 0x0000d400ff007a0c */ /* 0x000fe20003f25070 */
[----:B------:R-:W-:Y:S01]  /*9410*/  IMAD.IADD R5, R9, 0x1, R15 ;  /* 0x0000000109057824 */ /* 0x000fe200078e020f */
[----:B------:R-:W-:Y:S01]  /*9420*/  ISETP.GE.AND P2, PT, R208, c[0x0][0x198], PT ;  /* 0x00006600d0007a0c */ /* 0x000fe20003f46270 */
[----:B------:R-:W-:Y:S01]  /*9430*/  IMAD R10, R12, c[0x0][0x1ac], R0 ;  /* 0x00006b000c0a7a24 */ /* 0x000fe200078e0200 */
[----:B------:R-:W-:Y:S01]  /*9440*/  @P0 SHF.R.S32.HI R0, RZ, 0x1f, R16 ;  /* 0x0000001fff000819 */ /* 0x000fe20000011410 */
[----:B------:R-:W-:Y:S01]  /*9450*/  IMAD.MOV.U32 R4, RZ, RZ, R8 ;  /* 0x000000ffff047224 */ /* 0x000fe200078e0008 */
[----:B------:R-:W-:Y:S01]  /*9460*/  ISETP.NE.AND.EX P1, PT, RZ, c[0x0][0x354], PT, P1 ;  /* 0x0000d500ff007a0c */ /* 0x000fe20003f25310 */
[----:B------:R-:W-:Y:S01]  /*9470*/  IMAD.WIDE.U32 R6, R115, c[0x0][0x1e8], R6 ;  /* 0x00007a0073067a25 */ /* 0x000fe200078e0006 */
[----:B------:R-:W-:-:S03]  /*9480*/  @!P0 MOV R16, R217 ;  /* 0x000000d900108202 */ /* 0x000fc60000000f00 */
[----:B------:R-:W-:Y:S02]  /*9490*/  @!P0 IMAD.MOV.U32 R0, RZ, RZ, R118 ;  /* 0x000000ffff008224 */ /* 0x000fe400078e0076 */
[----:B------:R-:W-:-:S04]  /*94a0*/  IMAD.WIDE.U32 R8, R12, c[0x0][0x1a8], R2 ;  /* 0x00006a000c087a25 */ /* 0x000fc800078e0002 */
[----:B------:R-:W-:Y:S01]  /*94b0*/  IMAD.WIDE.U32 R2, R115, c[0x0][0x210], R4 ;  /* 0x0000840073027a25 */ /* 0x000fe200078e0004 */
[----:B------:R-:W-:-:S03]  /*94c0*/  LEA R15, P0, R8, c[0x0][0x160], 0x1 ;  /* 0x00005800080f7a11 */ /* 0x000fc600078008ff */
[C---:B------:R-:W-:Y:S01]  /*94d0*/  IMAD R5, R115.reuse, c[0x0][0x1ec], R7 ;  /* 0x00007b0073057a24 */ /* 0x040fe200078e0207 */
[----:B------:R-:W-:Y:S01]  /*94e0*/  SEL R7, R0, RZ, !P1 ;  /* 0x000000ff00077207 */ /* 0x000fe20004800000 */
[----:B------:R-:W-:Y:S01]  /*94f0*/  IMAD R3, R115, c[0x0][0x214], R3 ;  /* 0x0000850073037a24 */ /* 0x000fe200078e0203 */
[----:B------:R-:W-:Y:S01]  /*9500*/  SEL R0, R16, RZ, !P1 ;  /* 0x000000ff10007207 */ /* 0x000fe20004800000 */
[----:B------:R-:W-:Y:S02]  /*9510*/  IMAD.MOV.U32 R4, RZ, RZ, R6 ;  /* 0x000000ffff047224 */ /* 0x000fe400078e0006 */
[C---:B------:R-:W-:Y:S02]  /*9520*/  IMAD R6, R7.reuse, c[0x0][0x1f0], RZ ;  /* 0x00007c0007067a24 */ /* 0x040fe400078e02ff */
[----:B------:R-:W-:Y:S02]  /*9530*/  IMAD R7, R7, c[0x0][0x218], RZ ;  /* 0x0000860007077a24 */ /* 0x000fe400078e02ff */
[----:B------:R-:W-:-:S04]  /*9540*/  IMAD.WIDE.U32 R212, R0, c[0x0][0x218], R2 ;  /* 0x0000860000d47a25 */ /* 0x000fc800078e0002 */
[----:B------:R-:W-:-:S04]  /*9550*/  IMAD.WIDE.U32 R210, R0, c[0x0][0x1f0], R4 ;  /* 0x00007c0000d27a25 */ /* 0x000fc800078e0004 */
[C---:B------:R-:W-:Y:S02]  /*9560*/  IMAD R2, R0.reuse, c[0x0][0x1f4], R6 ;  /* 0x00007d0000027a24 */ /* 0x040fe400078e0206 */
[----:B------:R-:W-:Y:S02]  /*9570*/  IMAD.IADD R9, R9, 0x1, R10 ;  /* 0x0000000109097824 */ /* 0x000fe400078e020a */
[----:B------:R-:W-:Y:S02]  /*9580*/  IMAD R0, R0, c[0x0][0x21c], R7 ;  /* 0x0000870000007a24 */ /* 0x000fe400078e0207 */
[----:B------:R-:W-:Y:S01]  /*9590*/  IMAD.IADD R209, R211, 0x1, R2 ;  /* 0x00000001d3d17824 */ /* 0x000fe200078e0202 */
[----:B------:R-:W-:Y:S02]  /*95a0*/  LEA.HI.X R13, R8, c[0x0][0x164], R9, 0x1, P0 ;  /* 0x00005900080d7a11 */ /* 0x000fe400000f0c09 */
[----:B------:R-:W-:Y:S01]  /*95b0*/  IADD3 R214, R213, R0, RZ ;  /* 0x00000000d5d67210 */ /* 0x000fe20007ffe0ff */
[----:B------:R-:W-:Y:S05]  /*95c0*/  BRA.DIV ~URZ, `(.L_x_1413) ;  /* 0x000124c27f007947 */ /* 0x000fea000b800000 */
[----:B------:R1:W2:Y:S02]  /*95d0*/  SHFL.IDX PT, R10, R13, RZ, 0x181f ;  /* 0x00181fff0d0a7589 */ /* 0x0002a400000e0000 */
.L_x_1546:
[----:B------:R-:W-:Y:S05]  /*95e0*/  BRA.DIV ~URZ, `(.L_x_1414) ;  /* 0x000125127f007947 */ /* 0x000fea000b800000 */
[----:B------:R3:W4:Y:S02]  /*95f0*/  SHFL.IDX PT, R0, R15, RZ, 0x181f ;  /* 0x00181fff0f007589 */ /* 0x00072400000e0000 */
.L_x_1547:
[----:B------:R-:W-:Y:S01]  /*9600*/  IMAD R37, R177, c[0x0][0x2c4], RZ ;  /* 0x0000b100b1257a24 */ /* 0x000fe200078e02ff */
[----:B------:R-:W-:Y:S01]  /*9610*/  SHF.R.S32.HI R39, RZ, 0x1f, R134 ;  /* 0x0000001fff277819 */ /* 0x000fe20000011486 */
[----:B------:R-:W-:Y:S01]  /*9620*/  BSSY B0, `(.L_x_1415) ;  /* 0x0000017000007945 */ /* 0x000fe20003800000 */
[----:B------:R-:W-:-:S02]  /*9630*/  SHF.R.S32.HI R12, RZ, 0x1f, R207 ;  /* 0x0000001fff0c7819 */ /* 0x000fc400000114cf */
[----:B------:R-:W-:Y:S02]  /*9640*/  ISETP.GE.AND P6, PT, R11, R37, PT ;  /* 0x000000250b00720c */ /* 0x000fe40003fc6270 */
[----:B------:R-:W-:Y:S02]  /*9650*/  LEA.HI R38, R39, R134, RZ, 0x3 ;  /* 0x0000008627267211 */ /* 0x000fe400078f18ff */
[----:B------:R-:W-:Y:S02]  /*9660*/  SHF.R.S32.HI R14, RZ, 0x1f, R208 ;  /* 0x0000001fff0e7819 */ /* 0x000fe400000114d0 */
        /* <DEDUP_REMOVED lines=18> */
.L_x_1416:
[----:B------:R-:W-:Y:S05]  /*9790*/  BSYNC B0 ;  /* 0x0000000000007941 */ /* 0x000fea0003800000 */
.L_x_1415:
[----:B------:R-:W-:Y:S05]  /*97a0*/  BRA.DIV ~URZ, `(.L_x_1417) ;  /* 0x000123b27f007947 */ /* 0x000fea000b800000 */
[----:B--2---:R2:W1:Y:S04]  /*97b0*/  SHFL.IDX PT, R10, R13, 0x1, 0x181f ;  /* 0x00381f000d0a7f89 */ /* 0x00446800000e0000 */
[----:B----4-:R2:W4:Y:S02]  /*97c0*/  SHFL.IDX PT, R0, R15, 0x1, 0x181f ;  /* 0x00381f000f007f89 */ /* 0x01052400000e0000 */
.L_x_1548:
[----:B------:R-:W-:Y:S01]  /*97d0*/  IADD3 R2, R11, 0x20, RZ ;  /* 0x000000200b027810 */ /* 0x000fe20007ffe0ff */
[----:B------:R-:W-:Y:S03]  /*97e0*/  BSSY B0, `(.L_x_1418) ;  /* 0x0000012000007945 */ /* 0x000fe60003800000 */
[----:B------:R-:W-:-:S13]  /*97f0*/  ISETP.GE.AND P0, PT, R2, R37, PT ;  /* 0x000000250200720c */ /* 0x000fda0003f06270 */
        /* <DEDUP_REMOVED lines=16> */
.L_x_1419:
[----:B------:R-:W-:Y:S05]  /*9900*/  BSYNC B0 ;  /* 0x0000000000007941 */ /* 0x000fea0003800000 */
.L_x_1418:
[----:B------:R-:W-:Y:S05]  /*9910*/  BRA.DIV ~URZ, `(.L_x_1420) ;  /* 0x000123027f007947 */ /* 0x000fea000b800000 */
[----:B-1----:R1:W2:Y:S02]  /*9920*/  SHFL.IDX PT, R10, R13, 0x2, 0x181f ;  /* 0x00581f000d0a7f89 */ /* 0x0022a400000e0000 */
.L_x_1549:
[----:B------:R-:W-:Y:S05]  /*9930*/  BRA.DIV ~URZ, `(.L_x_1421) ;  /* 0x000123527f007947 */ /* 0x000fea000b800000 */
[----:B----4-:R4:W1:Y:S02]  /*9940*/  SHFL.IDX PT, R0, R15, 0x2, 0x181f ;  /* 0x00581f000f007f89 */ /* 0x01086400000e0000 */
.L_x_1550:
        /* <DEDUP_REMOVED lines=19> */
.L_x_1423:
[----:B------:R-:W-:Y:S05]  /*9a80*/  BSYNC B0 ;  /* 0x0000000000007941 */ /* 0x000fea0003800000 */
.L_x_1422:
[----:B------:R-:W-:Y:S05]  /*9a90*/  BRA.DIV ~URZ, `(.L_x_1424) ;  /* 0x000122527f007947 */ /* 0x000fea000b800000 */
[----:B--2---:R2:W3:Y:S04]  /*9aa0*/  SHFL.IDX PT, R10, R13, 0x3, 0x181f ;  /* 0x00781f000d0a7f89 */ /* 0x0044e800000e0000 */
[----:B-1----:R2:W1:Y:S02]  /*9ab0*/  SHFL.IDX PT, R0, R15, 0x3, 0x181f ;  /* 0x00781f000f007f89 */ /* 0x00246400000e0000 */
.L_x_1551:
[----:B--2---:R-:W2:Y:S01]  /*9ac0*/  LDL R103, [R1+0x8] ;  /* 0x0000080001677983 */ /* 0x004ea20000100800 */
[----:B------:R-:W-:Y:S01]  /*9ad0*/  IADD3 R2, R11, 0x60, RZ ;  /* 0x000000600b027810 */ /* 0x000fe20007ffe0ff */
[----:B------:R-:W-:Y:S01]  /*9ae0*/  IMAD.MOV.U32 R61, RZ, RZ, 0x30 ;  /* 0x00000030ff3d7424 */ /* 0x000fe200078e00ff */
[----:B------:R-:W-:Y:S01]  /*9af0*/  SHF.R.S32.HI R60, RZ, 0x1f, R88 ;  /* 0x0000001fff3c7819 */ /* 0x000fe20000011458 */
[----:B------:R-:W-:Y:S01]  /*9b00*/  IMAD.MOV.U32 R90, RZ, RZ, R210 ;  /* 0x000000ffff5a7224 */ /* 0x000fe200078e00d2 */
[----:B------:R-:W-:Y:S01]  /*9b10*/  ISETP.GE.AND P0, PT, R2, R37, PT ;  /* 0x000000250200720c */ /* 0x000fe20003f06270 */
[----:B------:R-:W-:-:S12]  /*9b20*/  IMAD.MOV.U32 R91, RZ, RZ, R209 ;  /* 0x000000ffff5b7224 */ /* 0x000fd800078e00d1 */
        /* <DEDUP_REMOVED lines=10> */
[----:B------:R-:W-:Y:S02]  /*9bd0*/  @!P0 LEA R4, P1, R208, R0, 0x1 ;  /* 0x00000000d0048211 */ /* 0x000fe400078208ff */
[----:B------:R-:W-:Y:S01]  /*9be0*/  LOP3.LUT P5, RZ, R206, 0x1, RZ, 0xc0, !PT ;  /* 0x00000001ceff7812 */ /* 0x000fe200078ac0ff */
[----:B------:R3:W-:Y:S01]  /*9bf0*/  @!P0 LDGSTS.E.BYPASS.LTC128B.128 [R201+0x17080], [R6.64], !P4 ;  /* 0x1708000006c98fae */ /* 0x0007e2000e101d46 */
[----:B------:R-:W-:Y:S02]  /*9c00*/  @!P0 LEA.HI.X R5, R208, R10, R14, 0x1, P1 ;  /* 0x0000000ad0058211 */ /* 0x000fe400008f0c0e */
[C---:B------:R-:W-:Y:S01]  /*9c10*/  LOP3.LUT P4, RZ, R206.reuse, 0x2, RZ, 0xc0, !PT ;  /* 0x00000002ceff7812 */ /* 0x040fe2000788c0ff */
[----:B------:R4:W-:Y:S01]  /*9c20*/  @!P0 LDGSTS.E.BYPASS.LTC128B.128 [R201+0x1b080], [R2.64], !P3 ;  /* 0x1b08000002c98fae */ /* 0x0009e2000d901d46 */
[----:B------:R-:W-:-:S03]  /*9c30*/  LOP3.LUT P3, RZ, R206, 0x4, RZ, 0xc0, !PT ;  /* 0x00000004ceff7812 */ /* 0x000fc6000786c0ff */
[----:B------:R1:W-:Y:S04]  /*9c40*/  @!P0 LDGSTS.E.BYPASS.LTC128B.128 [R201+0x1f080], [R4.64], !P2 ;  /* 0x1f08000004c98fae */ /* 0x0003e8000d101d46 */
[----:B------:R-:W0:Y:S01]  /*9c50*/  LDGDEPBAR ;  /* 0x00000000000079af */ /* 0x000e220000000000 */
[----:B------:R-:W-:Y:S01]  /*9c60*/  WARPSYNC 0xffffffff ;  /* 0xffffffff00007948 */ /* 0x000fe20003800000 */
[----:B---3--:R-:W-:Y:S02]  /*9c70*/  IMAD R7, R60, c[0x0][0x1e0], RZ ;  /* 0x000078003c077a24 */ /* 0x008fe400078e02ff */
[----:B----4-:R-:W-:Y:S01]  /*9c80*/  IMAD.WIDE.U32 R2, R88, c[0x0][0x1e0], RZ ;  /* 0x0000780058027a25 */ /* 0x010fe200078e00ff */
[----:B------:R-:W-:Y:S03]  /*9c90*/  BAR.SYNC.DEFER_BLOCKING 0x0 ;  /* 0x0000000000007b1d */ /* 0x000fe60000010000 */
[----:B--2---:R-:W-:-:S04]  /*9ca0*/  IMAD R61, R103, -0x30, R61 ;  /* 0xffffffd0673d7824 */ /* 0x004fc800078e023d */
[----:B------:R-:W-:-:S05]  /*9cb0*/  IMAD.IADD R89, R178, 0x1, R61 ;  /* 0x00000001b2597824 */ /* 0x000fca00078e023d */
[----:B------:R-:W-:-:S05]  /*9cc0*/  IMNMX R0, R89, 0x30, PT ;  /* 0x0000003059007817 */ /* 0x000fca0003800200 */
[----:B------:R-:W-:Y:S02]  /*9cd0*/  IMAD.IADD R6, R0, 0x1, -R205 ;  /* 0x0000000100067824 */ /* 0x000fe400078e0acd */
[----:B------:R-:W-:Y:S02]  /*9ce0*/  IMAD R0, R88, c[0x0][0x1e4], R7 ;  /* 0x0000790058007a24 */ /* 0x000fe400078e0207 */
[----:B------:R-:W-:Y:S01]  /*9cf0*/  IMAD.MOV.U32 R7, RZ, RZ, 0x20 ;  /* 0x00000020ff077424 */ /* 0x000fe200078e00ff */
[----:B------:R-:W-:Y:S01]  /*9d00*/  ISETP.GE.AND P0, PT, R6, 0x21, PT ;  /* 0x000000210600780c */ /* 0x000fe20003f06270 */
[----:B------:R-:W-:Y:S02]  /*9d10*/  IMAD.IADD R0, R3, 0x1, R0 ;  /* 0x0000000103007824 */ /* 0x000fe400078e0200 */
[----:B------:R-:W-:-:S04]  /*9d20*/  IMAD.WIDE.U32 R2, R2, 0x30, R90 ;  /* 0x0000003002027825 */ /* 0x000fc800078e005a */
[----:B------:R-:W-:Y:S02]  /*9d30*/  IMAD R0, R0, 0x30, RZ ;  /* 0x0000003000007824 */ /* 0x000fe400078e02ff */
[----:B-1----:R-:W-:-:S04]  /*9d40*/  IMAD.WIDE.U32 R4, R7, c[0x0][0x1e0], RZ ;  /* 0x0000780007047a25 */ /* 0x002fc800078e00ff */
[----:B------:R-:W-:Y:S02]  /*9d50*/  IMAD R7, R7, c[0x0][0x1e4], RZ ;  /* 0x0000790007077a24 */ /* 0x000fe400078e02ff */
[----:B------:R-:W-:Y:S01]  /*9d60*/  IMAD.IADD R0, R3, 0x1, R0 ;  /* 0x0000000103007824 */ /* 0x000fe200078e0200 */
[----:B------:R-:W-:-:S04]  /*9d70*/  @P0 IADD3 R3, P1, R2, R4, RZ ;  /* 0x0000000402030210 */ /* 0x000fc80007f3e0ff */
[----:B------:R-:W-:Y:S02]  /*9d80*/  @P0 IADD3.X R7, R0, R5, R7, P1, !PT ;  /* 0x0000000500070210 */ /* 0x000fe40000ffe407 */
[----:B------:R-:W-:-:S13]  /*9d90*/  ISETP.GE.AND P1, PT, R6, 0x1, PT ;  /* 0x000000010600780c */ /* 0x000fda0003f26270 */
[----:B------:R-:W-:-:S04]  /*9da0*/  @P1 LEA R4, P2, R2, c[0x0][0x1c8], 0x1 ;  /* 0x0000720002041a11 */ /* 0x000fc800078408ff */
[----:B------:R-:W-:Y:S02]  /*9db0*/  @P1 LEA.HI.X R5, R2, c[0x0][0x1cc], R0, 0x1, P2 ;  /* 0x0000730002051a11 */ /* 0x000fe400010f0c00 */
[----:B------:R-:W-:-:S04]  /*9dc0*/  @P0 LEA R2, P2, R3, c[0x0][0x1c8], 0x1 ;  /* 0x0000720003020a11 */ /* 0x000fc800078408ff */
[----:B------:R-:W-:Y:S02]  /*9dd0*/  @P0 LEA.HI.X R3, R3, c[0x0][0x1cc], R7, 0x1, P2 ;  /* 0x0000730003030a11 */ /* 0x000fe400010f0c07 */
[----:B------:R-:W-:-:S13]  /*9de0*/  LOP3.LUT P2, RZ, R206, 0x8, RZ, 0xc0, !PT ;  /* 0x00000008ceff7812 */ /* 0x000fda000784c0ff */
        /* <DEDUP_REMOVED lines=10> */
[----:B------:R1:W-:Y:S01]  /*9e90*/  @P0 LDGSTS.E.BYPASS.LTC128B.128 [R201+0xf880], [R2.64+0x180], !P5 ;  /* 0x0f88018002c90fae */ /* 0x0003e2000e901d46 */
[----:B------:R-:W-:-:S03]  /*9ea0*/  ISETP.LT.AND P0, PT, RZ, c[0x0][0x27c], PT ;  /* 0x00009f00ff007a0c */ /* 0x000fc60003f01270 */
[----:B------:R-:W0:Y:S10]  /*9eb0*/  LDGDEPBAR ;  /* 0x00000000000079af */ /* 0x000e340000000000 */
[----:B------:R-:W-:Y:S05]  /*9ec0*/  @P0 BRA `(.L_x_1425) ;  /* 0x0000002000000947 */ /* 0x000fea0003800000 */
[----:B------:R-:W-:-:S04]  /*9ed0*/  DEPBAR.LE SB0, 0x1 ;  /* 0x000080400000791a */ /* 0x000fc80000000000 */
[----:B------:R-:W-:Y:S05]  /*9ee0*/  BRA `(.L_x_1426) ;  /* 0x000069c000007947 */ /* 0x000fea0003800000 */
.L_x_1425:
        /* <DEDUP_REMOVED lines=19> */
[----:B------:R-:W-:Y:S01]  /*a020*/  CS2R R20, SRZ ;  /* 0x0000000000147805 */ /* 0x000fe2000001ff00 */
        /* <DEDUP_REMOVED lines=20> */
[----:B------:R-:W-:Y:S02]  /*a170*/  @!P0 IADD3 R6, P1, R2, R0, RZ ;  /* 0x0000000002068210 */ /* 0x000fe40007f3e0ff */
[----:B------:R-:W-:Y:S02]  /*a180*/  SHF.R.S32.HI R0, RZ, 0x1f, R137 ;  /* 0x0000001fff007819 */ /* 0x000fe40000011489 */
[----:B------:R1:W5:Y:S01]  /*a190*/  @!P0 LD.E.64 R16, [R10.64] ;  /* 0x000000060a108980 */ /* 0x000362000c101b00 */
[----:B------:R-:W-:Y:S01]  /*a1a0*/  @!P0 IMAD.X R7, R3, 0x1, R7, P1 ;  /* 0x0000000103078824 */ /* 0x000fe200008e0607 */
[----:B------:R-:W-:-:S04]  /*a1b0*/  SHF.L.U64.HI R0, R137, 0x1, R0 ;  /* 0x0000000189007819 */ /* 0x000fc80000010200 */
[----:B------:R2:W5:Y:S01]  /*a1c0*/  @!P0 LD.E.64 R8, [R6.64] ;  /* 0x0000000606088980 */ /* 0x000562000c101b00 */
[----:B------:R-:W-:Y:S01]  /*a1d0*/  ISETP.GE.AND P1, PT, R138, c[0x0][0x27c], PT ;  /* 0x00009f008a007a0c */ /* 0x000fe20003f26270 */
[----:B-1----:R-:W-:-:S05]  /*a1e0*/  IMAD.SHL.U32 R10, R137, 0x2, RZ ;  /* 0x00000002890a7824 */ /* 0x002fca00078e00ff */
[----:B------:R-:W-:-:S05]  /*a1f0*/  @!P2 IADD3 R12, P0, R4, R10, RZ ;  /* 0x0000000a040ca210 */ /* 0x000fca0007f1e0ff */
[----:B------:R-:W-:Y:S01]  /*a200*/  @!P2 IMAD.X R13, R5, 0x1, R0, P0 ;  /* 0x00000001050da824 */ /* 0x000fe200000e0600 */
[----:B------:R-:W-:-:S05]  /*a210*/  @!P2 IADD3 R22, P0, R2, R10, RZ ;  /* 0x0000000a0216a210 */ /* 0x000fca0007f1e0ff */
[----:B------:R-:W-:Y:S01]  /*a220*/  @!P2 IMAD.X R23, R3, 0x1, R0, P0 ;  /* 0x000000010317a824 */ /* 0x000fe200000e0600 */
[----:B------:R-:W-:Y:S01]  /*a230*/  ISETP.GE.AND P0, PT, R140, c[0x0][0x27c], PT ;  /* 0x00009f008c007a0c */ /* 0x000fe20003f06270 */
[----:B------:R-:W-:Y:S01]  /*a240*/  CS2R R14, SRZ ;  /* 0x00000000000e7805 */ /* 0x000fe2000001ff00 */
[----:B--2---:R-:W-:Y:S01]  /*a250*/  CS2R R6, SRZ ;  /* 0x0000000000067805 */ /* 0x004fe2000001ff00 */
[----:B------:R-:W-:Y:S01]  /*a260*/  @!P1 IMAD.WIDE R18, R138, 0x2, R4 ;  /* 0x000000028a129825 */ /* 0x000fe200078e0204 */
[----:B------:R-:W-:-:S03]  /*a270*/  SHF.R.S32.HI R0, RZ, 0x1f, R140 ;  /* 0x0000001fff007819 */ /* 0x000fc6000001148c */
[----:B------:R-:W-:Y:S01]  /*a280*/  @!P1 IMAD.WIDE R10, R138, 0x2, R2 ;  /* 0x000000028a0a9825 */ /* 0x000fe200078e0202 */
[----:B------:R1:W5:Y:S03]  /*a290*/  @!P1 LD.E.64 R14, [R18.64] ;  /* 0x00000006120e9980 */ /* 0x000366000c101b00 */
[C---:B------:R-:W-:Y:S01]  /*a2a0*/  IMAD.SHL.U32 R20, R140.reuse, 0x2, RZ ;  /* 0x000000028c147824 */ /* 0x040fe200078e00ff */
[----:B------:R2:W5:Y:S01]  /*a2b0*/  @!P1 LD.E.64 R6, [R10.64] ;  /* 0x000000060a069980 */ /* 0x000562000c101b00 */
[----:B------:R-:W-:-:S03]  /*a2c0*/  SHF.L.U64.HI R0, R140, 0x1, R0 ;  /* 0x000000018c007819 */ /* 0x000fc60000010200 */
[----:B------:R-:W-:-:S05]  /*a2d0*/  @!P0 IADD3 R4, P1, R4, R20, RZ ;  /* 0x0000001404048210 */ /* 0x000fca0007f3e0ff */
[--C-:B------:R-:W-:Y:S01]  /*a2e0*/  @!P0 IMAD.X R5, R5, 0x1, R0.reuse, P1 ;  /* 0x0000000105058824 */ /* 0x100fe200008e0600 */
[----:B------:R-:W-:Y:S02]  /*a2f0*/  @!P0 IADD3 R2, P1, R2, R20, RZ ;  /* 0x0000001402028210 */ /* 0x000fe40007f3e0ff */
[----:B------:R-:W-:Y:S01]  /*a300*/  CS2R R20, SRZ ;  /* 0x0000000000147805 */ /* 0x000fe2000001ff00 */
[----:B-1----:R-:W-:Y:S02]  /*a310*/  CS2R R18, SRZ ;  /* 0x0000000000127805 */ /* 0x002fe4000001ff00 */
[----:B------:R-:W-:-:S03]  /*a320*/  @!P0 IMAD.X R3, R3, 0x1, R0, P1 ;  /* 0x0000000103038824 */ /* 0x000fc600008e0600 */
[----:B------:R1:W5:Y:S01]  /*a330*/  @!P0 LD.E.64 R20, [R4.64] ;  /* 0x0000000604148980 */ /* 0x000362000c101b00 */
[----:B--2---:R-:W-:-:S03]  /*a340*/  CS2R R10, SRZ ;  /* 0x00000000000a7805 */ /* 0x004fc6000001ff00 */
[----:B------:R2:W5:Y:S04]  /*a350*/  @!P2 LD.E.64 R18, [R12.64] ;  /* 0x000000060c12a980 */ /* 0x000568000c101b00 */
[----:B------:R1:W5:Y:S01]  /*a360*/  @!P2 LD.E.64 R10, [R22.64] ;  /* 0x00000006160aa980 */ /* 0x000362000c101b00 */
[----:B--2---:R-:W-:-:S06]  /*a370*/  CS2R R12, SRZ ;  /* 0x00000000000c7805 */ /* 0x004fcc000001ff00 */
[----:B------:R1:W5:Y:S02]  /*a380*/  @!P0 LD.E.64 R12, [R2.64] ;  /* 0x00000006020c8980 */ /* 0x000364000c101b00 */
.L_x_1429:
[----:B-123--:R-:W-:Y:S05]  /*a390*/  BSYNC B0 ;  /* 0x0000000000007941 */ /* 0x00efea0003800000 */
.L_x_1428:
[----:B------:R-:W2:Y:S01]  /*a3a0*/  LDL R38, [R1+0x14] ;  /* 0x0000140001267983 */ /* 0x000ea20000100800 */
        /* <DEDUP_REMOVED lines=18> */
[----:B------:R-:W-:Y:S01]  /*a4d0*/  IMAD.MOV.U32 R21, RZ, RZ, R6 ;  /* 0x000000ffff157224 */ /* 0x000fe200078e0006 */
        /* <DEDUP_REMOVED lines=9> */
[----:B------:R-:W-:-:S04]  /*a570*/  DEPBAR.LE SB0, 0x1 ;  /* 0x000080400000791a */ /* 0x000fc80000000000 */
[----:B------:R-:W-:Y:S01]  /*a580*/  SHF.R.U32.HI R27, RZ, 0x10, R17 ;  /* 0x00000010ff1b7819 */ /* 0x000fe20000011611 */
[----:B------:R-:W-:Y:S01]  /*a590*/  IMAD.MOV.U32 R17, RZ, RZ, R9 ;  /* 0x000000ffff117224 */ /* 0x000fe200078e0009 */
[----:B------:R-:W-:Y:S01]  /*a5a0*/  SHF.R.U32.HI R31, RZ, 0x10, R15 ;  /* 0x00000010ff1f7819 */ /* 0x000fe2000001160f */
[----:B------:R-:W-:Y:S01]  /*a5b0*/  BSSY B1, `(.L_x_1430) ;  /* 0x00000c4000017945 */ /* 0x000fe20003800000 */
        /* <DEDUP_REMOVED lines=24> */
[----:B------:R-:W-:Y:S01]  /*a740*/  BAR.SYNC.DEFER_BLOCKING 0x0 ;  /* 0x0000000000007b1d */ /* 0x000fe20000010000 */
[----:B--2---:R-:W-:-:S05]  /*a750*/  IMAD R2, R38, -0x80, R37 ;  /* 0xffffff8026027824 */ /* 0x004fca00078e0225 */
[----:B------:R-:W-:-:S04]  /*a760*/  IMNMX R16, R2, 0x80, PT ;  /* 0x0000008002107817 */ /* 0x000fc80003800200 */
[----:B------:R-:W-:-:S13]  /*a770*/  ISETP.GE.AND P0, PT, R205, R16, PT ;  /* 0x00000010cd00720c */ /* 0x000fda0003f06270 */
        /* <DEDUP_REMOVED lines=42> */
.L_x_1433:
[----:B------:R-:W-:Y:S05]  /*aa20*/  BSYNC B0 ;  /* 0x0000000000007941 */ /* 0x000fea0003800000 */
.L_x_1432:
        /* <DEDUP_REMOVED lines=41> */
.L_x_1435:
[----:B------:R-:W-:Y:S05]  /*acc0*/  BSYNC B0 ;  /* 0x0000000000007941 */ /* 0x000fea0003800000 */
.L_x_1434:
        /* <DEDUP_REMOVED lines=41> */
.L_x_1437:
[----:B------:R-:W-:Y:S05]  /*af60*/  BSYNC B0 ;  /* 0x0000000000007941 */ /* 0x000fea0003800000 */
.L_x_1436:
        /* <DEDUP_REMOVED lines=40> */
.L_x_1431:
[----:B------:R-:W-:Y:S05]  /*b1f0*/  BSYNC B1 ;  /* 0x0000000000017941 */ /* 0x000fea0003800000 */
.L_x_1430:
        /* <DEDUP_REMOVED lines=45> */
.L_x_1441:
[----:B------:R-:W-:Y:S05]  /*b4d0*/  BSYNC B0 ;  /* 0x0000000000007941 */ /* 0x000fea0003800000 */
.L_x_1440:
        /* <DEDUP_REMOVED lines=41> */
.L_x_1443:
[----:B------:R-:W-:Y:S05]  /*b770*/  BSYNC B0 ;  /* 0x0000000000007941 */ /* 0x000fea0003800000 */
.L_x_1442:
        /* <DEDUP_REMOVED lines=41> */
.L_x_1445:
[----:B------:R-:W-:Y:S05]  /*ba10*/  BSYNC B0 ;  /* 0x0000000000007941 */ /* 0x000fea0003800000 */
.L_x_1444:
        /* <DEDUP_REMOVED lines=40> */
.L_x_1439:
[----:B------:R-:W-:Y:S05]  /*bca0*/  BSYNC B1 ;  /* 0x0000000000017941 */ /* 0x000fea0003800000 */
.L_x_1438:
        /* <DEDUP_REMOVED lines=45> */
.L_x_1449:
[----:B------:R-:W-:Y:S05]  /*bf80*/  BSYNC B0 ;  /* 0x0000000000007941 */ /* 0x000fea0003800000 */
.L_x_1448:
        /* <DEDUP_REMOVED lines=41> */
.L_x_1451:
[----:B------:R-:W-:Y:S05]  /*c220*/  BSYNC B0 ;  /* 0x0000000000007941 */ /* 0x000fea0003800000 */
.L_x_1450:
        /* <DEDUP_REMOVED lines=41> */
.L_x_1453:
[----:B------:R-:W-:Y:S05]  /*c4c0*/  BSYNC B0 ;  /* 0x0000000000007941 */ /* 0x000fea0003800000 */
.L_x_1452:
        /* <DEDUP_REMOVED lines=40> */
.L_x_1447:
[----:B------:R-:W-:Y:S05]  /*c750*/  BSYNC B1 ;  /* 0x0000000000017941 */ /* 0x000fea0003800000 */
.L_x_1446:
        /* <DEDUP_REMOVED lines=44> */
.L_x_1456:
[----:B------:R-:W-:Y:S05]  /*ca20*/  BSYNC B0 ;  /* 0x0000000000007941 */ /* 0x000fea0003800000 */
.L_x_1455:
        /* <DEDUP_REMOVED lines=41> */
.L_x_1458:
[----:B------:R-:W-:Y:S05]  /*ccc0*/  BSYNC B0 ;  /* 0x0000000000007941 */ /* 0x000fea0003800000 */
.L_x_1457:
        /* <DEDUP_REMOVED lines=41> */
.L_x_1460:
[----:B------:R-:W-:Y:S05]  /*cf60*/  BSYNC B0 ;  /* 0x0000000000007941 */ /* 0x000fea0003800000 */
.L_x_1459:
        /* <DEDUP_REMOVED lines=41> */
.L_x_1427:
        /* <DEDUP_REMOVED lines=36> */
.L_x_1462:
[----:B-123--:R-:W-:Y:S05]  /*d440*/  BSYNC B0 ;  /* 0x0000000000007941 */ /* 0x00efea0003800000 */
.L_x_1461:
[----:B------:R-:W2:Y:S01]  /*d450*/  LDL R40, [R1+0x14] ;  /* 0x0000140001287983 */ /* 0x000ea20000100800 */
[--C-:B-----5:R-:W-:Y:S01]  /*d460*/  IMAD.MOV.U32 R20, RZ, RZ, R13.reuse ;  /* 0x000000ffff147224 */ /* 0x120fe200078e000d */
[----:B------:R-:W-:Y:S01]  /*d470*/  SHF.R.U32.HI R2, RZ, 0x10, R13 ;  /* 0x00000010ff027819 */ /* 0x000fe2000001160d */
[----:B------:R-:W-:Y:S01]  /*d480*/  IMAD.MOV.U32 R33, RZ, RZ, R18 ;  /* 0x000000ffff217224 */ /* 0x000fe200078e0012 */
[--C-:B------:R-:W-:Y:S01]  /*d490*/  SHF.R.U64 R30, R18, 0x10, R19.reuse ;  /* 0x00000010121e7819 */ /* 0x100fe20000001213 */
[----:B------:R-:W-:Y:S01]  /*d4a0*/  IMAD.MOV.U32 R32, RZ, RZ, R19 ;  /* 0x000000ffff207224 */ /* 0x000fe200078e0013 */
[----:B------:R-:W-:Y:S01]  /*d4b0*/  PRMT R42, R20, 0x5410, R2 ;  /* 0x00005410142a7816 */ /* 0x000fe20000000002 */
[----:B------:R-:W-:Y:S01]  /*d4c0*/  IMAD.MOV.U32 R28, RZ, RZ, R9 ;  /* 0x000000ffff1c7224 */ /* 0x000fe200078e0009 */
[----:B------:R-:W-:Y:S01]  /*d4d0*/  SHF.R.U32.HI R27, RZ, 0x10, R19 ;  /* 0x00000010ff1b7819 */ /* 0x000fe20000011613 */
[----:B------:R-:W-:Y:S01]  /*d4e0*/  IMAD.MOV.U32 R21, RZ, RZ, R12 ;  /* 0x000000ffff157224 */ /* 0x000fe200078e000c */
[----:B------:R-:W-:Y:S01]  /*d4f0*/  SHF.R.U64 R26, R8, 0x10, R9 ;  /* 0x00000010081a7819 */ /* 0x000fe20000001209 */
        /* <DEDUP_REMOVED lines=8> */
[----:B------:R-:W-:Y:S01]  /*d580*/  IMAD.MOV.U32 R29, RZ, RZ, R8 ;  /* 0x000000ffff1d7224 */ /* 0x000fe200078e0008 */
[--C-:B------:R-:W-:Y:S01]  /*d590*/  SHF.R.U64 R9, R4, 0x10, R5.reuse ;  /* 0x0000001004097819 */ /* 0x100fe20000001205 */
[----:B------:R-:W-:Y:S01]  /*d5a0*/  IMAD.MOV.U32 R11, RZ, RZ, R5 ;  /* 0x000000ffff0b7224 */ /* 0x000fe200078e0005 */
[--C-:B------:R-:W-:Y:S01]  /*d5b0*/  SHF.R.U64 R34, R16, 0x10, R17.reuse ;  /* 0x0000001010227819 */ /* 0x100fe20000001211 */
[----:B------:R-:W-:Y:S01]  /*d5c0*/  IMAD.MOV.U32 R25, RZ, RZ, R10 ;  /* 0x000000ffff197224 */ /* 0x000fe200078e000a */
[----:B------:R-:W-:Y:S01]  /*d5d0*/  SHF.R.U32.HI R31, RZ, 0x10, R17 ;  /* 0x00000010ff1f7819 */ /* 0x000fe20000011611 */
[----:B------:R-:W-:Y:S01]  /*d5e0*/  IMAD.MOV.U32 R17, RZ, RZ, R14 ;  /* 0x000000ffff117224 */ /* 0x000fe200078e000e */
[----:B------:R-:W-:Y:S01]  /*d5f0*/  SHF.R.U32.HI R4, RZ, 0x10, R5 ;  /* 0x00000010ff047819 */ /* 0x000fe20000011605 */
[--C-:B------:R-:W-:Y:S01]  /*d600*/  IMAD.MOV.U32 R16, RZ, RZ, R15.reuse ;  /* 0x000000ffff107224 */ /* 0x100fe200078e000f */
[--C-:B------:R-:W-:Y:S01]  /*d610*/  SHF.R.U64 R13, R14, 0x10, R15.reuse ;  /* 0x000000100e0d7819 */ /* 0x100fe2000000120f */
[----:B------:R-:W-:Y:S01]  /*d620*/  IMAD.MOV.U32 R8, RZ, RZ, R6 ;  /* 0x000000ffff087224 */ /* 0x000fe200078e0006 */
[----:B------:R-:W-:Y:S01]  /*d630*/  SHF.R.U32.HI R10, RZ, 0x10, R15 ;  /* 0x00000010ff0a7819 */ /* 0x000fe2000001160f */
[--C-:B------:R-:W-:Y:S01]  /*d640*/  IMAD.MOV.U32 R5, RZ, RZ, R7.reuse ;  /* 0x000000ffff057224 */ /* 0x100fe200078e0007 */
[----:B------:R-:W-:Y:S01]  /*d650*/  SHF.R.U64 R3, R6, 0x10, R7 ;  /* 0x0000001006037819 */ /* 0x000fe20000001207 */
[----:B------:R-:W-:-:S04]  /*d660*/  DEPBAR.LE SB0, 0x1 ;  /* 0x000080400000791a */ /* 0x000fc80000000000 */
[----:B------:R-:W-:Y:S01]  /*d670*/  SHF.R.U32.HI R0, RZ, 0x10, R7 ;  /* 0x00000010ff007819 */ /* 0x000fe20000011607 */
[----:B------:R-:W-:Y:S01]  /*d680*/  BSSY B1, `(.L_x_1463) ;  /* 0x00000d1000017945 */ /* 0x000fe20003800000 */
        /* <DEDUP_REMOVED lines=15> */
[----:B------:R-:W-:Y:S01]  /*d780*/  SHF.R.S32.HI R50, RZ, 0x3, R38 ;  /* 0x00000003ff327819 */ /* 0x000fe20000011426 */
        /* <DEDUP_REMOVED lines=41> */
[--C-:B------:R-:W-:Y:S01]  /*da20*/  HADD2.F32 R6, -RZ, R9.reuse.H0_H0 ;  /* 0x20000009ff067230 */ /* 0x100fe20000004100 */
        /* <DEDUP_REMOVED lines=11> */
[--C-:B------:R-:W-:Y:S01]  /*dae0*/  HADD2.F32 R8, -RZ, R10.reuse.H0_H0 ;  /* 0x2000000aff087230 */ /* 0x100fe20000004100 */
        /* <DEDUP_REMOVED lines=41> */
.L_x_1466:
[----:B------:R-:W-:Y:S05]  /*dd80*/  BSYNC B0 ;  /* 0x0000000000007941 */ /* 0x000fea0003800000 */
.L_x_1465:
        /* <DEDUP_REMOVED lines=96> */
.L_x_1464:
[----:B------:R-:W-:Y:S05]  /*e390*/  BSYNC B1 ;  /* 0x0000000000017941 */ /* 0x000fea0003800000 */
.L_x_1463:
[----:B------:R-:W-:Y:S01]  /*e3a0*/  IADD3 R2, R205, 0x20, RZ ;  /* 0x00000020cd027810 */ /* 0x000fe20007ffe0ff */
[----:B------:R-:W-:Y:S03]  /*e3b0*/  BSSY B1, `(.L_x_1467) ;  /* 0x00000c6000017945 */ /* 0x000fe60003800000 */
[----:B------:R-:W-:-:S13]  /*e3c0*/  ISETP.GE.AND P0, PT, R2, R40, PT ;  /* 0x000000280200720c */ /* 0x000fda0003f06270 */
[----:B------:R-:W-:Y:S05]  /*e3d0*/  @P0 BRA `(.L_x_1468) ;  /* 0x00000c3000000947 */ /* 0x000fea0003800000 */
[----:B------:R-:W-:Y:S01]  /*e3e0*/  ISETP.GE.AND P0, PT, R132, c[0x0][0x27c], PT ;  /* 0x00009f0084007a0c */ /* 0x000fe20003f06270 */
[----:B------:R-:W-:Y:S01]  /*e3f0*/  BSSY B0, `(.L_x_1469) ;  /* 0x0000061000007945 */ /* 0x000fe20003800000 */
[----:B------:R-:W-:Y:S02]  /*e400*/  SHF.R.S32.HI R0, RZ, 0x1f, R2 ;  /* 0x0000001fff007819 */ /* 0x000fe40000011402 */
[----:B------:R-:W-:Y:S02]  /*e410*/  SHF.R.U32.HI R58, RZ, 0x3, R159 ;  /* 0x00000003ff3a7819 */ /* 0x000fe4000001169f */
[----:B------:R-:W-:-:S05]  /*e420*/  LEA.HI R0, R0, R2, RZ, 0x3 ;  /* 0x0000000200007211 */ /* 0x000fca00078f18ff */
[----:B------:R-:W-:-:S05]  /*e430*/  IMAD.SHL.U32 R0, R0, 0x40, RZ ;  /* 0x0000004000007824 */ /* 0x000fca00078e00ff */
[----:B------:R-:W-:Y:S01]  /*e440*/  LOP3.LUT R17, R0, 0xfffffe00, RZ, 0xc0, !PT ;  /* 0xfffffe0000117812 */ /* 0x000fe200078ec0ff */
        /* <DEDUP_REMOVED lines=25> */
[C---:B------:R-:W-:Y:S01]  /*e5e0*/  FMUL.FTZ R7, R2.reuse, R18 ;  /* 0x0000001202077220 */ /* 0x040fe20000410000 */
        /* <DEDUP_REMOVED lines=65> */
.L_x_1470:
[----:B------:R-:W-:Y:S05]  /*ea00*/  BSYNC B0 ;  /* 0x0000000000007941 */ /* 0x000fea0003800000 */
.L_x_1469:
[----:B------:R-:W-:-:S13]  /*ea10*/  ISETP.GE.AND P0, PT, R134, c[0x0][0x27c], PT ;  /* 0x00009f0086007a0c */ /* 0x000fda0003f06270 */
[----:B------:R-:W-:Y:S05]  /*ea20*/  @P0 BRA `(.L_x_1468) ;  /* 0x000005e000000947 */ /* 0x000fea0003800000 */
[----:B------:R-:W-:Y:S01]  /*ea30*/  MOV R0, c[0x0][0x27c] ;  /* 0x00009f0000007a02 */ /* 0x000fe20000000f00 */
[----:B------:R-:W-:Y:S01]  /*ea40*/  HADD2.F32 R13, -RZ, R53.H0_H0 ;  /* 0x20000035ff0d7230 */ /* 0x000fe20000004100 */
[----:B------:R-:W-:Y:S02]  /*ea50*/  LEA.HI R3, R39, R134, RZ, 0x6 ;  /* 0x0000008627037211 */ /* 0x000fe400078f30ff */
[----:B------:R-:W-:Y:S02]  /*ea60*/  LEA.HI R0, R0, R50, RZ, 0x1d ;  /* 0x0000003200007211 */ /* 0x000fe400078fe8ff */
[----:B------:R-:W-:Y:S02]  /*ea70*/  LOP3.LUT R2, R159, 0x38, R38, 0xf8, !PT ;  /* 0x000000389f027812 */ /* 0x000fe400078ef826 */
[----:B-1----:R-:W-:Y:S02]  /*ea80*/  SHF.L.U32 R5, R3, 0x7, RZ ;  /* 0x0000000703057819 */ /* 0x002fe400000006ff */
[----:B------:R-:W-:-:S02]  /*ea90*/  SHF.R.S32.HI R3, RZ, 0x1f, R0 ;  /* 0x0000001fff037819 */ /* 0x000fc40000011400 */
        /* <DEDUP_REMOVED lines=10> */
[----:B------:R-:W1:Y:S03]  /*eb40*/  LDS.128 R4, [R30] ;  /* 0x000000001e047984 */ /* 0x000e660000000c00 */
[----:B------:R-:W-:Y:S01]  /*eb50*/  IADD3 R2, R0, R2, R17 ;  /* 0x0000000200027210 */ /* 0x000fe20007ffe011 */
[----:B------:R-:W-:-:S03]  /*eb60*/  HADD2.F32 R0, -RZ, R49.H1_H1 ;  /* 0x30000031ff007230 */ /* 0x000fc60000004100 */
[----:B------:R-:W-:Y:S01]  /*eb70*/  SHF.L.U32 R27, R2, 0x1, RZ ;  /* 0x00000001021b7819 */ /* 0x000fe200000006ff */
[----:B------:R-:W-:-:S04]  /*eb80*/  HADD2.F32 R2, -RZ, R49.H0_H0 ;  /* 0x20000031ff027230 */ /* 0x000fc80000004100 */
        /* <DEDUP_REMOVED lines=16> */
[----:B------:R-:W-:Y:S01]  /*ec90*/  HADD2.F32 R5, -RZ, R51.H0_H0 ;  /* 0x20000033ff057230 */ /* 0x000fe20000004100 */
[-C--:B------:R-:W-:Y:S01]  /*eca0*/  FMUL.FTZ R32, R0, R3.reuse ;  /* 0x0000000300207220 */ /* 0x080fe20000410000 */
[--C-:B------:R-:W-:Y:S01]  /*ecb0*/  HADD2.F32 R21, -RZ, R6.reuse.H0_H0 ;  /* 0x20000006ff157230 */ /* 0x100fe20000004100 */
[----:B------:R-:W-:Y:S01]  /*ecc0*/  FFMA.FTZ R35, R11, R3, R2 ;  /* 0x000000030b237223 */ /* 0x000fe20000010002 */
[----:B------:R-:W-:Y:S01]  /*ecd0*/  HADD2.F32 R20, -RZ, R6.H1_H1 ;  /* 0x30000006ff147230 */ /* 0x000fe20000004100 */
[----:B------:R-:W-:Y:S01]  /*ece0*/  FMUL.FTZ R4, R5, R19 ;  /* 0x0000001305047220 */ /* 0x000fe20000410000 */
[--C-:B------:R-:W-:Y:S01]  /*ecf0*/  HADD2.F32 R8, -RZ, R10.reuse.H0_H0 ;  /* 0x2000000aff087230 */ /* 0x100fe20000004100 */
[----:B------:R-:W-:Y:S01]  /*ed00*/  FFMA.FTZ R13, R13, R17, -R33 ;  /* 0x000000110d0d7223 */ /* 0x000fe20000010821 */
        /* <DEDUP_REMOVED lines=48> */
.L_x_1468:
[----:B------:R-:W-:Y:S05]  /*f010*/  BSYNC B1 ;  /* 0x0000000000017941 */ /* 0x000fea0003800000 */
.L_x_1467:
[----:B------:R-:W-:Y:S01]  /*f020*/  IADD3 R0, R205, 0x40, RZ ;  /* 0x00000040cd007810 */ /* 0x000fe20007ffe0ff */
[----:B------:R-:W-:Y:S03]  /*f030*/  BSSY B1, `(.L_x_1471) ;  /* 0x00000c3000017945 */ /* 0x000fe60003800000 */
[----:B------:R-:W-:-:S13]  /*f040*/  ISETP.GE.AND P0, PT, R0, R40, PT ;  /* 0x000000280000720c */ /* 0x000fda0003f06270 */
[----:B------:R-:W-:Y:S05]  /*f050*/  @P0 BRA `(.L_x_1472) ;  /* 0x00000c0000000947 */ /* 0x000fea0003800000 */
[----:B------:R2:W5:Y:S01]  /*f060*/  LDL R37, [R1+0x48] ;  /* 0x0000480001257983 */ /* 0x0005620000100800 */
[----:B------:R-:W-:Y:S01]  /*f070*/  ISETP.GE.AND P0, PT, R132, c[0x0][0x27c], PT ;  /* 0x00009f0084007a0c */ /* 0x000fe20003f06270 */
[----:B------:R-:W-:Y:S01]  /*f080*/  BSSY B0, `(.L_x_1473) ;  /* 0x0000063000007945 */ /* 0x000fe20003800000 */
[C---:B------:R-:W-:Y:S02]  /*f090*/  IADD3 R38, R205.reuse, 0x40, RZ ;  /* 0x00000040cd267810 */ /* 0x040fe40007ffe0ff */
[----:B------:R-:W-:-:S03]  /*f0a0*/  IADD3 R39, R205, 0x40, RZ ;  /* 0x00000040cd277810 */ /* 0x000fc60007ffe0ff */
[----:B------:R-:W-:Y:S02]  /*f0b0*/  IMAD.SHL.U32 R38, R38, 0x40, RZ ;  /* 0x0000004026267824 */ /* 0x000fe400078e00ff */
[----:B------:R-:W-:-:S03]  /*f0c0*/  IMAD.SHL.U32 R39, R39, 0x40, RZ ;  /* 0x0000004027277824 */ /* 0x000fc600078e00ff */
[----:B------:R-:W-:Y:S02]  /*f0d0*/  LOP3.LUT R38, R38, 0x1c0, RZ, 0xc0, !PT ;  /* 0x000001c026267812 */ /* 0x000fe400078ec0ff */
[----:B------:R-:W-:Y:S02]  /*f0e0*/  LOP3.LUT R39, R39, 0x1c0, RZ, 0xc0, !PT ;  /* 0x000001c027277812 */ /* 0x000fe400078ec0ff */
[----:B------:R-:W-:Y:S01]  /*f0f0*/  SHF.R.U32.HI R38, RZ, 0x3, R38 ;  /* 0x00000003ff267819 */ /* 0x000fe20000011626 */
        /* <DEDUP_REMOVED lines=8> */
[----:B-----5:R-:W-:Y:S02]  /*f180*/  LOP3.LUT R3, R37, R0, R38, 0xf6, !PT ;  /* 0x0000000025037212 */ /* 0x020fe400078ef626 */
        /* <DEDUP_REMOVED lines=10> */
[----:B------:R-:W3:Y:S01]  /*f230*/  LDS.128 R8, [R27+0x10080] ;  /* 0x010080001b087984 */ /* 0x000ee20000000c00 */
[--C-:B-1----:R-:W-:Y:S02]  /*f240*/  HADD2.F32 R17, -RZ, R4.reuse.H0_H0 ;  /* 0x20000004ff117230 */ /* 0x102fe40000004100 */
[----:B------:R-:W-:Y:S02]  /*f250*/  HADD2.F32 R16, -RZ, R4.H1_H1 ;  /* 0x30000004ff107230 */ /* 0x000fe40000004100 */
[--C-:B------:R-:W-:Y:S02]  /*f260*/  HADD2.F32 R23, -RZ, R7.reuse.H0_H0 ;  /* 0x20000007ff177230 */ /* 0x100fe40000004100 */
[--C-:B---3--:R-:W-:Y:S02]  /*f270*/  HADD2.F32 R4, -RZ, R8.reuse.H0_H0 ;  /* 0x20000008ff047230 */ /* 0x108fe40000004100 */
        /* <DEDUP_REMOVED lines=67> */
.L_x_1474:
[----:B------:R-:W-:Y:S05]  /*f6b0*/  BSYNC B0 ;  /* 0x0000000000007941 */ /* 0x000fea0003800000 */
.L_x_1473:
[----:B------:R-:W-:-:S13]  /*f6c0*/  ISETP.GE.AND P0, PT, R134, c[0x0][0x27c], PT ;  /* 0x00009f0086007a0c */ /* 0x000fda0003f06270 */
[----:B------:R-:W-:Y:S05]  /*f6d0*/  @P0 BRA `(.L_x_1472) ;  /* 0x0000058000000947 */ /* 0x000fea0003800000 */
[----:B------:R-:W3:Y:S01]  /*f6e0*/  LDL R36, [R1+0x50] ;  /* 0x0000500001247983 */ /* 0x000ee20000100800 */
[----:B------:R-:W-:Y:S01]  /*f6f0*/  MOV R0, c[0x0][0x27c] ;  /* 0x00009f0000007a02 */ /* 0x000fe20000000f00 */
[----:B------:R-:W-:-:S03]  /*f700*/  HADD2.F32 R13, -RZ, R53.H0_H0 ;  /* 0x20000035ff0d7230 */ /* 0x000fc60000004100 */
        /* <DEDUP_REMOVED lines=8> */
[----:B-----5:R-:W-:Y:S01]  /*f790*/  IADD3 R0, R2, R0, R37 ;  /* 0x0000000002007210 */ /* 0x020fe20007ffe025 */
[----:B------:R-:W-:-:S03]  /*f7a0*/  HADD2.F32 R2, -RZ, R49.H0_H0 ;  /* 0x20000031ff027230 */ /* 0x000fc60000004100 */
[----:B-1----:R-:W-:Y:S01]  /*f7b0*/  SHF.L.U32 R27, R0, 0x1, RZ ;  /* 0x00000001001b7819 */ /* 0x002fe200000006ff */
[----:B------:R-:W-:-:S04]  /*f7c0*/  HADD2.F32 R0, -RZ, R49.H1_H1 ;  /* 0x30000031ff007230 */ /* 0x000fc80000004100 */
[----:B------:R-:W1:Y:S02]  /*f7d0*/  LDS.128 R8, [R27+0x10080] ;  /* 0x010080001b087984 */ /* 0x000e640000000c00 */
[--C-:B-1----:R-:W-:Y:S02]  /*f7e0*/  HADD2.F32 R15, -RZ, R11.reuse.H0_H0 ;  /* 0x2000000bff0f7230 */ /* 0x102fe40000004100 */
[----:B------:R-:W-:Y:S02]  /*f7f0*/  HADD2.F32 R14, -RZ, R11.H1_H1 ;  /* 0x3000000bff0e7230 */ /* 0x000fe40000004100 */
[----:B------:R-:W-:Y:S02]  /*f800*/  HADD2.F32 R3, -RZ, R8.H1_H1 ;  /* 0x30000008ff037230 */ /* 0x000fe40000004100 */
[----:B------:R-:W-:Y:S02]  /*f810*/  HADD2.F32 R11, -RZ, R54.H0_H0 ;  /* 0x20000036ff0b7230 */ /* 0x000fe40000004100 */
[----:B------:R-:W-:Y:S01]  /*f820*/  HADD2.F32 R12, -RZ, R10.H1_H1 ;  /* 0x3000000aff0c7230 */ /* 0x000fe20000004100 */
[----:B------:R-:W-:Y:S01]  /*f830*/  FMUL.FTZ R31, R0, R3 ;  /* 0x00000003001f7220 */ /* 0x000fe20000410000 */
[----:B---3--:R-:W1:Y:S02]  /*f840*/  LDS.128 R4, [R36] ;  /* 0x0000000024047984 */ /* 0x008e640000000c00 */
[----:B-1----:R-:W-:-:S02]  /*f850*/  HADD2.F32 R17, -RZ, R4.H0_H0 ;  /* 0x20000004ff117230 */ /* 0x002fc40000004100 */
[----:B------:R-:W-:Y:S02]  /*f860*/  HADD2.F32 R16, -RZ, R4.H1_H1 ;  /* 0x30000004ff107230 */ /* 0x000fe40000004100 */
[----:B------:R-:W-:Y:S02]  /*f870*/  HADD2.F32 R4, -RZ, R8.H0_H0 ;  /* 0x20000008ff047230 */ /* 0x000fe40000004100 */
[--C-:B------:R-:W-:Y:S02]  /*f880*/  HADD2.F32 R23, -RZ, R7.reuse.H0_H0 ;  /* 0x20000007ff177230 */ /* 0x100fe40000004100 */
[----:B------:R-:W-:Y:S01]  /*f890*/  HADD2.F32 R22, -RZ, R7.H1_H1 ;  /* 0x30000007ff167230 */ /* 0x000fe20000004100 */
[C---:B------:R-:W-:Y:S01]  /*f8a0*/  FMUL.FTZ R7, R2.reuse, R17 ;  /* 0x0000001102077220 */ /* 0x040fe20000410000 */
[--C-:B------:R-:W-:Y:S01]  /*f8b0*/  HADD2.F32 R19, -RZ, R5.reuse.H0_H0 ;  /* 0x20000005ff137230 */ /* 0x100fe20000004100 */
[----:B------:R-:W-:Y:S01]  /*f8c0*/  FMUL.FTZ R32, R2, R4 ;  /* 0x0000000402207220 */ /* 0x000fe20000410000 */
[----:B------:R-:W-:Y:S01]  /*f8d0*/  HADD2.F32 R18, -RZ, R5.H1_H1 ;  /* 0x30000005ff127230 */ /* 0x000fe20000004100 */
[----:B------:R-:W-:Y:S01]  /*f8e0*/  FMUL.FTZ R2, R0, R16 ;  /* 0x0000001000027220 */ /* 0x000fe20000410000 */
[----:B------:R-:W-:Y:S01]  /*f8f0*/  HADD2.F32 R5, -RZ, R51.H0_H0 ;  /* 0x20000033ff057230 */ /* 0x000fe20000004100 */
[----:B------:R-:W-:Y:S01]  /*f900*/  FFMA.FTZ R35, R13, R4, R7 ;  /* 0x000000040d237223 */ /* 0x000fe20000010007 */
[--C-:B------:R-:W-:Y:S01]  /*f910*/  HADD2.F32 R21, -RZ, R6.reuse.H0_H0 ;  /* 0x20000006ff157230 */ /* 0x100fe20000004100 */
[----:B------:R-:W-:Y:S01]  /*f920*/  FFMA.FTZ R34, R11, R3, R2 ;  /* 0x000000030b227223 */ /* 0x000fe20000010002 */
[----:B------:R-:W-:Y:S01]  /*f930*/  HADD2.F32 R20, -RZ, R6.H1_H1 ;  /* 0x30000006ff147230 */ /* 0x000fe20000004100 */
[----:B------:R-:W-:Y:S01]  /*f940*/  FMUL.FTZ R4, R5, R19 ;  /* 0x0000001305047220 */ /* 0x000fe20000410000 */
[----:B------:R-:W-:Y:S01]  /*f950*/  HADD2.F32 R8, -RZ, R10.H0_H0 ;  /* 0x2000000aff087230 */ /* 0x000fe20000004100 */
[----:B------:R-:W-:Y:S01]  /*f960*/  FFMA.FTZ R13, R13, R17, -R32 ;  /* 0x000000110d0d7223 */ /* 0x000fe20000010820 */
[----:B------:R-:W-:-:S02]  /*f970*/  HADD2.F32 R6, -RZ, R9.H0_H0 ;  /* 0x20000009ff067230 */ /* 0x000fc40000004100 */
        /* <DEDUP_REMOVED lines=46> */
.L_x_1472:
[----:B------:R-:W-:Y:S05]  /*fc60*/  BSYNC B1 ;  /* 0x0000000000017941 */ /* 0x000fea0003800000 */
.L_x_1471:
[----:B------:R-:W-:-:S04]  /*fc70*/  IADD3 R0, R205, 0x60, RZ ;  /* 0x00000060cd007810 */ /* 0x000fc80007ffe0ff */
[----:B------:R-:W-:-:S13]  /*fc80*/  ISETP.GE.AND P0, PT, R0, R40, PT ;  /* 0x000000280000720c */ /* 0x000fda0003f06270 */
[----:B------:R-:W-:Y:S05]  /*fc90*/  @P0 BRA `(.L_x_1454) ;  /* 0x00000c0000000947 */ /* 0x000fea0003800000 */
[----:B-----5:R3:W5:Y:S01]  /*fca0*/  LDL R37, [R1+0x44] ;  /* 0x0000440001257983 */ /* 0x0207620000100800 */
        /* <DEDUP_REMOVED lines=28> */
[----:B------:R-:W4:Y:S01]  /*fe70*/  LDS.128 R8, [R27+0x10080] ;  /* 0x010080001b087984 */ /* 0x000f220000000c00 */
[--C-:B-1----:R-:W-:Y:S02]  /*fe80*/  HADD2.F32 R17, -RZ, R4.reuse.H0_H0 ;  /* 0x20000004ff117230 */ /* 0x102fe40000004100 */
[----:B------:R-:W-:Y:S02]  /*fe90*/  HADD2.F32 R16, -RZ, R4.H1_H1 ;  /* 0x30000004ff107230 */ /* 0x000fe40000004100 */
[--C-:B------:R-:W-:Y:S02]  /*fea0*/  HADD2.F32 R23, -RZ, R7.reuse.H0_H0 ;  /* 0x20000007ff177230 */ /* 0x100fe40000004100 */
[--C-:B----4-:R-:W-:Y:S02]  /*feb0*/  HADD2.F32 R4, -RZ, R8.reuse.H0_H0 ;  /* 0x20000008ff047230 */ /* 0x110fe40000004100 */
        /* <DEDUP_REMOVED lines=67> */
.L_x_1476:
[----:B------:R-:W-:Y:S05]  /*102f0*/  BSYNC B0 ;  /* 0x0000000000007941 */ /* 0x000fea0003800000 */
.L_x_1475:
[----:B------:R-:W-:-:S13]  /*10300*/  ISETP.GE.AND P0, PT, R134, c[0x0][0x27c], PT ;  /* 0x00009f0086007a0c */ /* 0x000fda0003f06270 */
[----:B------:R-:W-:Y:S05]  /*10310*/  @P0 BRA `(.L_x_1454) ;  /* 0x0000058000000947 */ /* 0x000fea0003800000 */
[----:B-1----:R-:W4:Y:S01]  /*10320*/  LDL R36, [R1+0x4c] ;  /* 0x00004c0001247983 */ /* 0x002f220000100800 */
        /* <DEDUP_REMOVED lines=12> */
[----:B------:R-:W-:Y:S01]  /*103f0*/  SHF.L.U32 R27, R0, 0x1, RZ ;  /* 0x00000001001b7819 */ /* 0x000fe200000006ff */
        /* <DEDUP_REMOVED lines=8> */
[----:B----4-:R-:W1:Y:S02]  /*10480*/  LDS.128 R4, [R36] ;  /* 0x0000000024047984 */ /* 0x010e640000000c00 */
        /* <DEDUP_REMOVED lines=65> */
.L_x_1454:
[----:B------:R-:W-:Y:S05]  /*108a0*/  BSYNC B2 ;  /* 0x0000000000027941 */ /* 0x000fea0003800000 */
.L_x_1426:
[----:B-1----:R-:W1:Y:S01]  /*108b0*/  S2R R2, SR_TID.X ;  /* 0x0000000000027919 */ /* 0x002e620000002100 */
[----:B------:R-:W-:Y:S01]  /*108c0*/  IMAD R0, R60, c[0x0][0x208], RZ ;  /* 0x000082003c007a24 */ /* 0x000fe200078e02ff */
[----:B------:R-:W-:Y:S01]  /*108d0*/  MOV R4, R212 ;  /* 0x000000d400047202 */ /* 0x000fe20000000f00 */
[----:B------:R-:W-:Y:S01]  /*108e0*/  IMAD.MOV.U32 R5, RZ, RZ, R214 ;  /* 0x000000ffff057224 */ /* 0x000fe200078e00d6 */
[----:B------:R-:W-:-:S04]  /*108f0*/  DEPBAR.LE SB0, 0x0 ;  /* 0x000080000000791a */ /* 0x000fc80000000000 */
[----:B------:R-:W-:Y:S01]  /*10900*/  IMAD R0, R88, c[0x0][0x20c], R0 ;  /* 0x0000830058007a24 */ /* 0x000fe200078e0200 */
[----:B------:R-:W-:Y:S01]  /*10910*/  BAR.SYNC.DEFER_BLOCKING 0x0 ;  /* 0x0000000000007b1d */ /* 0x000fe20000010000 */
[----:B------:R-:W-:Y:S02]  /*10920*/  LOP3.LUT P5, RZ, R215, 0x2, RZ, 0xc0, !PT ;  /* 0x00000002d7ff7812 */ /* 0x000fe400078ac0ff */
[----:B------:R-:W-:Y:S02]  /*10930*/  LOP3.LUT P4, RZ, R59, 0x1, RZ, 0xc0, !PT ;  /* 0x000000013bff7812 */ /* 0x000fe4000788c0ff */
[----:B------:R-:W-:Y:S01]  /*10940*/  IADD3 R188, R143, 0x20, RZ ;  /* 0x000000208fbc7810 */ /* 0x000fe20007ffe0ff */
[----:B------:R-:W-:Y:S01]  /*10950*/  BSSY B0, `(.L_x_1477) ;  /* 0x0000128000007945 */ /* 0x000fe20003800000 */
[C---:B------:R-:W-:Y:S02]  /*10960*/  LOP3.LUT P3, RZ, R59.reuse, 0x2, RZ, 0xc0, !PT ;  /* 0x000000023bff7812 */ /* 0x040fe4000786c0ff */
[----:B------:R-:W-:-:S02]  /*10970*/  LOP3.LUT P2, RZ, R59, 0x4, RZ, 0xc0, !PT ;  /* 0x000000043bff7812 */ /* 0x000fc4000784c0ff */
[----:B-1----:R-:W-:Y:S01]  /*10980*/  ISETP.GT.AND P6, PT, R2, 0x7f, PT ;  /* 0x0000007f0200780c */ /* 0x002fe20003fc4270 */
[----:B------:R-:W-:-:S05]  /*10990*/  IMAD.WIDE.U32 R2, R88, c[0x0][0x208], RZ ;  /* 0x0000820058027a25 */ /* 0x000fca00078e00ff */
[----:B------:R-:W-:Y:S01]  /*109a0*/  IADD3 R0, R3, R0, RZ ;  /* 0x0000000003007210 */ /* 0x000fe20007ffe0ff */
[----:B------:R-:W-:Y:S01]  /*109b0*/  IMAD.WIDE.U32 R6, R2, 0x30, R4 ;  /* 0x0000003002067825 */ /* 0x000fe200078e0004 */
[----:B------:R-:W-:Y:S03]  /*109c0*/  LDSM.16.M88.4 R12, [R193] ;  /* 0x00000000c10c783b */ /* 0x000fe60000000200 */
[----:B------:R-:W-:Y:S01]  /*109d0*/  IMAD R0, R0, 0x30, RZ ;  /* 0x0000003000007824 */ /* 0x000fe200078e02ff */
[----:B------:R-:W-:Y:S01]  /*109e0*/  LEA R2, P1, R6, c[0x0][0x1f8], 0x1 ;  /* 0x00007e0006027a11 */ /* 0x000fe200078208ff */
[----:B------:R-:W1:Y:S01]  /*109f0*/  LDSM.16.M88.4 R20, [R143] ;  /* 0x000000008f14783b */ /* 0x000e620000000200 */
[----:B------:R-:W-:Y:S01]  /*10a00*/  @!P6 MOV R8, c[0x0][0x208] ;  /* 0x000082000008ea02 */ /* 0x000fe20000000f00 */
[----:B------:R-:W-:Y:S01]  /*10a10*/  IMAD.IADD R0, R7, 0x1, R0 ;  /* 0x0000000107007824 */ /* 0x000fe200078e0200 */
[----:B------:R-:W-:Y:S01]  /*10a20*/  @!P6 MOV R5, c[0x0][0x20c] ;  /* 0x000083000005ea02 */ /* 0x000fe20000000f00 */
[----:B------:R-:W-:Y:S01]  /*10a30*/  IMAD.MOV.U32 R7, RZ, RZ, R188 ;  /* 0x000000ffff077224 */ /* 0x000fe200078e00bc */
[----:B------:R-:W-:Y:S01]  /*10a40*/  @!P6 LEA R4, P0, R8, R2, 0x6 ;  /* 0x000000020804e211 */ /* 0x000fe200078030ff */
[----:B------:R-:W4:Y:S01]  /*10a50*/  LDSM.16.M88.4 R24, [R143+0x800] ;  /* 0x000800008f18783b */ /* 0x000f220000000200 */
[----:B------:R-:W-:-:S02]  /*10a60*/  LEA.HI.X R3, R6, c[0x0][0x1fc], R0, 0x1, P1 ;  /* 0x00007f0006037a11 */ /* 0x000fc400008f0c00 */
[----:B------:R-:W-:Y:S01]  /*10a70*/  MOV R0, 0x40 ;  /* 0x0000004000007802 */ /* 0x000fe20000000f00 */
[----:B------:R-:W-:Y:S01]  /*10a80*/  LDSM.16.M88.4 R44, [R143+0x1000] ;  /* 0x001000008f2c783b */ /* 0x000fe20000000200 */
[----:B------:R-:W-:Y:S02]  /*10a90*/  @!P6 LEA.HI.X R5, R8, R3, R5, 0x6, P0 ;  /* 0x000000030805e211 */ /* 0x000fe400000f3405 */
[----:B------:R-:W-:Y:S01]  /*10aa0*/  LOP3.LUT P0, RZ, R215, 0x4, RZ, 0xc0, !PT ;  /* 0x00000004d7ff7812 */ /* 0x000fe2000780c0ff */
[----:B------:R-:W-:Y:S01]  /*10ab0*/  LDSM.16.M88.4 R8, [R194] ;  /* 0x00000000c208783b */ /* 0x000fe20000000200 */
[----:B------:R-:W-:Y:S02]  /*10ac0*/  IADD3 R6, R61, R178, -R205 ;  /* 0x000000b23d067210 */ /* 0x000fe40007ffe8cd */
[----:B------:R-:W-:Y:S02]  /*10ad0*/  SEL R0, R0, 0xffffffc0, !P0 ;  /* 0xffffffc000007807 */ /* 0x000fe40004000000 */
[----:B------:R-:W-:-:S02]  /*10ae0*/  ISETP.LT.OR P0, PT, R6, 0x1, !P4 ;  /* 0x000000010600780c */ /* 0x000fc40006701670 */
[----:B------:R-:W-:Y:S02]  /*10af0*/  @P5 IADD3 R7, R143, -0x20, RZ ;  /* 0xffffffe08f075810 */ /* 0x000fe40007ffe0ff */
[----:B------:R-:W-:Y:S02]  /*10b00*/  LOP3.LUT P1, RZ, R59, 0x8, RZ, 0xc0, !PT ;  /* 0x000000083bff7812 */ /* 0x000fe4000782c0ff */
[----:B------:R-:W-:Y:S01]  /*10b10*/  @P5 IADD3 R188, R143, -0x20, RZ ;  /* 0xffffffe08fbc5810 */ /* 0x000fe20007ffe0ff */
[----:B-----5:R-:W2:Y:S03]  /*10b20*/  LDSM.16.M88.4 R36, [R7] ;  /* 0x000000000724783b */ /* 0x020ea60000000200 */
[----:B------:R-:W-:Y:S01]  /*10b30*/  IADD3 R142, R0, R188, RZ ;  /* 0x000000bc008e7210 */ /* 0x000fe20007ffe0ff */
[----:B------:R-:W3:Y:S04]  /*10b40*/  LDSM.16.M88.4 R52, [R7+0x800] ;  /* 0x000800000734783b */ /* 0x000ee80000000200 */
[----:B------:R-:W3:Y:S04]  /*10b50*/  LDSM.16.M88.4 R68, [R7+0x1000] ;  /* 0x001000000744783b */ /* 0x000ee80000000200 */
[----:B------:R-:W-:Y:S01]  /*10b60*/  @!PT LDS RZ, [RZ] ;  /* 0x00000000fffff984 */ /* 0x000fe20000000800 */
[----:B------:R-:W-:Y:S01]  /*10b70*/  @!PT LDS RZ, [RZ] ;  /* 0x00000000fffff984 */ /* 0x000fe20000000800 */
[----:B------:R-:W-:Y:S01]  /*10b80*/  @!PT LDS RZ, [RZ] ;  /* 0x00000000fffff984 */ /* 0x000fe20000000800 */
[----:B------:R2:W-:Y:S01]  /*10b90*/  LDGSTS.E.BYPASS.LTC128B.128 [R197+0x4080], [R2.64], !P0 ;  /* 0x0408000002c57fae */ /* 0x0005e2000c101d46 */
[C---:B------:R-:W-:Y:S01]  /*10ba0*/  ISETP.LT.OR P0, PT, R6.reuse, 0x1, !P3 ;  /* 0x000000010600780c */ /* 0x040fe20005f01670 */
[C---:B-1----:R-:W-:Y:S08]  /*10bb0*/  HMMA.16816.F32 R16, R12.reuse, R20, RZ ;  /* 0x000000140c10723c */ /* 0x042ff000000018ff */
[----:B------:R-:W-:Y:S04]  /*10bc0*/  HMMA.16816.F32 R28, R12, R22, RZ ;  /* 0x000000160c1c723c */ /* 0x000fe800000018ff */
[----:B------:R1:W-:Y:S01]  /*10bd0*/  LDGSTS.E.BYPASS.LTC128B.128 [R197+0x5880], [R2.64+0x80], !P0 ;  /* 0x0588008002c57fae */ /* 0x0003e2000c101d46 */
[----:B------:R-:W-:-:S03]  /*10be0*/  ISETP.LT.OR P0, PT, R6, 0x1, !P2 ;  /* 0x000000010600780c */ /* 0x000fc60005701670 */
[C---:B----4-:R-:W-:Y:S08]  /*10bf0*/  HMMA.16816.F32 R32, R12.reuse, R24, RZ ;  /* 0x000000180c20723c */ /* 0x050ff000000018ff */
[----:B------:R-:W-:Y:S02]  /*10c00*/  HMMA.16816.F32 R40, R12, R26, RZ ;  /* 0x0000001a0c28723c */ /* 0x000fe400000018ff */
[----:B------:R1:W-:Y:S01]  /*10c10*/  LDGSTS.E.BYPASS.LTC128B.128 [R197+0x7080], [R2.64+0x100], !P0 ;  /* 0x0708010002c57fae */ /* 0x0003e2000c101d46 */
[----:B------:R-:W-:-:S05]  /*10c20*/  ISETP.LT.OR P0, PT, R6, 0x1, !P1 ;  /* 0x000000010600780c */ /* 0x000fca0004f01670 */
[----:B--2---:R-:W-:Y:S08]  /*10c30*/  HMMA.16816.F32 R16, R8, R36, R16 ;  /* 0x000000240810723c */ /* 0x004ff00000001810 */
[----:B------:R1:W-:Y:S01]  /*10c40*/  LDGSTS.E.BYPASS.LTC128B.128 [R197+0x8880], [R2.64+0x180], !P0 ;  /* 0x0888018002c57fae */ /* 0x0003e2000c101d46 */
[C---:B------:R-:W-:Y:S01]  /*10c50*/  @!P6 ISETP.LT.OR P0, PT, R6.reuse, 0x21, !P4 ;  /* 0x000000210600e80c */ /* 0x040fe20006701670 */
[C---:B------:R-:W-:Y:S08]  /*10c60*/  HMMA.16816.F32 R48, R12.reuse, R44, RZ ;  /* 0x0000002c0c30723c */ /* 0x040ff000000018ff */
[----:B------:R-:W-:Y:S04]  /*10c70*/  HMMA.16816.F32 R44, R12, R46, RZ ;  /* 0x0000002e0c2c723c */ /* 0x000fe800000018ff */
[----:B------:R2:W-:Y:S01]  /*10c80*/  @!P6 LDGSTS.E.BYPASS.LTC128B.128 [R201+0x5080], [R4.64], !P0 ;  /* 0x0508000004c9efae */ /* 0x0005e2000c101d46 */
[----:B------:R-:W-:-:S03]  /*10c90*/  @!P6 ISETP.LT.OR P0, PT, R6, 0x21, !P3 ;  /* 0x000000210600e80c */ /* 0x000fc60005f01670 */
[C---:B------:R-:W-:Y:S08]  /*10ca0*/  HMMA.16816.F32 R28, R8.reuse, R38, R28 ;  /* 0x00000026081c723c */ /* 0x040ff0000000181c */
[----:B---3--:R-:W-:Y:S01]  /*10cb0*/  HMMA.16816.F32 R32, R8, R52, R32 ;  /* 0x000000340820723c */ /* 0x008fe20000001820 */
[----:B-1----:R-:W-:Y:S01]  /*10cc0*/  IADD3 R2, R143, R0, RZ ;  /* 0x000000008f027210 */ /* 0x002fe20007ffe0ff */
[----:B------:R2:W-:Y:S01]  /*10cd0*/  @!P6 LDGSTS.E.BYPASS.LTC128B.128 [R201+0x6880], [R4.64+0x80], !P0 ;  /* 0x0688008004c9efae */ /* 0x0005e2000c101d46 */
[----:B------:R-:W-:-:S05]  /*10ce0*/  @!P6 ISETP.LT.OR P0, PT, R6, 0x21, !P2 ;  /* 0x000000210600e80c */ /* 0x000fca0005701670 */
[C---:B------:R-:W-:Y:S08]  /*10cf0*/  HMMA.16816.F32 R40, R8.reuse, R54, R40 ;  /* 0x000000360828723c */ /* 0x040ff00000001828 */
[----:B------:R2:W-:Y:S01]  /*10d00*/  @!P6 LDGSTS.E.BYPASS.LTC128B.128 [R201+0x8080], [R4.64+0x100], !P0 ;  /* 0x0808010004c9efae */ /* 0x0005e2000c101d46 */
[----:B------:R-:W-:Y:S01]  /*10d10*/  @!P6 ISETP.LT.OR P0, PT, R6, 0x21, !P1 ;  /* 0x000000210600e80c */ /* 0x000fe20004f01670 */
[C---:B------:R-:W-:Y:S08]  /*10d20*/  HMMA.16816.F32 R48, R8.reuse, R68, R48 ;  /* 0x000000440830723c */ /* 0x040ff00000001830 */
[----:B------:R-:W-:Y:S04]  /*10d30*/  HMMA.16816.F32 R44, R8, R70, R44 ;  /* 0x00000046082c723c */ /* 0x000fe8000000182c */
[----:B------:R2:W-:Y:S01]  /*10d40*/  @!P6 LDGSTS.E.BYPASS.LTC128B.128 [R201+0x9880], [R4.64+0x180], !P0 ;  /* 0x0988018004c9efae */ /* 0x0005e2000c101d46 */
[----:B------:R-:W-:-:S03]  /*10d50*/  ISETP.GT.AND P0, PT, R88, R252, PT ;  /* 0x000000fc5800720c */ /* 0x000fc60003f04270 */
[----:B------:R-:W-:Y:S04]  /*10d60*/  LDSM.16.M88.4 R56, [R2] ;  /* 0x000000000238783b */ /* 0x000fe80000000200 */
[----:B------:R-:W-:Y:S04]  /*10d70*/  LDSM.16.M88.4 R24, [R195] ;  /* 0x00000000c318783b */ /* 0x000fe80000000200 */
[----:B------:R-:W-:Y:S04]  /*10d80*/  LDSM.16.M88.4 R76, [R142] ;  /* 0x000000008e4c783b */ /* 0x000fe80000000200 */
[----:B------:R-:W-:Y:S04]  /*10d90*/  LDSM.16.M88.4 R64, [R2+0x800] ;  /* 0x000800000240783b */ /* 0x000fe80000000200 */
[----:B------:R-:W-:Y:S04]  /*10da0*/  LDSM.16.M88.4 R60, [R2+0x1000] ;  /* 0x00100000023c783b */ /* 0x000fe80000000200 */
[----:B------:R-:W-:Y:S04]  /*10db0*/  LDSM.16.M88.4 R20, [R193+0x4000] ;  /* 0x00400000c114783b */ /* 0x000fe80000000200 */
[----:B--2---:R-:W1:Y:S04]  /*10dc0*/  LDSM.16.M88.4 R4, [R196] ;  /* 0x00000000c404783b */ /* 0x004e680000000200 */
[----:B------:R-:W2:Y:S04]  /*10dd0*/  LDSM.16.M88.4 R80, [R143+0x1800] ;  /* 0x001800008f50783b */ /* 0x000ea80000000200 */
[----:B------:R-:W3:Y:S04]  /*10de0*/  LDSM.16.M88.4 R72, [R142+0x800] ;  /* 0x000800008e48783b */ /* 0x000ee80000000200 */
[----:B------:R-:W4:Y:S04]  /*10df0*/  LDSM.16.M88.4 R36, [R142+0x1000] ;  /* 0x001000008e24783b */ /* 0x000f280000000200 */
[----:B------:R-:W-:Y:S04]  /*10e00*/  LDSM.16.M88.4 R68, [R143+0x2000] ;  /* 0x002000008f44783b */ /* 0x000fe80000000200 */
[----:B------:R-:W-:Y:S04]  /*10e10*/  LDSM.16.M88.4 R52, [R143+0x2800] ;  /* 0x002800008f34783b */ /* 0x000fe80000000200 */
[----:B------:R-:W-:Y:S04]  /*10e20*/  LDSM.16.M88.4 R84, [R142+0x4800] ;  /* 0x004800008e54783b */ /* 0x000fe80000000200 */
[----:B------:R-:W0:Y:S01]  /*10e30*/  LDGDEPBAR ;  /* 0x00000000000079af */ /* 0x000e220000000000 */
[C---:B-1----:R-:W-:Y:S03]  /*10e40*/  HMMA.16816.F32 R12, R4.reuse, R56, R16 ;  /* 0x00000038040c723c */ /* 0x042fe60000001810 */
[----:B------:R-:W-:Y:S05]  /*10e50*/  LDSM.16.M88.4 R16, [R194+0x4000] ;  /* 0x00400000c210783b */ /* 0x000fea0000000200 */
[C---:B------:R-:W-:Y:S01]  /*10e60*/  HMMA.16816.F32 R28, R4.reuse, R58, R28 ;  /* 0x0000003a041c723c */ /* 0x040fe2000000181c */
[----:B------:R-:W-:Y:S07]  /*10e70*/  LDSM.16.M88.4 R56, [R188+0x2000] ;  /* 0x00200000bc38783b */ /* 0x000fee0000000200 */
[----:B------:R-:W-:Y:S08]  /*10e80*/  HMMA.16816.F32 R32, R4, R64, R32 ;  /* 0x000000400420723c */ /* 0x000ff00000001820 */
[----:B------:R-:W-:Y:S01]  /*10e90*/  HMMA.16816.F32 R8, R24, R76, R12 ;  /* 0x0000004c1808723c */ /* 0x000fe2000000180c */
[----:B------:R-:W-:Y:S07]  /*10ea0*/  LDSM.16.M88.4 R12, [R196+0x4000] ;  /* 0x00400000c40c783b */ /* 0x000fee0000000200 */
[C---:B------:R-:W-:Y:S01]  /*10eb0*/  HMMA.16816.F32 R40, R4.reuse, R66, R40 ;  /* 0x000000420428723c */ /* 0x040fe20000001828 */
[----:B------:R-:W1:Y:S07]  /*10ec0*/  LDSM.16.M88.4 R64, [R188+0x1800] ;  /* 0x00180000bc40783b */ /* 0x000e6e0000000200 */
[C---:B------:R-:W-:Y:S08]  /*10ed0*/  HMMA.16816.F32 R48, R4.reuse, R60, R48 ;  /* 0x0000003c0430723c */ /* 0x040ff00000001830 */
[----:B------:R-:W-:Y:S01]  /*10ee0*/  HMMA.16816.F32 R44, R4, R62, R44 ;  /* 0x0000003e042c723c */ /* 0x000fe2000000182c */
[----:B------:R-:W-:Y:S07]  /*10ef0*/  LDSM.16.M88.4 R60, [R2+0x2000] ;  /* 0x00200000023c783b */ /* 0x000fee0000000200 */
[----:B------:R-:W-:Y:S01]  /*10f00*/  HMMA.16816.F32 R28, R24, R78, R28 ;  /* 0x0000004e181c723c */ /* 0x000fe2000000181c */
[----:B------:R-:W-:Y:S07]  /*10f10*/  LDSM.16.M88.4 R76, [R143+0x3000] ;  /* 0x003000008f4c783b */ /* 0x000fee0000000200 */
[----:B--2---:R-:W-:Y:S01]  /*10f20*/  HMMA.16816.F32 R4, R20, R80, R8 ;  /* 0x000000501404723c */ /* 0x004fe20000001808 */
[----:B------:R-:W-:Y:S07]  /*10f30*/  LDSM.16.M88.4 R8, [R195+0x4000] ;  /* 0x00400000c308783b */ /* 0x000fee0000000200 */
[C---:B---3--:R-:W-:Y:S08]  /*10f40*/  HMMA.16816.F32 R32, R24.reuse, R72, R32 ;  /* 0x000000481820723c */ /* 0x048ff00000001820 */
[C---:B------:R-:W-:Y:S01]  /*10f50*/  HMMA.16816.F32 R40, R24.reuse, R74, R40 ;  /* 0x0000004a1828723c */ /* 0x040fe20000001828 */
[----:B------:R-:W2:Y:S07]  /*10f60*/  LDSM.16.M88.4 R72, [R2+0x1800] ;  /* 0x001800000248783b */ /* 0x000eae0000000200 */
[C---:B----4-:R-:W-:Y:S08]  /*10f70*/  HMMA.16816.F32 R48, R24.reuse, R36, R48 ;  /* 0x000000241830723c */ /* 0x050ff00000001830 */
[----:B------:R-:W-:Y:S01]  /*10f80*/  HMMA.16816.F32 R44, R24, R38, R44 ;  /* 0x00000026182c723c */ /* 0x000fe2000000182c */
[----:B------:R-:W-:Y:S07]  /*10f90*/  LDSM.16.M88.4 R36, [R2+0x2800] ;  /* 0x002800000224783b */ /* 0x000fee0000000200 */
[----:B------:R-:W-:Y:S01]  /*10fa0*/  HMMA.16816.F32 R24, R20, R82, R28 ;  /* 0x000000521418723c */ /* 0x000fe2000000181c */
[----:B------:R-:W3:Y:S04]  /*10fb0*/  LDSM.16.M88.4 R28, [R188+0x2800] ;  /* 0x00280000bc1c783b */ /* 0x000ee80000000200 */
[----:B------:R-:W-:Y:S03]  /*10fc0*/  LDSM.16.M88.4 R80, [R2+0x4000] ;  /* 0x004000000250783b */ /* 0x000fe60000000200 */
[----:B-1----:R-:W-:Y:S08]  /*10fd0*/  HMMA.16816.F32 R4, R16, R64, R4 ;  /* 0x000000401004723c */ /* 0x002ff00000001804 */
[C---:B------:R-:W-:Y:S08]  /*10fe0*/  HMMA.16816.F32 R32, R20.reuse, R68, R32 ;  /* 0x000000441420723c */ /* 0x040ff00000001820 */
        /* <DEDUP_REMOVED lines=8> */
[----:B------:R-:W2:Y:S07]  /*11070*/  LDSM.16.M88.4 R4, [R193+0x8000] ;  /* 0x00800000c104783b */ /* 0x000eae0000000200 */
[C---:B------:R-:W-:Y:S08]  /*11080*/  HMMA.16816.F32 R32, R16.reuse, R56, R32 ;  /* 0x000000381020723c */ /* 0x040ff00000001820 */
[C---:B------:R-:W-:Y:S01]  /*11090*/  HMMA.16816.F32 R40, R16.reuse, R58, R40 ;  /* 0x0000003a1028723c */ /* 0x040fe20000001828 */
[----:B------:R-:W-:Y:S07]  /*110a0*/  LDSM.16.M88.4 R56, [R143+0x3800] ;  /* 0x003800008f38783b */ /* 0x000fee0000000200 */
[C---:B---3--:R-:W-:Y:S08]  /*110b0*/  HMMA.16816.F32 R48, R16.reuse, R28, R48 ;  /* 0x0000001c1030723c */ /* 0x048ff00000001830 */
[----:B------:R-:W-:Y:S08]  /*110c0*/  HMMA.16816.F32 R44, R16, R30, R44 ;  /* 0x0000001e102c723c */ /* 0x000ff0000000182c */
[----:B------:R-:W-:Y:S01]  /*110d0*/  HMMA.16816.F32 R28, R12, R74, R20 ;  /* 0x0000004a0c1c723c */ /* 0x000fe20000001814 */
[----:B------:R-:W-:Y:S07]  /*110e0*/  LDSM.16.M88.4 R72, [R188+0x3000] ;  /* 0x00300000bc48783b */ /* 0x000fee0000000200 */
[----:B-1----:R-:W-:Y:S01]  /*110f0*/  HMMA.16816.F32 R16, R8, R68, R24 ;  /* 0x000000440810723c */ /* 0x002fe20000001818 */
[----:B------:R-:W1:Y:S07]  /*11100*/  LDSM.16.M88.4 R24, [R194+0x8000] ;  /* 0x00800000c218783b */ /* 0x000e6e0000000200 */
[C---:B------:R-:W-:Y:S08]  /*11110*/  HMMA.16816.F32 R20, R12.reuse, R60, R32 ;  /* 0x0000003c0c14723c */ /* 0x040ff00000001820 */
[C---:B------:R-:W-:Y:S01]  /*11120*/  HMMA.16816.F32 R40, R12.reuse, R62, R40 ;  /* 0x0000003e0c28723c */ /* 0x040fe20000001828 */
[----:B------:R-:W-:Y:S07]  /*11130*/  LDSM.16.M88.4 R60, [R143+0x4000] ;  /* 0x004000008f3c783b */ /* 0x000fee0000000200 */
[C---:B------:R-:W-:Y:S08]  /*11140*/  HMMA.16816.F32 R48, R12.reuse, R36, R48 ;  /* 0x000000240c30723c */ /* 0x040ff00000001830 */
[----:B------:R-:W-:Y:S08]  /*11150*/  HMMA.16816.F32 R44, R12, R38, R44 ;  /* 0x000000260c2c723c */ /* 0x000ff0000000182c */
[----:B------:R-:W-:Y:S01]  /*11160*/  HMMA.16816.F32 R36, R8, R70, R28 ;  /* 0x000000460824723c */ /* 0x000fe2000000181c */
[----:B------:R-:W-:Y:S04]  /*11170*/  LDSM.16.M88.4 R28, [R196+0x8000] ;  /* 0x00800000c41c783b */ /* 0x000fe80000000200 */
[----:B------:R-:W3:Y:S03]  /*11180*/  LDSM.16.M88.4 R68, [R2+0x3000] ;  /* 0x003000000244783b */ /* 0x000ee60000000200 */
[----:B--2---:R-:W-:Y:S08]  /*11190*/  HMMA.16816.F32 R12, R4, R76, R16 ;  /* 0x0000004c040c723c */ /* 0x004ff00000001810 */
[C---:B------:R-:W-:Y:S08]  /*111a0*/  HMMA.16816.F32 R32, R8.reuse, R64, R20 ;  /* 0x000000400820723c */ /* 0x040ff00000001814 */
[----:B------:R-:W-:Y:S01]  /*111b0*/  HMMA.16816.F32 R20, R8, R66, R40 ;  /* 0x000000420814723c */ /* 0x000fe20000001828 */
[----:B------:R-:W2:Y:S04]  /*111c0*/  LDSM.16.M88.4 R40, [R188+0x3800] ;  /* 0x00380000bc28783b */ /* 0x000ea80000000200 */
[----:B------:R-:W-:Y:S03]  /*111d0*/  LDSM.16.M88.4 R64, [R188+0x4000] ;  /* 0x00400000bc40783b */ /* 0x000fe60000000200 */
[----:B------:R-:W-:Y:S01]  /*111e0*/  HMMA.16816.F32 R16, R4, R78, R36 ;  /* 0x0000004e0410723c */ /* 0x000fe20000001824 */
[----:B------:R-:W-:Y:S07]  /*111f0*/  LDSM.16.M88.4 R76, [R143+0x5000] ;  /* 0x005000008f4c783b */ /* 0x000fee0000000200 */
[C---:B------:R-:W-:Y:S08]  /*11200*/  HMMA.16816.F32 R48, R8.reuse, R52, R48 ;  /* 0x000000340830723c */ /* 0x040ff00000001830 */
[----:B------:R-:W-:Y:S08]  /*11210*/  HMMA.16816.F32 R44, R8, R54, R44 ;  /* 0x00000036082c723c */ /* 0x000ff0000000182c */
[----:B-1----:R-:W-:Y:S08]  /*11220*/  HMMA.16816.F32 R8, R24, R72, R12 ;  /* 0x000000481808723c */ /* 0x002ff0000000180c */
[C---:B------:R-:W-:Y:S08]  /*11230*/  HMMA.16816.F32 R36, R4.reuse, R56, R32 ;  /* 0x000000380424723c */ /* 0x040ff00000001820 */
[----:B------:R-:W-:Y:S01]  /*11240*/  HMMA.16816.F32 R12, R4, R58, R20 ;  /* 0x0000003a040c723c */ /* 0x000fe20000001814 */
[----:B------:R-:W-:Y:S04]  /*11250*/  LDSM.16.M88.4 R20, [R195+0x8000] ;  /* 0x00800000c314783b */ /* 0x000fe80000000200 */
[----:B------:R-:W1:Y:S03]  /*11260*/  LDSM.16.M88.4 R56, [R142+0x3000] ;  /* 0x003000008e38783b */ /* 0x000e660000000200 */
[----:B------:R-:W-:Y:S01]  /*11270*/  HMMA.16816.F32 R32, R24, R74, R16 ;  /* 0x0000004a1820723c */ /* 0x000fe20000001810 */
[----:B------:R-:W4:Y:S04]  /*11280*/  LDSM.16.M88.4 R72, [R2+0x3800] ;  /* 0x003800000248783b */ /* 0x000f280000000200 */
[----:B------:R-:W-:Y:S03]  /*11290*/  LDSM.16.M88.4 R16, [R193+0xc000] ;  /* 0x00c00000c110783b */ /* 0x000fe60000000200 */
[----:B---3--:R-:W-:Y:S08]  /*112a0*/  HMMA.16816.F32 R8, R28, R68, R8 ;  /* 0x000000441c08723c */ /* 0x008ff00000001808 */
[C---:B------:R-:W-:Y:S08]  /*112b0*/  HMMA.16816.F32 R48, R4.reuse, R60, R48 ;  /* 0x0000003c0430723c */ /* 0x040ff00000001830 */
[----:B------:R-:W-:Y:S01]  /*112c0*/  HMMA.16816.F32 R52, R4, R62, R44 ;  /* 0x0000003e0434723c */ /* 0x000fe2000000182c */
[----:B------:R-:W3:Y:S04]  /*112d0*/  LDSM.16.M88.4 R60, [R143+0x4800] ;  /* 0x004800008f3c783b */ /* 0x000ee80000000200 */
[----:B------:R-:W3:Y:S03]  /*112e0*/  LDSM.16.M88.4 R44, [R142+0x3800] ;  /* 0x003800008e2c783b */ /* 0x000ee60000000200 */
[----:B--2---:R-:W-:Y:S08]  /*112f0*/  HMMA.16816.F32 R36, R24, R40, R36 ;  /* 0x000000281824723c */ /* 0x004ff00000001824 */
[----:B------:R-:W-:Y:S01]  /*11300*/  HMMA.16816.F32 R32, R28, R70, R32 ;  /* 0x000000461c20723c */ /* 0x000fe20000001820 */
[----:B------:R-:W-:Y:S07]  /*11310*/  LDSM.16.M88.4 R68, [R188+0x4800] ;  /* 0x00480000bc44783b */ /* 0x000fee0000000200 */
[----:B-1----:R-:W-:Y:S01]  /*11320*/  HMMA.16816.F32 R4, R20, R56, R8 ;  /* 0x000000381404723c */ /* 0x002fe20000001808 */
[----:B------:R-:W-:Y:S07]  /*11330*/  LDSM.16.M88.4 R8, [R196+0xc000] ;  /* 0x00c00000c408783b */ /* 0x000fee0000000200 */
[----:B------:R-:W-:Y:S01]  /*11340*/  HMMA.16816.F32 R40, R24, R42, R12 ;  /* 0x0000002a1828723c */ /* 0x000fe2000000180c */
[----:B------:R-:W1:Y:S07]  /*11350*/  LDSM.16.M88.4 R12, [R194+0xc000] ;  /* 0x00c00000c20c783b */ /* 0x000e6e0000000200 */
[----:B----4-:R-:W-:Y:S08]  /*11360*/  HMMA.16816.F32 R36, R28, R72, R36 ;  /* 0x000000481c24723c */ /* 0x010ff00000001824 */
[----:B------:R-:W-:Y:S08]  /*11370*/  HMMA.16816.F32 R32, R20, R58, R32 ;  /* 0x0000003a1420723c */ /* 0x000ff00000001820 */
[----:B---3--:R-:W-:Y:S08]  /*11380*/  HMMA.16816.F32 R4, R16, R60, R4 ;  /* 0x0000003c1004723c */ /* 0x008ff00000001804 */
[C---:B------:R-:W-:Y:S08]  /*11390*/  HMMA.16816.F32 R48, R24.reuse, R64, R48 ;  /* 0x000000401830723c */ /* 0x040ff00000001830 */
[----:B------:R-:W-:Y:S01]  /*113a0*/  HMMA.16816.F32 R56, R24, R66, R52 ;  /* 0x000000421838723c */ /* 0x000fe20000001834 */
[----:B------:R-:W2:Y:S04]  /*113b0*/  LDSM.16.M88.4 R64, [R2+0x4800] ;  /* 0x004800000240783b */ /* 0x000ea80000000200 */
[----:B------:R-:W3:Y:S03]  /*113c0*/  LDSM.16.M88.4 R52, [R142+0x4000] ;  /* 0x004000008e34783b */ /* 0x000ee60000000200 */
[----:B------:R-:W-:Y:S01]  /*113d0*/  HMMA.16816.F32 R40, R28, R74, R40 ;  /* 0x0000004a1c28723c */ /* 0x000fe20000001828 */
[----:B------:R-:W4:Y:S07]  /*113e0*/  LDSM.16.M88.4 R72, [R188+0x5000] ;  /* 0x00500000bc48783b */ /* 0x000f2e0000000200 */
[----:B------:R-:W-:Y:S08]  /*113f0*/  HMMA.16816.F32 R36, R20, R44, R36 ;  /* 0x0000002c1424723c */ /* 0x000ff00000001824 */
[----:B------:R-:W-:Y:S01]  /*11400*/  HMMA.16816.F32 R32, R16, R62, R32 ;  /* 0x0000003e1020723c */ /* 0x000fe20000001820 */
[----:B------:R-:W-:Y:S07]  /*11410*/  LDSM.16.M88.4 R60, [R2+0x5000] ;  /* 0x00500000023c783b */ /* 0x000fee0000000200 */
[----:B-1----:R-:W-:Y:S01]  /*11420*/  HMMA.16816.F32 R24, R12, R68, R4 ;  /* 0x000000440c18723c */ /* 0x002fe20000001804 */
[----:B------:R-:W1:Y:S07]  /*11430*/  LDSM.16.M88.4 R4, [R195+0xc000] ;  /* 0x00c00000c304783b */ /* 0x000e6e0000000200 */
[----:B------:R-:W-:Y:S08]  /*11440*/  HMMA.16816.F32 R48, R28, R80, R48 ;  /* 0x000000501c30723c */ /* 0x000ff00000001830 */
[----:B------:R-:W-:Y:S08]  /*11450*/  HMMA.16816.F32 R44, R20, R46, R40 ;  /* 0x0000002e142c723c */ /* 0x000ff00000001828 */
[----:B------:R-:W-:Y:S08]  /*11460*/  HMMA.16816.F32 R40, R16, R76, R36 ;  /* 0x0000004c1028723c */ /* 0x000ff00000001824 */
[----:B------:R-:W-:Y:S01]  /*11470*/  HMMA.16816.F32 R36, R12, R70, R32 ;  /* 0x000000460c24723c */ /* 0x000fe20000001820 */
[----:B------:R-:W1:Y:S07]  /*11480*/  LDSM.16.M88.4 R68, [R143+0x5800] ;  /* 0x005800008f44783b */ /* 0x000e6e0000000200 */
[----:B------:R-:W-:Y:S01]  /*11490*/  HMMA.16816.F32 R28, R28, R82, R56 ;  /* 0x000000521c1c723c */ /* 0x000fe20000001838 */
[----:B------:R-:W1:Y:S07]  /*114a0*/  LDSM.16.M88.4 R56, [R188+0x5800] ;  /* 0x00580000bc38783b */ /* 0x000e6e0000000200 */
[----:B--2---:R-:W-:Y:S08]  /*114b0*/  HMMA.16816.F32 R24, R8, R64, R24 ;  /* 0x000000400818723c */ /* 0x004ff00000001818 */
[----:B---3--:R-:W-:Y:S08]  /*114c0*/  HMMA.16816.F32 R32, R20, R52, R48 ;  /* 0x000000341420723c */ /* 0x008ff00000001830 */
[----:B------:R-:W-:Y:S08]  /*114d0*/  HMMA.16816.F32 R44, R16, R78, R44 ;  /* 0x0000004e102c723c */ /* 0x000ff0000000182c */
[----:B----4-:R-:W-:Y:S08]  /*114e0*/  HMMA.16816.F32 R40, R12, R72, R40 ;  /* 0x000000480c28723c */ /* 0x010ff00000001828 */
[----:B------:R-:W-:Y:S08]  /*114f0*/  HMMA.16816.F32 R36, R8, R66, R36 ;  /* 0x000000420824723c */ /* 0x000ff00000001824 */
[----:B------:R-:W-:Y:S01]  /*11500*/  HMMA.16816.F32 R20, R20, R54, R28 ;  /* 0x000000361414723c */ /* 0x000fe2000000181c */
[----:B------:R-:W2:Y:S07]  /*11510*/  LDSM.16.M88.4 R52, [R142+0x5000] ;  /* 0x005000008e34783b */ /* 0x000eae0000000200 */
[----:B-1----:R-:W-:Y:S08]  /*11520*/  HMMA.16816.F32 R48, R4, R84, R24 ;  /* 0x000000540430723c */ /* 0x002ff00000001818 */
[----:B------:R-:W-:Y:S08]  /*11530*/  HMMA.16816.F32 R24, R16, R68, R32 ;  /* 0x000000441018723c */ /* 0x000ff00000001820 */
[----:B------:R-:W-:Y:S08]  /*11540*/  HMMA.16816.F32 R28, R12, R74, R44 ;  /* 0x0000004a0c1c723c */ /* 0x000ff0000000182c */
[----:B------:R-:W-:Y:S01]  /*11550*/  HMMA.16816.F32 R32, R8, R60, R40 ;  /* 0x0000003c0820723c */ /* 0x000fe20000001828 */
[----:B------:R-:W1:Y:S01]  /*11560*/  LDSM.16.M88.4 R40, [R2+0x5800] ;  /* 0x005800000228783b */ /* 0x000e620000000200 */
[----:B------:R-:W-:-:S04]  /*11570*/  FMUL.FTZ R0, R48, c[0x0][0x320] ;  /* 0x0000c80030007a20 */ /* 0x000fc80000410000 */
[----:B------:R3:W4:Y:S02]  /*11580*/  MUFU.TANH R60, R0 ;  /* 0x00000000003c7308 */ /* 0x0007240000002400 */
[----:B------:R-:W-:Y:S08]  /*11590*/  HMMA.16816.F32 R36, R4, R86, R36 ;  /* 0x000000560424723c */ /* 0x000ff00000001824 */
[----:B------:R-:W-:Y:S01]  /*115a0*/  HMMA.16816.F32 R16, R16, R70, R20 ;  /* 0x000000461010723c */ /* 0x000fe20000001814 */
[----:B---3--:R-:W-:-:S07]  /*115b0*/  FMUL.FTZ R0, R49, c[0x0][0x320] ;  /* 0x0000c80031007a20 */ /* 0x008fce0000410000 */
[----:B------:R-:W-:Y:S01]  /*115c0*/  HMMA.16816.F32 R20, R12, R56, R24 ;  /* 0x000000380c14723c */ /* 0x000fe20000001818 */
[----:B------:R3:W1:Y:S07]  /*115d0*/  MUFU.TANH R47, R0 ;  /* 0x00000000002f7308 */ /* 0x00066e0000002400 */
[----:B------:R-:W-:Y:S08]  /*115e0*/  HMMA.16816.F32 R24, R8, R62, R28 ;  /* 0x0000003e0818723c */ /* 0x000ff0000000181c */
[----:B--2---:R-:W-:Y:S01]  /*115f0*/  HMMA.16816.F32 R28, R4, R52, R32 ;  /* 0x00000034041c723c */ /* 0x004fe20000001820 */
[----:B------:R-:W2:Y:S01]  /*11600*/  LDSM.16.M88.4 R32, [R142+0x5800] ;  /* 0x005800008e20783b */ /* 0x000ea20000000200 */
[----:B---3--:R-:W-:Y:S01]  /*11610*/  FMUL.FTZ R0, R50, c[0x0][0x320] ;  /* 0x0000c80032007a20 */ /* 0x008fe20000410000 */
[----:B------:R-:W-:-:S04]  /*11620*/  DEPBAR.LE SB0, 0x0 ;  /* 0x000080000000791a */ /* 0x000fc80000000000 */
[----:B------:R3:W2:Y:S01]  /*11630*/  MUFU.TANH R48, R0 ;  /* 0x0000000000307308 */ /* 0x0006a20000002400 */
[----:B------:R-:W-:Y:S08]  /*11640*/  HMMA.16816.F32 R12, R12, R58, R16 ;  /* 0x0000003a0c0c723c */ /* 0x000ff00000001810 */
[----:B-1----:R-:W-:Y:S01]  /*11650*/  HMMA.16816.F32 R16, R8, R40, R20 ;  /* 0x000000280810723c */ /* 0x002fe20000001814 */
[----:B---3--:R-:W-:-:S07]  /*11660*/  FMUL.FTZ R0, R51, c[0x0][0x320] ;  /* 0x0000c80033007a20 */ /* 0x008fce0000410000 */
[----:B------:R-:W-:Y:S01]  /*11670*/  HMMA.16816.F32 R20, R4, R54, R24 ;  /* 0x000000360414723c */ /* 0x000fe20000001818 */
[----:B------:R1:W3:Y:S07]  /*11680*/  MUFU.TANH R46, R0 ;  /* 0x00000000002e7308 */ /* 0x0002ee0000002400 */
[----:B------:R-:W-:Y:S08]  /*11690*/  HMMA.16816.F32 R8, R8, R42, R12 ;  /* 0x0000002a0808723c */ /* 0x000ff0000000180c */
[----:B--2---:R-:W-:Y:S01]  /*116a0*/  HMMA.16816.F32 R12, R4, R32, R16 ;  /* 0x00000020040c723c */ /* 0x004fe20000001810 */
[----:B-1----:R-:W-:-:S04]  /*116b0*/  FMUL.FTZ R0, R36, c[0x0][0x320] ;  /* 0x0000c80024007a20 */ /* 0x002fc80000410000 */
[----:B------:R1:W2:Y:S11]  /*116c0*/  MUFU.TANH R45, R0 ;  /* 0x00000000002d7308 */ /* 0x0002b60000002400 */
[----:B------:R-:W-:Y:S01]  /*116d0*/  HMMA.16816.F32 R4, R4, R34, R8 ;  /* 0x000000220404723c */ /* 0x000fe20000001808 */
[----:B-1----:R-:W-:-:S04]  /*116e0*/  FMUL.FTZ R0, R37, c[0x0][0x320] ;  /* 0x0000c80025007a20 */ /* 0x002fc80000410000 */
        /* <DEDUP_REMOVED lines=44> */
[----:B------:R-:W-:Y:S01]  /*119b0*/  LOP3.LUT P5, RZ, R206, 0x8, RZ, 0xc0, !PT ;  /* 0x00000008ceff7812 */ /* 0x000fe200078ac0ff */
[----:B------:R-:W-:Y:S01]  /*119c0*/  IMAD R2, R2, c[0x0][0x1e0], RZ ;  /* 0x0000780002027a24 */ /* 0x000fe200078e02ff */
[C---:B------:R-:W-:Y:S02]  /*119d0*/  LOP3.LUT P6, RZ, R206.reuse, 0x4, RZ, 0xc0, !PT ;  /* 0x00000004ceff7812 */ /* 0x040fe400078cc0ff */
[----:B------:R-:W-:Y:S01]  /*119e0*/  LOP3.LUT P3, RZ, R206, 0x2, RZ, 0xc0, !PT ;  /* 0x00000002ceff7812 */ /* 0x000fe2000786c0ff */
[----:B------:R-:W-:Y:S01]  /*119f0*/  IMAD R4, R0, c[0x0][0x1e4], R2 ;  /* 0x0000790000047a24 */ /* 0x000fe200078e0202 */
[----:B------:R-:W-:Y:S01]  /*11a00*/  LOP3.LUT P4, RZ, R206, 0x1, RZ, 0xc0, !PT ;  /* 0x00000001ceff7812 */ /* 0x000fe2000788c0ff */
        /* <DEDUP_REMOVED lines=28> */
.L_x_1478:
[----:B--234-:R-:W-:Y:S05]  /*11bd0*/  BSYNC B0 ;  /* 0x0000000000007941 */ /* 0x01cfea0003800000 */
.L_x_1477:
[----:B-1----:R-:W-:Y:S01]  /*11be0*/  IMAD.IADD R0, R89, 0x1, -R216 ;  /* 0x0000000159007824 */ /* 0x002fe200078e0ad8 */
[----:B------:R-:W-:Y:S04]  /*11bf0*/  LDSM.16.MT88.4 R32, [R190] ;  /* 0x00000000be20783b */ /* 0x000fe80000004200 */
        /* <DEDUP_REMOVED lines=8> */
[----:B------:R-:W-:Y:S02]  /*11c80*/  ISETP.GT.AND P4, PT, R0, 0x9, PT ;  /* 0x000000090000780c */ /* 0x000fe40003f84270 */
[----:B------:R-:W-:Y:S01]  /*11c90*/  FSEL R7, R45, -INF , P0 ;  /* 0xff8000002d077808 */ /* 0x000fe20000000000 */
[----:B------:R-:W-:Y:S01]  /*11ca0*/  LDSM.16.MT88.4 R68, [R190+0x3000] ;  /* 0x00300000be44783b */ /* 0x000fe20000004200 */
[----:B------:R-:W-:-:S02]  /*11cb0*/  FMNMX.FTZ R2, R5, R6, !PT ;  /* 0x0000000605027209 */ /* 0x000fc40007810000 */
[----:B------:R-:W-:Y:S01]  /*11cc0*/  ISETP.GT.AND P6, PT, R0, 0x10, PT ;  /* 0x000000100000780c */ /* 0x000fe20003fc4270 */
[----:B------:R-:W-:Y:S01]  /*11cd0*/  LDSM.16.MT88.4 R72, [R190+0x3800] ;  /* 0x00380000be48783b */ /* 0x000fe20000004200 */
[----:B------:R-:W-:Y:S02]  /*11ce0*/  FSEL R9, R44, -INF , P4 ;  /* 0xff8000002c097808 */ /* 0x000fe40002000000 */
[----:B------:R-:W-:Y:S01]  /*11cf0*/  FMNMX.FTZ R2, R7, R2, !PT ;  /* 0x0000000207027209 */ /* 0x000fe20007810000 */
        /* <DEDUP_REMOVED lines=9> */
[----:B------:R-:W0:Y:S01]  /*11d90*/  LDGDEPBAR ;  /* 0x00000000000079af */ /* 0x000e220000000000 */
[----:B------:R-:W-:Y:S02]  /*11da0*/  ISETP.GT.AND P5, PT, R0, 0x19, PT ;  /* 0x000000190000780c */ /* 0x000fe40003fa4270 */
[----:B------:R-:W-:Y:S02]  /*11db0*/  FSEL R11, R18, -INF , P3 ;  /* 0xff800000120b7808 */ /* 0x000fe40001800000 */
[----:B------:R-:W-:-:S02]  /*11dc0*/  FMNMX.FTZ R2, R10, R2, !PT ;  /* 0x000000020a027209 */ /* 0x000fc40007810000 */
        /* <DEDUP_REMOVED lines=9> */
[----:B------:R-:W-:Y:S01]  /*11e60*/  ISETP.GT.AND P1, PT, R0, 0x28, PT ;  /* 0x000000280000780c */ /* 0x000fe20003f24270 */
[----:B------:R-:W-:Y:S01]  /*11e70*/  LDSM.16.MT88.4 R44, [R191] ;  /* 0x00000000bf2c783b */ /* 0x000fe20000004200 */
[----:B------:R-:W-:Y:S02]  /*11e80*/  FSEL R93, R16, -INF , P2 ;  /* 0xff800000105d7808 */ /* 0x000fe40001000000 */
[----:B------:R-:W-:Y:S02]  /*11e90*/  FMNMX.FTZ R2, R94, R2, !PT ;  /* 0x000000025e027209 */ /* 0x000fe40007810000 */
[----:B------:R-:W-:-:S02]  /*11ea0*/  FSEL R19, R37, -INF , P0 ;  /* 0xff80000025137808 */ /* 0x000fc40000000000 */
[----:B------:R-:W-:Y:S02]  /*11eb0*/  ISETP.GT.AND P0, PT, R0, 0x29, PT ;  /* 0x000000290000780c */ /* 0x000fe40003f04270 */
[----:B------:R-:W-:Y:S02]  /*11ec0*/  FSEL R92, R15, -INF , P1 ;  /* 0xff8000000f5c7808 */ /* 0x000fe40000800000 */
[----:B------:R-:W-:Y:S02]  /*11ed0*/  FMNMX.FTZ R2, R93, R2, !PT ;  /* 0x000000025d027209 */ /* 0x000fe40007810000 */
[----:B------:R-:W-:Y:S02]  /*11ee0*/  FMNMX.FTZ R3, R14, R20, !PT ;  /* 0x000000140e037209 */ /* 0x000fe40007810000 */
[----:B------:R-:W-:Y:S02]  /*11ef0*/  FSEL R91, R13, -INF , P0 ;  /* 0xff8000000d5b7808 */ /* 0x000fe40000000000 */
[----:B------:R-:W-:-:S02]  /*11f00*/  FMNMX.FTZ R2, R92, R2, !PT ;  /* 0x000000025c027209 */ /* 0x000fc40007810000 */
[----:B------:R-:W-:Y:S02]  /*11f10*/  FSEL R18, R36, -INF , P4 ;  /* 0xff80000024127808 */ /* 0x000fe40002000000 */
[----:B------:R-:W-:Y:S01]  /*11f20*/  FMNMX.FTZ R3, R19, R3, !PT ;  /* 0x0000000313037209 */ /* 0x000fe20007810000 */
[----:B------:R-:W-:Y:S01]  /*11f30*/  LDSM.16.MT88.4 R36, [R189+0x1800] ;  /* 0x00180000bd24783b */ /* 0x000fe20000004200 */
[----:B------:R-:W-:Y:S02]  /*11f40*/  FSEL R17, R30, -INF , P6 ;  /* 0xff8000001e117808 */ /* 0x000fe40003000000 */
[----:B------:R-:W-:Y:S02]  /*11f50*/  FMNMX.FTZ R2, R91, R2, !PT ;  /* 0x000000025b027209 */ /* 0x000fe40007810000 */
[C---:B------:R-:W-:Y:S02]  /*11f60*/  ISETP.GT.AND P6, PT, R0.reuse, 0x11, PT ;  /* 0x000000110000780c */ /* 0x040fe40003fc4270 */
[----:B------:R-:W-:Y:S01]  /*11f70*/  ISETP.GT.AND P4, PT, R0, 0x18, PT ;  /* 0x000000180000780c */ /* 0x000fe20003f84270 */
[----:B------:R-:W1:Y:S01]  /*11f80*/  SHFL.BFLY PT, R4, R2, 0x2, 0x1f ;  /* 0x0c401f0002047f89 */ /* 0x000e6200000e0000 */
[----:B------:R-:W-:-:S02]  /*11f90*/  FMNMX.FTZ R0, R18, R3, !PT ;  /* 0x0000000312007209 */ /* 0x000fc40007810000 */
[----:B------:R-:W-:Y:S02]  /*11fa0*/  FSEL R13, R29, -INF , P6 ;  /* 0xff8000001d0d7808 */ /* 0x000fe40003000000 */
[----:B------:R-:W-:Y:S01]  /*11fb0*/  FMNMX.FTZ R0, R17, R0, !PT ;  /* 0x0000000011007209 */ /* 0x000fe20007810000 */
[----:B------:R-:W-:Y:S01]  /*11fc0*/  LDSM.16.MT88.4 R28, [R192] ;  /* 0x00000000c01c783b */ /* 0x000fe20000004200 */
[----:B------:R-:W-:Y:S02]  /*11fd0*/  FSEL R16, R26, -INF , P4 ;  /* 0xff8000001a107808 */ /* 0x000fe40002000000 */
        /* <DEDUP_REMOVED lines=8> */
[----:B------:R-:W-:Y:S02]  /*12060*/  FSEL R88, R22, -INF , P1 ;  /* 0xff80000016587808 */ /* 0x000fe40000800000 */
[----:B------:R-:W-:-:S02]  /*12070*/  FMNMX.FTZ R3, R89, R3, !PT ;  /* 0x0000000359037209 */ /* 0x000fc40007810000 */
[----:B-1----:R-:W-:Y:S02]  /*12080*/  FMNMX.FTZ R0, R2, R4, !PT ;  /* 0x0000000402007209 */ /* 0x002fe40007810000 */
[----:B------:R-:W-:Y:S02]  /*12090*/  FSEL R87, R21, -INF , P0 ;  /* 0xff80000015577808 */ /* 0x000fe40000000000 */
[----:B------:R-:W-:Y:S01]  /*120a0*/  FMNMX.FTZ R3, R88, R3, !PT ;  /* 0x0000000358037209 */ /* 0x000fe20007810000 */
[----:B------:R-:W1:Y:S03]  /*120b0*/  SHFL.BFLY PT, R2, R0, 0x1, 0x1f ;  /* 0x0c201f0000027f89 */ /* 0x000e6600000e0000 */
[----:B------:R-:W-:-:S05]  /*120c0*/  FMNMX.FTZ R3, R87, R3, !PT ;  /* 0x0000000357037209 */ /* 0x000fca0007810000 */
[----:B------:R-:W2:Y:S01]  /*120d0*/  SHFL.BFLY PT, R4, R3, 0x2, 0x1f ;  /* 0x0c401f0003047f89 */ /* 0x000ea200000e0000 */
[----:B-1----:R-:W-:-:S04]  /*120e0*/  FMNMX.FTZ R136, R0, R2, !PT ;  /* 0x0000000200887209 */ /* 0x002fc80007810000 */
[C---:B------:R-:W-:Y:S01]  /*120f0*/  FSETP.NEU.FTZ.AND P0, PT, R136.reuse, -INF , PT ;  /* 0xff8000008800780b */ /* 0x040fe20003f1d000 */
[----:B------:R-:W-:Y:S01]  /*12100*/  FMUL.FTZ R2, R136, c[0x0][0x2d0] ;  /* 0x0000b40088027a20 */ /* 0x000fe20000410000 */
[----:B--2---:R-:W-:-:S04]  /*12110*/  FMNMX.FTZ R0, R3, R4, !PT ;  /* 0x0000000403007209 */ /* 0x004fc80007810000 */
[----:B------:R-:W-:Y:S01]  /*12120*/  FSEL R2, R2, RZ, P0 ;  /* 0x000000ff02027208 */ /* 0x000fe20000000000 */
[----:B------:R-:W1:Y:S04]  /*12130*/  SHFL.BFLY PT, R4, R0, 0x1, 0x1f ;  /* 0x0c201f0000047f89 */ /* 0x000e6800000e0000 */
[----:B------:R-:W-:-:S04]  /*12140*/  FFMA.FTZ R3, R5, c[0x0][0x2d0], -R2 ;  /* 0x0000b40005037a23 */ /* 0x000fc80000010802 */
[----:B------:R2:W-:Y:S02]  /*12150*/  MUFU.EX2 R84, R3 ;  /* 0x0000000300547308 */ /* 0x0005e40000000800 */
[--C-:B--2---:R-:W-:Y:S01]  /*12160*/  FFMA.FTZ R3, R6, c[0x0][0x2d0], -R2.reuse ;  /* 0x0000b40006037a23 */ /* 0x104fe20000010802 */
[----:B-1----:R-:W-:Y:S01]  /*12170*/  FMNMX.FTZ R135, R0, R4, !PT ;  /* 0x0000000400877209 */ /* 0x002fe20007810000 */
[----:B------:R-:W-:-:S04]  /*12180*/  FFMA.FTZ R0, R10, c[0x0][0x2d0], -R2 ;  /* 0x0000b4000a007a23 */ /* 0x000fc80000010802 */
[----:B------:R1:W2:Y:S01]  /*12190*/  MUFU.EX2 R83, R3 ;  /* 0x0000000300537308 */ /* 0x0002a20000000800 */
[----:B------:R-:W-:-:S07]  /*121a0*/  FSETP.NEU.FTZ.AND P0, PT, R135, -INF , PT ;  /* 0xff8000008700780b */ /* 0x000fce0003f1d000 */
[----:B------:R3:W-:Y:S01]  /*121b0*/  MUFU.EX2 R219, R0 ;  /* 0x0000000000db7308 */ /* 0x0007e20000000800 */
[----:B-1----:R-:W-:Y:S02]  /*121c0*/  FFMA.FTZ R3, R7, c[0x0][0x2d0], -R2 ;  /* 0x0000b40007037a23 */ /* 0x002fe40000010802 */
[----:B------:R-:W1:Y:S05]  /*121d0*/  LDSM.16.MT88.4 R4, [R189] ;  /* 0x00000000bd04783b */ /* 0x000e6a0000004200 */
[----:B------:R4:W-:Y:S01]  /*121e0*/  MUFU.EX2 R86, R3 ;  /* 0x0000000300567308 */ /* 0x0009e20000000800 */
[----:B---3--:R-:W-:-:S05]  /*121f0*/  FMUL.FTZ R0, R135, c[0x0][0x2d0] ;  /* 0x0000b40087007a20 */ /* 0x008fca0000410000 */
[----:B------:R-:W-:Y:S01]  /*12200*/  FSEL R0, R0, RZ, P0 ;  /* 0x000000ff00007208 */ /* 0x000fe20000000000 */
[----:B----4-:R-:W-:-:S04]  /*12210*/  FFMA.FTZ R3, R9, c[0x0][0x2d0], -R2 ;  /* 0x0000b40009037a23 */ /* 0x010fc80000010802 */
[----:B------:R3:W4:Y:S02]  /*12220*/  MUFU.EX2 R85, R3 ;  /* 0x0000000300557308 */ /* 0x0007240000000800 */
[----:B---3--:R-:W-:Y:S01]  /*12230*/  FFMA.FTZ R3, R8, c[0x0][0x2d0], -R2 ;  /* 0x0000b40008037a23 */ /* 0x008fe20000010802 */
[----:B--2---:R-:W-:Y:S02]  /*12240*/  F2FP.PACK_AB R8, R83, R84 ;  /* 0x000000545308723e */ /* 0x004fe400000000ff */
[----:B----4-:R-:W-:-:S03]  /*12250*/  F2FP.PACK_AB R10, R85, R86 ;  /* 0x00000056550a723e */ /* 0x010fc600000000ff */
[----:B------:R2:W-:Y:S02]  /*12260*/  MUFU.EX2 R95, R3 ;  /* 0x00000003005f7308 */ /* 0x0005e40000000800 */
[----:B--2---:R-:W-:-:S06]  /*12270*/  FFMA.FTZ R3, R11, c[0x0][0x2d0], -R2 ;  /* 0x0000b4000b037a23 */ /* 0x004fcc0000010802 */
[----:B------:R2:W-:Y:S02]  /*12280*/  MUFU.EX2 R218, R3 ;  /* 0x0000000300da7308 */ /* 0x0005e40000000800 */
[----:B--2---:R-:W-:-:S06]  /*12290*/  FFMA.FTZ R3, R12, c[0x0][0x2d0], -R2 ;  /* 0x0000b4000c037a23 */ /* 0x004fcc0000010802 */
[----:B------:R2:W-:Y:S02]  /*122a0*/  MUFU.EX2 R204, R3 ;  /* 0x0000000300cc7308 */ /* 0x0005e40000000800 */
[----:B--2---:R-:W-:-:S06]  /*122b0*/  FFMA.FTZ R3, R14, c[0x0][0x2d0], -R0 ;  /* 0x0000b4000e037a23 */ /* 0x004fcc0000010800 */
[----:B------:R2:W-:Y:S02]  /*122c0*/  MUFU.EX2 R82, R3 ;  /* 0x0000000300527308 */ /* 0x0005e40000000800 */
[----:B--2---:R-:W-:-:S06]  /*122d0*/  FFMA.FTZ R3, R20, c[0x0][0x2d0], -R0 ;  /* 0x0000b40014037a23 */ /* 0x004fcc0000010800 */
[----:B------:R2:W3:Y:S02]  /*122e0*/  MUFU.EX2 R81, R3 ;  /* 0x0000000300517308 */ /* 0x0004e40000000800 */
[----:B--2---:R-:W-:Y:S01]  /*122f0*/  FFMA.FTZ R3, R19, c[0x0][0x2d0], -R0 ;  /* 0x0000b40013037a23 */ /* 0x004fe20000010800 */
[----:B---3--:R-:W-:-:S05]  /*12300*/  F2FP.PACK_AB R9, R81, R82 ;  /* 0x000000525109723e */ /* 0x008fca00000000ff */
[----:B------:R2:W-:Y:S02]  /*12310*/  MUFU.EX2 R80, R3 ;  /* 0x0000000300507308 */ /* 0x0005e40000000800 */
[----:B--2---:R-:W-:-:S06]  /*12320*/  FFMA.FTZ R3, R18, c[0x0][0x2d0], -R0 ;  /* 0x0000b40012037a23 */ /* 0x004fcc0000010800 */
[----:B------:R2:W3:Y:S02]  /*12330*/  MUFU.EX2 R203, R3 ;  /* 0x0000000300cb7308 */ /* 0x0004e40000000800 */
[----:B--2---:R-:W-:Y:S01]  /*12340*/  FFMA.FTZ R3, R17, c[0x0][0x2d0], -R0 ;  /* 0x0000b40011037a23 */ /* 0x004fe20000010800 */
[----:B---3--:R-:W-:-:S05]  /*12350*/  F2FP.PACK_AB R11, R203, R80 ;  /* 0x00000050cb0b723e */ /* 0x008fca00000000ff */
[----:B------:R2:W-:Y:S02]  /*12360*/  MUFU.EX2 R202, R3 ;  /* 0x0000000300ca7308 */ /* 0x0005e40000000800 */
[----:B-1----:R-:W-:Y:S07]  /*12370*/  HMMA.16816.F32 R20, R8, R4, RZ ;  /* 0x000000040814723c */ /* 0x002fee00000018ff */
[----:B------:R-:W-:Y:S01]  /*12380*/  F2FP.PACK_AB R4, R219, R95 ;  /* 0x0000005fdb04723e */ /* 0x000fe200000000ff */
[----:B--2---:R-:W-:-:S04]  /*12390*/  FFMA.FTZ R3, R13, c[0x0][0x2d0], -R0 ;  /* 0x0000b4000d037a23 */ /* 0x004fc80000010800 */
[----:B------:R1:W2:Y:S02]  /*123a0*/  MUFU.EX2 R200, R3 ;  /* 0x0000000300c87308 */ /* 0x0002a40000000800 */
[--C-:B-1----:R-:W-:Y:S01]  /*123b0*/  FFMA.FTZ R3, R16, c[0x0][0x2d0], -R0.reuse ;  /* 0x0000b40010037a23 */ /* 0x102fe20000010800 */
[----:B--2---:R-:W-:Y:S01]  /*123c0*/  F2FP.PACK_AB R5, R200, R202 ;  /* 0x000000cac805723e */ /* 0x004fe200000000ff */
[----:B------:R-:W-:Y:S04]  /*123d0*/  HMMA.16816.F32 R16, R8, R6, RZ ;  /* 0x000000060810723c */ /* 0x000fe800000018ff */
[----:B------:R1:W-:Y:S03]  /*123e0*/  MUFU.EX2 R199, R3 ;  /* 0x0000000300c77308 */ /* 0x0003e60000000800 */
[----:B------:R-:W-:Y:S01]  /*123f0*/  F2FP.PACK_AB R6, R204, R218 ;  /* 0x000000dacc06723e */ /* 0x000fe200000000ff */
[----:B-1----:R-:W-:-:S02]  /*12400*/  FFMA.FTZ R3, R15, c[0x0][0x2d0], -R0 ;  /* 0x0000b4000f037a23 */ /* 0x002fc40000010800 */
[----:B------:R-:W-:Y:S02]  /*12410*/  HMMA.16816.F32 R12, R8, R32, RZ ;  /* 0x00000020080c723c */ /* 0x000fe400000018ff */
[----:B------:R-:W1:Y:S02]  /*12420*/  MUFU.EX2 R198, R3 ;  /* 0x0000000300c67308 */ /* 0x000e640000000800 */
[----:B-1----:R-:W-:-:S07]  /*12430*/  F2FP.PACK_AB R7, R198, R199 ;  /* 0x000000c7c607723e */ /* 0x002fce00000000ff */
[C---:B------:R-:W-:Y:S08]  /*12440*/  HMMA.16816.F32 R164, R4.reuse, R24, R20 ;  /* 0x0000001804a4723c */ /* 0x040ff00000001814 */
[----:B------:R-:W-:Y:S01]  /*12450*/  HMMA.16816.F32 R52, R4, R26, R16 ;  /* 0x0000001a0434723c */ /* 0x000fe20000001810 */
[----:B------:R-:W1:Y:S07]  /*12460*/  LDSM.16.MT88.4 R24, [R192+0x800] ;  /* 0x00080000c018783b */ /* 0x000e6e0000004200 */
[----:B------:R-:W-:Y:S08]  /*12470*/  HMMA.16816.F32 R20, R8, R28, RZ ;  /* 0x0000001c0814723c */ /* 0x000ff000000018ff */
[----:B------:R-:W-:Y:S08]  /*12480*/  HMMA.16816.F32 R156, R4, R40, R12 ;  /* 0x00000028049c723c */ /* 0x000ff0000000180c */
[----:B------:R-:W-:Y:S01]  /*12490*/  IMAD.MOV.U32 R98, RZ, RZ, R52 ;  /* 0x000000ffff627224 */ /* 0x000fe200078e0034 */
[----:B------:R-:W-:Y:S01]  /*124a0*/  HMMA.16816.F32 R12, R8, R34, RZ ;  /* 0x00000022080c723c */ /* 0x000fe200000018ff */
[----:B------:R-:W-:Y:S01]  /*124b0*/  IMAD.MOV.U32 R97, RZ, RZ, R53 ;  /* 0x000000ffff617224 */ /* 0x000fe200078e0035 */
[----:B------:R-:W-:Y:S01]  /*124c0*/  LDSM.16.MT88.4 R32, [R189+0x2000] ;  /* 0x00200000bd20783b */ /* 0x000fe20000004200 */
[----:B------:R-:W-:-:S02]  /*124d0*/  IMAD.MOV.U32 R96, RZ, RZ, R54 ;  /* 0x000000ffff607224 */ /* 0x000fc400078e0036 */
[----:B------:R-:W-:Y:S02]  /*124e0*/  IMAD.MOV.U32 R3, RZ, RZ, R55 ;  /* 0x000000ffff037224 */ /* 0x000fe400078e0037 */
[----:B------:R-:W2:Y:S01]  /*124f0*/  LDSM.16.MT88.4 R52, [R191+0x800] ;  /* 0x00080000bf34783b */ /* 0x000ea20000004200 */
[----:B------:R-:W-:Y:S08]  /*12500*/  HMMA.16816.F32 R16, R8, R30, RZ ;  /* 0x0000001e0810723c */ /* 0x000ff000000018ff */
[----:B-1----:R-:W-:Y:S08]  /*12510*/  HMMA.16816.F32 R148, R4, R24, R20 ;  /* 0x000000180494723c */ /* 0x002ff00000001814 */
[----:B------:R-:W-:Y:S08]  /*12520*/  HMMA.16816.F32 R20, R8, R46, RZ ;  /* 0x0000002e0814723c */ /* 0x000ff000000018ff */
[----:B------:R-:W-:Y:S01]  /*12530*/  HMMA.16816.F32 R144, R4, R42, R12 ;  /* 0x0000002a0490723c */ /* 0x000fe2000000180c */
[----:B------:R-:W-:Y:S07]  /*12540*/  LDSM.16.MT88.4 R40, [R189+0x3800] ;  /* 0x00380000bd28783b */ /* 0x000fee0000004200 */
[----:B------:R-:W-:Y:S01]  /*12550*/  HMMA.16816.F32 R12, R8, R44, RZ ;  /* 0x0000002c080c723c */ /* 0x000fe200000018ff */
[----:B------:R-:W-:Y:S07]  /*12560*/  LDSM.16.MT88.4 R44, [R191+0x2000] ;  /* 0x00200000bf2c783b */ /* 0x000fee0000004200 */
[C---:B------:R-:W-:Y:S01]  /*12570*/  HMMA.16816.F32 R56, R4.reuse, R26, R16 ;  /* 0x0000001a0438723c */ /* 0x040fe20000001810 */
[----:B------:R-:W1:Y:S07]  /*12580*/  LDSM.16.MT88.4 R24, [R192+0x1800] ;  /* 0x00180000c018783b */ /* 0x000e6e0000004200 */
[C---:B--2---:R-:W-:Y:S01]  /*12590*/  HMMA.16816.F32 R236, R4.reuse, R54, R20 ;  /* 0x0000003604ec723c */ /* 0x044fe20000001814 */
        /* <DEDUP_REMOVED lines=9> */
[----:B------:R-:W4:Y:S07]  /*12630*/  LDSM.16.MT88.4 R56, [R190+0x2000] ;  /* 0x00200000be38783b */ /* 0x000f2e0000004200 */
[C---:B------:R-:W-:Y:S08]  /*12640*/  HMMA.16816.F32 R12, R8.reuse, R48, RZ ;  /* 0x00000030080c723c */ /* 0x040ff000000018ff */
[----:B-1----:R-:W-:Y:S08]  /*12650*/  HMMA.16816.F32 R36, R8, R24, RZ ;  /* 0x000000180824723c */ /* 0x002ff000000018ff */
[C---:B------:R-:W-:Y:S08]  /*12660*/  HMMA.16816.F32 R244, R4.reuse, R32, R28 ;  /* 0x0000002004f4723c */ /* 0x040ff0000000181c */
[----:B------:R-:W-:Y:S08]  /*12670*/  HMMA.16816.F32 R240, R4, R34, R16 ;  /* 0x0000002204f0723c */ /* 0x000ff00000001810 */
[C---:B------:R-:W-:Y:S08]  /*12680*/  HMMA.16816.F32 R32, R8.reuse, R26, RZ ;  /* 0x0000001a0820723c */ /* 0x040ff000000018ff */
[C---:B--2---:R-:W-:Y:S08]  /*12690*/  HMMA.16816.F32 R28, R8.reuse, R20, RZ ;  /* 0x00000014081c723c */ /* 0x044ff000000018ff */
[C---:B------:R-:W-:Y:S08]  /*126a0*/  HMMA.16816.F32 R24, R8.reuse, R22, RZ ;  /* 0x000000160818723c */ /* 0x040ff000000018ff */
[----:B------:R-:W-:Y:S08]  /*126b0*/  HMMA.16816.F32 R20, R8, R60, RZ ;  /* 0x0000003c0814723c */ /* 0x000ff000000018ff */
[----:B---3--:R-:W-:Y:S01]  /*126c0*/  HMMA.16816.F32 R228, R4, R52, R36 ;  /* 0x0000003404e4723c */ /* 0x008fe20000001824 */
[----:B------:R-:W1:Y:S06]  /*126d0*/  LDSM.16.MT88.4 R36, [R192+0x3800] ;  /* 0x00380000c024783b */ /* 0x000e6c0000004200 */
[----:B------:R-:W-:Y:S01]  /*126e0*/  IMAD.MOV.U32 R52, RZ, RZ, R102 ;  /* 0x000000ffff347224 */ /* 0x000fe200078e0066 */
[----:B------:R-:W-:Y:S01]  /*126f0*/  HMMA.16816.F32 R48, R8, R50, RZ ;  /* 0x000000320830723c */ /* 0x000fe200000018ff */
[----:B------:R-:W-:-:S07]  /*12700*/  IMAD.MOV.U32 R53, RZ, RZ, R101 ;  /* 0x000000ffff357224 */ /* 0x000fce00078e0065 */
[----:B------:R-:W-:Y:S08]  /*12710*/  HMMA.16816.F32 R16, R8, R62, RZ ;  /* 0x0000003e0810723c */ /* 0x000ff000000018ff */
[C---:B------:R-:W-:Y:S07]  /*12720*/  HMMA.16816.F32 R176, R4.reuse, R46, R24 ;  /* 0x0000002e04b0723c */ /* 0x040fee0000001818 */
[----:B------:R-:W-:Y:S01]  /*12730*/  IMAD.MOV.U32 R46, RZ, RZ, R96 ;  /* 0x000000ffff2e7224 */ /* 0x000fe200078e0060 */
[----:B------:R-:W-:Y:S01]  /*12740*/  HMMA.16816.F32 R224, R4, R40, R20 ;  /* 0x0000002804e0723c */ /* 0x000fe20000001814 */
[----:B------:R-:W-:-:S02]  /*12750*/  IMAD.MOV.U32 R47, RZ, RZ, R3 ;  /* 0x000000ffff2f7224 */ /* 0x000fc400078e0003 */
[----:B------:R-:W-:-:S05]  /*12760*/  FFMA.FTZ R3, R94, c[0x0][0x2d0], -R2 ;  /* 0x0000b4005e037a23 */ /* 0x000fca0000010802 */
[----:B------:R-:W-:Y:S01]  /*12770*/  HMMA.16816.F32 R220, R4, R54, R32 ;  /* 0x0000003604dc723c */ /* 0x000fe20000001820 */
[----:B------:R-:W2:Y:S06]  /*12780*/  LDSM.16.MT88.4 R32, [R189+0x4800] ;  /* 0x00480000bd20783b */ /* 0x000eac0000004200 */
[----:B------:R-:W-:Y:S01]  /*12790*/  IMAD.MOV.U32 R55, RZ, RZ, R99 ;  /* 0x000000ffff377224 */ /* 0x000fe200078e0063 */
[----:B------:R-:W-:Y:S01]  /*127a0*/  HMMA.16816.F32 R24, R8, R64, RZ ;  /* 0x000000400818723c */ /* 0x000fe200000018ff */
[----:B------:R-:W-:-:S07]  /*127b0*/  IMAD.MOV.U32 R54, RZ, RZ, R100 ;  /* 0x000000ffff367224 */ /* 0x000fce00078e0064 */
[----:B------:R-:W-:Y:S01]  /*127c0*/  HMMA.16816.F32 R20, R8, R66, RZ ;  /* 0x000000420814723c */ /* 0x000fe200000018ff */
[----:B------:R-:W-:Y:S07]  /*127d0*/  LDSM.16.MT88.4 R64, [R191+0x2800] ;  /* 0x00280000bf40783b */ /* 0x000fee0000004200 */
[----:B----4-:R-:W-:Y:S08]  /*127e0*/  HMMA.16816.F32 R232, R4, R56, R12 ;  /* 0x0000003804e8723c */ /* 0x010ff0000000180c */
[----:B------:R-:W-:Y:S07]  /*127f0*/  HMMA.16816.F32 R12, R8, R68, RZ ;  /* 0x00000044080c723c */ /* 0x000fee00000018ff */
[----:B------:R-:W-:Y:S01]  /*12800*/  IMAD.MOV.U32 R69, RZ, RZ, R103 ;  /* 0x000000ffff457224 */ /* 0x000fe200078e0067 */
[C---:B------:R-:W-:Y:S01]  /*12810*/  HMMA.16816.F32 R56, R4.reuse, R58, R48 ;  /* 0x0000003a0438723c */ /* 0x040fe20000001830 */
[----:B------:R-:W3:Y:S07]  /*12820*/  LDSM.16.MT88.4 R48, [R191+0x3800] ;  /* 0x00380000bf30783b */ /* 0x000eee0000004200 */
[C---:B------:R-:W-:Y:S07]  /*12830*/  HMMA.16816.F32 R60, R4.reuse, R44, R28 ;  /* 0x0000002c043c723c */ /* 0x040fee000000181c */
[----:B------:R-:W-:Y:S01]  /*12840*/  IMAD.MOV.U32 R44, RZ, RZ, R98 ;  /* 0x000000ffff2c7224 */ /* 0x000fe200078e0062 */
[----:B------:R-:W-:Y:S01]  /*12850*/  HMMA.16816.F32 R184, R4, R42, R16 ;  /* 0x0000002a04b8723c */ /* 0x000fe20000001810 */
[----:B------:R-:W4:Y:S01]  /*12860*/  LDSM.16.MT88.4 R40, [R190+0x4800] ;  /* 0x00480000be28783b */ /* 0x000f220000004200 */
[----:B------:R-:W-:-:S06]  /*12870*/  IMAD.MOV.U32 R45, RZ, RZ, R97 ;  /* 0x000000ffff2d7224 */ /* 0x000fcc00078e0061 */
[----:B------:R-:W-:Y:S08]  /*12880*/  HMMA.16816.F32 R28, R8, R70, RZ ;  /* 0x00000046081c723c */ /* 0x000ff000000018ff */
[C---:B-1----:R-:W-:Y:S08]  /*12890*/  HMMA.16816.F32 R172, R4.reuse, R36, R24 ;  /* 0x0000002404ac723c */ /* 0x042ff00000001818 */
[C---:B------:R-:W-:Y:S01]  /*128a0*/  HMMA.16816.F32 R168, R4.reuse, R38, R20 ;  /* 0x0000002604a8723c */ /* 0x040fe20000001814 */
[----:B------:R-:W1:Y:S07]  /*128b0*/  LDSM.16.MT88.4 R36, [R189+0x5000] ;  /* 0x00500000bd24783b */ /* 0x000e6e0000004200 */
[----:B------:R-:W-:Y:S08]  /*128c0*/  HMMA.16816.F32 R180, R4, R72, R12 ;  /* 0x0000004804b4723c */ /* 0x000ff0000000180c */
[C---:B------:R-:W-:Y:S08]  /*128d0*/  HMMA.16816.F32 R16, R8.reuse, R76, RZ ;  /* 0x0000004c0810723c */ /* 0x040ff000000018ff */
[----:B------:R-:W-:Y:S08]  /*128e0*/  HMMA.16816.F32 R12, R8, R78, RZ ;  /* 0x0000004e080c723c */ /* 0x000ff000000018ff */
[----:B------:R-:W-:Y:S01]  /*128f0*/  HMMA.16816.F32 R96, R4, R74, R28 ;  /* 0x0000004a0460723c */ /* 0x000fe2000000181c */
[----:B------:R-:W5:Y:S04]  /*12900*/  LDSM.16.MT88.4 R28, [R190+0x5000] ;  /* 0x00500000be1c783b */ /* 0x000f680000004200 */
[----:B------:R-:W-:Y:S03]  /*12910*/  LDSM.16.MT88.4 R72, [R189+0x4000] ;  /* 0x00400000bd48783b */ /* 0x000fe60000004200 */
[C---:B--2---:R-:W-:Y:S08]  /*12920*/  HMMA.16816.F32 R24, R8.reuse, R32, RZ ;  /* 0x000000200818723c */ /* 0x044ff000000018ff */
[----:B------:R-:W-:Y:S01]  /*12930*/  HMMA.16816.F32 R20, R8, R34, RZ ;  /* 0x000000220814723c */ /* 0x000fe200000018ff */
[----:B------:R-:W2:Y:S07]  /*12940*/  LDSM.16.MT88.4 R32, [R192+0x4800] ;  /* 0x00480000c020783b */ /* 0x000eae0000004200 */
[C---:B---3--:R-:W-:Y:S08]  /*12950*/  HMMA.16816.F32 R112, R4.reuse, R48, R16 ;  /* 0x000000300470723c */ /* 0x048ff00000001810 */
[----:B------:R-:W-:Y:S01]  /*12960*/  HMMA.16816.F32 R104, R4, R50, R12 ;  /* 0x000000320468723c */ /* 0x000fe2000000180c */
[----:B------:R-:W-:Y:S07]  /*12970*/  LDSM.16.MT88.4 R48, [R190+0x2800] ;  /* 0x00280000be30783b */ /* 0x000fee0000004200 */
[C---:B----4-:R-:W-:Y:S08]  /*12980*/  HMMA.16816.F32 R16, R8.reuse, R40, RZ ;  /* 0x000000280810723c */ /* 0x050ff000000018ff */
[----:B------:R-:W-:Y:S01]  /*12990*/  HMMA.16816.F32 R12, R8, R42, RZ ;  /* 0x0000002a080c723c */ /* 0x000fe200000018ff */
[----:B------:R-:W-:Y:S07]  /*129a0*/  LDSM.16.MT88.4 R40, [R189+0x2800] ;  /* 0x00280000bd28783b */ /* 0x000fee0000004200 */
[C---:B-1----:R-:W-:Y:S01]  /*129b0*/  HMMA.16816.F32 R120, R4.reuse, R38, R20 ;  /* 0x000000260478723c */ /* 0x042fe20000001814 */
[----:B------:R-:W1:Y:S07]  /*129c0*/  LDSM.16.MT88.4 R20, [R192+0x5000] ;  /* 0x00500000c014783b */ /* 0x000e6e0000004200 */
[C---:B------:R-:W-:Y:S08]  /*129d0*/  HMMA.16816.F32 R100, R4.reuse, R36, R24 ;  /* 0x000000240464723c */ /* 0x040ff00000001818 */
[C---:B-----5:R-:W-:Y:S08]  /*129e0*/  HMMA.16816.F32 R108, R4.reuse, R28, R16 ;  /* 0x0000001c046c723c */ /* 0x060ff00000001810 */
[----:B------:R-:W-:Y:S08]  /*129f0*/  HMMA.16816.F32 R24, R4, R30, R12 ;  /* 0x0000001e0418723c */ /* 0x000ff0000000180c */
[C---:B--2---:R-:W-:Y:S08]  /*12a00*/  HMMA.16816.F32 R16, R8.reuse, R32, RZ ;  /* 0x000000200810723c */ /* 0x044ff000000018ff */
[----:B------:R-:W-:Y:S01]  /*12a10*/  HMMA.16816.F32 R12, R8, R34, RZ ;  /* 0x00000022080c723c */ /* 0x000fe200000018ff */
[----:B------:R-:W-:Y:S11]  /*12a20*/  LDSM.16.MT88.4 R32, [R191+0x1000] ;  /* 0x00100000bf20783b */ /* 0x000ff60000004200 */
[----:B------:R-:W-:Y:S04]  /*12a30*/  @!UPT UIADD3 URZ, URZ, URZ, URZ ;  /* 0x0000003f3f3ff290 */ /* 0x000fe8000fffe03f */
[C---:B-1----:R-:W-:Y:S08]  /*12a40*/  HMMA.16816.F32 R116, R4.reuse, R20, R16 ;  /* 0x000000140474723c */ /* 0x042ff00000001810 */
[----:B------:R-:W-:Y:S01]  /*12a50*/  HMMA.16816.F32 R20, R4, R22, R12 ;  /* 0x000000160414723c */ /* 0x000fe2000000180c */
[----:B------:R-:W1:Y:S07]  /*12a60*/  LDSM.16.MT88.4 R12, [R191+0x4800] ;  /* 0x00480000bf0c783b */ /* 0x000e6e0000004200 */
[C---:B-1----:R-:W-:Y:S08]  /*12a70*/  HMMA.16816.F32 R16, R8.reuse, R12, RZ ;  /* 0x0000000c0810723c */ /* 0x042ff000000018ff */
[----:B------:R-:W-:Y:S01]  /*12a80*/  HMMA.16816.F32 R8, R8, R14, RZ ;  /* 0x0000000e0808723c */ /* 0x000fe200000018ff */
[----:B------:R-:W1:Y:S11]  /*12a90*/  LDSM.16.MT88.4 R12, [R191+0x5000] ;  /* 0x00500000bf0c783b */ /* 0x000e760000004200 */
[----:B------:R-:W-:Y:S04]  /*12aa0*/  @!UPT UIADD3 URZ, URZ, URZ, URZ ;  /* 0x0000003f3f3ff290 */ /* 0x000fe8000fffe03f */
[C---:B-1----:R-:W-:Y:S01]  /*12ab0*/  HMMA.16816.F32 R124, R4.reuse, R12, R16 ;  /* 0x0000000c047c723c */ /* 0x042fe20000001810 */
[----:B------:R1:W-:Y:S07]  /*12ac0*/  MUFU.EX2 R12, R3 ;  /* 0x00000003000c7308 */ /* 0x0003ee0000000800 */
[----:B------:R-:W-:Y:S01]  /*12ad0*/  HMMA.16816.F32 R16, R4, R14, R8 ;  /* 0x0000000e0410723c */ /* 0x000fe20000001808 */
[----:B------:R-:W-:Y:S01]  /*12ae0*/  LDSM.16.MT88.4 R8, [R191+0x5800] ;  /* 0x00580000bf08783b */ /* 0x000fe20000004200 */
[----:B-1----:R-:W-:-:S04]  /*12af0*/  FFMA.FTZ R3, R93, c[0x0][0x2d0], -R2 ;  /* 0x0000b4005d037a23 */ /* 0x002fc80000010802 */
[----:B------:R1:W2:Y:S02]  /*12b00*/  MUFU.EX2 R13, R3 ;  /* 0x00000003000d7308 */ /* 0x0002a40000000800 */
[--C-:B-1----:R-:W-:Y:S01]  /*12b10*/  FFMA.FTZ R3, R92, c[0x0][0x2d0], -R2.reuse ;  /* 0x0000b4005c037a23 */ /* 0x102fe20000010802 */
[----:B--2---:R-:W-:Y:S01]  /*12b20*/  F2FP.PACK_AB R128, R13, R12 ;  /* 0x0000000c0d80723e */ /* 0x004fe200000000ff */
[----:B------:R-:W-:-:S04]  /*12b30*/  FFMA.FTZ R2, R91, c[0x0][0x2d0], -R2 ;  /* 0x0000b4005b027a23 */ /* 0x000fc80000010802 */
[----:B------:R1:W-:Y:S08]  /*12b40*/  MUFU.EX2 R15, R3 ;  /* 0x00000003000f7308 */ /* 0x0003f00000000800 */
[----:B------:R2:W3:Y:S01]  /*12b50*/  MUFU.EX2 R14, R2 ;  /* 0x00000002000e7308 */ /* 0x0004e20000000800 */
[----:B-1----:R-:W-:Y:S02]  /*12b60*/  FADD.FTZ R3, R84, R83 ;  /* 0x0000005354037221 */ /* 0x002fe40000010000 */
[----:B--2---:R-:W-:Y:S01]  /*12b70*/  FFMA.FTZ R2, R90, c[0x0][0x2d0], -R0 ;  /* 0x0000b4005a027a23 */ /* 0x004fe20000010800 */
[----:B---3--:R-:W-:-:S04]  /*12b80*/  F2FP.PACK_AB R130, R14, R15 ;  /* 0x0000000f0e82723e */ /* 0x008fc800000000ff */
[----:B------:R1:W-:Y:S02]  /*12b90*/  MUFU.EX2 R7, R2 ;  /* 0x0000000200077308 */ /* 0x0003e40000000800 */
[----:B-1----:R-:W-:-:S06]  /*12ba0*/  FFMA.FTZ R2, R89, c[0x0][0x2d0], -R0 ;  /* 0x0000b40059027a23 */ /* 0x002fcc0000010800 */
[----:B------:R1:W2:Y:S02]  /*12bb0*/  MUFU.EX2 R6, R2 ;  /* 0x0000000200067308 */ /* 0x0002a40000000800 */
[--C-:B-1----:R-:W-:Y:S01]  /*12bc0*/  FFMA.FTZ R2, R88, c[0x0][0x2d0], -R0.reuse ;  /* 0x0000b40058027a23 */ /* 0x102fe20000010800 */
[----:B--2---:R-:W-:Y:S01]  /*12bd0*/  F2FP.PACK_AB R129, R6, R7 ;  /* 0x000000070681723e */ /* 0x004fe200000000ff */
[----:B------:R-:W-:Y:S01]  /*12be0*/  FFMA.FTZ R0, R87, c[0x0][0x2d0], -R0 ;  /* 0x0000b40057007a23 */ /* 0x000fe20000010800 */
[----:B------:R-:W-:Y:S03]  /*12bf0*/  LDSM.16.MT88.4 R88, [R192+0x4000] ;  /* 0x00400000c058783b */ /* 0x000fe60000004200 */
[----:B------:R1:W-:Y:S08]  /*12c00*/  MUFU.EX2 R5, R2 ;  /* 0x0000000200057308 */ /* 0x0003f00000000800 */
[----:B------:R2:W3:Y:S01]  /*12c10*/  MUFU.EX2 R4, R0 ;  /* 0x0000000000047308 */ /* 0x0004e20000000800 */
[----:B-1----:R-:W-:-:S02]  /*12c20*/  FADD.FTZ R2, R82, R81 ;  /* 0x0000005152027221 */ /* 0x002fc40000010000 */
[----:B--2---:R-:W-:Y:S01]  /*12c30*/  FADD.FTZ R0, R86, R3 ;  /* 0x0000000356007221 */ /* 0x004fe20000010000 */
[----:B---3--:R-:W-:Y:S01]  /*12c40*/  F2FP.PACK_AB R131, R4, R5 ;  /* 0x000000050483723e */ /* 0x008fe200000000ff */
[----:B------:R-:W-:Y:S02]  /*12c50*/  FADD.FTZ R3, R80, R2 ;  /* 0x0000000250037221 */ /* 0x000fe40000010000 */
[----:B------:R-:W1:Y:S01]  /*12c60*/  LDSM.16.MT88.4 R80, [R190+0x4000] ;  /* 0x00400000be50783b */ /* 0x000e620000004200 */
[----:B------:R-:W-:Y:S02]  /*12c70*/  FADD.FTZ R2, R85, R0 ;  /* 0x0000000055027221 */ /* 0x000fe40000010000 */
[----:B------:R-:W-:Y:S01]  /*12c80*/  FADD.FTZ R0, R203, R3 ;  /* 0x00000003cb007221 */ /* 0x000fe20000010000 */
[----:B------:R-:W-:Y:S03]  /*12c90*/  HMMA.16816.F32 R28, R128, R32, R248 ;  /* 0x00000020801c723c */ /* 0x000fe600000018f8 */
[----:B------:R-:W-:-:S04]  /*12ca0*/  FADD.FTZ R0, R202, R0 ;  /* 0x00000000ca007221 */ /* 0x000fc80000010000 */
[----:B------:R-:W-:Y:S01]  /*12cb0*/  IMAD.MOV.U32 R250, RZ, RZ, R95 ;  /* 0x000000fffffa7224 */ /* 0x000fe200078e005f */
[C---:B------:R-:W-:Y:S01]  /*12cc0*/  HMMA.16816.F32 R164, R128.reuse, R160, R164 ;  /* 0x000000a080a4723c */ /* 0x040fe200000018a4 */
[----:B------:R-:W-:Y:S02]  /*12cd0*/  IMAD.MOV.U32 R251, RZ, RZ, R69 ;  /* 0x000000fffffb7224 */ /* 0x000fe400078e0045 */
[----:B------:R-:W-:Y:S02]  /*12ce0*/  FADD.FTZ R2, R250, R2 ;  /* 0x00000002fa027221 */ /* 0x000fe40000010000 */
[----:B------:R-:W-:Y:S01]  /*12cf0*/  FADD.FTZ R0, R200, R0 ;  /* 0x00000000c8007221 */ /* 0x000fe20000010000 */
[----:B------:R-:W-:Y:S01]  /*12d00*/  IADD3 R200, R251, -0x2, RZ ;  /* 0xfffffffefbc87810 */ /* 0x000fe20007ffe0ff */
[----:B------:R-:W-:Y:S01]  /*12d10*/  FADD.FTZ R2, R219, R2 ;  /* 0x00000002db027221 */ /* 0x000fe20000010000 */
[----:B------:R-:W-:Y:S01]  /*12d20*/  HMMA.16816.F32 R156, R128, R152, R156 ;  /* 0x00000098809c723c */ /* 0x000fe2000000189c */
[----:B------:R-:W-:Y:S01]  /*12d30*/  FADD.FTZ R0, R199, R0 ;  /* 0x00000000c7007221 */ /* 0x000fe20000010000 */
[----:B------:R-:W-:Y:S01]  /*12d40*/  ISETP.GE.AND P0, PT, R200, R252, PT ;  /* 0x000000fcc800720c */ /* 0x000fe20003f06270 */
[----:B------:R-:W-:-:S02]  /*12d50*/  FADD.FTZ R2, R218, R2 ;  /* 0x00000002da027221 */ /* 0x000fc40000010000 */
[----:B------:R-:W-:Y:S02]  /*12d60*/  FADD.FTZ R0, R198, R0 ;  /* 0x00000000c6007221 */ /* 0x000fe40000010000 */
[----:B------:R-:W-:Y:S01]  /*12d70*/  FADD.FTZ R2, R204, R2 ;  /* 0x00000002cc027221 */ /* 0x000fe20000010000 */
[C---:B------:R-:W-:Y:S01]  /*12d80*/  HMMA.16816.F32 R160, R128.reuse, R162, R44 ;  /* 0x000000a280a0723c */ /* 0x040fe2000000182c */
[----:B------:R-:W-:Y:S02]  /*12d90*/  FADD.FTZ R0, R7, R0 ;  /* 0x0000000007007221 */ /* 0x000fe40000010000 */
[----:B------:R-:W-:Y:S02]  /*12da0*/  FADD.FTZ R2, R12, R2 ;  /* 0x000000020c027221 */ /* 0x000fe40000010000 */
[----:B------:R-:W-:Y:S02]  /*12db0*/  FADD.FTZ R0, R6, R0 ;  /* 0x0000000006007221 */ /* 0x000fe40000010000 */
[----:B------:R-:W-:Y:S01]  /*12dc0*/  FADD.FTZ R2, R13, R2 ;  /* 0x000000020d027221 */ /* 0x000fe20000010000 */
[----:B------:R-:W-:Y:S01]  /*12dd0*/  HMMA.16816.F32 R152, R128, R154, R144 ;  /* 0x0000009a8098723c */ /* 0x000fe20000001890 */
[----:B------:R-:W2:Y:S01]  /*12de0*/  LDSM.16.MT88.4 R144, [R192+0x1000] ;  /* 0x00100000c090783b */ /* 0x000ea20000004200 */
[----:B------:R-:W-:-:S02]  /*12df0*/  FADD.FTZ R0, R5, R0 ;  /* 0x0000000005007221 */ /* 0x000fc40000010000 */
[----:B------:R-:W-:Y:S02]  /*12e00*/  FADD.FTZ R2, R15, R2 ;  /* 0x000000020f027221 */ /* 0x000fe40000010000 */
[----:B------:R-:W-:Y:S02]  /*12e10*/  FADD.FTZ R204, R4, R0 ;  /* 0x0000000004cc7221 */ /* 0x000fe40000010000 */
[----:B-1----:R-:W-:Y:S01]  /*12e20*/  HMMA.16816.F32 R76, R128, R80, R180 ;  /* 0x00000050804c723c */ /* 0x002fe200000018b4 */
[----:B------:R-:W-:-:S07]  /*12e30*/  FADD.FTZ R203, R14, R2 ;  /* 0x000000020ecb7221 */ /* 0x000fce0000010000 */
[C---:B------:R-:W-:Y:S01]  /*12e40*/  HMMA.16816.F32 R80, R128.reuse, R82, R96 ;  /* 0x000000528050723c */ /* 0x040fe20000001860 */
[----:B------:R-:W1:Y:S07]  /*12e50*/  LDSM.16.MT88.4 R96, [R191+0x4000] ;  /* 0x00400000bf60783b */ /* 0x000e6e0000004200 */
[C---:B------:R-:W-:Y:S08]  /*12e60*/  HMMA.16816.F32 R44, R128.reuse, R48, R232 ;  /* 0x00000030802c723c */ /* 0x040ff000000018e8 */
[C---:B------:R-:W-:Y:S01]  /*12e70*/  HMMA.16816.F32 R48, R128.reuse, R50, R56 ;  /* 0x000000328030723c */ /* 0x040fe20000001838 */
[----:B------:R-:W3:Y:S07]  /*12e80*/  LDSM.16.MT88.4 R56, [R192+0x2800] ;  /* 0x00280000c038783b */ /* 0x000eee0000004200 */
[C---:B------:R-:W-:Y:S08]  /*12e90*/  HMMA.16816.F32 R36, R128.reuse, R40, R244 ;  /* 0x000000288024723c */ /* 0x040ff000000018f4 */
[C---:B--2---:R-:W-:Y:S08]  /*12ea0*/  HMMA.16816.F32 R148, R128.reuse, R144, R148 ;  /* 0x000000908094723c */ /* 0x044ff00000001894 */
[C---:B------:R-:W-:Y:S08]  /*12eb0*/  HMMA.16816.F32 R144, R128.reuse, R146, R52 ;  /* 0x000000928090723c */ /* 0x040ff00000001834 */
[C---:B-1----:R-:W-:Y:S01]  /*12ec0*/  HMMA.16816.F32 R92, R128.reuse, R96, R112 ;  /* 0x00000060805c723c */ /* 0x042fe20000001870 */
[----:B------:R-:W1:Y:S07]  /*12ed0*/  LDSM.16.MT88.4 R112, [R190+0x5800] ;  /* 0x00580000be70783b */ /* 0x000e6e0000004200 */
[C---:B------:R-:W-:Y:S01]  /*12ee0*/  HMMA.16816.F32 R96, R128.reuse, R98, R104 ;  /* 0x000000628060723c */ /* 0x040fe20000001868 */
[----:B------:R-:W2:Y:S07]  /*12ef0*/  LDSM.16.MT88.4 R104, [R189+0x5800] ;  /* 0x00580000bd68783b */ /* 0x000eae0000004200 */
[C---:B---3--:R-:W-:Y:S08]  /*12f00*/  HMMA.16816.F32 R52, R128.reuse, R56, R228 ;  /* 0x000000388034723c */ /* 0x048ff000000018e4 */
[C---:B------:R-:W-:Y:S08]  /*12f10*/  HMMA.16816.F32 R60, R128.reuse, R64, R60 ;  /* 0x00000040803c723c */ /* 0x040ff0000000183c */
[C---:B------:R-:W-:Y:S08]  /*12f20*/  HMMA.16816.F32 R68, R128.reuse, R72, R224 ;  /* 0x000000488044723c */ /* 0x040ff000000018e0 */
[C---:B------:R-:W-:Y:S08]  /*12f30*/  HMMA.16816.F32 R84, R128.reuse, R88, R172 ;  /* 0x000000588054723c */ /* 0x040ff000000018ac */
[C---:B-1----:R-:W-:Y:S08]  /*12f40*/  HMMA.16816.F32 R108, R128.reuse, R112, R108 ;  /* 0x00000070806c723c */ /* 0x042ff0000000186c */
[C---:B--2---:R-:W-:Y:S08]  /*12f50*/  HMMA.16816.F32 R100, R128.reuse, R104, R100 ;  /* 0x000000688064723c */ /* 0x044ff00000001864 */
[C---:B------:R-:W-:Y:S01]  /*12f60*/  HMMA.16816.F32 R104, R128.reuse, R106, R120 ;  /* 0x0000006a8068723c */ /* 0x040fe20000001878 */
[----:B------:R-:W1:Y:S07]  /*12f70*/  LDSM.16.MT88.4 R120, [R192+0x5800] ;  /* 0x00580000c078783b */ /* 0x000e6e0000004200 */
[C---:B------:R-:W-:Y:S08]  /*12f80*/  HMMA.16816.F32 R32, R128.reuse, R34, R236 ;  /* 0x000000228020723c */ /* 0x040ff000000018ec */
[C---:B------:R-:W-:Y:S08]  /*12f90*/  HMMA.16816.F32 R40, R128.reuse, R42, R240 ;  /* 0x0000002a8028723c */ /* 0x040ff000000018f0 */
[C---:B------:R-:W-:Y:S08]  /*12fa0*/  HMMA.16816.F32 R56, R128.reuse, R58, R220 ;  /* 0x0000003a8038723c */ /* 0x040ff000000018dc */
[C---:B------:R-:W-:Y:S08]  /*12fb0*/  HMMA.16816.F32 R64, R128.reuse, R66, R176 ;  /* 0x000000428040723c */ /* 0x040ff000000018b0 */
[C---:B------:R-:W-:Y:S08]  /*12fc0*/  HMMA.16816.F32 R72, R128.reuse, R74, R184 ;  /* 0x0000004a8048723c */ /* 0x040ff000000018b8 */
[C---:B-1----:R-:W-:Y:S08]  /*12fd0*/  HMMA.16816.F32 R116, R128.reuse, R120, R116 ;  /* 0x000000788074723c */ /* 0x042ff00000001874 */
[C---:B------:R-:W-:Y:S08]  /*12fe0*/  HMMA.16816.F32 R88, R128.reuse, R90, R168 ;  /* 0x0000005a8058723c */ /* 0x040ff000000018a8 */
[C---:B------:R-:W-:Y:S08]  /*12ff0*/  HMMA.16816.F32 R112, R128.reuse, R114, R24 ;  /* 0x000000728070723c */ /* 0x040ff00000001818 */
[C---:B------:R-:W-:Y:S08]  /*13000*/  HMMA.16816.F32 R120, R128.reuse, R122, R20 ;  /* 0x0000007a8078723c */ /* 0x040ff00000001814 */
[C---:B------:R-:W-:Y:S08]  /*13010*/  HMMA.16816.F32 R124, R128.reuse, R8, R124 ;  /* 0x00000008807c723c */ /* 0x040ff0000000187c */
[----:B------:R-:W-:Y:S01]  /*13020*/  HMMA.16816.F32 R128, R128, R10, R16 ;  /* 0x0000000a8080723c */ /* 0x000fe20000001810 */
[----:B------:R-:W-:Y:S07]  /*13030*/  @!UPT UIADD3 URZ, URZ, URZ, URZ ;  /* 0x0000003f3f3ff290 */ /* 0x000fee000fffe03f */
[----:B------:R-:W-:Y:S11]  /*13040*/  @!P0 BRA `(.L_x_1479) ;  /* 0x00002cc000008947 */ /* 0x000ff60003800000 */
[----:B------:R-:W1:Y:S01]  /*13050*/  S2R R251, SR_TID.X ;  /* 0x0000000000fb7919 */ /* 0x000e620000002100 */
[----:B------:R-:W-:Y:S01]  /*13060*/  LOP3.LUT P0, RZ, R215, 0x2, RZ, 0xc0, !PT ;  /* 0x00000002d7ff7812 */ /* 0x000fe2000780c0ff */
[----:B------:R-:W-:Y:S01]  /*13070*/  IMAD.MOV.U32 R218, RZ, RZ, c[0x0][0x208] ;  /* 0x00008200ffda7624 */ /* 0x000fe200078e00ff */
[----:B------:R-:W-:Y:S01]  /*13080*/  LOP3.LUT R206, R206, 0xffffffef, RZ, 0xc0, !PT ;  /* 0xffffffefcece7812 */ /* 0x000fe200078ec0ff */
[----:B------:R-:W-:Y:S01]  /*13090*/  IMAD.MOV.U32 R219, RZ, RZ, c[0x0][0x20c] ;  /* 0x00008300ffdb7624 */ /* 0x000fe200078e00ff */
[----:B------:R-:W-:-:S02]  /*130a0*/  ISETP.GE.AND P1, PT, R208, c[0x0][0x1d4], PT ;  /* 0x00007500d0007a0c */ /* 0x000fc40003f26270 */
[----:B------:R-:W-:Y:S02]  /*130b0*/  ISETP.GE.AND P6, PT, R134, c[0x0][0x1d4], PT ;  /* 0x0000750086007a0c */ /* 0x000fe40003fc6270 */
[----:B------:R-:W-:-:S05]  /*130c0*/  ISETP.GE.AND P5, PT, R132, c[0x0][0x1d4], PT ;  /* 0x0000750084007a0c */ /* 0x000fca0003fa6270 */
[----:B------:R-:W-:Y:S02]  /*130d0*/  @P0 LOP3.LUT R206, R206, 0x10, RZ, 0xfc, !PT ;  /* 0x00000010cece0812 */ /* 0x000fe400078efcff */
[----:B------:R-:W-:Y:S02]  /*130e0*/  ISETP.GE.AND P0, PT, R207, c[0x0][0x1d4], PT ;  /* 0x00007500cf007a0c */ /* 0x000fe40003f06270 */
[----:B------:R-:W-:Y:S02]  /*130f0*/  LOP3.LUT R206, R206, 0xfffffffb, RZ, 0xc0, !PT ;  /* 0xfffffffbcece7812 */ /* 0x000fe400078ec0ff */
[----:B-1----:R-:W-:-:S13]  /*13100*/  ISETP.GT.AND P2, PT, R251, 0x7f, PT ;  /* 0x0000007ffb00780c */ /* 0x002fda0003f44270 */
[----:B------:R-:W-:-:S04]  /*13110*/  @P2 LOP3.LUT R206, R206, 0x4, RZ, 0xfc, !PT ;  /* 0x00000004cece2812 */ /* 0x000fc800078efcff */
[----:B------:R-:W-:-:S04]  /*13120*/  LOP3.LUT R206, R206, 0xfffffffd, RZ, 0xc0, !PT ;  /* 0xfffffffdcece7812 */ /* 0x000fc800078ec0ff */
[----:B------:R-:W-:-:S04]  /*13130*/  @P1 LOP3.LUT R206, R206, 0x2, RZ, 0xfc, !PT ;  /* 0x00000002cece1812 */ /* 0x000fc800078efcff */
[----:B------:R-:W-:-:S04]  /*13140*/  LOP3.LUT R206, R206, 0xfffffffe, RZ, 0xc0, !PT ;  /* 0xfffffffecece7812 */ /* 0x000fc800078ec0ff */
[----:B------:R-:W-:Y:S02]  /*13150*/  @P0 LOP3.LUT R206, R206, 0x1, RZ, 0xfc, !PT ;  /* 0x00000001cece0812 */ /* 0x000fe400078efcff */
[----:B------:R-:W-:Y:S02]  /*13160*/  LOP3.LUT P0, RZ, R215, 0x4, RZ, 0xc0, !PT ;  /* 0x00000004d7ff7812 */ /* 0x000fe4000780c0ff */
[----:B------:R-:W-:-:S11]  /*13170*/  LOP3.LUT R206, R206, 0xfffffff7, RZ, 0xc0, !PT ;  /* 0xfffffff7cece7812 */ /* 0x000fd600078ec0ff */
[----:B------:R-:W-:Y:S02]  /*13180*/  @P0 LOP3.LUT R206, R206, 0x8, RZ, 0xfc, !PT ;  /* 0x00000008cece0812 */ /* 0x000fe400078efcff */
.L_x_1482:
[----:B------:R-:W-:Y:S04]  /*13190*/  DEPBAR.LE SB0, 0x0 ;  /* 0x000080000000791a */ /* 0x000fe80000000000 */
[----:B------:R-:W-:Y:S01]  /*131a0*/  WARPSYNC 0xffffffff ;  /* 0xffffffff00007948 */ /* 0x000fe20003800000 */
[----:B------:R-:W-:Y:S01]  /*131b0*/  BAR.SYNC.DEFER_BLOCKING 0x0 ;  /* 0x0000000000007b1d */ /* 0x000fe20000010000 */
[----:B------:R-:W-:Y:S01]  /*131c0*/  SHF.R.S32.HI R0, RZ, 0x1f, R200 ;  /* 0x0000001fff007819 */ /* 0x000fe200000114c8 */
[----:B------:R-:W-:Y:S01]  /*131d0*/  IMAD.WIDE.U32 R2, R200, c[0x0][0x208], RZ ;  /* 0x00008200c8027a25 */ /* 0x000fe200078e00ff */
[----:B------:R-:W-:Y:S02]  /*131e0*/  LOP3.LUT P4, RZ, R215, 0x2, RZ, 0xc0, !PT ;  /* 0x00000002d7ff7812 */ /* 0x000fe4000788c0ff */
[----:B------:R-:W-:Y:S01]  /*131f0*/  LOP3.LUT P3, RZ, R206, 0x1, RZ, 0xc0, !PT ;  /* 0x00000001ceff7812 */ /* 0x000fe2000786c0ff */
[----:B------:R-:W-:Y:S01]  /*13200*/  IMAD R0, R0, c[0x0][0x208], RZ ;  /* 0x0000820000007a24 */ /* 0x000fe200078e02ff */
[----:B------:R-:W-:Y:S03]  /*13210*/  LOP3.LUT P1, RZ, R206, 0x2, RZ, 0xc0, !PT ;  /* 0x00000002ceff7812 */ /* 0x000fe6000782c0ff */
[----:B------:R-:W-:Y:S05]  /*13220*/  IMAD R0, R200, c[0x0][0x20c], R0 ;  /* 0x00008300c8007a24 */ /* 0x000fea00078e0200 */
[----:B------:R-:W-:Y:S01]  /*13230*/  IADD3 R0, R3, R0, RZ ;  /* 0x0000000003007210 */ /* 0x000fe20007ffe0ff */
[----:B------:R-:W-:Y:S04]  /*13240*/  IMAD.WIDE.U32 R2, R2, 0x30, RZ ;  /* 0x0000003002027825 */ /* 0x000fe800078e00ff */
[----:B------:R-:W-:Y:S01]  /*13250*/  IMAD R0, R0, 0x30, RZ ;  /* 0x0000003000007824 */ /* 0x000fe200078e02ff */
[----:B------:R-:W-:Y:S04]  /*13260*/  LDSM.16.M88.4 R24, [R193] ;  /* 0x00000000c118783b */ /* 0x000fe80000000200 */
[----:B------:R-:W-:Y:S01]  /*13270*/  IADD3 R0, R3, R0, RZ ;  /* 0x0000000003007210 */ /* 0x000fe20007ffe0ff */
[----:B------:R-:W-:Y:S01]  /*13280*/  BSSY B0, `(.L_x_1480) ;  /* 0x0000118000007945 */ /* 0x000fe20003800000 */
[----:B------:R-:W-:Y:S01]  /*13290*/  IADD3 R3, P0, R212, R2, RZ ;  /* 0x00000002d4037210 */ /* 0x000fe20007f1e0ff */
[----:B------:R-:W1:Y:S03]  /*132a0*/  S2R R4, SR_TID.X ;  /* 0x0000000000047919 */ /* 0x000e660000002100 */
[----:B------:R-:W-:Y:S03]  /*132b0*/  IADD3.X R6, R0, R214, RZ, P0, !PT ;  /* 0x000000d600067210 */ /* 0x000fe600007fe4ff */
[----:B------:R-:W2:Y:S06]  /*132c0*/  LDSM.16.M88.4 R8, [R143] ;  /* 0x000000008f08783b */ /* 0x000eac0000000200 */
[----:B------:R-:W3:Y:S06]  /*132d0*/  LDSM.16.M88.4 R16, [R143+0x800] ;  /* 0x000800008f10783b */ /* 0x000eec0000000200 */
[----:B------:R-:W4:Y:S06]  /*132e0*/  LDSM.16.M88.4 R168, [R143+0x1000] ;  /* 0x001000008fa8783b */ /* 0x000f2c0000000200 */
[----:B------:R-:W-:Y:S01]  /*132f0*/  LDSM.16.M88.4 R172, [R194] ;  /* 0x00000000c2ac783b */ /* 0x000fe20000000200 */
[----:B-1----:R-:W-:Y:S11]  /*13300*/  ISETP.GT.AND P2, PT, R4, 0x7f, PT ;  /* 0x0000007f0400780c */ /* 0x002ff60003f44270 */
[----:B------:R-:W-:Y:S02]  /*13310*/  @!UPT UIADD3 URZ, URZ, URZ, URZ ;  /* 0x0000003f3f3ff290 */ /* 0x000fe4000fffe03f */
[C---:B------:R-:W-:Y:S04]  /*13320*/  @!P2 LEA R5, P0, R218.reuse, R2, 0x5 ;  /* 0x00000002da05a211 */ /* 0x040fe800078028ff */
[----:B------:R-:W-:Y:S02]  /*13330*/  @!P2 LEA.HI.X R4, R218, R0, R219, 0x5, P0 ;  /* 0x00000000da04a211 */ /* 0x000fe400000f2cdb */
[C---:B------:R-:W-:Y:S04]  /*13340*/  LEA R2, P0, R3.reuse, c[0x0][0x1f8], 0x1 ;  /* 0x00007e0003027a11 */ /* 0x040fe800078008ff */
[----:B------:R-:W-:Y:S02]  /*13350*/  LEA.HI.X R3, R3, c[0x0][0x1fc], R6, 0x1, P0 ;  /* 0x00007f0003037a11 */ /* 0x000fe400000f0c06 */
[----:B------:R-:W-:Y:S04]  /*13360*/  @!P2 IADD3 R0, P0, R5, R212, RZ ;  /* 0x000000d40500a210 */ /* 0x000fe80007f1e0ff */
[----:B------:R-:W-:Y:S02]  /*13370*/  @!P2 IADD3.X R4, R4, R214, RZ, P0, !PT ;  /* 0x000000d60404a210 */ /* 0x000fe400007fe4ff */
[C---:B------:R-:W-:Y:S04]  /*13380*/  @!P2 LEA R198, P0, R0.reuse, c[0x0][0x1f8], 0x1 ;  /* 0x00007e0000c6aa11 */ /* 0x040fe800078008ff */
[----:B------:R-:W-:Y:S02]  /*13390*/  @!P2 LEA.HI.X R199, R0, c[0x0][0x1fc], R4, 0x1, P0 ;  /* 0x00007f0000c7aa11 */ /* 0x000fe400000f0c04 */
[C---:B--2---:R-:W-:Y:S03]  /*133a0*/  HMMA.16816.F32 R4, R24.reuse, R8, RZ ;  /* 0x000000081804723c */ /* 0x044fe600000018ff */
[C---:B------:R-:W-:Y:S02]  /*133b0*/  IADD3 R0, R143.reuse, 0x20, RZ ;  /* 0x000000208f007810 */ /* 0x040fe40007ffe0ff */
[C---:B------:R-:W-:Y:S02]  /*133c0*/  @P4 IADD3 R0, R143.reuse, -0x20, RZ ;  /* 0xffffffe08f004810 */ /* 0x040fe40007ffe0ff */
[----:B------:R-:W-:Y:S01]  /*133d0*/  ISETP.GT.AND P4, PT, R200, R252, PT ;  /* 0x000000fcc800720c */ /* 0x000fe20003f84270 */
[C---:B------:R-:W-:Y:S02]  /*133e0*/  HMMA.16816.F32 R8, R24.reuse, R10, RZ ;  /* 0x0000000a1808723c */ /* 0x040fe400000018ff */
[----:B------:R-:W1:Y:S06]  /*133f0*/  LDSM.16.M88.4 R176, [R0] ;  /* 0x0000000000b0783b */ /* 0x000e6c0000000200 */
[C---:B---3--:R-:W-:Y:S01]  /*13400*/  HMMA.16816.F32 R12, R24.reuse, R16, RZ ;  /* 0x00000010180c723c */ /* 0x048fe200000018ff */
[----:B------:R-:W2:Y:S06]  /*13410*/  LDSM.16.M88.4 R180, [R0+0x800] ;  /* 0x0008000000b4783b */ /* 0x000eac0000000200 */
[----:B------:R3:W5:Y:S01]  /*13420*/  LDSM.16.M88.4 R184, [R0+0x1000] ;  /* 0x0010000000b8783b */ /* 0x0007620000000200 */
[C---:B------:R-:W-:Y:S05]  /*13430*/  HMMA.16816.F32 R16, R24.reuse, R18, RZ ;  /* 0x000000121810723c */ /* 0x040fea00000018ff */
[----:B------:R-:W-:Y:S01]  /*13440*/  @!PT LDS RZ, [RZ] ;  /* 0x00000000fffff984 */ /* 0x000fe20000000800 */
[----:B------:R-:W-:Y:S01]  /*13450*/  @!PT LDS RZ, [RZ] ;  /* 0x00000000fffff984 */ /* 0x000fe20000000800 */
[----:B------:R-:W-:Y:S01]  /*13460*/  @!PT LDS RZ, [RZ] ;  /* 0x00000000fffff984 */ /* 0x000fe20000000800 */
[----:B------:R2:W-:Y:S03]  /*13470*/  LDGSTS.E.BYPASS.LTC128B.128 [R197+0x4080], [R2.64], !P5 ;  /* 0x0408000002c57fae */ /* 0x0005e6000e901d46 */
[C---:B----4-:R-:W-:Y:S03]  /*13480*/  HMMA.16816.F32 R20, R24.reuse, R168, RZ ;  /* 0x000000a81814723c */ /* 0x050fe600000018ff */
[----:B------:R4:W-:Y:S05]  /*13490*/  LDGSTS.E.BYPASS.LTC128B.128 [R197+0x5880], [R2.64+0x80], !P6 ;  /* 0x0588008002c57fae */ /* 0x0009ea000f101d46 */
[----:B------:R-:W-:Y:S01]  /*134a0*/  HMMA.16816.F32 R24, R24, R170, RZ ;  /* 0x000000aa1818723c */ /* 0x000fe200000018ff */
[----:B------:R4:W-:Y:S03]  /*134b0*/  LDGSTS.E.BYPASS.LTC128B.128 [R197+0x7080], [R2.64+0x100], !P3 ;  /* 0x0708010002c57fae */ /* 0x0009e6000d901d46 */
[----:B---3--:R-:W-:Y:S03]  /*134c0*/  IADD3 R0, R143, 0x40, RZ ;  /* 0x000000408f007810 */ /* 0x008fe60007ffe0ff */
[----:B------:R4:W-:Y:S01]  /*134d0*/  LDGSTS.E.BYPASS.LTC128B.128 [R197+0x8880], [R2.64+0x180], !P1 ;  /* 0x0888018002c57fae */ /* 0x0009e2000c901d46 */
[C---:B-1----:R-:W-:Y:S05]  /*134e0*/  HMMA.16816.F32 R4, R172.reuse, R176, R4 ;  /* 0x000000b0ac04723c */ /* 0x042fea0000001804 */
[----:B------:R1:W-:Y:S03]  /*134f0*/  @!P2 LDGSTS.E.BYPASS.LTC128B.128 [R201+0x5080], [R198.64], !P5 ;  /* 0x05080000c6c9afae */ /* 0x0003e6000e901d46 */
[C---:B------:R-:W-:Y:S03]  /*13500*/  HMMA.16816.F32 R8, R172.reuse, R178, R8 ;  /* 0x000000b2ac08723c */ /* 0x040fe60000001808 */
[----:B------:R1:W-:Y:S06]  /*13510*/  @!P2 LDGSTS.E.BYPASS.LTC128B.128 [R201+0x6880], [R198.64+0x80], !P6 ;  /* 0x06880080c6c9afae */ /* 0x0003ec000f101d46 */
[----:B------:R1:W-:Y:S01]  /*13520*/  @!P2 LDGSTS.E.BYPASS.LTC128B.128 [R201+0x8080], [R198.64+0x100], !P3 ;  /* 0x08080100c6c9afae */ /* 0x0003e2000d901d46 */
[C---:B--2---:R-:W-:Y:S05]  /*13530*/  HMMA.16816.F32 R12, R172.reuse, R180, R12 ;  /* 0x000000b4ac0c723c */ /* 0x044fea000000180c */
[----:B------:R1:W-:Y:S01]  /*13540*/  @!P2 LDGSTS.E.BYPASS.LTC128B.128 [R201+0x9880], [R198.64+0x180], !P1 ;  /* 0x09880180c6c9afae */ /* 0x0003e2000c901d46 */
[----:B------:R-:W-:Y:S02]  /*13550*/  LOP3.LUT P1, RZ, R215, 0x4, RZ, 0xc0, !PT ;  /* 0x00000004d7ff7812 */ /* 0x000fe4000782c0ff */
[C---:B------:R-:W-:Y:S03]  /*13560*/  HMMA.16816.F32 R16, R172.reuse, R182, R16 ;  /* 0x000000b6ac10723c */ /* 0x040fe60000001810 */
[----:B------:R-:W-:Y:S05]  /*13570*/  LDSM.16.M88.4 R168, [R196] ;  /* 0x00000000c4a8783b */ /* 0x000fea0000000200 */
[C---:B-----5:R-:W-:Y:S01]  /*13580*/  HMMA.16816.F32 R20, R172.reuse, R184, R20 ;  /* 0x000000b8ac14723c */ /* 0x060fe20000001814 */
[----:B------:R-:W0:Y:S03]  /*13590*/  LDGDEPBAR ;  /* 0x00000000000079af */ /* 0x000e260000000000 */
[----:B------:R-:W-:Y:S04]  /*135a0*/  @P1 IADD3 R0, R143, -0x40, RZ ;  /* 0xffffffc08f001810 */ /* 0x000fe80007ffe0ff */
[----:B------:R-:W-:Y:S01]  /*135b0*/  HMMA.16816.F32 R24, R172, R186, R24 ;  /* 0x000000baac18723c */ /* 0x000fe20000001818 */
[----:B------:R-:W2:Y:S06]  /*135c0*/  LDSM.16.M88.4 R176, [R0] ;  /* 0x0000000000b0783b */ /* 0x000eac0000000200 */
[----:B------:R-:W3:Y:S06]  /*135d0*/  LDSM.16.M88.4 R172, [R0+0x800] ;  /* 0x0008000000ac783b */ /* 0x000eec0000000200 */
[----:B------:R-:W5:Y:S01]  /*135e0*/  LDSM.16.M88.4 R180, [R0+0x1000] ;  /* 0x0010000000b4783b */ /* 0x000f620000000200 */
[C---:B--2---:R-:W-:Y:S08]  /*135f0*/  HMMA.16816.F32 R4, R168.reuse, R176, R4 ;  /* 0x000000b0a804723c */ /* 0x044ff00000001804 */
[C---:B------:R-:W-:Y:S01]  /*13600*/  HMMA.16816.F32 R8, R168.reuse, R178, R8 ;  /* 0x000000b2a808723c */ /* 0x040fe20000001808 */
[----:B------:R-:W-:Y:S07]  /*13610*/  LDSM.16.M88.4 R176, [R142] ;  /* 0x000000008eb0783b */ /* 0x000fee0000000200 */
[C---:B---3--:R-:W-:Y:S08]  /*13620*/  HMMA.16816.F32 R12, R168.reuse, R172, R12 ;  /* 0x000000aca80c723c */ /* 0x048ff0000000180c */
[C---:B------:R-:W-:Y:S01]  /*13630*/  HMMA.16816.F32 R16, R168.reuse, R174, R16 ;  /* 0x000000aea810723c */ /* 0x040fe20000001810 */
[----:B------:R-:W2:Y:S07]  /*13640*/  LDSM.16.M88.4 R172, [R195] ;  /* 0x00000000c3ac783b */ /* 0x000eae0000000200 */
[C---:B-----5:R-:W-:Y:S08]  /*13650*/  HMMA.16816.F32 R20, R168.reuse, R180, R20 ;  /* 0x000000b4a814723c */ /* 0x060ff00000001814 */
[----:B------:R-:W-:Y:S01]  /*13660*/  HMMA.16816.F32 R24, R168, R182, R24 ;  /* 0x000000b6a818723c */ /* 0x000fe20000001818 */
[----:B------:R-:W3:Y:S06]  /*13670*/  LDSM.16.M88.4 R168, [R142+0x800] ;  /* 0x000800008ea8783b */ /* 0x000eec0000000200 */
[----:B------:R-:W5:Y:S01]  /*13680*/  LDSM.16.M88.4 R180, [R142+0x1000] ;  /* 0x001000008eb4783b */ /* 0x000f620000000200 */
[C---:B--2---:R-:W-:Y:S08]  /*13690*/  HMMA.16816.F32 R4, R172.reuse, R176, R4 ;  /* 0x000000b0ac04723c */ /* 0x044ff00000001804 */
[C---:B------:R-:W-:Y:S01]  /*136a0*/  HMMA.16816.F32 R8, R172.reuse, R178, R8 ;  /* 0x000000b2ac08723c */ /* 0x040fe20000001808 */
[----:B------:R-:W-:Y:S07]  /*136b0*/  LDSM.16.M88.4 R176, [R143+0x1800] ;  /* 0x001800008fb0783b */ /* 0x000fee0000000200 */
[C---:B---3--:R-:W-:Y:S08]  /*136c0*/  HMMA.16816.F32 R12, R172.reuse, R168, R12 ;  /* 0x000000a8ac0c723c */ /* 0x048ff0000000180c */
[C---:B------:R-:W-:Y:S01]  /*136d0*/  HMMA.16816.F32 R16, R172.reuse, R170, R16 ;  /* 0x000000aaac10723c */ /* 0x040fe20000001810 */
[----:B------:R-:W2:Y:S07]  /*136e0*/  LDSM.16.M88.4 R168, [R193+0x4000] ;  /* 0x00400000c1a8783b */ /* 0x000eae0000000200 */
        /* <DEDUP_REMOVED lines=112> */
[----:B------:R-:W3:Y:S07]  /*13df0*/  LDSM.16.M88.4 R168, [R142+0x5000] ;  /* 0x005000008ea8783b */ /* 0x000eee0000000200 */
[C---:B--2---:R-:W-:Y:S08]  /*13e00*/  HMMA.16816.F32 R4, R172.reuse, R176, R4 ;  /* 0x000000b0ac04723c */ /* 0x044ff00000001804 */
[C---:B------:R-:W-:Y:S08]  /*13e10*/  HMMA.16816.F32 R8, R172.reuse, R178, R8 ;  /* 0x000000b2ac08723c */ /* 0x040ff00000001808 */
[C---:B---3--:R-:W-:Y:S08]  /*13e20*/  HMMA.16816.F32 R12, R172.reuse, R168, R12 ;  /* 0x000000a8ac0c723c */ /* 0x048ff0000000180c */
[----:B------:R-:W-:Y:S01]  /*13e30*/  FMUL.FTZ R0, R4, c[0x0][0x320] ;  /* 0x0000c80004007a20 */ /* 0x000fe20000410000 */
[C---:B------:R-:W-:Y:S03]  /*13e40*/  HMMA.16816.F32 R16, R172.reuse, R170, R16 ;  /* 0x000000aaac10723c */ /* 0x040fe60000001810 */
[----:B------:R2:W3:Y:S04]  /*13e50*/  MUFU.TANH R182, R0 ;  /* 0x0000000000b67308 */ /* 0x0004e80000002400 */
[----:B----4-:R-:W-:Y:S02]  /*13e60*/  FMUL.FTZ R3, R11, c[0x0][0x320] ;  /* 0x0000c8000b037a20 */ /* 0x010fe40000410000 */
[----:B------:R-:W-:Y:S04]  /*13e70*/  FMUL.FTZ R10, R10, c[0x0][0x320] ;  /* 0x0000c8000a0a7a20 */ /* 0x000fe80000410000 */
[----:B------:R-:W4:Y:S02]  /*13e80*/  MUFU.TANH R179, R10 ;  /* 0x0000000a00b37308 */ /* 0x000f240000002400 */
[----:B------:R-:W-:Y:S08]  /*13e90*/  FMUL.FTZ R2, R13, c[0x0][0x320] ;  /* 0x0000c8000d027a20 */ /* 0x000ff00000410000 */
[----:B------:R-:W1:Y:S01]  /*13ea0*/  MUFU.TANH R178, R3 ;  /* 0x0000000300b27308 */ /* 0x000e620000002400 */
[----:B--2---:R-:W-:Y:S09]  /*13eb0*/  FMUL.FTZ R0, R5, c[0x0][0x320] ;  /* 0x0000c80005007a20 */ /* 0x004ff20000410000 */
[----:B------:R2:W1:Y:S10]  /*13ec0*/  MUFU.TANH R183, R0 ;  /* 0x0000000000b77308 */ /* 0x0004740000002400 */
        /* <DEDUP_REMOVED lines=8> */
[----:B-----5:R-:W-:Y:S08]  /*13f50*/  FMUL.FTZ R0, R8, c[0x0][0x320] ;  /* 0x0000c80008007a20 */ /* 0x020ff00000410000 */
[----:B------:R5:W1:Y:S01]  /*13f60*/  MUFU.TANH R181, R0 ;  /* 0x0000000000b57308 */ /* 0x000a620000002400 */
[C---:B--2---:R-:W-:Y:S07]  /*13f70*/  HMMA.16816.F32 R20, R172.reuse, R4, R20 ;  /* 0x00000004ac14723c */ /* 0x044fee0000001814 */
[----:B------:R-:W-:Y:S01]  /*13f80*/  MOV R4, R136 ;  /* 0x0000008800047202 */ /* 0x000fe20000000f00 */
[----:B------:R-:W-:Y:S04]  /*13f90*/  HMMA.16816.F32 R24, R172, R6, R24 ;  /* 0x00000006ac18723c */ /* 0x000fe80000001818 */
[----:B-----5:R-:W-:Y:S04]  /*13fa0*/  FMUL.FTZ R0, R9, c[0x0][0x320] ;  /* 0x0000c80009007a20 */ /* 0x020fe80000410000 */
[----:B------:R2:W1:Y:S04]  /*13fb0*/  MUFU.TANH R177, R0 ;  /* 0x0000000000b17308 */ /* 0x0004680000002400 */
[----:B--2---:R-:W-:Y:S06]  /*13fc0*/  FMUL.FTZ R0, R12, c[0x0][0x320] ;  /* 0x0000c8000c007a20 */ /* 0x004fec0000410000 */
[----:B------:R2:W1:Y:S02]  /*13fd0*/  MUFU.TANH R176, R0 ;  /* 0x0000000000b07308 */ /* 0x0004640000002400 */
[----:B--2---:R-:W-:Y:S08]  /*13fe0*/  FMUL.FTZ R0, R14, c[0x0][0x320] ;  /* 0x0000c8000e007a20 */ /* 0x004ff00000410000 */
        /* <DEDUP_REMOVED lines=26> */
[----:B------:R2:W1:Y:S01]  /*14190*/  MUFU.TANH R5, R0 ;  /* 0x0000000000057308 */ /* 0x0004620000002400 */
[----:B------:R-:W-:-:S05]  /*141a0*/  @!P4 BRA `(.L_x_1481) ;  /* 0x000002500000c947 */ /* 0x000fca0003800000 */
[----:B--234-:R-:W-:Y:S04]  /*141b0*/  IADD3 R0, R200, -0x1, RZ ;  /* 0xffffffffc8007810 */ /* 0x01cfe80007ffe0ff */
[----:B------:R-:W-:Y:S05]  /*141c0*/  SHF.R.S32.HI R2, RZ, 0x1f, R0 ;  /* 0x0000001fff027819 */ /* 0x000fea0000011400 */
        /* <DEDUP_REMOVED lines=9> */
[----:B------:R-:W-:Y:S01]  /*14260*/  IMAD R0, R0, 0x30, RZ ;  /* 0x0000003000007824 */ /* 0x000fe200078e02ff */
[-C--:B------:R-:W-:Y:S02]  /*14270*/  @P1 IADD3 R7, P3, R210, R2.reuse, RZ ;  /* 0x00000002d2071210 */ /* 0x080fe40007f7e0ff */
[----:B------:R-:W-:Y:S01]  /*14280*/  @P0 LEA R2, P2, R8, R2, 0x5 ;  /* 0x0000000208020211 */ /* 0x000fe200078428ff */
[----:B------:R-:W-:Y:S02]  /*14290*/  IMAD.IADD R0, R3, 0x1, R0 ;  /* 0x0000000103007824 */ /* 0x000fe400078e0200 */
[----:B------:R-:W-:Y:S02]  /*142a0*/  @P0 IMAD.MOV.U32 R3, RZ, RZ, c[0x0][0x1e4] ;  /* 0x00007900ff030624 */ /* 0x000fe400078e00ff */
[----:B------:R-:W-:Y:S01]  /*142b0*/  @P1 IMAD.X R9, R0, 0x1, R209, P3 ;  /* 0x0000000100091824 */ /* 0x000fe200018e06d1 */
[----:B------:R-:W-:Y:S02]  /*142c0*/  LOP3.LUT P3, RZ, R206, 0x2, RZ, 0xc0, !PT ;  /* 0x00000002ceff7812 */ /* 0x000fe4000786c0ff */
[----:B------:R-:W-:Y:S02]  /*142d0*/  @P0 LEA.HI.X R3, R8, R0, R3, 0x5, P2 ;  /* 0x0000000008030211 */ /* 0x000fe400010f2c03 */
[----:B------:R-:W-:Y:S05]  /*142e0*/  @P0 IADD3 R0, P2, R2, R210, RZ ;  /* 0x000000d202000210 */ /* 0x000fea0007f5e0ff */
        /* <DEDUP_REMOVED lines=17> */
.L_x_1481:
[----:B---34-:R-:W-:Y:S05]  /*14400*/  BSYNC B0 ;  /* 0x0000000000007941 */ /* 0x018fea0003800000 */
.L_x_1480:
[----:B--2---:R-:W-:Y:S01]  /*14410*/  FMNMX.FTZ R3, R182, R136, !PT ;  /* 0x00000088b6037209 */ /* 0x004fe20007810000 */
[----:B------:R-:W0:Y:S01]  /*14420*/  LDGDEPBAR ;  /* 0x00000000000079af */ /* 0x000e220000000000 */
[----:B-1----:R-:W-:Y:S02]  /*14430*/  FMNMX.FTZ R0, R180, R135, !PT ;  /* 0x00000087b4007209 */ /* 0x002fe40007810000 */
[----:B------:R-:W-:Y:S02]  /*14440*/  FMNMX.FTZ R3, R183, R3, !PT ;  /* 0x00000003b7037209 */ /* 0x000fe40007810000 */
        /* <DEDUP_REMOVED lines=21> */
[----:B------:R-:W-:Y:S01]  /*145a0*/  IADD3 R200, R200, -0x1, RZ ;  /* 0xffffffffc8c87810 */ /* 0x000fe20007ffe0ff */
[----:B------:R-:W1:Y:S02]  /*145b0*/  SHFL.BFLY PT, R2, R3, 0x2, 0x1f ;  /* 0x0c401f0003027f89 */ /* 0x000e6400000e0000 */
[----:B-1----:R-:W-:Y:S06]  /*145c0*/  FMNMX.FTZ R3, R3, R2, !PT ;  /* 0x0000000203037209 */ /* 0x002fec0007810000 */
[----:B------:R-:W1:Y:S08]  /*145d0*/  SHFL.BFLY PT, R2, R0, 0x2, 0x1f ;  /* 0x0c401f0000027f89 */ /* 0x000e7000000e0000 */
[----:B------:R-:W2:Y:S01]  /*145e0*/  SHFL.BFLY PT, R7, R3, 0x1, 0x1f ;  /* 0x0c201f0003077f89 */ /* 0x000ea200000e0000 */
[----:B-1----:R-:W-:Y:S02]  /*145f0*/  FMNMX.FTZ R0, R0, R2, !PT ;  /* 0x0000000200007209 */ /* 0x002fe40007810000 */
[----:B--2---:R-:W-:Y:S05]  /*14600*/  FMNMX.FTZ R136, R3, R7, !PT ;  /* 0x0000000703887209 */ /* 0x004fea0007810000 */
[----:B------:R-:W1:Y:S01]  /*14610*/  SHFL.BFLY PT, R3, R0, 0x1, 0x1f ;  /* 0x0c201f0000037f89 */ /* 0x000e6200000e0000 */
[C---:B------:R-:W-:Y:S02]  /*14620*/  FADD.FTZ R2, -R136.reuse, R4 ;  /* 0x0000000488027221 */ /* 0x040fe40000010100 */
[----:B------:R-:W-:Y:S02]  /*14630*/  FMUL.FTZ R4, R136, c[0x0][0x2d0] ;  /* 0x0000b40088047a20 */ /* 0x000fe40000410000 */
[----:B------:R-:W-:Y:S02]  /*14640*/  FMUL.FTZ R2, R2, c[0x0][0x2d0] ;  /* 0x0000b40002027a20 */ /* 0x000fe40000410000 */
[--C-:B------:R-:W-:Y:S02]  /*14650*/  FFMA.FTZ R7, R182, c[0x0][0x2d0], -R4.reuse ;  /* 0x0000b400b6077a23 */ /* 0x100fe40000010804 */
[--C-:B------:R-:W-:Y:S02]  /*14660*/  FFMA.FTZ R9, R183, c[0x0][0x2d0], -R4.reuse ;  /* 0x0000b400b7097a23 */ /* 0x100fe40000010804 */
[----:B------:R2:W-:Y:S01]  /*14670*/  MUFU.EX2 R183, R7 ;  /* 0x0000000700b77308 */ /* 0x0005e20000000800 */
[--C-:B------:R-:W-:Y:S02]  /*14680*/  FFMA.FTZ R19, R177, c[0x0][0x2d0], -R4.reuse ;  /* 0x0000b400b1137a23 */ /* 0x100fe40000010804 */
[--C-:B------:R-:W-:Y:S02]  /*14690*/  FFMA.FTZ R175, R17, c[0x0][0x2d0], -R4.reuse ;  /* 0x0000b40011af7a23 */ /* 0x100fe40000010804 */
[--C-:B------:R-:W-:Y:S02]  /*146a0*/  FFMA.FTZ R198, R11, c[0x0][0x2d0], -R4.reuse ;  /* 0x0000b4000bc67a23 */ /* 0x100fe40000010804 */
[--C-:B------:R-:W-:Y:S02]  /*146b0*/  FFMA.FTZ R186, R10, c[0x0][0x2d0], -R4.reuse ;  /* 0x0000b4000aba7a23 */ /* 0x100fe40000010804 */
[--C-:B------:R-:W-:Y:S01]  /*146c0*/  FFMA.FTZ R8, R181, c[0x0][0x2d0], -R4.reuse ;  /* 0x0000b400b5087a23 */ /* 0x100fe20000010804 */
[----:B------:R-:W3:Y:S01]  /*146d0*/  MUFU.EX2 R2, R2 ;  /* 0x0000000200027308 */ /* 0x000ee20000000800 */
[----:B-1----:R-:W-:Y:S01]  /*146e0*/  FMNMX.FTZ R3, R0, R3, !PT ;  /* 0x0000000300037209 */ /* 0x002fe20007810000 */
[--C-:B------:R-:W-:Y:S02]  /*146f0*/  FFMA.FTZ R182, R176, c[0x0][0x2d0], -R4.reuse ;  /* 0x0000b400b0b67a23 */ /* 0x100fe40000010804 */
[--C-:B------:R-:W-:Y:S02]  /*14700*/  FFMA.FTZ R181, R170, c[0x0][0x2d0], -R4.reuse ;  /* 0x0000b400aab57a23 */ /* 0x100fe40000010804 */
[----:B------:R-:W-:Y:S02]  /*14710*/  FADD.FTZ R0, -R3, R135 ;  /* 0x0000008703007221 */ /* 0x000fe40000010100 */
[--C-:B------:R-:W-:Y:S02]  /*14720*/  FFMA.FTZ R177, R168, c[0x0][0x2d0], -R4.reuse ;  /* 0x0000b400a8b17a23 */ /* 0x100fe40000010804 */
[----:B------:R-:W-:Y:S01]  /*14730*/  FMUL.FTZ R0, R0, c[0x0][0x2d0] ;  /* 0x0000b40000007a20 */ /* 0x000fe20000410000 */
[----:B------:R1:W-:Y:S01]  /*14740*/  MUFU.EX2 R199, R8 ;  /* 0x0000000800c77308 */ /* 0x0003e20000000800 */
[--C-:B------:R-:W-:Y:S02]  /*14750*/  FFMA.FTZ R185, R15, c[0x0][0x2d0], -R4.reuse ;  /* 0x0000b4000fb97a23 */ /* 0x100fe40000010804 */
[----:B------:R-:W-:Y:S02]  /*14760*/  FFMA.FTZ R187, R13, c[0x0][0x2d0], -R4 ;  /* 0x0000b4000dbb7a23 */ /* 0x000fe40000010804 */
[----:B------:R-:W-:Y:S04]  /*14770*/  FMUL.FTZ R4, R3, c[0x0][0x2d0] ;  /* 0x0000b40003047a20 */ /* 0x000fe80000410000 */
[--C-:B--2---:R-:W-:Y:S01]  /*14780*/  FFMA.FTZ R7, R180, c[0x0][0x2d0], -R4.reuse ;  /* 0x0000b400b4077a23 */ /* 0x104fe20000010804 */
[----:B------:R-:W2:Y:S01]  /*14790*/  MUFU.EX2 R0, R0 ;  /* 0x0000000000007308 */ /* 0x000ea20000000800 */
[--C-:B------:R-:W-:Y:S02]  /*147a0*/  FFMA.FTZ R170, R178, c[0x0][0x2d0], -R4.reuse ;  /* 0x0000b400b2aa7a23 */ /* 0x100fe40000010804 */
[C---:B---3--:R-:W-:Y:S02]  /*147b0*/  FMUL.FTZ R20, R2.reuse, R148 ;  /* 0x0000009402147220 */ /* 0x048fe40000410000 */
[C---:B------:R-:W-:Y:S02]  /*147c0*/  FMUL.FTZ R21, R2.reuse, R149 ;  /* 0x0000009502157220 */ /* 0x040fe40000410000 */
[--C-:B------:R-:W-:Y:S02]  /*147d0*/  FFMA.FTZ R168, R179, c[0x0][0x2d0], -R4.reuse ;  /* 0x0000b400b3a87a23 */ /* 0x100fe40000010804 */
[----:B------:R-:W-:Y:S01]  /*147e0*/  FMUL.FTZ R13, R2, R157 ;  /* 0x0000009d020d7220 */ /* 0x000fe20000410000 */
[----:B------:R3:W-:Y:S01]  /*147f0*/  MUFU.EX2 R173, R7 ;  /* 0x0000000700ad7308 */ /* 0x0007e20000000800 */
[--C-:B------:R-:W-:Y:S02]  /*14800*/  FFMA.FTZ R174, R18, c[0x0][0x2d0], -R4.reuse ;  /* 0x0000b40012ae7a23 */ /* 0x100fe40000010804 */
[--C-:B------:R-:W-:Y:S02]  /*14810*/  FFMA.FTZ R176, R16, c[0x0][0x2d0], -R4.reuse ;  /* 0x0000b40010b07a23 */ /* 0x100fe40000010804 */
[C---:B-1----:R-:W-:Y:S02]  /*14820*/  FMUL.FTZ R8, R2.reuse, R160 ;  /* 0x000000a002087220 */ /* 0x042fe40000410000 */
[C---:B------:R-:W-:Y:S02]  /*14830*/  FMUL.FTZ R24, R2.reuse, R144 ;  /* 0x0000009002187220 */ /* 0x040fe40000410000 */
[----:B------:R-:W-:Y:S01]  /*14840*/  FMUL.FTZ R25, R2, R145 ;  /* 0x0000009102197220 */ /* 0x000fe20000410000 */
[----:B------:R-:W1:Y:S01]  /*14850*/  MUFU.EX2 R172, R9 ;  /* 0x0000000900ac7308 */ /* 0x000e620000000800 */
[--C-:B------:R-:W-:Y:S02]  /*14860*/  FFMA.FTZ R171, R171, c[0x0][0x2d0], -R4.reuse ;  /* 0x0000b400abab7a23 */ /* 0x100fe40000010804 */
[--C-:B------:R-:W-:Y:S02]  /*14870*/  FFMA.FTZ R169, R169, c[0x0][0x2d0], -R4.reuse ;  /* 0x0000b400a9a97a23 */ /* 0x100fe40000010804 */
[C---:B--2---:R-:W-:Y:S02]  /*14880*/  FMUL.FTZ R22, R0.reuse, R150 ;  /* 0x0000009600167220 */ /* 0x044fe40000410000 */
[C---:B------:R-:W-:Y:S02]  /*14890*/  FMUL.FTZ R23, R0.reuse, R151 ;  /* 0x0000009700177220 */ /* 0x040fe40000410000 */
[----:B------:R-:W2:Y:S01]  /*148a0*/  LDSM.16.MT88.4 R148, [R189] ;  /* 0x00000000bd94783b */ /* 0x000ea20000004200 */
[----:B------:R-:W4:Y:S01]  /*148b0*/  MUFU.EX2 R160, R19 ;  /* 0x0000001300a07308 */ /* 0x000f220000000800 */
[C---:B------:R-:W-:Y:S02]  /*148c0*/  FMUL.FTZ R26, R0.reuse, R146 ;  /* 0x00000092001a7220 */ /* 0x040fe40000410000 */
[----:B------:R-:W-:Y:S02]  /*148d0*/  FMUL.FTZ R27, R0, R147 ;  /* 0x00000093001b7220 */ /* 0x000fe40000410000 */
[--C-:B---3--:R-:W-:Y:S02]  /*148e0*/  FFMA.FTZ R7, R184, c[0x0][0x2d0], -R4.reuse ;  /* 0x0000b400b8077a23 */ /* 0x108fe40000010804 */
[--C-:B------:R-:W-:Y:S02]  /*148f0*/  FFMA.FTZ R179, R14, c[0x0][0x2d0], -R4.reuse ;  /* 0x0000b4000eb37a23 */ /* 0x100fe40000010804 */
[--C-:B------:R-:W-:Y:S01]  /*14900*/  FFMA.FTZ R178, R12, c[0x0][0x2d0], -R4.reuse ;  /* 0x0000b4000cb27a23 */ /* 0x100fe20000010804 */
[----:B------:R-:W-:Y:S01]  /*14910*/  MUFU.EX2 R157, R168 ;  /* 0x000000a8009d7308 */ /* 0x000fe20000000800 */
[--C-:B------:R-:W-:Y:S02]  /*14920*/  FFMA.FTZ R180, R6, c[0x0][0x2d0], -R4.reuse ;  /* 0x0000b40006b47a23 */ /* 0x100fe40000010804 */
[----:B------:R-:W-:Y:S01]  /*14930*/  FMUL.FTZ R6, R0, R166 ;  /* 0x000000a600067220 */ /* 0x000fe20000410000 */
[----:B-1----:R-:W-:Y:S01]  /*14940*/  F2FP.PACK_AB R144, R172, R183 ;  /* 0x000000b7ac90723e */ /* 0x002fe200000000ff */
[C---:B------:R-:W-:Y:S02]  /*14950*/  FMUL.FTZ R9, R2.reuse, R161 ;  /* 0x000000a102097220 */ /* 0x040fe40000410000 */
[----:B------:R-:W-:Y:S02]  /*14960*/  FFMA.FTZ R184, R5, c[0x0][0x2d0], -R4 ;  /* 0x0000b40005b87a23 */ /* 0x000fe40000010804 */
[C---:B------:R-:W-:Y:S01]  /*14970*/  FMUL.FTZ R4, R2.reuse, R164 ;  /* 0x000000a402047220 */ /* 0x040fe20000410000 */
[----:B------:R-:W1:Y:S01]  /*14980*/  MUFU.EX2 R161, R170 ;  /* 0x000000aa00a17308 */ /* 0x000e620000000800 */
[----:B------:R-:W-:Y:S02]  /*14990*/  FMUL.FTZ R5, R2, R165 ;  /* 0x000000a502057220 */ /* 0x000fe40000410000 */
[----:B------:R-:W-:Y:S01]  /*149a0*/  FMUL.FTZ R10, R0, R162 ;  /* 0x000000a2000a7220 */ /* 0x000fe20000410000 */
[----:B----4-:R-:W-:Y:S01]  /*149b0*/  F2FP.PACK_AB R146, R160, R199 ;  /* 0x000000c7a092723e */ /* 0x010fe200000000ff */
[----:B------:R-:W-:Y:S02]  /*149c0*/  FMUL.FTZ R11, R0, R163 ;  /* 0x000000a3000b7220 */ /* 0x000fe40000410000 */
[----:B------:R-:W-:Y:S02]  /*149d0*/  FMUL.FTZ R12, R2, R156 ;  /* 0x0000009c020c7220 */ /* 0x000fe40000410000 */
[C---:B------:R-:W-:Y:S01]  /*149e0*/  FMUL.FTZ R14, R0.reuse, R158 ;  /* 0x0000009e000e7220 */ /* 0x040fe20000410000 */
[----:B------:R-:W3:Y:S01]  /*149f0*/  MUFU.EX2 R202, R7 ;  /* 0x0000000700ca7308 */ /* 0x000ee20000000800 */
[----:B------:R-:W-:Y:S02]  /*14a00*/  FMUL.FTZ R15, R0, R159 ;  /* 0x0000009f000f7220 */ /* 0x000fe40000410000 */
[C---:B------:R-:W-:Y:S02]  /*14a10*/  FMUL.FTZ R16, R2.reuse, R152 ;  /* 0x0000009802107220 */ /* 0x040fe40000410000 */
[----:B------:R-:W-:Y:S02]  /*14a20*/  FMUL.FTZ R17, R2, R153 ;  /* 0x0000009902117220 */ /* 0x000fe40000410000 */
[C---:B------:R-:W-:Y:S02]  /*14a30*/  FMUL.FTZ R18, R0.reuse, R154 ;  /* 0x0000009a00127220 */ /* 0x040fe40000410000 */
[----:B------:R-:W-:Y:S01]  /*14a40*/  FMUL.FTZ R19, R0, R155 ;  /* 0x0000009b00137220 */ /* 0x000fe20000410000 */
[----:B------:R-:W-:Y:S01]  /*14a50*/  MUFU.EX2 R156, R182 ;  /* 0x000000b6009c7308 */ /* 0x000fe20000000800 */
[C---:B------:R-:W-:Y:S01]  /*14a60*/  FMUL.FTZ R28, R2.reuse, R28 ;  /* 0x0000001c021c7220 */ /* 0x040fe20000410000 */
[----:B------:R-:W-:Y:S01]  /*14a70*/  LDSM.16.MT88.4 R152, [R190+0x800] ;  /* 0x00080000be98783b */ /* 0x000fe20000004200 */
[----:B------:R-:W-:Y:S01]  /*14a80*/  FMUL.FTZ R29, R2, R29 ;  /* 0x0000001d021d7220 */ /* 0x000fe20000410000 */
[----:B-1----:R-:W-:Y:S01]  /*14a90*/  F2FP.PACK_AB R147, R161, R157 ;  /* 0x0000009da193723e */ /* 0x002fe200000000ff */
[C---:B------:R-:W-:Y:S02]  /*14aa0*/  FMUL.FTZ R30, R0.reuse, R30 ;  /* 0x0000001e001e7220 */ /* 0x040fe40000410000 */
[----:B------:R-:W-:Y:S02]  /*14ab0*/  FMUL.FTZ R31, R0, R31 ;  /* 0x0000001f001f7220 */ /* 0x000fe40000410000 */
[C---:B------:R-:W-:Y:S01]  /*14ac0*/  FMUL.FTZ R32, R2.reuse, R32 ;  /* 0x0000002002207220 */ /* 0x040fe20000410000 */
[----:B------:R-:W-:Y:S01]  /*14ad0*/  MUFU.EX2 R165, R181 ;  /* 0x000000b500a57308 */ /* 0x000fe20000000800 */
[----:B------:R-:W-:Y:S02]  /*14ae0*/  FMUL.FTZ R33, R2, R33 ;  /* 0x0000002102217220 */ /* 0x000fe40000410000 */
[----:B------:R-:W-:Y:S01]  /*14af0*/  FMUL.FTZ R34, R0, R34 ;  /* 0x0000002200227220 */ /* 0x000fe20000410000 */
[----:B---3--:R-:W-:Y:S01]  /*14b00*/  F2FP.PACK_AB R145, R202, R173 ;  /* 0x000000adca91723e */ /* 0x008fe200000000ff */
[C---:B------:R-:W-:Y:S02]  /*14b10*/  FMUL.FTZ R7, R0.reuse, R167 ;  /* 0x000000a700077220 */ /* 0x040fe40000410000 */
[----:B------:R-:W-:Y:S02]  /*14b20*/  FMUL.FTZ R35, R0, R35 ;  /* 0x0000002300237220 */ /* 0x000fe40000410000 */
[C---:B------:R-:W-:Y:S01]  /*14b30*/  FMUL.FTZ R36, R2.reuse, R36 ;  /* 0x0000002402247220 */ /* 0x040fe20000410000 */
[----:B------:R-:W-:Y:S01]  /*14b40*/  MUFU.EX2 R158, R171 ;  /* 0x000000ab009e7308 */ /* 0x000fe20000000800 */
[----:B------:R-:W-:Y:S01]  /*14b50*/  FMUL.FTZ R37, R2, R37 ;  /* 0x0000002502257220 */ /* 0x000fe20000410000 */
[C---:B--2---:R-:W-:Y:S05]  /*14b60*/  HMMA.16816.F32 R4, R144.reuse, R148, R4 ;  /* 0x000000949004723c */ /* 0x044fea0000001804 */
[C---:B------:R-:W-:Y:S02]  /*14b70*/  FMUL.FTZ R38, R0.reuse, R38 ;  /* 0x0000002600267220 */ /* 0x040fe40000410000 */
[----:B------:R-:W-:Y:S01]  /*14b80*/  FMUL.FTZ R39, R0, R39 ;  /* 0x0000002700277220 */ /* 0x000fe20000410000 */
[C---:B------:R-:W-:Y:S01]  /*14b90*/  HMMA.16816.F32 R8, R144.reuse, R150, R8 ;  /* 0x000000969008723c */ /* 0x040fe20000001808 */
[----:B------:R-:W1:Y:S01]  /*14ba0*/  LDSM.16.MT88.4 R148, [R190] ;  /* 0x00000000be94783b */ /* 0x000e620000004200 */
[----:B------:R-:W-:Y:S02]  /*14bb0*/  MUFU.EX2 R159, R169 ;  /* 0x000000a9009f7308 */ /* 0x000fe40000000800 */
[C---:B------:R-:W-:Y:S02]  /*14bc0*/  FMUL.FTZ R40, R2.reuse, R40 ;  /* 0x0000002802287220 */ /* 0x040fe40000410000 */
[----:B------:R-:W-:Y:S02]  /*14bd0*/  FMUL.FTZ R41, R2, R41 ;  /* 0x0000002902297220 */ /* 0x000fe40000410000 */
[C---:B------:R-:W-:Y:S04]  /*14be0*/  FMUL.FTZ R42, R0.reuse, R42 ;  /* 0x0000002a002a7220 */ /* 0x040fe80000410000 */
[----:B------:R-:W-:Y:S01]  /*14bf0*/  FMUL.FTZ R43, R0, R43 ;  /* 0x0000002b002b7220 */ /* 0x000fe20000410000 */
[----:B------:R-:W-:Y:S01]  /*14c00*/  MUFU.EX2 R164, R177 ;  /* 0x000000b100a47308 */ /* 0x000fe20000000800 */
[C---:B------:R-:W-:Y:S02]  /*14c10*/  FMUL.FTZ R44, R2.reuse, R44 ;  /* 0x0000002c022c7220 */ /* 0x040fe40000410000 */
[----:B------:R-:W-:Y:S02]  /*14c20*/  FMUL.FTZ R45, R2, R45 ;  /* 0x0000002d022d7220 */ /* 0x000fe40000410000 */
[C---:B------:R-:W-:Y:S02]  /*14c30*/  FMUL.FTZ R46, R0.reuse, R46 ;  /* 0x0000002e002e7220 */ /* 0x040fe40000410000 */
[----:B------:R-:W-:Y:S02]  /*14c40*/  FMUL.FTZ R47, R0, R47 ;  /* 0x0000002f002f7220 */ /* 0x000fe40000410000 */
[C---:B------:R-:W-:Y:S01]  /*14c50*/  FMUL.FTZ R48, R2.reuse, R48 ;  /* 0x0000003002307220 */ /* 0x040fe20000410000 */
[----:B------:R-:W-:Y:S01]  /*14c60*/  MUFU.EX2 R182, R174 ;  /* 0x000000ae00b67308 */ /* 0x000fe20000000800 */
[----:B------:R-:W-:Y:S02]  /*14c70*/  FMUL.FTZ R49, R2, R49 ;  /* 0x0000003102317220 */ /* 0x000fe40000410000 */
[C---:B------:R-:W-:Y:S02]  /*14c80*/  FMUL.FTZ R50, R0.reuse, R50 ;  /* 0x0000003200327220 */ /* 0x040fe40000410000 */
[----:B------:R-:W-:Y:S02]  /*14c90*/  FMUL.FTZ R51, R0, R51 ;  /* 0x0000003300337220 */ /* 0x000fe40000410000 */
[C---:B------:R-:W-:Y:S02]  /*14ca0*/  FMUL.FTZ R52, R2.reuse, R52 ;  /* 0x0000003402347220 */ /* 0x040fe40000410000 */
[----:B------:R-:W-:Y:S01]  /*14cb0*/  FMUL.FTZ R53, R2, R53 ;  /* 0x0000003502357220 */ /* 0x000fe20000410000 */
[----:B------:R-:W-:Y:S01]  /*14cc0*/  MUFU.EX2 R181, R176 ;  /* 0x000000b000b57308 */ /* 0x000fe20000000800 */
[C---:B------:R-:W-:Y:S02]  /*14cd0*/  FMUL.FTZ R54, R0.reuse, R54 ;  /* 0x0000003600367220 */ /* 0x040fe40000410000 */
[----:B------:R-:W-:Y:S02]  /*14ce0*/  FMUL.FTZ R55, R0, R55 ;  /* 0x0000003700377220 */ /* 0x000fe40000410000 */
[C---:B------:R-:W-:Y:S02]  /*14cf0*/  FMUL.FTZ R56, R2.reuse, R56 ;  /* 0x0000003802387220 */ /* 0x040fe40000410000 */
[----:B------:R-:W-:Y:S01]  /*14d00*/  FMUL.FTZ R57, R2, R57 ;  /* 0x0000003902397220 */ /* 0x000fe20000410000 */
[C---:B-1----:R-:W-:Y:S02]  /*14d10*/  HMMA.16816.F32 R12, R144.reuse, R148, R12 ;  /* 0x00000094900c723c */ /* 0x042fe4000000180c */
[----:B------:R-:W-:Y:S01]  /*14d20*/  MUFU.EX2 R174, R185 ;  /* 0x000000b900ae7308 */ /* 0x000fe20000000800 */
[C---:B------:R-:W-:Y:S02]  /*14d30*/  FMUL.FTZ R58, R0.reuse, R58 ;  /* 0x0000003a003a7220 */ /* 0x040fe40000410000 */
[----:B------:R-:W-:Y:S02]  /*14d40*/  FMUL.FTZ R59, R0, R59 ;  /* 0x0000003b003b7220 */ /* 0x000fe40000410000 */
[C---:B------:R-:W-:Y:S01]  /*14d50*/  FMUL.FTZ R60, R2.reuse, R60 ;  /* 0x0000003c023c7220 */ /* 0x040fe20000410000 */
[C---:B------:R-:W-:Y:S01]  /*14d60*/  HMMA.16816.F32 R16, R144.reuse, R150, R16 ;  /* 0x000000969010723c */ /* 0x040fe20000001810 */
[----:B------:R-:W1:Y:S03]  /*14d70*/  LDSM.16.MT88.4 R148, [R192] ;  /* 0x00000000c094783b */ /* 0x000e660000004200 */
[----:B------:R-:W-:Y:S01]  /*14d80*/  FMUL.FTZ R61, R2, R61 ;  /* 0x0000003d023d7220 */ /* 0x000fe20000410000 */
[----:B------:R-:W2:Y:S01]  /*14d90*/  MUFU.EX2 R176, R187 ;  /* 0x000000bb00b07308 */ /* 0x000ea20000000800 */
[C---:B------:R-:W-:Y:S02]  /*14da0*/  FMUL.FTZ R62, R0.reuse, R62 ;  /* 0x0000003e003e7220 */ /* 0x040fe40000410000 */
[----:B------:R-:W-:Y:S04]  /*14db0*/  FMUL.FTZ R63, R0, R63 ;  /* 0x0000003f003f7220 */ /* 0x000fe80000410000 */
[C---:B------:R-:W-:Y:S02]  /*14dc0*/  FMUL.FTZ R64, R2.reuse, R64 ;  /* 0x0000004002407220 */ /* 0x040fe40000410000 */
        /* <DEDUP_REMOVED lines=9> */
[----:B------:R-:W-:Y:S01]  /*14e60*/  FMUL.FTZ R72, R2, R72 ;  /* 0x0000004802487220 */ /* 0x000fe20000410000 */
[----:B--2---:R-:W-:Y:S01]  /*14e70*/  F2FP.PACK_AB R168, R176, R174 ;  /* 0x000000aeb0a8723e */ /* 0x004fe200000000ff */
[----:B------:R-:W-:Y:S02]  /*14e80*/  FMUL.FTZ R73, R2, R73 ;  /* 0x0000004902497220 */ /* 0x000fe40000410000 */
[C---:B------:R-:W-:Y:S02]  /*14e90*/  FMUL.FTZ R74, R0.reuse, R74 ;  /* 0x0000004a004a7220 */ /* 0x040fe40000410000 */
[----:B------:R-:W-:Y:S02]  /*14ea0*/  FMUL.FTZ R75, R0, R75 ;  /* 0x0000004b004b7220 */ /* 0x000fe40000410000 */
        /* <DEDUP_REMOVED lines=8> */
[----:B------:R-:W1:Y:S03]  /*14f30*/  LDSM.16.MT88.4 R148, [R191] ;  /* 0x00000000bf94783b */ /* 0x000e660000004200 */
[C---:B------:R-:W-:Y:S02]  /*14f40*/  FMUL.FTZ R82, R0.reuse, R82 ;  /* 0x0000005200527220 */ /* 0x040fe40000410000 */
[----:B------:R-:W-:Y:S02]  /*14f50*/  FMUL.FTZ R83, R0, R83 ;  /* 0x0000005300537220 */ /* 0x000fe40000410000 */
        /* <DEDUP_REMOVED lines=54> */
[----:B------:R-:W-:Y:S02]  /*152c0*/  FFMA.FTZ R135, R2, R203, R183 ;  /* 0x000000cb02877223 */ /* 0x000fe400000100b7 */
[----:B------:R-:W-:Y:S01]  /*152d0*/  MUFU.EX2 R183, R175 ;  /* 0x000000af00b77308 */ /* 0x000fe20000000800 */
[----:B------:R-:W-:Y:S02]  /*152e0*/  FFMA.FTZ R2, R0, R204, R173 ;  /* 0x000000cc00027223 */ /* 0x000fe400000100ad */
[----:B------:R-:W-:Y:S02]  /*152f0*/  FADD.FTZ R135, R172, R135 ;  /* 0x00000087ac877221 */ /* 0x000fe40000010000 */
[----:B------:R-:W-:Y:S02]  /*15300*/  FADD.FTZ R0, R202, R2 ;  /* 0x00000002ca007221 */ /* 0x000fe40000010000 */
[----:B------:R-:W-:Y:S02]  /*15310*/  FADD.FTZ R2, R199, R135 ;  /* 0x00000087c7027221 */ /* 0x000fe40000010000 */
[----:B------:R-:W-:Y:S01]  /*15320*/  FADD.FTZ R0, R157, R0 ;  /* 0x000000009d007221 */ /* 0x000fe20000010000 */
[----:B------:R-:W2:Y:S01]  /*15330*/  MUFU.EX2 R175, R179 ;  /* 0x000000b300af7308 */ /* 0x000ea20000000800 */
[----:B------:R-:W-:Y:S02]  /*15340*/  FADD.FTZ R135, R160, R2 ;  /* 0x00000002a0877221 */ /* 0x000fe40000010000 */
[----:B------:R-:W-:Y:S02]  /*15350*/  FADD.FTZ R2, R161, R0 ;  /* 0x00000000a1027221 */ /* 0x000fe40000010000 */
[----:B------:R-:W-:Y:S01]  /*15360*/  LDSM.16.MT88.4 R160, [R189+0x1000] ;  /* 0x00100000bda0783b */ /* 0x000fe20000004200 */
[----:B------:R-:W-:Y:S01]  /*15370*/  FADD.FTZ R0, R156, R135 ;  /* 0x000000879c007221 */ /* 0x000fe20000010000 */
[C---:B-1----:R-:W-:Y:S03]  /*15380*/  HMMA.16816.F32 R44, R144.reuse, R148, R44 ;  /* 0x00000094902c723c */ /* 0x042fe6000000182c */
[----:B------:R-:W-:Y:S01]  /*15390*/  FADD.FTZ R2, R158, R2 ;  /* 0x000000029e027221 */ /* 0x000fe20000010000 */
[----:B------:R-:W1:Y:S01]  /*153a0*/  MUFU.EX2 R179, R186 ;  /* 0x000000ba00b37308 */ /* 0x000e620000000800 */
[----:B------:R-:W-:Y:S02]  /*153b0*/  FADD.FTZ R0, R165, R0 ;  /* 0x00000000a5007221 */ /* 0x000fe40000010000 */
[----:B------:R-:W-:Y:S01]  /*153c0*/  FADD.FTZ R135, R159, R2 ;  /* 0x000000029f877221 */ /* 0x000fe20000010000 */
[C---:B------:R-:W-:Y:S01]  /*153d0*/  HMMA.16816.F32 R48, R144.reuse, R150, R48 ;  /* 0x000000969030723c */ /* 0x040fe20000001830 */
[----:B------:R-:W3:Y:S03]  /*153e0*/  LDSM.16.MT88.4 R148, [R192+0x1800] ;  /* 0x00180000c094783b */ /* 0x000ee60000004200 */
[----:B------:R-:W-:Y:S02]  /*153f0*/  FADD.FTZ R2, R164, R0 ;  /* 0x00000000a4027221 */ /* 0x000fe40000010000 */
[----:B------:R-:W-:Y:S01]  /*15400*/  MUFU.EX2 R172, R180 ;  /* 0x000000b400ac7308 */ /* 0x000fe20000000800 */
[----:B------:R-:W-:Y:S01]  /*15410*/  FADD.FTZ R0, R182, R135 ;  /* 0x00000087b6007221 */ /* 0x000fe20000010000 */
[----:B------:R-:W-:Y:S04]  /*15420*/  MOV R135, R3 ;  /* 0x0000000300877202 */ /* 0x000fe80000000f00 */
[----:B--2---:R-:W-:Y:S04]  /*15430*/  F2FP.PACK_AB R169, R177, R175 ;  /* 0x000000afb1a9723e */ /* 0x004fe800000000ff */
[----:B------:R-:W2:Y:S01]  /*15440*/  MUFU.EX2 R173, R184 ;  /* 0x000000b800ad7308 */ /* 0x000ea20000000800 */
[----:B-1----:R-:W-:Y:S02]  /*15450*/  F2FP.PACK_AB R170, R179, R178 ;  /* 0x000000b2b3aa723e */ /* 0x002fe400000000ff */
[----:B--2---:R-:W-:Y:S01]  /*15460*/  F2FP.PACK_AB R171, R173, R172 ;  /* 0x000000acadab723e */ /* 0x004fe200000000ff */
        /* <DEDUP_REMOVED lines=135> */
[----:B------:R-:W-:Y:S02]  /*15ce0*/  FADD.FTZ R203, R179, R2 ;  /* 0x00000002b3cb7221 */ /* 0x000fe40000010000 */
[----:B------:R-:W-:Y:S01]  /*15cf0*/  FADD.FTZ R204, R173, R0 ;  /* 0x00000000adcc7221 */ /* 0x000fe20000010000 */
[----:B------:R-:W-:-:S05]  /*15d00*/  @P4 BRA `(.L_x_1482) ;  /* 0xffffd48000004947 */ /* 0x000fca000383ffff */
.L_x_1479:
        /* <DEDUP_REMOVED lines=8> */
.L_x_1552:
        /* <DEDUP_REMOVED lines=81> */
[----:B------:R-:W-:Y:S02]  /*162a0*/  @P1 FMUL.FTZ R5, R5, 0.69314718246459960938 ;  /* 0x3f31721805051820 */ /* 0x000fe40000410000 */
[C---:B------:R-:W-:Y:S02]  /*162b0*/  FMUL.FTZ R34, R0.reuse, R42 ;  /* 0x0000002a00227220 */ /* 0x040fe40000410000 */
[----:B------:R-:W-:-:S02]  /*162c0*/  FMUL.FTZ R35, R0, R43 ;  /* 0x0000002b00237220 */ /* 0x000fc40000410000 */
[C---:B------:R-:W-:Y:S01]  /*162d0*/  FMUL.FTZ R42, R0.reuse, R50 ;  /* 0x00000032002a7220 */ /* 0x040fe20000410000 */
[----:B--2---:R-:W-:Y:S01]  /*162e0*/  @P0 MOV R3, 0x3f317218 ;  /* 0x3f31721800030802 */ /* 0x004fe20000000f00 */
[C---:B------:R-:W-:Y:S02]  /*162f0*/  FMUL.FTZ R43, R0.reuse, R51 ;  /* 0x00000033002b7220 */ /* 0x040fe40000410000 */
[C---:B------:R-:W-:Y:S02]  /*16300*/  FMUL.FTZ R50, R0.reuse, R58 ;  /* 0x0000003a00327220 */ /* 0x040fe40000410000 */
[C---:B------:R-:W-:Y:S02]  /*16310*/  FMUL.FTZ R51, R0.reuse, R59 ;  /* 0x0000003b00337220 */ /* 0x040fe40000410000 */
[C---:B------:R-:W-:Y:S02]  /*16320*/  FMUL.FTZ R58, R0.reuse, R66 ;  /* 0x00000042003a7220 */ /* 0x040fe40000410000 */
[----:B------:R-:W-:-:S02]  /*16330*/  FMUL.FTZ R59, R0, R67 ;  /* 0x00000043003b7220 */ /* 0x000fc40000410000 */
[----:B------:R-:W-:Y:S01]  /*16340*/  @P1 FFMA.FTZ R21, R4, R136, R5 ;  /* 0x0000008804151223 */ /* 0x000fe20000010005 */
[----:B------:R-:W-:Y:S01]  /*16350*/  MOV R4, 0x1 ;  /* 0x0000000100047802 */ /* 0x000fe20000000f00 */
        /* <DEDUP_REMOVED lines=56> */
.L_x_1412:
[----:B------:R2:W5:Y:S04]  /*166e0*/  LDL R6, [R1+0x10] ;  /* 0x0000100001067983 */ /* 0x0005680000100800 */
[----:B------:R-:W3:Y:S01]  /*166f0*/  S2R R2, SR_TID.X ;  /* 0x0000000000027919 */ /* 0x000ee20000002100 */
[----:B------:R-:W-:Y:S01]  /*16700*/  BSSY B0, `(.L_x_1484) ;  /* 0x0000011000007945 */ /* 0x000fe20003800000 */
        /* <DEDUP_REMOVED lines=16> */
.L_x_1485:
[----:B--2---:R-:W-:Y:S05]  /*16810*/  BSYNC B0 ;  /* 0x0000000000007941 */ /* 0x004fea0003800000 */
.L_x_1484:
[----:B------:R-:W-:Y:S01]  /*16820*/  PRMT R0, R0, 0x9910, RZ ;  /* 0x0000991000007816 */ /* 0x000fe200000000ff */
[----:B------:R-:W-:Y:S01]  /*16830*/  BSSY B1, `(.L_x_1486) ;  /* 0x0000423000017945 */ /* 0x000fe20003800000 */
[----:B-1---5:R-:W-:Y:S02]  /*16840*/  IMAD.MOV.U32 R114, RZ, RZ, R6 ;  /* 0x000000ffff727224 */ /* 0x022fe400078e0006 */
[----:B------:R-:W-:-:S13]  /*16850*/  ISETP.NE.AND P0, PT, R0, RZ, PT ;  /* 0x000000ff0000720c */ /* 0x000fda0003f05270 */
[----:B------:R-:W-:Y:S05]  /*16860*/  @!P0 BRA `(.L_x_1487) ;  /* 0x0000346000008947 */ /* 0x000fea0003800000 */
[----:B------:R-:W2:Y:S04]  /*16870*/  LDL R9, [R1+0x20] ;  /* 0x0000200001097983 */ /* 0x000ea80000100800 */
[----:B------:R-:W3:Y:S04]  /*16880*/  LDL R12, [R1+0x24] ;  /* 0x00002400010c7983 */ /* 0x000ee80000100800 */
        /* <DEDUP_REMOVED lines=11> */
[----:B------:R-:W-:Y:S01]  /*16940*/  F2FP.PACK_AB R4, R97, R96 ;  /* 0x000000606104723e */ /* 0x000fe200000000ff */
[----:B--2---:R1:W-:Y:S04]  /*16950*/  STS [R9+0x80], R0 ;  /* 0x0000800009007388 */ /* 0x0043e80000000800 */
[----:B------:R2:W-:Y:S04]  /*16960*/  STS [R9+0x480], R2 ;  /* 0x0004800209007388 */ /* 0x0005e80000000800 */
[----:B---3--:R3:W-:Y:S01]  /*16970*/  STS [R12], R3 ;  /* 0x000000030c007388 */ /* 0x0087e20000000800 */
[----:B-1----:R-:W-:-:S02]  /*16980*/  F2FP.PACK_AB R0, R163, R162 ;  /* 0x000000a2a300723e */ /* 0x002fc400000000ff */
[----:B--2---:R-:W-:-:S03]  /*16990*/  F2FP.PACK_AB R2, R25, R24 ;  /* 0x000000181902723e */ /* 0x004fc600000000ff */
[----:B------:R1:W-:Y:S01]  /*169a0*/  STS [R12+0x400], R0 ;  /* 0x000400000c007388 */ /* 0x0003e20000000800 */
[----:B---3--:R-:W-:-:S03]  /*169b0*/  F2FP.PACK_AB R3, R125, R124 ;  /* 0x0000007c7d03723e */ /* 0x008fc600000000ff */
[----:B----4-:R2:W-:Y:S04]  /*169c0*/  STS [R8+0x80], R2 ;  /* 0x0000800208007388 */ /* 0x0105e80000000800 */
        /* <DEDUP_REMOVED lines=105> */
[----:B------:R-:W-:Y:S01]  /*17060*/  IMAD.MOV.U32 R13, RZ, RZ, c[0x0][0x388] ;  /* 0x0000e200ff0d7624 */ /* 0x000fe200078e00ff */
[----:B-1----:R-:W2:Y:S01]  /*17070*/  LDL.LU R8, [R1+0x18] ;  /* 0x0000180001087983 */ /* 0x002ea20000300800 */
[----:B------:R-:W-:-:S02]  /*17080*/  ISETP.NE.AND.EX P1, PT, RZ, c[0x0][0x50c], PT, P0 ;  /* 0x00014300ff007a0c */ /* 0x000fc40003f25300 */
[----:B------:R-:W-:Y:S02]  /*17090*/  ISETP.NE.AND.EX P2, PT, RZ, c[0x0][0x504], PT, P2 ;  /* 0x00014100ff007a0c */ /* 0x000fe40003f45320 */
[----:B---3--:R-:W-:Y:S02]  /*170a0*/  F2FP.PACK_AB R2, R107, R106 ;  /* 0x0000006a6b02723e */ /* 0x008fe400000000ff */
[----:B----4-:R-:W-:-:S03]  /*170b0*/  F2FP.PACK_AB R0, R117, R116 ;  /* 0x000000747500723e */ /* 0x010fc600000000ff */
        /* <DEDUP_REMOVED lines=11> */
[----:B------:R4:W-:Y:S01]  /*17170*/  STS [R10+0xc000], R3 ;  /* 0x00c000030a007388 */ /* 0x0009e20000000800 */
        /* <DEDUP_REMOVED lines=9> */
[----:B----4-:R-:W-:Y:S01]  /*17210*/  SEL R3, R8, c[0x0][0x3d4], P0 ;  /* 0x0000f50008037a07 */ /* 0x010fe20000000000 */
[----:B------:R-:W-:Y:S05]  /*17220*/  @P1 BRA `(.L_x_1488) ;  /* 0x0000004000001947 */ /* 0x000fea0003800000 */
[----:B-1----:R-:W-:Y:S05]  /*17230*/  @!P2 BRA `(.L_x_1488) ;  /* 0x000000300000a947 */ /* 0x002fea0003800000 */
[----:B------:R1:W2:Y:S04]  /*17240*/  LDG.E R0, [R6.64] ;  /* 0x0000000606007981 */ /* 0x0002a8000c1e1900 */
[----:B-1----:R-:W2:Y:S02]  /*17250*/  LDG.E R6, [R6.64+0x4] ;  /* 0x0000040606067981 */ /* 0x002ea4000c1e1900 */
[----:B--2--5:R-:W-:Y:S02]  /*17260*/  IADD3 R13, -R0, R6, RZ ;  /* 0x00000006000d7210 */ /* 0x024fe40007ffe1ff */
.L_x_1488:
[----:B-1----:R-:W2:Y:S04]  /*17270*/  LDL R4, [R1+0x5c] ;  /* 0x00005c0001047983 */ /* 0x002ea80000100800 */
[----:B------:R-:W2:Y:S04]  /*17280*/  LDL R115, [R1+0x14] ;  /* 0x0000140001737983 */ /* 0x000ea80000100800 */
[----:B------:R-:W3:Y:S04]  /*17290*/  LDL R118, [R1] ;  /* 0x0000000001767983 */ /* 0x000ee80000100800 */
[----:B------:R-:W4:Y:S04]  /*172a0*/  LDL R12, [R1+0x40] ;  /* 0x00004000010c7983 */ /* 0x000f280000100800 */
[----:B------:R-:W3:Y:S01]  /*172b0*/  LDL R119, [R1+0x58] ;  /* 0x0000580001777983 */ /* 0x000ee20000100800 */
[----:B------:R-:W-:Y:S01]  /*172c0*/  IMAD.MOV.U32 R11, RZ, RZ, 0x368 ;  /* 0x00000368ff0b7424 */ /* 0x000fe200078e00ff */
[----:B------:R-:W-:-:S04]  /*172d0*/  ISETP.GT.AND P2, PT, R3, 0x1, PT ;  /* 0x000000010300780c */ /* 0x000fc80003f44270 */
[----:B------:R-:W-:-:S04]  /*172e0*/  SEL R11, R11, 0x328, P2 ;  /* 0x000003280b0b7807 */ /* 0x000fc80001000000 */
[----:B------:R-:W1:Y:S08]  /*172f0*/  LDC.64 R6, c[0x0][R11+0x170] ;  /* 0x00005c000b067b82 */ /* 0x000e700000000a00 */
[----:B------:R1:W3:Y:S08]  /*17300*/  LDC.64 R14, c[0x0][R11+0x168] ;  /* 0x00005a000b0e7b82 */ /* 0x0002f00000000a00 */
[----:B------:R1:W2:Y:S08]  /*17310*/  LDC.64 R16, c[0x0][R11+0x178] ;  /* 0x00005e000b107b82 */ /* 0x0002b00000000a00 */
[----:B------:R1:W2:Y:S01]  /*17320*/  LDC.64 R18, c[0x0][R11+0x160] ;  /* 0x000058000b127b82 */ /* 0x0002a20000000a00 */
[----:B------:R-:W-:Y:S01]  /*17330*/  IMAD.MOV.U32 R0, RZ, RZ, c[0x0][0x4e8] ;  /* 0x00013a00ff007624 */ /* 0x000fe200078e00ff */
[----:B------:R-:W-:-:S04]  /*17340*/  ISETP.NE.U32.AND P0, PT, RZ, c[0x0][0x500], PT ;  /* 0x00014000ff007a0c */ /* 0x000fc80003f05070 */
[----:B------:R-:W-:Y:S02]  /*17350*/  ISETP.NE.AND P3, PT, R0, 0x1, PT ;  /* 0x000000010000780c */ /* 0x000fe40003f65270 */
[----:B------:R-:W-:-:S04]  /*17360*/  ISETP.NE.AND.EX P0, PT, RZ, c[0x0][0x504], PT, P0 ;  /* 0x00014100ff007a0c */ /* 0x000fc80003f05300 */
[----:B------:R-:W-:Y:S01]  /*17370*/  SEL R0, R217, RZ, !P0 ;  /* 0x000000ffd9007207 */ /* 0x000fe20004000000 */
[----:B------:R-:W2:Y:S04]  /*17380*/  S2R R122, SR_TID.X ;  /* 0x00000000007a7919 */ /* 0x000ea80000002100 */
[----:B-1----:R-:W-:Y:S02]  /*17390*/  IMAD R3, R7, R0, RZ ;  /* 0x0000000007037224 */ /* 0x002fe400078e02ff */
[----:B-----5:R-:W-:Y:S01]  /*173a0*/  IMAD R13, R13, c[0x0][0x4e8], RZ ;  /* 0x00013a000d0d7a24 */ /* 0x020fe200078e02ff */
[----:B------:R-:W-:Y:S01]  /*173b0*/  LOP3.LUT R206, R206, 0xfffffffd, RZ, 0xc0, !PT ;  /* 0xfffffffdcece7812 */ /* 0x000fe200078ec0ff */
[----:B--2---:R-:W-:Y:S01]  /*173c0*/  IMAD R8, R115, 0x80, R4 ;  /* 0x0000008073087824 */ /* 0x004fe200078e0204 */
[----:B------:R-:W-:-:S03]  /*173d0*/  SEL R4, R9, RZ, !P0 ;  /* 0x000000ff09047207 */ /* 0x000fc60004000000 */
[----:B------:R-:W-:-:S04]  /*173e0*/  @P3 IMAD.HI.U32 R9, R8, c[0x0][0x4ec], RZ ;  /* 0x00013b0008093a27 */ /* 0x000fc800078e00ff */
[C---:B------:R-:W-:Y:S02]  /*173f0*/  IMAD R11, R6.reuse, R4, R3 ;  /* 0x00000004060b7224 */ /* 0x040fe400078e0203 */
[----:B------:R-:W-:-:S04]  /*17400*/  IMAD.WIDE.U32 R4, R6, R0, RZ ;  /* 0x0000000006047225 */ /* 0x000fc800078e00ff */
[----:B---3--:R-:W-:-:S04]  /*17410*/  IMAD.WIDE.U32 R6, R14, R118, RZ ;  /* 0x000000760e067225 */ /* 0x008fc800078e00ff */
[----:B------:R-:W-:Y:S01]  /*17420*/  IMAD.MOV.U32 R3, RZ, RZ, R8 ;  /* 0x000000ffff037224 */ /* 0x000fe200078e0008 */
[----:B------:R-:W-:Y:S01]  /*17430*/  @P3 SHF.R.U32.HI R3, RZ, c[0x0][0x4f0], R9 ;  /* 0x00013c00ff033a19 */ /* 0x000fe20000011609 */
[----:B------:R-:W-:Y:S01]  /*17440*/  IMAD R10, R15, R118, RZ ;  /* 0x000000760f0a7224 */ /* 0x000fe200078e02ff */
[----:B----4-:R-:W-:Y:S01]  /*17450*/  SEL R9, R12, RZ, P2 ;  /* 0x000000ff0c097207 */ /* 0x010fe20001000000 */
        /* <DEDUP_REMOVED lines=30> */
[----:B------:R2:W-:Y:S02]  /*17640*/  SHFL.IDX PT, R4, R3, 0x1, 0x1c1f ;  /* 0x003c1f0003047f89 */ /* 0x0005e400000e0000 */
[----:B------:R-:W-:Y:S02]  /*17650*/  LOP3.LUT P0, RZ, R15, 0x3, RZ, 0xc0, !PT ;  /* 0x000000030fff7812 */ /* 0x000fe4000780c0ff */
[----:B------:R-:W3:Y:S01]  /*17660*/  SHFL.IDX PT, R5, R5, 0x1, 0x1c1f ;  /* 0x003c1f0005057f89 */ /* 0x000ee200000e0000 */
[----:B--2---:R-:W-:-:S05]  /*17670*/  IMAD R3, R115, 0x80, R119 ;  /* 0x0000008073037824 */ /* 0x004fca00078e0277 */
        /* <DEDUP_REMOVED lines=10> */
[-C--:B-1----:R-:W-:Y:S01]  /*17720*/  LEA R6, R215, R205.reuse, 0x5 ;  /* 0x000000cdd7067211 */ /* 0x082fe200078e28ff */
        /* <DEDUP_REMOVED lines=48> */
.L_x_1553:
[----:B------:R-:W-:Y:S05]  /*17a30*/  BRA.DIV ~URZ, `(.L_x_1491) ;  /* 0x000045527f007947 */ /* 0x000fea000b800000 */
[----:B------:R4:W2:Y:S02]  /*17a40*/  SHFL.IDX PT, R0, R16, RZ, 0x181f ;  /* 0x00181fff10007589 */ /* 0x0008a400000e0000 */
.L_x_1554:
[----:B------:R-:W-:Y:S01]  /*17a50*/  ISETP.GE.AND P0, PT, R14, R13, PT ;  /* 0x0000000d0e00720c */ /* 0x000fe20003f06270 */
[----:B------:R-:W-:Y:S01]  /*17a60*/  BSSY B0, `(.L_x_1492) ;  /* 0x0000018000007945 */ /* 0x000fe20003800000 */
[----:B------:R-:W-:Y:S02]  /*17a70*/  SHF.R.S32.HI R2, RZ, 0x1f, R134 ;  /* 0x0000001fff027819 */ /* 0x000fe40000011486 */
[----:B------:R-:W-:Y:S02]  /*17a80*/  SHF.R.S32.HI R17, RZ, 0x1f, R207 ;  /* 0x0000001fff117819 */ /* 0x000fe400000114cf */
[----:B------:R-:W-:Y:S02]  /*17a90*/  LEA.HI R2, R2, R134, RZ, 0x3 ;  /* 0x0000008602027211 */ /* 0x000fe400078f18ff */
[----:B------:R-:W-:Y:S02]  /*17aa0*/  SHF.R.S32.HI R19, RZ, 0x1f, R208 ;  /* 0x0000001fff137819 */ /* 0x000fe400000114d0 */
[----:B------:R-:W-:-:S04]  /*17ab0*/  LOP3.LUT R4, R2, 0xfffffff8, RZ, 0xc0, !PT ;  /* 0xfffffff802047812 */ /* 0x000fc800078ec0ff */
        /* <DEDUP_REMOVED lines=18> */
.L_x_1493:
[----:B------:R-:W-:Y:S05]  /*17be0*/  BSYNC B0 ;  /* 0x0000000000007941 */ /* 0x000fea0003800000 */
.L_x_1492:
[----:B------:R-:W-:Y:S05]  /*17bf0*/  BRA.DIV ~URZ, `(.L_x_1494) ;  /* 0x000043f27f007947 */ /* 0x000fea000b800000 */
[----:B---3--:R3:W4:Y:S04]  /*17c00*/  SHFL.IDX PT, R12, R15, 0x1, 0x181f ;  /* 0x00381f000f0c7f89 */ /* 0x00872800000e0000 */
[----:B--2---:R3:W2:Y:S02]  /*17c10*/  SHFL.IDX PT, R0, R16, 0x1, 0x181f ;  /* 0x00381f0010007f89 */ /* 0x0046a400000e0000 */
.L_x_1555:
        /* <DEDUP_REMOVED lines=20> */
.L_x_1496:
[----:B------:R-:W-:Y:S05]  /*17d60*/  BSYNC B0 ;  /* 0x0000000000007941 */ /* 0x000fea0003800000 */
.L_x_1495:
[----:B------:R-:W-:Y:S05]  /*17d70*/  BRA.DIV ~URZ, `(.L_x_1497) ;  /* 0x000043327f007947 */ /* 0x000fea000b800000 */
[----:B----4-:R4:W3:Y:S02]  /*17d80*/  SHFL.IDX PT, R12, R15, 0x2, 0x181f ;  /* 0x00581f000f0c7f89 */ /* 0x0108e400000e0000 */
.L_x_1556:
[----:B------:R-:W-:Y:S05]  /*17d90*/  BRA.DIV ~URZ, `(.L_x_1498) ;  /* 0x000043827f007947 */ /* 0x000fea000b800000 */
[----:B--2---:R2:W4:Y:S02]  /*17da0*/  SHFL.IDX PT, R0, R16, 0x2, 0x181f ;  /* 0x00581f0010007f89 */ /* 0x00452400000e0000 */
.L_x_1557:
        /* <DEDUP_REMOVED lines=20> */
.L_x_1500:
[----:B------:R-:W-:Y:S05]  /*17ef0*/  BSYNC B0 ;  /* 0x0000000000007941 */ /* 0x000fea0003800000 */
.L_x_1499:
[----:B------:R-:W-:Y:S05]  /*17f00*/  BRA.DIV ~URZ, `(.L_x_1501) ;  /* 0x000042727f007947 */ /* 0x000fea000b800000 */
[----:B---3--:R3:W2:Y:S04]  /*17f10*/  SHFL.IDX PT, R10, R15, 0x3, 0x181f ;  /* 0x00781f000f0a7f89 */ /* 0x0086a800000e0000 */
[----:B----4-:R3:W4:Y:S02]  /*17f20*/  SHFL.IDX PT, R0, R16, 0x3, 0x181f ;  /* 0x00781f0010007f89 */ /* 0x01072400000e0000 */
.L_x_1558:
        /* <DEDUP_REMOVED lines=21> */
.L_x_1489:
[----:B-1----:R-:W2:Y:S04]  /*18080*/  LDL.LU R7, [R1] ;  /* 0x0000000001077983 */ /* 0x002ea80000300800 */
        /* <DEDUP_REMOVED lines=34> */
.L_x_1559:
[----:B------:R-:W-:Y:S05]  /*182b0*/  BRA.DIV ~URZ, `(.L_x_1504) ;  /* 0x00003ff27f007947 */ /* 0x000fea000b800000 */
[----:B------:R3:W4:Y:S02]  /*182c0*/  SHFL.IDX PT, R0, R17, RZ, 0x1c1f ;  /* 0x001c1fff11007589 */ /* 0x00072400000e0000 */
.L_x_1560:
        /* <DEDUP_REMOVED lines=10> */
[----:B------:R-:W-:Y:S01]  /*18370*/  IADD3 R5, R216, 0x20, RZ ;  /* 0x00000020d8057810 */ /* 0x000fe20007ffe0ff */
[----:B--2---:R-:W-:Y:S01]  /*18380*/  @!P2 IMAD.MOV.U32 R3, RZ, RZ, R4 ;  /* 0x000000ffff03a224 */ /* 0x004fe200078e0004 */
[----:B------:R-:W-:Y:S02]  /*18390*/  ISETP.GE.AND P6, PT, R14, c[0x0][0x3c8], PT ;  /* 0x0000f2000e007a0c */ /* 0x000fe40003fc6270 */
[----:B------:R-:W-:Y:S01]  /*183a0*/  SHF.R.S32.HI R11, RZ, 0x1f, R11 ;  /* 0x0000001fff0b7819 */ /* 0x000fe2000001140b */
[----:B------:R-:W-:Y:S01]  /*183b0*/  @!P2 IMAD.WIDE R6, R216, 0x4, R2 ;  /* 0x00000004d806a825 */ /* 0x000fe200078e0202 */
[----:B------:R-:W-:-:S02]  /*183c0*/  @!P1 LEA R2, P3, R10, R0, 0x2 ;  /* 0x000000000a029211 */ /* 0x000fc400078610ff */
[C---:B------:R-:W-:Y:S02]  /*183d0*/  IADD3 R9, R216.reuse, 0x10, RZ ;  /* 0x00000010d8097810 */ /* 0x040fe40007ffe0ff */
[----:B------:R-:W-:Y:S01]  /*183e0*/  ISETP.GE.AND P5, PT, R5, c[0x0][0x3c8], PT ;  /* 0x0000f20005007a0c */ /* 0x000fe20003fa6270 */
[----:B------:R2:W-:Y:S01]  /*183f0*/  @!P2 ST.E.64 [R6.64], R164 ;  /* 0x000000a40600a985 */ /* 0x0005e2000c101b06 */
[----:B------:R-:W-:Y:S02]  /*18400*/  IADD3 R13, R216, 0x28, RZ ;  /* 0x00000028d80d7810 */ /* 0x000fe40007ffe0ff */
[----:B------:R-:W-:Y:S02]  /*18410*/  SHF.R.S32.HI R9, RZ, 0x1f, R9 ;  /* 0x0000001fff097819 */ /* 0x000fe40000011409 */
[----:B------:R-:W-:Y:S02]  /*18420*/  @!P1 LEA.HI.X R3, R10, R4, R11, 0x2, P3 ;  /* 0x000000040a039211 */ /* 0x000fe400018f140b */
[----:B------:R-:W-:-:S02]  /*18430*/  ISETP.GE.AND P4, PT, R13, c[0x0][0x3c8], PT ;  /* 0x0000f2000d007a0c */ /* 0x000fc40003f86270 */
[C---:B------:R-:W-:Y:S01]  /*18440*/  IADD3 R15, R216.reuse, 0x18, RZ ;  /* 0x00000018d80f7810 */ /* 0x040fe20007ffe0ff */
[----:B------:R4:W-:Y:S01]  /*18450*/  @!P1 ST.E.64 [R2.64], R22 ;  /* 0x0000001602009985 */ /* 0x0009e2000c101b06 */
[C---:B------:R-:W-:Y:S02]  /*18460*/  IADD3 R10, R216.reuse, 0x30, RZ ;  /* 0x00000030d80a7810 */ /* 0x040fe40007ffe0ff */
[----:B------:R-:W-:Y:S02]  /*18470*/  IADD3 R11, R216, 0x20, RZ ;  /* 0x00000020d80b7810 */ /* 0x000fe40007ffe0ff */
[----:B------:R-:W-:Y:S02]  /*18480*/  SHF.R.S32.HI R15, RZ, 0x1f, R15 ;  /* 0x0000001fff0f7819 */ /* 0x000fe4000001140f */
[----:B------:R-:W-:Y:S02]  /*18490*/  ISETP.GE.AND P3, PT, R10, c[0x0][0x3c8], PT ;  /* 0x0000f2000a007a0c */ /* 0x000fe40003f66270 */
[----:B------:R-:W-:-:S02]  /*184a0*/  IADD3 R12, R216, 0x38, RZ ;  /* 0x00000038d80c7810 */ /* 0x000fc40007ffe0ff */
[----:B------:R-:W-:Y:S02]  /*184b0*/  SHF.R.S32.HI R11, RZ, 0x1f, R11 ;  /* 0x0000001fff0b7819 */ /* 0x000fe4000001140b */
[----:B--2---:R-:W-:-:S04]  /*184c0*/  @!P0 LEA R6, P2, R8, R0, 0x2 ;  /* 0x0000000008068211 */ /* 0x004fc800078410ff */
[----:B------:R-:W-:Y:S02]  /*184d0*/  @!P0 LEA.HI.X R7, R8, R4, R9, 0x2, P2 ;  /* 0x0000000408078211 */ /* 0x000fe400010f1409 */
[----:B------:R-:W-:-:S03]  /*184e0*/  ISETP.GE.AND P2, PT, R12, c[0x0][0x3c8], PT ;  /* 0x0000f2000c007a0c */ /* 0x000fc60003f46270 */
[----:B------:R2:W-:Y:S01]  /*184f0*/  @!P0 ST.E.64 [R6.64], R24 ;  /* 0x0000001806008985 */ /* 0x0005e2000c101b06 */
[CC--:B----4-:R-:W-:Y:S02]  /*18500*/  @!P6 LEA R2, P1, R14.reuse, R0.reuse, 0x2 ;  /* 0x000000000e02e211 */ /* 0x0d0fe400078210ff */
[C---:B------:R-:W-:Y:S02]  /*18510*/  @!P5 LEA R8, P0, R5.reuse, R0, 0x2 ;  /* 0x000000000508d211 */ /* 0x040fe400078010ff */
[-C--:B------:R-:W-:Y:S02]  /*18520*/  @!P6 LEA.HI.X R3, R14, R4.reuse, R15, 0x2, P1 ;  /* 0x000000040e03e211 */ /* 0x080fe400008f140f */
[----:B------:R-:W-:Y:S02]  /*18530*/  IADD3 R15, R216, 0x28, RZ ;  /* 0x00000028d80f7810 */ /* 0x000fe40007ffe0ff */
[----:B------:R-:W-:Y:S01]  /*18540*/  @!P5 LEA.HI.X R9, R5, R4, R11, 0x2, P0 ;  /* 0x000000040509d211 */ /* 0x000fe200000f140b */
[----:B------:R4:W-:Y:S01]  /*18550*/  @!P6 ST.E.64 [R2.64], R26 ;  /* 0x0000001a0200e985 */ /* 0x0009e2000c101b06 */
[----:B------:R-:W-:-:S02]  /*18560*/  SHF.R.S32.HI R15, RZ, 0x1f, R15 ;  /* 0x0000001fff0f7819 */ /* 0x000fc4000001140f */
[C---:B------:R-:W-:Y:S01]  /*18570*/  IADD3 R11, R216.reuse, 0x30, RZ ;  /* 0x00000030d80b7810 */ /* 0x040fe20007ffe0ff */
[----:B------:R5:W-:Y:S01]  /*18580*/  @!P5 ST.E.64 [R8.64], R148 ;  /* 0x000000940800d985 */ /* 0x000be2000c101b06 */
[C---:B------:R-:W-:Y:S02]  /*18590*/  IADD3 R14, R216.reuse, 0x40, RZ ;  /* 0x00000040d80e7810 */ /* 0x040fe40007ffe0ff */
[----:B------:R-:W-:Y:S02]  /*185a0*/  IADD3 R5, R216, 0x48, RZ ;  /* 0x00000048d8057810 */ /* 0x000fe40007ffe0ff */
[----:B------:R-:W-:Y:S02]  /*185b0*/  SHF.R.S32.HI R11, RZ, 0x1f, R11 ;  /* 0x0000001fff0b7819 */ /* 0x000fe4000001140b */
[----:B------:R-:W-:Y:S02]  /*185c0*/  ISETP.GE.AND P1, PT, R14, c[0x0][0x3c8], PT ;  /* 0x0000f2000e007a0c */ /* 0x000fe40003f26270 */
[----:B--2---:R-:W-:-:S04]  /*185d0*/  @!P4 LEA R6, P0, R13, R0, 0x2 ;  /* 0x000000000d06c211 */ /* 0x004fc800078010ff */
[----:B------:R-:W-:Y:S02]  /*185e0*/  @!P4 LEA.HI.X R7, R13, R4, R15, 0x2, P0 ;  /* 0x000000040d07c211 */ /* 0x000fe400000f140f */
[----:B------:R-:W-:Y:S02]  /*185f0*/  IADD3 R15, R216, 0x38, RZ ;  /* 0x00000038d80f7810 */ /* 0x000fe40007ffe0ff */
[----:B------:R-:W-:Y:S01]  /*18600*/  ISETP.GE.AND P0, PT, R5, c[0x0][0x3c8], PT ;  /* 0x0000f20005007a0c */ /* 0x000fe20003f06270 */
[----:B------:R2:W-:Y:S01]  /*18610*/  @!P4 ST.E.64 [R6.64], R144 ;  /* 0x000000900600c985 */ /* 0x0005e2000c101b06 */
[C---:B----4-:R-:W-:Y:S02]  /*18620*/  @!P3 LEA R2, P5, R10.reuse, R0, 0x2 ;  /* 0x000000000a02b211 */ /* 0x050fe400078a10ff */
[----:B------:R-:W-:Y:S02]  /*18630*/  SHF.R.S32.HI R15, RZ, 0x1f, R15 ;  /* 0x0000001fff0f7819 */ /* 0x000fe4000001140f */
[----:B------:R-:W-:-:S02]  /*18640*/  @!P3 LEA.HI.X R3, R10, R4, R11, 0x2, P5 ;  /* 0x000000040a03b211 */ /* 0x000fc400028f140b */
[----:B------:R-:W-:Y:S02]  /*18650*/  @!P2 LEA R10, P4, R12, R0, 0x2 ;  /* 0x000000000c0aa211 */ /* 0x000fe400078810ff */
[----:B------:R-:W-:Y:S01]  /*18660*/  IADD3 R13, R216, 0x50, RZ ;  /* 0x00000050d80d7810 */ /* 0x000fe20007ffe0ff */
[----:B------:R4:W-:Y:S01]  /*18670*/  @!P3 ST.E.64 [R2.64], R28 ;  /* 0x0000001c0200b985 */ /* 0x0009e2000c101b06 */
[----:B------:R-:W-:Y:S02]  /*18680*/  @!P2 LEA.HI.X R11, R12, R4, R15, 0x2, P4 ;  /* 0x000000040c0ba211 */ /* 0x000fe400020f140f */
[C---:B------:R-:W-:Y:S02]  /*18690*/  IADD3 R15, R216.reuse, 0x40, RZ ;  /* 0x00000040d80f7810 */ /* 0x040fe40007ffe0ff */
[----:B------:R-:W-:Y:S01]  /*186a0*/  IADD3 R12, R216, 0x48, RZ ;  /* 0x00000048d80c7810 */ /* 0x000fe20007ffe0ff */
[----:B------:R1:W-:Y:S01]  /*186b0*/  @!P2 ST.E.64 [R10.64], R152 ;  /* 0x000000980a00a985 */ /* 0x0003e2000c101b06 */
[----:B------:R-:W-:-:S02]  /*186c0*/  ISETP.GE.AND P6, PT, R13, c[0x0][0x3c8], PT ;  /* 0x0000f2000d007a0c */ /* 0x000fc40003fc6270 */
[----:B------:R-:W-:Y:S02]  /*186d0*/  SHF.R.S32.HI R15, RZ, 0x1f, R15 ;  /* 0x0000001fff0f7819 */ /* 0x000fe4000001140f */
[----:B-----5:R-:W-:Y:S02]  /*186e0*/  @!P0 LEA R8, P4, R5, R0, 0x2 ;  /* 0x0000000005088211 */ /* 0x020fe400078810ff */
[----:B------:R-:W-:-:S04]  /*186f0*/  SHF.R.S32.HI R12, RZ, 0x1f, R12 ;  /* 0x0000001fff0c7819 */ /* 0x000fc8000001140c */
[----:B------:R-:W-:Y:S02]  /*18700*/  @!P0 LEA.HI.X R9, R5, R4, R12, 0x2, P4 ;  /* 0x0000000405098211 */ /* 0x000fe400020f140c */
[----:B--2---:R-:W-:Y:S02]  /*18710*/  @!P1 LEA R6, P3, R14, R0, 0x2 ;  /* 0x000000000e069211 */ /* 0x004fe400078610ff */
[----:B------:R-:W-:Y:S02]  /*18720*/  IADD3 R5, R216, 0x70, RZ ;  /* 0x00000070d8057810 */ /* 0x000fe40007ffe0ff */
[----:B------:R-:W-:Y:S02]  /*18730*/  @!P1 LEA.HI.X R7, R14, R4, R15, 0x2, P3 ;  /* 0x000000040e079211 */ /* 0x000fe400018f140f */
[----:B------:R-:W-:-:S03]  /*18740*/  ISETP.GE.AND P4, PT, R5, c[0x0][0x3c8], PT ;  /* 0x0000f20005007a0c */ /* 0x000fc60003f86270 */
[----:B------:R2:W-:Y:S01]  /*18750*/  @!P1 ST.E.64 [R6.64], R36 ;  /* 0x0000002406009985 */ /* 0x0005e2000c101b06 */
[C---:B----4-:R-:W-:Y:S02]  /*18760*/  IADD3 R3, R216.reuse, 0x58, RZ ;  /* 0x00000058d8037810 */ /* 0x050fe40007ffe0ff */
[----:B------:R-:W-:Y:S01]  /*18770*/  IADD3 R2, R216, 0x60, RZ ;  /* 0x00000060d8027810 */ /* 0x000fe20007ffe0ff */
[----:B------:R4:W-:Y:S01]  /*18780*/  @!P0 ST.E.64 [R8.64], R32 ;  /* 0x0000002008008985 */ /* 0x0009e2000c101b06 */
[----:B------:R-:W-:Y:S02]  /*18790*/  ISETP.GE.AND P2, PT, R3, c[0x0][0x3c8], PT ;  /* 0x0000f20003007a0c */ /* 0x000fe40003f46270 */
[----:B------:R-:W-:Y:S02]  /*187a0*/  ISETP.GE.AND P5, PT, R2, c[0x0][0x3c8], PT ;  /* 0x0000f20002007a0c */ /* 0x000fe40003fa6270 */
[----:B-1----:R-:W-:Y:S02]  /*187b0*/  @!P6 LEA R10, P0, R13, R0, 0x2 ;  /* 0x000000000d0ae211 */ /* 0x002fe400078010ff */
        /* <DEDUP_REMOVED lines=15> */
[----:B------:R-:W-:Y:S02]  /*188b0*/  IADD3 R2, R216, 0x80, RZ ;  /* 0x00000080d8027810 */ /* 0x000fe40007ffe0ff */
[C---:B------:R-:W-:Y:S01]  /*188c0*/  @!P4 LEA R12, P0, R5.reuse, R0, 0x2 ;  /* 0x00000000050cc211 */ /* 0x040fe200078010ff */
[----:B------:R-:W-:Y:S01]  /*188d0*/  @!P5 ST.E.64 [R14.64], R52 ;  /* 0x000000340e00d985 */ /* 0x000fe2000c101b06 */
[----:B------:R-:W-:Y:S02]  /*188e0*/  ISETP.GE.AND P5, PT, R2, c[0x0][0x3c8], PT ;  /* 0x0000f20002007a0c */ /* 0x000fe40003fa6270 */
[----:B------:R-:W-:Y:S02]  /*188f0*/  @!P4 LEA.HI.X R13, R5, R4, R3, 0x2, P0 ;  /* 0x00000004050dc211 */ /* 0x000fe400000f1403 */
[C---:B------:R-:W-:Y:S02]  /*18900*/  IADD3 R3, R216.reuse, 0x88, RZ ;  /* 0x00000088d8037810 */ /* 0x040fe40007ffe0ff */
[----:B------:R-:W-:-:S04]  /*18910*/  IADD3 R5, R216, 0x90, RZ ;  /* 0x00000090d8057810 */ /* 0x000fc80007ffe0ff */
[----:B------:R-:W-:-:S03]  /*18920*/  ISETP.GE.AND P6, PT, R5, c[0x0][0x3c8], PT ;  /* 0x0000f20005007a0c */ /* 0x000fc60003fc6270 */
[-C--:B-1----:R-:W-:Y:S02]  /*18930*/  @!P5 LEA R10, P0, R2, R0.reuse, 0x2 ;  /* 0x00000000020ad211 */ /* 0x082fe400078010ff */
[----:B--2---:R-:W-:Y:S02]  /*18940*/  SHF.R.S32.HI R9, RZ, 0x1f, R6 ;  /* 0x0000001fff097819 */ /* 0x004fe40000011406 */
[----:B------:R-:W-:-:S04]  /*18950*/  @!P3 LEA R8, P1, R6, R0, 0x2 ;  /* 0x000000000608b211 */ /* 0x000fc800078210ff */
[----:B------:R-:W-:Y:S02]  /*18960*/  @!P3 LEA.HI.X R9, R6, R4, R9, 0x2, P1 ;  /* 0x000000040609b211 */ /* 0x000fe400008f1409 */
[----:B------:R-:W-:-:S03]  /*18970*/  @!P2 LEA R6, P1, R7, R0, 0x2 ;  /* 0x000000000706a211 */ /* 0x000fc600078210ff */
[----:B------:R1:W-:Y:S01]  /*18980*/  @!P3 ST.E.64 [R8.64], R48 ;  /* 0x000000300800b985 */ /* 0x0003e2000c101b06 */
[----:B------:R-:W-:-:S03]  /*18990*/  ISETP.GE.AND P3, PT, R3, c[0x0][0x3c8], PT ;  /* 0x0000f20003007a0c */ /* 0x000fc60003f66270 */
[----:B------:R2:W-:Y:S01]  /*189a0*/  @!P4 ST.E.64 [R12.64], R60 ;  /* 0x0000003c0c00c985 */ /* 0x0005e2000c101b06 */
[C---:B------:R-:W-:Y:S02]  /*189b0*/  ISETP.GE.AND P4, PT, R2.reuse, c[0x0][0x3c8], PT ;  /* 0x0000f20002007a0c */ /* 0x040fe40003f86270 */
[----:B-1----:R-:W-:Y:S02]  /*189c0*/  SHF.R.S32.HI R9, RZ, 0x1f, R7 ;  /* 0x0000001fff097819 */ /* 0x002fe40000011407 */
[----:B------:R-:W-:Y:S02]  /*189d0*/  SHF.R.S32.HI R8, RZ, 0x1f, R2 ;  /* 0x0000001fff087819 */ /* 0x000fe40000011402 */
[-C--:B------:R-:W-:Y:S02]  /*189e0*/  @!P2 LEA.HI.X R7, R7, R4.reuse, R9, 0x2, P1 ;  /* 0x000000040707a211 */ /* 0x080fe400008f1409 */
[----:B------:R-:W-:Y:S02]  /*189f0*/  @!P5 LEA.HI.X R11, R2, R4, R8, 0x2, P0 ;  /* 0x00000004020bd211 */ /* 0x000fe400000f1408 */
[----:B------:R-:W-:Y:S01]  /*18a00*/  SHF.R.S32.HI R9, RZ, 0x1f, R3 ;  /* 0x0000001fff097819 */ /* 0x000fe20000011403 */
[----:B------:R1:W-:Y:S01]  /*18a10*/  @!P2 ST.E.64 [R6.64], R56 ;  /* 0x000000380600a985 */ /* 0x0003e2000c101b06 */
[----:B------:R-:W-:-:S02]  /*18a20*/  @!P3 LEA R8, P1, R3, R0, 0x2 ;  /* 0x000000000308b211 */ /* 0x000fc400078210ff */
[----:B--2---:R-:W-:Y:S01]  /*18a30*/  SHF.R.S32.HI R12, RZ, 0x1f, R5 ;  /* 0x0000001fff0c7819 */ /* 0x004fe20000011405 */
[----:B------:R-:W-:Y:S01]  /*18a40*/  @!P4 ST.E.64 [R10.64], R68 ;  /* 0x000000440a00c985 */ /* 0x000fe2000c101b06 */
[----:B------:R-:W-:Y:S02]  /*18a50*/  @!P6 LEA R14, P0, R5, R0, 0x2 ;  /* 0x00000000050ee211 */ /* 0x000fe400078010ff */
[-C--:B------:R-:W-:Y:S02]  /*18a60*/  @!P3 LEA.HI.X R9, R3, R4.reuse, R9, 0x2, P1 ;  /* 0x000000040309b211 */ /* 0x080fe400008f1409 */
[----:B------:R-:W-:Y:S02]  /*18a70*/  @!P6 LEA.HI.X R15, R5, R4, R12, 0x2, P0 ;  /* 0x00000004050fe211 */ /* 0x000fe400000f140c */
[C---:B------:R-:W-:Y:S01]  /*18a80*/  IADD3 R2, R216.reuse, 0xa8, RZ ;  /* 0x000000a8d8027810 */ /* 0x040fe20007ffe0ff */
[----:B------:R2:W-:Y:S01]  /*18a90*/  @!P3 ST.E.64 [R8.64], R64 ;  /* 0x000000400800b985 */ /* 0x0005e2000c101b06 */
[----:B------:R-:W-:-:S02]  /*18aa0*/  IADD3 R3, R216, 0xb0, RZ ;  /* 0x000000b0d8037810 */ /* 0x000fc40007ffe0ff */
[----:B------:R-:W-:Y:S01]  /*18ab0*/  ISETP.GE.AND P3, PT, R2, c[0x0][0x3c8], PT ;  /* 0x0000f20002007a0c */ /* 0x000fe20003f66270 */
[----:B------:R-:W-:Y:S01]  /*18ac0*/  @!P6 ST.E.64 [R14.64], R76 ;  /* 0x0000004c0e00e985 */ /* 0x000fe2000c101b06 */
[----:B------:R-:W-:Y:S02]  /*18ad0*/  ISETP.GE.AND P6, PT, R3, c[0x0][0x3c8], PT ;  /* 0x0000f20003007a0c */ /* 0x000fe40003fc6270 */
[C---:B-1----:R-:W-:Y:S02]  /*18ae0*/  IADD3 R7, R216.reuse, 0x98, RZ ;  /* 0x00000098d8077810 */ /* 0x042fe40007ffe0ff */
[----:B------:R-:W-:Y:S02]  /*18af0*/  IADD3 R6, R216, 0xa0, RZ ;  /* 0x000000a0d8067810 */ /* 0x000fe40007ffe0ff */
[----:B------:R-:W-:Y:S02]  /*18b00*/  ISETP.GE.AND P2, PT, R7, c[0x0][0x3c8], PT ;  /* 0x0000f20007007a0c */ /* 0x000fe40003f46270 */
[----:B------:R-:W-:-:S02]  /*18b10*/  ISETP.GE.AND P5, PT, R6, c[0x0][0x3c8], PT ;  /* 0x0000f20006007a0c */ /* 0x000fc40003fa6270 */
[----:B------:R-:W-:Y:S02]  /*18b20*/  SHF.R.S32.HI R5, RZ, 0x1f, R6 ;  /* 0x0000001fff057819 */ /* 0x000fe40000011406 */
[----:B--2---:R-:W-:-:S07]  /*18b30*/  SHF.R.S32.HI R9, RZ, 0x1f, R7 ;  /* 0x0000001fff097819 */ /* 0x004fce0000011407 */
[CC--:B------:R-:W-:Y:S02]  /*18b40*/  @!P2 LEA R8, P1, R7.reuse, R0.reuse, 0x2 ;  /* 0x000000000708a211 */ /* 0x0c0fe400078210ff */
[C---:B------:R-:W-:Y:S02]  /*18b50*/  @!P5 LEA R12, P0, R6.reuse, R0, 0x2 ;  /* 0x00000000060cd211 */ /* 0x040fe400078010ff */
[-C--:B------:R-:W-:Y:S02]  /*18b60*/  @!P2 LEA.HI.X R9, R7, R4.reuse, R9, 0x2, P1 ;  /* 0x000000040709a211 */ /* 0x080fe400008f1409 */
[----:B------:R-:W-:Y:S02]  /*18b70*/  @!P5 LEA.HI.X R13, R6, R4, R5, 0x2, P0 ;  /* 0x00000004060dd211 */ /* 0x000fe400000f1405 */
[C---:B------:R-:W-:Y:S01]  /*18b80*/  IADD3 R6, R216.reuse, 0xb8, RZ ;  /* 0x000000b8d8067810 */ /* 0x040fe20007ffe0ff */
[----:B------:R1:W-:Y:S01]  /*18b90*/  @!P2 ST.E.64 [R8.64], R72 ;  /* 0x000000480800a985 */ /* 0x0003e2000c101b06 */
[----:B------:R-:W-:-:S02]  /*18ba0*/  IADD3 R5, R216, 0xc0, RZ ;  /* 0x000000c0d8057810 */ /* 0x000fc40007ffe0ff */
[----:B------:R-:W-:Y:S01]  /*18bb0*/  ISETP.GE.AND P2, PT, R6, c[0x0][0x3c8], PT ;  /* 0x0000f20006007a0c */ /* 0x000fe20003f46270 */
[----:B------:R2:W-:Y:S01]  /*18bc0*/  @!P5 ST.E.64 [R12.64], R84 ;  /* 0x000000540c00d985 */ /* 0x0005e2000c101b06 */
[----:B------:R-:W-:Y:S02]  /*18bd0*/  ISETP.GE.AND P4, PT, R5, c[0x0][0x3c8], PT ;  /* 0x0000f20005007a0c */ /* 0x000fe40003f86270 */
[----:B------:R-:W-:Y:S02]  /*18be0*/  SHF.R.S32.HI R7, RZ, 0x1f, R3 ;  /* 0x0000001fff077819 */ /* 0x000fe40000011403 */
[----:B------:R-:W-:-:S04]  /*18bf0*/  @!P6 LEA R10, P0, R3, R0, 0x2 ;  /* 0x00000000030ae211 */ /* 0x000fc800078010ff */
[----:B------:R-:W-:Y:S02]  /*18c00*/  @!P6 LEA.HI.X R11, R3, R4, R7, 0x2, P0 ;  /* 0x00000004030be211 */ /* 0x000fe400000f1407 */
[----:B------:R-:W-:Y:S02]  /*18c10*/  IADD3 R3, R216, 0xc8, RZ ;  /* 0x000000c8d8037810 */ /* 0x000fe40007ffe0ff */
[----:B------:R-:W-:Y:S02]  /*18c20*/  SHF.R.S32.HI R7, RZ, 0x1f, R5 ;  /* 0x0000001fff077819 */ /* 0x000fe40000011405 */
[----:B-1----:R-:W-:Y:S02]  /*18c30*/  SHF.R.S32.HI R9, RZ, 0x1f, R2 ;  /* 0x0000001fff097819 */ /* 0x002fe40000011402 */
[-C--:B------:R-:W-:Y:S02]  /*18c40*/  @!P3 LEA R8, P1, R2, R0.reuse, 0x2 ;  /* 0x000000000208b211 */ /* 0x080fe400078210ff */
[----:B--2---:R-:W-:-:S02]  /*18c50*/  @!P4 LEA R12, P0, R5, R0, 0x2 ;  /* 0x00000000050cc211 */ /* 0x004fc400078010ff */
[-C--:B------:R-:W-:Y:S02]  /*18c60*/  @!P3 LEA.HI.X R9, R2, R4.reuse, R9, 0x2, P1 ;  /* 0x000000040209b211 */ /* 0x080fe400008f1409 */
[----:B------:R-:W-:Y:S02]  /*18c70*/  IADD3 R2, R216, 0xd0, RZ ;  /* 0x000000d0d8027810 */ /* 0x000fe40007ffe0ff */
[----:B------:R-:W-:Y:S01]  /*18c80*/  ISETP.GE.AND P1, PT, R3, c[0x0][0x3c8], PT ;  /* 0x0000f20003007a0c */ /* 0x000fe20003f26270 */
[----:B------:R1:W-:Y:S01]  /*18c90*/  @!P3 ST.E.64 [R8.64], R80 ;  /* 0x000000500800b985 */ /* 0x0003e2000c101b06 */
[----:B------:R-:W-:Y:S02]  /*18ca0*/  ISETP.GE.AND P5, PT, R2, c[0x0][0x3c8], PT ;  /* 0x0000f20002007a0c */ /* 0x000fe40003fa6270 */
[----:B------:R-:W-:Y:S01]  /*18cb0*/  @!P4 LEA.HI.X R13, R5, R4, R7, 0x2, P0 ;  /* 0x00000004050dc211 */ /* 0x000fe200000f1407 */
[----:B------:R2:W-:Y:S01]  /*18cc0*/  @!P6 ST.E.64 [R10.64], R92 ;  /* 0x0000005c0a00e985 */ /* 0x0005e2000c101b06 */
[----:B------:R-:W-:-:S02]  /*18cd0*/  IADD3 R7, R216, 0xe0, RZ ;  /* 0x000000e0d8077810 */ /* 0x000fc40007ffe0ff */
[----:B------:R-:W-:Y:S02]  /*18ce0*/  SHF.R.S32.HI R5, RZ, 0x1f, R2 ;  /* 0x0000001fff057819 */ /* 0x000fe40000011402 */
[----:B------:R-:W-:Y:S02]  /*18cf0*/  ISETP.GE.AND P6, PT, R7, c[0x0][0x3c8], PT ;  /* 0x0000f20007007a0c */ /* 0x000fe40003fc6270 */
[----:B-1----:R-:W-:Y:S02]  /*18d00*/  SHF.R.S32.HI R9, RZ, 0x1f, R6 ;  /* 0x0000001fff097819 */ /* 0x002fe40000011406 */
[-C--:B------:R-:W-:Y:S02]  /*18d10*/  @!P2 LEA R8, P3, R6, R0.reuse, 0x2 ;  /* 0x000000000608a211 */ /* 0x080fe400078610ff */
[----:B--2---:R-:W-:Y:S02]  /*18d20*/  @!P5 LEA R10, P0, R2, R0, 0x2 ;  /* 0x00000000020ad211 */ /* 0x004fe400078010ff */
[----:B------:R-:W-:-:S02]  /*18d30*/  @!P2 LEA.HI.X R9, R6, R4, R9, 0x2, P3 ;  /* 0x000000040609a211 */ /* 0x000fc400018f1409 */
[----:B------:R-:W-:Y:S02]  /*18d40*/  IADD3 R6, R216, 0xd8, RZ ;  /* 0x000000d8d8067810 */ /* 0x000fe40007ffe0ff */
[----:B------:R-:W-:Y:S01]  /*18d50*/  @!P5 LEA.HI.X R11, R2, R4, R5, 0x2, P0 ;  /* 0x00000004020bd211 */ /* 0x000fe200000f1405 */
[----:B------:R1:W-:Y:S01]  /*18d60*/  @!P2 ST.E.64 [R8.64], R88 ;  /* 0x000000580800a985 */ /* 0x0003e2000c101b06 */
[----:B------:R-:W-:Y:S02]  /*18d70*/  IADD3 R5, R216, 0xe8, RZ ;  /* 0x000000e8d8057810 */ /* 0x000fe40007ffe0ff */
[----:B------:R-:W-:Y:S01]  /*18d80*/  SHF.R.S32.HI R2, RZ, 0x1f, R6 ;  /* 0x0000001fff027819 */ /* 0x000fe20000011406 */
[----:B------:R2:W-:Y:S01]  /*18d90*/  @!P4 ST.E.64 [R12.64], R100 ;  /* 0x000000640c00c985 */ /* 0x0005e2000c101b06 */
[----:B------:R-:W-:Y:S02]  /*18da0*/  ISETP.GE.AND P4, PT, R6, c[0x0][0x3c8], PT ;  /* 0x0000f20006007a0c */ /* 0x000fe40003f86270 */
[----:B------:R-:W-:-:S02]  /*18db0*/  ISETP.GE.AND P3, PT, R5, c[0x0][0x3c8], PT ;  /* 0x0000f20005007a0c */ /* 0x000fc40003f66270 */
[----:B-1----:R-:W-:Y:S02]  /*18dc0*/  SHF.R.S32.HI R9, RZ, 0x1f, R3 ;  /* 0x0000001fff097819 */ /* 0x002fe40000011403 */
[-C--:B------:R-:W-:Y:S02]  /*18dd0*/  @!P1 LEA R8, P2, R3, R0.reuse, 0x2 ;  /* 0x0000000003089211 */ /* 0x080fe400078410ff */
[----:B--2---:R-:W-:Y:S02]  /*18de0*/  @!P6 LEA R12, P0, R7, R0, 0x2 ;  /* 0x00000000070ce211 */ /* 0x004fe400078010ff */
        /* <DEDUP_REMOVED lines=25> */
.L_x_1506:
[----:B------:R-:W-:Y:S05]  /*18f80*/  BSYNC B0 ;  /* 0x0000000000007941 */ /* 0x000fea0003800000 */
.L_x_1505:
[----:B------:R-:W-:Y:S05]  /*18f90*/  BRA.DIV ~URZ, `(.L_x_1507) ;  /* 0x000033727f007947 */ /* 0x000fea000b800000 */
[----:B--2---:R2:W1:Y:S04]  /*18fa0*/  SHFL.IDX PT, R4, R16, 0x1, 0x1c1f ;  /* 0x003c1f0010047f89 */ /* 0x00446800000e0000 */
[----:B----4-:R2:W4:Y:S02]  /*18fb0*/  SHFL.IDX PT, R0, R17, 0x1, 0x1c1f ;  /* 0x003c1f0011007f89 */ /* 0x01052400000e0000 */
.L_x_1561:
[----:B------:R-:W-:-:S13]  /*18fc0*/  LOP3.LUT P0, RZ, R206, 0x2, RZ, 0xc0, !PT ;  /* 0x00000002ceff7812 */ /* 0x000fda000780c0ff */
[----:B------:R-:W-:Y:S05]  /*18fd0*/  @P0 BRA `(.L_x_1502) ;  /* 0x00001a8000000947 */ /* 0x000fea0003800000 */
[C---:B------:R-:W-:Y:S02]  /*18fe0*/  IADD3 R10, R216.reuse, 0x8, RZ ;  /* 0x00000008d80a7810 */ /* 0x040fe40007ffe0ff */
[----:B------:R-:W-:Y:S02]  /*18ff0*/  ISETP.GE.AND P2, PT, R216, c[0x0][0x3c8], PT ;  /* 0x0000f200d8007a0c */ /* 0x000fe40003f46270 */
[----:B------:R-:W-:Y:S02]  /*19000*/  ISETP.GE.AND P1, PT, R10, c[0x0][0x3c8], PT ;  /* 0x0000f2000a007a0c */ /* 0x000fe40003f26270 */
[C---:B------:R-:W-:Y:S02]  /*19010*/  IADD3 R11, R216.reuse, 0x10, RZ ;  /* 0x00000010d80b7810 */ /* 0x040fe40007ffe0ff */
[----:B------:R-:W-:Y:S02]  /*19020*/  IADD3 R15, R216, 0x8, RZ ;  /* 0x00000008d80f7810 */ /* 0x000fe40007ffe0ff */
[----:B------:R-:W-:-:S02]  /*19030*/  ISETP.GE.AND P0, PT, R11, c[0x0][0x3c8], PT ;  /* 0x0000f2000b007a0c */ /* 0x000fc40003f06270 */
[----:B------:R-:W-:Y:S02]  /*19040*/  IADD3 R5, R216, 0x18, RZ ;  /* 0x00000018d8057810 */ /* 0x000fe40007ffe0ff */
[----:B------:R-:W-:Y:S01]  /*19050*/  SHF.R.S32.HI R15, RZ, 0x1f, R15 ;  /* 0x0000001fff0f7819 */ /* 0x000fe2000001140f */
[----:B----4-:R-:W-:Y:S01]  /*19060*/  @!P2 IMAD.MOV.U32 R2, RZ, RZ, R0 ;  /* 0x000000ffff02a224 */ /* 0x010fe200078e0000 */
[----:B------:R-:W-:Y:S01]  /*19070*/  ISETP.GE.AND P3, PT, R5, c[0x0][0x3c8], PT ;  /* 0x0000f20005007a0c */ /* 0x000fe20003f66270 */
[----:B-1----:R-:W-:Y:S01]  /*19080*/  @!P2 IMAD.MOV.U32 R3, RZ, RZ, R4 ;  /* 0x000000ffff03a224 */ /* 0x002fe200078e0004 */
[----:B------:R-:W-:Y:S02]  /*19090*/  @!P1 LEA R8, P4, R10, R0, 0x2 ;  /* 0x000000000a089211 */ /* 0x000fe400078810ff */
[C---:B------:R-:W-:Y:S01]  /*190a0*/  IADD3 R14, R216.reuse, 0x20, RZ ;  /* 0x00000020d80e7810 */ /* 0x040fe20007ffe0ff */
[----:B------:R-:W-:Y:S01]  /*190b0*/  @!P2 IMAD.WIDE R2, R216, 0x4, R2 ;  /* 0x00000004d802a825 */ /* 0x000fe200078e0202 */
[----:B------:R-:W-:-:S02]  /*190c0*/  @!P1 LEA.HI.X R9, R10, R4, R15, 0x2, P4 ;  /* 0x000000040a099211 */ /* 0x000fc400020f140f */
[----:B------:R-:W-:Y:S02]  /*190d0*/  IADD3 R15, R216, 0x10, RZ ;  /* 0x00000010d80f7810 */ /* 0x000fe40007ffe0ff */
[----:B------:R-:W-:Y:S01]  /*190e0*/  ISETP.GE.AND P5, PT, R14, c[0x0][0x3c8], PT ;  /* 0x0000f2000e007a0c */ /* 0x000fe20003fa6270 */
[----:B------:R1:W-:Y:S01]  /*190f0*/  @!P2 ST.E.64 [R2.64], R120 ;  /* 0x000000780200a985 */ /* 0x0003e2000c101b06 */
[----:B------:R-:W-:Y:S02]  /*19100*/  @!P0 LEA R6, P2, R11, R0, 0x2 ;  /* 0x000000000b068211 */ /* 0x000fe400078410ff */
[----:B------:R-:W-:Y:S01]  /*19110*/  SHF.R.S32.HI R15, RZ, 0x1f, R15 ;  /* 0x0000001fff0f7819 */ /* 0x000fe2000001140f */
[----:B------:R4:W-:Y:S01]  /*19120*/  @!P1 ST.E.64 [R8.64], R162 ;  /* 0x000000a208009985 */ /* 0x0009e2000c101b06 */
[C---:B------:R-:W-:Y:S02]  /*19130*/  IADD3 R10, R216.reuse, 0x18, RZ ;  /* 0x00000018d80a7810 */ /* 0x040fe40007ffe0ff */
[----:B------:R-:W-:-:S02]  /*19140*/  IADD3 R13, R216, 0x28, RZ ;  /* 0x00000028d80d7810 */ /* 0x000fc40007ffe0ff */
[----:B------:R-:W-:Y:S02]  /*19150*/  @!P0 LEA.HI.X R7, R11, R4, R15, 0x2, P2 ;  /* 0x000000040b078211 */ /* 0x000fe400010f140f */
[----:B------:R-:W-:Y:S02]  /*19160*/  SHF.R.S32.HI R10, RZ, 0x1f, R10 ;  /* 0x0000001fff0a7819 */ /* 0x000fe4000001140a */
[----:B------:R-:W-:Y:S01]  /*19170*/  ISETP.GE.AND P4, PT, R13, c[0x0][0x3c8], PT ;  /* 0x0000f2000d007a0c */ /* 0x000fe20003f86270 */
[----:B------:R5:W-:Y:S01]  /*19180*/  @!P0 ST.E.64 [R6.64], R124 ;  /* 0x0000007c06008985 */ /* 0x000be2000c101b06 */
[C---:B------:R-:W-:Y:S02]  /*19190*/  IADD3 R15, R216.reuse, 0x20, RZ ;  /* 0x00000020d80f7810 */ /* 0x040fe40007ffe0ff */
[----:B------:R-:W-:Y:S02]  /*191a0*/  IADD3 R12, R216, 0x30, RZ ;  /* 0x00000030d80c7810 */ /* 0x000fe40007ffe0ff */
[----:B------:R-:W-:-:S02]  /*191b0*/  SHF.R.S32.HI R15, RZ, 0x1f, R15 ;  /* 0x0000001fff0f7819 */ /* 0x000fc4000001140f */
[----:B------:R-:W-:Y:S02]  /*191c0*/  ISETP.GE.AND P2, PT, R12, c[0x0][0x3c8], PT ;  /* 0x0000f2000c007a0c */ /* 0x000fe40003f46270 */
[C---:B--23--:R-:W-:Y:S02]  /*191d0*/  IADD3 R17, R216.reuse, 0x48, RZ ;  /* 0x00000048d8117810 */ /* 0x04cfe40007ffe0ff */
[C---:B------:R-:W-:Y:S02]  /*191e0*/  IADD3 R18, R216.reuse, 0x40, RZ ;  /* 0x00000040d8127810 */ /* 0x040fe40007ffe0ff */
[----:B------:R-:W-:Y:S02]  /*191f0*/  IADD3 R16, R216, 0x50, RZ ;  /* 0x00000050d8107810 */ /* 0x000fe40007ffe0ff */
[----:B-1----:R-:W-:Y:S02]  /*19200*/  @!P3 LEA R2, P6, R5, R0, 0x2 ;  /* 0x000000000502b211 */ /* 0x002fe400078c10ff */
[----:B------:R-:W-:-:S02]  /*19210*/  SHF.R.S32.HI R18, RZ, 0x1f, R18 ;  /* 0x0000001fff127819 */ /* 0x000fc40000011412 */
[----:B------:R-:W-:Y:S02]  /*19220*/  @!P3 LEA.HI.X R3, R5, R4, R10, 0x2, P6 ;  /* 0x000000040503b211 */ /* 0x000fe400030f140a */
[CC--:B------:R-:W-:Y:S02]  /*19230*/  @!P5 LEA R10, P0, R14.reuse, R0.reuse, 0x2 ;  /* 0x000000000e0ad211 */ /* 0x0c0fe400078010ff */
[----:B----4-:R-:W-:Y:S01]  /*19240*/  @!P4 LEA R8, P1, R13, R0, 0x2 ;  /* 0x000000000d08c211 */ /* 0x010fe200078210ff */
[----:B------:R1:W-:Y:S01]  /*19250*/  @!P3 ST.E.64 [R2.64], R128 ;  /* 0x000000800200b985 */ /* 0x0003e2000c101b06 */
[----:B------:R-:W-:Y:S02]  /*19260*/  @!P5 LEA.HI.X R11, R14, R4, R15, 0x2, P0 ;  /* 0x000000040e0bd211 */ /* 0x000fe400000f140f */
[C---:B------:R-:W-:Y:S02]  /*19270*/  IADD3 R14, R216.reuse, 0x28, RZ ;  /* 0x00000028d80e7810 */ /* 0x040fe40007ffe0ff */
[----:B------:R-:W-:Y:S01]  /*19280*/  IADD3 R5, R216, 0x40, RZ ;  /* 0x00000040d8057810 */ /* 0x000fe20007ffe0ff */
[----:B------:R2:W-:Y:S01]  /*19290*/  @!P5 ST.E.64 [R10.64], R150 ;  /* 0x000000960a00d985 */ /* 0x0005e2000c101b06 */
[----:B------:R-:W-:-:S02]  /*192a0*/  SHF.R.S32.HI R14, RZ, 0x1f, R14 ;  /* 0x0000001fff0e7819 */ /* 0x000fc4000001140e */
[----:B------:R-:W-:Y:S02]  /*192b0*/  ISETP.GE.AND P6, PT, R5, c[0x0][0x3c8], PT ;  /* 0x0000f20005007a0c */ /* 0x000fe40003fc6270 */
[----:B------:R-:W-:Y:S02]  /*192c0*/  @!P4 LEA.HI.X R9, R13, R4, R14, 0x2, P1 ;  /* 0x000000040d09c211 */ /* 0x000fe400008f140e */
[C---:B------:R-:W-:Y:S02]  /*192d0*/  IADD3 R14, R216.reuse, 0x38, RZ ;  /* 0x00000038d80e7810 */ /* 0x040fe40007ffe0ff */
[----:B------:R-:W-:Y:S01]  /*192e0*/  IADD3 R13, R216, 0x30, RZ ;  /* 0x00000030d80d7810 */ /* 0x000fe20007ffe0ff */
[----:B------:R3:W-:Y:S01]  /*192f0*/  @!P4 ST.E.64 [R8.64], R146 ;  /* 0x000000920800c985 */ /* 0x0007e2000c101b06 */
[----:B------:R-:W-:Y:S02]  /*19300*/  ISETP.GE.AND P5, PT, R14, c[0x0][0x3c8], PT ;  /* 0x0000f2000e007a0c */ /* 0x000fe40003fa6270 */
[----:B-----5:R-:W-:-:S02]  /*19310*/  @!P2 LEA R6, P0, R12, R0, 0x2 ;  /* 0x000000000c06a211 */ /* 0x020fc400078010ff */
[----:B------:R-:W-:Y:S02]  /*19320*/  SHF.R.S32.HI R13, RZ, 0x1f, R13 ;  /* 0x0000001fff0d7819 */ /* 0x000fe4000001140d */
[----:B------:R-:W-:Y:S02]  /*19330*/  IADD3 R15, R216, 0x38, RZ ;  /* 0x00000038d80f7810 */ /* 0x000fe40007ffe0ff */
[----:B------:R-:W-:Y:S02]  /*19340*/  @!P2 LEA.HI.X R7, R12, R4, R13, 0x2, P0 ;  /* 0x000000040c07a211 */ /* 0x000fe400000f140d */
[----:B------:R-:W-:Y:S02]  /*19350*/  ISETP.GE.AND P0, PT, R17, c[0x0][0x3c8], PT ;  /* 0x0000f20011007a0c */ /* 0x000fe40003f06270 */
[----:B-1----:R-:W-:Y:S01]  /*19360*/  IADD3 R2, R216, 0x58, RZ ;  /* 0x00000058d8027810 */ /* 0x002fe20007ffe0ff */
[----:B------:R1:W-:Y:S01]  /*19370*/  @!P2 ST.E.64 [R6.64], R30 ;  /* 0x0000001e0600a985 */ /* 0x0003e2000c101b06 */
[----:B------:R-:W-:-:S02]  /*19380*/  @!P5 LEA R12, P1, R14, R0, 0x2 ;  /* 0x000000000e0cd211 */ /* 0x000fc400078210ff */
[----:B------:R-:W-:Y:S02]  /*19390*/  ISETP.GE.AND P3, PT, R2, c[0x0][0x3c8], PT ;  /* 0x0000f20002007a0c */ /* 0x000fe40003f66270 */
[C---:B--2---:R-:W-:Y:S02]  /*193a0*/  @!P6 LEA R10, P2, R5.reuse, R0, 0x2 ;  /* 0x00000000050ae211 */ /* 0x044fe400078410ff */
[----:B------:R-:W-:Y:S02]  /*193b0*/  SHF.R.S32.HI R15, RZ, 0x1f, R15 ;  /* 0x0000001fff0f7819 */ /* 0x000fe4000001140f */
[-C--:B------:R-:W-:Y:S02]  /*193c0*/  @!P6 LEA.HI.X R11, R5, R4.reuse, R18, 0x2, P2 ;  /* 0x00000004050be211 */ /* 0x080fe400010f1412 */
[----:B------:R-:W-:Y:S02]  /*193d0*/  @!P5 LEA.HI.X R13, R14, R4, R15, 0x2, P1 ;  /* 0x000000040e0dd211 */ /* 0x000fe400008f140f */
[----:B------:R-:W-:-:S02]  /*193e0*/  IADD3 R18, R216, 0x48, RZ ;  /* 0x00000048d8127810 */ /* 0x000fc40007ffe0ff */
[----:B------:R-:W-:Y:S01]  /*193f0*/  ISETP.GE.AND P4, PT, R16, c[0x0][0x3c8], PT ;  /* 0x0000f20010007a0c */ /* 0x000fe20003f86270 */
[----:B------:R-:W-:Y:S01]  /*19400*/  @!P5 ST.E.64 [R12.64], R154 ;  /* 0x0000009a0c00d985 */ /* 0x000fe2000c101b06 */
[----:B------:R-:W-:Y:S02]  /*19410*/  SHF.R.S32.HI R3, RZ, 0x1f, R2 ;  /* 0x0000001fff037819 */ /* 0x000fe40000011402 */
[CC--:B------:R-:W-:Y:S01]  /*19420*/  @!P3 LEA R14, P1, R2.reuse, R0.reuse, 0x2 ;  /* 0x00000000020eb211 */ /* 0x0c0fe200078210ff */
[----:B------:R2:W-:Y:S01]  /*19430*/  @!P6 ST.E.64 [R10.64], R38 ;  /* 0x000000260a00e985 */ /* 0x0005e2000c101b06 */
[----:B---3--:R-:W-:Y:S02]  /*19440*/  @!P0 LEA R8, P2, R17, R0, 0x2 ;  /* 0x0000000011088211 */ /* 0x008fe400078410ff */
[----:B------:R-:W-:Y:S02]  /*19450*/  SHF.R.S32.HI R18, RZ, 0x1f, R18 ;  /* 0x0000001fff127819 */ /* 0x000fe40000011412 */
[----:B------:R-:W-:-:S02]  /*19460*/  @!P3 LEA.HI.X R15, R2, R4, R3, 0x2, P1 ;  /* 0x00000004020fb211 */ /* 0x000fc400008f1403 */
[----:B------:R-:W-:Y:S02]  /*19470*/  @!P0 LEA.HI.X R9, R17, R4, R18, 0x2, P2 ;  /* 0x0000000411098211 */ /* 0x000fe400010f1412 */
[C---:B-1----:R-:W-:Y:S02]  /*19480*/  IADD3 R6, R216.reuse, 0x60, RZ ;  /* 0x00000060d8067810 */ /* 0x042fe40007ffe0ff */
[----:B------:R-:W-:Y:S01]  /*19490*/  IADD3 R5, R216, 0x68, RZ ;  /* 0x00000068d8057810 */ /* 0x000fe20007ffe0ff */
[----:B------:R1:W-:Y:S01]  /*194a0*/  @!P0 ST.E.64 [R8.64], R34 ;  /* 0x0000002208008985 */ /* 0x0003e2000c101b06 */
[----:B------:R-:W-:Y:S02]  /*194b0*/  ISETP.GE.AND P3, PT, R6, c[0x0][0x3c8], PT ;  /* 0x0000f20006007a0c */ /* 0x000fe40003f66270 */
[----:B------:R-:W-:Y:S02]  /*194c0*/  ISETP.GE.AND P2, PT, R5, c[0x0][0x3c8], PT ;  /* 0x0000f20005007a0c */ /* 0x000fe40003f46270 */
[----:B------:R-:W-:-:S02]  /*194d0*/  IADD3 R3, R216, 0x70, RZ ;  /* 0x00000070d8037810 */ /* 0x000fc40007ffe0ff */
[----:B------:R-:W-:Y:S02]  /*194e0*/  IADD3 R7, R216, 0x78, RZ ;  /* 0x00000078d8077810 */ /* 0x000fe40007ffe0ff */
[----:B------:R-:W-:Y:S02]  /*194f0*/  ISETP.GE.AND P6, PT, R3, c[0x0][0x3c8], PT ;  /* 0x0000f20003007a0c */ /* 0x000fe40003fc6270 */
[----:B------:R-:W-:Y:S02]  /*19500*/  ISETP.GE.AND P5, PT, R7, c[0x0][0x3c8], PT ;  /* 0x0000f20007007a0c */ /* 0x000fe40003fa6270 */
[----:B--2---:R-:W-:Y:S02]  /*19510*/  SHF.R.S32.HI R11, RZ, 0x1f, R6 ;  /* 0x0000001fff0b7819 */ /* 0x004fe40000011406 */
[----:B------:R-:W-:Y:S02]  /*19520*/  SHF.R.S32.HI R10, RZ, 0x1f, R5 ;  /* 0x0000001fff0a7819 */ /* 0x000fe40000011405 */
[----:B-1----:R-:W-:-:S02]  /*19530*/  SHF.R.S32.HI R9, RZ, 0x1f, R16 ;  /* 0x0000001fff097819 */ /* 0x002fc40000011410 */
[----:B------:R-:W-:-:S04]  /*19540*/  @!P4 LEA R8, P0, R16, R0, 0x2 ;  /* 0x000000001008c211 */ /* 0x000fc800078010ff */
[----:B------:R-:W-:Y:S02]  /*19550*/  @!P4 LEA.HI.X R9, R16, R4, R9, 0x2, P0 ;  /* 0x000000041009c211 */ /* 0x000fe400000f1409 */
[CC--:B------:R-:W-:Y:S02]  /*19560*/  @!P3 LEA R16, P1, R6.reuse, R0.reuse, 0x2 ;  /* 0x000000000610b211 */ /* 0x0c0fe400078210ff */
[C---:B------:R-:W-:Y:S01]  /*19570*/  @!P2 LEA R12, P0, R5.reuse, R0, 0x2 ;  /* 0x00000000050ca211 */ /* 0x040fe200078010ff */
[----:B------:R1:W-:Y:S01]  /*19580*/  @!P4 ST.E.64 [R8.64], R46 ;  /* 0x0000002e0800c985 */ /* 0x0003e2000c101b06 */
[-C--:B------:R-:W-:Y:S02]  /*19590*/  @!P3 LEA.HI.X R17, R6, R4.reuse, R11, 0x2, P1 ;  /* 0x000000040611b211 */ /* 0x080fe400008f140b */
[----:B------:R-:W-:Y:S02]  /*195a0*/  ISETP.GE.AND P1, PT, R2, c[0x0][0x3c8], PT ;  /* 0x0000f20002007a0c */ /* 0x000fe40003f26270 */
[----:B------:R-:W-:-:S02]  /*195b0*/  @!P2 LEA.HI.X R13, R5, R4, R10, 0x2, P0 ;  /* 0x00000004050da211 */ /* 0x000fc400000f140a */
[C---:B------:R-:W-:Y:S02]  /*195c0*/  IADD3 R2, R216.reuse, 0x80, RZ ;  /* 0x00000080d8027810 */ /* 0x040fe40007ffe0ff */
[----:B------:R-:W-:Y:S02]  /*195d0*/  SHF.R.S32.HI R6, RZ, 0x1f, R3 ;  /* 0x0000001fff067819 */ /* 0x000fe40000011403 */
[----:B------:R-:W-:-:S05]  /*195e0*/  IADD3 R5, R216, 0x88, RZ ;  /* 0x00000088d8057810 */ /* 0x000fca0007ffe0ff */
[----:B------:R2:W-:Y:S01]  /*195f0*/  @!P1 ST.E.64 [R14.64], R42 ;  /* 0x0000002a0e009985 */ /* 0x0005e2000c101b06 */
[----:B------:R-:W-:-:S03]  /*19600*/  @!P6 LEA R10, P1, R3, R0, 0x2 ;  /* 0x00000000030ae211 */ /* 0x000fc600078210ff */
[----:B------:R3:W-:Y:S01]  /*19610*/  @!P3 ST.E.64 [R16.64], R54 ;  /* 0x000000361000b985 */ /* 0x0007e2000c101b06 */
[----:B------:R-:W-:Y:S02]  /*19620*/  @!P6 LEA.HI.X R11, R3, R4, R6, 0x2, P1 ;  /* 0x00000004030be211 */ /* 0x000fe400008f1406 */
[----:B------:R-:W-:Y:S01]  /*19630*/  ISETP.GE.AND P3, PT, R2, c[0x0][0x3c8], PT ;  /* 0x0000f20002007a0c */ /* 0x000fe20003f66270 */
[----:B------:R4:W-:Y:S01]  /*19640*/  @!P2 ST.E.64 [R12.64], R50 ;  /* 0x000000320c00a985 */ /* 0x0009e2000c101b06 */
[----:B------:R-:W-:Y:S02]  /*19650*/  ISETP.GE.AND P6, PT, R5, c[0x0][0x3c8], PT ;  /* 0x0000f20005007a0c */ /* 0x000fe40003fc6270 */
[----:B------:R-:W-:Y:S02]  /*19660*/  ISETP.GE.AND P2, PT, R3, c[0x0][0x3c8], PT ;  /* 0x0000f20003007a0c */ /* 0x000fe40003f46270 */
[----:B-1----:R-:W-:Y:S02]  /*19670*/  SHF.R.S32.HI R9, RZ, 0x1f, R7 ;  /* 0x0000001fff097819 */ /* 0x002fe40000011407 */
[----:B------:R-:W-:-:S02]  /*19680*/  @!P5 LEA R8, P0, R7, R0, 0x2 ;  /* 0x000000000708d211 */ /* 0x000fc400078010ff */
[C---:B------:R-:W-:Y:S02]  /*19690*/  IADD3 R6, R216.reuse, 0x98, RZ ;  /* 0x00000098d8067810 */ /* 0x040fe40007ffe0ff */
[----:B------:R-:W-:Y:S02]  /*196a0*/  @!P5 LEA.HI.X R9, R7, R4, R9, 0x2, P0 ;  /* 0x000000040709d211 */ /* 0x000fe400000f1409 */
[C---:B------:R-:W-:Y:S02]  /*196b0*/  IADD3 R7, R216.reuse, 0x90, RZ ;  /* 0x00000090d8077810 */ /* 0x040fe40007ffe0ff */
[----:B------:R-:W-:Y:S01]  /*196c0*/  IADD3 R3, R216, 0xa8, RZ ;  /* 0x000000a8d8037810 */ /* 0x000fe20007ffe0ff */
[----:B------:R1:W-:Y:S01]  /*196d0*/  @!P2 ST.E.64 [R10.64], R62 ;  /* 0x0000003e0a00a985 */ /* 0x0003e2000c101b06 */
[----:B------:R-:W-:-:S03]  /*196e0*/  ISETP.GE.AND P4, PT, R7, c[0x0][0x3c8], PT ;  /* 0x0000f20007007a0c */ /* 0x000fc60003f86270 */
[----:B------:R5:W-:Y:S01]  /*196f0*/  @!P5 ST.E.64 [R8.64], R58 ;  /* 0x0000003a0800d985 */ /* 0x000be2000c101b06 */
[CC--:B--2---:R-:W-:Y:S02]  /*19700*/  @!P3 LEA R14, P1, R2.reuse, R0.reuse, 0x2 ;  /* 0x00000000020eb211 */ /* 0x0c4fe400078210ff */
[----:B---3--:R-:W-:Y:S02]  /*19710*/  SHF.R.S32.HI R16, RZ, 0x1f, R5 ;  /* 0x0000001fff107819 */ /* 0x008fe40000011405 */
[----:B----4-:R-:W-:Y:S02]  /*19720*/  SHF.R.S32.HI R13, RZ, 0x1f, R2 ;  /* 0x0000001fff0d7819 */ /* 0x010fe40000011402 */
[C---:B------:R-:W-:Y:S02]  /*19730*/  @!P6 LEA R12, P0, R5.reuse, R0, 0x2 ;  /* 0x00000000050ce211 */ /* 0x040fe400078010ff */
[-C--:B------:R-:W-:Y:S02]  /*19740*/  @!P3 LEA.HI.X R15, R2, R4.reuse, R13, 0x2, P1 ;  /* 0x00000004020fb211 */ /* 0x080fe400008f140d */
[----:B------:R-:W-:-:S02]  /*19750*/  @!P6 LEA.HI.X R13, R5, R4, R16, 0x2, P0 ;  /* 0x00000004050de211 */ /* 0x000fc400000f1410 */
[----:B------:R-:W-:Y:S02]  /*19760*/  ISETP.GE.AND P3, PT, R6, c[0x0][0x3c8], PT ;  /* 0x0000f20006007a0c */ /* 0x000fe40003f66270 */
[----:B------:R-:W-:Y:S02]  /*19770*/  IADD3 R5, R216, 0xa0, RZ ;  /* 0x000000a0d8057810 */ /* 0x000fe40007ffe0ff */
[----:B------:R-:W-:Y:S02]  /*19780*/  ISETP.GE.AND P1, PT, R3, c[0x0][0x3c8], PT ;  /* 0x0000f20003007a0c */ /* 0x000fe40003f26270 */
[----:B------:R-:W-:Y:S02]  /*19790*/  ISETP.GE.AND P2, PT, R5, c[0x0][0x3c8], PT ;  /* 0x0000f20005007a0c */ /* 0x000fe40003f46270 */
[----:B-1----:R-:W-:Y:S02]  /*197a0*/  SHF.R.S32.HI R11, RZ, 0x1f, R7 ;  /* 0x0000001fff0b7819 */ /* 0x002fe40000011407 */
[----:B------:R-:W-:-:S02]  /*197b0*/  @!P4 LEA R10, P0, R7, R0, 0x2 ;  /* 0x00000000070ac211 */ /* 0x000fc400078010ff */
[----:B-----5:R-:W-:Y:S02]  /*197c0*/  SHF.R.S32.HI R9, RZ, 0x1f, R6 ;  /* 0x0000001fff097819 */ /* 0x020fe40000011406 */
[----:B------:R-:W-:Y:S02]  /*197d0*/  @!P4 LEA.HI.X R11, R7, R4, R11, 0x2, P0 ;  /* 0x00000004070bc211 */ /* 0x000fe400000f140b */
[----:B------:R-:W-:Y:S02]  /*197e0*/  ISETP.GE.AND P0, PT, R2, c[0x0][0x3c8], PT ;  /* 0x0000f20002007a0c */ /* 0x000fe40003f06270 */
[----:B------:R-:W-:Y:S02]  /*197f0*/  @!P3 LEA R8, P5, R6, R0, 0x2 ;  /* 0x000000000608b211 */ /* 0x000fe400078a10ff */
[----:B------:R-:W-:Y:S02]  /*19800*/  IADD3 R7, R216, 0xb0, RZ ;  /* 0x000000b0d8077810 */ /* 0x000fe40007ffe0ff */
[----:B------:R-:W-:-:S02]  /*19810*/  @!P3 LEA.HI.X R9, R6, R4, R9, 0x2, P5 ;  /* 0x000000040609b211 */ /* 0x000fc400028f1409 */
[----:B------:R-:W-:Y:S02]  /*19820*/  IADD3 R6, R216, 0xb8, RZ ;  /* 0x000000b8d8067810 */ /* 0x000fe40007ffe0ff */
[----:B------:R-:W-:Y:S02]  /*19830*/  ISETP.GE.AND P5, PT, R7, c[0x0][0x3c8], PT ;  /* 0x0000f20007007a0c */ /* 0x000fe40003fa6270 */
[----:B------:R-:W-:Y:S01]  /*19840*/  SHF.R.S32.HI R2, RZ, 0x1f, R3 ;  /* 0x0000001fff027819 */ /* 0x000fe20000011403 */
        /* <DEDUP_REMOVED lines=10> */
[----:B---3--:R-:W-:Y:S01]  /*198f0*/  SHF.R.S32.HI R9, RZ, 0x1f, R7 ;  /* 0x0000001fff097819 */ /* 0x008fe20000011407 */
[----:B------:R1:W-:Y:S01]  /*19900*/  @!P2 ST.E.64 [R16.64], R86 ;  /* 0x000000561000a985 */ /* 0x0003e2000c101b06 */
[----:B------:R-:W-:Y:S02]  /*19910*/  @!P5 LEA R12, P4, R7, R0, 0x2 ;  /* 0x00000000070cd211 */ /* 0x000fe400078810ff */
[----:B------:R-:W-:Y:S01]  /*19920*/  IADD3 R3, R216, 0xc0, RZ ;  /* 0x000000c0d8037810 */ /* 0x000fe20007ffe0ff */
[----:B------:R2:W-:Y:S01]  /*19930*/  @!P1 ST.E.64 [R14.64], R82 ;  /* 0x000000520e009985 */ /* 0x0005e2000c101b06 */
[----:B------:R-:W-:-:S02]  /*19940*/  SHF.R.S32.HI R5, RZ, 0x1f, R6 ;  /* 0x0000001fff057819 */ /* 0x000fc40000011406 */
        /* <DEDUP_REMOVED lines=56> */
.L_x_1487:
[----:B------:R-:W2:Y:S04]  /*19cd0*/  LDL.LU R0, [R1+0x18] ;  /* 0x0000180001007983 */ /* 0x000ea80000300800 */
[----:B------:R-:W3:Y:S01]  /*19ce0*/  LDL R7, [R1+0x4] ;  /* 0x0000040001077983 */ /* 0x000ee20000100800 */
        /* <DEDUP_REMOVED lines=10> */
[----:B---3--:R-:W-:-:S05]  /*19d90*/  @P1 LEA.HI.X R3, R217, c[0x0][0x50c], R7, 0x2, P0 ;  /* 0x00014300d9031a11 */ /* 0x008fca00000f1407 */
        /* <DEDUP_REMOVED lines=8> */
.L_x_1508:
        /* <DEDUP_REMOVED lines=12> */
[----:B------:R-:W2:Y:S04]  /*19ee0*/  LDL R2, [R1] ;  /* 0x0000000001027983 */ /* 0x000ea80000100800 */
        /* <DEDUP_REMOVED lines=21> */
[--C-:B------:R-:W-:Y:S01]  /*1a040*/  IMAD.MOV R2, RZ, RZ, -R0.reuse ;  /* 0x000000ffff027224 */ /* 0x100fe200078e0a00 */
[----:B------:R-:W-:Y:S01]  /*1a050*/  IADD3 R3, R3, R8, RZ ;  /* 0x0000000803037210 */ /* 0x000fe20007ffe0ff */
[-C--:B-----5:R-:W-:Y:S02]  /*1a060*/  IMAD R8, R15, R7.reuse, RZ ;  /* 0x000000070f087224 */ /* 0x0a0fe400078e02ff */
        /* <DEDUP_REMOVED lines=20> */
.L_x_1510:
[----:B------:R-:W-:Y:S05]  /*1a1b0*/  BSYNC B0 ;  /* 0x0000000000007941 */ /* 0x000fea0003800000 */
.L_x_1509:
[----:B------:R-:W-:-:S13]  /*1a1c0*/  ISETP.GT.AND P0, PT, R18, 0x1, PT ;  /* 0x000000011200780c */ /* 0x000fda0003f04270 */
[----:B------:R-:W-:Y:S05]  /*1a1d0*/  @P0 BRA `(.L_x_1502) ;  /* 0x0000088000000947 */ /* 0x000fea0003800000 */
[----:B------:R-:W2:Y:S04]  /*1a1e0*/  LDL.LU R7, [R1] ;  /* 0x0000000001077983 */ /* 0x000ea80000300800 */
[----:B------:R-:W3:Y:S01]  /*1a1f0*/  LDL.LU R8, [R1+0x14] ;  /* 0x0000140001087983 */ /* 0x000ee20000300800 */
[----:B------:R-:W-:Y:S01]  /*1a200*/  MOV R2, c[0x0][0x4e8] ;  /* 0x00013a0000027a02 */ /* 0x000fe20000000f00 */
[----:B-1----:R-:W-:Y:S01]  /*1a210*/  IMAD R0, R17, c[0x0][0x3a0], RZ ;  /* 0x0000e80011007a24 */ /* 0x002fe200078e02ff */
[----:B------:R-:W-:Y:S01]  /*1a220*/  LEA R4, R215, R205, 0x5 ;  /* 0x000000cdd7047211 */ /* 0x000fe200078e28ff */
[----:B------:R-:W-:Y:S01]  /*1a230*/  IMAD R5, R20, c[0x0][0x3f0], RZ ;  /* 0x0000fc0014057a24 */ /* 0x000fe200078e02ff */
[----:B------:R-:W-:Y:S01]  /*1a240*/  ISETP.NE.AND P0, PT, R2, 0x1, PT ;  /* 0x000000010200780c */ /* 0x000fe20003f05270 */
[----:B------:R-:W-:-:S04]  /*1a250*/  IMAD.WIDE.U32 R2, R6, c[0x0][0x3a0], RZ ;  /* 0x0000e80006027a25 */ /* 0x000fc800078e00ff */
[----:B------:R-:W-:-:S05]  /*1a260*/  IMAD R6, R6, c[0x0][0x3a4], R0 ;  /* 0x0000e90006067a24 */ /* 0x000fca00078e0200 */
[----:B------:R-:W-:-:S05]  /*1a270*/  IADD3 R3, R3, R6, RZ ;  /* 0x0000000603037210 */ /* 0x000fca0007ffe0ff */
[----:B--2---:R-:W-:Y:S01]  /*1a280*/  IMAD.WIDE.U32 R2, R7, c[0x0][0x3e8], R2 ;  /* 0x0000fa0007027a25 */ /* 0x004fe200078e0002 */
[----:B---3--:R-:W-:-:S03]  /*1a290*/  LEA R4, R8, R4, 0x7 ;  /* 0x0000000408047211 */ /* 0x008fc600078e38ff */
[----:B------:R-:W-:Y:S01]  /*1a2a0*/  IMAD R3, R7, c[0x0][0x3ec], R3 ;  /* 0x0000fb0007037a24 */ /* 0x000fe200078e0203 */
[----:B------:R-:W-:Y:S01]  /*1a2b0*/  LEA R15, R8, R205, 0x7 ;  /* 0x000000cd080f7211 */ /* 0x000fe200078e38ff */
[----:B------:R-:W-:Y:S01]  /*1a2c0*/  IMAD R7, R12, c[0x0][0x3f4], R5 ;  /* 0x0000fd000c077a24 */ /* 0x000fe200078e0205 */
[----:B------:R-:W-:Y:S01]  /*1a2d0*/  MOV R0, R4 ;  /* 0x0000000400007202 */ /* 0x000fe20000000f00 */
[----:B------:R-:W-:-:S04]  /*1a2e0*/  @P0 IMAD.HI.U32 R6, R4, c[0x0][0x4ec], RZ ;  /* 0x00013b0004060a27 */ /* 0x000fc800078e00ff */
[----:B------:R-:W-:Y:S01]  /*1a2f0*/  IMAD.WIDE.U32 R2, R12, c[0x0][0x3f0], R2 ;  /* 0x0000fc000c027a25 */ /* 0x000fe200078e0002 */
[----:B------:R-:W-:-:S04]  /*1a300*/  @P0 SHF.R.U32.HI R0, RZ, c[0x0][0x4f0], R6 ;  /* 0x00013c00ff000a19 */ /* 0x000fc80000011606 */
[----:B------:R-:W-:Y:S02]  /*1a310*/  SHF.R.S32.HI R6, RZ, 0x1f, R0 ;  /* 0x0000001fff067819 */ /* 0x000fe40000011400 */
[----:B------:R-:W-:Y:S02]  /*1a320*/  IADD3 R5, -R0, RZ, RZ ;  /* 0x000000ff00057210 */ /* 0x000fe40007ffe1ff */
[----:B------:R-:W-:Y:S01]  /*1a330*/  IADD3 R3, R3, R7, RZ ;  /* 0x0000000703037210 */ /* 0x000fe20007ffe0ff */
[----:B------:R-:W-:Y:S02]  /*1a340*/  IMAD R6, R6, c[0x0][0x3e0], RZ ;  /* 0x0000f80006067a24 */ /* 0x000fe400078e02ff */
        /* <DEDUP_REMOVED lines=13> */
.L_x_1562:
[----:B------:R-:W-:Y:S05]  /*1a420*/  BRA.DIV ~URZ, `(.L_x_1512) ;  /* 0x000020127f007947 */ /* 0x000fea000b800000 */
[----:B------:R3:W4:Y:S02]  /*1a430*/  SHFL.IDX PT, R0, R16, RZ, 0x181f ;  /* 0x00181fff10007589 */ /* 0x00072400000e0000 */
.L_x_1563:
        /* <DEDUP_REMOVED lines=26> */
.L_x_1514:
[----:B------:R-:W-:Y:S05]  /*1a5e0*/  BSYNC B0 ;  /* 0x0000000000007941 */ /* 0x000fea0003800000 */
.L_x_1513:
[----:B------:R-:W-:Y:S05]  /*1a5f0*/  BRA.DIV ~URZ, `(.L_x_1515) ;  /* 0x00001ea27f007947 */ /* 0x000fea000b800000 */
[----:B--2---:R2:W1:Y:S04]  /*1a600*/  SHFL.IDX PT, R12, R13, 0x1, 0x181f ;  /* 0x00381f000d0c7f89 */ /* 0x00446800000e0000 */
[----:B----4-:R2:W4:Y:S02]  /*1a610*/  SHFL.IDX PT, R0, R16, 0x1, 0x181f ;  /* 0x00381f0010007f89 */ /* 0x01052400000e0000 */
.L_x_1564:
        /* <DEDUP_REMOVED lines=20> */
.L_x_1517:
[----:B------:R-:W-:Y:S05]  /*1a760*/  BSYNC B0 ;  /* 0x0000000000007941 */ /* 0x000fea0003800000 */
.L_x_1516:
[----:B------:R-:W-:Y:S05]  /*1a770*/  BRA.DIV ~URZ, `(.L_x_1518) ;  /* 0x00001de27f007947 */ /* 0x000fea000b800000 */
[----:B-1----:R1:W2:Y:S02]  /*1a780*/  SHFL.IDX PT, R12, R13, 0x2, 0x181f ;  /* 0x00581f000d0c7f89 */ /* 0x0022a400000e0000 */
.L_x_1565:
[----:B------:R-:W-:Y:S05]  /*1a790*/  BRA.DIV ~URZ, `(.L_x_1519) ;  /* 0x00001e327f007947 */ /* 0x000fea000b800000 */
[----:B----4-:R4:W1:Y:S02]  /*1a7a0*/  SHFL.IDX PT, R0, R16, 0x2, 0x181f ;  /* 0x00581f0010007f89 */ /* 0x01086400000e0000 */
.L_x_1566:
        /* <DEDUP_REMOVED lines=20> */
.L_x_1521:
[----:B------:R-:W-:Y:S05]  /*1a8f0*/  BSYNC B0 ;  /* 0x0000000000007941 */ /* 0x000fea0003800000 */
.L_x_1520:
[----:B------:R-:W-:Y:S05]  /*1a900*/  BRA.DIV ~URZ, `(.L_x_1522) ;  /* 0x00001d227f007947 */ /* 0x000fea000b800000 */
[----:B--2---:R2:W3:Y:S04]  /*1a910*/  SHFL.IDX PT, R12, R13, 0x3, 0x181f ;  /* 0x00781f000d0c7f89 */ /* 0x0044e800000e0000 */
[----:B-1----:R2:W1:Y:S02]  /*1a920*/  SHFL.IDX PT, R0, R16, 0x3, 0x181f ;  /* 0x00781f0010007f89 */ /* 0x00246400000e0000 */
.L_x_1567:
        /* <DEDUP_REMOVED lines=19> */
.L_x_1502:
[----:B------:R-:W-:Y:S05]  /*1aa60*/  BSYNC B1 ;  /* 0x0000000000017941 */ /* 0x000fea0003800000 */
.L_x_1486:
        /* <DEDUP_REMOVED lines=11> */
[----:B--2-4-:R-:W-:-:S04]  /*1ab20*/  LOP3.LUT R13, R0, 0x1f, RZ, 0xc0, !PT ;  /* 0x0000001f000d7812 */ /* 0x014fc800078ec0ff */
[----:B------:R-:W-:Y:S01]  /*1ab30*/  ISETP.NE.AND P6, PT, R13, 0x1f, PT ;  /* 0x0000001f0d00780c */ /* 0x000fe20003fc5270 */
[----:B------:R-:W-:Y:S10]  /*1ab40*/  BRA.DIV ~URZ, `(.L_x_1524) ;  /* 0x00001ba27f007947 */ /* 0x000ff4000b800000 */
[----:B------:R1:W2:Y:S02]  /*1ab50*/  SHFL.IDX PT, R9, R114, RZ, 0x1f ;  /* 0x00001fff72097589 */ /* 0x0002a400000e0000 */
.L_x_1568:
[----:B------:R-:W-:Y:S05]  /*1ab60*/  BRA.DIV ~URZ, `(.L_x_1525) ;  /* 0x00001bf27f007947 */ /* 0x000fea000b800000 */
[----:B------:R4:W1:Y:S02]  /*1ab70*/  SHFL.IDX PT, R8, R114, 0x1, 0x1f ;  /* 0x00201f0072087f89 */ /* 0x00086400000e0000 */
.L_x_1569:
[----:B------:R-:W5:Y:S01]  /*1ab80*/  LDL R0, [R1+0x1c] ;  /* 0x00001c0001007983 */ /* 0x000f620000100800 */
[----:B------:R-:W-:Y:S02]  /*1ab90*/  IMAD.MOV.U32 R6, RZ, RZ, RZ ;  /* 0x000000ffff067224 */ /* 0x000fe400078e00ff */
[----:B-----5:R-:W-:-:S05]  /*1aba0*/  IMAD.IADD R0, R0, 0x1, R13 ;  /* 0x0000000100007824 */ /* 0x020fca00078e020d */
        /* <DEDUP_REMOVED lines=15> */
[----:B------:R3:W4:Y:S02]  /*1aca0*/  SHFL.UP PT, R4, R0, 0x1, RZ ;  /* 0x0420000000047989 */ /* 0x00072400000e00ff */
.L_x_1570:
[----:B----4-:R-:W-:-:S04]  /*1acb0*/  SEL R4, R4, RZ, P5 ;  /* 0x000000ff04047207 */ /* 0x010fc80002800000 */
[----:B---3--:R-:W-:Y:S01]  /*1acc0*/  IADD3 R0, R0, R4, RZ ;  /* 0x0000000400007210 */ /* 0x008fe20007ffe0ff */
[----:B------:R-:W-:Y:S05]  /*1acd0*/  BRA.DIV ~URZ, `(.L_x_1527) ;  /* 0x00001b327f007947 */ /* 0x000fea000b800000 */
        /* <DEDUP_REMOVED lines=12> */
[----:B------:R3:W4:Y:S02]  /*1ada0*/  SHFL.IDX PT, R0, R4, 0x1f, 0x1f ;  /* 0x03e01f0004007f89 */ /* 0x00072400000e0000 */
.L_x_1571:
[----:B----4-:R-:W-:Y:S01]  /*1adb0*/  IMAD R0, R0, c[0x0][0x538], RZ ;  /* 0x00014e0000007a24 */ /* 0x010fe200078e02ff */
[----:B------:R-:W-:Y:S04]  /*1adc0*/  BSSY B1, `(.L_x_1528) ;  /* 0x0000084000017945 */ /* 0x000fe80003800000 */
[----:B-1----:R-:W-:-:S04]  /*1add0*/  IADD3 R8, R0, R8, RZ ;  /* 0x0000000800087210 */ /* 0x002fc80007ffe0ff */
[----:B--2---:R-:W-:-:S13]  /*1ade0*/  ISETP.GT.AND P0, PT, R8, R9, PT ;  /* 0x000000090800720c */ /* 0x004fda0003f04270 */
[----:B------:R-:W-:Y:S05]  /*1adf0*/  @P0 BRA `(.L_x_1529) ;  /* 0x0000025000000947 */ /* 0x000fea0003800000 */
.L_x_1533:
[----:B------:R-:W2:Y:S02]  /*1ae00*/  LDL.LU R0, [R1+0x1c] ;  /* 0x00001c0001007983 */ /* 0x000ea40000300800 */
[----:B--2---:R-:W-:-:S04]  /*1ae10*/  IADD3 R0, R0, 0x1f, RZ ;  /* 0x0000001f00007810 */ /* 0x004fc80007ffe0ff */
[----:B------:R-:W-:-:S13]  /*1ae20*/  ISETP.GE.AND P0, PT, R0, c[0x0][0x53c], PT ;  /* 0x00014f0000007a0c */ /* 0x000fda0003f06270 */
[----:B------:R-:W-:Y:S05]  /*1ae30*/  @P0 BRA `(.L_x_1530) ;  /* 0x0000077000000947 */ /* 0x000fea0003800000 */
[----:B------:R1:W-:Y:S01]  /*1ae40*/  STL [R1+0x1c], R0 ;  /* 0x00001c0001007387 */ /* 0x0003e20000100800 */
[----:B------:R-:W-:Y:S01]  /*1ae50*/  CS2R R6, SRZ ;  /* 0x0000000000067805 */ /* 0x000fe2000001ff00 */
[----:B-1----:R-:W-:-:S04]  /*1ae60*/  IADD3 R0, R0, R13, RZ ;  /* 0x0000000d00007210 */ /* 0x002fc80007ffe0ff */
[----:B------:R-:W-:-:S13]  /*1ae70*/  ISETP.GE.OR P0, PT, R0, c[0x0][0x53c], !P6 ;  /* 0x00014f0000007a0c */ /* 0x000fda0007706670 */
[----:B---3--:R-:W-:Y:S02]  /*1ae80*/  @!P0 MOV R4, 0x4 ;  /* 0x0000000400048802 */ /* 0x008fe40000000f00 */
        /* <DEDUP_REMOVED lines=8> */
.L_x_1572:
        /* <DEDUP_REMOVED lines=16> */
.L_x_1573:
[----:B--2---:R-:W-:-:S05]  /*1b010*/  IMAD R0, R0, c[0x0][0x538], RZ ;  /* 0x00014e0000007a24 */ /* 0x004fca00078e02ff */
[----:B------:R-:W-:-:S04]  /*1b020*/  IADD3 R8, R0, R8, RZ ;  /* 0x0000000800087210 */ /* 0x000fc80007ffe0ff */
[----:B------:R-:W-:-:S13]  /*1b030*/  ISETP.GT.AND P0, PT, R8, R9, PT ;  /* 0x000000090800720c */ /* 0x000fda0003f04270 */
[----:B-1----:R-:W-:Y:S05]  /*1b040*/  @!P0 BRA `(.L_x_1533) ;  /* 0xfffffdb000008947 */ /* 0x002fea000383ffff */
.L_x_1529:
[----:B------:R-:W-:-:S05]  /*1b050*/  IADD3 R10, -R0, R8, RZ ;  /* 0x00000008000a7210 */ /* 0x000fca0007ffe1ff */
[----:B------:R-:W-:-:S05]  /*1b060*/  IMAD R0, R4, c[0x0][0x538], R10 ;  /* 0x00014e0004007a24 */ /* 0x000fca00078e020a */
[----:B------:R-:W-:Y:S01]  /*1b070*/  ISETP.GT.AND P0, PT, R0, R9, PT ;  /* 0x000000090000720c */ /* 0x000fe20003f04270 */
[----:B------:R-:W-:-:S12]  /*1b080*/  BRA.DIV ~URZ, `(.L_x_1534) ;  /* 0x00001b127f007947 */ /* 0x000fd8000b800000 */
[----:B------:R-:W-:-:S04]  /*1b090*/  VOTE.ANY R8, PT, !P0 ;  /* 0x0000000000087806 */ /* 0x000fc800040e0100 */
.L_x_1574:
[----:B------:R1:W2:Y:S01]  /*1b0a0*/  POPC R11, R8 ;  /* 0x00000008000b7309 */ /* 0x0002a20000000000 */
[----:B------:R-:W-:Y:S05]  /*1b0b0*/  BRA.DIV ~URZ, `(.L_x_1535) ;  /* 0x00001b327f007947 */ /* 0x000fea000b800000 */
[----:B--2---:R2:W4:Y:S04]  /*1b0c0*/  SHFL.IDX PT, R6, R6, R11, 0x1f ;  /* 0x00001f0b06067589 */ /* 0x00452800000e0000 */
[----:B------:R2:W1:Y:S02]  /*1b0d0*/  SHFL.IDX PT, R7, R7, R11, 0x1f ;  /* 0x00001f0b07077589 */ /* 0x00046400000e0000 */
.L_x_1575:
[----:B------:R-:W-:Y:S01]  /*1b0e0*/  ISETP.NE.AND P0, PT, R8, RZ, PT ;  /* 0x000000ff0800720c */ /* 0x000fe20003f05270 */
[----:B------:R-:W-:-:S12]  /*1b0f0*/  BSSY B0, `(.L_x_1536) ;  /* 0x0000005000007945 */ /* 0x000fd80003800000 */
[----:B------:R-:W-:Y:S05]  /*1b100*/  @!P0 BRA `(.L_x_1537) ;  /* 0x0000003000008947 */ /* 0x000fea0003800000 */
[----:B------:R-:W-:Y:S01]  /*1b110*/  IADD3 R3, R11, -0x1, RZ ;  /* 0xffffffff0b037810 */ /* 0x000fe20007ffe0ff */
[----:B------:R-:W-:Y:S05]  /*1b120*/  BRA.DIV ~URZ, `(.L_x_1538) ;  /* 0x00001b927f007947 */ /* 0x000fea000b800000 */
[----:B------:R2:W3:Y:S02]  /*1b130*/  SHFL.IDX PT, R12, R4, R3, 0x1f ;  /* 0x00001f03040c7589 */ /* 0x0004e400000e0000 */
.L_x_1537:
[----:B------:R-:W-:Y:S05]  /*1b140*/  BSYNC B0 ;  /* 0x0000000000007941 */ /* 0x000fea0003800000 */
.L_x_1536:
[----:B---3--:R-:W-:Y:S01]  /*1b150*/  IMAD R5, R12, c[0x0][0x538], R10 ;  /* 0x00014e000c057a24 */ /* 0x008fe200078e020a */
[----:B--2-4-:R-:W-:-:S03]  /*1b160*/  IABS R4, R6 ;  /* 0x0000000600047213 */ /* 0x014fc60000000000 */
[----:B-1----:R-:W-:Y:S01]  /*1b170*/  IMAD.IADD R8, R9, 0x1, -R5 ;  /* 0x0000000109087824 */ /* 0x002fe200078e0a05 */
[----:B------:R1:W-:Y:S01]  /*1b180*/  STL [R1+0x10], R5 ;  /* 0x0000100501007387 */ /* 0x0003e20000100800 */
[----:B------:R-:W2:Y:S03]  /*1b190*/  I2F.RP R2, R4 ;  /* 0x0000000400027306 */ /* 0x000ea60000209400 */
[----:B------:R-:W3:Y:S05]  /*1b1a0*/  LDL.LU R14, [R1+0x1c] ;  /* 0x00001c00010e7983 */ /* 0x000eea0000300800 */
[----:B--2---:R-:W2:Y:S02]  /*1b1b0*/  MUFU.RCP R2, R2 ;  /* 0x0000000200027308 */ /* 0x004ea40000001000 */
[----:B--2---:R-:W-:-:S06]  /*1b1c0*/  IADD3 R2, R2, 0xffffffe, RZ ;  /* 0x0ffffffe02027810 */ /* 0x004fcc0007ffe0ff */
[----:B------:R2:W4:Y:S02]  /*1b1d0*/  F2I.FTZ.U32.TRUNC.NTZ R3, R2 ;  /* 0x0000000200037305 */ /* 0x000524000021f000 */
[----:B--2---:R-:W-:Y:S01]  /*1b1e0*/  IABS R2, R7 ;  /* 0x0000000700027213 */ /* 0x004fe20000000000 */
[----:B----4-:R-:W-:-:S03]  /*1b1f0*/  IMAD.MOV R0, RZ, RZ, -R3 ;  /* 0x000000ffff007224 */ /* 0x010fc600078e0a03 */
[----:B-1----:R-:W-:Y:S01]  /*1b200*/  MOV R5, R2 ;  /* 0x0000000200057202 */ /* 0x002fe20000000f00 */
[----:B------:R-:W-:Y:S01]  /*1b210*/  IMAD.MOV.U32 R10, RZ, RZ, R0 ;  /* 0x000000ffff0a7224 */ /* 0x000fe200078e0000 */
[----:B------:R-:W-:Y:S01]  /*1b220*/  IABS R0, R6 ;  /* 0x0000000600007213 */ /* 0x000fe20000000000 */
[----:B------:R-:W-:Y:S01]  /*1b230*/  IMAD.MOV.U32 R2, RZ, RZ, RZ ;  /* 0x000000ffff027224 */ /* 0x000fe200078e00ff */
[----:B------:R-:W1:Y:S01]  /*1b240*/  I2F.RP R12, R5 ;  /* 0x00000005000c7306 */ /* 0x000e620000209400 */
[----:B------:R-:W-:Y:S01]  /*1b250*/  IMAD R9, R10, R4, RZ ;  /* 0x000000040a097224 */ /* 0x000fe200078e02ff */
[----:B------:R-:W-:Y:S01]  /*1b260*/  IABS R10, R8 ;  /* 0x00000008000a7213 */ /* 0x000fe20000000000 */
[----:B------:R-:W-:Y:S02]  /*1b270*/  IMAD.MOV R0, RZ, RZ, -R0 ;  /* 0x000000ffff007224 */ /* 0x000fe400078e0a00 */
[----:B------:R-:W-:-:S04]  /*1b280*/  IMAD.HI.U32 R9, R3, R9, R2 ;  /* 0x0000000903097227 */ /* 0x000fc800078e0002 */
[----:B------:R-:W-:Y:S01]  /*1b290*/  IMAD.MOV.U32 R2, RZ, RZ, R10 ;  /* 0x000000ffff027224 */ /* 0x000fe200078e000a */
[----:B------:R-:W-:-:S03]  /*1b2a0*/  MOV R3, R0 ;  /* 0x0000000000037202 */ /* 0x000fc60000000f00 */
[----:B------:R-:W-:-:S04]  /*1b2b0*/  IMAD.HI.U32 R0, R9, R2, RZ ;  /* 0x0000000209007227 */ /* 0x000fc800078e00ff */
[----:B------:R-:W-:Y:S02]  /*1b2c0*/  IMAD R2, R0, R3, R2 ;  /* 0x0000000300027224 */ /* 0x000fe400078e0202 */
[----:B-1----:R-:W1:Y:S03]  /*1b2d0*/  MUFU.RCP R3, R12 ;  /* 0x0000000c00037308 */ /* 0x002e660000001000 */
[----:B------:R-:W-:Y:S02]  /*1b2e0*/  ISETP.GT.U32.AND P0, PT, R4, R2, PT ;  /* 0x000000020400720c */ /* 0x000fe40003f04070 */
[----:B-1----:R-:W-:-:S11]  /*1b2f0*/  IADD3 R3, R3, 0xffffffe, RZ ;  /* 0x0ffffffe03037810 */ /* 0x002fd60007ffe0ff */
[----:B------:R-:W-:Y:S01]  /*1b300*/  @!P0 IMAD.IADD R2, R2, 0x1, -R4 ;  /* 0x0000000102028824 */ /* 0x000fe200078e0a04 */
[----:B------:R-:W1:Y:S04]  /*1b310*/  F2I.FTZ.U32.TRUNC.NTZ R3, R3 ;  /* 0x0000000300037305 */ /* 0x000e68000021f000 */
[----:B------:R-:W-:Y:S02]  /*1b320*/  ISETP.GE.U32.AND P2, PT, R2, R4, PT ;  /* 0x000000040200720c */ /* 0x000fe40003f46070 */
[----:B------:R-:W-:Y:S02]  /*1b330*/  LOP3.LUT R2, R8, R6, RZ, 0x3c, !PT ;  /* 0x0000000608027212 */ /* 0x000fe400078e3cff */
[----:B------:R-:W-:Y:S02]  /*1b340*/  @!P0 IADD3 R0, R0, 0x1, RZ ;  /* 0x0000000100008810 */ /* 0x000fe40007ffe0ff */
[----:B------:R-:W-:-:S02]  /*1b350*/  ISETP.GE.AND P1, PT, R2, RZ, PT ;  /* 0x000000ff0200720c */ /* 0x000fc40003f26270 */
[----:B------:R-:W-:Y:S01]  /*1b360*/  ISETP.NE.AND P0, PT, R6, RZ, PT ;  /* 0x000000ff0600720c */ /* 0x000fe20003f05270 */
[----:B-1----:R-:W-:-:S04]  /*1b370*/  IMAD.MOV R2, RZ, RZ, -R3 ;  /* 0x000000ffff027224 */ /* 0x002fc800078e0a03 */
[----:B------:R-:W-:Y:S02]  /*1b380*/  @P2 IADD3 R0, R0, 0x1, RZ ;  /* 0x0000000100002810 */ /* 0x000fe40007ffe0ff */
[----:B------:R-:W-:Y:S02]  /*1b390*/  MOV R4, R2 ;  /* 0x0000000200047202 */ /* 0x000fe40000000f00 */
[----:B------:R-:W-:Y:S02]  /*1b3a0*/  IABS R2, R7 ;  /* 0x0000000700027213 */ /* 0x000fe40000000000 */
[----:B------:R-:W-:Y:S02]  /*1b3b0*/  @!P1 IMAD.MOV R0, RZ, RZ, -R0 ;  /* 0x000000ffff009224 */ /* 0x000fe400078e0a00 */
        /* <DEDUP_REMOVED lines=31> */
.L_x_1530:
[----:B------:R-:W-:Y:S01]  /*1b5b0*/  MOV R0, c[0x0][0x53c] ;  /* 0x00014f0000007a02 */ /* 0x000fe20000000f00 */
[----:B------:R1:W-:Y:S04]  /*1b5c0*/  STL [R1+0x10], R9 ;  /* 0x0000100901007387 */ /* 0x0003e80000100800 */
[----:B------:R1:W-:Y:S04]  /*1b5d0*/  STL [R1+0x14], RZ ;  /* 0x000014ff01007387 */ /* 0x0003e80000100800 */
[----:B------:R1:W-:Y:S04]  /*1b5e0*/  STL [R1+0x18], RZ ;  /* 0x000018ff01007387 */ /* 0x0003e80000100800 */
[----:B------:R1:W-:Y:S02]  /*1b5f0*/  STL [R1+0x1c], R0 ;  /* 0x00001c0001007387 */ /* 0x0003e40000100800 */
.L_x_1539:
[----:B------:R-:W-:Y:S05]  /*1b600*/  BSYNC B1 ;  /* 0x0000000000017941 */ /* 0x000fea0003800000 */
.L_x_1528:
[----:B---3--:R-:W2:Y:S04]  /*1b610*/  LDL R4, [R1+0x10] ;  /* 0x0000100001047983 */ /* 0x008ea80000100800 */
        /* <DEDUP_REMOVED lines=8> */
.L_x_1523:
[----:B-1----:R-:W4:Y:S02]  /*1b6a0*/  LDL R0, [R1+0x1c] ;  /* 0x00001c0001007983 */ /* 0x002f240000100800 */
[----:B----4-:R-:W-:-:S13]  /*1b6b0*/  ISETP.GE.AND P0, PT, R0, c[0x0][0x53c], PT ;  /* 0x00014f0000007a0c */ /* 0x010fda0003f06270 */
[----:B--23--:R-:W-:Y:S01]  /*1b6c0*/  @P0 CALL.REL.NOINC `(.L_x_1540) ;  /* 0x0000001000000944 */ /* 0x00cfe20003c00000 */
[----:B------:R-:W-:Y:S05]  /*1b6d0*/  BRA `(.L_x_1541) ;  /* 0xfffe606000007947 */ /* 0x000fea000383ffff */
.L_x_1540:
[----:B------:R-:W-:Y:S05]  /*1b6e0*/  EXIT ;  /* 0x000000000000794d */ /* 0x000fea0003800000 */
.L_x_1354:
[----:B------:R-:W-:Y:S01]  /*1b6f0*/  IMAD.MOV.U32 R0, RZ, RZ, R5 ;  /* 0x000000ffff007224 */ /* 0x000fe200078e0005 */
[----:B------:R-:W-:Y:S02]  /*1b700*/  MOV R2, 0x1 ;  /* 0x0000000100027802 */ /* 0x000fe40000000f00 */
[----:B------:R-:W-:Y:S02]  /*1b710*/  MOV R3, 0x1b730 ;  /* 0x0001b73000037802 */ /* 0x000fe40000000f00 */
[----:B------:R-:W-:Y:S05]  /*1b720*/  CALL.REL.NOINC `($__internal_32_$__cuda_sm70_shflsync_up_p) ;  /* 0x0000169000007944 */ /* 0x000fea0003c00000 */
[----:B------:R-:W-:Y:S01]  /*1b730*/  MOV R0, R4 ;  /* 0x0000000400007202 */ /* 0x000fe20000000f00 */
[----:B------:R-:W-:Y:S05]  /*1b740*/  BRA `(.L_x_1542) ;  /* 0xfffe4d2000007947 */ /* 0x000fea000383ffff */
.L_x_1355:
[----:B------:R-:W-:Y:S01]  /*1b750*/  IMAD.MOV.U32 R0, RZ, RZ, R5 ;  /* 0x000000ffff007224 */ /* 0x000fe200078e0005 */
[----:B------:R-:W-:Y:S02]  /*1b760*/  MOV R2, 0x2 ;  /* 0x0000000200027802 */ /* 0x000fe40000000f00 */
[----:B------:R-:W-:Y:S02]  /*1b770*/  MOV R3, 0x1b790 ;  /* 0x0001b79000037802 */ /* 0x000fe40000000f00 */
[----:B------:R-:W-:Y:S05]  /*1b780*/  CALL.REL.NOINC `($__internal_32_$__cuda_sm70_shflsync_up_p) ;  /* 0x0000163000007944 */ /* 0x000fea0003c00000 */
[----:B------:R-:W-:Y:S01]  /*1b790*/  SEL R0, R4, RZ, P4 ;  /* 0x000000ff04007207 */ /* 0x000fe20002000000 */
[----:B------:R-:W-:Y:S01]  /*1b7a0*/  IMAD.MOV.U32 R2, RZ, RZ, 0x4 ;  /* 0x00000004ff027424 */ /* 0x000fe200078e00ff */
[----:B------:R-:W-:-:S03]  /*1b7b0*/  MOV R3, 0x1b7e0 ;  /* 0x0001b7e000037802 */ /* 0x000fc60000000f00 */
[----:B------:R-:W-:Y:S02]  /*1b7c0*/  IMAD.IADD R0, R5, 0x1, R0 ;  /* 0x0000000105007824 */ /* 0x000fe400078e0200 */
        /* <DEDUP_REMOVED lines=14> */
[----:B------:R-:W-:Y:S01]  /*1b8b0*/  IMAD.IADD R4, R0, 0x1, R4 ;  /* 0x0000000100047824 */ /* 0x000fe200078e0204 */
[----:B------:R-:W-:-:S03]  /*1b8c0*/  MOV R0, 0x1f ;  /* 0x0000001f00007802 */ /* 0x000fc60000000f00 */
[----:B------:R-:W-:Y:S02]  /*1b8d0*/  IMAD.MOV.U32 R5, RZ, RZ, R4 ;  /* 0x000000ffff057224 */ /* 0x000fe400078e0004 */
[----:B------:R-:W-:Y:S05]  /*1b8e0*/  CALL.REL.NOINC `($__internal_31_$__cuda_sm70_shflsync_idx_p) ;  /* 0x0000148000007944 */ /* 0x000fea0003c00000 */
[----:B------:R-:W-:Y:S05]  /*1b8f0*/  BRA `(.L_x_1543) ;  /* 0xfffe4c7000007947 */ /* 0x000fea000383ffff */
.L_x_1357:
[----:B------:R-:W-:Y:S02]  /*1b900*/  SEL R0, RZ, 0x1, P0 ;  /* 0x00000001ff007807 */ /* 0x000fe40000000000 */
[----:B------:R-:W-:Y:S02]  /*1b910*/  MOV R2, 0x1b930 ;  /* 0x0001b93000027802 */ /* 0x000fe40000000f00 */
[----:B------:R-:W-:Y:S05]  /*1b920*/  CALL.REL.NOINC `($__internal_33_$__cuda_sm70_votesync_ballot) ;  /* 0x0000150000007944 */ /* 0x000fea0003c00000 */
[----:B------:R-:W-:Y:S01]  /*1b930*/  MOV R6, R0 ;  /* 0x0000000000067202 */ /* 0x000fe20000000f00 */
[----:B------:R-:W-:Y:S05]  /*1b940*/  BRA `(.L_x_1544) ;  /* 0xfffe4cb000007947 */ /* 0x000fea000383ffff */
.L_x_1358:
[----:B------:R-:W-:Y:S01]  /*1b950*/  IMAD.MOV.U32 R5, RZ, RZ, R8 ;  /* 0x000000ffff057224 */ /* 0x000fe200078e0008 */
[----:B--2---:R-:W-:Y:S01]  /*1b960*/  MOV R3, R13 ;  /* 0x0000000d00037202 */ /* 0x004fe20000000f00 */
[----:B------:R-:W-:Y:S01]  /*1b970*/  IMAD.MOV.U32 R0, RZ, RZ, 0x1f ;  /* 0x0000001fff007424 */ /* 0x000fe200078e00ff */
[----:B------:R-:W-:Y:S02]  /*1b980*/  MOV R2, 0x1b9a0 ;  /* 0x0001b9a000027802 */ /* 0x000fe40000000f00 */
[----:B-1----:R-:W-:Y:S05]  /*1b990*/  CALL.REL.NOINC `($__internal_31_$__cuda_sm70_shflsync_idx_p) ;  /* 0x000013d000007944 */ /* 0x002fea0003c00000 */
[----:B------:R-:W-:Y:S01]  /*1b9a0*/  IMAD.MOV.U32 R11, RZ, RZ, R0 ;  /* 0x000000ffff0b7224 */ /* 0x000fe200078e0000 */
[----:B------:R-:W-:Y:S01]  /*1b9b0*/  MOV R5, R7 ;  /* 0x0000000700057202 */ /* 0x000fe20000000f00 */
[----:B------:R-:W-:Y:S01]  /*1b9c0*/  IMAD.MOV.U32 R7, RZ, RZ, RZ ;  /* 0x000000ffff077224 */ /* 0x000fe200078e00ff */
[----:B------:R-:W-:Y:S01]  /*1b9d0*/  MOV R3, R13 ;  /* 0x0000000d00037202 */ /* 0x000fe20000000f00 */
[----:B------:R-:W-:Y:S01]  /*1b9e0*/  IMAD.MOV.U32 R0, RZ, RZ, 0x1f ;  /* 0x0000001fff007424 */ /* 0x000fe200078e00ff */
[----:B------:R-:W-:-:S02]  /*1b9f0*/  MOV R2, 0x1ba10 ;  /* 0x0001ba1000027802 */ /* 0x000fc40000000f00 */
[----:B------:R-:W-:Y:S05]  /*1ba00*/  CALL.REL.NOINC `($__internal_31_$__cuda_sm70_shflsync_idx_p) ;  /* 0x0000136000007944 */ /* 0x000fea0003c00000 */
[----:B------:R-:W-:Y:S01]  /*1ba10*/  MOV R10, R0 ;  /* 0x00000000000a7202 */ /* 0x000fe20000000f00 */
[----:B------:R-:W-:Y:S05]  /*1ba20*/  BRA `(.L_x_1545) ;  /* 0xfffe4c2000007947 */ /* 0x000fea000383ffff */
.L_x_1361:
[----:B------:R-:W-:Y:S01]  /*1ba30*/  IMAD.MOV.U32 R5, RZ, RZ, R4 ;  /* 0x000000ffff057224 */ /* 0x000fe200078e0004 */
[----:B------:R-:W-:-:S02]  /*1ba40*/  MOV R0, 0x1f ;  /* 0x0000001f00007802 */ /* 0x000fc40000000f00 */
[----:B------:R-:W-:Y:S02]  /*1ba50*/  MOV R2, 0x1ba70 ;  /* 0x0001ba7000027802 */ /* 0x000fe40000000f00 */
[----:B-1----:R-:W-:Y:S05]  /*1ba60*/  CALL.REL.NOINC `($__internal_31_$__cuda_sm70_shflsync_idx_p) ;  /* 0x0000130000007944 */ /* 0x002fea0003c00000 */
[----:B------:R-:W-:Y:S01]  /*1ba70*/  MOV R7, R0 ;  /* 0x0000000000077202 */ /* 0x000fe20000000f00 */
[----:B------:R-:W-:Y:S05]  /*1ba80*/  BRA `(.L_x_1360) ;  /* 0xfffe4c2000007947 */ /* 0x000fea000383ffff */
.L_x_1413:
[----:B------:R-:W-:Y:S01]  /*1ba90*/  IMAD.MOV.U32 R5, RZ, RZ, R13 ;  /* 0x000000ffff057224 */ /* 0x000fe200078e000d */
[----:B------:R-:W-:Y:S01]  /*1baa0*/  MOV R3, RZ ;  /* 0x000000ff00037202 */ /* 0x000fe20000000f00 */
[----:B------:R-:W-:Y:S01]  /*1bab0*/  IMAD.MOV.U32 R0, RZ, RZ, 0x181f ;  /* 0x0000181fff007424 */ /* 0x000fe200078e00ff */
[----:B------:R-:W-:Y:S02]  /*1bac0*/  MOV R2, 0x1bae0 ;  /* 0x0001bae000027802 */ /* 0x000fe40000000f00 */
[----:B-----5:R-:W-:Y:S05]  /*1bad0*/  CALL.REL.NOINC `($__internal_31_$__cuda_sm70_shflsync_idx_p) ;  /* 0x0000129000007944 */ /* 0x020fea0003c00000 */
[----:B------:R-:W-:Y:S01]  /*1bae0*/  MOV R10, R0 ;  /* 0x00000000000a7202 */ /* 0x000fe20000000f00 */
[----:B------:R-:W-:Y:S05]  /*1baf0*/  BRA `(.L_x_1546) ;  /* 0xfffedae000007947 */ /* 0x000fea000383ffff */
.L_x_1414:
[----:B------:R-:W-:Y:S01]  /*1bb00*/  IMAD.MOV.U32 R5, RZ, RZ, R15 ;  /* 0x000000ffff057224 */ /* 0x000fe200078e000f */
[----:B------:R-:W-:Y:S01]  /*1bb10*/  MOV R3, RZ ;  /* 0x000000ff00037202 */ /* 0x000fe20000000f00 */
[----:B------:R-:W-:Y:S01]  /*1bb20*/  IMAD.MOV.U32 R0, RZ, RZ, 0x181f ;  /* 0x0000181fff007424 */ /* 0x000fe200078e00ff */
[----:B------:R-:W-:Y:S02]  /*1bb30*/  MOV R2, 0x1bb50 ;  /* 0x0001bb5000027802 */ /* 0x000fe40000000f00 */
[----:B-12--5:R-:W-:Y:S05]  /*1bb40*/  CALL.REL.NOINC `($__internal_31_$__cuda_sm70_shflsync_idx_p) ;  /* 0x0000122000007944 */ /* 0x026fea0003c00000 */
[----:B------:R-:W-:Y:S05]  /*1bb50*/  BRA `(.L_x_1547) ;  /* 0xfffedaa000007947 */ /* 0x000fea000383ffff */
.L_x_1417:
[----:B--2---:R-:W-:Y:S01]  /*1bb60*/  IMAD.MOV.U32 R5, RZ, RZ, R13 ;  /* 0x000000ffff057224 */ /* 0x004fe200078e000d */
[----:B------:R-:W-:Y:S01]  /*1bb70*/  MOV R3, 0x1 ;  /* 0x0000000100037802 */ /* 0x000fe20000000f00 */
[----:B----4-:R-:W-:Y:S01]  /*1bb80*/  IMAD.MOV.U32 R0, RZ, RZ, 0x181f ;  /* 0x0000181fff007424 */ /* 0x010fe200078e00ff */
[----:B------:R-:W-:-:S02]  /*1bb90*/  MOV R2, 0x1bbb0 ;  /* 0x0001bbb000027802 */ /* 0x000fc40000000f00 */
[----:B-1-3-5:R-:W-:Y:S05]  /*1bba0*/  CALL.REL.NOINC `($__internal_31_$__cuda_sm70_shflsync_idx_p) ;  /* 0x000011c000007944 */ /* 0x02afea0003c00000 */
[----:B------:R-:W-:Y:S01]  /*1bbb0*/  IMAD.MOV.U32 R10, RZ, RZ, R0 ;  /* 0x000000ffff0a7224 */ /* 0x000fe200078e0000 */
[----:B------:R-:W-:Y:S01]  /*1bbc0*/  MOV R3, 0x1 ;  /* 0x0000000100037802 */ /* 0x000fe20000000f00 */
[----:B------:R-:W-:Y:S01]  /*1bbd0*/  IMAD.MOV.U32 R5, RZ, RZ, R15 ;  /* 0x000000ffff057224 */ /* 0x000fe200078e000f */
[----:B------:R-:W-:-:S02]  /*1bbe0*/  MOV R0, 0x181f ;  /* 0x0000181f00007802 */ /* 0x000fc40000000f00 */
[----:B------:R-:W-:Y:S02]  /*1bbf0*/  MOV R2, 0x1bc10 ;  /* 0x0001bc1000027802 */ /* 0x000fe40000000f00 */
[----:B------:R-:W-:Y:S05]  /*1bc00*/  CALL.REL.NOINC `($__internal_31_$__cuda_sm70_shflsync_idx_p) ;  /* 0x0000116000007944 */ /* 0x000fea0003c00000 */
[----:B------:R-:W-:Y:S05]  /*1bc10*/  BRA `(.L_x_1548) ;  /* 0xfffedbb000007947 */ /* 0x000fea000383ffff */
.L_x_1420:
[----:B-1----:R-:W-:Y:S01]  /*1bc20*/  IMAD.MOV.U32 R5, RZ, RZ, R13 ;  /* 0x000000ffff057224 */ /* 0x002fe200078e000d */
[----:B------:R-:W-:Y:S01]  /*1bc30*/  MOV R3, 0x2 ;  /* 0x0000000200037802 */ /* 0x000fe20000000f00 */
[----:B----4-:R-:W-:Y:S01]  /*1bc40*/  IMAD.MOV.U32 R0, RZ, RZ, 0x181f ;  /* 0x0000181fff007424 */ /* 0x010fe200078e00ff */
[----:B------:R-:W-:Y:S02]  /*1bc50*/  MOV R2, 0x1bc70 ;  /* 0x0001bc7000027802 */ /* 0x000fe40000000f00 */
[----:B--23-5:R-:W-:Y:S05]  /*1bc60*/  CALL.REL.NOINC `($__internal_31_$__cuda_sm70_shflsync_idx_p) ;  /* 0x0000110000007944 */ /* 0x02cfea0003c00000 */
[----:B------:R-:W-:Y:S01]  /*1bc70*/  MOV R10, R0 ;  /* 0x00000000000a7202 */ /* 0x000fe20000000f00 */
[----:B------:R-:W-:Y:S05]  /*1bc80*/  BRA `(.L_x_1549) ;  /* 0xfffedca000007947 */ /* 0x000fea000383ffff */
.L_x_1421:
[----:B------:R-:W-:Y:S01]  /*1bc90*/  IMAD.MOV.U32 R5, RZ, RZ, R15 ;  /* 0x000000ffff057224 */ /* 0x000fe200078e000f */
[----:B------:R-:W-:Y:S01]  /*1bca0*/  MOV R3, 0x2 ;  /* 0x0000000200037802 */ /* 0x000fe20000000f00 */
[----:B----4-:R-:W-:Y:S01]  /*1bcb0*/  IMAD.MOV.U32 R0, RZ, RZ, 0x181f ;  /* 0x0000181fff007424 */ /* 0x010fe200078e00ff */
[----:B------:R-:W-:Y:S02]  /*1bcc0*/  MOV R2, 0x1bce0 ;  /* 0x0001bce000027802 */ /* 0x000fe40000000f00 */
[----:B-123-5:R-:W-:Y:S05]  /*1bcd0*/  CALL.REL.NOINC `($__internal_31_$__cuda_sm70_shflsync_idx_p) ;  /* 0x0000109000007944 */ /* 0x02efea0003c00000 */
[----:B------:R-:W-:Y:S05]  /*1bce0*/  BRA `(.L_x_1550) ;  /* 0xfffedc6000007947 */ /* 0x000fea000383ffff */
.L_x_1424:
[----:B-1----:R-:W-:Y:S01]  /*1bcf0*/  IMAD.MOV.U32 R5, RZ, RZ, R13 ;  /* 0x000000ffff057224 */ /* 0x002fe200078e000d */
[----:B------:R-:W-:Y:S01]  /*1bd00*/  MOV R3, 0x3 ;  /* 0x0000000300037802 */ /* 0x000fe20000000f00 */
[----:B------:R-:W-:Y:S01]  /*1bd10*/  IMAD.MOV.U32 R0, RZ, RZ, 0x181f ;  /* 0x0000181fff007424 */ /* 0x000fe200078e00ff */
[----:B------:R-:W-:-:S02]  /*1bd20*/  MOV R2, 0x1bd40 ;  /* 0x0001bd4000027802 */ /* 0x000fc40000000f00 */
[----:B--2345:R-:W-:Y:S05]  /*1bd30*/  CALL.REL.NOINC `($__internal_31_$__cuda_sm70_shflsync_idx_p) ;  /* 0x0000103000007944 */ /* 0x03cfea0003c00000 */
[----:B------:R-:W-:Y:S01]  /*1bd40*/  IMAD.MOV.U32 R10, RZ, RZ, R0 ;  /* 0x000000ffff0a7224 */ /* 0x000fe200078e0000 */
[----:B------:R-:W-:Y:S01]  /*1bd50*/  MOV R3, 0x3 ;  /* 0x0000000300037802 */ /* 0x000fe20000000f00 */
[----:B------:R-:W-:Y:S01]  /*1bd60*/  IMAD.MOV.U32 R5, RZ, RZ, R15 ;  /* 0x000000ffff057224 */ /* 0x000fe200078e000f */
[----:B------:R-:W-:-:S02]  /*1bd70*/  MOV R0, 0x181f ;  /* 0x0000181f00007802 */ /* 0x000fc40000000f00 */
[----:B------:R-:W-:Y:S02]  /*1bd80*/  MOV R2, 0x1bda0 ;  /* 0x0001bda000027802 */ /* 0x000fe40000000f00 */
[----:B------:R-:W-:Y:S05]  /*1bd90*/  CALL.REL.NOINC `($__internal_31_$__cuda_sm70_shflsync_idx_p) ;  /* 0x00000fd000007944 */ /* 0x000fea0003c00000 */
[----:B------:R-:W-:Y:S05]  /*1bda0*/  BRA `(.L_x_1551) ;  /* 0xfffedd1000007947 */ /* 0x000fea000383ffff */
.L_x_1483:
[----:B------:R-:W-:Y:S01]  /*1bdb0*/  IMAD.MOV.U32 R2, RZ, RZ, R203 ;  /* 0x000000ffff027224 */ /* 0x000fe200078e00cb */
[----:B------:R-:W-:Y:S01]  /*1bdc0*/  MOV R7, 0x1f ;  /* 0x0000001f00077802 */ /* 0x000fe20000000f00 */
[----:B------:R-:W-:Y:S01]  /*1bdd0*/  IMAD.MOV.U32 R5, RZ, RZ, 0x2 ;  /* 0x00000002ff057424 */ /* 0x000fe200078e00ff */
[----:B------:R-:W-:Y:S02]  /*1bde0*/  MOV R6, 0xffffffff ;  /* 0xffffffff00067802 */ /* 0x000fe40000000f00 */
[----:B------:R-:W-:Y:S02]  /*1bdf0*/  MOV R3, 0x1be10 ;  /* 0x0001be1000037802 */ /* 0x000fe40000000f00 */
[----:B------:R-:W-:Y:S05]  /*1be00*/  CALL.REL.NOINC `($__internal_30_$__cuda_sm70_shflsync_bfly_p) ;  /* 0x00000f1000007944 */ /* 0x000fea0003c00000 */
[----:B------:R-:W-:Y:S01]  /*1be10*/  FADD.FTZ R0, R203, R5 ;  /* 0x00000005cb007221 */ /* 0x000fe20000010000 */
[----:B------:R-:W-:Y:S02]  /*1be20*/  MOV R5, 0x1 ;  /* 0x0000000100057802 */ /* 0x000fe40000000f00 */
[----:B------:R-:W-:Y:S02]  /*1be30*/  MOV R3, 0x1be60 ;  /* 0x0001be6000037802 */ /* 0x000fe40000000f00 */
[----:B------:R-:W-:-:S02]  /*1be40*/  MOV R2, R0 ;  /* 0x0000000000027202 */ /* 0x000fc40000000f00 */
[----:B------:R-:W-:Y:S05]  /*1be50*/  CALL.REL.NOINC `($__internal_30_$__cuda_sm70_shflsync_bfly_p) ;  /* 0x00000ec000007944 */ /* 0x000fea0003c00000 */
[----:B------:R-:W-:Y:S01]  /*1be60*/  FADD.FTZ R0, R0, R5 ;  /* 0x0000000500007221 */ /* 0x000fe20000010000 */
[----:B------:R-:W-:-:S02]  /*1be70*/  MOV R2, R204 ;  /* 0x000000cc00027202 */ /* 0x000fc40000000f00 */
[----:B------:R-:W-:Y:S02]  /*1be80*/  MOV R5, 0x2 ;  /* 0x0000000200057802 */ /* 0x000fe40000000f00 */
[----:B------:R-:W-:Y:S02]  /*1be90*/  MOV R3, 0x1beb0 ;  /* 0x0001beb000037802 */ /* 0x000fe40000000f00 */
[----:B------:R-:W-:Y:S05]  /*1bea0*/  CALL.REL.NOINC `($__internal_30_$__cuda_sm70_shflsync_bfly_p) ;  /* 0x00000e7000007944 */ /* 0x000fea0003c00000 */
[----:B------:R-:W-:Y:S01]  /*1beb0*/  FADD.FTZ R4, R204, R5 ;  /* 0x00000005cc047221 */ /* 0x000fe20000010000 */
[----:B------:R-:W-:Y:S02]  /*1bec0*/  MOV R5, 0x1 ;  /* 0x0000000100057802 */ /* 0x000fe40000000f00 */
[----:B------:R-:W-:Y:S02]  /*1bed0*/  MOV R3, 0x1bf00 ;  /* 0x0001bf0000037802 */ /* 0x000fe40000000f00 */
[----:B------:R-:W-:Y:S02]  /*1bee0*/  MOV R2, R4 ;  /* 0x0000000400027202 */ /* 0x000fe40000000f00 */
[----:B------:R-:W-:Y:S05]  /*1bef0*/  CALL.REL.NOINC `($__internal_30_$__cuda_sm70_shflsync_bfly_p) ;  /* 0x00000e2000007944 */ /* 0x000fea0003c00000 */
[----:B------:R-:W-:Y:S01]  /*1bf00*/  MOV R3, R5 ;  /* 0x0000000500037202 */ /* 0x000fe20000000f00 */
[----:B------:R-:W-:Y:S05]  /*1bf10*/  BRA `(.L_x_1552) ;  /* 0xffff9e7000007947 */ /* 0x000fea000383ffff */
.L_x_1490:
[----:B--234-:R-:W-:Y:S01]  /*1bf20*/  IMAD.MOV.U32 R5, RZ, RZ, R15 ;  /* 0x000000ffff057224 */ /* 0x01cfe200078e000f */
[----:B------:R-:W-:Y:S01]  /*1bf30*/  MOV R3, RZ ;  /* 0x000000ff00037202 */ /* 0x000fe20000000f00 */
[----:B------:R-:W-:Y:S01]  /*1bf40*/  IMAD.MOV.U32 R0, RZ, RZ, 0x181f ;  /* 0x0000181fff007424 */ /* 0x000fe200078e00ff */
[----:B------:R-:W-:-:S02]  /*1bf50*/  MOV R2, 0x1bf70 ;  /* 0x0001bf7000027802 */ /* 0x000fc40000000f00 */
[----:B-1----:R-:W-:Y:S05]  /*1bf60*/  CALL.REL.NOINC `($__internal_31_$__cuda_sm70_shflsync_idx_p) ;  /* 0x00000e0000007944 */ /* 0x002fea0003c00000 */
[----:B------:R-:W-:Y:S01]  /*1bf70*/  MOV R12, R0 ;  /* 0x00000000000c7202 */ /* 0x000fe20000000f00 */
[----:B------:R-:W-:Y:S05]  /*1bf80*/  BRA `(.L_x_1553) ;  /* 0xffffbaa000007947 */ /* 0x000fea000383ffff */
.L_x_1491:
[----:B------:R-:W-:Y:S01]  /*1bf90*/  IMAD.MOV.U32 R5, RZ, RZ, R16 ;  /* 0x000000ffff057224 */ /* 0x000fe200078e0010 */
[----:B------:R-:W-:Y:S01]  /*1bfa0*/  MOV R3, RZ ;  /* 0x000000ff00037202 */ /* 0x000fe20000000f00 */
[----:B------:R-:W-:Y:S01]  /*1bfb0*/  IMAD.MOV.U32 R0, RZ, RZ, 0x181f ;  /* 0x0000181fff007424 */ /* 0x000fe200078e00ff */
[----:B------:R-:W-:-:S02]  /*1bfc0*/  MOV R2, 0x1bfe0 ;  /* 0x0001bfe000027802 */ /* 0x000fc40000000f00 */
[----:B-123--:R-:W-:Y:S05]  /*1bfd0*/  CALL.REL.NOINC `($__internal_31_$__cuda_sm70_shflsync_idx_p) ;  /* 0x00000d9000007944 */ /* 0x00efea0003c00000 */
[----:B------:R-:W-:Y:S05]  /*1bfe0*/  BRA `(.L_x_1554) ;  /* 0xffffba6000007947 */ /* 0x000fea000383ffff */
.L_x_1494:
[----:B------:R-:W-:Y:S01]  /*1bff0*/  IMAD.MOV.U32 R5, RZ, RZ, R15 ;  /* 0x000000ffff057224 */ /* 0x000fe200078e000f */
[----:B--2---:R-:W-:Y:S01]  /*1c000*/  MOV R3, 0x1 ;  /* 0x0000000100037802 */ /* 0x004fe20000000f00 */
[----:B------:R-:W-:Y:S01]  /*1c010*/  IMAD.MOV.U32 R0, RZ, RZ, 0x181f ;  /* 0x0000181fff007424 */ /* 0x000fe200078e00ff */
[----:B------:R-:W-:-:S02]  /*1c020*/  MOV R2, 0x1c040 ;  /* 0x0001c04000027802 */ /* 0x000fc40000000f00 */
[----:B-1-34-:R-:W-:Y:S05]  /*1c030*/  CALL.REL.NOINC `($__internal_31_$__cuda_sm70_shflsync_idx_p) ;  /* 0x00000d3000007944 */ /* 0x01afea0003c00000 */
[----:B------:R-:W-:Y:S01]  /*1c040*/  IMAD.MOV.U32 R12, RZ, RZ, R0 ;  /* 0x000000ffff0c7224 */ /* 0x000fe200078e0000 */
[----:B------:R-:W-:Y:S01]  /*1c050*/  MOV R3, 0x1 ;  /* 0x0000000100037802 */ /* 0x000fe20000000f00 */
[----:B------:R-:W-:Y:S01]  /*1c060*/  IMAD.MOV.U32 R5, RZ, RZ, R16 ;  /* 0x000000ffff057224 */ /* 0x000fe200078e0010 */
[----:B------:R-:W-:-:S02]  /*1c070*/  MOV R0, 0x181f ;  /* 0x0000181f00007802 */ /* 0x000fc40000000f00 */
[----:B------:R-:W-:Y:S02]  /*1c080*/  MOV R2, 0x1c0a0 ;  /* 0x0001c0a000027802 */ /* 0x000fe40000000f00 */
[----:B------:R-:W-:Y:S05]  /*1c090*/  CALL.REL.NOINC `($__internal_31_$__cuda_sm70_shflsync_idx_p) ;  /* 0x00000cd000007944 */ /* 0x000fea0003c00000 */
[----:B------:R-:W-:Y:S05]  /*1c0a0*/  BRA `(.L_x_1555) ;  /* 0xffffbb7000007947 */ /* 0x000fea000383ffff */
.L_x_1497:
[----:B------:R-:W-:Y:S01]  /*1c0b0*/  IMAD.MOV.U32 R5, RZ, RZ, R15 ;  /* 0x000000ffff057224 */ /* 0x000fe200078e000f */
[----:B--2---:R-:W-:Y:S01]  /*1c0c0*/  MOV R3, 0x2 ;  /* 0x0000000200037802 */ /* 0x004fe20000000f00 */
[----:B------:R-:W-:Y:S01]  /*1c0d0*/  IMAD.MOV.U32 R0, RZ, RZ, 0x181f ;  /* 0x0000181fff007424 */ /* 0x000fe200078e00ff */
[----:B------:R-:W-:Y:S02]  /*1c0e0*/  MOV R2, 0x1c100 ;  /* 0x0001c10000027802 */ /* 0x000fe40000000f00 */
[----:B-1-34-:R-:W-:Y:S05]  /*1c0f0*/  CALL.REL.NOINC `($__internal_31_$__cuda_sm70_shflsync_idx_p) ;  /* 0x00000c7000007944 */ /* 0x01afea0003c00000 */
[----:B------:R-:W-:Y:S01]  /*1c100*/  MOV R12, R0 ;  /* 0x00000000000c7202 */ /* 0x000fe20000000f00 */
[----:B------:R-:W-:Y:S05]  /*1c110*/  BRA `(.L_x_1556) ;  /* 0xffffbc7000007947 */ /* 0x000fea000383ffff */
.L_x_1498:
[----:B------:R-:W-:Y:S01]  /*1c120*/  IMAD.MOV.U32 R5, RZ, RZ, R16 ;  /* 0x000000ffff057224 */ /* 0x000fe200078e0010 */
[----:B--2---:R-:W-:Y:S01]  /*1c130*/  MOV R3, 0x2 ;  /* 0x0000000200037802 */ /* 0x004fe20000000f00 */
[----:B------:R-:W-:Y:S01]  /*1c140*/  IMAD.MOV.U32 R0, RZ, RZ, 0x181f ;  /* 0x0000181fff007424 */ /* 0x000fe200078e00ff */
[----:B------:R-:W-:Y:S02]  /*1c150*/  MOV R2, 0x1c170 ;  /* 0x0001c17000027802 */ /* 0x000fe40000000f00 */
[----:B-1-34-:R-:W-:Y:S05]  /*1c160*/  CALL.REL.NOINC `($__internal_31_$__cuda_sm70_shflsync_idx_p) ;  /* 0x00000c0000007944 */ /* 0x01afea0003c00000 */
[----:B------:R-:W-:Y:S05]  /*1c170*/  BRA `(.L_x_1557) ;  /* 0xffffbc3000007947 */ /* 0x000fea000383ffff */
.L_x_1501:
[----:B------:R-:W-:Y:S01]  /*1c180*/  IMAD.MOV.U32 R5, RZ, RZ, R15 ;  /* 0x000000ffff057224 */ /* 0x000fe200078e000f */
[----:B---3--:R-:W-:Y:S01]  /*1c190*/  MOV R3, 0x3 ;  /* 0x0000000300037802 */ /* 0x008fe20000000f00 */
[----:B----4-:R-:W-:Y:S01]  /*1c1a0*/  IMAD.MOV.U32 R0, RZ, RZ, 0x181f ;  /* 0x0000181fff007424 */ /* 0x010fe200078e00ff */
[----:B------:R-:W-:-:S02]  /*1c1b0*/  MOV R2, 0x1c1d0 ;  /* 0x0001c1d000027802 */ /* 0x000fc40000000f00 */
[----:B-12---:R-:W-:Y:S05]  /*1c1c0*/  CALL.REL.NOINC `($__internal_31_$__cuda_sm70_shflsync_idx_p) ;  /* 0x00000ba000007944 */ /* 0x006fea0003c00000 */
[----:B------:R-:W-:Y:S01]  /*1c1d0*/  IMAD.MOV.U32 R10, RZ, RZ, R0 ;  /* 0x000000ffff0a7224 */ /* 0x000fe200078e0000 */
[----:B------:R-:W-:Y:S01]  /*1c1e0*/  MOV R3, 0x3 ;  /* 0x0000000300037802 */ /* 0x000fe20000000f00 */
[----:B------:R-:W-:Y:S01]  /*1c1f0*/  IMAD.MOV.U32 R5, RZ, RZ, R16 ;  /* 0x000000ffff057224 */ /* 0x000fe200078e0010 */
[----:B------:R-:W-:-:S02]  /*1c200*/  MOV R0, 0x181f ;  /* 0x0000181f00007802 */ /* 0x000fc40000000f00 */
[----:B------:R-:W-:Y:S02]  /*1c210*/  MOV R2, 0x1c230 ;  /* 0x0001c23000027802 */ /* 0x000fe40000000f00 */
[----:B------:R-:W-:Y:S05]  /*1c220*/  CALL.REL.NOINC `($__internal_31_$__cuda_sm70_shflsync_idx_p) ;  /* 0x00000b4000007944 */ /* 0x000fea0003c00000 */
[----:B------:R-:W-:Y:S05]  /*1c230*/  BRA `(.L_x_1558) ;  /* 0xffffbcf000007947 */ /* 0x000fea000383ffff */
.L_x_1503:
[----:B------:R-:W-:Y:S01]  /*1c240*/  IMAD.MOV.U32 R5, RZ, RZ, R16 ;  /* 0x000000ffff057224 */ /* 0x000fe200078e0010 */
[----:B------:R-:W-:Y:S01]  /*1c250*/  MOV R3, RZ ;  /* 0x000000ff00037202 */ /* 0x000fe20000000f00 */
[----:B------:R-:W-:Y:S01]  /*1c260*/  IMAD.MOV.U32 R0, RZ, RZ, 0x1c1f ;  /* 0x00001c1fff007424 */ /* 0x000fe200078e00ff */
[----:B------:R-:W-:Y:S02]  /*1c270*/  MOV R2, 0x1c290 ;  /* 0x0001c29000027802 */ /* 0x000fe40000000f00 */
[----:B------:R-:W-:Y:S05]  /*1c280*/  CALL.REL.NOINC `($__internal_31_$__cuda_sm70_shflsync_idx_p) ;  /* 0x00000ae000007944 */ /* 0x000fea0003c00000 */
[----:B------:R-:W-:Y:S01]  /*1c290*/  MOV R4, R0 ;  /* 0x0000000000047202 */ /* 0x000fe20000000f00 */
[----:B------:R-:W-:Y:S05]  /*1c2a0*/  BRA `(.L_x_1559) ;  /* 0xffffc00000007947 */ /* 0x000fea000383ffff */
.L_x_1504:
[----:B------:R-:W-:Y:S01]  /*1c2b0*/  IMAD.MOV.U32 R5, RZ, RZ, R17 ;  /* 0x000000ffff057224 */ /* 0x000fe200078e0011 */
[----:B------:R-:W-:Y:S01]  /*1c2c0*/  MOV R3, RZ ;  /* 0x000000ff00037202 */ /* 0x000fe20000000f00 */
[----:B------:R-:W-:Y:S01]  /*1c2d0*/  IMAD.MOV.U32 R0, RZ, RZ, 0x1c1f ;  /* 0x00001c1fff007424 */ /* 0x000fe200078e00ff */
[----:B------:R-:W-:Y:S02]  /*1c2e0*/  MOV R2, 0x1c300 ;  /* 0x0001c30000027802 */ /* 0x000fe40000000f00 */
[----:B-12---:R-:W-:Y:S05]  /*1c2f0*/  CALL.REL.NOINC `($__internal_31_$__cuda_sm70_shflsync_idx_p) ;  /* 0x00000a7000007944 */ /* 0x006fea0003c00000 */
[----:B------:R-:W-:Y:S05]  /*1c300*/  BRA `(.L_x_1560) ;  /* 0xffffbfc000007947 */ /* 0x000fea000383ffff */
.L_x_1507:
[----:B------:R-:W-:Y:S01]  /*1c310*/  IMAD.MOV.U32 R5, RZ, RZ, R16 ;  /* 0x000000ffff057224 */ /* 0x000fe200078e0010 */
[----:B------:R-:W-:Y:S01]  /*1c320*/  MOV R3, 0x1 ;  /* 0x0000000100037802 */ /* 0x000fe20000000f00 */
[----:B----4-:R-:W-:Y:S01]  /*1c330*/  IMAD.MOV.U32 R0, RZ, RZ, 0x1c1f ;  /* 0x00001c1fff007424 */ /* 0x010fe200078e00ff */
[----:B------:R-:W-:-:S02]  /*1c340*/  MOV R2, 0x1c360 ;  /* 0x0001c36000027802 */ /* 0x000fc40000000f00 */
[----:B-123--:R-:W-:Y:S05]  /*1c350*/  CALL.REL.NOINC `($__internal_31_$__cuda_sm70_shflsync_idx_p) ;  /* 0x00000a1000007944 */ /* 0x00efea0003c00000 */
[----:B------:R-:W-:Y:S01]  /*1c360*/  IMAD.MOV.U32 R4, RZ, RZ, R0 ;  /* 0x000000ffff047224 */ /* 0x000fe200078e0000 */
[----:B------:R-:W-:Y:S01]  /*1c370*/  MOV R3, 0x1 ;  /* 0x0000000100037802 */ /* 0x000fe20000000f00 */
[----:B------:R-:W-:Y:S01]  /*1c380*/  IMAD.MOV.U32 R5, RZ, RZ, R17 ;  /* 0x000000ffff057224 */ /* 0x000fe200078e0011 */
[----:B------:R-:W-:-:S02]  /*1c390*/  MOV R0, 0x1c1f ;  /* 0x00001c1f00007802 */ /* 0x000fc40000000f00 */
[----:B------:R-:W-:Y:S02]  /*1c3a0*/  MOV R2, 0x1c3c0 ;  /* 0x0001c3c000027802 */ /* 0x000fe40000000f00 */
[----:B------:R-:W-:Y:S05]  /*1c3b0*/  CALL.REL.NOINC `($__internal_31_$__cuda_sm70_shflsync_idx_p) ;  /* 0x000009b000007944 */ /* 0x000fea0003c00000 */
[----:B------:R-:W-:Y:S05]  /*1c3c0*/  BRA `(.L_x_1561) ;  /* 0xffffcbf000007947 */ /* 0x000fea000383ffff */
.L_x_1511:
[----:B------:R-:W-:Y:S01]  /*1c3d0*/  IMAD.MOV.U32 R5, RZ, RZ, R13 ;  /* 0x000000ffff057224 */ /* 0x000fe200078e000d */
[----:B------:R-:W-:Y:S01]  /*1c3e0*/  MOV R3, RZ ;  /* 0x000000ff00037202 */ /* 0x000fe20000000f00 */
[----:B------:R-:W-:Y:S01]  /*1c3f0*/  IMAD.MOV.U32 R0, RZ, RZ, 0x181f ;  /* 0x0000181fff007424 */ /* 0x000fe200078e00ff */
[----:B------:R-:W-:Y:S02]  /*1c400*/  MOV R2, 0x1c420 ;  /* 0x0001c42000027802 */ /* 0x000fe40000000f00 */
[----:B------:R-:W-:Y:S05]  /*1c410*/  CALL.REL.NOINC `($__internal_31_$__cuda_sm70_shflsync_idx_p) ;  /* 0x0000095000007944 */ /* 0x000fea0003c00000 */
[----:B------:R-:W-:Y:S01]  /*1c420*/  MOV R12, R0 ;  /* 0x00000000000c7202 */ /* 0x000fe20000000f00 */
[----:B------:R-:W-:Y:S05]  /*1c430*/  BRA `(.L_x_1562) ;  /* 0xffffdfe000007947 */ /* 0x000fea000383ffff */
.L_x_1512:
[----:B------:R-:W-:Y:S01]  /*1c440*/  IMAD.MOV.U32 R5, RZ, RZ, R16 ;  /* 0x000000ffff057224 */ /* 0x000fe200078e0010 */
[----:B------:R-:W-:Y:S01]  /*1c450*/  MOV R3, RZ ;  /* 0x000000ff00037202 */ /* 0x000fe20000000f00 */
[----:B------:R-:W-:Y:S01]  /*1c460*/  IMAD.MOV.U32 R0, RZ, RZ, 0x181f ;  /* 0x0000181fff007424 */ /* 0x000fe200078e00ff */
[----:B------:R-:W-:Y:S02]  /*1c470*/  MOV R2, 0x1c490 ;  /* 0x0001c49000027802 */ /* 0x000fe40000000f00 */
[----:B-12---:R-:W-:Y:S05]  /*1c480*/  CALL.REL.NOINC `($__internal_31_$__cuda_sm70_shflsync_idx_p) ;  /* 0x000008e000007944 */ /* 0x006fea0003c00000 */
[----:B------:R-:W-:Y:S05]  /*1c490*/  BRA `(.L_x_1563) ;  /* 0xffffdfa000007947 */ /* 0x000fea000383ffff */
.L_x_1515:
[----:B------:R-:W-:Y:S01]  /*1c4a0*/  IMAD.MOV.U32 R5, RZ, RZ, R13 ;  /* 0x000000ffff057224 */ /* 0x000fe200078e000d */
[----:B--2---:R-:W-:Y:S01]  /*1c4b0*/  MOV R3, 0x1 ;  /* 0x0000000100037802 */ /* 0x004fe20000000f00 */
[----:B----4-:R-:W-:Y:S01]  /*1c4c0*/  IMAD.MOV.U32 R0, RZ, RZ, 0x181f ;  /* 0x0000181fff007424 */ /* 0x010fe200078e00ff */
[----:B------:R-:W-:-:S02]  /*1c4d0*/  MOV R2, 0x1c4f0 ;  /* 0x0001c4f000027802 */ /* 0x000fc40000000f00 */
[----:B-1-3--:R-:W-:Y:S05]  /*1c4e0*/  CALL.REL.NOINC `($__internal_31_$__cuda_sm70_shflsync_idx_p) ;  /* 0x0000088000007944 */ /* 0x00afea0003c00000 */
[----:B------:R-:W-:Y:S01]  /*1c4f0*/  IMAD.MOV.U32 R12, RZ, RZ, R0 ;  /* 0x000000ffff0c7224 */ /* 0x000fe200078e0000 */
[----:B------:R-:W-:Y:S01]  /*1c500*/  MOV R3, 0x1 ;  /* 0x0000000100037802 */ /* 0x000fe20000000f00 */
[----:B------:R-:W-:Y:S01]  /*1c510*/  IMAD.MOV.U32 R5, RZ, RZ, R16 ;  /* 0x000000ffff057224 */ /* 0x000fe200078e0010 */
[----:B------:R-:W-:-:S02]  /*1c520*/  MOV R0, 0x181f ;  /* 0x0000181f00007802 */ /* 0x000fc40000000f00 */
[----:B------:R-:W-:Y:S02]  /*1c530*/  MOV R2, 0x1c550 ;  /* 0x0001c55000027802 */ /* 0x000fe40000000f00 */
[----:B------:R-:W-:Y:S05]  /*1c540*/  CALL.REL.NOINC `($__internal_31_$__cuda_sm70_shflsync_idx_p) ;  /* 0x0000082000007944 */ /* 0x000fea0003c00000 */
[----:B------:R-:W-:Y:S05]  /*1c550*/  BRA `(.L_x_1564) ;  /* 0xffffe0c000007947 */ /* 0x000fea000383ffff */
.L_x_1518:
[----:B------:R-:W-:Y:S01]  /*1c560*/  IMAD.MOV.U32 R5, RZ, RZ, R13 ;  /* 0x000000ffff057224 */ /* 0x000fe200078e000d */
[----:B-1----:R-:W-:Y:S01]  /*1c570*/  MOV R3, 0x2 ;  /* 0x0000000200037802 */ /* 0x002fe20000000f00 */
[----:B----4-:R-:W-:Y:S01]  /*1c580*/  IMAD.MOV.U32 R0, RZ, RZ, 0x181f ;  /* 0x0000181fff007424 */ /* 0x010fe200078e00ff */
[----:B------:R-:W-:Y:S02]  /*1c590*/  MOV R2, 0x1c5b0 ;  /* 0x0001c5b000027802 */ /* 0x000fe40000000f00 */
[----:B--23--:R-:W-:Y:S05]  /*1c5a0*/  CALL.REL.NOINC `($__internal_31_$__cuda_sm70_shflsync_idx_p) ;  /* 0x000007c000007944 */ /* 0x00cfea0003c00000 */
[----:B------:R-:W-:Y:S01]  /*1c5b0*/  MOV R12, R0 ;  /* 0x00000000000c7202 */ /* 0x000fe20000000f00 */
[----:B------:R-:W-:Y:S05]  /*1c5c0*/  BRA `(.L_x_1565) ;  /* 0xffffe1c000007947 */ /* 0x000fea000383ffff */
.L_x_1519:
[----:B------:R-:W-:Y:S01]  /*1c5d0*/  IMAD.MOV.U32 R5, RZ, RZ, R16 ;  /* 0x000000ffff057224 */ /* 0x000fe200078e0010 */
[----:B------:R-:W-:Y:S01]  /*1c5e0*/  MOV R3, 0x2 ;  /* 0x0000000200037802 */ /* 0x000fe20000000f00 */
[----:B----4-:R-:W-:Y:S01]  /*1c5f0*/  IMAD.MOV.U32 R0, RZ, RZ, 0x181f ;  /* 0x0000181fff007424 */ /* 0x010fe200078e00ff */
[----:B------:R-:W-:Y:S02]  /*1c600*/  MOV R2, 0x1c620 ;  /* 0x0001c62000027802 */ /* 0x000fe40000000f00 */
[----:B-123--:R-:W-:Y:S05]  /*1c610*/  CALL.REL.NOINC `($__internal_31_$__cuda_sm70_shflsync_idx_p) ;  /* 0x0000075000007944 */ /* 0x00efea0003c00000 */
[----:B------:R-:W-:Y:S05]  /*1c620*/  BRA `(.L_x_1566) ;  /* 0xffffe18000007947 */ /* 0x000fea000383ffff */
.L_x_1522:
[----:B------:R-:W-:Y:S01]  /*1c630*/  IMAD.MOV.U32 R5, RZ, RZ, R13 ;  /* 0x000000ffff057224 */ /* 0x000fe200078e000d */
[----:B-1----:R-:W-:Y:S01]  /*1c640*/  MOV R3, 0x3 ;  /* 0x0000000300037802 */ /* 0x002fe20000000f00 */
[----:B------:R-:W-:Y:S01]  /*1c650*/  IMAD.MOV.U32 R0, RZ, RZ, 0x181f ;  /* 0x0000181fff007424 */ /* 0x000fe200078e00ff */
[----:B------:R-:W-:-:S02]  /*1c660*/  MOV R2, 0x1c680 ;  /* 0x0001c68000027802 */ /* 0x000fc40000000f00 */
[----:B--234-:R-:W-:Y:S05]  /*1c670*/  CALL.REL.NOINC `($__internal_31_$__cuda_sm70_shflsync_idx_p) ;  /* 0x000006f000007944 */ /* 0x01cfea0003c00000 */
[----:B------:R-:W-:Y:S01]  /*1c680*/  IMAD.MOV.U32 R12, RZ, RZ, R0 ;  /* 0x000000ffff0c7224 */ /* 0x000fe200078e0000 */
[----:B------:R-:W-:Y:S01]  /*1c690*/  MOV R3, 0x3 ;  /* 0x0000000300037802 */ /* 0x000fe20000000f00 */
[----:B------:R-:W-:Y:S01]  /*1c6a0*/  IMAD.MOV.U32 R5, RZ, RZ, R16 ;  /* 0x000000ffff057224 */ /* 0x000fe200078e0010 */
[----:B------:R-:W-:-:S02]  /*1c6b0*/  MOV R0, 0x181f ;  /* 0x0000181f00007802 */ /* 0x000fc40000000f00 */
[----:B------:R-:W-:Y:S02]  /*1c6c0*/  MOV R2, 0x1c6e0 ;  /* 0x0001c6e000027802 */ /* 0x000fe40000000f00 */
[----:B------:R-:W-:Y:S05]  /*1c6d0*/  CALL.REL.NOINC `($__internal_31_$__cuda_sm70_shflsync_idx_p) ;  /* 0x0000069000007944 */ /* 0x000fea0003c00000 */
[----:B------:R-:W-:Y:S05]  /*1c6e0*/  BRA `(.L_x_1567) ;  /* 0xffffe24000007947 */ /* 0x000fea000383ffff */
.L_x_1524:
[----:B------:R-:W-:Y:S01]  /*1c6f0*/  IMAD.MOV.U32 R5, RZ, RZ, R114 ;  /* 0x000000ffff057224 */ /* 0x000fe200078e0072 */
[----:B------:R-:W-:Y:S01]  /*1c700*/  MOV R3, RZ ;  /* 0x000000ff00037202 */ /* 0x000fe20000000f00 */
[----:B------:R-:W-:Y:S01]  /*1c710*/  IMAD.MOV.U32 R0, RZ, RZ, 0x1f ;  /* 0x0000001fff007424 */ /* 0x000fe200078e00ff */
[----:B------:R-:W-:Y:S02]  /*1c720*/  MOV R2, 0x1c740 ;  /* 0x0001c74000027802 */ /* 0x000fe40000000f00 */
[----:B---3--:R-:W-:Y:S05]  /*1c730*/  CALL.REL.NOINC `($__internal_31_$__cuda_sm70_shflsync_idx_p) ;  /* 0x0000063000007944 */ /* 0x008fea0003c00000 */
[----:B------:R-:W-:Y:S01]  /*1c740*/  MOV R9, R0 ;  /* 0x0000000000097202 */ /* 0x000fe20000000f00 */
[----:B------:R-:W-:Y:S05]  /*1c750*/  BRA `(.L_x_1568) ;  /* 0xffffe40000007947 */ /* 0x000fea000383ffff */
.L_x_1525:
[----:B------:R-:W-:Y:S01]  /*1c760*/  IMAD.MOV.U32 R5, RZ, RZ, R114 ;  /* 0x000000ffff057224 */ /* 0x000fe200078e0072 */
[----:B------:R-:W-:Y:S01]  /*1c770*/  MOV R3, 0x1 ;  /* 0x0000000100037802 */ /* 0x000fe20000000f00 */
[----:B------:R-:W-:Y:S01]  /*1c780*/  IMAD.MOV.U32 R0, RZ, RZ, 0x1f ;  /* 0x0000001fff007424 */ /* 0x000fe200078e00ff */
[----:B------:R-:W-:Y:S02]  /*1c790*/  MOV R2, 0x1c7b0 ;  /* 0x0001c7b000027802 */ /* 0x000fe40000000f00 */
[----:B-123--:R-:W-:Y:S05]  /*1c7a0*/  CALL.REL.NOINC `($__internal_31_$__cuda_sm70_shflsync_idx_p) ;  /* 0x000005c000007944 */ /* 0x00efea0003c00000 */
[----:B------:R-:W-:Y:S01]  /*1c7b0*/  MOV R8, R0 ;  /* 0x0000000000087202 */ /* 0x000fe20000000f00 */
[----:B------:R-:W-:Y:S05]  /*1c7c0*/  BRA `(.L_x_1569) ;  /* 0xffffe3b000007947 */ /* 0x000fea000383ffff */
.L_x_1526:
[----:B------:R-:W-:Y:S02]  /*1c7d0*/  MOV R2, 0x1 ;  /* 0x0000000100027802 */ /* 0x000fe40000000f00 */
[----:B------:R-:W-:-:S02]  /*1c7e0*/  MOV R3, 0x1c800 ;  /* 0x0001c80000037802 */ /* 0x000fc40000000f00 */
[----:B-12-4-:R-:W-:Y:S05]  /*1c7f0*/  CALL.REL.NOINC `($__internal_32_$__cuda_sm70_shflsync_up_p) ;  /* 0x000005c000007944 */ /* 0x016fea0003c00000 */
[----:B------:R-:W-:Y:S05]  /*1c800*/  BRA `(.L_x_1570) ;  /* 0xffffe4a000007947 */ /* 0x000fea000383ffff */
.L_x_1527:
[----:B------:R-:W-:Y:S02]  /*1c810*/  MOV R2, 0x2 ;  /* 0x0000000200027802 */ /* 0x000fe40000000f00 */
[----:B------:R-:W-:-:S02]  /*1c820*/  MOV R3, 0x1c840 ;  /* 0x0001c84000037802 */ /* 0x000fc40000000f00 */
[----:B-12---:R-:W-:Y:S05]  /*1c830*/  CALL.REL.NOINC `($__internal_32_$__cuda_sm70_shflsync_up_p) ;  /* 0x0000058000007944 */ /* 0x006fea0003c00000 */
        /* <DEDUP_REMOVED lines=23> */
.L_x_1531:
[----:B------:R-:W-:Y:S02]  /*1c9b0*/  MOV R2, 0x1 ;  /* 0x0000000100027802 */ /* 0x000fe40000000f00 */
[----:B------:R-:W-:Y:S02]  /*1c9c0*/  MOV R3, 0x1c9e0 ;  /* 0x0001c9e000037802 */ /* 0x000fe40000000f00 */
[----:B------:R-:W-:Y:S05]  /*1c9d0*/  CALL.REL.NOINC `($__internal_32_$__cuda_sm70_shflsync_up_p) ;  /* 0x000003e000007944 */ /* 0x000fea0003c00000 */
[----:B------:R-:W-:Y:S01]  /*1c9e0*/  MOV R2, R4 ;  /* 0x0000000400027202 */ /* 0x000fe20000000f00 */
[----:B------:R-:W-:Y:S05]  /*1c9f0*/  BRA `(.L_x_1572) ;  /* 0xffffe51000007947 */ /* 0x000fea000383ffff */
.L_x_1532:
        /* <DEDUP_REMOVED lines=26> */
.L_x_1534:
[----:B------:R-:W-:Y:S02]  /*1cba0*/  SEL R0, RZ, 0x1, P0 ;  /* 0x00000001ff007807 */ /* 0x000fe40000000000 */
[----:B------:R-:W-:Y:S02]  /*1cbb0*/  MOV R2, 0x1cbd0 ;  /* 0x0001cbd000027802 */ /* 0x000fe40000000f00 */
[----:B---3--:R-:W-:Y:S05]  /*1cbc0*/  CALL.REL.NOINC `($__internal_33_$__cuda_sm70_votesync_ballot) ;  /* 0x0000026000007944 */ /* 0x008fea0003c00000 */
[----:B------:R-:W-:Y:S01]  /*1cbd0*/  MOV R8, R0 ;  /* 0x0000000000087202 */ /* 0x000fe20000000f00 */
[----:B------:R-:W-:Y:S05]  /*1cbe0*/  BRA `(.L_x_1574) ;  /* 0xffffe4b000007947 */ /* 0x000fea000383ffff */
.L_x_1535:
[----:B------:R-:W-:Y:S01]  /*1cbf0*/  IMAD.MOV.U32 R5, RZ, RZ, R6 ;  /* 0x000000ffff057224 */ /* 0x000fe200078e0006 */
[----:B--2---:R-:W-:Y:S01]  /*1cc00*/  MOV R3, R11 ;  /* 0x0000000b00037202 */ /* 0x004fe20000000f00 */
[----:B------:R-:W-:Y:S01]  /*1cc10*/  IMAD.MOV.U32 R0, RZ, RZ, 0x1f ;  /* 0x0000001fff007424 */ /* 0x000fe200078e00ff */
[----:B------:R-:W-:Y:S02]  /*1cc20*/  MOV R2, 0x1cc40 ;  /* 0x0001cc4000027802 */ /* 0x000fe40000000f00 */
[----:B-1-3--:R-:W-:Y:S05]  /*1cc30*/  CALL.REL.NOINC `($__internal_31_$__cuda_sm70_shflsync_idx_p) ;  /* 0x0000013000007944 */ /* 0x00afea0003c00000 */
[----:B------:R-:W-:Y:S01]  /*1cc40*/  IMAD.MOV.U32 R6, RZ, RZ, R0 ;  /* 0x000000ffff067224 */ /* 0x000fe200078e0000 */
[----:B------:R-:W-:Y:S01]  /*1cc50*/  MOV R3, R11 ;  /* 0x0000000b00037202 */ /* 0x000fe20000000f00 */
[----:B------:R-:W-:Y:S01]  /*1cc60*/  IMAD.MOV.U32 R5, RZ, RZ, R7 ;  /* 0x000000ffff057224 */ /* 0x000fe200078e0007 */
[----:B------:R-:W-:Y:S02]  /*1cc70*/  MOV R0, 0x1f ;  /* 0x0000001f00007802 */ /* 0x000fe40000000f00 */
[----:B------:R-:W-:-:S02]  /*1cc80*/  MOV R2, 0x1cca0 ;  /* 0x0001cca000027802 */ /* 0x000fc40000000f00 */
[----:B------:R-:W-:Y:S05]  /*1cc90*/  CALL.REL.NOINC `($__internal_31_$__cuda_sm70_shflsync_idx_p) ;  /* 0x000000d000007944 */ /* 0x000fea0003c00000 */
[----:B------:R-:W-:Y:S01]  /*1cca0*/  MOV R7, R0 ;  /* 0x0000000000077202 */ /* 0x000fe20000000f00 */
[----:B------:R-:W-:Y:S05]  /*1ccb0*/  BRA `(.L_x_1575) ;  /* 0xffffe42000007947 */ /* 0x000fea000383ffff */
.L_x_1538:
[----:B------:R-:W-:Y:S01]  /*1ccc0*/  IMAD.MOV.U32 R5, RZ, RZ, R4 ;  /* 0x000000ffff057224 */ /* 0x000fe200078e0004 */
[----:B------:R-:W-:-:S02]  /*1ccd0*/  MOV R0, 0x1f ;  /* 0x0000001f00007802 */ /* 0x000fc40000000f00 */
[----:B------:R-:W-:Y:S02]  /*1cce0*/  MOV R2, 0x1cd00 ;  /* 0x0001cd0000027802 */ /* 0x000fe40000000f00 */
[----:B-1234-:R-:W-:Y:S05]  /*1ccf0*/  CALL.REL.NOINC `($__internal_31_$__cuda_sm70_shflsync_idx_p) ;  /* 0x0000007000007944 */ /* 0x01efea0003c00000 */
[----:B------:R-:W-:Y:S01]  /*1cd00*/  MOV R12, R0 ;  /* 0x00000000000c7202 */ /* 0x000fe20000000f00 */
[----:B------:R-:W-:Y:S05]  /*1cd10*/  BRA `(.L_x_1537) ;  /* 0xffffe42000007947 */ /* 0x000fea000383ffff */
        .weak           $__internal_30_$__cuda_sm70_shflsync_bfly_p
        .type           $__internal_30_$__cuda_sm70_shflsync_bfly_p,@function
        .size           $__internal_30_$__cuda_sm70_shflsync_bfly_p,($__internal_31_$__cuda_sm70_shflsync_idx_p - $__internal_30_$__cuda_sm70_shflsync_bfly_p)
$__internal_30_$__cuda_sm70_shflsync_bfly_p:
[----:B------:R-:W-:Y:S04]  /*1cd20*/  WARPSYNC R6 ;  /* 0x0000000600007348 */ /* 0x000fe80003800000 */
[----:B------:R1:W2:Y:S02]  /*1cd30*/  SHFL.BFLY PT, R5, R2, R5, R7 ;  /* 0x0c00000502057389 */ /* 0x0002a400000e0007 */
[----:B-1----:R-:W-:Y:S02]  /*1cd40*/  MOV R2, R3 ;  /* 0x0000000300027202 */ /* 0x002fe40000000f00 */
[----:B------:R-:W-:-:S04]  /*1cd50*/  MOV R3, 0x0 ;  /* 0x0000000000037802 */ /* 0x000fc80000000f00 */
[----:B--2---:R-:W-:Y:S05]  /*1cd60*/  RET.REL.NODEC R2 `(_ZN7cutlass13device_kernelIN5flash19enable_sm80_to_sm89INS1_16FlashAttnFwdSm80INS1_25CollectiveMainloopFwdSm80ILi8ELi1ELb0EN4cute5tupleIJNS5_1CILi128EEENS7_ILi48EEENS7_ILi256EEEEEELi256ENS_6half_tEfNS_4arch4Sm80ELb0ELb0ELb1ELb1ELb0ELb1ELb1ELb1EEENS1_21CollectiveEpilogueFwdINS6_IJS8_SA_S9_EEENS6_IJNS7_ILi1EEESI_SI_EEESC_SE_Li256ELb1ELb1ELb1ELb0EEENS1_36VarlenDynamicPersistentTileSchedulerILi128ELi48ELi256ELi256ELb1ELb1ELb0ELb0ELb1ELb1EEEEEEEEEvNT_6ParamsE) ;  /* 0xfffe329002007950 */ /* 0x004fea0003c3ffff */
        .weak           $__internal_31_$__cuda_sm70_shflsync_idx_p
        .type           $__internal_31_$__cuda_sm70_shflsync_idx_p,@function
        .size           $__internal_31_$__cuda_sm70_shflsync_idx_p,($__internal_32_$__cuda_sm70_shflsync_up_p - $__internal_31_$__cuda_sm70_shflsync_idx_p)
$__internal_31_$__cuda_sm70_shflsync_idx_p:
[----:B------:R-:W-:-:S04]  /*1cd70*/  MOV R115, 0xffffffff ;  /* 0xffffffff00737802 */ /* 0x000fc80000000f00 */
[----:B------:R-:W-:Y:S04]  /*1cd80*/  WARPSYNC R115 ;  /* 0x0000007300007348 */ /* 0x000fe80003800000 */
[----:B------:R1:W2:Y:S02]  /*1cd90*/  SHFL.IDX PT, R0, R5, R3, R0 ;  /* 0x0000000305007389 */ /* 0x0002a400000e0000 */
[----:B-1----:R-:W-:-:S04]  /*1cda0*/  MOV R3, 0x0 ;  /* 0x0000000000037802 */ /* 0x002fc80000000f00 */
[----:B--2---:R-:W-:Y:S05]  /*1cdb0*/  RET.REL.NODEC R2 `(_ZN7cutlass13device_kernelIN5flash19enable_sm80_to_sm89INS1_16FlashAttnFwdSm80INS1_25CollectiveMainloopFwdSm80ILi8ELi1ELb0EN4cute5tupleIJNS5_1CILi128EEENS7_ILi48EEENS7_ILi256EEEEEELi256ENS_6half_tEfNS_4arch4Sm80ELb0ELb0ELb1ELb1ELb0ELb1ELb1ELb1EEENS1_21CollectiveEpilogueFwdINS6_IJS8_SA_S9_EEENS6_IJNS7_ILi1EEESI_SI_EEESC_SE_Li256ELb1ELb1ELb1ELb0EEENS1_36VarlenDynamicPersistentTileSchedulerILi128ELi48ELi256ELi256ELb1ELb1ELb0ELb0ELb1ELb1EEEEEEEEEvNT_6ParamsE) ;  /* 0xfffe324002007950 */ /* 0x004fea0003c3ffff */
        .weak           $__internal_32_$__cuda_sm70_shflsync_up_p
        .type           $__internal_32_$__cuda_sm70_shflsync_up_p,@function
        .size           $__internal_32_$__cuda_sm70_shflsync_up_p,($__internal_33_$__cuda_sm70_votesync_ballot - $__internal_32_$__cuda_sm70_shflsync_up_p)
$__internal_32_$__cuda_sm70_shflsync_up_p:
[----:B------:R-:W-:Y:S02]  /*1cdc0*/  IMAD.MOV.U32 R4, RZ, RZ, RZ ;  /* 0x000000ffff047224 */ /* 0x000fe400078e00ff */
[----:B------:R-:W-:-:S04]  /*1cdd0*/  IMAD.MOV.U32 R10, RZ, RZ, -0x1 ;  /* 0xffffffffff0a7424 */ /* 0x000fc800078e00ff */
[----:B------:R-:W-:Y:S04]  /*1cde0*/  WARPSYNC R10 ;  /* 0x0000000a00007348 */ /* 0x000fe80003800000 */
[----:B------:R1:W2:Y:S02]  /*1cdf0*/  SHFL.UP PT, R4, R0, R2, R4 ;  /* 0x0400000200047389 */ /* 0x0002a400000e0004 */
[----:B-1----:R-:W-:Y:S02]  /*1ce00*/  MOV R2, R3 ;  /* 0x0000000300027202 */ /* 0x002fe40000000f00 */
[----:B------:R-:W-:-:S04]  /*1ce10*/  MOV R3, 0x0 ;  /* 0x0000000000037802 */ /* 0x000fc80000000f00 */
[----:B--2---:R-:W-:Y:S05]  /*1ce20*/  RET.REL.NODEC R2 `(_ZN7cutlass13device_kernelIN5flash19enable_sm80_to_sm89INS1_16FlashAttnFwdSm80INS1_25CollectiveMainloopFwdSm80ILi8ELi1ELb0EN4cute5tupleIJNS5_1CILi128EEENS7_ILi48EEENS7_ILi256EEEEEELi256ENS_6half_tEfNS_4arch4Sm80ELb0ELb0ELb1ELb1ELb0ELb1ELb1ELb1EEENS1_21CollectiveEpilogueFwdINS6_IJS8_SA_S9_EEENS6_IJNS7_ILi1EEESI_SI_EEESC_SE_Li256ELb1ELb1ELb1ELb0EEENS1_36VarlenDynamicPersistentTileSchedulerILi128ELi48ELi256ELi256ELb1ELb1ELb0ELb0ELb1ELb1EEEEEEEEEvNT_6ParamsE) ;  /* 0xfffe31d002007950 */ /* 0x004fea0003c3ffff */
        .weak           $__internal_33_$__cuda_sm70_votesync_ballot
        .type           $__internal_33_$__cuda_sm70_votesync_ballot,@function
        .size           $__internal_33_$__cuda_sm70_votesync_ballot,(.L_x_5182 - $__internal_33_$__cuda_sm70_votesync_ballot)
$__internal_33_$__cuda_sm70_votesync_ballot:
[----:B------:R-:W-:Y:S01]  /*1ce30*/  ISETP.NE.U32.AND P0, PT, R0, 0x1, PT ;  /* 0x000000010000780c */ /* 0x000fe20003f05070 */
[----:B------:R-:W-:-:S04]  /*1ce40*/  IMAD.MOV.U32 R3, RZ, RZ, -0x1 ;  /* 0xffffffffff037424 */ /* 0x000fc800078e00ff */
[----:B------:R-:W-:Y:S08]  /*1ce50*/  WARPSYNC R3 ;  /* 0x0000000300007348 */ /* 0x000ff00003800000 */
[----:B------:R-:W-:-:S04]  /*1ce60*/  VOTE.ANY R0, PT, !P0 ;  /* 0x0000000000007806 */ /* 0x000fc800040e0100 */
[----:B------:R-:W-:Y:S01]  /*1ce70*/  LOP3.LUT R0, R0, R3, RZ, 0xc0, !PT ;  /* 0x0000000300007212 */ /* 0x000fe200078ec0ff */
[----:B------:R-:W-:-:S04]  /*1ce80*/  IMAD.MOV.U32 R3, RZ, RZ, 0x0 ;  /* 0x00000000ff037424 */ /* 0x000fc800078e00ff */
[----:B------:R-:W-:Y:S05]  /*1ce90*/  RET.REL.NODEC R2 `(_ZN7cutlass13device_kernelIN5flash19enable_sm80_to_sm89INS1_16FlashAttnFwdSm80INS1_25CollectiveMainloopFwdSm80ILi8ELi1ELb0EN4cute5tupleIJNS5_1CILi128EEENS7_ILi48EEENS7_ILi256EEEEEELi256ENS_6half_tEfNS_4arch4Sm80ELb0ELb0ELb1ELb1ELb0ELb1ELb1ELb1EEENS1_21CollectiveEpilogueFwdINS6_IJS8_SA_S9_EEENS6_IJNS7_ILi1EEESI_SI_EEESC_SE_Li256ELb1ELb1ELb1ELb0EEENS1_36VarlenDynamicPersistentTileSchedulerILi128ELi48ELi256ELi256ELb1ELb1ELb0ELb0ELb1ELb1EEEEEEEEEvNT_6ParamsE) ;  /* 0xfffe316002007950 */ /* 0x000fea0003c3ffff */
.L_x_1576:
        /* <DEDUP_REMOVED lines=14> */
.L_x_5182:


//--------------------- .text._ZN7cutlass13device_kernelIN5flash19enable_sm80_to_sm89INS1_16FlashAttnFwdSm80INS1_25CollectiveMainloopFwdSm80ILi8ELi1ELb0EN4cute5tupleIJNS5_1CILi128EEENS7_ILi64EEENS7_ILi256EEEEEELi256ENS_6half_tEfNS_4arch4Sm80ELb0ELb1ELb1ELb0ELb0ELb0ELb1ELb1EEENS1_21CollectiveEpilogueFwdINS6_IJS8_SA_S9_EEENS6_IJNS7_ILi1EEESI_SI_EEESC_SE_Li256ELb0ELb1ELb1ELb0EEENS1_19SingleTileSchedulerILb0ELb1ELb1ELi128EEEEEEEEEvNT_6ParamsE --------------------------
	.section	.text._ZN7cutlass13device_kernelIN5flash19enable_sm80_to_sm89INS1_16FlashAttnFwdSm80INS1_25CollectiveMainloopFwdSm80ILi8ELi1ELb0EN4cute5tupleIJNS5_1CILi128EEENS7_ILi64EEENS7_ILi256EEEEEELi256ENS_6half_tEfNS_4arch4Sm80ELb0ELb1ELb1ELb0ELb0ELb0ELb1ELb1EEENS1_21CollectiveEpilogueFwdINS6_IJS8_SA_S9_EEENS6_IJNS7_ILi1EEESI_SI_EEESC_SE_Li256ELb0ELb1ELb1ELb0EEENS1_19SingleTileSchedulerILb0ELb1ELb1ELi128EEEEEEEEEvNT_6ParamsE,"ax",@progbits
	.sectioninfo	@"SHI_REGISTERS=255"
	.align	128
.text._ZN7cutlass13device_kernelIN5flash19enable_sm80_to_sm89INS1_16FlashAttnFwdSm80INS1_25CollectiveMainloopFwdSm80ILi8ELi1ELb0EN4cute5tupleIJNS5_1CILi128EEENS7_ILi64EEENS7_ILi256EEEEEELi256ENS_6half_tEfNS_4arch4Sm80ELb0ELb1ELb1ELb0ELb0ELb0ELb1ELb1EEENS1_21CollectiveEpilogueFwdINS6_IJS8_SA_S9_EEENS6_IJNS7_ILi1EEESI_SI_EEESC_SE_Li256ELb0ELb1ELb1ELb0EEENS1_19SingleTileSchedulerILb0ELb1ELb1ELi128EEEEEEEEEvNT_6ParamsE:
        .type           _ZN7cutlass13device_kernelIN5flash19enable_sm80_to_sm89INS1_16FlashAttnFwdSm80INS1_25CollectiveMainloopFwdSm80ILi8ELi1ELb0EN4cute5tupleIJNS5_1CILi128EEENS7_ILi64EEENS7_ILi256EEEEEELi256ENS_6half_tEfNS_4arch4Sm80ELb0ELb1ELb1ELb0ELb0ELb0ELb1ELb1EEENS1_21CollectiveEpilogueFwdINS6_IJS8_SA_S9_EEENS6_IJNS7_ILi1EEESI_SI_EEESC_SE_Li256ELb0ELb1ELb1ELb0EEENS1_19SingleTileSchedulerILb0ELb1ELb1ELi128EEEEEEEEEvNT_6ParamsE,@function
        .size           _ZN7cutlass13device_kernelIN5flash19enable_sm80_to_sm89INS1_16FlashAttnFwdSm80INS1_25CollectiveMainloopFwdSm80ILi8ELi1ELb0EN4cute5tupleIJNS5_1CILi128EEENS7_ILi64EEENS7_ILi256EEEEEELi256ENS_6half_tEfNS_4arch4Sm80ELb0ELb1ELb1ELb0ELb0ELb0ELb1ELb1EEENS1_21CollectiveEpilogueFwdINS6_IJS8_SA_S9_EEENS6_IJNS7_ILi1EEESI_SI_EEESC_SE_Li256ELb0ELb1ELb1ELb0EEENS1_19SingleTileSchedulerILb0ELb1ELb1ELi128EEEEEEEEEvNT_6ParamsE,(.L_x_5187 - _ZN7cutlass13device_kernelIN5flash19enable_sm80_to_sm89INS1_16FlashAttnFwdSm80INS1_25CollectiveMainloopFwdSm80ILi8ELi1ELb0EN4cute5tupleIJNS5_1CILi128EEENS7_ILi64EEENS7_ILi256EEEEEELi256ENS_6half_tEfNS_4arch4Sm80ELb0ELb1ELb1ELb0ELb0ELb0ELb1ELb1EEENS1_21CollectiveEpilogueFwdINS6_IJS8_SA_S9_EEENS6_IJNS7_ILi1EEESI_SI_EEESC_SE_Li256ELb0ELb1ELb1ELb0EEENS1_19SingleTileSchedulerILb0ELb1ELb1ELi128EEEEEEEEEvNT_6ParamsE)
        .other          _ZN7cutlass13device_kernelIN5flash19enable_sm80_to_sm89INS1_16FlashAttnFwdSm80INS1_25CollectiveMainloopFwdSm80ILi8ELi1ELb0EN4cute5tupleIJNS5_1CILi128EEENS7_ILi64EEENS7_ILi256EEEEEELi256ENS_6half_tEfNS_4arch4Sm80ELb0ELb1ELb1ELb0ELb0ELb0ELb1ELb1EEENS1_21CollectiveEpilogueFwdINS6_IJS8_SA_S9_EEENS6_IJNS7_ILi1EEESI_SI_EEESC_SE_Li256ELb0ELb1ELb1ELb0EEENS1_19SingleTileSchedulerILb0ELb1ELb1ELi128EEEEEEEEEvNT_6ParamsE,@"STO_CUDA_ENTRY STV_DEFAULT"
_ZN7cutlass13device_kernelIN5flash19enable_sm80_to_sm89INS1_16FlashAttnFwdSm80INS1_25CollectiveMainloopFwdSm80ILi8ELi1ELb0EN4cute5tupleIJNS5_1CILi128EEENS7_ILi64EEENS7_ILi256EEEEEELi256ENS_6half_tEfNS_4arch4Sm80ELb0ELb1ELb1ELb0ELb0ELb0ELb1ELb1EEENS1_21CollectiveEpilogueFwdINS6_IJS8_SA_S9_EEENS6_IJNS7_ILi1EEESI_SI_EEESC_SE_Li256ELb0ELb1ELb1ELb0EEENS1_19SingleTileSchedulerILb0ELb1ELb1ELi128EEEEEEEEEvNT_6ParamsE:
        /* <DEDUP_REMOVED lines=18> */
.L_x_1577:
[----:B---3--:R-:W-:Y:S02]  /*0120*/  ULDC.64 UR4, c[0x0][0x550] ;  /* 0x0001540000047ab9 */ /* 0x008fe40000000a00 */
[----:B------:R-:W-:Y:S02]  /*0130*/  UISETP.NE.AND UP0, UPT, UR4, 0x1, UPT ;  /* 0x000000010400788c */ /* 0x000fe4000bf05270 */
[----:B------:R-:W-:-:S02]  /*0140*/  UIMAD.WIDE.U32 UR8, UR6, UR5, URZ ;  /* 0x00000005060872a5 */ /* 0x000fc4000f8e003f */
[----:B------:R-:W-:Y:S02]  /*0150*/  ULDC UR4, c[0x0][0x558] ;  /* 0x0001560000047ab9 */ /* 0x000fe40000000800 */
[----:B------:R-:W-:-:S05]  /*0160*/  UMOV UR10, UR6 ;  /* 0x00000006000a7c82 */ /* 0x000fca0008000000 */
[----:B------:R-:W-:-:S03]  /*0170*/  @UP0 USHF.R.U32.HI UR10, URZ, UR4, UR9 ;  /* 0x000000043f0a0299 */ /* 0x000fc60008011609 */
.L_x_1578:
        /* <DEDUP_REMOVED lines=14> */
[----:B------:R-:W-:Y:S02]  /*0260*/  UIADD3 UR13, UR11, -UR13, URZ ;  /* 0x8000000d0b0d7290 */ /* 0x000fe4000fffe03f */
[----:B------:R-:W-:Y:S02]  /*0270*/  ULDC UR5, c[0x0][0x1d0] ;  /* 0x0000740000057ab9 */ /* 0x000fe40000000800 */
[----:B-1----:R-:W-:-:S04]  /*0280*/  USHF.L.U32 UR9, UR8, 0x7, URZ ;  /* 0x0000000708097899 */ /* 0x002fc8000800063f */
[----:B------:R-:W-:-:S04]  /*0290*/  @UP2 UIADD3 UR14, UR9, 0x7f, URZ ;  /* 0x0000007f090e2890 */ /* 0x000fc8000fffe03f */
[----:B------:R-:W-:Y:S02]  /*02a0*/  UIMAD.WIDE.U32 UR14, UR14, UR6, URZ ;  /* 0x000000060e0e72a5 */ /* 0x000fe4000f8e003f */
[----:B------:R-:W-:Y:S02]  /*02b0*/  UIADD3 UR6, UR9, 0x7f, URZ ;  /* 0x0000007f09067890 */ /* 0x000fe4000fffe03f */
[----:B------:R-:W-:-:S04]  /*02c0*/  @UP2 USHF.R.U32.HI UR6, URZ, UR7, UR15 ;  /* 0x000000073f062299 */ /* 0x000fc8000801160f */
        /* <DEDUP_REMOVED lines=14> */
.L_x_1580:
[----:B------:R-:W-:Y:S02]  /*03b0*/  ULDC UR4, c[0x0][0x32c] ;  /* 0x0000cb0000047ab9 */ /* 0x000fe40000000800 */
[----:B------:R-:W-:-:S03]  /*03c0*/  UISETP.NE.AND UP0, UPT, UR11, UR4, UPT ;  /* 0x000000040b00728c */ /* 0x000fc6000bf05270 */
[----:B------:R-:W-:Y:S02]  /*03d0*/  ULDC.64 UR4, c[0x0][0x330] ;  /* 0x0000cc0000047ab9 */ /* 0x000fe40000000a00 */
[----:B------:R-:W-:-:S06]  /*03e0*/  UIMAD.WIDE.U32 UR14, UR7, UR4, URZ ;  /* 0x00000004070e72a5 */ /* 0x000fcc000f8e003f */
[----:B------:R-:W-:Y:S02]  /*03f0*/  @UP0 USHF.R.U32.HI UR7, URZ, UR5, UR15 ;  /* 0x000000053f070299 */ /* 0x000fe4000801160f */
.L_x_1581:
[----:B------:R-:W-:Y:S02]  /*0400*/  ULDC UR4, c[0x0][0x32c] ;  /* 0x0000cb0000047ab9 */ /* 0x000fe40000000800 */
[----:B------:R-:W-:-:S04]  /*0410*/  UIMAD UR4, UR7, UR4, UR4 ;  /* 0x00000004070472a4 */ /* 0x000fc8000f8e0204 */
[----:B------:R-:W-:-:S04]  /*0420*/  UISETP.LT.AND UP0, UPT, UR6, UR4, UPT ;  /* 0x000000040600728c */ /* 0x000fc8000bf01270 */
[----:B------:R-:W-:-:S03]  /*0430*/  USEL UR6, UR6, UR4, UP0 ;  /* 0x0000000406067287 */ /* 0x000fc60008000000 */
.L_x_1579:
[----:B------:R-:W-:Y:S01]  /*0440*/  ULDC.64 UR4, c[0x0][0x2c8] ;  /* 0x0000b20000047ab9 */ /* 0x000fe20000000a00 */
[----:B------:R-:W-:Y:S01]  /*0450*/  PLOP3.LUT P0, PT, PT, PT, UP1, 0x40, 0x0 ;  /* 0x000000000000781c */ /* 0x000fe20003f0e818 */
[----:B------:R-:W-:Y:S02]  /*0460*/  UMOV UR7, 0x3f ;  /* 0x0000003f00077882 */ /* 0x000fe40000000000 */
[----:B------:R-:W-:Y:S02]  /*0470*/  ULDC UR11, c[0x0][0x1d0] ;  /* 0x00007400000b7ab9 */ /* 0x000fe40000000800 */
[----:B------:R-:W-:Y:S02]  /*0480*/  UIMAD.WIDE.U32 UR14, UR9, UR4, URZ ;  /* 0x00000004090e72a5 */ /* 0x000fe4000f8e003f */
[----:B------:R-:W-:Y:S02]  /*0490*/  UIADD3 UR6, UR6, 0x3f, URZ ;  /* 0x0000003f06067890 */ /* 0x000fe4000fffe03f */
[----:B------:R-:W-:-:S02]  /*04a0*/  UIADD3 UR7, UR7, UR11, URZ ;  /* 0x0000000b07077290 */ /* 0x000fc4000fffe03f */
[----:B------:R-:W-:Y:S02]  /*04b0*/  UMOV UR4, UR9 ;  /* 0x0000000900047c82 */ /* 0x000fe40008000000 */
[----:B------:R-:W-:Y:S02]  /*04c0*/  @UP2 USHF.R.U32.HI UR4, URZ, UR5, UR15 ;  /* 0x000000053f042299 */ /* 0x000fe4000801160f */
[----:B------:R-:W-:Y:S02]  /*04d0*/  ULDC UR13, c[0x0][0x168] ;  /* 0x00005a00000d7ab9 */ /* 0x000fe40000000800 */
[----:B------:R-:W-:Y:S02]  /*04e0*/  USHF.R.S32.HI UR15, URZ, 0x1f, UR6 ;  /* 0x0000001f3f0f7899 */ /* 0x000fe40008011406 */
[----:B------:R-:W-:Y:S02]  /*04f0*/  USHF.R.S32.HI UR14, URZ, 0x1f, UR7 ;  /* 0x0000001f3f0e7899 */ /* 0x000fe40008011407 */
[----:B------:R-:W-:-:S02]  /*0500*/  UIADD3 UR11, UR11, -UR13, URZ ;  /* 0x8000000d0b0b7290 */ /* 0x000fc4000fffe03f */
[----:B------:R-:W-:Y:S02]  /*0510*/  ULEA.HI UR6, UR15, UR6, URZ, 0x6 ;  /* 0x000000060f067291 */ /* 0x000fe4000f8f303f */
[----:B------:R-:W-:Y:S02]  /*0520*/  ULEA.HI UR14, UR14, UR7, URZ, 0x6 ;  /* 0x000000070e0e7291 */ /* 0x000fe4000f8f303f */
[----:B------:R-:W-:Y:S02]  /*0530*/  UIADD3 UR4, UR11, UR4, URZ ;  /* 0x000000040b047290 */ /* 0x000fe4000fffe03f */
[----:B------:R-:W-:Y:S02]  /*0540*/  ULDC UR5, c[0x0][0x324] ;  /* 0x0000c90000057ab9 */ /* 0x000fe40000000800 */
[----:B------:R-:W-:Y:S02]  /*0550*/  USHF.R.S32.HI UR6, URZ, 0x6, UR6 ;  /* 0x000000063f067899 */ /* 0x000fe40008011406 */
[----:B------:R-:W-:-:S02]  /*0560*/  USHF.R.S32.HI UR14, URZ, 0x6, UR14 ;  /* 0x000000063f0e7899 */ /* 0x000fc4000801140e */
[----:B------:R-:W-:Y:S02]  /*0570*/  UIADD3 UR5, UR4, -UR5, URZ ;  /* 0x8000000504057290 */ /* 0x000fe4000fffe03f */
[----:B------:R-:W-:-:S04]  /*0580*/  UISETP.LT.AND UP0, UPT, UR14, UR6, UPT ;  /* 0x000000060e00728c */ /* 0x000fc8000bf01270 */
[----:B------:R-:W-:Y:S01]  /*0590*/  USEL UR6, UR14, UR6, UP0 ;  /* 0x000000060e067287 */ /* 0x000fe20008000000 */
[----:B------:R-:W-:Y:S01]  /*05a0*/  MOV R2, UR5 ;  /* 0x0000000500027c02 */ /* 0x000fe20008000f00 */
[----:B------:R-:W-:Y:S05]  /*05b0*/  @P0 BRA `(.L_x_1582) ;  /* 0x0000010000000947 */ /* 0x000fea0003800000 */
[----:B------:R-:W-:-:S04]  /*05c0*/  MOV R0, UR4 ;  /* 0x0000000400007c02 */ /* 0x000fc80008000f00 */
        /* <DEDUP_REMOVED lines=9> */
.L_x_1583:
[----:B------:R-:W-:-:S04]  /*0660*/  MOV R3, c[0x0][0x32c] ;  /* 0x0000cb0000037a02 */ /* 0x000fc80000000f00 */
[----:B------:R-:W-:-:S13]  /*0670*/  ISETP.NE.AND P0, PT, R3, 0x1, PT ;  /* 0x000000010300780c */ /* 0x000fda0003f05270 */
[----:B------:R-:W-:-:S05]  /*0680*/  @P0 IMAD.HI.U32 R3, R0, c[0x0][0x330], RZ ;  /* 0x0000cc0000030a27 */ /* 0x000fca00078e00ff */
[----:B------:R-:W-:-:S05]  /*0690*/  @P0 SHF.R.U32.HI R0, RZ, c[0x0][0x334], R3 ;  /* 0x0000cd00ff000a19 */ /* 0x000fca0000011603 */
.L_x_1584:
[----:B------:R-:W-:-:S05]  /*06a0*/  IMAD R0, R0, c[0x0][0x32c], RZ ;  /* 0x0000cb0000007a24 */ /* 0x000fca00078e02ff */
[----:B------:R-:W-:-:S04]  /*06b0*/  IMNMX R2, R2, R0, !PT ;  /* 0x0000000002027217 */ /* 0x000fc80007800200 */
.L_x_1582:
[----:B------:R-:W-:Y:S01]  /*06c0*/  SHF.R.S32.HI R0, RZ, 0x1f, R2 ;  /* 0x0000001fff007819 */ /* 0x000fe20000011402 */
[----:B------:R-:W-:Y:S02]  /*06d0*/  USHF.R.U32.HI UR5, URZ, 0x10, UR12 ;  /* 0x000000103f057899 */ /* 0x000fe4000801160c */
[----:B------:R-:W-:Y:S01]  /*06e0*/  ULDC UR4, c[0x0][0x338] ;  /* 0x0000ce0000047ab9 */ /* 0x000fe20000000800 */
[----:B------:R-:W-:Y:S01]  /*06f0*/  LEA.HI R0, R0, R2, RZ, 0x6 ;  /* 0x0000000200007211 */ /* 0x000fe200078f30ff */
[----:B------:R-:W-:-:S03]  /*0700*/  UISETP.NE.AND UP0, UPT, UR5, URZ, UPT ;  /* 0x0000003f0500728c */ /* 0x000fc6000bf05270 */
[----:B------:R-:W-:Y:S01]  /*0710*/  SHF.R.S32.HI R0, RZ, 0x6, R0 ;  /* 0x00000006ff007819 */ /* 0x000fe20000011400 */
[----:B------:R-:W-:-:S03]  /*0720*/  USEL UR4, UR5, UR4, UP0 ;  /* 0x0000000405047287 */ /* 0x000fc60008000000 */
[----:B------:R-:W-:Y:S01]  /*0730*/  IMNMX R9, RZ, R0, !PT ;  /* 0x00000000ff097217 */ /* 0x000fe20007800200 */
[----:B------:R-:W-:-:S03]  /*0740*/  IMAD.MOV.U32 R0, RZ, RZ, RZ ;  /* 0x000000ffff007224 */ /* 0x000fc600078e00ff */
[----:B------:R-:W-:-:S13]  /*0750*/  ISETP.LT.AND P0, PT, R9, UR6, PT ;  /* 0x0000000609007c0c */ /* 0x000fda000bf01270 */
[----:B------:R-:W-:Y:S05]  /*0760*/  @!P0 BRA `(.L_x_1585) ;  /* 0x000001f000008947 */ /* 0x000fea0003800000 */
[----:B------:R-:W-:Y:S01]  /*0770*/  IMAD.U32 R5, RZ, RZ, UR4 ;  /* 0x00000004ff057e24 */ /* 0x000fe2000f8e00ff */
[----:B------:R-:W-:-:S04]  /*0780*/  UIADD3 UR5, UR4, -0x1, UR6 ;  /* 0xffffffff04057890 */ /* 0x000fc8000fffe006 */
[----:B------:R-:W-:Y:S02]  /*0790*/  IABS R0, R5 ;  /* 0x0000000500007213 */ /* 0x000fe40000000000 */
[----:B------:R-:W-:-:S03]  /*07a0*/  IADD3 R8, -R9, UR5, RZ ;  /* 0x0000000509087c10 */ /* 0x000fc6000fffe1ff */
        /* <DEDUP_REMOVED lines=11> */
[----:B------:R-:W-:-:S04]  /*0860*/  IMAD.MOV R6, RZ, RZ, -R0 ;  /* 0x000000ffff067224 */ /* 0x000fc800078e0a00 */
        /* <DEDUP_REMOVED lines=9> */
[----:B------:R-:W-:Y:S02]  /*0900*/  LOP3.LUT R2, R8, UR4, RZ, 0x3c, !PT ;  /* 0x0000000408027c12 */ /* 0x000fe4000f8e3cff */
[----:B------:R-:W-:Y:S02]  /*0910*/  ISETP.NE.AND P1, PT, RZ, UR4, PT ;  /* 0x00000004ff007c0c */ /* 0x000fe4000bf25270 */
[----:B------:R-:W-:-:S07]  /*0920*/  ISETP.GE.AND P0, PT, R2, RZ, PT ;  /* 0x000000ff0200720c */ /* 0x000fce0003f06270 */
[----:B------:R-:W-:-:S06]  /*0930*/  @P2 IADD3 R0, R0, 0x1, RZ ;  /* 0x0000000100002810 */ /* 0x000fcc0007ffe0ff */
[----:B------:R-:W-:Y:S01]  /*0940*/  @!P0 IMAD.MOV R0, RZ, RZ, -R0 ;  /* 0x000000ffff008224 */ /* 0x000fe200078e0a00 */
[----:B------:R-:W-:Y:S02]  /*0950*/  @!P1 LOP3.LUT R0, RZ, UR4, RZ, 0x33, !PT ;  /* 0x00000004ff009c12 */ /* 0x000fe4000f8e33ff */
.L_x_1585:
[----:B------:R-:W-:Y:S01]  /*0960*/  ULOP3.LUT UR12, UR12, 0xffff, URZ, 0xc0, !UPT ;  /* 0x0000ffff0c0c7892 */ /* 0x000fe2000f8ec03f */
[----:B------:R-:W-:Y:S01]  /*0970*/  PLOP3.LUT P2, PT, PT, PT, PT, 0x80, 0x0 ;  /* 0x000000000000781c */ /* 0x000fe20003f4f070 */
[----:B------:R-:W-:Y:S01]  /*0980*/  IMAD.MOV.U32 R18, RZ, RZ, RZ ;  /* 0x000000ffff127224 */ /* 0x000fe200078e00ff */
[----:B------:R-:W-:Y:S01]  /*0990*/  MOV R17, RZ ;  /* 0x000000ff00117202 */ /* 0x000fe20000000f00 */
[----:B------:R-:W-:Y:S01]  /*09a0*/  CS2R R116, SRZ ;  /* 0x0000000000747805 */ /* 0x000fe2000001ff00 */
[----:B------:R-:W-:Y:S01]  /*09b0*/  CS2R R114, SRZ ;  /* 0x0000000000727805 */ /* 0x000fe2000001ff00 */
[----:B------:R-:W-:Y:S01]  /*09c0*/  IMAD R231, R0, UR12, R9 ;  /* 0x0000000c00e77c24 */ /* 0x000fe2000f8e0209 */
[----:B------:R-:W-:Y:S01]  /*09d0*/  ULDC.64 UR12, c[0x0][0x118] ;  /* 0x00004600000c7ab9 */ /* 0x000fe20000000a00 */
[----:B------:R-:W-:Y:S01]  /*09e0*/  CS2R R112, SRZ ;  /* 0x0000000000707805 */ /* 0x000fe2000001ff00 */
[----:B------:R-:W-:Y:S01]  /*09f0*/  CS2R R110, SRZ ;  /* 0x00000000006e7805 */ /* 0x000fe2000001ff00 */
[----:B------:R-:W-:Y:S01]  /*0a00*/  IMAD.IADD R0, R231, 0x1, R0 ;  /* 0x00000001e7007824 */ /* 0x000fe200078e0200 */
[----:B------:R-:W-:Y:S01]  /*0a10*/  CS2R R108, SRZ ;  /* 0x00000000006c7805 */ /* 0x000fe2000001ff00 */
[----:B------:R-:W-:Y:S01]  /*0a20*/  CS2R R106, SRZ ;  /* 0x00000000006a7805 */ /* 0x000fe2000001ff00 */
[----:B------:R-:W-:Y:S01]  /*0a30*/  CS2R R104, SRZ ;  /* 0x0000000000687805 */ /* 0x000fe2000001ff00 */
[----:B------:R-:W-:Y:S01]  /*0a40*/  CS2R R102, SRZ ;  /* 0x0000000000667805 */ /* 0x000fe2000001ff00 */
[----:B------:R-:W-:Y:S01]  /*0a50*/  IMNMX R172, R0, UR6, PT ;  /* 0x0000000600ac7c17 */ /* 0x000fe2000b800200 */
        /* <DEDUP_REMOVED lines=59> */
[----:B------:R-:W-:Y:S01]  /*0e10*/  USHF.R.S32.HI UR14, URZ, 0x1f, UR10 ;  /* 0x0000001f3f0e7899 */ /* 0x000fe2000801140a */
[----:B------:R-:W-:Y:S01]  /*0e20*/  SHF.R.S32.HI R124, RZ, 0x1f, R132 ;  /* 0x0000001fff7c7819 */ /* 0x000fe20000011484 */
[----:B------:R-:W-:Y:S01]  /*0e30*/  ULDC.64 UR4, c[0x0][0x1b8] ;  /* 0x00006e0000047ab9 */ /* 0x000fe20000000a00 */
[----:B------:R-:W-:-:S13]  /*0e40*/  ISETP.NE.AND.EX P4, PT, RZ, c[0x0][0x344], PT, P4 ;  /* 0x0000d100ff007a0c */ /* 0x000fda0003f85340 */
[----:B------:R-:W-:-:S04]  /*0e50*/  @P4 IMAD.MOV.U32 R2, RZ, RZ, 0x4 ;  /* 0x00000004ff024424 */ /* 0x000fc800078e00ff */
[----:B------:R-:W-:-:S05]  /*0e60*/  @P4 IMAD.WIDE R2, R26, R2, c[0x0][0x340] ;  /* 0x0000d0001a024625 */ /* 0x000fca00078e0202 */
[----:B------:R1:W2:Y:S01]  /*0e70*/  @P4 LDG.E R16, [R2.64] ;  /* 0x0000000c02104981 */ /* 0x0002a2000c1e1900 */
[----:B------:R-:W-:Y:S01]  /*0e80*/  UIMAD UR6, UR14, UR4, URZ ;  /* 0x000000040e0672a4 */ /* 0x000fe2000f8e023f */
[----:B------:R-:W-:Y:S01]  /*0e90*/  PLOP3.LUT P1, PT, PT, PT, UP2, 0x80, 0x0 ;  /* 0x000000000000781c */ /* 0x000fe20003f2f028 */
[----:B------:R-:W-:Y:S01]  /*0ea0*/  UIMAD.WIDE.U32 UR16, UR10, UR4, URZ ;  /* 0x000000040a1072a5 */ /* 0x000fe2000f8e003f */
[----:B------:R-:W-:Y:S01]  /*0eb0*/  PLOP3.LUT P0, PT, PT, PT, UP2, 0x80, 0x0 ;  /* 0x000000000000781c */ /* 0x000fe20003f0f028 */
[----:B------:R-:W-:Y:S01]  /*0ec0*/  UIMAD UR5, UR10, UR5, UR6 ;  /* 0x000000050a0572a4 */ /* 0x000fe2000f8e0206 */
[----:B------:R-:W-:Y:S01]  /*0ed0*/  SHF.R.S32.HI R17, RZ, 0x1f, R26 ;  /* 0x0000001fff117819 */ /* 0x000fe2000001141a */
[----:B------:R-:W-:Y:S01]  /*0ee0*/  ULDC UR4, c[0x0][0x2c4] ;  /* 0x0000b10000047ab9 */ /* 0x000fe20000000800 */
[----:B------:R-:W-:Y:S01]  /*0ef0*/  LEA.HI R9, R124, R132, RZ, 0x4 ;  /* 0x000000847c097211 */ /* 0x000fe200078f20ff */
[----:B------:R-:W-:Y:S01]  /*0f00*/  UIADD3 UR5, UR17, UR5, URZ ;  /* 0x0000000511057290 */ /* 0x000fe2000fffe03f */
[----:B------:R-:W-:Y:S01]  /*0f10*/  BSSY B0, `(.L_x_1587) ;  /* 0x00000b1000007945 */ /* 0x000fe20003800000 */
[----:B------:R-:W-:Y:S01]  /*0f20*/  IMAD R5, R17, c[0x0][0x1c0], RZ ;  /* 0x0000700011057a24 */ /* 0x000fe200078e02ff */
[----:B------:R-:W-:Y:S01]  /*0f30*/  SHF.R.S32.HI R8, RZ, 0x4, R9 ;  /* 0x00000004ff087819 */ /* 0x000fe20000011409 */
[----:B------:R-:W-:-:S02]  /*0f40*/  ULDC UR15, c[0x0][0x168] ;  /* 0x00005a00000f7ab9 */ /* 0x000fc40000000800 */
[----:B------:R-:W-:Y:S01]  /*0f50*/  IMAD R5, R26, c[0x0][0x1c4], R5 ;  /* 0x000071001a057a24 */ /* 0x000fe200078e0205 */
[----:B------:R-:W-:Y:S01]  /*0f60*/  LEA.HI R7, R9, R8, RZ, 0x1 ;  /* 0x0000000809077211 */ /* 0x000fe200078f08ff */
[----:B------:R-:W-:Y:S02]  /*0f70*/  UIMAD UR15, UR4, UR15, URZ ;  /* 0x0000000f040f72a4 */ /* 0x000fe4000f8e023f */
[----:B------:R-:W-:Y:S02]  /*0f80*/  ULDC.64 UR6, c[0x0][0x1e8] ;  /* 0x00007a0000067ab9 */ /* 0x000fe40000000a00 */
[----:B------:R-:W-:Y:S01]  /*0f90*/  UIMAD UR6, UR14, UR6, URZ ;  /* 0x000000060e0672a4 */ /* 0x000fe2000f8e023f */
[----:B-1----:R-:W-:Y:S01]  /*0fa0*/  LEA.HI R2, R124, R132, RZ, 0x3 ;  /* 0x000000847c027211 */ /* 0x002fe200078f18ff */
[----:B------:R-:W-:Y:S02]  /*0fb0*/  IMAD.U32 R3, RZ, RZ, UR17 ;  /* 0x00000011ff037e24 */ /* 0x000fe4000f8e00ff */
[----:B------:R-:W-:Y:S01]  /*0fc0*/  UIMAD UR6, UR10, UR7, UR6 ;  /* 0x000000070a0672a4 */ /* 0x000fe2000f8e0206 */
[----:B------:R-:W-:Y:S01]  /*0fd0*/  IMAD.U32 R3, RZ, RZ, UR5 ;  /* 0x00000005ff037e24 */ /* 0x000fe2000f8e00ff */
[----:B------:R-:W-:Y:S01]  /*0fe0*/  LOP3.LUT R0, R2, 0xfffffff8, RZ, 0xc0, !PT ;  /* 0xfffffff802007812 */ /* 0x000fe200078ec0ff */
[----:B------:R-:W-:Y:S01]  /*0ff0*/  ULDC.64 UR4, c[0x0][0x210] ;  /* 0x0000840000047ab9 */ /* 0x000fe20000000a00 */
[----:B------:R-:W-:Y:S01]  /*1000*/  SHF.R.S32.HI R22, RZ, 0x3, R2 ;  /* 0x00000003ff167819 */ /* 0x000fe20000011402 */
[----:B------:R-:W-:Y:S01]  /*1010*/  IMAD.U32 R2, RZ, RZ, UR16 ;  /* 0x00000010ff027e24 */ /* 0x000fe2000f8e00ff */
[----:B------:R-:W-:Y:S01]  /*1020*/  UIMAD UR4, UR14, UR4, URZ ;  /* 0x000000040e0472a4 */ /* 0x000fe2000f8e023f */
[----:B------:R-:W-:Y:S01]  /*1030*/  IMAD.IADD R23, R132, 0x1, -R0 ;  /* 0x0000000184177824 */ /* 0x000fe200078e0a00 */
[----:B------:R-:W-:Y:S01]  /*1040*/  IADD3 R28, R22, UR9, RZ ;  /* 0x00000009161c7c10 */ /* 0x000fe2000fffe0ff */
[----:B------:R-:W-:Y:S01]  /*1050*/  IMAD.WIDE.U32 R2, R26, c[0x0][0x1c0], R2 ;  /* 0x000070001a027a25 */ /* 0x000fe200078e0002 */
[----:B------:R-:W-:-:S03]  /*1060*/  UIMAD UR4, UR10, UR5, UR4 ;  /* 0x000000050a0472a4 */ /* 0x000fc6000f8e0204 */
[----:B------:R-:W-:Y:S02]  /*1070*/  IMAD R4, R23, 0x20, R22 ;  /* 0x0000002017047824 */ /* 0x000fe400078e0216 */
[----:B------:R-:W-:Y:S02]  /*1080*/  IMAD.IADD R3, R3, 0x1, R5 ;  /* 0x0000000103037824 */ /* 0x000fe400078e0205 */
[C---:B------:R-:W-:Y:S01]  /*1090*/  IMAD.SHL.U32 R10, R23.reuse, 0x8, RZ ;  /* 0x00000008170a7824 */ /* 0x040fe200078e00ff */
[----:B------:R-:W-:Y:S01]  /*10a0*/  IADD3 R4, R4, UR9, RZ ;  /* 0x0000000904047c10 */ /* 0x000fe2000fffe0ff */
[----:B------:R-:W-:-:S03]  /*10b0*/  IMAD.SHL.U32 R19, R23, 0x8, RZ ;  /* 0x0000000817137824 */ /* 0x000fc600078e00ff */
[----:B------:R-:W-:Y:S01]  /*10c0*/  SHF.R.S32.HI R11, RZ, 0x1f, R10 ;  /* 0x0000001fff0b7819 */ /* 0x000fe2000001140a */
[----:B------:R-:W-:Y:S01]  /*10d0*/  @P1 IMAD.HI.U32 R6, R4, c[0x0][0x2c8], RZ ;  /* 0x0000b20004061a27 */ /* 0x000fe200078e00ff */
[----:B------:R-:W-:Y:S02]  /*10e0*/  ISETP.GE.AND P1, PT, R28, UR15, PT ;  /* 0x0000000f1c007c0c */ /* 0x000fe4000bf26270 */
[----:B------:R-:W-:Y:S01]  /*10f0*/  IADD3 R20, R19, 0xc0, RZ ;  /* 0x000000c013147810 */ /* 0x000fe20007ffe0ff */
[----:B------:R-:W-:Y:S01]  /*1100*/  IMAD.MOV.U32 R0, RZ, RZ, R4 ;  /* 0x000000ffff007224 */ /* 0x000fe200078e0004 */
[----:B------:R-:W-:Y:S02]  /*1110*/  @P0 SHF.R.U32.HI R0, RZ, c[0x0][0x2cc], R6 ;  /* 0x0000b300ff000a19 */ /* 0x000fe40000011606 */
[----:B------:R-:W-:Y:S02]  /*1120*/  LOP3.LUT R6, R7, 0xfffffffe, RZ, 0xc0, !PT ;  /* 0xfffffffe07067812 */ /* 0x000fe400078ec0ff */
[----:B------:R-:W-:Y:S01]  /*1130*/  ISETP.GE.AND P5, PT, R20, c[0x0][0x198], PT ;  /* 0x0000660014007a0c */ /* 0x000fe20003fa6270 */
[----:B------:R-:W-:Y:S01]  /*1140*/  IMAD.MOV R5, RZ, RZ, -R0 ;  /* 0x000000ffff057224 */ /* 0x000fe200078e0a00 */
[----:B------:R-:W-:Y:S01]  /*1150*/  IADD3 R18, R10, 0x40, RZ ;  /* 0x000000400a127810 */ /* 0x000fe20007ffe0ff */
[----:B------:R-:W-:Y:S01]  /*1160*/  IMAD.IADD R29, R8, 0x1, -R6 ;  /* 0x00000001081d7824 */ /* 0x000fe200078e0a06 */
[----:B------:R-:W-:Y:S01]  /*1170*/  SHF.R.S32.HI R6, RZ, 0x1f, R0 ;  /* 0x0000001fff067819 */ /* 0x000fe20000011400 */
[----:B------:R-:W-:Y:S01]  /*1180*/  IMAD R5, R5, c[0x0][0x2c4], R4 ;  /* 0x0000b10005057a24 */ /* 0x000fe200078e0204 */
[----:B------:R-:W-:Y:S01]  /*1190*/  IADD3 R8, R28, 0x20, RZ ;  /* 0x000000201c087810 */ /* 0x000fe20007ffe0ff */
[----:B------:R-:W-:Y:S01]  /*11a0*/  IMAD.SHL.U32 R4, R22, 0x40, RZ ;  /* 0x0000004016047824 */ /* 0x000fe200078e00ff */
[----:B------:R-:W-:Y:S01]  /*11b0*/  @!P1 SHF.R.S32.HI R13, RZ, 0x1f, R20 ;  /* 0x0000001fff0d9819 */ /* 0x000fe20000011414 */
[----:B------:R-:W-:Y:S01]  /*11c0*/  IMAD R6, R6, c[0x0][0x1b0], RZ ;  /* 0x00006c0006067a24 */ /* 0x000fe200078e02ff */
[----:B------:R-:W-:Y:S01]  /*11d0*/  ISETP.GE.AND P0, PT, R8, UR15, PT ;  /* 0x0000000f08007c0c */ /* 0x000fe2000bf06270 */
[----:B------:R-:W-:Y:S01]  /*11e0*/  IMAD.WIDE.U32 R2, R0, c[0x0][0x1b0], R2 ;  /* 0x00006c0000027a25 */ /* 0x000fe200078e0002 */
[----:B------:R-:W-:-:S02]  /*11f0*/  LOP3.LUT R4, R4, 0x1c0, RZ, 0xc0, !PT ;  /* 0x000001c004047812 */ /* 0x000fc400078ec0ff */
[----:B------:R-:W-:Y:S01]  /*1200*/  @!P1 LEA.HI R20, R13, R20, RZ, 0x3 ;  /* 0x000000140d149211 */ /* 0x000fe200078f18ff */
[----:B------:R-:W-:Y:S01]  /*1210*/  IMAD R0, R0, c[0x0][0x1b4], R6 ;  /* 0x00006d0000007a24 */ /* 0x000fe200078e0206 */
[----:B------:R-:W-:Y:S02]  /*1220*/  LOP3.LUT R7, R4, 0x38, R10, 0xf8, !PT ;  /* 0x0000003804077812 */ /* 0x000fe400078ef80a */
[----:B------:R-:W-:Y:S01]  /*1230*/  SHF.R.U32.HI R4, RZ, 0x3, R4 ;  /* 0x00000003ff047819 */ /* 0x000fe20000011604 */
[----:B------:R-:W-:Y:S01]  /*1240*/  IMAD.IADD R3, R3, 0x1, R0 ;  /* 0x0000000103037824 */ /* 0x000fe200078e0200 */
[----:B------:R-:W-:Y:S02]  /*1250*/  IADD3 R6, R10, 0x80, RZ ;  /* 0x000000800a067810 */ /* 0x000fe40007ffe0ff */
[----:B------:R-:W-:Y:S01]  /*1260*/  LOP3.LUT R7, R7, R4, RZ, 0x3c, !PT ;  /* 0x0000000407077212 */ /* 0x000fe200078e3cff */
[----:B------:R-:W-:Y:S01]  /*1270*/  IMAD.WIDE.U32 R2, R5, c[0x0][0x1a8], R2 ;  /* 0x00006a0005027a25 */ /* 0x000fe200078e0002 */
[----:B------:R-:W-:-:S02]  /*1280*/  SHF.R.S32.HI R4, RZ, 0x1f, R5 ;  /* 0x0000001fff047819 */ /* 0x000fc40000011405 */
[----:B------:R-:W-:Y:S02]  /*1290*/  ISETP.GE.AND P2, PT, R6, c[0x0][0x1d4], PT ;  /* 0x0000750006007a0c */ /* 0x000fe40003f46270 */
[----:B------:R-:W-:Y:S01]  /*12a0*/  LEA.HI R6, R124, R132, RZ, 0x6 ;  /* 0x000000847c067211 */ /* 0x000fe200078f30ff */
[----:B------:R-:W-:Y:S01]  /*12b0*/  IMAD R0, R4, c[0x0][0x1a8], RZ ;  /* 0x00006a0004007a24 */ /* 0x000fe200078e02ff */
[----:B------:R-:W-:Y:S02]  /*12c0*/  LEA R27, P3, R2, c[0x0][0x160], 0x1 ;  /* 0x00005800021b7a11 */ /* 0x000fe400078608ff */
[----:B------:R-:W-:Y:S01]  /*12d0*/  @!P1 LOP3.LUT R20, R20, 0xfffffff8, RZ, 0xc0, !PT ;  /* 0xfffffff814149812 */ /* 0x000fe200078ec0ff */
[----:B------:R-:W-:Y:S01]  /*12e0*/  IMAD.SHL.U32 R4, R6, 0x8, RZ ;  /* 0x0000000806047824 */ /* 0x000fe200078e00ff */
[----:B------:R-:W-:Y:S01]  /*12f0*/  IADD3 R6, R19, 0x80, RZ ;  /* 0x0000008013067810 */ /* 0x000fe20007ffe0ff */
[----:B------:R-:W-:-:S03]  /*1300*/  IMAD R0, R5, c[0x0][0x1ac], R0 ;  /* 0x00006b0005007a24 */ /* 0x000fc600078e0200 */
[----:B------:R-:W-:Y:S01]  /*1310*/  LOP3.LUT R225, R7, 0xfffffe00, R4, 0xf8, !PT ;  /* 0xfffffe0007e17812 */ /* 0x000fe200078ef804 */
[----:B------:R-:W-:Y:S01]  /*1320*/  IMAD.IADD R0, R3, 0x1, R0 ;  /* 0x0000000103007824 */ /* 0x000fe200078e0200 */
[----:B------:R-:W-:Y:S02]  /*1330*/  LOP3.LUT R4, R9, 0xfffffff0, RZ, 0xc0, !PT ;  /* 0xfffffff009047812 */ /* 0x000fe400078ec0ff */
[----:B------:R-:W-:Y:S02]  /*1340*/  SHF.R.S32.HI R7, RZ, 0x1f, R22 ;  /* 0x0000001fff077819 */ /* 0x000fe40000011416 */
[----:B------:R-:W-:Y:S01]  /*1350*/  LEA.HI.X R25, R2, c[0x0][0x164], R0, 0x1, P3 ;  /* 0x0000590002197a11 */ /* 0x000fe200018f0c00 */
[----:B------:R-:W-:Y:S01]  /*1360*/  IMAD.IADD R8, R132, 0x1, -R4 ;  /* 0x0000000184087824 */ /* 0x000fe200078e0a04 */
[----:B------:R-:W-:Y:S01]  /*1370*/  @!P1 SHF.R.S32.HI R5, RZ, 0x1f, R6 ;  /* 0x0000001fff059819 */ /* 0x000fe20000011406 */
[----:B------:R-:W-:Y:S01]  /*1380*/  IMAD R0, R7, c[0x0][0x1e0], RZ ;  /* 0x0000780007007a24 */ /* 0x000fe200078e02ff */
[----:B------:R-:W-:Y:S01]  /*1390*/  ISETP.GE.AND P6, PT, R6, c[0x0][0x198], PT ;  /* 0x0000660006007a0c */ /* 0x000fe20003fc6270 */
[----:B------:R-:W-:Y:S01]  /*13a0*/  SHFL.IDX PT, R3, R25, RZ, 0x181f ;  /* 0x00181fff19037589 */ /* 0x000fe200000e0000 */
[----:B------:R-:W-:Y:S01]  /*13b0*/  SHF.R.S32.HI R2, RZ, 0x1f, R8 ;  /* 0x0000001fff027819 */ /* 0x000fe20000011408 */
[----:B------:R-:W-:Y:S01]  /*13c0*/  IMAD R0, R22, c[0x0][0x1e4], R0 ;  /* 0x0000790016007a24 */ /* 0x000fe200078e0200 */
[----:B------:R-:W-:Y:S01]  /*13d0*/  @!P1 LEA.HI R15, R5, R6, RZ, 0x3 ;  /* 0x00000006050f9211 */ /* 0x000fe200078f18ff */
[----:B------:R-:W-:Y:S01]  /*13e0*/  IMAD R6, R7, c[0x0][0x208], RZ ;  /* 0x0000820007067a24 */ /* 0x000fe200078e02ff */
[----:B------:R-:W-:Y:S01]  /*13f0*/  LEA.HI R24, R2, R8, RZ, 0x3 ;  /* 0x0000000802187211 */ /* 0x000fe200078f18ff */
[----:B------:R-:W-:Y:S01]  /*1400*/  IMAD.WIDE.U32 R4, R22, c[0x0][0x1e0], R10 ;  /* 0x0000780016047a25 */ /* 0x000fe200078e000a */
[----:B------:R-:W1:Y:S02]  /*1410*/  SHFL.IDX PT, R2, R27, RZ, 0x181f ;  /* 0x00181fff1b027589 */ /* 0x000e6400000e0000 */
[----:B------:R-:W-:Y:S01]  /*1420*/  LOP3.LUT R14, R24, 0xfffffff8, RZ, 0xc0, !PT ;  /* 0xfffffff8180e7812 */ /* 0x000fe200078ec0ff */
[----:B------:R-:W-:-:S02]  /*1430*/  IMAD R12, R22, c[0x0][0x20c], R6 ;  /* 0x00008300160c7a24 */ /* 0x000fc400078e0206 */
[----:B------:R-:W-:-:S04]  /*1440*/  IMAD.WIDE.U32 R6, R22, c[0x0][0x208], R10 ;  /* 0x0000820016067a25 */ /* 0x000fc800078e000a */
[----:B------:R-:W-:Y:S02]  /*1450*/  IMAD.IADD R9, R5, 0x1, R0 ;  /* 0x0000000105097824 */ /* 0x000fe400078e0200 */
[----:B------:R-:W-:Y:S01]  /*1460*/  IMAD.IADD R21, R8, 0x1, -R14 ;  /* 0x0000000108157824 */ /* 0x000fe200078e0a0e */
[----:B------:R-:W-:Y:S01]  /*1470*/  @!P1 LOP3.LUT R14, R15, 0xfffffff8, RZ, 0xc0, !PT ;  /* 0xfffffff80f0e9812 */ /* 0x000fe200078ec0ff */
[----:B------:R-:W-:Y:S02]  /*1480*/  IMAD.IADD R5, R7, 0x1, R12 ;  /* 0x0000000107057824 */ /* 0x000fe400078e020c */
[----:B------:R-:W-:Y:S02]  /*1490*/  IMAD.MOV.U32 R8, RZ, RZ, R4 ;  /* 0x000000ffff087224 */ /* 0x000fe400078e0004 */
[----:B------:R-:W-:Y:S02]  /*14a0*/  IMAD.U32 R12, RZ, RZ, UR10 ;  /* 0x0000000aff0c7e24 */ /* 0x000fe4000f8e00ff */
[----:B------:R-:W-:-:S02]  /*14b0*/  IMAD.U32 R0, RZ, RZ, UR10 ;  /* 0x0000000aff007e24 */ /* 0x000fc4000f8e00ff */
[----:B------:R-:W-:Y:S02]  /*14c0*/  IMAD.MOV.U32 R4, RZ, RZ, R6 ;  /* 0x000000ffff047224 */ /* 0x000fe400078e0006 */
[----:B------:R-:W-:-:S04]  /*14d0*/  IMAD.WIDE.U32 R12, R12, c[0x0][0x1e8], R8 ;  /* 0x00007a000c0c7a25 */ /* 0x000fc800078e0008 */
[----:B------:R-:W-:Y:S01]  /*14e0*/  IMAD.WIDE.U32 R8, R0, c[0x0][0x210], R4 ;  /* 0x0000840000087a25 */ /* 0x000fe200078e0004 */
[C---:B-1----:R-:W-:Y:S02]  /*14f0*/  @!P1 LEA R4, P3, R19.reuse, R2, 0x1 ;  /* 0x0000000213049211 */ /* 0x042fe400078608ff */
[----:B------:R-:W-:Y:S01]  /*1500*/  @!P1 SHF.R.S32.HI R0, RZ, 0x1f, R18 ;  /* 0x0000001fff009819 */ /* 0x000fe20000011412 */
[----:B------:R-:W-:Y:S01]  /*1510*/  @!P1 IMAD.WIDE R14, R14, 0x2, R2 ;  /* 0x000000020e0e9825 */ /* 0x000fe200078e0202 */
[C---:B------:R-:W-:Y:S02]  /*1520*/  @!P1 LEA.HI.X R5, R19.reuse, R3, R11, 0x1, P3 ;  /* 0x0000000313059211 */ /* 0x040fe400018f0c0b */
[----:B------:R-:W-:Y:S02]  /*1530*/  ISETP.GE.AND P3, PT, R19, c[0x0][0x198], PT ;  /* 0x0000660013007a0c */ /* 0x000fe40003f66270 */
[----:B------:R-:W-:Y:S02]  /*1540*/  @!P1 LEA.HI R0, R0, R18, RZ, 0x3 ;  /* 0x0000001200009211 */ /* 0x000fe400078f18ff */
[----:B------:R-:W-:-:S02]  /*1550*/  IADD3 R13, R13, UR6, RZ ;  /* 0x000000060d0d7c10 */ /* 0x000fc4000fffe0ff */
[--C-:B--2---:R-:W-:Y:S01]  /*1560*/  @P4 SHF.R.S32.HI R7, RZ, 0x1f, R16.reuse ;  /* 0x0000001fff074819 */ /* 0x104fe20000011410 */
[----:B------:R-:W-:Y:S01]  /*1570*/  @P4 IMAD.MOV.U32 R6, RZ, RZ, R16 ;  /* 0x000000ffff064224 */ /* 0x000fe200078e0010 */
[----:B------:R-:W-:Y:S01]  /*1580*/  @!P1 LOP3.LUT R16, R0, 0xfffffff8, RZ, 0xc0, !PT ;  /* 0xfffffff800109812 */ /* 0x000fe200078ec0ff */
[----:B------:R-:W-:Y:S02]  /*1590*/  @!P4 IMAD.MOV.U32 R6, RZ, RZ, R26 ;  /* 0x000000ffff06c224 */ /* 0x000fe400078e001a */
[----:B------:R-:W-:Y:S01]  /*15a0*/  @!P4 IMAD.MOV.U32 R7, RZ, RZ, R17 ;  /* 0x000000ffff07c224 */ /* 0x000fe200078e0011 */
[----:B------:R-:W-:Y:S01]  /*15b0*/  ISETP.GE.AND P4, PT, R19, c[0x0][0x198], PT ;  /* 0x0000660013007a0c */ /* 0x000fe20003f86270 */
[----:B------:R-:W-:Y:S01]  /*15c0*/  @!P1 IMAD.SHL.U32 R0, R225, 0x2, RZ ;  /* 0x00000002e1009824 */ /* 0x000fe200078e00ff */
[----:B------:R-:W-:Y:S01]  /*15d0*/  ISETP.GE.AND P4, PT, R18, c[0x0][0x198], PT ;  /* 0x0000660012007a0c */ /* 0x000fe20003f86270 */
[----:B------:R-:W-:-:S03]  /*15e0*/  @!P1 IMAD.WIDE R16, R16, 0x2, R2 ;  /* 0x0000000210109825 */ /* 0x000fc600078e0202 */
[----:B------:R-:W-:Y:S01]  /*15f0*/  @!PT LDS RZ, [RZ] ;  /* 0x00000000fffff984 */ /* 0x000fe20000000800 */
[----:B------:R1:W-:Y:S01]  /*1600*/  @!P1 LDGSTS.E.BYPASS.LTC128B.128 [R0+0x10100], [R4.64], !P3 ;  /* 0x1010000004009fae */ /* 0x0003e2000d901d4c */
[----:B------:R-:W-:Y:S01]  /*1610*/  @!P1 IMAD.WIDE R2, R20, 0x2, R2 ;  /* 0x0000000214029825 */ /* 0x000fe200078e0202 */
[----:B------:R-:W-:Y:S02]  /*1620*/  P2R R26, PR, RZ, 0x10 ;  /* 0x00000010ff1a7803 */ /* 0x000fe40000000000 */
[----:B------:R-:W-:Y:S01]  /*1630*/  ISETP.GE.AND P3, PT, R18, c[0x0][0x1d4], PT ;  /* 0x0000750012007a0c */ /* 0x000fe20003f66270 */
[----:B------:R-:W-:-:S04]  /*1640*/  IMAD.WIDE.U32 R34, R6, c[0x0][0x1f0], R12 ;  /* 0x00007c0006227a25 */ /* 0x000fc800078e000c */
[----:B------:R2:W-:Y:S01]  /*1650*/  @!P1 LDGSTS.E.BYPASS.LTC128B.128 [R0+0x14100], [R16.64], !P4 ;  /* 0x1410000010009fae */ /* 0x0005e2000e101d4c */
[----:B------:R-:W-:-:S03]  /*1660*/  ISETP.GE.AND P4, PT, R10, c[0x0][0x1d4], PT ;  /* 0x000075000a007a0c */ /* 0x000fc60003f86270 */
[----:B------:R3:W-:Y:S04]  /*1670*/  @!P1 LDGSTS.E.BYPASS.LTC128B.128 [R0+0x18100], [R14.64], !P6 ;  /* 0x181000000e009fae */ /* 0x0007e8000f101d4c */
[----:B------:R4:W-:Y:S01]  /*1680*/  @!P1 LDGSTS.E.BYPASS.LTC128B.128 [R0+0x1c100], [R2.64], !P5 ;  /* 0x1c10000002009fae */ /* 0x0009e2000e901d4c */
[----:B------:R-:W-:-:S03]  /*1690*/  LOP3.LUT P1, RZ, R21, 0x2, RZ, 0xc0, !PT ;  /* 0x0000000215ff7812 */ /* 0x000fc6000782c0ff */
[----:B------:R4:W-:Y:S01]  /*16a0*/  STL.64 [R1+0x38], R34 ;  /* 0x0000382201007387 */ /* 0x0009e20000100a00 */
[----:B-1----:R-:W-:Y:S02]  /*16b0*/  IMAD.SHL.U32 R4, R21, 0x40, RZ ;  /* 0x0000004015047824 */ /* 0x002fe400078e00ff */
[----:B------:R-:W-:Y:S02]  /*16c0*/  IMAD R5, R7, c[0x0][0x1f0], RZ ;  /* 0x00007c0007057a24 */ /* 0x000fe400078e02ff */
[----:B--2---:R-:W-:Y:S02]  /*16d0*/  IMAD.MOV.U32 R16, RZ, RZ, 0x20 ;  /* 0x00000020ff107424 */ /* 0x004fe400078e00ff */
[----:B---3--:R-:W-:Y:S02]  /*16e0*/  IMAD R14, R6, c[0x0][0x1f4], R5 ;  /* 0x00007d00060e7a24 */ /* 0x008fe400078e0205 */
[----:B------:R-:W-:Y:S02]  /*16f0*/  IMAD.SHL.U32 R5, R24, 0x40, RZ ;  /* 0x0000004018057824 */ /* 0x000fe400078e00ff */
[----:B----4-:R-:W-:Y:S01]  /*1700*/  IMAD.SHL.U32 R2, R29, 0x8, RZ ;  /* 0x000000081d027824 */ /* 0x010fe200078e00ff */
[----:B------:R-:W-:Y:S01]  /*1710*/  LOP3.LUT R0, R4, 0x1c0, RZ, 0xc0, !PT ;  /* 0x000001c004007812 */ /* 0x000fe200078ec0ff */
[----:B------:R-:W-:Y:S01]  /*1720*/  IMAD.IADD R37, R35, 0x1, R14 ;  /* 0x0000000123257824 */ /* 0x000fe200078e020e */
[----:B------:R-:W-:Y:S01]  /*1730*/  IADD3 R3, R9, UR4, RZ ;  /* 0x0000000409037c10 */ /* 0x000fe2000fffe0ff */
[----:B------:R-:W-:Y:S01]  /*1740*/  IMAD.MOV.U32 R4, RZ, RZ, 0x10 ;  /* 0x00000010ff047424 */ /* 0x000fe200078e00ff */
[----:B------:R-:W-:Y:S01]  /*1750*/  LOP3.LUT R2, R0, 0x8, R2, 0xf8, !PT ;  /* 0x0000000800027812 */ /* 0x000fe200078ef802 */
[----:B------:R1:W2:Y:S01]  /*1760*/  SHFL.IDX PT, R9, R25, 0x1, 0x181f ;  /* 0x00381f0019097f89 */ /* 0x0002a200000e0000 */
[----:B------:R-:W-:-:S02]  /*1770*/  SHF.R.U32.HI R0, RZ, 0x3, R0 ;  /* 0x00000003ff007819 */ /* 0x000fc40000011600 */
[----:B------:R-:W-:Y:S02]  /*1780*/  SEL R4, R4, 0xfffffff0, !P1 ;  /* 0xfffffff004047807 */ /* 0x000fe40004800000 */
[----:B------:R-:W-:Y:S01]  /*1790*/  LOP3.LUT R15, R2, R0, RZ, 0x3c, !PT ;  /* 0x00000000020f7212 */ /* 0x000fe200078e3cff */
[----:B------:R-:W-:Y:S01]  /*17a0*/  IMAD R0, R7, c[0x0][0x218], RZ ;  /* 0x0000860007007a24 */ /* 0x000fe200078e02ff */
[----:B------:R-:W-:Y:S01]  /*17b0*/  LOP3.LUT P1, RZ, R21, 0x4, RZ, 0xc0, !PT ;  /* 0x0000000415ff7812 */ /* 0x000fe2000782c0ff */
[----:B------:R-:W-:Y:S01]  /*17c0*/  IMAD.MOV.U32 R2, RZ, RZ, R8 ;  /* 0x000000ffff027224 */ /* 0x000fe200078e0008 */
[----:B------:R-:W-:Y:S01]  /*17d0*/  LOP3.LUT R5, R15, 0xfffffe00, R5, 0xf8, !PT ;  /* 0xfffffe000f057812 */ /* 0x000fe200078ef805 */
[----:B------:R-:W-:Y:S01]  /*17e0*/  IMAD R7, R6, c[0x0][0x21c], R0 ;  /* 0x0000870006077a24 */ /* 0x000fe200078e0200 */
[----:B------:R-:W-:Y:S01]  /*17f0*/  IADD3 R0, R10, 0xc0, RZ ;  /* 0x000000c00a007810 */ /* 0x000fe20007ffe0ff */
[----:B------:R-:W-:Y:S01]  /*1800*/  IMAD.WIDE.U32 R32, R6, c[0x0][0x218], R2 ;  /* 0x0000860006207a25 */ /* 0x000fe200078e0002 */
[----:B------:R1:W3:Y:S01]  /*1810*/  SHFL.IDX PT, R8, R27, 0x1, 0x181f ;  /* 0x00381f001b087f89 */ /* 0x0002e200000e0000 */
[----:B------:R-:W-:-:S02]  /*1820*/  SEL R2, R16, 0xffffffe0, !P1 ;  /* 0xffffffe010027807 */ /* 0x000fc40004800000 */
[----:B------:R-:W-:Y:S01]  /*1830*/  IMAD.IADD R31, R33, 0x1, R7 ;  /* 0x00000001211f7824 */ /* 0x000fe200078e0207 */
[----:B------:R1:W-:Y:S01]  /*1840*/  STL.64 [R1+0x40], R32 ;  /* 0x0000402001007387 */ /* 0x0003e20000100a00 */
[----:B------:R-:W-:-:S03]  /*1850*/  ISETP.GE.AND P1, PT, R0, c[0x0][0x1d4], PT ;  /* 0x0000750000007a0c */ /* 0x000fc60003f26270 */
[----:B------:R1:W-:Y:S04]  /*1860*/  STL [R1+0x34], R37 ;  /* 0x0000342501007387 */ /* 0x0003e80000100800 */
[----:B------:R1:W-:Y:S01]  /*1870*/  STL [R1+0x2c], R31 ;  /* 0x00002c1f01007387 */ /* 0x0003e20000100800 */
[----:B------:R-:W-:Y:S05]  /*1880*/  @P0 BRA `(.L_x_1588) ;  /* 0x0000019000000947 */ /* 0x000fea0003800000 */
[C---:B--2---:R-:W-:Y:S02]  /*1890*/  IADD3 R3, R19.reuse, 0x80, RZ ;  /* 0x0000008013037810 */ /* 0x044fe40007ffe0ff */
[C---:B------:R-:W-:Y:S02]  /*18a0*/  IADD3 R0, R19.reuse, 0xc0, RZ ;  /* 0x000000c013007810 */ /* 0x040fe40007ffe0ff */
[----:B---3--:R-:W-:Y:S02]  /*18b0*/  LEA R6, P0, R19, R8, 0x1 ;  /* 0x0000000813067211 */ /* 0x008fe400078008ff */
[----:B------:R-:W-:-:S02]  /*18c0*/  SHF.R.S32.HI R14, RZ, 0x1f, R18 ;  /* 0x0000001fff0e7819 */ /* 0x000fc40000011412 */
[----:B------:R-:W-:Y:S02]  /*18d0*/  SHF.R.S32.HI R12, RZ, 0x1f, R3 ;  /* 0x0000001fff0c7819 */ /* 0x000fe40000011403 */
[----:B------:R-:W-:Y:S02]  /*18e0*/  SHF.R.S32.HI R13, RZ, 0x1f, R0 ;  /* 0x0000001fff0d7819 */ /* 0x000fe40000011400 */
[----:B------:R-:W-:Y:S02]  /*18f0*/  P2R R17, PR, RZ, 0x2 ;  /* 0x00000002ff117803 */ /* 0x000fe40000000000 */
[C---:B------:R-:W-:Y:S02]  /*1900*/  LEA.HI.X R7, R19.reuse, R9, R11, 0x1, P0 ;  /* 0x0000000913077211 */ /* 0x040fe400000f0c0b */
[----:B------:R-:W-:Y:S02]  /*1910*/  LEA.HI R14, R14, R18, RZ, 0x3 ;  /* 0x000000120e0e7211 */ /* 0x000fe400078f18ff */
[----:B------:R-:W-:-:S02]  /*1920*/  ISETP.GE.AND P1, PT, R19, c[0x0][0x198], PT ;  /* 0x0000660013007a0c */ /* 0x000fc40003f26270 */
[----:B------:R-:W-:Y:S02]  /*1930*/  ISETP.NE.AND P0, PT, R26, RZ, PT ;  /* 0x000000ff1a00720c */ /* 0x000fe40003f05270 */
[----:B------:R-:W-:Y:S02]  /*1940*/  LEA.HI R3, R12, R3, RZ, 0x3 ;  /* 0x000000030c037211 */ /* 0x000fe400078f18ff */
[----:B------:R-:W-:Y:S02]  /*1950*/  LEA.HI R0, R13, R0, RZ, 0x3 ;  /* 0x000000000d007211 */ /* 0x000fe400078f18ff */
[----:B------:R-:W-:Y:S02]  /*1960*/  LOP3.LUT R14, R14, 0xfffffff8, RZ, 0xc0, !PT ;  /* 0xfffffff80e0e7812 */ /* 0x000fe400078ec0ff */
[----:B------:R-:W-:Y:S02]  /*1970*/  LOP3.LUT R3, R3, 0xfffffff8, RZ, 0xc0, !PT ;  /* 0xfffffff803037812 */ /* 0x000fe400078ec0ff */
[----:B------:R-:W-:Y:S01]  /*1980*/  LOP3.LUT R16, R0, 0xfffffff8, RZ, 0xc0, !PT ;  /* 0xfffffff800107812 */ /* 0x000fe200078ec0ff */
[----:B------:R-:W-:-:S02]  /*1990*/  IMAD.SHL.U32 R0, R225, 0x2, RZ ;  /* 0x00000002e1007824 */ /* 0x000fc400078e00ff */
[----:B------:R-:W-:-:S03]  /*19a0*/  IMAD.WIDE R14, R14, 0x2, R8 ;  /* 0x000000020e0e7825 */ /* 0x000fc600078e0208 */
[----:B------:R2:W-:Y:S01]  /*19b0*/  LDGSTS.E.BYPASS.LTC128B.128 [R0+0x11100], [R6.64], !P1 ;  /* 0x1110000006007fae */ /* 0x0005e2000c901d4c */
[--C-:B------:R-:W-:Y:S01]  /*19c0*/  IMAD.WIDE R12, R3, 0x2, R8.reuse ;  /* 0x00000002030c7825 */ /* 0x100fe200078e0208 */
[----:B------:R-:W-:Y:S02]  /*19d0*/  ISETP.NE.AND P1, PT, R17, RZ, PT ;  /* 0x000000ff1100720c */ /* 0x000fe40003f25270 */
[----:B------:R2:W-:Y:S01]  /*19e0*/  LDGSTS.E.BYPASS.LTC128B.128 [R0+0x15100], [R14.64], !P0 ;  /* 0x151000000e007fae */ /* 0x0005e2000c101d4c */
[----:B------:R-:W-:-:S03]  /*19f0*/  IMAD.WIDE R8, R16, 0x2, R8 ;  /* 0x0000000210087825 */ /* 0x000fc600078e0208 */
[----:B------:R2:W-:Y:S04]  /*1a00*/  LDGSTS.E.BYPASS.LTC128B.128 [R0+0x19100], [R12.64], !P6 ;  /* 0x191000000c007fae */ /* 0x0005e8000f101d4c */
[----:B------:R2:W-:Y:S03]  /*1a10*/  LDGSTS.E.BYPASS.LTC128B.128 [R0+0x1d100], [R8.64], !P5 ;  /* 0x1d10000008007fae */ /* 0x0005e6000e901d4c */
.L_x_1588:
[----:B--2---:R-:W-:Y:S05]  /*1a20*/  BSYNC B0 ;  /* 0x0000000000007941 */ /* 0x004fea0003800000 */
.L_x_1587:
[----:B------:R-:W-:Y:S01]  /*1a30*/  IADD3 R0, R28, 0x40, RZ ;  /* 0x000000401c007810 */ /* 0x000fe20007ffe0ff */
[----:B------:R2:W4:Y:S01]  /*1a40*/  SHFL.IDX PT, R7, R25, 0x2, 0x181f ;  /* 0x00581f0019077f89 */ /* 0x00052200000e0000 */
[----:B------:R-:W-:Y:S02]  /*1a50*/  BSSY B0, `(.L_x_1589) ;  /* 0x000001e000007945 */ /* 0x000fe40003800000 */
[----:B------:R-:W-:Y:S01]  /*1a60*/  ISETP.GE.AND P0, PT, R0, UR15, PT ;  /* 0x0000000f00007c0c */ /* 0x000fe2000bf06270 */
[----:B------:R2:W1:-:S12]  /*1a70*/  SHFL.IDX PT, R6, R27, 0x2, 0x181f ;  /* 0x00581f001b067f89 */ /* 0x00045800000e0000 */
[----:B------:R-:W-:Y:S05]  /*1a80*/  @P0 BRA `(.L_x_1590) ;  /* 0x000001a000000947 */ /* 0x000fea0003800000 */
[C---:B------:R-:W-:Y:S02]  /*1a90*/  IADD3 R3, R19.reuse, 0x80, RZ ;  /* 0x0000008013037810 */ /* 0x040fe40007ffe0ff */
[C---:B------:R-:W-:Y:S02]  /*1aa0*/  IADD3 R0, R19.reuse, 0xc0, RZ ;  /* 0x000000c013007810 */ /* 0x040fe40007ffe0ff */
[----:B-1-3--:R-:W-:Y:S02]  /*1ab0*/  LEA R8, P0, R19, R6, 0x1 ;  /* 0x0000000613087211 */ /* 0x00afe400078008ff */
[----:B------:R-:W-:Y:S02]  /*1ac0*/  SHF.R.S32.HI R14, RZ, 0x1f, R18 ;  /* 0x0000001fff0e7819 */ /* 0x000fe40000011412 */
[----:B------:R-:W-:Y:S02]  /*1ad0*/  SHF.R.S32.HI R12, RZ, 0x1f, R3 ;  /* 0x0000001fff0c7819 */ /* 0x000fe40000011403 */
[----:B------:R-:W-:-:S02]  /*1ae0*/  SHF.R.S32.HI R13, RZ, 0x1f, R0 ;  /* 0x0000001fff0d7819 */ /* 0x000fc40000011400 */
[----:B------:R-:W-:Y:S02]  /*1af0*/  P2R R17, PR, RZ, 0x2 ;  /* 0x00000002ff117803 */ /* 0x000fe40000000000 */
[C---:B----4-:R-:W-:Y:S02]  /*1b00*/  LEA.HI.X R9, R19.reuse, R7, R11, 0x1, P0 ;  /* 0x0000000713097211 */ /* 0x050fe400000f0c0b */
[----:B------:R-:W-:Y:S02]  /*1b10*/  LEA.HI R14, R14, R18, RZ, 0x3 ;  /* 0x000000120e0e7211 */ /* 0x000fe400078f18ff */
[----:B------:R-:W-:Y:S02]  /*1b20*/  ISETP.GE.AND P1, PT, R19, c[0x0][0x198], PT ;  /* 0x0000660013007a0c */ /* 0x000fe40003f26270 */
[----:B------:R-:W-:Y:S02]  /*1b30*/  ISETP.NE.AND P0, PT, R26, RZ, PT ;  /* 0x000000ff1a00720c */ /* 0x000fe40003f05270 */
[----:B------:R-:W-:-:S02]  /*1b40*/  LEA.HI R3, R12, R3, RZ, 0x3 ;  /* 0x000000030c037211 */ /* 0x000fc400078f18ff */
[----:B------:R-:W-:Y:S02]  /*1b50*/  LEA.HI R0, R13, R0, RZ, 0x3 ;  /* 0x000000000d007211 */ /* 0x000fe400078f18ff */
[----:B------:R-:W-:Y:S02]  /*1b60*/  LOP3.LUT R14, R14, 0xfffffff8, RZ, 0xc0, !PT ;  /* 0xfffffff80e0e7812 */ /* 0x000fe400078ec0ff */
[----:B------:R-:W-:Y:S02]  /*1b70*/  LOP3.LUT R3, R3, 0xfffffff8, RZ, 0xc0, !PT ;  /* 0xfffffff803037812 */ /* 0x000fe400078ec0ff */
[----:B------:R-:W-:Y:S01]  /*1b80*/  LOP3.LUT R16, R0, 0xfffffff8, RZ, 0xc0, !PT ;  /* 0xfffffff800107812 */ /* 0x000fe200078ec0ff */
[----:B------:R-:W-:Y:S02]  /*1b90*/  IMAD.SHL.U32 R0, R225, 0x2, RZ ;  /* 0x00000002e1007824 */ /* 0x000fe400078e00ff */
[----:B------:R-:W-:-:S03]  /*1ba0*/  IMAD.WIDE R14, R14, 0x2, R6 ;  /* 0x000000020e0e7825 */ /* 0x000fc600078e0206 */
[----:B------:R-:W-:Y:S01]  /*1bb0*/  @!PT LDS RZ, [RZ] ;  /* 0x00000000fffff984 */ /* 0x000fe20000000800 */
[----:B------:R1:W-:Y:S01]  /*1bc0*/  LDGSTS.E.BYPASS.LTC128B.128 [R0+0x12100], [R8.64], !P1 ;  /* 0x1210000008007fae */ /* 0x0003e2000c901d4c */
[--C-:B------:R-:W-:Y:S01]  /*1bd0*/  IMAD.WIDE R12, R3, 0x2, R6.reuse ;  /* 0x00000002030c7825 */ /* 0x100fe200078e0206 */
[----:B------:R-:W-:Y:S02]  /*1be0*/  ISETP.NE.AND P1, PT, R17, RZ, PT ;  /* 0x000000ff1100720c */ /* 0x000fe40003f25270 */
[----:B------:R1:W-:Y:S01]  /*1bf0*/  LDGSTS.E.BYPASS.LTC128B.128 [R0+0x16100], [R14.64], !P0 ;  /* 0x161000000e007fae */ /* 0x0003e2000c101d4c */
[----:B------:R-:W-:-:S03]  /*1c00*/  IMAD.WIDE R6, R16, 0x2, R6 ;  /* 0x0000000210067825 */ /* 0x000fc600078e0206 */
[----:B------:R1:W-:Y:S04]  /*1c10*/  LDGSTS.E.BYPASS.LTC128B.128 [R0+0x1a100], [R12.64], !P6 ;  /* 0x1a1000000c007fae */ /* 0x0003e8000f101d4c */
[----:B------:R1:W-:Y:S03]  /*1c20*/  LDGSTS.E.BYPASS.LTC128B.128 [R0+0x1e100], [R6.64], !P5 ;  /* 0x1e10000006007fae */ /* 0x0003e6000e901d4c */
.L_x_1590:
[----:B------:R-:W-:Y:S05]  /*1c30*/  BSYNC B0 ;  /* 0x0000000000007941 */ /* 0x000fea0003800000 */
.L_x_1589:
[----:B-1----:R-:W-:Y:S01]  /*1c40*/  IADD3 R0, R28, 0x60, RZ ;  /* 0x000000601c007810 */ /* 0x002fe20007ffe0ff */
[----:B------:R-:W-:Y:S01]  /*1c50*/  IMAD.MOV.U32 R13, RZ, RZ, c[0x0][0x1e0] ;  /* 0x00007800ff0d7624 */ /* 0x000fe200078e00ff */
[----:B----4-:R1:W4:Y:S01]  /*1c60*/  SHFL.IDX PT, R7, R25, 0x3, 0x181f ;  /* 0x00781f0019077f89 */ /* 0x01032200000e0000 */
[----:B------:R-:W-:Y:S01]  /*1c70*/  IMAD.MOV.U32 R17, RZ, RZ, 0x6 ;  /* 0x00000006ff117424 */ /* 0x000fe200078e00ff */
[----:B------:R-:W-:Y:S01]  /*1c80*/  ISETP.GE.AND P0, PT, R0, UR15, PT ;  /* 0x0000000f00007c0c */ /* 0x000fe2000bf06270 */
[----:B------:R-:W-:Y:S01]  /*1c90*/  BSSY B0, `(.L_x_1591) ;  /* 0x0000020000007945 */ /* 0x000fe20003800000 */
[----:B------:R1:W2:Y:S01]  /*1ca0*/  SHFL.IDX PT, R6, R27, 0x3, 0x181f ;  /* 0x00781f001b067f89 */ /* 0x0002a200000e0000 */
[----:B------:R-:W-:Y:S01]  /*1cb0*/  IADD3 R104, R172, -0x1, RZ ;  /* 0xffffffffac687810 */ /* 0x000fe20007ffe0ff */
[C---:B------:R-:W-:Y:S01]  /*1cc0*/  IMAD.SHL.U32 R126, R13.reuse, 0x40, RZ ;  /* 0x000000400d7e7824 */ /* 0x040fe200078e00ff */
[----:B------:R-:W-:-:S08]  /*1cd0*/  SHF.L.U64.HI R125, R13, R17, c[0x0][0x1e4] ;  /* 0x000079000d7d7619 */ /* 0x000fd00000010211 */
[----:B------:R-:W-:Y:S05]  /*1ce0*/  @P0 BRA `(.L_x_1592) ;  /* 0x000001a000000947 */ /* 0x000fea0003800000 */
[----:B------:R-:W-:Y:S01]  /*1cf0*/  P2R R0, PR, RZ, 0x2 ;  /* 0x00000002ff007803 */ /* 0x000fe20000000000 */
[----:B------:R-:W-:Y:S01]  /*1d00*/  IMAD.SHL.U32 R12, R225, 0x2, RZ ;  /* 0x00000002e10c7824 */ /* 0x000fe200078e00ff */
[C---:B------:R-:W-:Y:S02]  /*1d10*/  ISETP.GE.AND P1, PT, R19.reuse, c[0x0][0x198], PT ;  /* 0x0000660013007a0c */ /* 0x040fe40003f26270 */
[C---:B--23--:R-:W-:Y:S02]  /*1d20*/  LEA R8, P0, R19.reuse, R6, 0x1 ;  /* 0x0000000613087211 */ /* 0x04cfe400078008ff */
[C---:B------:R-:W-:Y:S02]  /*1d30*/  IADD3 R3, R19.reuse, 0xc0, RZ ;  /* 0x000000c013037810 */ /* 0x040fe40007ffe0ff */
[----:B----4-:R-:W-:Y:S02]  /*1d40*/  LEA.HI.X R9, R19, R7, R11, 0x1, P0 ;  /* 0x0000000713097211 */ /* 0x010fe400000f0c0b */
[----:B------:R-:W-:-:S02]  /*1d50*/  SHF.R.S32.HI R10, RZ, 0x1f, R3 ;  /* 0x0000001fff0a7819 */ /* 0x000fc40000011403 */
[----:B------:R-:W-:Y:S02]  /*1d60*/  ISETP.NE.AND P0, PT, R26, RZ, PT ;  /* 0x000000ff1a00720c */ /* 0x000fe40003f05270 */
[----:B------:R-:W-:Y:S01]  /*1d70*/  LEA.HI R3, R10, R3, RZ, 0x3 ;  /* 0x000000030a037211 */ /* 0x000fe200078f18ff */
[----:B------:R-:W-:Y:S01]  /*1d80*/  @!PT LDS RZ, [RZ] ;  /* 0x00000000fffff984 */ /* 0x000fe20000000800 */
[----:B------:R2:W-:Y:S01]  /*1d90*/  LDGSTS.E.BYPASS.LTC128B.128 [R12+0x13100], [R8.64], !P1 ;  /* 0x13100000080c7fae */ /* 0x0005e2000c901d4c */
[----:B------:R-:W-:Y:S02]  /*1da0*/  ISETP.NE.AND P1, PT, R0, RZ, PT ;  /* 0x000000ff0000720c */ /* 0x000fe40003f25270 */
[----:B------:R-:W-:Y:S02]  /*1db0*/  SHF.R.S32.HI R0, RZ, 0x1f, R18 ;  /* 0x0000001fff007819 */ /* 0x000fe40000011412 */
[----:B------:R-:W-:Y:S02]  /*1dc0*/  LOP3.LUT R3, R3, 0xfffffff8, RZ, 0xc0, !PT ;  /* 0xfffffff803037812 */ /* 0x000fe400078ec0ff */
[----:B------:R-:W-:-:S04]  /*1dd0*/  LEA.HI R0, R0, R18, RZ, 0x3 ;  /* 0x0000001200007211 */ /* 0x000fc800078f18ff */
[----:B------:R-:W-:-:S05]  /*1de0*/  LOP3.LUT R0, R0, 0xfffffff8, RZ, 0xc0, !PT ;  /* 0xfffffff800007812 */ /* 0x000fca00078ec0ff */
        /* <DEDUP_REMOVED lines=10> */
.L_x_1592:
[----:B------:R-:W-:Y:S05]  /*1e90*/  BSYNC B0 ;  /* 0x0000000000007941 */ /* 0x000fea0003800000 */
.L_x_1591:
[----:B------:R-:W-:Y:S01]  /*1ea0*/  IMAD.SHL.U32 R105, R104, 0x40, RZ ;  /* 0x0000004068697824 */ /* 0x000fe200078e00ff */
[----:B---3--:R-:W-:Y:S01]  /*1eb0*/  SHF.R.S32.HI R10, RZ, 0x1f, R104 ;  /* 0x0000001fff0a7819 */ /* 0x008fe20000011468 */
[----:B------:R-:W-:Y:S01]  /*1ec0*/  IMAD.MOV.U32 R130, RZ, RZ, R36 ;  /* 0x000000ffff827224 */ /* 0x000fe200078e0024 */
[----:B------:R-:W0:Y:S01]  /*1ed0*/  LDGDEPBAR ;  /* 0x00000000000079af */ /* 0x000e220000000000 */
[----:B------:R-:W-:Y:S01]  /*1ee0*/  IMAD.MOV.U32 R131, RZ, RZ, R37 ;  /* 0x000000ffff837224 */ /* 0x000fe200078e0025 */
[----:B------:R-:W-:Y:S01]  /*1ef0*/  IADD3 R0, -R105, c[0x0][0x1d0], -R22 ;  /* 0x0000740069007a10 */ /* 0x000fe20007ffe916 */
[----:B------:R-:W-:Y:S01]  /*1f00*/  IMAD R3, R125, R104, RZ ;  /* 0x000000687d037224 */ /* 0x000fe200078e02ff */
[----:B------:R-:W-:Y:S01]  /*1f10*/  SEL R16, RZ, 0x1, P4 ;  /* 0x00000001ff107807 */ /* 0x000fe20002000000 */
[----:B------:R-:W-:Y:S01]  /*1f20*/  IMAD.MOV.U32 R130, RZ, RZ, R34 ;  /* 0x000000ffff827224 */ /* 0x000fe200078e0022 */
[C---:B------:R-:W-:Y:S01]  /*1f30*/  ISETP.GE.AND P6, PT, R0.reuse, 0x1, PT ;  /* 0x000000010000780c */ /* 0x040fe20003fc6270 */
[----:B------:R-:W-:Y:S01]  /*1f40*/  IMAD.SHL.U32 R127, R13, 0x20, RZ ;  /* 0x000000200d7f7824 */ /* 0x000fe200078e00ff */
[----:B------:R-:W-:Y:S01]  /*1f50*/  ISETP.GE.AND P5, PT, R0, 0x21, PT ;  /* 0x000000210000780c */ /* 0x000fe20003fa6270 */
[-C--:B------:R-:W-:Y:S01]  /*1f60*/  IMAD R0, R10, R126.reuse, R3 ;  /* 0x0000007e0a007224 */ /* 0x080fe200078e0203 */
[----:B------:R-:W-:Y:S01]  /*1f70*/  SEL R15, RZ, 0x2, P3 ;  /* 0x00000002ff0f7807 */ /* 0x000fe20001800000 */
[----:B--2-4-:R-:W-:Y:S01]  /*1f80*/  IMAD.WIDE.U32 R6, R104, R126, R130 ;  /* 0x0000007e68067225 */ /* 0x014fe200078e0082 */
[----:B------:R-:W-:Y:S01]  /*1f90*/  SEL R14, RZ, 0x4, P2 ;  /* 0x00000004ff0e7807 */ /* 0x000fe20001000000 */
[----:B------:R-:W-:Y:S01]  /*1fa0*/  STL.64 [R1+0x30], R130 ;  /* 0x0000308201007387 */ /* 0x000fe20000100a00 */
[----:B------:R-:W-:Y:S01]  /*1fb0*/  LEA.HI R107, R124, R132, RZ, 0x5 ;  /* 0x000000847c6b7211 */ /* 0x000fe200078f28ff */
[----:B------:R-:W-:Y:S01]  /*1fc0*/  IMAD.IADD R0, R7, 0x1, R0 ;  /* 0x0000000107007824 */ /* 0x000fe200078e0200 */
[----:B------:R-:W-:Y:S01]  /*1fd0*/  IADD3 R14, R14, R15, R16 ;  /* 0x0000000f0e0e7210 */ /* 0x000fe20007ffe010 */
[----:B------:R-:W-:Y:S01]  /*1fe0*/  IMAD.MOV.U32 R3, RZ, RZ, 0x5 ;  /* 0x00000005ff037424 */ /* 0x000fe200078e00ff */
[----:B------:R-:W-:Y:S01]  /*1ff0*/  SHF.R.S32.HI R106, RZ, 0x5, R107 ;  /* 0x00000005ff6a7819 */ /* 0x000fe2000001146b */
[----:B------:R-:W-:Y:S01]  /*2000*/  IMAD.SHL.U32 R225, R225, 0x2, RZ ;  /* 0x00000002e1e17824 */ /* 0x000fe200078e00ff */
[----:B------:R-:W-:Y:S01]  /*2010*/  BAR.SYNC.DEFER_BLOCKING 0x0 ;  /* 0x0000000000007b1d */ /* 0x000fe20000010000 */
[----:B------:R-:W-:Y:S01]  /*2020*/  @P6 LEA R8, P0, R6, c[0x0][0x1c8], 0x1 ;  /* 0x0000720006086a11 */ /* 0x000fe200078008ff */
[----:B------:R-:W-:Y:S01]  /*2030*/  IMAD.SHL.U32 R11, R23, 0x40, RZ ;  /* 0x00000040170b7824 */ /* 0x000fe200078e00ff */
[----:B------:R-:W-:Y:S01]  /*2040*/  SHF.L.U64.HI R128, R13, R3, c[0x0][0x1e4] ;  /* 0x000079000d807619 */ /* 0x000fe20000010203 */
[----:B------:R-:W-:Y:S01]  /*2050*/  IMAD R3, R10, c[0x0][0x208], RZ ;  /* 0x000082000a037a24 */ /* 0x000fe200078e02ff */
[--C-:B------:R-:W-:Y:S01]  /*2060*/  @P6 LEA.HI.X R9, R6, c[0x0][0x1cc], R0.reuse, 0x1, P0 ;  /* 0x0000730006096a11 */ /* 0x100fe200000f0c00 */
[----:B------:R-:W-:Y:S01]  /*2070*/  IMAD.SHL.U32 R13, R22, 0x8, RZ ;  /* 0x00000008160d7824 */ /* 0x000fe200078e00ff */
[----:B------:R-:W-:Y:S01]  /*2080*/  @P5 IADD3 R7, P0, R127, R6, RZ ;  /* 0x000000067f075210 */ /* 0x000fe20007f1e0ff */
[----:B------:R-:W-:Y:S01]  /*2090*/  IMAD R3, R104, c[0x0][0x20c], R3 ;  /* 0x0000830068037a24 */ /* 0x000fe200078e0203 */
[----:B------:R-:W-:Y:S01]  /*20a0*/  P2R R19, PR, RZ, 0x8 ;  /* 0x00000008ff137803 */ /* 0x000fe20000000000 */
[----:B------:R-:W-:Y:S01]  /*20b0*/  STL [R1+0x50], R128 ;  /* 0x0000508001007387 */ /* 0x000fe20000100800 */
[----:B------:R-:W-:Y:S01]  /*20c0*/  ULDC UR6, c[0x0][0x324] ;  /* 0x0000c90000067ab9 */ /* 0x000fe20000000800 */
[----:B------:R-:W-:Y:S01]  /*20d0*/  @P5 IMAD.X R0, R128, 0x1, R0, P0 ;  /* 0x0000000180005824 */ /* 0x000fe200000e0600 */
[----:B------:R-:W-:Y:S01]  /*20e0*/  @P5 LEA R6, P0, R7, c[0x0][0x1c8], 0x1 ;  /* 0x0000720007065a11 */ /* 0x000fe200078008ff */
[----:B------:R-:W-:-:S03]  /*20f0*/  ULOP3.LUT UR6, URZ, UR6, URZ, 0x33, !UPT ;  /* 0x000000063f067292 */ /* 0x000fc6000f8e333f */
[----:B------:R-:W-:Y:S02]  /*2100*/  @P5 LEA.HI.X R7, R7, c[0x0][0x1cc], R0, 0x1, P0 ;  /* 0x0000730007075a11 */ /* 0x000fe400000f0c00 */
[----:B------:R-:W-:Y:S01]  /*2110*/  LOP3.LUT R0, R11, 0x1c0, RZ, 0xc0, !PT ;  /* 0x000001c00b007812 */ /* 0x000fe200078ec0ff */
[----:B------:R-:W-:-:S03]  /*2120*/  IMAD.WIDE.U32 R10, R104, c[0x0][0x208], RZ ;  /* 0x00008200680a7a25 */ /* 0x000fc600078e00ff */
[----:B------:R-:W-:Y:S01]  /*2130*/  LOP3.LUT R13, R0, 0x8, R13, 0xf8, !PT ;  /* 0x00000008000d7812 */ /* 0x000fe200078ef80d */
[----:B------:R-:W-:Y:S01]  /*2140*/  @!PT LDS RZ, [RZ] ;  /* 0x00000000fffff984 */ /* 0x000fe20000000800 */
[----:B------:R-:W-:Y:S01]  /*2150*/  @!PT LDS RZ, [RZ] ;  /* 0x00000000fffff984 */ /* 0x000fe20000000800 */
[----:B------:R-:W-:Y:S01]  /*2160*/  @!PT LDS RZ, [RZ] ;  /* 0x00000000fffff984 */ /* 0x000fe20000000800 */
[----:B------:R2:W-:Y:S01]  /*2170*/  @P6 LDGSTS.E.BYPASS.LTC128B.128 [R225+0x8100], [R8.64], !P4 ;  /* 0x0810000008e16fae */ /* 0x0005e2000e101d4c */
[----:B------:R-:W-:Y:S01]  /*2180*/  SHF.R.U32.HI R0, RZ, 0x3, R0 ;  /* 0x00000003ff007819 */ /* 0x000fe20000011600 */
[----:B------:R-:W-:Y:S01]  /*2190*/  IMAD.IADD R3, R11, 0x1, R3 ;  /* 0x000000010b037824 */ /* 0x000fe200078e0203 */
[C---:B------:R-:W-:Y:S01]  /*21a0*/  LEA R12, P0, R10.reuse, R32, 0x6 ;  /* 0x000000200a0c7211 */ /* 0x040fe200078030ff */
[----:B------:R2:W-:Y:S01]  /*21b0*/  @P6 LDGSTS.E.BYPASS.LTC128B.128 [R225+0xa100], [R8.64+0x80], !P3 ;  /* 0x0a10008008e16fae */ /* 0x0005e2000d901d4c */
[----:B------:R-:W-:Y:S02]  /*21c0*/  LOP3.LUT R0, R13, R0, RZ, 0x3c, !PT ;  /* 0x000000000d007212 */ /* 0x000fe400078e3cff */
[----:B------:R-:W-:Y:S01]  /*21d0*/  LEA.HI.X R10, R10, R31, R3, 0x6, P0 ;  /* 0x0000001f0a0a7211 */ /* 0x000fe200000f3403 */
[----:B------:R2:W-:Y:S01]  /*21e0*/  @P6 LDGSTS.E.BYPASS.LTC128B.128 [R225+0xc100], [R8.64+0x100], !P2 ;  /* 0x0c10010008e16fae */ /* 0x0005e2000d101d4c */
[----:B------:R-:W-:Y:S01]  /*21f0*/  SEL R3, RZ, 0x8, P1 ;  /* 0x00000008ff037807 */ /* 0x000fe20000800000 */
[----:B------:R-:W-:-:S02]  /*2200*/  IMAD R0, R29, 0x200, R0 ;  /* 0x000002001d007824 */ /* 0x000fc400078e0200 */
[----:B------:R2:W-:Y:S02]  /*2210*/  @P6 LDGSTS.E.BYPASS.LTC128B.128 [R225+0xe100], [R8.64+0x180], !P1 ;  /* 0x0e10018008e16fae */ /* 0x0005e4000c901d4c */
[----:B------:R-:W-:Y:S02]  /*2220*/  IMAD.IADD R18, R14, 0x1, R3 ;  /* 0x000000010e127824 */ /* 0x000fe400078e0203 */
[----:B------:R3:W-:Y:S01]  /*2230*/  @P5 LDGSTS.E.BYPASS.LTC128B.128 [R225+0x9100], [R6.64], !P4 ;  /* 0x0910000006e15fae */ /* 0x0007e2000e101d4c */
[----:B------:R-:W-:Y:S02]  /*2240*/  IMAD.SHL.U32 R196, R0, 0x2, RZ ;  /* 0x0000000200c47824 */ /* 0x000fe400078e00ff */
[----:B------:R-:W-:Y:S01]  /*2250*/  IMAD.MOV.U32 R3, RZ, RZ, c[0x0][0x208] ;  /* 0x00008200ff037624 */ /* 0x000fe200078e00ff */
[----:B------:R3:W-:Y:S01]  /*2260*/  @P5 LDGSTS.E.BYPASS.LTC128B.128 [R225+0xb100], [R6.64+0x80], !P3 ;  /* 0x0b10008006e15fae */ /* 0x0007e2000d901d4c */
[----:B------:R-:W-:Y:S02]  /*2270*/  LOP3.LUT P6, RZ, R18, 0x2, RZ, 0xc0, !PT ;  /* 0x0000000212ff7812 */ /* 0x000fe400078cc0ff */
[----:B------:R-:W-:Y:S01]  /*2280*/  IMAD.SHL.U32 R15, R3, 0x40, RZ ;  /* 0x00000040030f7824 */ /* 0x000fe200078e00ff */
[----:B------:R3:W-:Y:S01]  /*2290*/  @P5 LDGSTS.E.BYPASS.LTC128B.128 [R225+0xd100], [R6.64+0x100], !P2 ;  /* 0x0d10010006e15fae */ /* 0x0007e2000d101d4c */
[----:B------:R-:W-:-:S02]  /*22a0*/  IADD3 R0, R196, 0x8100, RZ ;  /* 0x00008100c4007810 */ /* 0x000fc40007ffe0ff */
[----:B------:R-:W-:Y:S01]  /*22b0*/  SHF.L.U64.HI R13, R3, R17, c[0x0][0x20c] ;  /* 0x00008300030d7619 */ /* 0x000fe20000010211 */
[----:B------:R3:W-:Y:S01]  /*22c0*/  @P5 LDGSTS.E.BYPASS.LTC128B.128 [R225+0xf100], [R6.64+0x180], !P1 ;  /* 0x0f10018006e15fae */ /* 0x0007e2000c901d4c */
[----:B------:R-:W-:Y:S02]  /*22d0*/  LOP3.LUT P5, RZ, R23, 0x2, RZ, 0xc0, !PT ;  /* 0x0000000217ff7812 */ /* 0x000fe400078ac0ff */
[----:B------:R-:W-:Y:S01]  /*22e0*/  IADD3 R3, -R22, c[0x0][0x1d0], -R105 ;  /* 0x0000740016037a10 */ /* 0x000fe20007ffe969 */
[----:B------:R-:W0:Y:S01]  /*22f0*/  LDGDEPBAR ;  /* 0x00000000000079af */ /* 0x000e220000000000 */
[----:B------:R-:W-:-:S09]  /*2300*/  IADD3 R207, R196, 0x8120, RZ ;  /* 0x00008120c4cf7810 */ /* 0x000fd20007ffe0ff */
[----:B------:R-:W-:Y:S01]  /*2310*/  @P5 IADD3 R207, R0, -0x20, RZ ;  /* 0xffffffe000cf5810 */ /* 0x000fe20007ffe0ff */
[----:B------:R-:W-:Y:S01]  /*2320*/  IMAD R0, R106, 0x400, R5 ;  /* 0x000004006a007824 */ /* 0x000fe200078e0205 */
[----:B------:R-:W-:Y:S02]  /*2330*/  ISETP.LT.OR P5, PT, R3, 0x1, P4 ;  /* 0x000000010300780c */ /* 0x000fe400027a1670 */
[C---:B------:R-:W-:Y:S01]  /*2340*/  IADD3 R222, R207.reuse, 0x800, RZ ;  /* 0x00000800cfde7810 */ /* 0x040fe20007ffe0ff */
[----:B------:R-:W-:Y:S01]  /*2350*/  IMAD.SHL.U32 R203, R0, 0x2, RZ ;  /* 0x0000000200cb7824 */ /* 0x000fe200078e00ff */
[C---:B------:R-:W-:Y:S01]  /*2360*/  IADD3 R221, R207.reuse, 0x1000, RZ ;  /* 0x00001000cfdd7810 */ /* 0x040fe20007ffe0ff */
[----:B------:R-:W-:Y:S01]  /*2370*/  IMAD.MOV.U32 R0, RZ, RZ, 0x40 ;  /* 0x00000040ff007424 */ /* 0x000fe200078e00ff */
[C---:B------:R-:W-:Y:S01]  /*2380*/  IADD3 R220, R207.reuse, 0x1800, RZ ;  /* 0x00001800cfdc7810 */ /* 0x040fe20007ffe0ff */
[--C-:B------:R-:W-:Y:S01]  /*2390*/  IMAD R204, R4, 0x2, R203.reuse ;  /* 0x0000000204cc7824 */ /* 0x100fe200078e02cb */
[C---:B------:R-:W-:Y:S01]  /*23a0*/  IADD3 R219, R207.reuse, 0x2000, RZ ;  /* 0x00002000cfdb7810 */ /* 0x040fe20007ffe0ff */
[C---:B------:R-:W-:Y:S01]  /*23b0*/  IMAD R206, R2.reuse, 0x2, R203 ;  /* 0x0000000202ce7824 */ /* 0x040fe200078e02cb */
[----:B------:R-:W-:Y:S01]  /*23c0*/  IADD3 R218, R207, 0x2800, RZ ;  /* 0x00002800cfda7810 */ /* 0x000fe20007ffe0ff */
[----:B------:R-:W-:Y:S01]  /*23d0*/  IMAD R205, R2, 0x2, R204 ;  /* 0x0000000202cd7824 */ /* 0x000fe200078e02cc */
[----:B------:R-:W-:-:S04]  /*23e0*/  DEPBAR.LE SB0, 0x1 ;  /* 0x000080400000791a */ /* 0x000fc80000000000 */
[----:B------:R-:W-:-:S04]  /*23f0*/  DEPBAR.LE SB0, 0x0 ;  /* 0x000080000000791a */ /* 0x000fc80000000000 */
[----:B------:R-:W-:Y:S01]  /*2400*/  BAR.SYNC.DEFER_BLOCKING 0x0 ;  /* 0x0000000000007b1d */ /* 0x000fe20000010000 */
[C---:B---3--:R-:W-:Y:S02]  /*2410*/  LEA R6, P0, R12.reuse, c[0x0][0x1f8], 0x1 ;  /* 0x00007e000c067a11 */ /* 0x048fe400078008ff */
[----:B------:R-:W-:Y:S02]  /*2420*/  IADD3 R217, R207, 0x3000, RZ ;  /* 0x00003000cfd97810 */ /* 0x000fe40007ffe0ff */
[----:B------:R-:W-:Y:S02]  /*2430*/  LEA.HI.X R7, R12, c[0x0][0x1fc], R10, 0x1, P0 ;  /* 0x00007f000c077a11 */ /* 0x000fe400000f0c0a */
[----:B------:R-:W-:Y:S02]  /*2440*/  IADD3 R16, P0, R15, R6, RZ ;  /* 0x000000060f107210 */ /* 0x000fe40007f1e0ff */
[C---:B------:R-:W-:Y:S02]  /*2450*/  IADD3 R216, R207.reuse, 0x3800, RZ ;  /* 0x00003800cfd87810 */ /* 0x040fe40007ffe0ff */
[----:B------:R-:W-:Y:S01]  /*2460*/  IADD3 R215, R207, 0x4000, RZ ;  /* 0x00004000cfd77810 */ /* 0x000fe20007ffe0ff */
[----:B------:R-:W-:Y:S01]  /*2470*/  IMAD.X R17, R13, 0x1, R7, P0 ;  /* 0x000000010d117824 */ /* 0x000fe200000e0607 */
[----:B------:R-:W-:-:S02]  /*2480*/  ISETP.LT.OR P0, PT, R3, 0x1, !P6 ;  /* 0x000000010300780c */ /* 0x000fc40007701670 */
[----:B------:R-:W-:Y:S02]  /*2490*/  ISETP.LT.OR P6, PT, R3, 0x21, !P6 ;  /* 0x000000210300780c */ /* 0x000fe400077c1670 */
[C---:B------:R-:W-:Y:S02]  /*24a0*/  IADD3 R214, R207.reuse, 0x4800, RZ ;  /* 0x00004800cfd67810 */ /* 0x040fe40007ffe0ff */
[C---:B------:R-:W-:Y:S02]  /*24b0*/  IADD3 R213, R207.reuse, 0x5000, RZ ;  /* 0x00005000cfd57810 */ /* 0x040fe40007ffe0ff */
[C---:B------:R-:W-:Y:S02]  /*24c0*/  IADD3 R212, R207.reuse, 0x5800, RZ ;  /* 0x00005800cfd47810 */ /* 0x040fe40007ffe0ff */
[C---:B------:R-:W-:Y:S01]  /*24d0*/  IADD3 R211, R207.reuse, 0x6000, RZ ;  /* 0x00006000cfd37810 */ /* 0x040fe20007ffe0ff */
[----:B------:R-:W-:Y:S01]  /*24e0*/  LDSM.16.M88.4 R32, [R196+0x8100] ;  /* 0x00810000c420783b */ /* 0x000fe20000000200 */
[----:B------:R-:W-:-:S02]  /*24f0*/  IADD3 R210, R207, 0x6800, RZ ;  /* 0x00006800cfd27810 */ /* 0x000fc40007ffe0ff */
[C---:B------:R-:W-:Y:S01]  /*2500*/  IADD3 R209, R207.reuse, 0x7000, RZ ;  /* 0x00007000cfd17810 */ /* 0x040fe20007ffe0ff */
[----:B------:R-:W-:Y:S01]  /*2510*/  LDSM.16.M88.4 R28, [R196+0x8900] ;  /* 0x00890000c41c783b */ /* 0x000fe20000000200 */
[----:B------:R-:W-:-:S03]  /*2520*/  IADD3 R208, R207, 0x7800, RZ ;  /* 0x00007800cfd07810 */ /* 0x000fc60007ffe0ff */
[----:B------:R-:W-:Y:S04]  /*2530*/  LDSM.16.M88.4 R40, [R196+0x9100] ;  /* 0x00910000c428783b */ /* 0x000fe80000000200 */
[----:B------:R-:W-:Y:S04]  /*2540*/  LDSM.16.M88.4 R56, [R196+0x9900] ;  /* 0x00990000c438783b */ /* 0x000fe80000000200 */
[----:B------:R-:W-:Y:S04]  /*2550*/  LDSM.16.M88.4 R48, [R207] ;  /* 0x00000000cf30783b */ /* 0x000fe80000000200 */
[----:B------:R-:W-:Y:S04]  /*2560*/  LDSM.16.M88.4 R52, [R207+0x800] ;  /* 0x00080000cf34783b */ /* 0x000fe80000000200 */
[----:B------:R-:W-:Y:S04]  /*2570*/  LDSM.16.M88.4 R76, [R207+0x1000] ;  /* 0x00100000cf4c783b */ /* 0x000fe80000000200 */
[----:B------:R-:W-:Y:S04]  /*2580*/  LDSM.16.M88.4 R92, [R207+0x1800] ;  /* 0x00180000cf5c783b */ /* 0x000fe80000000200 */
[----:B------:R-:W3:Y:S04]  /*2590*/  LDSM.16.M88.4 R12, [R203+0x10100] ;  /* 0x01010000cb0c783b */ /* 0x000ee80000000200 */
[----:B--2---:R-:W2:Y:S04]  /*25a0*/  LDSM.16.M88.4 R8, [R204+0x10100] ;  /* 0x01010000cc08783b */ /* 0x004ea80000000200 */
[----:B------:R-:W-:Y:S01]  /*25b0*/  @!PT LDS RZ, [RZ] ;  /* 0x00000000fffff984 */ /* 0x000fe20000000800 */
[----:B------:R-:W-:Y:S01]  /*25c0*/  @!PT LDS RZ, [RZ] ;  /* 0x00000000fffff984 */ /* 0x000fe20000000800 */
[----:B------:R-:W-:Y:S01]  /*25d0*/  @!PT LDS RZ, [RZ] ;  /* 0x00000000fffff984 */ /* 0x000fe20000000800 */
[----:B------:R4:W-:Y:S01]  /*25e0*/  LDGSTS.E.BYPASS.LTC128B.128 [R225+0x100], [R6.64], !P5 ;  /* 0x0010000006e17fae */ /* 0x0009e2000e901d4c */
[----:B------:R-:W-:-:S03]  /*25f0*/  LOP3.LUT P5, RZ, R18, 0x4, RZ, 0xc0, !PT ;  /* 0x0000000412ff7812 */ /* 0x000fc600078ac0ff */
[----:B------:R4:W-:Y:S01]  /*2600*/  LDGSTS.E.BYPASS.LTC128B.128 [R225+0x2100], [R6.64+0x80], !P0 ;  /* 0x0210008006e17fae */ /* 0x0009e2000c101d4c */
[C---:B------:R-:W-:Y:S02]  /*2610*/  ISETP.LT.OR P0, PT, R3.reuse, 0x1, !P5 ;  /* 0x000000010300780c */ /* 0x040fe40006f01670 */
[----:B------:R-:W-:-:S11]  /*2620*/  ISETP.LT.OR P5, PT, R3, 0x21, !P5 ;  /* 0x000000210300780c */ /* 0x000fd60006fa1670 */
[----:B------:R4:W-:Y:S01]  /*2630*/  LDGSTS.E.BYPASS.LTC128B.128 [R225+0x4100], [R6.64+0x100], !P0 ;  /* 0x0410010006e17fae */ /* 0x0009e2000c101d4c */
[----:B------:R-:W-:-:S04]  /*2640*/  LOP3.LUT P0, RZ, R23, 0x4, RZ, 0xc0, !PT ;  /* 0x0000000417ff7812 */ /* 0x000fc8000780c0ff */
[----:B------:R-:W-:Y:S02]  /*2650*/  SEL R0, R0, 0xffffffc0, !P0 ;  /* 0xffffffc000007807 */ /* 0x000fe40004000000 */
[----:B------:R-:W-:-:S03]  /*2660*/  LOP3.LUT P0, RZ, R18, 0x8, RZ, 0xc0, !PT ;  /* 0x0000000812ff7812 */ /* 0x000fc6000780c0ff */
[----:B------:R-:W-:Y:S01]  /*2670*/  IMAD.IADD R202, R196, 0x1, R0 ;  /* 0x00000001c4ca7824 */ /* 0x000fe200078e0200 */
[C---:B------:R-:W-:Y:S01]  /*2680*/  ISETP.LT.OR P3, PT, R3.reuse, 0x1, !P0 ;  /* 0x000000010300780c */ /* 0x040fe20004761670 */
[----:B------:R-:W-:Y:S01]  /*2690*/  IMAD.IADD R201, R0, 0x1, R207 ;  /* 0x0000000100c97824 */ /* 0x000fe200078e02cf */
[C---:B------:R-:W-:Y:S01]  /*26a0*/  ISETP.LT.OR P0, PT, R3.reuse, 0x21, !P0 ;  /* 0x000000210300780c */ /* 0x040fe20004701670 */
[C---:B-1-3--:R-:W-:Y:S08]  /*26b0*/  HMMA.16816.F32 R24, R12.reuse, R32, RZ ;  /* 0x000000200c18723c */ /* 0x04aff000000018ff */
[----:B------:R-:W-:Y:S02]  /*26c0*/  HMMA.16816.F32 R36, R12, R30, RZ ;  /* 0x0000001e0c24723c */ /* 0x000fe400000018ff */
[----:B------:R4:W-:Y:S01]  /*26d0*/  LDGSTS.E.BYPASS.LTC128B.128 [R225+0x6100], [R6.64+0x180], !P3 ;  /* 0x0610018006e17fae */ /* 0x0009e2000d901d4c */
[----:B------:R-:W-:-:S05]  /*26e0*/  ISETP.LT.OR P3, PT, R3, 0x21, P4 ;  /* 0x000000210300780c */ /* 0x000fca0002761670 */
[----:B------:R-:W-:Y:S08]  /*26f0*/  HMMA.16816.F32 R44, R12, R56, RZ ;  /* 0x000000380c2c723c */ /* 0x000ff000000018ff */
[----:B------:R1:W-:Y:S01]  /*2700*/  LDGSTS.E.BYPASS.LTC128B.128 [R225+0x1100], [R16.64], !P3 ;  /* 0x0110000010e17fae */ /* 0x0003e2000d901d4c */
[----:B------:R-:W-:Y:S01]  /*2710*/  ISETP.NE.AND P3, PT, R19, RZ, PT ;  /* 0x000000ff1300720c */ /* 0x000fe20003f65270 */
[----:B--2---:R-:W-:Y:S02]  /*2720*/  HMMA.16816.F32 R24, R8, R48, R24 ;  /* 0x000000300818723c */ /* 0x004fe40000001818 */
[----:B------:R1:W-:Y:S01]  /*2730*/  LDGSTS.E.BYPASS.LTC128B.128 [R225+0x3100], [R16.64+0x80], !P6 ;  /* 0x0310008010e17fae */ /* 0x0003e2000f101d4c */
[----:B------:R-:W-:-:S03]  /*2740*/  ISETP.GT.AND P6, PT, R104, R231, PT ;  /* 0x000000e76800720c */ /* 0x000fc60003fc4270 */
[----:B------:R1:W-:Y:S01]  /*2750*/  LDGSTS.E.BYPASS.LTC128B.128 [R225+0x5100], [R16.64+0x100], !P5 ;  /* 0x0510010010e17fae */ /* 0x0003e2000e901d4c */
[----:B------:R-:W-:Y:S01]  /*2760*/  PLOP3.LUT P5, PT, PT, PT, UP2, 0x80, 0x0 ;  /* 0x000000000000781c */ /* 0x000fe20003faf028 */
[----:B------:R-:W-:Y:S02]  /*2770*/  HMMA.16816.F32 R56, R12, R58, RZ ;  /* 0x0000003a0c38723c */ /* 0x000fe400000018ff */
[----:B------:R1:W-:Y:S04]  /*2780*/  LDGSTS.E.BYPASS.LTC128B.128 [R225+0x7100], [R16.64+0x180], !P0 ;  /* 0x0710018010e17fae */ /* 0x0003e8000c101d4c */
[----:B------:R-:W-:Y:S04]  /*2790*/  LDSM.16.M88.4 R20, [R206+0x10100] ;  /* 0x01010000ce14783b */ /* 0x000fe80000000200 */
[----:B------:R-:W2:Y:S04]  /*27a0*/  LDSM.16.M88.4 R68, [R202+0x8100] ;  /* 0x00810000ca44783b */ /* 0x000ea80000000200 */
[----:B------:R-:W3:Y:S04]  /*27b0*/  LDSM.16.M88.4 R72, [R202+0x8900] ;  /* 0x00890000ca48783b */ /* 0x000ee80000000200 */
[----:B------:R-:W-:Y:S04]  /*27c0*/  LDSM.16.M88.4 R100, [R201] ;  /* 0x00000000c964783b */ /* 0x000fe80000000200 */
[----:B------:R-:W-:Y:S02]  /*27d0*/  LDSM.16.M88.4 R80, [R202+0x9100] ;  /* 0x00910000ca50783b */ /* 0x000fe40000000200 */
[----:B------:R-:W-:Y:S02]  /*27e0*/  HMMA.16816.F32 R56, R8, R94, R56 ;  /* 0x0000005e0838723c */ /* 0x000fe40000001838 */
[----:B------:R-:W-:Y:S04]  /*27f0*/  LDSM.16.M88.4 R88, [R202+0x9900] ;  /* 0x00990000ca58783b */ /* 0x000fe80000000200 */
[----:B------:R-:W-:Y:S02]  /*2800*/  LDSM.16.M88.4 R84, [R201+0x800] ;  /* 0x00080000c954783b */ /* 0x000fe40000000200 */
[----:B-1----:R-:W-:Y:S02]  /*2810*/  HMMA.16816.F32 R16, R12, R28, RZ ;  /* 0x0000001c0c10723c */ /* 0x002fe400000018ff */
[----:B------:R-:W1:Y:S04]  /*2820*/  LDSM.16.M88.4 R28, [R205+0x10100] ;  /* 0x01010000cd1c783b */ /* 0x000e680000000200 */
[----:B------:R-:W-:Y:S04]  /*2830*/  LDSM.16.M88.4 R112, [R196+0xa100] ;  /* 0x00a10000c470783b */ /* 0x000fe80000000200 */
[----:B------:R-:W-:Y:S04]  /*2840*/  LDSM.16.M88.4 R96, [R201+0x1800] ;  /* 0x00180000c960783b */ /* 0x000fe80000000200 */
[----:B------:R-:W-:Y:S01]  /*2850*/  LDSM.16.M88.4 R116, [R207+0x2000] ;  /* 0x00200000cf74783b */ /* 0x000fe20000000200 */
[----:B--2---:R-:W-:Y:S03]  /*2860*/  HMMA.16816.F32 R60, R20, R68, R24 ;  /* 0x00000044143c723c */ /* 0x004fe60000001818 */
[----:B------:R-:W-:Y:S04]  /*2870*/  LDSM.16.M88.4 R108, [R202+0xa100] ;  /* 0x00a10000ca6c783b */ /* 0x000fe80000000200 */
[----:B------:R-:W-:Y:S02]  /*2880*/  LDSM.16.M88.4 R120, [R207+0x4000] ;  /* 0x00400000cf78783b */ /* 0x000fe40000000200 */
[----:B------:R-:W-:Y:S02]  /*2890*/  HMMA.16816.F32 R64, R8, R52, R16 ;  /* 0x000000340840723c */ /* 0x000fe40000001810 */
[----:B------:R-:W0:Y:S06]  /*28a0*/  LDGDEPBAR ;  /* 0x00000000000079af */ /* 0x000e2c0000000000 */
[C---:B------:R-:W-:Y:S01]  /*28b0*/  HMMA.16816.F32 R24, R12.reuse, R34, RZ ;  /* 0x000000220c18723c */ /* 0x040fe200000018ff */
[----:B------:R-:W2:Y:S07]  /*28c0*/  LDSM.16.M88.4 R32, [R203+0x14100] ;  /* 0x01410000cb20783b */ /* 0x000eae0000000200 */
[C---:B------:R-:W-:Y:S08]  /*28d0*/  HMMA.16816.F32 R16, R12.reuse, R40, RZ ;  /* 0x000000280c10723c */ /* 0x040ff000000018ff */
[----:B------:R-:W-:Y:S08]  /*28e0*/  HMMA.16816.F32 R40, R12, R42, RZ ;  /* 0x0000002a0c28723c */ /* 0x000ff000000018ff */
[C---:B------:R-:W-:Y:S08]  /*28f0*/  HMMA.16816.F32 R52, R8.reuse, R54, R36 ;  /* 0x000000360834723c */ /* 0x040ff00000001824 */
[C---:B------:R-:W-:Y:S01]  /*2900*/  HMMA.16816.F32 R36, R8.reuse, R50, R24 ;  /* 0x000000320824723c */ /* 0x040fe20000001818 */
[----:B------:R-:W-:Y:S07]  /*2910*/  LDSM.16.M88.4 R24, [R204+0x14100] ;  /* 0x01410000cc18783b */ /* 0x000fee0000000200 */
[C---:B------:R-:W-:Y:S08]  /*2920*/  HMMA.16816.F32 R16, R8.reuse, R76, R16 ;  /* 0x0000004c0810723c */ /* 0x040ff00000001810 */
[C---:B------:R-:W-:Y:S01]  /*2930*/  HMMA.16816.F32 R12, R8.reuse, R78, R40 ;  /* 0x0000004e080c723c */ /* 0x040fe20000001828 */
[----:B------:R-:W5:Y:S07]  /*2940*/  LDSM.16.M88.4 R76, [R201+0x1000] ;  /* 0x00100000c94c783b */ /* 0x000f6e0000000200 */
[----:B------:R-:W-:Y:S01]  /*2950*/  HMMA.16816.F32 R40, R8, R92, R44 ;  /* 0x0000005c0828723c */ /* 0x000fe2000000182c */
[----:B------:R-:W-:Y:S07]  /*2960*/  LDSM.16.M88.4 R92, [R196+0xb900] ;  /* 0x00b90000c45c783b */ /* 0x000fee0000000200 */
[----:B---3--:R-:W-:Y:S01]  /*2970*/  HMMA.16816.F32 R44, R20, R72, R64 ;  /* 0x00000048142c723c */ /* 0x008fe20000001840 */
[----:B------:R-:W-:Y:S07]  /*2980*/  LDSM.16.M88.4 R64, [R196+0xb100] ;  /* 0x00b10000c440783b */ /* 0x000fee0000000200 */
[----:B-1----:R-:W-:Y:S08]  /*2990*/  HMMA.16816.F32 R60, R28, R100, R60 ;  /* 0x000000641c3c723c */ /* 0x002ff0000000183c */
[C---:B------:R-:W-:Y:S01]  /*29a0*/  HMMA.16816.F32 R52, R20.reuse, R74, R52 ;  /* 0x0000004a1434723c */ /* 0x040fe20000001834 */
[----:B------:R-:W1:Y:S07]  /*29b0*/  LDSM.16.M88.4 R72, [R196+0xa900] ;  /* 0x00a90000c448783b */ /* 0x000e6e0000000200 */
[C---:B------:R-:W-:Y:S01]  /*29c0*/  HMMA.16816.F32 R48, R20.reuse, R70, R36 ;  /* 0x000000461430723c */ /* 0x040fe20000001824 */
[----:B------:R-:W-:Y:S07]  /*29d0*/  LDSM.16.M88.4 R68, [R207+0x3000] ;  /* 0x00300000cf44783b */ /* 0x000fee0000000200 */
[C---:B------:R-:W-:Y:S01]  /*29e0*/  HMMA.16816.F32 R36, R20.reuse, R80, R16 ;  /* 0x000000501424723c */ /* 0x040fe20000001810 */
[----:B------:R-:W-:Y:S07]  /*29f0*/  LDSM.16.M88.4 R16, [R206+0x14100] ;  /* 0x01410000ce10783b */ /* 0x000fee0000000200 */
[C---:B------:R-:W-:Y:S01]  /*2a00*/  HMMA.16816.F32 R12, R20.reuse, R82, R12 ;  /* 0x00000052140c723c */ /* 0x040fe2000000180c */
[----:B------:R-:W3:Y:S07]  /*2a10*/  LDSM.16.M88.4 R80, [R207+0x2800] ;  /* 0x00280000cf50783b */ /* 0x000eee0000000200 */
[----:B------:R-:W-:Y:S08]  /*2a20*/  HMMA.16816.F32 R8, R20, R88, R40 ;  /* 0x000000581408723c */ /* 0x000ff00000001828 */
[----:B------:R-:W-:Y:S08]  /*2a30*/  HMMA.16816.F32 R40, R28, R84, R44 ;  /* 0x000000541c28723c */ /* 0x000ff0000000182c */
[----:B--2---:R-:W-:Y:S08]  /*2a40*/  HMMA.16816.F32 R44, R32, R112, R60 ;  /* 0x00000070202c723c */ /* 0x004ff0000000183c */
[----:B------:R-:W-:Y:S01]  /*2a50*/  HMMA.16816.F32 R52, R28, R86, R52 ;  /* 0x000000561c34723c */ /* 0x000fe20000001834 */
[----:B------:R-:W2:Y:S07]  /*2a60*/  LDSM.16.M88.4 R84, [R207+0x3800] ;  /* 0x00380000cf54783b */ /* 0x000eae0000000200 */
[----:B------:R-:W-:Y:S01]  /*2a70*/  HMMA.16816.F32 R60, R20, R90, R56 ;  /* 0x0000005a143c723c */ /* 0x000fe20000001838 */
[----:B------:R-:W-:Y:S07]  /*2a80*/  LDSM.16.M88.4 R88, [R202+0xb900] ;  /* 0x00b90000ca58783b */ /* 0x000fee0000000200 */
[C---:B------:R-:W-:Y:S01]  /*2a90*/  HMMA.16816.F32 R56, R28.reuse, R102, R48 ;  /* 0x000000661c38723c */ /* 0x040fe20000001830 */
[----:B------:R-:W-:Y:S07]  /*2aa0*/  LDSM.16.M88.4 R100, [R201+0x2000] ;  /* 0x00200000c964783b */ /* 0x000fee0000000200 */
[C---:B-----5:R-:W-:Y:S08]  /*2ab0*/  HMMA.16816.F32 R48, R28.reuse, R76, R36 ;  /* 0x0000004c1c30723c */ /* 0x060ff00000001824 */
[C---:B------:R-:W-:Y:S01]  /*2ac0*/  HMMA.16816.F32 R36, R28.reuse, R78, R12 ;  /* 0x0000004e1c24723c */ /* 0x040fe2000000180c */
[----:B------:R-:W-:Y:S04]  /*2ad0*/  LDSM.16.M88.4 R12, [R205+0x14100] ;  /* 0x01410000cd0c783b */ /* 0x000fe80000000200 */
[----:B------:R-:W-:Y:S03]  /*2ae0*/  LDSM.16.M88.4 R76, [R201+0x2800] ;  /* 0x00280000c94c783b */ /* 0x000fe60000000200 */
[----:B------:R-:W-:Y:S08]  /*2af0*/  HMMA.16816.F32 R8, R28, R96, R8 ;  /* 0x000000601c08723c */ /* 0x000ff00000001808 */
[----:B-1----:R-:W-:Y:S08]  /*2b00*/  HMMA.16816.F32 R20, R32, R72, R40 ;  /* 0x000000482014723c */ /* 0x002ff00000001828 */
[----:B------:R-:W-:Y:S08]  /*2b10*/  HMMA.16816.F32 R40, R24, R116, R44 ;  /* 0x000000741828723c */ /* 0x000ff0000000182c */
[----:B------:R-:W-:Y:S01]  /*2b20*/  HMMA.16816.F32 R52, R32, R74, R52 ;  /* 0x0000004a2034723c */ /* 0x000fe20000001834 */
[----:B------:R-:W1:Y:S07]  /*2b30*/  LDSM.16.M88.4 R72, [R202+0xa900] ;  /* 0x00a90000ca48783b */ /* 0x000e6e0000000200 */
[----:B------:R-:W-:Y:S01]  /*2b40*/  HMMA.16816.F32 R60, R28, R98, R60 ;  /* 0x000000621c3c723c */ /* 0x000fe2000000183c */
[----:B------:R-:W-:Y:S07]  /*2b50*/  LDSM.16.M88.4 R96, [R196+0xc100] ;  /* 0x00c10000c460783b */ /* 0x000fee0000000200 */
[C---:B------:R-:W-:Y:S01]  /*2b60*/  HMMA.16816.F32 R56, R32.reuse, R114, R56 ;  /* 0x000000722038723c */ /* 0x040fe20000001838 */
[----:B------:R-:W-:Y:S07]  /*2b70*/  LDSM.16.M88.4 R112, [R196+0xe100] ;  /* 0x00e10000c470783b */ /* 0x000fee0000000200 */
[C---:B------:R-:W-:Y:S08]  /*2b80*/  HMMA.16816.F32 R48, R32.reuse, R64, R48 ;  /* 0x000000402030723c */ /* 0x040ff00000001830 */
[C---:B------:R-:W-:Y:S01]  /*2b90*/  HMMA.16816.F32 R44, R32.reuse, R66, R36 ;  /* 0x00000042202c723c */ /* 0x040fe20000001824 */
[----:B------:R-:W5:Y:S07]  /*2ba0*/  LDSM.16.M88.4 R64, [R202+0xb100] ;  /* 0x00b10000ca40783b */ /* 0x000f6e0000000200 */
[----:B------:R-:W-:Y:S01]  /*2bb0*/  HMMA.16816.F32 R36, R32, R92, R8 ;  /* 0x0000005c2024723c */ /* 0x000fe20000001808 */
[----:B------:R-:W1:Y:S07]  /*2bc0*/  LDSM.16.M88.4 R8, [R203+0x18100] ;  /* 0x01810000cb08783b */ /* 0x000e6e0000000200 */
[----:B---3--:R-:W-:Y:S08]  /*2bd0*/  HMMA.16816.F32 R20, R24, R80, R20 ;  /* 0x000000501814723c */ /* 0x008ff00000001814 */
[----:B------:R-:W-:Y:S08]  /*2be0*/  HMMA.16816.F32 R28, R16, R108, R40 ;  /* 0x0000006c101c723c */ /* 0x000ff00000001828 */
[----:B------:R-:W-:Y:S01]  /*2bf0*/  HMMA.16816.F32 R52, R24, R82, R52 ;  /* 0x000000521834723c */ /* 0x000fe20000001834 */
[----:B------:R-:W-:Y:S07]  /*2c00*/  LDSM.16.M88.4 R80, [R201+0x3800] ;  /* 0x00380000c950783b */ /* 0x000fee0000000200 */
[----:B------:R-:W-:Y:S01]  /*2c10*/  HMMA.16816.F32 R60, R32, R94, R60 ;  /* 0x0000005e203c723c */ /* 0x000fe2000000183c */
[----:B------:R-:W-:Y:S04]  /*2c20*/  LDSM.16.M88.4 R32, [R204+0x18100] ;  /* 0x01810000cc20783b */ /* 0x000fe80000000200 */
[----:B------:R-:W-:Y:S03]  /*2c30*/  LDSM.16.M88.4 R92, [R202+0xc100] ;  /* 0x00c10000ca5c783b */ /* 0x000fe60000000200 */
[C---:B------:R-:W-:Y:S01]  /*2c40*/  HMMA.16816.F32 R56, R24.reuse, R118, R56 ;  /* 0x000000761838723c */ /* 0x040fe20000001838 */
[----:B------:R-:W-:Y:S07]  /*2c50*/  LDSM.16.M88.4 R116, [R201+0x4000] ;  /* 0x00400000c974783b */ /* 0x000fee0000000200 */
[C---:B------:R-:W-:Y:S08]  /*2c60*/  HMMA.16816.F32 R48, R24.reuse, R68, R48 ;  /* 0x000000441830723c */ /* 0x040ff00000001830 */
[C---:B------:R-:W-:Y:S01]  /*2c70*/  HMMA.16816.F32 R40, R24.reuse, R70, R44 ;  /* 0x000000461828723c */ /* 0x040fe2000000182c */
[----:B------:R-:W3:Y:S07]  /*2c80*/  LDSM.16.M88.4 R68, [R201+0x3000] ;  /* 0x00300000c944783b */ /* 0x000eee0000000200 */
[----:B--2---:R-:W-:Y:S08]  /*2c90*/  HMMA.16816.F32 R36, R24, R84, R36 ;  /* 0x000000541824723c */ /* 0x004ff00000001824 */
        /* <DEDUP_REMOVED lines=8> */
[C---:B-----5:R-:W-:Y:S01]  /*2d20*/  HMMA.16816.F32 R44, R16.reuse, R64, R48 ;  /* 0x00000040102c723c */ /* 0x060fe20000001830 */
[----:B------:R-:W2:Y:S07]  /*2d30*/  LDSM.16.M88.4 R48, [R196+0xd100] ;  /* 0x00d10000c430783b */ /* 0x000eae0000000200 */
[C---:B------:R-:W-:Y:S01]  /*2d40*/  HMMA.16816.F32 R40, R16.reuse, R66, R40 ;  /* 0x000000421028723c */ /* 0x040fe20000001828 */
[----:B------:R-:W-:Y:S07]  /*2d50*/  LDSM.16.M88.4 R64, [R202+0xd100] ;  /* 0x00d10000ca40783b */ /* 0x000fee0000000200 */
[----:B------:R-:W-:Y:S08]  /*2d60*/  HMMA.16816.F32 R36, R16, R88, R36 ;  /* 0x000000581024723c */ /* 0x000ff00000001824 */
[----:B------:R-:W-:Y:S08]  /*2d70*/  HMMA.16816.F32 R20, R12, R76, R20 ;  /* 0x0000004c0c14723c */ /* 0x000ff00000001814 */
[----:B------:R-:W-:Y:S01]  /*2d80*/  HMMA.16816.F32 R24, R8, R96, R28 ;  /* 0x000000600818723c */ /* 0x000fe2000000181c */
[----:B------:R-:W-:Y:S07]  /*2d90*/  LDSM.16.M88.4 R28, [R206+0x18100] ;  /* 0x01810000ce1c783b */ /* 0x000fee0000000200 */
[----:B------:R-:W-:Y:S01]  /*2da0*/  HMMA.16816.F32 R52, R12, R78, R52 ;  /* 0x0000004e0c34723c */ /* 0x000fe20000001834 */
[----:B------:R-:W5:Y:S07]  /*2db0*/  LDSM.16.M88.4 R76, [R207+0x4800] ;  /* 0x00480000cf4c783b */ /* 0x000f6e0000000200 */
[----:B------:R-:W-:Y:S01]  /*2dc0*/  HMMA.16816.F32 R60, R16, R90, R60 ;  /* 0x0000005a103c723c */ /* 0x000fe2000000183c */
[----:B------:R-:W-:Y:S07]  /*2dd0*/  LDSM.16.M88.4 R88, [R207+0x5800] ;  /* 0x00580000cf58783b */ /* 0x000fee0000000200 */
[C---:B------:R-:W-:Y:S01]  /*2de0*/  HMMA.16816.F32 R56, R12.reuse, R102, R56 ;  /* 0x000000660c38723c */ /* 0x040fe20000001838 */
[----:B------:R-:W-:Y:S07]  /*2df0*/  LDSM.16.M88.4 R100, [R202+0xe100] ;  /* 0x00e10000ca64783b */ /* 0x000fee0000000200 */
[C---:B---3--:R-:W-:Y:S08]  /*2e00*/  HMMA.16816.F32 R44, R12.reuse, R68, R44 ;  /* 0x000000440c2c723c */ /* 0x048ff0000000182c */
[C---:B------:R-:W-:Y:S01]  /*2e10*/  HMMA.16816.F32 R40, R12.reuse, R70, R40 ;  /* 0x000000460c28723c */ /* 0x040fe20000001828 */
[----:B------:R-:W3:Y:S07]  /*2e20*/  LDSM.16.M88.4 R68, [R207+0x5000] ;  /* 0x00500000cf44783b */ /* 0x000eee0000000200 */
[----:B------:R-:W-:Y:S08]  /*2e30*/  HMMA.16816.F32 R36, R12, R80, R36 ;  /* 0x000000500c24723c */ /* 0x000ff00000001824 */
[----:B-1----:R-:W-:Y:S08]  /*2e40*/  HMMA.16816.F32 R16, R8, R72, R20 ;  /* 0x000000480810723c */ /* 0x002ff00000001814 */
[----:B------:R-:W-:Y:S01]  /*2e50*/  HMMA.16816.F32 R20, R32, R120, R24 ;  /* 0x000000782014723c */ /* 0x000fe20000001818 */
[----:B------:R-:W-:Y:S07]  /*2e60*/  LDSM.16.M88.4 R24, [R205+0x18100] ;  /* 0x01810000cd18783b */ /* 0x000fee0000000200 */
[----:B------:R-:W-:Y:S01]  /*2e70*/  HMMA.16816.F32 R52, R8, R74, R52 ;  /* 0x0000004a0834723c */ /* 0x000fe20000001834 */
[----:B------:R-:W1:Y:S07]  /*2e80*/  LDSM.16.M88.4 R72, [R202+0xc900] ;  /* 0x00c90000ca48783b */ /* 0x000e6e0000000200 */
[----:B------:R-:W-:Y:S01]  /*2e90*/  HMMA.16816.F32 R60, R12, R82, R60 ;  /* 0x000000520c3c723c */ /* 0x000fe2000000183c */
[----:B------:R-:W1:Y:S07]  /*2ea0*/  LDSM.16.M88.4 R80, [R202+0xd900] ;  /* 0x00d90000ca50783b */ /* 0x000e6e0000000200 */
[C---:B------:R-:W-:Y:S01]  /*2eb0*/  HMMA.16816.F32 R56, R8.reuse, R98, R56 ;  /* 0x000000620838723c */ /* 0x040fe20000001838 */
[----:B------:R-:W-:Y:S07]  /*2ec0*/  LDSM.16.M88.4 R96, [R201+0x5800] ;  /* 0x00580000c960783b */ /* 0x000fee0000000200 */
[C---:B--2---:R-:W-:Y:S08]  /*2ed0*/  HMMA.16816.F32 R44, R8.reuse, R48, R44 ;  /* 0x00000030082c723c */ /* 0x044ff0000000182c */
[C---:B------:R-:W-:Y:S08]  /*2ee0*/  HMMA.16816.F32 R40, R8.reuse, R50, R40 ;  /* 0x000000320828723c */ /* 0x040ff00000001828 */
[----:B------:R-:W-:Y:S08]  /*2ef0*/  HMMA.16816.F32 R36, R8, R84, R36 ;  /* 0x000000540824723c */ /* 0x000ff00000001824 */
[----:B-----5:R-:W-:Y:S08]  /*2f00*/  HMMA.16816.F32 R12, R32, R76, R16 ;  /* 0x0000004c200c723c */ /* 0x020ff00000001810 */
[----:B------:R-:W-:Y:S01]  /*2f10*/  HMMA.16816.F32 R16, R28, R92, R20 ;  /* 0x0000005c1c10723c */ /* 0x000fe20000001814 */
[----:B------:R-:W-:Y:S07]  /*2f20*/  LDSM.16.M88.4 R20, [R203+0x1c100] ;  /* 0x01c10000cb14783b */ /* 0x000fee0000000200 */
[----:B------:R-:W-:Y:S01]  /*2f30*/  HMMA.16816.F32 R52, R32, R78, R52 ;  /* 0x0000004e2034723c */ /* 0x000fe20000001834 */
[----:B------:R-:W2:Y:S07]  /*2f40*/  LDSM.16.M88.4 R76, [R201+0x4800] ;  /* 0x00480000c94c783b */ /* 0x000eae0000000200 */
[----:B------:R-:W-:Y:S01]  /*2f50*/  HMMA.16816.F32 R60, R8, R86, R60 ;  /* 0x00000056083c723c */ /* 0x000fe2000000183c */
[----:B------:R-:W-:Y:S07]  /*2f60*/  LDSM.16.M88.4 R84, [R207+0x7800] ;  /* 0x00780000cf54783b */ /* 0x000fee0000000200 */
[C---:B------:R-:W-:Y:S08]  /*2f70*/  HMMA.16816.F32 R56, R32.reuse, R122, R56 ;  /* 0x0000007a2038723c */ /* 0x040ff00000001838 */
[C---:B---3--:R-:W-:Y:S08]  /*2f80*/  HMMA.16816.F32 R44, R32.reuse, R68, R44 ;  /* 0x00000044202c723c */ /* 0x048ff0000000182c */
[C---:B------:R-:W-:Y:S01]  /*2f90*/  HMMA.16816.F32 R40, R32.reuse, R70, R40 ;  /* 0x000000462028723c */ /* 0x040fe20000001828 */
[----:B------:R-:W3:Y:S07]  /*2fa0*/  LDSM.16.M88.4 R68, [R201+0x5000] ;  /* 0x00500000c944783b */ /* 0x000eee0000000200 */
[----:B------:R-:W-:Y:S08]  /*2fb0*/  HMMA.16816.F32 R36, R32, R88, R36 ;  /* 0x000000582024723c */ /* 0x000ff00000001824 */
[----:B-1----:R-:W-:Y:S01]  /*2fc0*/  HMMA.16816.F32 R8, R28, R72, R12 ;  /* 0x000000481c08723c */ /* 0x002fe2000000180c */
[----:B------:R-:W-:Y:S07]  /*2fd0*/  LDSM.16.M88.4 R12, [R204+0x1c100] ;  /* 0x01c10000cc0c783b */ /* 0x000fee0000000200 */
        /* <DEDUP_REMOVED lines=10> */
[----:B------:R-:W-:Y:S08]  /*3080*/  HMMA.16816.F32 R40, R28, R80, R36 ;  /* 0x000000501c28723c */ /* 0x000ff00000001824 */
[----:B--2---:R-:W-:Y:S01]  /*3090*/  HMMA.16816.F32 R36, R24, R76, R8 ;  /* 0x0000004c1824723c */ /* 0x004fe20000001808 */
[----:B------:R-:W2:Y:S07]  /*30a0*/  LDSM.16.M88.4 R8, [R206+0x1c100] ;  /* 0x01c10000ce08783b */ /* 0x000eae0000000200 */
[----:B------:R-:W-:Y:S08]  /*30b0*/  HMMA.16816.F32 R16, R20, R112, R16 ;  /* 0x000000701410723c */ /* 0x000ff00000001810 */
[----:B------:R-:W-:Y:S01]  /*30c0*/  HMMA.16816.F32 R32, R24, R78, R52 ;  /* 0x0000004e1820723c */ /* 0x000fe20000001834 */
[----:B------:R-:W-:Y:S07]  /*30d0*/  LDSM.16.M88.4 R76, [R207+0x7000] ;  /* 0x00700000cf4c783b */ /* 0x000fee0000000200 */
[----:B------:R-:W-:Y:S01]  /*30e0*/  HMMA.16816.F32 R60, R28, R82, R60 ;  /* 0x000000521c3c723c */ /* 0x000fe2000000183c */
[----:B------:R-:W2:Y:S07]  /*30f0*/  LDSM.16.M88.4 R80, [R202+0xe900] ;  /* 0x00e90000ca50783b */ /* 0x000eae0000000200 */
[C---:B------:R-:W-:Y:S01]  /*3100*/  HMMA.16816.F32 R56, R24.reuse, R118, R56 ;  /* 0x000000761838723c */ /* 0x040fe20000001838 */
[----:B------:R-:W-:Y:S07]  /*3110*/  LDSM.16.M88.4 R116, [R201+0x6000] ;  /* 0x00600000c974783b */ /* 0x000fee0000000200 */
[C---:B---3--:R-:W-:Y:S08]  /*3120*/  HMMA.16816.F32 R52, R24.reuse, R68, R48 ;  /* 0x000000441834723c */ /* 0x048ff00000001830 */
[C---:B------:R-:W-:Y:S01]  /*3130*/  HMMA.16816.F32 R48, R24.reuse, R70, R44 ;  /* 0x000000461830723c */ /* 0x040fe2000000182c */
[----:B------:R-:W-:Y:S07]  /*3140*/  LDSM.16.M88.4 R68, [R201+0x6800] ;  /* 0x00680000c944783b */ /* 0x000fee0000000200 */
[----:B------:R-:W-:Y:S08]  /*3150*/  HMMA.16816.F32 R44, R24, R96, R40 ;  /* 0x00000060182c723c */ /* 0x000ff00000001828 */
[----:B-1----:R-:W-:Y:S08]  /*3160*/  HMMA.16816.F32 R40, R20, R72, R36 ;  /* 0x000000481428723c */ /* 0x002ff00000001824 */
[----:B------:R-:W-:Y:S01]  /*3170*/  HMMA.16816.F32 R36, R12, R108, R16 ;  /* 0x0000006c0c24723c */ /* 0x000fe20000001810 */
[----:B------:R-:W1:Y:S07]  /*3180*/  LDSM.16.M88.4 R16, [R205+0x1c100] ;  /* 0x01c10000cd10783b */ /* 0x000e6e0000000200 */
[----:B------:R-:W-:Y:S01]  /*3190*/  HMMA.16816.F32 R28, R20, R74, R32 ;  /* 0x0000004a141c723c */ /* 0x000fe20000001820 */
[----:B------:R-:W3:Y:S07]  /*31a0*/  LDSM.16.M88.4 R72, [R202+0xf900] ;  /* 0x00f90000ca48783b */ /* 0x000eee0000000200 */
[----:B------:R-:W-:Y:S08]  /*31b0*/  HMMA.16816.F32 R24, R24, R98, R60 ;  /* 0x000000621818723c */ /* 0x000ff0000000183c */
[C---:B------:R-:W-:Y:S08]  /*31c0*/  HMMA.16816.F32 R60, R20.reuse, R114, R56 ;  /* 0x00000072143c723c */ /* 0x040ff00000001838 */
[C---:B-----5:R-:W-:Y:S08]  /*31d0*/  HMMA.16816.F32 R56, R20.reuse, R64, R52 ;  /* 0x000000401438723c */ /* 0x060ff00000001834 */
[C---:B------:R-:W-:Y:S01]  /*31e0*/  HMMA.16816.F32 R52, R20.reuse, R66, R48 ;  /* 0x000000421434723c */ /* 0x040fe20000001830 */
[----:B------:R-:W5:Y:S07]  /*31f0*/  LDSM.16.M88.4 R64, [R202+0xf100] ;  /* 0x00f10000ca40783b */ /* 0x000f6e0000000200 */
[----:B------:R-:W-:Y:S08]  /*3200*/  HMMA.16816.F32 R48, R20, R92, R44 ;  /* 0x0000005c1430723c */ /* 0x000ff0000000182c */
[----:B------:R-:W-:Y:S08]  /*3210*/  HMMA.16816.F32 R44, R12, R88, R40 ;  /* 0x000000580c2c723c */ /* 0x000ff00000001828 */
[----:B--2---:R-:W-:Y:S08]  /*3220*/  HMMA.16816.F32 R36, R8, R100, R36 ;  /* 0x000000640824723c */ /* 0x004ff00000001824 */
[----:B------:R-:W-:Y:S08]  /*3230*/  HMMA.16816.F32 R32, R12, R90, R28 ;  /* 0x0000005a0c20723c */ /* 0x000ff0000000181c */
[----:B------:R-:W-:Y:S08]  /*3240*/  HMMA.16816.F32 R44, R8, R80, R44 ;  /* 0x00000050082c723c */ /* 0x000ff0000000182c */
[----:B------:R-:W-:Y:S08]  /*3250*/  HMMA.16816.F32 R20, R20, R94, R24 ;  /* 0x0000005e1414723c */ /* 0x000ff00000001818 */
[----:B------:R-:W-:Y:S08]  /*3260*/  HMMA.16816.F32 R24, R12, R76, R56 ;  /* 0x0000004c0c18723c */ /* 0x000ff00000001838 */
[----:B-1----:R-:W-:Y:S01]  /*3270*/  HMMA.16816.F32 R56, R16, R116, R36 ;  /* 0x000000741038723c */ /* 0x002fe20000001824 */
[----:B------:R-:W-:Y:S07]  /*3280*/  LDSM.16.M88.4 R36, [R201+0x7800] ;  /* 0x00780000c924783b */ /* 0x000fee0000000200 */
[----:B------:R-:W-:Y:S08]  /*3290*/  HMMA.16816.F32 R32, R8, R82, R32 ;  /* 0x000000520820723c */ /* 0x000ff00000001820 */
[C---:B------:R-:W-:Y:S08]  /*32a0*/  HMMA.16816.F32 R28, R12.reuse, R110, R60 ;  /* 0x0000006e0c1c723c */ /* 0x040ff0000000183c */
[----:B------:R-:W-:Y:S01]  /*32b0*/  HMMA.16816.F32 R48, R12, R84, R48 ;  /* 0x000000540c30723c */ /* 0x000fe20000001830 */
[----:B------:R-:W-:-:S07]  /*32c0*/  FMUL.FTZ R0, R56, c[0x0][0x320] ;  /* 0x0000c80038007a20 */ /* 0x000fce0000410000 */
[----:B------:R-:W-:Y:S01]  /*32d0*/  HMMA.16816.F32 R40, R12, R78, R52 ;  /* 0x0000004e0c28723c */ /* 0x000fe20000001834 */
[----:B------:R-:W1:Y:S01]  /*32e0*/  LDSM.16.M88.4 R52, [R201+0x7000] ;  /* 0x00700000c934783b */ /* 0x000e620000000200 */
[----:B------:R-:W-:-:S06]  /*32f0*/  DEPBAR.LE SB0, 0x0 ;  /* 0x000080000000791a */ /* 0x000fcc0000000000 */
[----:B------:R-:W-:Y:S08]  /*3300*/  HMMA.16816.F32 R44, R16, R68, R44 ;  /* 0x00000044102c723c */ /* 0x000ff0000000182c */
[----:B------:R-:W-:Y:S08]  /*3310*/  HMMA.16816.F32 R12, R12, R86, R20 ;  /* 0x000000560c0c723c */ /* 0x000ff00000001814 */
[----:B------:R-:W-:Y:S08]  /*3320*/  HMMA.16816.F32 R32, R16, R70, R32 ;  /* 0x000000461020723c */ /* 0x000ff00000001820 */
[----:B------:R-:W-:Y:S01]  /*3330*/  HMMA.16816.F32 R60, R8, R102, R28 ;  /* 0x00000066083c723c */ /* 0x000fe2000000181c */
[----:B----4-:R-:W-:-:S07]  /*3340*/  FMUL.FTZ R7, R45, c[0x0][0x320] ;  /* 0x0000c8002d077a20 */ /* 0x010fce0000410000 */
[C---:B---3--:R-:W-:Y:S01]  /*3350*/  HMMA.16816.F32 R28, R8.reuse, R72, R48 ;  /* 0x00000048081c723c */ /* 0x048fe20000001830 */
[----:B------:R2:W3:Y:S07]  /*3360*/  MUFU.TANH R51, R0 ;  /* 0x0000000000337308 */ /* 0x0004ee0000002400 */
[C---:B-----5:R-:W-:Y:S01]  /*3370*/  HMMA.16816.F32 R20, R8.reuse, R64, R24 ;  /* 0x000000400814723c */ /* 0x060fe20000001818 */
[----:B------:R4:W1:Y:S07]  /*3380*/  MUFU.TANH R49, R7 ;  /* 0x0000000700317308 */ /* 0x00086e0000002400 */
[----:B------:R-:W-:Y:S01]  /*3390*/  HMMA.16816.F32 R24, R8, R66, R40 ;  /* 0x000000420818723c */ /* 0x000fe20000001828 */
[----:B--2---:R-:W-:-:S04]  /*33a0*/  FMUL.FTZ R0, R57, c[0x0][0x320] ;  /* 0x0000c80039007a20 */ /* 0x004fc80000410000 */
[----:B------:R2:W2:Y:S03]  /*33b0*/  MUFU.TANH R50, R0 ;  /* 0x0000000000327308 */ /* 0x0004a60000002400 */
[----:B------:R-:W-:Y:S01]  /*33c0*/  HMMA.16816.F32 R12, R8, R74, R12 ;  /* 0x0000004a080c723c */ /* 0x000fe2000000180c */
[----:B----4-:R-:W-:-:S04]  /*33d0*/  LEA.HI R7, R124, R132, RZ, 0x2 ;  /* 0x000000847c077211 */ /* 0x010fc800078f10ff */
[----:B------:R-:W-:Y:S02]  /*33e0*/  LOP3.LUT R7, R7, 0xfffffffc, RZ, 0xc0, !PT ;  /* 0xfffffffc07077812 */ /* 0x000fe400078ec0ff */
[----:B------:R-:W-:Y:S01]  /*33f0*/  SHF.R.S32.HI R11, RZ, 0x1f, R106 ;  /* 0x0000001fff0b7819 */ /* 0x000fe2000001146a */
[C---:B-1----:R-:W-:Y:S01]  /*3400*/  HMMA.16816.F32 R40, R16.reuse, R52, R20 ;  /* 0x000000341028723c */ /* 0x042fe20000001814 */
[----:B------:R-:W-:Y:S02]  /*3410*/  FMUL.FTZ R10, R33, c[0x0][0x320] ;  /* 0x0000c800210a7a20 */ /* 0x000fe40000410000 */
[----:B--2---:R-:W-:Y:S02]  /*3420*/  FMUL.FTZ R0, R58, c[0x0][0x320] ;  /* 0x0000c8003a007a20 */ /* 0x004fe40000410000 */
[----:B------:R-:W1:Y:S03]  /*3430*/  MUFU.TANH R45, R10 ;  /* 0x0000000a002d7308 */ /* 0x000e660000002400 */
[C---:B------:R-:W-:Y:S05]  /*3440*/  HMMA.16816.F32 R52, R16.reuse, R54, R24 ;  /* 0x000000361034723c */ /* 0x040fea0000001818 */
[----:B------:R2:W4:Y:S03]  /*3450*/  MUFU.TANH R57, R0 ;  /* 0x0000000000397308 */ /* 0x0005260000002400 */
[----:B------:R-:W-:Y:S01]  /*3460*/  HMMA.16816.F32 R28, R16, R36, R28 ;  /* 0x00000024101c723c */ /* 0x000fe2000000181c */
[----:B--2---:R-:W-:-:S04]  /*3470*/  @P6 IADD3 R0, R172, -0x2, RZ ;  /* 0xfffffffeac006810 */ /* 0x004fc80007ffe0ff */
[----:B------:R-:W-:Y:S01]  /*3480*/  @P6 SHF.R.S32.HI R6, RZ, 0x1f, R0 ;  /* 0x0000001fff066819 */ /* 0x000fe20000011400 */
[----:B------:R-:W-:Y:S02]  /*3490*/  @P6 IMAD R3, R125, R0, RZ ;  /* 0x000000007d036224 */ /* 0x000fe400078e02ff */
[----:B------:R-:W-:Y:S01]  /*34a0*/  @P6 IMAD.WIDE.U32 R8, R0, R126, R130 ;  /* 0x0000007e00086225 */ /* 0x000fe200078e0082 */
[----:B------:R-:W-:-:S03]  /*34b0*/  LOP3.LUT R0, R107, 0xffffffe0, RZ, 0xc0, !PT ;  /* 0xffffffe06b007812 */ /* 0x000fc600078ec0ff */
[----:B------:R-:W-:Y:S02]  /*34c0*/  @P6 IMAD R3, R6, R126, R3 ;  /* 0x0000007e06036224 */ /* 0x000fe400078e0203 */
[----:B------:R-:W-:Y:S02]  /*34d0*/  FMUL.FTZ R6, R32, c[0x0][0x320] ;  /* 0x0000c80020067a20 */ /* 0x000fe40000410000 */
[----:B------:R-:W-:Y:S02]  /*34e0*/  @P6 IMAD.IADD R3, R9, 0x1, R3 ;  /* 0x0000000109036824 */ /* 0x000fe400078e0203 */
[----:B------:R2:W1:Y:S01]  /*34f0*/  MUFU.TANH R48, R6 ;  /* 0x0000000600307308 */ /* 0x0004620000002400 */
[C---:B------:R-:W-:Y:S02]  /*3500*/  IMAD.IADD R9, R132.reuse, 0x1, -R7 ;  /* 0x0000000184097824 */ /* 0x040fe400078e0a07 */
[----:B------:R-:W-:-:S05]  /*3510*/  IMAD.IADD R0, R132, 0x1, -R0 ;  /* 0x0000000184007824 */ /* 0x000fca00078e0a00 */
[----:B------:R-:W-:Y:S01]  /*3520*/  SHF.R.S32.HI R20, RZ, 0x1f, R0 ;  /* 0x0000001fff147819 */ /* 0x000fe20000011400 */
[----:B------:R-:W-:Y:S01]  /*3530*/  BAR.SYNC.DEFER_BLOCKING 0x0 ;  /* 0x0000000000007b1d */ /* 0x000fe20000010000 */
[----:B--2---:R-:W-:-:S04]  /*3540*/  @P6 LEA R6, P0, R8, c[0x0][0x1c8], 0x1 ;  /* 0x0000720008066a11 */ /* 0x004fc800078008ff */
[----:B------:R-:W-:Y:S02]  /*3550*/  @P6 LEA.HI.X R7, R8, c[0x0][0x1cc], R3, 0x1, P0 ;  /* 0x0000730008076a11 */ /* 0x000fe400000f0c03 */
[----:B------:R-:W-:Y:S01]  /*3560*/  LEA.HI R8, R11, R106, RZ, 0x3 ;  /* 0x0000006a0b087211 */ /* 0x000fe200078f18ff */
[----:B------:R-:W-:Y:S01]  /*3570*/  FMUL.FTZ R11, R40, c[0x0][0x320] ;  /* 0x0000c800280b7a20 */ /* 0x000fe20000410000 */
[----:B------:R-:W-:Y:S02]  /*3580*/  LEA.HI R3, R9, R9, RZ, 0x1 ;  /* 0x0000000909037211 */ /* 0x000fe400078f08ff */
[----:B------:R-:W-:Y:S01]  /*3590*/  LOP3.LUT R10, R8, 0xffffff8, RZ, 0xc0, !PT ;  /* 0x0ffffff8080a7812 */ /* 0x000fe200078ec0ff */
[----:B------:R2:W1:Y:S01]  /*35a0*/  MUFU.TANH R40, R11 ;  /* 0x0000000b00287308 */ /* 0x0004620000002400 */
[----:B------:R-:W-:Y:S02]  /*35b0*/  LOP3.LUT R8, R3, 0x1ffffffe, RZ, 0xc0, !PT ;  /* 0x1ffffffe03087812 */ /* 0x000fe400078ec0ff */
[----:B------:R-:W-:Y:S01]  /*35c0*/  LEA.HI R3, R20, R0, RZ, 0x2 ;  /* 0x0000000014037211 */ /* 0x000fe200078f10ff */
[----:B------:R-:W-:Y:S01]  /*35d0*/  IMAD.IADD R10, R106, 0x1, -R10 ;  /* 0x000000016a0a7824 */ /* 0x000fe200078e0a0a */
[----:B------:R-:W-:Y:S01]  /*35e0*/  HMMA.16816.F32 R20, R16, R38, R12 ;  /* 0x000000261014723c */ /* 0x000fe2000000180c */
[----:B------:R-:W-:Y:S01]  /*35f0*/  IMAD.IADD R9, R9, 0x1, -R8 ;  /* 0x0000000109097824 */ /* 0x000fe200078e0a08 */
[----:B------:R-:W-:Y:S01]  /*3600*/  LEA.HI.SX32 R8, R3, UR9, 0x1e ;  /* 0x0000000903087c11 */ /* 0x000fe2000f8ff2ff */
[----:B------:R-:W-:Y:S01]  /*3610*/  @!PT LDS RZ, [RZ] ;  /* 0x00000000fffff984 */ /* 0x000fe20000000800 */
[----:B------:R-:W-:Y:S01]  /*3620*/  @!PT LDS RZ, [RZ] ;  /* 0x00000000fffff984 */ /* 0x000fe20000000800 */
[----:B------:R-:W-:Y:S01]  /*3630*/  @!PT LDS RZ, [RZ] ;  /* 0x00000000fffff984 */ /* 0x000fe20000000800 */
[----:B------:R5:W-:Y:S01]  /*3640*/  @P6 LDGSTS.E.BYPASS.LTC128B.128 [R225+0x8100], [R6.64], !P4 ;  /* 0x0810000006e16fae */ /* 0x000be2000e101d4c */
[----:B------:R-:W-:-:S03]  /*3650*/  PLOP3.LUT P0, PT, PT, PT, UP2, 0x80, 0x0 ;  /* 0x000000000000781c */ /* 0x000fc60003f0f028 */
[----:B------:R-:W-:Y:S01]  /*3660*/  IMAD R8, R10, 0x10, R8 ;  /* 0x000000100a087824 */ /* 0x000fe200078e0208 */
[----:B------:R-:W-:Y:S01]  /*3670*/  HMMA.16816.F32 R16, R16, R118, R60 ;  /* 0x000000761010723c */ /* 0x000fe2000000183c */
[----:B------:R-:W-:Y:S01]  /*3680*/  FMUL.FTZ R10, R53, c[0x0][0x320] ;  /* 0x0000c800350a7a20 */ /* 0x000fe20000410000 */
[----:B------:R5:W-:Y:S01]  /*3690*/  @P6 LDGSTS.E.BYPASS.LTC128B.128 [R225+0xa100], [R6.64+0x80], !P3 ;  /* 0x0a10008006e16fae */ /* 0x000be2000d901d4c */
[----:B------:R-:W-:Y:S01]  /*36a0*/  IMAD R56, R9, 0x8, R8 ;  /* 0x0000000809387824 */ /* 0x000fe200078e0208 */
[----:B------:R-:W-:Y:S01]  /*36b0*/  LOP3.LUT R8, R3, 0x7ffffffc, RZ, 0xc0, !PT ;  /* 0x7ffffffc03087812 */ /* 0x000fe200078ec0ff */
[----:B--2---:R-:W-:Y:S01]  /*36c0*/  FMUL.FTZ R11, R41, c[0x0][0x320] ;  /* 0x0000c800290b7a20 */ /* 0x004fe20000410000 */
[----:B------:R2:W1:Y:S01]  /*36d0*/  MUFU.TANH R37, R10 ;  /* 0x0000000a00257308 */ /* 0x0004620000002400 */
[----:B------:R-:W-:Y:S01]  /*36e0*/  @P5 IMAD.HI.U32 R3, R56, c[0x0][0x2c8], RZ ;  /* 0x0000b20038035a27 */ /* 0x000fe200078e00ff */
[----:B------:R5:W-:Y:S03]  /*36f0*/  @P6 LDGSTS.E.BYPASS.LTC128B.128 [R225+0xc100], [R6.64+0x100], !P2 ;  /* 0x0c10010006e16fae */ /* 0x000be6000d101d4c */
[----:B------:R-:W-:Y:S01]  /*3700*/  FMUL.FTZ R9, R28, c[0x0][0x320] ;  /* 0x0000c8001c097a20 */ /* 0x000fe20000410000 */
[----:B------:R5:W-:Y:S01]  /*3710*/  @P6 LDGSTS.E.BYPASS.LTC128B.128 [R225+0xe100], [R6.64+0x180], !P1 ;  /* 0x0e10018006e16fae */ /* 0x000be2000c901d4c */
[----:B------:R-:W-:Y:S01]  /*3720*/  IMAD.MOV.U32 R53, RZ, RZ, 0x1 ;  /* 0x00000001ff357424 */ /* 0x000fe200078e00ff */
[----:B------:R1:W1:Y:S02]  /*3730*/  MUFU.TANH R39, R11 ;  /* 0x0000000b00277308 */ /* 0x0002640000002400 */
[----:B------:R-:W-:Y:S01]  /*3740*/  STL [R1+0x4c], R56 ;  /* 0x00004c3801007387 */ /* 0x000fe20000100800 */
[----:B--2---:R-:W-:-:S05]  /*3750*/  IMAD.IADD R10, R0, 0x1, -R8 ;  /* 0x00000001000a7824 */ /* 0x004fca00078e0a08 */
[----:B------:R2:W2:Y:S01]  /*3760*/  MUFU.TANH R36, R9 ;  /* 0x0000000900247308 */ /* 0x0004a20000002400 */
[----:B------:R-:W-:Y:S02]  /*3770*/  FMUL.FTZ R0, R29, c[0x0][0x320] ;  /* 0x0000c8001d007a20 */ /* 0x000fe40000410000 */
[----:B------:R-:W-:Y:S02]  /*3780*/  IMAD.SHL.U32 R41, R10, 0x2, RZ ;  /* 0x000000020a297824 */ /* 0x000fe400078e00ff */
[----:B-1----:R-:W-:Y:S01]  /*3790*/  IMAD.MOV.U32 R11, RZ, RZ, R56 ;  /* 0x000000ffff0b7224 */ /* 0x002fe200078e0038 */
[----:B------:R-:W-:Y:S02]  /*37a0*/  @P0 SHF.R.U32.HI R11, RZ, c[0x0][0x2cc], R3 ;  /* 0x0000b300ff0b0a19 */ /* 0x000fe40000011603 */
[----:B------:R1:W1:Y:S01]  /*37b0*/  MUFU.TANH R29, R0 ;  /* 0x00000000001d7308 */ /* 0x0002620000002400 */
[----:B------:R-:W-:Y:S01]  /*37c0*/  @P6 LEA R8, P0, R127, R6, 0x1 ;  /* 0x000000067f086211 */ /* 0x000fe200078008ff */
[----:B------:R-:W-:Y:S01]  /*37d0*/  FMUL.FTZ R3, R17, c[0x0][0x320] ;  /* 0x0000c80011037a20 */ /* 0x000fe20000410000 */
[----:B------:R-:W-:Y:S01]  /*37e0*/  STL [R1+0x24], R41 ;  /* 0x0000242901007387 */ /* 0x000fe20000100800 */
[----:B------:R-:W-:-:S03]  /*37f0*/  IADD3 R10, -R41, c[0x0][0x1d0], -R105 ;  /* 0x00007400290a7a10 */ /* 0x000fc60007ffe969 */
[----:B-----5:R-:W5:Y:S01]  /*3800*/  SHFL.IDX PT, R6, R11, RZ, 0x1c1f ;  /* 0x001c1fff0b067589 */ /* 0x020f6200000e0000 */
[----:B--2---:R-:W-:Y:S01]  /*3810*/  @P6 LEA.HI.X R9, R127, R7, R128, 0x1, P0 ;  /* 0x000000077f096211 */ /* 0x004fe200000f0c80 */
[----:B------:R2:W2:Y:S01]  /*3820*/  MUFU.TANH R13, R3 ;  /* 0x00000003000d7308 */ /* 0x0004a20000002400 */
[----:B------:R-:W-:-:S03]  /*3830*/  PLOP3.LUT P0, PT, PT, PT, UP1, 0x40, 0x0 ;  /* 0x000000000000781c */ /* 0x000fc60003f0e818 */
[----:B------:R3:W-:Y:S01]  /*3840*/  @P6 LDGSTS.E.BYPASS.LTC128B.128 [R225+0x9100], [R8.64], !P4 ;  /* 0x0910000008e16fae */ /* 0x0007e2000e101d4c */
[----:B-1----:R-:W-:-:S03]  /*3850*/  FMUL.FTZ R0, R20, c[0x0][0x320] ;  /* 0x0000c80014007a20 */ /* 0x002fc60000410000 */
[----:B------:R3:W-:Y:S01]  /*3860*/  @P6 LDGSTS.E.BYPASS.LTC128B.128 [R225+0xb100], [R8.64+0x80], !P3 ;  /* 0x0b10008008e16fae */ /* 0x0007e2000d901d4c */
[----:B------:R1:W1:Y:S03]  /*3870*/  MUFU.TANH R28, R0 ;  /* 0x00000000001c7308 */ /* 0x0002660000002400 */
[----:B------:R3:W-:Y:S01]  /*3880*/  @P6 LDGSTS.E.BYPASS.LTC128B.128 [R225+0xd100], [R8.64+0x100], !P2 ;  /* 0x0d10010008e16fae */ /* 0x0007e2000d101d4c */
[----:B--2---:R-:W-:-:S03]  /*3890*/  FMUL.FTZ R3, R16, c[0x0][0x320] ;  /* 0x0000c80010037a20 */ /* 0x004fc60000410000 */
[----:B------:R3:W-:Y:S01]  /*38a0*/  @P6 LDGSTS.E.BYPASS.LTC128B.128 [R225+0xf100], [R8.64+0x180], !P1 ;  /* 0x0f10018008e16fae */ /* 0x0007e2000c901d4c */
[----:B------:R2:W2:Y:S03]  /*38b0*/  MUFU.TANH R12, R3 ;  /* 0x00000003000c7308 */ /* 0x0004a60000002400 */
[----:B------:R-:W0:Y:S01]  /*38c0*/  LDGDEPBAR ;  /* 0x00000000000079af */ /* 0x000e220000000000 */
[----:B-1----:R-:W-:-:S04]  /*38d0*/  FMUL.FTZ R0, R21, c[0x0][0x320] ;  /* 0x0000c80015007a20 */ /* 0x002fc80000410000 */
[----:B------:R1:W1:Y:S01]  /*38e0*/  MUFU.TANH R27, R0 ;  /* 0x00000000001b7308 */ /* 0x0002620000002400 */
[----:B--2---:R-:W-:-:S07]  /*38f0*/  FMUL.FTZ R3, R52, c[0x0][0x320] ;  /* 0x0000c80034037a20 */ /* 0x004fce0000410000 */
[----:B------:R-:W2:Y:S01]  /*3900*/  MUFU.TANH R15, R3 ;  /* 0x00000003000f7308 */ /* 0x000ea20000002400 */
[----:B-1----:R-:W-:-:S07]  /*3910*/  FMUL.FTZ R0, R44, c[0x0][0x320] ;  /* 0x0000c8002c007a20 */ /* 0x002fce0000410000 */
[----:B------:R1:W1:Y:S02]  /*3920*/  MUFU.TANH R20, R0 ;  /* 0x0000000000147308 */ /* 0x0002640000002400 */
[----:B-1----:R-:W-:-:S04]  /*3930*/  IADD3 R0, -R105, c[0x0][0x1d0], R53 ;  /* 0x0000740069007a10 */ /* 0x002fc80007ffe135 */
[----:B------:R-:W-:-:S04]  /*3940*/  IADD3 R0, R0, -c[0x0][0x168], -R41 ;  /* 0x80005a0000007a10 */ /* 0x000fc80007ffe829 */
[C---:B---3--:R-:W-:Y:S02]  /*3950*/  IADD3 R8, R0.reuse, c[0x0][0x328], RZ ;  /* 0x0000ca0000087a10 */ /* 0x048fe40007ffe0ff */
[----:B------:R-:W-:-:S03]  /*3960*/  IADD3 R9, R0, UR6, RZ ;  /* 0x0000000600097c10 */ /* 0x000fc6000fffe0ff */
[--C-:B-----5:R-:W-:Y:S02]  /*3970*/  IMAD.IADD R3, R8, 0x1, R6.reuse ;  /* 0x0000000108037824 */ /* 0x120fe400078e0206 */
[----:B------:R-:W-:-:S03]  /*3980*/  IMAD.IADD R0, R9, 0x1, R6 ;  /* 0x0000000109007824 */ /* 0x000fc600078e0206 */
[----:B------:R-:W-:Y:S01]  /*3990*/  IMNMX R3, R3, R10, PT ;  /* 0x0000000a03037217 */ /* 0x000fe20003800200 */
[----:B------:R-:W-:Y:S05]  /*39a0*/  @P0 BRA `(.L_x_1593) ;  /* 0x0000014000000947 */ /* 0x000fea0003800000 */
[----:B--2-4-:R-:W-:Y:S01]  /*39b0*/  IADD3 R6, R6, c[0x0][0x1d0], RZ ;  /* 0x0000740006067a10 */ /* 0x014fe20007ffe0ff */
[----:B------:R-:W-:Y:S03]  /*39c0*/  BSSY B0, `(.L_x_1594) ;  /* 0x000000d000007945 */ /* 0x000fe60003800000 */
[----:B------:R-:W-:-:S04]  /*39d0*/  IADD3 R6, R6, -c[0x0][0x168], RZ ;  /* 0x80005a0006067a10 */ /* 0x000fc80007ffe0ff */
[----:B------:R-:W-:-:S13]  /*39e0*/  ISETP.GT.AND P0, PT, R6, -0x1, PT ;  /* 0xffffffff0600780c */ /* 0x000fda0003f04270 */
[----:B------:R-:W-:Y:S05]  /*39f0*/  @P0 BRA `(.L_x_1595) ;  /* 0x0000006000000947 */ /* 0x000fea0003800000 */
[----:B------:R-:W-:Y:S02]  /*3a00*/  ISETP.NE.AND P0, PT, R53, c[0x0][0x32c], PT ;  /* 0x0000cb0035007a0c */ /* 0x000fe40003f05270 */
[----:B------:R-:W-:-:S11]  /*3a10*/  LOP3.LUT R6, RZ, R6, RZ, 0x33, !PT ;  /* 0x00000006ff067212 */ /* 0x000fd600078e33ff */
[----:B------:R-:W-:-:S05]  /*3a20*/  @P0 IMAD.HI.U32 R7, R6, c[0x0][0x330], RZ ;  /* 0x0000cc0006070a27 */ /* 0x000fca00078e00ff */
[----:B------:R-:W-:-:S04]  /*3a30*/  @P0 SHF.R.U32.HI R6, RZ, c[0x0][0x334], R7 ;  /* 0x0000cd00ff060a19 */ /* 0x000fc80000011607 */
[----:B------:R-:W-:Y:S01]  /*3a40*/  LOP3.LUT R6, RZ, R6, RZ, 0x33, !PT ;  /* 0x00000006ff067212 */ /* 0x000fe200078e33ff */
[----:B------:R-:W-:Y:S05]  /*3a50*/  BRA `(.L_x_1596) ;  /* 0x0000003000007947 */ /* 0x000fea0003800000 */
.L_x_1595:
[----:B------:R-:W-:-:S13]  /*3a60*/  ISETP.NE.AND P0, PT, R53, c[0x0][0x32c], PT ;  /* 0x0000cb0035007a0c */ /* 0x000fda0003f05270 */
[----:B------:R-:W-:-:S05]  /*3a70*/  @P0 IMAD.HI.U32 R7, R6, c[0x0][0x330], RZ ;  /* 0x0000cc0006070a27 */ /* 0x000fca00078e00ff */
[----:B------:R-:W-:Y:S02]  /*3a80*/  @P0 SHF.R.U32.HI R6, RZ, c[0x0][0x334], R7 ;  /* 0x0000cd00ff060a19 */ /* 0x000fe40000011607 */
.L_x_1596:
[----:B------:R-:W-:Y:S05]  /*3a90*/  BSYNC B0 ;  /* 0x0000000000007941 */ /* 0x000fea0003800000 */
.L_x_1594:
[----:B------:R-:W-:-:S04]  /*3aa0*/  IMAD R6, R6, c[0x0][0x32c], -R105 ;  /* 0x0000cb0006067a24 */ /* 0x000fc800078e0a69 */
[----:B------:R-:W-:-:S05]  /*3ab0*/  IMAD.IADD R6, R6, 0x1, -R41 ;  /* 0x0000000106067824 */ /* 0x000fca00078e0a29 */
[----:B------:R-:W-:Y:S02]  /*3ac0*/  IADD3 R7, R6, c[0x0][0x32c], RZ ;  /* 0x0000cb0006077a10 */ /* 0x000fe40007ffe0ff */
[----:B------:R-:W-:Y:S02]  /*3ad0*/  IMNMX R0, R0, R6, !PT ;  /* 0x0000000600007217 */ /* 0x000fe40007800200 */
[----:B------:R-:W-:Y:S02]  /*3ae0*/  IMNMX R3, R3, R7, PT ;  /* 0x0000000703037217 */ /* 0x000fe40003800200 */
.L_x_1593:
[----:B--2-4-:R-:W-:Y:S01]  /*3af0*/  ISETP.GT.AND P0, PT, R172, RZ, PT ;  /* 0x000000ffac00720c */ /* 0x014fe20003f04270 */
[----:B------:R-:W-:Y:S02]  /*3b00*/  FMUL.FTZ R6, R18, c[0x0][0x320] ;  /* 0x0000c80012067a20 */ /* 0x000fe40000410000 */
[----:B------:R-:W-:Y:S01]  /*3b10*/  FMUL.FTZ R7, R42, c[0x0][0x320] ;  /* 0x0000c8002a077a20 */ /* 0x000fe20000410000 */
[C---:B------:R-:W-:Y:S01]  /*3b20*/  ISETP.GT.AND P5, PT, R0.reuse, RZ, P0 ;  /* 0x000000ff0000720c */ /* 0x040fe200007a4270 */
[----:B------:R1:W2:Y:S01]  /*3b30*/  MUFU.TANH R21, R6 ;  /* 0x0000000600157308 */ /* 0x0002a20000002400 */
[----:B------:R-:W-:-:S02]  /*3b40*/  ISETP.GT.AND P6, PT, R0, 0x1, P0 ;  /* 0x000000010000780c */ /* 0x000fc400007c4270 */
[C---:B------:R-:W-:Y:S02]  /*3b50*/  ISETP.LT.OR P5, PT, R3.reuse, 0x1, P5 ;  /* 0x000000010300780c */ /* 0x040fe40002fa1670 */
[----:B------:R-:W-:Y:S02]  /*3b60*/  ISETP.LT.OR P6, PT, R3, 0x2, P6 ;  /* 0x000000020300780c */ /* 0x000fe400037c1670 */
[----:B------:R-:W-:Y:S02]  /*3b70*/  FSEL R16, R51, -INF , !P5 ;  /* 0xff80000033107808 */ /* 0x000fe40006800000 */
[----:B------:R-:W-:Y:S02]  /*3b80*/  ISETP.GT.AND P5, PT, R0, 0x8, P0 ;  /* 0x000000080000780c */ /* 0x000fe400007a4270 */
[----:B------:R-:W-:Y:S02]  /*3b90*/  FSEL R17, R50, -INF , !P6 ;  /* 0xff80000032117808 */ /* 0x000fe40007000000 */
[----:B------:R-:W-:-:S02]  /*3ba0*/  ISETP.LT.OR P5, PT, R3, 0x9, P5 ;  /* 0x000000090300780c */ /* 0x000fc40002fa1670 */
[----:B------:R-:W-:Y:S01]  /*3bb0*/  ISETP.GT.AND P6, PT, R0, 0x9, P0 ;  /* 0x000000090000780c */ /* 0x000fe200007c4270 */
[----:B-1----:R-:W-:Y:S01]  /*3bc0*/  FMUL.FTZ R6, R54, c[0x0][0x320] ;  /* 0x0000c80036067a20 */ /* 0x002fe20000410000 */
[----:B------:R-:W-:Y:S02]  /*3bd0*/  FSEL R18, R12, -INF , !P5 ;  /* 0xff8000000c127808 */ /* 0x000fe40006800000 */
[----:B------:R-:W-:Y:S01]  /*3be0*/  ISETP.GT.AND P5, PT, R0, 0x10, P0 ;  /* 0x000000100000780c */ /* 0x000fe200007a4270 */
[----:B------:R1:W3:Y:S01]  /*3bf0*/  MUFU.TANH R33, R6 ;  /* 0x0000000600217308 */ /* 0x0002e20000002400 */
[C---:B------:R-:W-:Y:S02]  /*3c00*/  ISETP.LT.OR P6, PT, R3.reuse, 0xa, P6 ;  /* 0x0000000a0300780c */ /* 0x040fe400037c1670 */
[----:B------:R-:W-:-:S04]  /*3c10*/  ISETP.LT.OR P5, PT, R3, 0x11, P5 ;  /* 0x000000110300780c */ /* 0x000fc80002fa1670 */
[----:B------:R-:W-:Y:S02]  /*3c20*/  FSEL R60, R20, -INF , !P5 ;  /* 0xff800000143c7808 */ /* 0x000fe40006800000 */
[----:B------:R-:W-:-:S04]  /*3c30*/  ISETP.GT.AND P5, PT, R0, 0x18, P0 ;  /* 0x000000180000780c */ /* 0x000fc800007a4270 */
[----:B------:R-:W-:Y:S01]  /*3c40*/  ISETP.LT.OR P5, PT, R3, 0x19, P5 ;  /* 0x000000190300780c */ /* 0x000fe20002fa1670 */
[----:B-1----:R-:W-:-:S03]  /*3c50*/  FMUL.FTZ R6, R55, c[0x0][0x320] ;  /* 0x0000c80037067a20 */ /* 0x002fc60000410000 */
[----:B------:R-:W-:Y:S02]  /*3c60*/  FSEL R61, R48, -INF , !P5 ;  /* 0xff800000303d7808 */ /* 0x000fe40006800000 */
[----:B------:R-:W-:Y:S01]  /*3c70*/  ISETP.GT.AND P5, PT, R0, 0x20, P0 ;  /* 0x000000200000780c */ /* 0x000fe200007a4270 */
[----:B------:R1:W4:Y:S03]  /*3c80*/  MUFU.TANH R38, R6 ;  /* 0x0000000600267308 */ /* 0x0003260000002400 */
[----:B------:R-:W-:-:S04]  /*3c90*/  ISETP.LT.OR P5, PT, R3, 0x21, P5 ;  /* 0x000000210300780c */ /* 0x000fc80002fa1670 */
[----:B------:R-:W-:Y:S02]  /*3ca0*/  FSEL R157, R40, -INF , !P5 ;  /* 0xff800000289d7808 */ /* 0x000fe40006800000 */
[----:B------:R-:W-:-:S04]  /*3cb0*/  ISETP.GT.AND P5, PT, R0, 0x28, P0 ;  /* 0x000000280000780c */ /* 0x000fc800007a4270 */
[----:B------:R-:W-:Y:S01]  /*3cc0*/  ISETP.LT.OR P5, PT, R3, 0x29, P5 ;  /* 0x000000290300780c */ /* 0x000fe20002fa1670 */
[----:B-1----:R-:W-:Y:S01]  /*3cd0*/  FMUL.FTZ R6, R19, c[0x0][0x320] ;  /* 0x0000c80013067a20 */ /* 0x002fe20000410000 */
[----:B------:R-:W-:Y:S02]  /*3ce0*/  FSEL R19, R13, -INF , !P6 ;  /* 0xff8000000d137808 */ /* 0x000fe40007000000 */
[C---:B------:R-:W-:Y:S01]  /*3cf0*/  ISETP.GT.AND P6, PT, R0.reuse, 0x11, P0 ;  /* 0x000000110000780c */ /* 0x040fe200007c4270 */
[----:B------:R1:W1:Y:S01]  /*3d00*/  MUFU.TANH R24, R6 ;  /* 0x0000000600187308 */ /* 0x0002620000002400 */
[----:B------:R-:W-:Y:S02]  /*3d10*/  FSEL R159, R15, -INF , !P5 ;  /* 0xff8000000f9f7808 */ /* 0x000fe40006800000 */
[----:B------:R-:W-:Y:S02]  /*3d20*/  ISETP.LT.OR P6, PT, R3, 0x12, P6 ;  /* 0x000000120300780c */ /* 0x000fe400037c1670 */
[----:B------:R-:W-:-:S02]  /*3d30*/  ISETP.GT.AND P5, PT, R0, 0x30, P0 ;  /* 0x000000300000780c */ /* 0x000fc400007a4270 */
[----:B------:R-:W-:Y:S01]  /*3d40*/  FSEL R62, R49, -INF , !P6 ;  /* 0xff800000313e7808 */ /* 0x000fe20007000000 */
[----:B------:R5:W2:Y:S01]  /*3d50*/  MUFU.TANH R13, R7 ;  /* 0x00000007000d7308 */ /* 0x000aa20000002400 */
[----:B------:R-:W-:Y:S02]  /*3d60*/  ISETP.GT.AND P6, PT, R0, 0x19, P0 ;  /* 0x000000190000780c */ /* 0x000fe400007c4270 */
[C---:B------:R-:W-:Y:S02]  /*3d70*/  ISETP.LT.OR P5, PT, R3.reuse, 0x31, P5 ;  /* 0x000000310300780c */ /* 0x040fe40002fa1670 */
[----:B------:R-:W-:Y:S02]  /*3d80*/  ISETP.LT.OR P6, PT, R3, 0x1a, P6 ;  /* 0x0000001a0300780c */ /* 0x000fe400037c1670 */
[----:B------:R-:W-:Y:S01]  /*3d90*/  FSEL R227, R36, -INF , !P5 ;  /* 0xff80000024e37808 */ /* 0x000fe20006800000 */
[----:B-1----:R-:W-:Y:S01]  /*3da0*/  FMUL.FTZ R6, R34, c[0x0][0x320] ;  /* 0x0000c80022067a20 */ /* 0x002fe20000410000 */
[----:B------:R-:W-:-:S02]  /*3db0*/  FSEL R63, R45, -INF , !P6 ;  /* 0xff8000002d3f7808 */ /* 0x000fc40007000000 */
[C---:B------:R-:W-:Y:S01]  /*3dc0*/  ISETP.GT.AND P6, PT, R0.reuse, 0x21, P0 ;  /* 0x000000210000780c */ /* 0x040fe200007c4270 */
[----:B------:R1:W1:Y:S01]  /*3dd0*/  MUFU.TANH R26, R6 ;  /* 0x00000006001a7308 */ /* 0x0002620000002400 */
[C---:B------:R-:W-:Y:S02]  /*3de0*/  ISETP.GT.AND P5, PT, R0.reuse, 0x38, P0 ;  /* 0x000000380000780c */ /* 0x040fe400007a4270 */
[----:B------:R-:W-:Y:S01]  /*3df0*/  ISETP.LT.OR P6, PT, R3, 0x22, P6 ;  /* 0x000000220300780c */ /* 0x000fe200037c1670 */
[----:B-----5:R-:W-:Y:S01]  /*3e00*/  FMUL.FTZ R7, R43, c[0x0][0x320] ;  /* 0x0000c8002b077a20 */ /* 0x020fe20000410000 */
[----:B------:R-:W-:Y:S02]  /*3e10*/  ISETP.LT.OR P5, PT, R3, 0x39, P5 ;  /* 0x000000390300780c */ /* 0x000fe40002fa1670 */
[----:B------:R-:W-:Y:S01]  /*3e20*/  FSEL R158, R39, -INF , !P6 ;  /* 0xff800000279e7808 */ /* 0x000fe20007000000 */
[----:B------:R-:W2:Y:S01]  /*3e30*/  MUFU.TANH R15, R7 ;  /* 0x00000007000f7308 */ /* 0x000ea20000002400 */
[----:B------:R-:W-:-:S02]  /*3e40*/  ISETP.GT.AND P6, PT, R0, 0x29, P0 ;  /* 0x000000290000780c */ /* 0x000fc400007c4270 */
[----:B------:R-:W-:Y:S02]  /*3e50*/  FSEL R228, R28, -INF , !P5 ;  /* 0xff8000001ce47808 */ /* 0x000fe40006800000 */
[----:B------:R-:W-:Y:S02]  /*3e60*/  ISETP.LT.OR P6, PT, R3, 0x2a, P6 ;  /* 0x0000002a0300780c */ /* 0x000fe400037c1670 */
[----:B------:R-:W-:Y:S01]  /*3e70*/  PLOP3.LUT P5, PT, PT, PT, UP1, 0x40, 0x0 ;  /* 0x000000000000781c */ /* 0x000fe20003fae818 */
[----:B-1----:R-:W-:Y:S01]  /*3e80*/  FMUL.FTZ R6, R30, c[0x0][0x320] ;  /* 0x0000c8001e067a20 */ /* 0x002fe20000410000 */
[----:B------:R-:W-:Y:S02]  /*3e90*/  FSEL R168, R37, -INF , !P6 ;  /* 0xff80000025a87808 */ /* 0x000fe40007000000 */
[----:B------:R-:W-:Y:S01]  /*3ea0*/  ISETP.GT.AND P6, PT, R0, 0x31, P0 ;  /* 0x000000310000780c */ /* 0x000fe200007c4270 */
[----:B------:R1:W1:Y:S03]  /*3eb0*/  MUFU.TANH R32, R6 ;  /* 0x0000000600207308 */ /* 0x0002660000002400 */
[----:B------:R-:W-:-:S04]  /*3ec0*/  ISETP.LT.OR P6, PT, R3, 0x32, P6 ;  /* 0x000000320300780c */ /* 0x000fc800037c1670 */
[----:B------:R-:W-:Y:S02]  /*3ed0*/  FSEL R229, R29, -INF , !P6 ;  /* 0xff8000001de57808 */ /* 0x000fe40007000000 */
[----:B------:R-:W-:Y:S01]  /*3ee0*/  ISETP.GT.AND P6, PT, R0, 0x39, P0 ;  /* 0x000000390000780c */ /* 0x000fe200007c4270 */
[----:B------:R-:W-:-:S03]  /*3ef0*/  FMUL.FTZ R0, R59, c[0x0][0x320] ;  /* 0x0000c8003b007a20 */ /* 0x000fc60000410000 */
[----:B------:R-:W-:Y:S01]  /*3f00*/  ISETP.LT.OR P6, PT, R3, 0x3a, P6 ;  /* 0x0000003a0300780c */ /* 0x000fe200037c1670 */
[----:B-1----:R-:W-:-:S03]  /*3f10*/  FMUL.FTZ R6, R31, c[0x0][0x320] ;  /* 0x0000c8001f067a20 */ /* 0x002fc60000410000 */
[----:B------:R-:W-:Y:S01]  /*3f20*/  FSEL R230, R27, -INF , !P6 ;  /* 0xff8000001be67808 */ /* 0x000fe20007000000 */
        /* <DEDUP_REMOVED lines=11> */
[----:B-1----:R1:W5:Y:S06]  /*3fe0*/  SHFL.IDX PT, R6, R11, 0x1, 0x1c1f ;  /* 0x003c1f000b067f89 */ /* 0x00236c00000e0000 */
[----:B-1----:R1:W1:Y:S01]  /*3ff0*/  MUFU.TANH R11, R0 ;  /* 0x00000000000b7308 */ /* 0x0022620000002400 */
[----:B-----5:R-:W-:-:S05]  /*4000*/  IMAD.IADD R3, R8, 0x1, R6 ;  /* 0x0000000108037824 */ /* 0x020fca00078e0206 */
[----:B------:R-:W-:Y:S01]  /*4010*/  IMNMX R3, R3, R10, PT ;  /* 0x0000000a03037217 */ /* 0x000fe20003800200 */
[----:B-1----:R-:W-:Y:S01]  /*4020*/  IMAD.IADD R0, R9, 0x1, R6 ;  /* 0x0000000109007824 */ /* 0x002fe200078e0206 */
[----:B------:R-:W-:Y:S05]  /*4030*/  @P5 BRA `(.L_x_1597) ;  /* 0x0000014000005947 */ /* 0x000fea0003800000 */
[----:B--234-:R-:W-:Y:S01]  /*4040*/  IADD3 R6, R6, c[0x0][0x1d0], RZ ;  /* 0x0000740006067a10 */ /* 0x01cfe20007ffe0ff */
        /* <DEDUP_REMOVED lines=10> */
.L_x_1599:
[----:B------:R-:W-:-:S13]  /*40f0*/  ISETP.NE.AND P5, PT, R53, c[0x0][0x32c], PT ;  /* 0x0000cb0035007a0c */ /* 0x000fda0003fa5270 */
[----:B------:R-:W-:-:S05]  /*4100*/  @P5 IMAD.HI.U32 R7, R6, c[0x0][0x330], RZ ;  /* 0x0000cc0006075a27 */ /* 0x000fca00078e00ff */
[----:B------:R-:W-:Y:S02]  /*4110*/  @P5 SHF.R.U32.HI R6, RZ, c[0x0][0x334], R7 ;  /* 0x0000cd00ff065a19 */ /* 0x000fe40000011607 */
.L_x_1600:
[----:B------:R-:W-:Y:S05]  /*4120*/  BSYNC B0 ;  /* 0x0000000000007941 */ /* 0x000fea0003800000 */
.L_x_1598:
[----:B------:R-:W-:-:S04]  /*4130*/  IMAD R6, R6, c[0x0][0x32c], -R105 ;  /* 0x0000cb0006067a24 */ /* 0x000fc800078e0a69 */
[----:B------:R-:W-:-:S05]  /*4140*/  IMAD.IADD R6, R6, 0x1, -R41 ;  /* 0x0000000106067824 */ /* 0x000fca00078e0a29 */
[----:B------:R-:W-:Y:S02]  /*4150*/  IADD3 R7, R6, c[0x0][0x32c], RZ ;  /* 0x0000cb0006077a10 */ /* 0x000fe40007ffe0ff */
[----:B------:R-:W-:Y:S02]  /*4160*/  IMNMX R0, R0, R6, !PT ;  /* 0x0000000600007217 */ /* 0x000fe40007800200 */
[----:B------:R-:W-:Y:S02]  /*4170*/  IMNMX R3, R3, R7, PT ;  /* 0x0000000703037217 */ /* 0x000fe40003800200 */
.L_x_1597:
[----:B--234-:R-:W-:Y:S01]  /*4180*/  ISETP.GT.AND P6, PT, R0, 0x8, P0 ;  /* 0x000000080000780c */ /* 0x01cfe200007c4270 */
[----:B------:R-:W-:Y:S01]  /*4190*/  IMAD.SHL.U32 R197, R5, 0x2, RZ ;  /* 0x0000000205c57824 */ /* 0x000fe200078e00ff */
[----:B------:R-:W-:Y:S01]  /*41a0*/  FMNMX.FTZ R132, R16, R17, !PT ;  /* 0x0000001110847209 */ /* 0x000fe20007810000 */
[----:B------:R-:W-:Y:S01]  /*41b0*/  @UP2 USHF.L.U32 UR8, UR8, 0x7, URZ ;  /* 0x0000000708082899 */ /* 0x000fe2000800063f */
[----:B------:R-:W-:Y:S01]  /*41c0*/  ISETP.LT.OR P6, PT, R3, 0x9, P6 ;  /* 0x000000090300780c */ /* 0x000fe200037c1670 */
[----:B------:R-:W-:Y:S01]  /*41d0*/  IMAD R200, R2, 0x2, R197 ;  /* 0x0000000202c87824 */ /* 0x000fe200078e02c5 */
[C---:B------:R-:W-:Y:S01]  /*41e0*/  ISETP.GT.AND P5, PT, R0.reuse, 0x1, P0 ;  /* 0x000000010000780c */ /* 0x040fe200007a4270 */
[----:B------:R-:W-:Y:S01]  /*41f0*/  LDSM.16.MT88.4 R40, [R197+0x100] ;  /* 0x00010000c528783b */ /* 0x000fe20000004200 */
[----:B------:R-:W-:Y:S01]  /*4200*/  FSEL R10, R21, -INF , !P6 ;  /* 0xff800000150a7808 */ /* 0x000fe20007000000 */
[----:B------:R-:W-:Y:S01]  /*4210*/  ULDC.64 UR4, c[0x0][0x2c8] ;  /* 0x0000b20000047ab9 */ /* 0x000fe20000000a00 */
[----:B------:R-:W-:Y:S01]  /*4220*/  ISETP.GT.AND P6, PT, R0, 0x10, P0 ;  /* 0x000000100000780c */ /* 0x000fe200007c4270 */
[----:B------:R-:W-:Y:S01]  /*4230*/  LDSM.16.MT88.4 R52, [R197+0x4100] ;  /* 0x00410000c534783b */ /* 0x000fe20000004200 */
[----:B------:R-:W-:Y:S01]  /*4240*/  FMNMX.FTZ R132, R18, R132, !PT ;  /* 0x0000008412847209 */ /* 0x000fe20007810000 */
[----:B------:R-:W-:Y:S01]  /*4250*/  UIMAD.WIDE.U32 UR14, UR8, UR4, URZ ;  /* 0x00000004080e72a5 */ /* 0x000fe2000f8e003f */
[C---:B------:R-:W-:Y:S01]  /*4260*/  ISETP.LT.OR P5, PT, R3.reuse, 0x2, P5 ;  /* 0x000000020300780c */ /* 0x040fe20002fa1670 */
[----:B------:R-:W-:Y:S01]  /*4270*/  LDSM.16.MT88.4 R44, [R200+0x4100] ;  /* 0x00410000c82c783b */ /* 0x000fe20000004200 */
[----:B------:R-:W-:-:S02]  /*4280*/  ISETP.LT.OR P6, PT, R3, 0x11, P6 ;  /* 0x000000110300780c */ /* 0x000fc400037c1670 */
[----:B------:R-:W-:Y:S02]  /*4290*/  FMNMX.FTZ R132, R19, R132, !PT ;  /* 0x0000008413847209 */ /* 0x000fe40007810000 */
[----:B------:R-:W-:Y:S01]  /*42a0*/  FSEL R11, R11, -INF , !P5 ;  /* 0xff8000000b0b7808 */ /* 0x000fe20006800000 */
[----:B------:R-:W-:Y:S01]  /*42b0*/  @UP2 UMOV UR7, UR15 ;  /* 0x0000000f00072c82 */ /* 0x000fe20008000000 */
[----:B------:R-:W-:Y:S01]  /*42c0*/  ISETP.GT.AND P5, PT, R0, 0x9, P0 ;  /* 0x000000090000780c */ /* 0x000fe200007a4270 */
[----:B------:R-:W-:Y:S01]  /*42d0*/  @UP2 USHF.R.U32.HI UR9, URZ, UR5, UR7 ;  /* 0x000000053f092299 */ /* 0x000fe20008011607 */
[----:B------:R-:W-:Y:S02]  /*42e0*/  FSEL R59, R14, -INF , !P6 ;  /* 0xff8000000e3b7808 */ /* 0x000fe40007000000 */
[----:B------:R-:W-:Y:S01]  /*42f0*/  FMNMX.FTZ R132, R60, R132, !PT ;  /* 0x000000843c847209 */ /* 0x000fe20007810000 */
[----:B------:R-:W-:Y:S01]  /*4300*/  UIADD3 UR9, UR11, UR9, URZ ;  /* 0x000000090b097290 */ /* 0x000fe2000fffe03f */
[----:B------:R-:W-:Y:S01]  /*4310*/  ISETP.GT.AND P6, PT, R0, RZ, P0 ;  /* 0x000000ff0000720c */ /* 0x000fe200007c4270 */
[----:B------:R-:W-:Y:S01]  /*4320*/  ULDC UR7, c[0x0][0x328] ;  /* 0x0000ca0000077ab9 */ /* 0x000fe20000000800 */
[----:B------:R-:W-:Y:S01]  /*4330*/  ISETP.LT.OR P5, PT, R3, 0xa, P5 ;  /* 0x0000000a0300780c */ /* 0x000fe20002fa1670 */
[----:B------:R-:W-:Y:S01]  /*4340*/  UIADD3 UR7, UR9, UR7, URZ ;  /* 0x0000000709077290 */ /* 0x000fe2000fffe03f */
[----:B------:R-:W-:-:S02]  /*4350*/  FMNMX.FTZ R132, R62, R132, !PT ;  /* 0x000000843e847209 */ /* 0x000fc40007810000 */
[----:B------:R-:W-:Y:S02]  /*4360*/  ISETP.LT.OR P6, PT, R3, 0x1, P6 ;  /* 0x000000010300780c */ /* 0x000fe400037c1670 */
[----:B------:R-:W-:Y:S02]  /*4370*/  FSEL R24, R24, -INF , !P5 ;  /* 0xff80000018187808 */ /* 0x000fe40006800000 */
[----:B------:R-:W-:Y:S02]  /*4380*/  ISETP.GT.AND P5, PT, R0, 0x11, P0 ;  /* 0x000000110000780c */ /* 0x000fe400007a4270 */
[----:B------:R-:W-:Y:S02]  /*4390*/  FMNMX.FTZ R132, R61, R132, !PT ;  /* 0x000000843d847209 */ /* 0x000fe40007810000 */
[----:B------:R-:W-:Y:S02]  /*43a0*/  FSEL R9, R57, -INF , !P6 ;  /* 0xff80000039097808 */ /* 0x000fe40007000000 */
[----:B------:R-:W-:-:S02]  /*43b0*/  ISETP.LT.OR P5, PT, R3, 0x12, P5 ;  /* 0x000000120300780c */ /* 0x000fc40002fa1670 */
[----:B------:R-:W-:Y:S02]  /*43c0*/  FMNMX.FTZ R132, R63, R132, !PT ;  /* 0x000000843f847209 */ /* 0x000fe40007810000 */
[----:B------:R-:W-:Y:S02]  /*43d0*/  FMNMX.FTZ R6, R9, R11, !PT ;  /* 0x0000000b09067209 */ /* 0x000fe40007810000 */
[----:B------:R-:W-:Y:S02]  /*43e0*/  FSEL R56, R12, -INF , !P5 ;  /* 0xff8000000c387808 */ /* 0x000fe40006800000 */
[----:B------:R-:W-:Y:S02]  /*43f0*/  FMNMX.FTZ R132, R157, R132, !PT ;  /* 0x000000849d847209 */ /* 0x000fe40007810000 */
[----:B------:R-:W-:Y:S02]  /*4400*/  ISETP.GT.AND P5, PT, R0, 0x18, P0 ;  /* 0x000000180000780c */ /* 0x000fe400007a4270 */
[----:B------:R-:W-:-:S02]  /*4410*/  FMNMX.FTZ R6, R10, R6, !PT ;  /* 0x000000060a067209 */ /* 0x000fc40007810000 */
[----:B------:R-:W-:Y:S02]  /*4420*/  FMNMX.FTZ R132, R158, R132, !PT ;  /* 0x000000849e847209 */ /* 0x000fe40007810000 */
[----:B------:R-:W-:Y:S02]  /*4430*/  ISETP.LT.OR P5, PT, R3, 0x19, P5 ;  /* 0x000000190300780c */ /* 0x000fe40002fa1670 */
[----:B------:R-:W-:Y:S02]  /*4440*/  FMNMX.FTZ R6, R24, R6, !PT ;  /* 0x0000000618067209 */ /* 0x000fe40007810000 */
[----:B------:R-:W-:Y:S02]  /*4450*/  ISETP.GT.AND P6, PT, R0, 0x19, P0 ;  /* 0x000000190000780c */ /* 0x000fe400007c4270 */
[----:B------:R-:W-:Y:S02]  /*4460*/  FMNMX.FTZ R132, R159, R132, !PT ;  /* 0x000000849f847209 */ /* 0x000fe40007810000 */
[----:B------:R-:W-:-:S02]  /*4470*/  FSEL R58, R26, -INF , !P5 ;  /* 0xff8000001a3a7808 */ /* 0x000fc40006800000 */
[----:B------:R-:W-:Y:S02]  /*4480*/  FMNMX.FTZ R6, R59, R6, !PT ;  /* 0x000000063b067209 */ /* 0x000fe40007810000 */
[----:B------:R-:W-:Y:S02]  /*4490*/  ISETP.GT.AND P5, PT, R0, 0x20, P0 ;  /* 0x000000200000780c */ /* 0x000fe400007a4270 */
[C---:B------:R-:W-:Y:S02]  /*44a0*/  ISETP.LT.OR P6, PT, R3.reuse, 0x1a, P6 ;  /* 0x0000001a0300780c */ /* 0x040fe400037c1670 */
[----:B------:R-:W-:Y:S02]  /*44b0*/  FMNMX.FTZ R132, R168, R132, !PT ;  /* 0x00000084a8847209 */ /* 0x000fe40007810000 */
[----:B------:R-:W-:Y:S02]  /*44c0*/  FMNMX.FTZ R6, R56, R6, !PT ;  /* 0x0000000638067209 */ /* 0x000fe40007810000 */
[----:B------:R-:W-:-:S02]  /*44d0*/  ISETP.LT.OR P5, PT, R3, 0x21, P5 ;  /* 0x000000210300780c */ /* 0x000fc40002fa1670 */
[----:B------:R-:W-:Y:S02]  /*44e0*/  FSEL R57, R25, -INF , !P6 ;  /* 0xff80000019397808 */ /* 0x000fe40007000000 */
[----:B------:R-:W-:Y:S02]  /*44f0*/  ISETP.GT.AND P6, PT, R0, 0x21, P0 ;  /* 0x000000210000780c */ /* 0x000fe400007c4270 */
[----:B------:R-:W-:Y:S02]  /*4500*/  FMNMX.FTZ R132, R227, R132, !PT ;  /* 0x00000084e3847209 */ /* 0x000fe40007810000 */
[----:B------:R-:W-:Y:S02]  /*4510*/  FMNMX.FTZ R6, R58, R6, !PT ;  /* 0x000000063a067209 */ /* 0x000fe40007810000 */
[----:B------:R-:W-:Y:S02]  /*4520*/  FSEL R133, R13, -INF , !P5 ;  /* 0xff8000000d857808 */ /* 0x000fe40006800000 */
[----:B------:R-:W-:-:S02]  /*4530*/  ISETP.GT.AND P5, PT, R0, 0x28, P0 ;  /* 0x000000280000780c */ /* 0x000fc400007a4270 */
[----:B------:R-:W-:Y:S02]  /*4540*/  ISETP.LT.OR P6, PT, R3, 0x22, P6 ;  /* 0x000000220300780c */ /* 0x000fe400037c1670 */
[----:B------:R-:W-:Y:S02]  /*4550*/  FMNMX.FTZ R132, R229, R132, !PT ;  /* 0x00000084e5847209 */ /* 0x000fe40007810000 */
[----:B------:R-:W-:Y:S02]  /*4560*/  FMNMX.FTZ R6, R57, R6, !PT ;  /* 0x0000000639067209 */ /* 0x000fe40007810000 */
[----:B------:R-:W-:Y:S02]  /*4570*/  ISETP.LT.OR P5, PT, R3, 0x29, P5 ;  /* 0x000000290300780c */ /* 0x000fe40002fa1670 */
[----:B------:R-:W-:Y:S02]  /*4580*/  FSEL R134, R15, -INF , !P6 ;  /* 0xff8000000f867808 */ /* 0x000fe40007000000 */
[----:B------:R-:W-:-:S02]  /*4590*/  ISETP.GT.AND P6, PT, R0, 0x29, P0 ;  /* 0x000000290000780c */ /* 0x000fc400007c4270 */
[----:B------:R-:W-:Y:S02]  /*45a0*/  FMNMX.FTZ R132, R228, R132, !PT ;  /* 0x00000084e4847209 */ /* 0x000fe40007810000 */
[----:B------:R-:W-:Y:S02]  /*45b0*/  FMNMX.FTZ R6, R133, R6, !PT ;  /* 0x0000000685067209 */ /* 0x000fe40007810000 */
[----:B------:R-:W-:Y:S02]  /*45c0*/  FSEL R156, R33, -INF , !P5 ;  /* 0xff800000219c7808 */ /* 0x000fe40006800000 */
[----:B------:R-:W-:Y:S02]  /*45d0*/  ISETP.GT.AND P5, PT, R0, 0x30, P0 ;  /* 0x000000300000780c */ /* 0x000fe400007a4270 */
[----:B------:R-:W-:Y:S02]  /*45e0*/  ISETP.LT.OR P6, PT, R3, 0x2a, P6 ;  /* 0x0000002a0300780c */ /* 0x000fe400037c1670 */
[----:B------:R-:W-:-:S02]  /*45f0*/  FMNMX.FTZ R132, R230, R132, !PT ;  /* 0x00000084e6847209 */ /* 0x000fc40007810000 */
[----:B------:R-:W-:Y:S02]  /*4600*/  FMNMX.FTZ R6, R134, R6, !PT ;  /* 0x0000000686067209 */ /* 0x000fe40007810000 */
[----:B------:R-:W-:Y:S01]  /*4610*/  ISETP.LT.OR P5, PT, R3, 0x31, P5 ;  /* 0x000000310300780c */ /* 0x000fe20002fa1670 */
[----:B------:R-:W1:Y:S01]  /*4620*/  SHFL.BFLY PT, R7, R132, 0x2, 0x1f ;  /* 0x0c401f0084077f89 */ /* 0x000e6200000e0000 */
[----:B------:R-:W-:Y:S02]  /*4630*/  FSEL R135, R38, -INF , !P6 ;  /* 0xff80000026877808 */ /* 0x000fe40007000000 */
[----:B------:R-:W-:Y:S02]  /*4640*/  ISETP.GT.AND P6, PT, R0, 0x31, P0 ;  /* 0x000000310000780c */ /* 0x000fe400007c4270 */
[----:B------:R-:W-:Y:S02]  /*4650*/  FMNMX.FTZ R6, R156, R6, !PT ;  /* 0x000000069c067209 */ /* 0x000fe40007810000 */
[----:B------:R-:W-:-:S02]  /*4660*/  FSEL R169, R32, -INF , !P5 ;  /* 0xff80000020a97808 */ /* 0x000fc40006800000 */
[C---:B------:R-:W-:Y:S01]  /*4670*/  ISETP.GT.AND P5, PT, R0.reuse, 0x38, P0 ;  /* 0x000000380000780c */ /* 0x040fe200007a4270 */
[----:B------:R-:W-:Y:S01]  /*4680*/  LDSM.16.MT88.4 R32, [R197+0x2100] ;  /* 0x00210000c520783b */ /* 0x000fe20000004200 */
[----:B------:R-:W-:Y:S02]  /*4690*/  ISETP.LT.OR P6, PT, R3, 0x32, P6 ;  /* 0x000000320300780c */ /* 0x000fe400037c1670 */
[----:B------:R-:W-:Y:S02]  /*46a0*/  FMNMX.FTZ R6, R135, R6, !PT ;  /* 0x0000000687067209 */ /* 0x000fe40007810000 */
[----:B------:R-:W-:Y:S02]  /*46b0*/  ISETP.GT.AND P0, PT, R0, 0x39, P0 ;  /* 0x000000390000780c */ /* 0x000fe40000704270 */
[----:B------:R-:W-:Y:S02]  /*46c0*/  ISETP.LT.OR P5, PT, R3, 0x39, P5 ;  /* 0x000000390300780c */ /* 0x000fe40002fa1670 */
[----:B------:R-:W-:-:S02]  /*46d0*/  FSEL R170, R30, -INF , !P6 ;  /* 0xff8000001eaa7808 */ /* 0x000fc40007000000 */
[----:B------:R-:W-:Y:S02]  /*46e0*/  FMNMX.FTZ R0, R169, R6, !PT ;  /* 0x00000006a9007209 */ /* 0x000fe40007810000 */
[----:B------:R-:W-:Y:S02]  /*46f0*/  ISETP.LT.OR P0, PT, R3, 0x3a, P0 ;  /* 0x0000003a0300780c */ /* 0x000fe40000701670 */
[----:B------:R-:W-:Y:S02]  /*4700*/  FSEL R226, R22, -INF , !P5 ;  /* 0xff80000016e27808 */ /* 0x000fe40006800000 */
[----:B------:R-:W-:Y:S02]  /*4710*/  FMNMX.FTZ R0, R170, R0, !PT ;  /* 0x00000000aa007209 */ /* 0x000fe40007810000 */
[----:B------:R-:W-:Y:S02]  /*4720*/  FSEL R171, R20, -INF , !P0 ;  /* 0xff80000014ab7808 */ /* 0x000fe40004000000 */
[----:B------:R-:W-:-:S02]  /*4730*/  FMNMX.FTZ R0, R226, R0, !PT ;  /* 0x00000000e2007209 */ /* 0x000fc40007810000 */
[----:B-1----:R-:W-:Y:S02]  /*4740*/  FMNMX.FTZ R132, R132, R7, !PT ;  /* 0x0000000784847209 */ /* 0x002fe40007810000 */
[----:B------:R-:W-:Y:S02]  /*4750*/  FMNMX.FTZ R0, R171, R0, !PT ;  /* 0x00000000ab007209 */ /* 0x000fe40007810000 */
[----:B------:R-:W-:Y:S01]  /*4760*/  LEA R198, R4, R197, 0x1 ;  /* 0x000000c504c67211 */ /* 0x000fe200078e08ff */
[----:B------:R-:W1:Y:S03]  /*4770*/  SHFL.BFLY PT, R6, R132, 0x1, 0x1f ;  /* 0x0c201f0084067f89 */ /* 0x000e6600000e0000 */
[----:B------:R-:W-:Y:S01]  /*4780*/  LEA R199, R2, R198, 0x1 ;  /* 0x000000c602c77211 */ /* 0x000fe200078e08ff */
[----:B------:R-:W2:Y:S04]  /*4790*/  SHFL.BFLY PT, R3, R0, 0x2, 0x1f ;  /* 0x0c401f0000037f89 */ /* 0x000ea800000e0000 */
[----:B------:R-:W-:Y:S04]  /*47a0*/  LDSM.16.MT88.4 R12, [R199+0x100] ;  /* 0x00010000c70c783b */ /* 0x000fe80000004200 */
[----:B------:R-:W-:Y:S04]  /*47b0*/  LDSM.16.MT88.4 R28, [R198+0x2100] ;  /* 0x00210000c61c783b */ /* 0x000fe80000004200 */
[----:B------:R-:W-:Y:S04]  /*47c0*/  LDSM.16.MT88.4 R36, [R199+0x2100] ;  /* 0x00210000c724783b */ /* 0x000fe80000004200 */
[----:B------:R-:W-:Y:S01]  /*47d0*/  LDSM.16.MT88.4 R48, [R198+0x4100] ;  /* 0x00410000c630783b */ /* 0x000fe20000004200 */
[----:B-1----:R-:W-:-:S02]  /*47e0*/  FMNMX.FTZ R132, R132, R6, !PT ;  /* 0x0000000684847209 */ /* 0x002fc40007810000 */
[----:B--2---:R-:W-:-:S03]  /*47f0*/  FMNMX.FTZ R0, R0, R3, !PT ;  /* 0x0000000300007209 */ /* 0x004fc60007810000 */
[C---:B------:R-:W-:Y:S01]  /*4800*/  FMUL.FTZ R8, R132.reuse, c[0x0][0x2d0] ;  /* 0x0000b40084087a20 */ /* 0x040fe20000410000 */
[----:B------:R-:W-:Y:S01]  /*4810*/  FSETP.NEU.FTZ.AND P0, PT, R132, -INF , PT ;  /* 0xff8000008400780b */ /* 0x000fe20003f1d000 */
[----:B------:R-:W1:Y:S03]  /*4820*/  SHFL.BFLY PT, R6, R0, 0x1, 0x1f ;  /* 0x0c201f0000067f89 */ /* 0x000e6600000e0000 */
[----:B------:R-:W-:-:S05]  /*4830*/  FSEL R8, R8, RZ, P0 ;  /* 0x000000ff08087208 */ /* 0x000fca0000000000 */
[----:B------:R-:W-:-:S04]  /*4840*/  FFMA.FTZ R3, R16, c[0x0][0x2d0], -R8 ;  /* 0x0000b40010037a23 */ /* 0x000fc80000010808 */
[----:B------:R2:W-:Y:S02]  /*4850*/  MUFU.EX2 R187, R3 ;  /* 0x0000000300bb7308 */ /* 0x0005e40000000800 */
[----:B--2---:R-:W-:-:S06]  /*4860*/  FFMA.FTZ R3, R17, c[0x0][0x2d0], -R8 ;  /* 0x0000b40011037a23 */ /* 0x004fcc0000010808 */
[----:B------:R1:W-:Y:S02]  /*4870*/  MUFU.EX2 R23, R3 ;  /* 0x0000000300177308 */ /* 0x0003e40000000800 */
[----:B-1----:R-:W-:Y:S01]  /*4880*/  FMNMX.FTZ R3, R0, R6, !PT ;  /* 0x0000000600037209 */ /* 0x002fe20007810000 */
[--C-:B------:R-:W-:Y:S02]  /*4890*/  FFMA.FTZ R0, R18, c[0x0][0x2d0], -R8.reuse ;  /* 0x0000b40012007a23 */ /* 0x100fe40000010808 */
[----:B------:R-:W-:Y:S01]  /*48a0*/  FFMA.FTZ R6, R19, c[0x0][0x2d0], -R8 ;  /* 0x0000b40013067a23 */ /* 0x000fe20000010808 */
[C---:B------:R-:W-:Y:S02]  /*48b0*/  FSETP.NEU.FTZ.AND P0, PT, R3.reuse, -INF , PT ;  /* 0xff8000000300780b */ /* 0x040fe40003f1d000 */
[----:B------:R1:W2:Y:S01]  /*48c0*/  MUFU.EX2 R27, R0 ;  /* 0x00000000001b7308 */ /* 0x0002a20000000800 */
[----:B------:R-:W-:Y:S07]  /*48d0*/  LDSM.16.MT88.4 R16, [R200+0x100] ;  /* 0x00010000c810783b */ /* 0x000fee0000004200 */
[----:B------:R3:W4:Y:S01]  /*48e0*/  MUFU.EX2 R175, R6 ;  /* 0x0000000600af7308 */ /* 0x0007220000000800 */
[----:B-1----:R-:W-:-:S05]  /*48f0*/  FMUL.FTZ R0, R3, c[0x0][0x2d0] ;  /* 0x0000b40003007a20 */ /* 0x002fca0000410000 */
[----:B------:R-:W-:Y:S02]  /*4900*/  FSEL R0, R0, RZ, P0 ;  /* 0x000000ff00007208 */ /* 0x000fe40000000000 */
[----:B------:R-:W-:-:S03]  /*4910*/  PLOP3.LUT P0, PT, PT, PT, UP1, 0x40, 0x0 ;  /* 0x000000000000781c */ /* 0x000fc60003f0e818 */
[--C-:B---3--:R-:W-:Y:S02]  /*4920*/  FFMA.FTZ R6, R9, c[0x0][0x2d0], -R0.reuse ;  /* 0x0000b40009067a23 */ /* 0x108fe40000010800 */
[--C-:B------:R-:W-:Y:S02]  /*4930*/  FFMA.FTZ R5, R11, c[0x0][0x2d0], -R0.reuse ;  /* 0x0000b4000b057a23 */ /* 0x100fe40000010800 */
[--C-:B------:R-:W-:Y:S01]  /*4940*/  FFMA.FTZ R4, R10, c[0x0][0x2d0], -R0.reuse ;  /* 0x0000b4000a047a23 */ /* 0x100fe20000010800 */
[----:B------:R4:W-:Y:S01]  /*4950*/  MUFU.EX2 R9, R6 ;  /* 0x0000000600097308 */ /* 0x0009e20000000800 */
[----:B------:R-:W-:Y:S02]  /*4960*/  FFMA.FTZ R2, R24, c[0x0][0x2d0], -R0 ;  /* 0x0000b40018027a23 */ /* 0x000fe40000010800 */
[----:B--2---:R-:W-:Y:S02]  /*4970*/  IMAD.MOV.U32 R11, RZ, RZ, R27 ;  /* 0x000000ffff0b7224 */ /* 0x004fe400078e001b */
[----:B------:R-:W-:Y:S01]  /*4980*/  IMAD.MOV.U32 R10, RZ, RZ, R23 ;  /* 0x000000ffff0a7224 */ /* 0x000fe200078e0017 */
[----:B------:R-:W-:Y:S02]  /*4990*/  LDSM.16.MT88.4 R24, [R200+0x2100] ;  /* 0x00210000c818783b */ /* 0x000fe40000004200 */
[----:B------:R-:W1:Y:S02]  /*49a0*/  MUFU.EX2 R236, R5 ;  /* 0x0000000500ec7308 */ /* 0x000e640000000800 */
[----:B------:R-:W2:Y:S06]  /*49b0*/  LDSM.16.MT88.4 R20, [R198+0x100] ;  /* 0x00010000c614783b */ /* 0x000eac0000004200 */
[----:B------:R3:W-:Y:S01]  /*49c0*/  MUFU.EX2 R174, R4 ;  /* 0x0000000400ae7308 */ /* 0x0007e20000000800 */
[----:B----4-:R-:W-:-:S07]  /*49d0*/  F2FP.PACK_AB R6, R175, R11 ;  /* 0x0000000baf06723e */ /* 0x010fce00000000ff */
[----:B------:R-:W4:Y:S01]  /*49e0*/  MUFU.EX2 R184, R2 ;  /* 0x0000000200b87308 */ /* 0x000f220000000800 */
[----:B-1----:R-:W-:Y:S02]  /*49f0*/  F2FP.PACK_AB R5, R236, R9 ;  /* 0x00000009ec05723e */ /* 0x002fe400000000ff */
[----:B---3--:R-:W-:Y:S02]  /*4a00*/  F2FP.PACK_AB R4, R10, R187 ;  /* 0x000000bb0a04723e */ /* 0x008fe400000000ff */
[----:B----4-:R-:W-:Y:S01]  /*4a10*/  F2FP.PACK_AB R7, R184, R174 ;  /* 0x000000aeb807723e */ /* 0x010fe200000000ff */
[----:B------:R-:W-:-:S04]  /*4a20*/  FFMA.FTZ R2, R60, c[0x0][0x2d0], -R8 ;  /* 0x0000b4003c027a23 */ /* 0x000fc80000010808 */
[----:B------:R1:W-:Y:S02]  /*4a30*/  MUFU.EX2 R185, R2 ;  /* 0x0000000200b97308 */ /* 0x0003e40000000800 */
[C---:B------:R-:W-:Y:S08]  /*4a40*/  HMMA.16816.F32 R104, R4.reuse, R12, RZ ;  /* 0x0000000c0468723c */ /* 0x040ff000000018ff */
[----:B------:R-:W-:Y:S01]  /*4a50*/  HMMA.16816.F32 R80, R4, R14, RZ ;  /* 0x0000000e0450723c */ /* 0x000fe200000018ff */
[----:B------:R-:W3:Y:S01]  /*4a60*/  LDSM.16.MT88.4 R12, [R199+0x4100] ;  /* 0x00410000c70c783b */ /* 0x000ee20000004200 */
[----:B-1----:R-:W-:-:S06]  /*4a70*/  FFMA.FTZ R2, R62, c[0x0][0x2d0], -R8 ;  /* 0x0000b4003e027a23 */ /* 0x002fcc0000010808 */
[C---:B--2---:R-:W-:Y:S01]  /*4a80*/  HMMA.16816.F32 R112, R4.reuse, R20, RZ ;  /* 0x000000140470723c */ /* 0x044fe200000018ff */
[----:B------:R1:W2:Y:S07]  /*4a90*/  MUFU.EX2 R165, R2 ;  /* 0x0000000200a57308 */ /* 0x0002ae0000000800 */
[C---:B------:R-:W-:Y:S01]  /*4aa0*/  HMMA.16816.F32 R84, R4.reuse, R22, RZ ;  /* 0x000000160454723c */ /* 0x040fe200000018ff */
[----:B------:R-:W-:Y:S07]  /*4ab0*/  LDSM.16.MT88.4 R20, [R200+0x6100] ;  /* 0x00610000c814783b */ /* 0x000fee0000004200 */
[----:B------:R-:W-:Y:S01]  /*4ac0*/  HMMA.16816.F32 R108, R4, R16, RZ ;  /* 0x00000010046c723c */ /* 0x000fe200000018ff */
[----:B-1----:R-:W-:-:S04]  /*4ad0*/  FFMA.FTZ R2, R61, c[0x0][0x2d0], -R8 ;  /* 0x0000b4003d027a23 */ /* 0x002fc80000010808 */
[----:B------:R1:W-:Y:S03]  /*4ae0*/  MUFU.EX2 R164, R2 ;  /* 0x0000000200a47308 */ /* 0x0003e60000000800 */
[C---:B------:R-:W-:Y:S01]  /*4af0*/  HMMA.16816.F32 R124, R4.reuse, R18, RZ ;  /* 0x00000012047c723c */ /* 0x040fe200000018ff */
[----:B------:R-:W4:Y:S07]  /*4b00*/  LDSM.16.MT88.4 R16, [R197+0x6100] ;  /* 0x00610000c510783b */ /* 0x000f2e0000004200 */
[----:B------:R-:W-:Y:S01]  /*4b10*/  HMMA.16816.F32 R100, R4, R24, RZ ;  /* 0x000000180464723c */ /* 0x000fe200000018ff */
[----:B-1----:R-:W-:-:S07]  /*4b20*/  FFMA.FTZ R2, R63, c[0x0][0x2d0], -R8 ;  /* 0x0000b4003f027a23 */ /* 0x002fce0000010808 */
[C---:B------:R-:W-:Y:S01]  /*4b30*/  HMMA.16816.F32 R68, R4.reuse, R26, RZ ;  /* 0x0000001a0444723c */ /* 0x040fe200000018ff */
[----:B------:R-:W1:Y:S01]  /*4b40*/  LDSM.16.MT88.4 R24, [R198+0x6100] ;  /* 0x00610000c618783b */ /* 0x000e620000004200 */
[----:B------:R5:W1:Y:S06]  /*4b50*/  MUFU.EX2 R167, R2 ;  /* 0x0000000200a77308 */ /* 0x000a6c0000000800 */
[C---:B---3--:R-:W-:Y:S08]  /*4b60*/  HMMA.16816.F32 R140, R4.reuse, R12, RZ ;  /* 0x0000000c048c723c */ /* 0x048ff000000018ff */
[----:B------:R-:W-:Y:S01]  /*4b70*/  HMMA.16816.F32 R136, R4, R14, RZ ;  /* 0x0000000e0488723c */ /* 0x000fe200000018ff */
[----:B------:R-:W3:Y:S01]  /*4b80*/  LDSM.16.MT88.4 R12, [R199+0x6100] ;  /* 0x00610000c70c783b */ /* 0x000ee20000004200 */
[----:B-----5:R-:W-:-:S04]  /*4b90*/  FFMA.FTZ R2, R59, c[0x0][0x2d0], -R0 ;  /* 0x0000b4003b027a23 */ /* 0x020fc80000010800 */
[----:B------:R5:W-:Y:S02]  /*4ba0*/  MUFU.EX2 R173, R2 ;  /* 0x0000000200ad7308 */ /* 0x000be40000000800 */
[C---:B------:R-:W-:Y:S08]  /*4bb0*/  HMMA.16816.F32 R64, R4.reuse, R32, RZ ;  /* 0x000000200440723c */ /* 0x040ff000000018ff */
[----:B------:R-:W-:Y:S01]  /*4bc0*/  HMMA.16816.F32 R76, R4, R34, RZ ;  /* 0x00000022044c723c */ /* 0x000fe200000018ff */
[----:B------:R-:W1:Y:S01]  /*4bd0*/  LDSM.16.MT88.4 R32, [R197+0x900] ;  /* 0x00090000c520783b */ /* 0x000e620000004200 */
[----:B-----5:R-:W-:-:S06]  /*4be0*/  FFMA.FTZ R2, R56, c[0x0][0x2d0], -R0 ;  /* 0x0000b40038027a23 */ /* 0x020fcc0000010800 */
[C---:B------:R-:W-:Y:S01]  /*4bf0*/  HMMA.16816.F32 R116, R4.reuse, R40, RZ ;  /* 0x000000280474723c */ /* 0x040fe200000018ff */
[----:B------:R5:W1:Y:S07]  /*4c00*/  MUFU.EX2 R186, R2 ;  /* 0x0000000200ba7308 */ /* 0x000a6e0000000800 */
[C---:B------:R-:W-:Y:S08]  /*4c10*/  HMMA.16816.F32 R128, R4.reuse, R42, RZ ;  /* 0x0000002a0480723c */ /* 0x040ff000000018ff */
[----:B------:R-:W-:Y:S01]  /*4c20*/  HMMA.16816.F32 R40, R4, R28, RZ ;  /* 0x0000001c0428723c */ /* 0x000fe200000018ff */
[----:B-----5:R-:W-:-:S04]  /*4c30*/  FFMA.FTZ R2, R58, c[0x0][0x2d0], -R0 ;  /* 0x0000b4003a027a23 */ /* 0x020fc80000010800 */
[----:B------:R5:W-:Y:S03]  /*4c40*/  MUFU.EX2 R166, R2 ;  /* 0x0000000200a67308 */ /* 0x000be60000000800 */
[C---:B------:R-:W-:Y:S01]  /*4c50*/  HMMA.16816.F32 R72, R4.reuse, R30, RZ ;  /* 0x0000001e0448723c */ /* 0x040fe200000018ff */
[----:B------:R-:W1:Y:S07]  /*4c60*/  LDSM.16.MT88.4 R28, [R198+0x900] ;  /* 0x00090000c61c783b */ /* 0x000e6e0000004200 */
[----:B------:R-:W-:Y:S01]  /*4c70*/  HMMA.16816.F32 R96, R4, R36, RZ ;  /* 0x000000240460723c */ /* 0x000fe200000018ff */
[----:B-----5:R-:W-:-:S07]  /*4c80*/  FFMA.FTZ R2, R57, c[0x0][0x2d0], -R0 ;  /* 0x0000b40039027a23 */ /* 0x020fce0000010800 */
[C---:B------:R-:W-:Y:S01]  /*4c90*/  HMMA.16816.F32 R120, R4.reuse, R38, RZ ;  /* 0x000000260478723c */ /* 0x040fe200000018ff */
[----:B------:R-:W5:Y:S07]  /*4ca0*/  MUFU.EX2 R252, R2 ;  /* 0x0000000200fc7308 */ /* 0x000f6e0000000800 */
[C---:B------:R-:W-:Y:S08]  /*4cb0*/  HMMA.16816.F32 R92, R4.reuse, R52, RZ ;  /* 0x00000034045c723c */ /* 0x040ff000000018ff */
[C---:B------:R-:W-:Y:S08]  /*4cc0*/  HMMA.16816.F32 R88, R4.reuse, R48, RZ ;  /* 0x000000300458723c */ /* 0x040ff000000018ff */
[C---:B------:R-:W-:Y:S08]  /*4cd0*/  HMMA.16816.F32 R36, R4.reuse, R44, RZ ;  /* 0x0000002c0424723c */ /* 0x040ff000000018ff */
[C---:B------:R-:W-:Y:S08]  /*4ce0*/  HMMA.16816.F32 R52, R4.reuse, R54, RZ ;  /* 0x000000360434723c */ /* 0x040ff000000018ff */
[C---:B------:R-:W-:Y:S08]  /*4cf0*/  HMMA.16816.F32 R48, R4.reuse, R50, RZ ;  /* 0x000000320430723c */ /* 0x040ff000000018ff */
[C---:B------:R-:W-:Y:S08]  /*4d00*/  HMMA.16816.F32 R44, R4.reuse, R46, RZ ;  /* 0x0000002e042c723c */ /* 0x040ff000000018ff */
[C---:B----4-:R-:W-:Y:S08]  /*4d10*/  HMMA.16816.F32 R144, R4.reuse, R16, RZ ;  /* 0x000000100490723c */ /* 0x050ff000000018ff */
[C---:B------:R-:W-:Y:S01]  /*4d20*/  HMMA.16816.F32 R60, R4.reuse, R18, RZ ;  /* 0x00000012043c723c */ /* 0x040fe200000018ff */
[----:B------:R-:W-:Y:S07]  /*4d30*/  LDSM.16.MT88.4 R16, [R199+0x900] ;  /* 0x00090000c710783b */ /* 0x000fee0000004200 */
[C---:B-1----:R-:W-:Y:S08]  /*4d40*/  HMMA.16816.F32 R148, R4.reuse, R24, RZ ;  /* 0x000000180494723c */ /* 0x042ff000000018ff */
[C---:B------:R-:W-:Y:S01]  /*4d50*/  HMMA.16816.F32 R152, R4.reuse, R26, RZ ;  /* 0x0000001a0498723c */ /* 0x040fe200000018ff */
[----:B------:R-:W-:Y:S07]  /*4d60*/  LDSM.16.MT88.4 R24, [R198+0x2900] ;  /* 0x00290000c618783b */ /* 0x000fee0000004200 */
[C---:B------:R-:W-:Y:S08]  /*4d70*/  HMMA.16816.F32 R160, R4.reuse, R20, RZ ;  /* 0x0000001404a0723c */ /* 0x040ff000000018ff */
[C---:B------:R-:W-:Y:S01]  /*4d80*/  HMMA.16816.F32 R56, R4.reuse, R22, RZ ;  /* 0x000000160438723c */ /* 0x040fe200000018ff */
[----:B------:R-:W1:Y:S07]  /*4d90*/  LDSM.16.MT88.4 R20, [R200+0x900] ;  /* 0x00090000c814783b */ /* 0x000e6e0000004200 */
[C---:B---3--:R-:W-:Y:S08]  /*4da0*/  HMMA.16816.F32 R180, R4.reuse, R12, RZ ;  /* 0x0000000c04b4723c */ /* 0x048ff000000018ff */
[----:B------:R-:W-:Y:S01]  /*4db0*/  HMMA.16816.F32 R248, R4, R14, RZ ;  /* 0x0000000e04f8723c */ /* 0x000fe200000018ff */
[----:B------:R-:W3:Y:S06]  /*4dc0*/  LDSM.16.MT88.4 R12, [R197+0x2900] ;  /* 0x00290000c50c783b */ /* 0x000eec0000004200 */
[----:B--2---:R-:W-:-:S02]  /*4dd0*/  F2FP.PACK_AB R4, R165, R185 ;  /* 0x000000b9a504723e */ /* 0x004fc400000000ff */
[----:B------:R-:W-:Y:S02]  /*4de0*/  F2FP.PACK_AB R6, R167, R164 ;  /* 0x000000a4a706723e */ /* 0x000fe400000000ff */
[----:B------:R-:W-:Y:S02]  /*4df0*/  F2FP.PACK_AB R5, R186, R173 ;  /* 0x000000adba05723e */ /* 0x000fe400000000ff */
[----:B-----5:R-:W-:-:S07]  /*4e00*/  F2FP.PACK_AB R7, R252, R166 ;  /* 0x000000a6fc07723e */ /* 0x020fce00000000ff */
[C---:B------:R-:W-:Y:S08]  /*4e10*/  HMMA.16816.F32 R188, R4.reuse, R32, R116 ;  /* 0x0000002004bc723c */ /* 0x040ff00000001874 */
[C---:B------:R-:W-:Y:S08]  /*4e20*/  HMMA.16816.F32 R232, R4.reuse, R28, R112 ;  /* 0x0000001c04e8723c */ /* 0x040ff00000001870 */
[C---:B------:R-:W-:Y:S08]  /*4e30*/  HMMA.16816.F32 R32, R4.reuse, R34, R128 ;  /* 0x000000220420723c */ /* 0x040ff00000001880 */
[----:B------:R-:W-:Y:S01]  /*4e40*/  IMAD.MOV.U32 R179, RZ, RZ, R190 ;  /* 0x000000ffffb37224 */ /* 0x000fe200078e00be */
[----:B------:R-:W-:Y:S01]  /*4e50*/  MOV R177, R189 ;  /* 0x000000bd00b17202 */ /* 0x000fe20000000f00 */
[----:B------:R-:W-:Y:S01]  /*4e60*/  IMAD.MOV.U32 R178, RZ, RZ, R191 ;  /* 0x000000ffffb27224 */ /* 0x000fe200078e00bf */
[----:B-1----:R-:W-:Y:S01]  /*4e70*/  HMMA.16816.F32 R192, R4, R20, R108 ;  /* 0x0000001404c0723c */ /* 0x002fe2000000186c */
[----:B------:R-:W-:-:S07]  /*4e80*/  IMAD.MOV.U32 R176, RZ, RZ, R188 ;  /* 0x000000ffffb07224 */ /* 0x000fce00078e00bc */
[C---:B------:R-:W-:Y:S01]  /*4e90*/  HMMA.16816.F32 R188, R4.reuse, R30, R84 ;  /* 0x0000001e04bc723c */ /* 0x040fe20000001854 */
[----:B------:R-:W1:Y:S04]  /*4ea0*/  LDSM.16.MT88.4 R28, [R200+0x2900] ;  /* 0x00290000c81c783b */ /* 0x000e680000004200 */
[----:B------:R-:W-:Y:S01]  /*4eb0*/  IMAD.MOV.U32 R128, RZ, RZ, R35 ;  /* 0x000000ffff807224 */ /* 0x000fe200078e0023 */
[----:B------:R-:W-:Y:S01]  /*4ec0*/  MOV R224, R32 ;  /* 0x0000002000e07202 */ /* 0x000fe20000000f00 */
[----:B------:R-:W-:Y:S01]  /*4ed0*/  IMAD.MOV.U32 R223, RZ, RZ, R33 ;  /* 0x000000ffffdf7224 */ /* 0x000fe200078e0021 */
[C---:B------:R-:W-:Y:S01]  /*4ee0*/  HMMA.16816.F32 R244, R4.reuse, R22, R124 ;  /* 0x0000001604f4723c */ /* 0x040fe2000000187c */
[----:B------:R-:W-:Y:S01]  /*4ef0*/  IMAD.MOV.U32 R2, RZ, RZ, R34 ;  /* 0x000000ffff027224 */ /* 0x000fe200078e0022 */
[----:B------:R-:W-:Y:S04]  /*4f00*/  LDSM.16.MT88.4 R20, [R197+0x4900] ;  /* 0x00490000c514783b */ /* 0x000fe80000004200 */
[----:B------:R-:W2:Y:S02]  /*4f10*/  LDSM.16.MT88.4 R32, [R199+0x2900] ;  /* 0x00290000c720783b */ /* 0x000ea40000004200 */
[C---:B------:R-:W-:Y:S08]  /*4f20*/  HMMA.16816.F32 R124, R4.reuse, R16, R104 ;  /* 0x00000010047c723c */ /* 0x040ff00000001868 */
[C---:B------:R-:W-:Y:S01]  /*4f30*/  HMMA.16816.F32 R104, R4.reuse, R18, R80 ;  /* 0x000000120468723c */ /* 0x040fe20000001850 */
[----:B------:R-:W4:Y:S06]  /*4f40*/  LDSM.16.MT88.4 R16, [R198+0x4900] ;  /* 0x00490000c610783b */ /* 0x000f2c0000004200 */
[----:B------:R-:W-:Y:S01]  /*4f50*/  IMAD.MOV.U32 R81, RZ, RZ, R187 ;  /* 0x000000ffff517224 */ /* 0x000fe200078e00bb */
[----:B---3--:R-:W-:Y:S01]  /*4f60*/  HMMA.16816.F32 R108, R4, R12, R64 ;  /* 0x0000000c046c723c */ /* 0x008fe20000001840 */
[----:B------:R-:W-:Y:S01]  /*4f70*/  IMAD.MOV.U32 R80, RZ, RZ, R186 ;  /* 0x000000ffff507224 */ /* 0x000fe200078e00ba */
[----:B------:R-:W-:-:S02]  /*4f80*/  MOV R83, R179 ;  /* 0x000000b300537202 */ /* 0x000fc40000000f00 */
[----:B------:R-:W-:-:S04]  /*4f90*/  MOV R82, R236 ;  /* 0x000000ec00527202 */ /* 0x000fc80000000f00 */
[C---:B------:R-:W-:Y:S01]  /*4fa0*/  HMMA.16816.F32 R112, R4.reuse, R14, R76 ;  /* 0x0000000e0470723c */ /* 0x040fe2000000184c */
[----:B------:R-:W3:Y:S07]  /*4fb0*/  LDSM.16.MT88.4 R12, [R200+0x4900] ;  /* 0x00490000c80c783b */ /* 0x000eee0000004200 */
[C---:B-1----:R-:W-:Y:S07]  /*4fc0*/  HMMA.16816.F32 R84, R4.reuse, R28, R100 ;  /* 0x0000001c0454723c */ /* 0x042fee0000001864 */
[----:B------:R-:W-:Y:S01]  /*4fd0*/  IMAD.MOV.U32 R101, RZ, RZ, R185 ;  /* 0x000000ffff657224 */ /* 0x000fe200078e00b9 */
[----:B------:R-:W-:Y:S01]  /*4fe0*/  HMMA.16816.F32 R116, R4, R24, R40 ;  /* 0x000000180474723c */ /* 0x000fe20000001828 */
[----:B------:R-:W-:Y:S01]  /*4ff0*/  IMAD.MOV.U32 R100, RZ, RZ, R184 ;  /* 0x000000ffff647224 */ /* 0x000fe200078e00b8 */
[----:B------:R-:W-:Y:S01]  /*5000*/  MOV R103, R82 ;  /* 0x0000005200677202 */ /* 0x000fe20000000f00 */
[----:B------:R-:W-:-:S05]  /*5010*/  IMAD.MOV.U32 R102, RZ, RZ, R81 ;  /* 0x000000ffff667224 */ /* 0x000fca00078e0051 */
[C---:B------:R-:W-:Y:S01]  /*5020*/  HMMA.16816.F32 R240, R4.reuse, R26, R72 ;  /* 0x0000001a04f0723c */ /* 0x040fe20000001848 */
[----:B------:R-:W1:Y:S07]  /*5030*/  LDSM.16.MT88.4 R24, [R199+0x4900] ;  /* 0x00490000c718783b */ /* 0x000e6e0000004200 */
[----:B------:R-:W-:Y:S01]  /*5040*/  MOV R43, R86 ;  /* 0x00000056002b7202 */ /* 0x000fe20000000f00 */
[----:B------:R-:W-:Y:S01]  /*5050*/  IMAD.MOV.U32 R41, RZ, RZ, R85 ;  /* 0x000000ffff297224 */ /* 0x000fe200078e0055 */
[----:B------:R-:W-:Y:S01]  /*5060*/  MOV R40, R84 ;  /* 0x0000005400287202 */ /* 0x000fe20000000f00 */
[----:B------:R-:W-:Y:S01]  /*5070*/  IMAD.MOV.U32 R84, RZ, RZ, R178 ;  /* 0x000000ffff547224 */ /* 0x000fe200078e00b2 */
[----:B------:R-:W-:Y:S01]  /*5080*/  MOV R85, R177 ;  /* 0x000000b100557202 */ /* 0x000fe20000000f00 */
[----:B------:R-:W-:Y:S01]  /*5090*/  IMAD.MOV.U32 R86, RZ, RZ, R176 ;  /* 0x000000ffff567224 */ /* 0x000fe200078e00b0 */
[----:B--2---:R-:W-:Y:S01]  /*50a0*/  HMMA.16816.F32 R184, R4, R32, R96 ;  /* 0x0000002004b8723c */ /* 0x004fe20000001860 */
[----:B------:R-:W-:-:S02]  /*50b0*/  IMAD.MOV.U32 R42, RZ, RZ, R87 ;  /* 0x000000ffff2a7224 */ /* 0x000fc400078e0057 */
[----:B------:R-:W-:-:S04]  /*50c0*/  IMAD.MOV.U32 R87, RZ, RZ, R128 ;  /* 0x000000ffff577224 */ /* 0x000fc800078e0080 */
[----:B------:R-:W-:Y:S01]  /*50d0*/  IMAD.MOV.U32 R99, RZ, RZ, R175 ;  /* 0x000000ffff637224 */ /* 0x000fe200078e00af */
[----:B------:R-:W-:Y:S01]  /*50e0*/  HMMA.16816.F32 R176, R4, R34, R120 ;  /* 0x0000002204b0723c */ /* 0x000fe20000001878 */
[----:B------:R-:W-:Y:S01]  /*50f0*/  MOV R98, R174 ;  /* 0x000000ae00627202 */ /* 0x000fe20000000f00 */
[----:B------:R-:W-:Y:S01]  /*5100*/  IMAD.MOV.U32 R97, RZ, RZ, R173 ;  /* 0x000000ffff617224 */ /* 0x000fe200078e00ad */
[----:B------:R-:W-:Y:S01]  /*5110*/  LDSM.16.MT88.4 R32, [R199+0x6900] ;  /* 0x00690000c720783b */ /* 0x000fe20000004200 */
[----:B------:R-:W-:-:S03]  /*5120*/  IMAD.MOV.U32 R96, RZ, RZ, R167 ;  /* 0x000000ffff607224 */ /* 0x000fc600078e00a7 */
[----:B------:R-:W-:Y:S01]  /*5130*/  MOV R123, R172 ;  /* 0x000000ac007b7202 */ /* 0x000fe20000000f00 */
[----:B------:R-:W-:Y:S01]  /*5140*/  IMAD.MOV.U32 R122, RZ, RZ, R166 ;  /* 0x000000ffff7a7224 */ /* 0x000fe200078e00a6 */
[----:B------:R-:W-:Y:S01]  /*5150*/  MOV R120, R164 ;  /* 0x000000a400787202 */ /* 0x000fe20000000f00 */
[----:B------:R-:W-:Y:S01]  /*5160*/  IMAD.MOV.U32 R121, RZ, RZ, R165 ;  /* 0x000000ffff797224 */ /* 0x000fe200078e00a5 */
[C---:B------:R-:W-:Y:S08]  /*5170*/  HMMA.16816.F32 R172, R4.reuse, R20, R92 ;  /* 0x0000001404ac723c */ /* 0x040ff0000000185c */
[C---:B------:R-:W-:Y:S01]  /*5180*/  HMMA.16816.F32 R164, R4.reuse, R22, R52 ;  /* 0x0000001604a4723c */ /* 0x040fe20000001834 */
[----:B------:R-:W2:Y:S07]  /*5190*/  LDSM.16.MT88.4 R20, [R198+0x6900] ;  /* 0x00690000c614783b */ /* 0x000eae0000004200 */
[C---:B------:R-:W-:Y:S01]  /*51a0*/  HMMA.16816.F32 R236, R4.reuse, R30, R68 ;  /* 0x0000001e04ec723c */ /* 0x040fe20000001844 */
[----:B------:R-:W5:Y:S07]  /*51b0*/  LDSM.16.MT88.4 R28, [R197+0x6900] ;  /* 0x00690000c51c783b */ /* 0x000f6e0000004200 */
[C---:B----4-:R-:W-:Y:S07]  /*51c0*/  HMMA.16816.F32 R128, R4.reuse, R16, R88 ;  /* 0x000000100480723c */ /* 0x050fee0000001858 */
[----:B------:R-:W-:Y:S01]  /*51d0*/  IMAD.MOV.U32 R17, RZ, RZ, R80 ;  /* 0x000000ffff117224 */ /* 0x000fe200078e0050 */
[C---:B---3--:R-:W-:Y:S07]  /*51e0*/  HMMA.16816.F32 R88, R4.reuse, R12, R36 ;  /* 0x0000000c0458723c */ /* 0x048fee0000001824 */
[----:B------:R-:W-:Y:S01]  /*51f0*/  IMAD.MOV.U32 R36, RZ, RZ, R83 ;  /* 0x000000ffff247224 */ /* 0x000fe200078e0053 */
[----:B------:R-:W-:Y:S01]  /*5200*/  HMMA.16816.F32 R72, R4, R14, R44 ;  /* 0x0000000e0448723c */ /* 0x000fe2000000182c */
[----:B------:R-:W3:Y:S01]  /*5210*/  LDSM.16.MT88.4 R12, [R200+0x6900] ;  /* 0x00690000c80c783b */ /* 0x000ee20000004200 */
[----:B------:R-:W-:Y:S01]  /*5220*/  MOV R37, R84 ;  /* 0x0000005400257202 */ /* 0x000fe20000000f00 */
[----:B------:R-:W-:Y:S01]  /*5230*/  IMAD.MOV.U32 R38, RZ, RZ, R40 ;  /* 0x000000ffff267224 */ /* 0x000fe200078e0028 */
[----:B------:R-:W-:-:S03]  /*5240*/  MOV R39, R41 ;  /* 0x0000002900277202 */ /* 0x000fc60000000f00 */
[----:B------:R-:W-:Y:S01]  /*5250*/  IMAD.MOV.U32 R46, RZ, RZ, R85 ;  /* 0x000000ffff2e7224 */ /* 0x000fe200078e0055 */
[----:B-1----:R-:W-:Y:S01]  /*5260*/  HMMA.16816.F32 R52, R4, R24, R140 ;  /* 0x000000180434723c */ /* 0x002fe2000000188c */
[----:B------:R-:W-:Y:S01]  /*5270*/  IMAD.MOV.U32 R45, RZ, RZ, R86 ;  /* 0x000000ffff2d7224 */ /* 0x000fe200078e0056 */
[----:B------:R-:W-:-:S05]  /*5280*/  MOV R44, R87 ;  /* 0x00000057002c7202 */ /* 0x000fca0000000f00 */
[----:B------:R-:W-:Y:S01]  /*5290*/  MOV R143, R2 ;  /* 0x00000002008f7202 */ /* 0x000fe20000000f00 */
[----:B------:R-:W-:Y:S01]  /*52a0*/  FFMA.FTZ R2, R157, c[0x0][0x2d0], -R8 ;  /* 0x0000b4009d027a23 */ /* 0x000fe20000010808 */
[C---:B--2---:R-:W-:Y:S01]  /*52b0*/  HMMA.16816.F32 R64, R4.reuse, R20, R148 ;  /* 0x000000140440723c */ /* 0x044fe20000001894 */
[----:B------:R-:W-:Y:S02]  /*52c0*/  IMAD.MOV.U32 R141, RZ, RZ, R224 ;  /* 0x000000ffff8d7224 */ /* 0x000fe400078e00e0 */
[----:B------:R1:W-:Y:S01]  /*52d0*/  MUFU.EX2 R47, R2 ;  /* 0x00000002002f7308 */ /* 0x0003e20000000800 */
[----:B------:R-:W-:Y:S02]  /*52e0*/  IMAD.MOV.U32 R142, RZ, RZ, R223 ;  /* 0x000000ffff8e7224 */ /* 0x000fe400078e00df */
[----:B------:R-:W-:Y:S01]  /*52f0*/  IMAD.MOV.U32 R157, RZ, RZ, R38 ;  /* 0x000000ffff9d7224 */ /* 0x000fe200078e0026 */
[----:B------:R-:W-:Y:S01]  /*5300*/  MOV R149, R121 ;  /* 0x0000007900957202 */ /* 0x000fe20000000f00 */
[----:B------:R-:W-:Y:S01]  /*5310*/  HMMA.16816.F32 R80, R4, R26, R136 ;  /* 0x0000001a0450723c */ /* 0x000fe20000001888 */
[----:B------:R-:W2:Y:S01]  /*5320*/  LDSM.16.MT88.4 R24, [R197+0x1100] ;  /* 0x00110000c518783b */ /* 0x000ea20000004200 */
[----:B------:R-:W-:-:S05]  /*5330*/  IMAD.MOV.U32 R150, RZ, RZ, R97 ;  /* 0x000000ffff967224 */ /* 0x000fca00078e0061 */
[----:B------:R-:W-:Y:S01]  /*5340*/  IMAD.MOV.U32 R138, RZ, RZ, R36 ;  /* 0x000000ffff8a7224 */ /* 0x000fe200078e0024 */
[C---:B-----5:R-:W-:Y:S01]  /*5350*/  HMMA.16816.F32 R76, R4.reuse, R30, R60 ;  /* 0x0000001e044c723c */ /* 0x060fe2000000183c */
[----:B------:R-:W-:Y:S01]  /*5360*/  MOV R139, R37 ;  /* 0x00000025008b7202 */ /* 0x000fe20000000f00 */
[----:B------:R-:W-:Y:S01]  /*5370*/  IMAD.MOV.U32 R36, RZ, RZ, R39 ;  /* 0x000000ffff247224 */ /* 0x000fe200078e0027 */
[----:B------:R-:W-:Y:S01]  /*5380*/  MOV R39, R17 ;  /* 0x0000001100277202 */ /* 0x000fe20000000f00 */
[----:B-1----:R-:W-:Y:S01]  /*5390*/  FFMA.FTZ R2, R158, c[0x0][0x2d0], -R8 ;  /* 0x0000b4009e027a23 */ /* 0x002fe20000010808 */
[----:B------:R-:W-:Y:S01]  /*53a0*/  MOV R136, R45 ;  /* 0x0000002d00887202 */ /* 0x000fe20000000f00 */
[----:B------:R-:W-:Y:S02]  /*53b0*/  IMAD.MOV.U32 R137, RZ, RZ, R46 ;  /* 0x000000ffff897224 */ /* 0x000fe400078e002e */
[----:B------:R1:W4:Y:S01]  /*53c0*/  MUFU.EX2 R16, R2 ;  /* 0x0000000200107308 */ /* 0x0003220000000800 */
[----:B---3--:R-:W-:Y:S01]  /*53d0*/  HMMA.16816.F32 R60, R4, R12, R160 ;  /* 0x0000000c043c723c */ /* 0x008fe200000018a0 */
[----:B------:R-:W-:-:S02]  /*53e0*/  IMAD.MOV.U32 R148, RZ, RZ, R39 ;  /* 0x000000ffff947224 */ /* 0x000fc400078e0027 */
[----:B------:R-:W-:-:S05]  /*53f0*/  IMAD.MOV.U32 R158, RZ, RZ, R100 ;  /* 0x000000ffff9e7224 */ /* 0x000fca00078e0064 */
[----:B------:R-:W-:Y:S01]  /*5400*/  HMMA.16816.F32 R84, R4, R14, R56 ;  /* 0x0000000e0454723c */ /* 0x000fe20000001838 */
[----:B------:R-:W3:Y:S01]  /*5410*/  LDSM.16.MT88.4 R12, [R197+0x3100] ;  /* 0x00310000c50c783b */ /* 0x000ee20000004200 */
[----:B-1----:R-:W-:-:S06]  /*5420*/  FFMA.FTZ R2, R159, c[0x0][0x2d0], -R8 ;  /* 0x0000b4009f027a23 */ /* 0x002fcc0000010808 */
[C---:B------:R-:W-:Y:S01]  /*5430*/  HMMA.16816.F32 R92, R4.reuse, R18, R48 ;  /* 0x00000012045c723c */ /* 0x040fe20000001830 */
[----:B------:R-:W-:Y:S01]  /*5440*/  IMAD.MOV.U32 R159, RZ, RZ, R101 ;  /* 0x000000ffff9f7224 */ /* 0x000fe200078e0065 */
[----:B------:R1:W5:Y:S05]  /*5450*/  MUFU.EX2 R140, R2 ;  /* 0x00000002008c7308 */ /* 0x00036a0000000800 */
[----:B------:R-:W-:Y:S01]  /*5460*/  IMAD.MOV.U32 R18, RZ, RZ, R43 ;  /* 0x000000ffff127224 */ /* 0x000fe200078e002b */
[----:B------:R-:W-:Y:S01]  /*5470*/  HMMA.16816.F32 R56, R4, R32, R180 ;  /* 0x000000200438723c */ /* 0x000fe200000018b4 */
[----:B------:R-:W-:Y:S02]  /*5480*/  IMAD.MOV.U32 R19, RZ, RZ, R42 ;  /* 0x000000ffff137224 */ /* 0x000fe400078e002a */
[----:B------:R-:W-:Y:S01]  /*5490*/  LDSM.16.MT88.4 R40, [R200+0x1100] ;  /* 0x00110000c828783b */ /* 0x000fe20000004200 */
[----:B------:R-:W-:Y:S01]  /*54a0*/  MOV R37, R18 ;  /* 0x0000001200257202 */ /* 0x000fe20000000f00 */
[----:B------:R-:W-:-:S02]  /*54b0*/  IMAD.MOV.U32 R38, RZ, RZ, R19 ;  /* 0x000000ffff267224 */ /* 0x000fc400078e0013 */
[----:B----4-:R-:W-:Y:S01]  /*54c0*/  IMAD.MOV.U32 R180, RZ, RZ, R16 ;  /* 0x000000ffffb47224 */ /* 0x010fe200078e0010 */
[C---:B------:R-:W-:Y:S01]  /*54d0*/  HMMA.16816.F32 R68, R4.reuse, R28, R144 ;  /* 0x0000001c0444723c */ /* 0x040fe20000001890 */
[----:B------:R-:W-:Y:S01]  /*54e0*/  LDSM.16.MT88.4 R16, [R199+0x1100] ;  /* 0x00110000c710783b */ /* 0x000fe20000004200 */
[----:B------:R-:W-:Y:S01]  /*54f0*/  IMAD.MOV.U32 R183, RZ, RZ, R122 ;  /* 0x000000ffffb77224 */ /* 0x000fe200078e007a */
[----:B------:R-:W-:Y:S01]  /*5500*/  MOV R181, R96 ;  /* 0x0000006000b57202 */ /* 0x000fe20000000f00 */
[----:B-1----:R-:W-:Y:S01]  /*5510*/  FFMA.FTZ R2, R168, c[0x0][0x2d0], -R8 ;  /* 0x0000b400a8027a23 */ /* 0x002fe20000010808 */
[----:B------:R-:W-:Y:S01]  /*5520*/  LDSM.16.MT88.4 R28, [R200+0x3100] ;  /* 0x00310000c81c783b */ /* 0x000fe20000004200 */
[----:B------:R-:W-:Y:S02]  /*5530*/  IMAD.MOV.U32 R168, RZ, RZ, R120 ;  /* 0x000000ffffa87224 */ /* 0x000fe400078e0078 */
[----:B------:R1:W4:Y:S01]  /*5540*/  MUFU.EX2 R151, R2 ;  /* 0x0000000200977308 */ /* 0x0003220000000800 */
[----:B------:R-:W-:Y:S01]  /*5550*/  HMMA.16816.F32 R48, R4, R22, R152 ;  /* 0x000000160430723c */ /* 0x000fe20000001898 */
[----:B------:R-:W-:Y:S01]  /*5560*/  LDSM.16.MT88.4 R20, [R198+0x1100] ;  /* 0x00110000c614783b */ /* 0x000fe20000004200 */
[----:B------:R-:W-:-:S02]  /*5570*/  IMAD.MOV.U32 R182, RZ, RZ, R123 ;  /* 0x000000ffffb67224 */ /* 0x000fc400078e007b */
[----:B-1----:R-:W-:-:S04]  /*5580*/  FFMA.FTZ R2, R133, c[0x0][0x2d0], -R0 ;  /* 0x0000b40085027a23 */ /* 0x002fc80000010800 */
[----:B------:R1:W-:Y:S02]  /*5590*/  MUFU.EX2 R224, R2 ;  /* 0x0000000200e07308 */ /* 0x0003e40000000800 */
[----:B-1----:R-:W-:-:S06]  /*55a0*/  FFMA.FTZ R2, R134, c[0x0][0x2d0], -R0 ;  /* 0x0000b40086027a23 */ /* 0x002fcc0000010800 */
[----:B------:R1:W1:Y:S02]  /*55b0*/  MUFU.EX2 R223, R2 ;  /* 0x0000000200df7308 */ /* 0x0002640000000800 */
[----:B-1----:R-:W-:Y:S02]  /*55c0*/  FFMA.FTZ R2, R156, c[0x0][0x2d0], -R0 ;  /* 0x0000b4009c027a23 */ /* 0x002fe40000010800 */
[----:B-----5:R-:W-:-:S04]  /*55d0*/  IMAD.MOV.U32 R156, RZ, RZ, R140 ;  /* 0x000000ffff9c7224 */ /* 0x020fc800078e008c */
[----:B------:R1:W-:Y:S01]  /*55e0*/  MUFU.EX2 R134, R2 ;  /* 0x0000000200867308 */ /* 0x0003e20000000800 */
[----:B------:R-:W-:Y:S01]  /*55f0*/  IMAD.MOV.U32 R140, RZ, RZ, R141 ;  /* 0x000000ffff8c7224 */ /* 0x000fe200078e008d */
[----:B------:R-:W-:Y:S01]  /*5600*/  MOV R141, R142 ;  /* 0x0000008e008d7202 */ /* 0x000fe20000000f00 */
[----:B------:R-:W-:Y:S02]  /*5610*/  IMAD.MOV.U32 R142, RZ, RZ, R143 ;  /* 0x000000ffff8e7224 */ /* 0x000fe400078e008f */
[----:B------:R-:W-:Y:S02]  /*5620*/  IMAD.MOV.U32 R143, RZ, RZ, R44 ;  /* 0x000000ffff8f7224 */ /* 0x000fe400078e002c */
[----:B-1----:R-:W-:-:S04]  /*5630*/  FFMA.FTZ R2, R135, c[0x0][0x2d0], -R0 ;  /* 0x0000b40087027a23 */ /* 0x002fc80000010800 */
[----:B------:R1:W5:Y:S02]  /*5640*/  MUFU.EX2 R133, R2 ;  /* 0x0000000200857308 */ /* 0x0003640000000800 */
[----:B-1----:R-:W-:Y:S02]  /*5650*/  IMAD.MOV.U32 R2, RZ, RZ, R47 ;  /* 0x000000ffff027224 */ /* 0x002fe400078e002f */
[----:B------:R-:W-:Y:S01]  /*5660*/  HMMA.16816.F32 R44, R4, R34, R248 ;  /* 0x00000022042c723c */ /* 0x000fe200000018f8 */
[----:B------:R-:W1:Y:S06]  /*5670*/  LDSM.16.MT88.4 R32, [R198+0x3100] ;  /* 0x00310000c620783b */ /* 0x000e6c0000004200 */
[----:B------:R-:W-:Y:S01]  /*5680*/  MOV R249, R36 ;  /* 0x0000002400f97202 */ /* 0x000fe20000000f00 */
[----:B------:R-:W-:Y:S01]  /*5690*/  IMAD.MOV.U32 R250, RZ, RZ, R37 ;  /* 0x000000fffffa7224 */ /* 0x000fe200078e0025 */
[----:B------:R-:W-:Y:S01]  /*56a0*/  F2FP.PACK_AB R4, R180, R2 ;  /* 0x00000002b404723e */ /* 0x000fe200000000ff */
[----:B------:R-:W-:Y:S01]  /*56b0*/  IMAD.MOV.U32 R251, RZ, RZ, R38 ;  /* 0x000000fffffb7224 */ /* 0x000fe200078e0026 */
[----:B----4-:R-:W-:Y:S01]  /*56c0*/  F2FP.PACK_AB R6, R151, R156 ;  /* 0x0000009c9706723e */ /* 0x010fe200000000ff */
[----:B------:R-:W4:Y:S01]  /*56d0*/  LDSM.16.MT88.4 R36, [R199+0x3100] ;  /* 0x00310000c724783b */ /* 0x000f220000004200 */
[----:B------:R-:W-:Y:S01]  /*56e0*/  F2FP.PACK_AB R5, R223, R224 ;  /* 0x000000e0df05723e */ /* 0x000fe200000000ff */
[----:B------:R-:W-:Y:S01]  /*56f0*/  IMAD.MOV.U32 R248, RZ, RZ, R157 ;  /* 0x000000fffff87224 */ /* 0x000fe200078e009d */
[----:B-----5:R-:W-:-:S02]  /*5700*/  F2FP.PACK_AB R7, R133, R134 ;  /* 0x000000868507723e */ /* 0x020fc400000000ff */
[----:B------:R-:W-:-:S05]  /*5710*/  MOV R157, R99 ;  /* 0x00000063009d7202 */ /* 0x000fca0000000f00 */
[C---:B--2---:R-:W-:Y:S08]  /*5720*/  HMMA.16816.F32 R136, R4.reuse, R24, R136 ;  /* 0x000000180488723c */ /* 0x044ff00000001888 */
[C---:B------:R-:W-:Y:S07]  /*5730*/  HMMA.16816.F32 R24, R4.reuse, R26, R140 ;  /* 0x0000001a0418723c */ /* 0x040fee000000188c */
[----:B------:R-:W-:Y:S01]  /*5740*/  IMAD.MOV.U32 R143, RZ, RZ, R98 ;  /* 0x000000ffff8f7224 */ /* 0x000fe200078e0062 */
[C---:B---3--:R-:W-:Y:S08]  /*5750*/  HMMA.16816.F32 R108, R4.reuse, R12, R108 ;  /* 0x0000000c046c723c */ /* 0x048ff0000000186c */
[C---:B------:R-:W-:Y:S01]  /*5760*/  HMMA.16816.F32 R112, R4.reuse, R14, R112 ;  /* 0x0000000e0470723c */ /* 0x040fe20000001870 */
[----:B------:R-:W2:Y:S07]  /*5770*/  LDSM.16.MT88.4 R12, [R200+0x5100] ;  /* 0x00510000c80c783b */ /* 0x000eae0000004200 */
[----:B-1----:R-:W-:Y:S01]  /*5780*/  HMMA.16816.F32 R116, R4, R32, R116 ;  /* 0x000000200474723c */ /* 0x002fe20000001874 */
[----:B------:R-:W-:Y:S01]  /*5790*/  MOV R142, R24 ;  /* 0x00000018008e7202 */ /* 0x000fe20000000f00 */
[----:B------:R-:W-:Y:S01]  /*57a0*/  IMAD.MOV.U32 R141, RZ, RZ, R25 ;  /* 0x000000ffff8d7224 */ /* 0x000fe200078e0019 */
[----:B------:R-:W-:Y:S01]  /*57b0*/  MOV R135, R27 ;  /* 0x0000001b00877202 */ /* 0x000fe20000000f00 */
[----:B------:R-:W-:-:S02]  /*57c0*/  IMAD.MOV.U32 R140, RZ, RZ, R26 ;  /* 0x000000ffff8c7224 */ /* 0x000fc400078e001a */
[----:B------:R-:W1:Y:S02]  /*57d0*/  LDSM.16.MT88.4 R24, [R197+0x5100] ;  /* 0x00510000c518783b */ /* 0x000e640000004200 */
[C---:B------:R-:W-:Y:S08]  /*57e0*/  HMMA.16816.F32 R120, R4.reuse, R34, R240 ;  /* 0x000000220478723c */ /* 0x040ff000000018f0 */
[C---:B------:R-:W-:Y:S08]  /*57f0*/  HMMA.16816.F32 R160, R4.reuse, R16, R124 ;  /* 0x0000001004a0723c */ /* 0x040ff0000000187c */
[C---:B----4-:R-:W-:Y:S07]  /*5800*/  HMMA.16816.F32 R32, R4.reuse, R38, R176 ;  /* 0x000000260420723c */ /* 0x050fee00000018b0 */
[----:B------:R-:W-:Y:S01]  /*5810*/  IMAD.MOV.U32 R39, RZ, RZ, R2 ;  /* 0x000000ffff277224 */ /* 0x000fe200078e0002 */
[----:B------:R-:W-:Y:S01]  /*5820*/  HMMA.16816.F32 R124, R4, R28, R248 ;  /* 0x0000001c047c723c */ /* 0x000fe200000018f8 */
[----:B------:R-:W-:Y:S01]  /*5830*/  FFMA.FTZ R2, R227, c[0x0][0x2d0], -R8 ;  /* 0x0000b400e3027a23 */ /* 0x000fe20000010808 */
[----:B------:R-:W-:Y:S01]  /*5840*/  MOV R176, R180 ;  /* 0x000000b400b07202 */ /* 0x000fe20000000f00 */
[----:B------:R-:W-:Y:S01]  /*5850*/  IMAD.MOV.U32 R177, RZ, RZ, R181 ;  /* 0x000000ffffb17224 */ /* 0x000fe200078e00b5 */
[----:B------:R-:W-:Y:S01]  /*5860*/  MOV R179, R183 ;  /* 0x000000b700b37202 */ /* 0x000fe20000000f00 */
[----:B------:R3:W4:Y:S01]  /*5870*/  MUFU.EX2 R38, R2 ;  /* 0x0000000200267308 */ /* 0x0007220000000800 */
[----:B------:R-:W-:-:S02]  /*5880*/  IMAD.MOV.U32 R178, RZ, RZ, R182 ;  /* 0x000000ffffb27224 */ /* 0x000fc400078e00b6 */
[C---:B------:R-:W-:Y:S01]  /*5890*/  HMMA.16816.F32 R236, R4.reuse, R30, R236 ;  /* 0x0000001e04ec723c */ /* 0x040fe200000018ec */
[----:B------:R-:W5:Y:S07]  /*58a0*/  LDSM.16.MT88.4 R28, [R197+0x7100] ;  /* 0x00710000c51c783b */ /* 0x000f6e0000004200 */
[----:B------:R-:W-:Y:S01]  /*58b0*/  HMMA.16816.F32 R144, R4, R20, R232 ;  /* 0x000000140490723c */ /* 0x000fe200000018e8 */
[----:B---3--:R-:W-:-:S06]  /*58c0*/  FFMA.FTZ R2, R229, c[0x0][0x2d0], -R8 ;  /* 0x0000b400e5027a23 */ /* 0x008fcc0000010808 */
[----:B------:R-:W-:Y:S01]  /*58d0*/  MOV R234, R102 ;  /* 0x0000006600ea7202 */ /* 0x000fe20000000f00 */
[C---:B------:R-:W-:Y:S01]  /*58e0*/  HMMA.16816.F32 R96, R4.reuse, R22, R188 ;  /* 0x000000160460723c */ /* 0x040fe200000018bc */
[----:B------:R-:W3:Y:S01]  /*58f0*/  LDSM.16.MT88.4 R20, [R199+0x5100] ;  /* 0x00510000c714783b */ /* 0x000ee20000004200 */
[----:B------:R-:W-:Y:S01]  /*5900*/  IMAD.MOV.U32 R235, RZ, RZ, R103 ;  /* 0x000000ffffeb7224 */ /* 0x000fe200078e0067 */
[----:B------:R1:W1:Y:S05]  /*5910*/  MUFU.EX2 R229, R2 ;  /* 0x0000000200e57308 */ /* 0x00026a0000000800 */
[C---:B------:R-:W-:Y:S01]  /*5920*/  HMMA.16816.F32 R104, R4.reuse, R18, R104 ;  /* 0x000000120468723c */ /* 0x040fe20000001868 */
[----:B------:R-:W3:Y:S07]  /*5930*/  LDSM.16.MT88.4 R16, [R198+0x5100] ;  /* 0x00510000c610783b */ /* 0x000eee0000004200 */
[----:B------:R-:W-:Y:S01]  /*5940*/  HMMA.16816.F32 R248, R4, R36, R184 ;  /* 0x0000002404f8723c */ /* 0x000fe200000018b8 */
[----:B-1----:R-:W-:-:S06]  /*5950*/  FFMA.FTZ R2, R228, c[0x0][0x2d0], -R8 ;  /* 0x0000b400e4027a23 */ /* 0x002fcc0000010808 */
[----:B------:R-:W-:Y:S01]  /*5960*/  MOV R37, R234 ;  /* 0x000000ea00257202 */ /* 0x000fe20000000f00 */
[C---:B--2---:R-:W-:Y:S01]  /*5970*/  HMMA.16816.F32 R188, R4.reuse, R12, R88 ;  /* 0x0000000c04bc723c */ /* 0x044fe20000001858 */
[----:B------:R-:W-:Y:S01]  /*5980*/  IMAD.MOV.U32 R36, RZ, RZ, R235 ;  /* 0x000000ffff247224 */ /* 0x000fe200078e00eb */
[----:B------:R1:W-:Y:S05]  /*5990*/  MUFU.EX2 R227, R2 ;  /* 0x0000000200e37308 */ /* 0x0003ea0000000800 */
[----:B------:R-:W-:Y:S01]  /*59a0*/  IMAD.MOV.U32 R91, RZ, RZ, R10 ;  /* 0x000000ffff5b7224 */ /* 0x000fe200078e000a */
[----:B------:R-:W-:Y:S01]  /*59b0*/  HMMA.16816.F32 R184, R4, R14, R72 ;  /* 0x0000000e04b8723c */ /* 0x000fe20000001848 */
[----:B------:R-:W2:Y:S01]  /*59c0*/  LDSM.16.MT88.4 R12, [R199+0x7100] ;  /* 0x00710000c70c783b */ /* 0x000ea20000004200 */
[----:B------:R-:W-:Y:S01]  /*59d0*/  MOV R90, R177 ;  /* 0x000000b1005a7202 */ /* 0x000fe20000000f00 */
[----:B------:R-:W-:-:S02]  /*59e0*/  IMAD.MOV.U32 R89, RZ, RZ, R178 ;  /* 0x000000ffff597224 */ /* 0x000fc400078e00b2 */
[----:B------:R-:W-:Y:S02]  /*59f0*/  IMAD.MOV.U32 R88, RZ, RZ, R179 ;  /* 0x000000ffff587224 */ /* 0x000fe400078e00b3 */
[----:B------:R-:W-:Y:S01]  /*5a00*/  IMAD.MOV.U32 R73, RZ, RZ, R148 ;  /* 0x000000ffff497224 */ /* 0x000fe200078e0094 */
[C---:B------:R-:W-:Y:S01]  /*5a10*/  HMMA.16816.F32 R152, R4.reuse, R40, R192 ;  /* 0x000000280498723c */ /* 0x040fe200000018c0 */
[----:B------:R-:W-:Y:S01]  /*5a20*/  MOV R72, R149 ;  /* 0x0000009500487202 */ /* 0x000fe20000000f00 */
[----:B-1----:R-:W-:Y:S01]  /*5a30*/  FFMA.FTZ R2, R230, c[0x0][0x2d0], -R8 ;  /* 0x0000b400e6027a23 */ /* 0x002fe20000010808 */
[----:B------:R-:W-:Y:S01]  /*5a40*/  MOV R75, R156 ;  /* 0x0000009c004b7202 */ /* 0x000fe20000000f00 */
[----:B----4-:R-:W-:Y:S02]  /*5a50*/  IMAD.MOV.U32 R230, RZ, RZ, R38 ;  /* 0x000000ffffe67224 */ /* 0x010fe400078e0026 */
[----:B------:R-:W-:Y:S02]  /*5a60*/  IMAD.MOV.U32 R38, RZ, RZ, R176 ;  /* 0x000000ffff267224 */ /* 0x000fe400078e00b0 */
[----:B------:R-:W-:Y:S01]  /*5a70*/  HMMA.16816.F32 R100, R4, R42, R244 ;  /* 0x0000002a0464723c */ /* 0x000fe200000018f4 */
[----:B------:R-:W-:-:S02]  /*5a80*/  IMAD.MOV.U32 R41, RZ, RZ, R35 ;  /* 0x000000ffff297224 */ /* 0x000fc400078e0023 */
[----:B------:R-:W-:Y:S02]  /*5a90*/  IMAD.MOV.U32 R40, RZ, RZ, R32 ;  /* 0x000000ffff287224 */ /* 0x000fe400078e0020 */
[----:B------:R-:W-:Y:S02]  /*5aa0*/  IMAD.MOV.U32 R74, RZ, RZ, R168 ;  /* 0x000000ffff4a7224 */ /* 0x000fe400078e00a8 */
[----:B------:R-:W-:Y:S01]  /*5ab0*/  IMAD.MOV.U32 R43, RZ, RZ, R33 ;  /* 0x000000ffff2b7224 */ /* 0x000fe200078e0021 */
[----:B------:R-:W-:Y:S01]  /*5ac0*/  MOV R42, R34 ;  /* 0x00000022002a7202 */ /* 0x000fe20000000f00 */
[C---:B------:R-:W-:Y:S01]  /*5ad0*/  HMMA.16816.F32 R244, R4.reuse, R24, R172 ;  /* 0x0000001804f4723c */ /* 0x040fe200000018ac */
[----:B------:R-:W1:Y:S07]  /*5ae0*/  LDSM.16.MT88.4 R32, [R198+0x7100] ;  /* 0x00710000c620783b */ /* 0x000e6e0000004200 */
[C---:B------:R-:W-:Y:S01]  /*5af0*/  HMMA.16816.F32 R232, R4.reuse, R26, R164 ;  /* 0x0000001a04e8723c */ /* 0x040fe200000018a4 */
[----:B------:R-:W-:Y:S07]  /*5b00*/  LDSM.16.MT88.4 R164, [R199+0x1900] ;  /* 0x00190000c7a4783b */ /* 0x000fee0000004200 */
[C---:B-----5:R-:W-:Y:S07]  /*5b10*/  HMMA.16816.F32 R24, R4.reuse, R28, R68 ;  /* 0x0000001c0418723c */ /* 0x060fee0000001844 */
[----:B------:R-:W-:Y:S01]  /*5b20*/  MOV R68, R11 ;  /* 0x0000000b00447202 */ /* 0x000fe20000000f00 */
[----:B---3--:R-:W-:Y:S01]  /*5b30*/  HMMA.16816.F32 R180, R4, R22, R80 ;  /* 0x0000001604b4723c */ /* 0x008fe20000001850 */
[----:B------:R-:W-:Y:S01]  /*5b40*/  IMAD.MOV.U32 R71, RZ, RZ, R43 ;  /* 0x000000ffff477224 */ /* 0x000fe200078e002b */
[----:B------:R-:W-:Y:S01]  /*5b50*/  MOV R70, R40 ;  /* 0x0000002800467202 */ /* 0x000fe20000000f00 */
[----:B------:R-:W-:-:S02]  /*5b60*/  IMAD.MOV.U32 R69, RZ, RZ, R9 ;  /* 0x000000ffff457224 */ /* 0x000fc400078e0009 */
[----:B------:R-:W-:Y:S02]  /*5b70*/  IMAD.MOV.U32 R228, RZ, RZ, R71 ;  /* 0x000000ffffe47224 */ /* 0x000fe400078e0047 */
[----:B------:R-:W-:Y:S01]  /*5b80*/  MOV R82, R143 ;  /* 0x0000008f00527202 */ /* 0x000fe20000000f00 */
[C---:B------:R-:W-:Y:S01]  /*5b90*/  HMMA.16816.F32 R28, R4.reuse, R30, R76 ;  /* 0x0000001e041c723c */ /* 0x040fe2000000184c */
[----:B------:R-:W-:Y:S01]  /*5ba0*/  MOV R80, R42 ;  /* 0x0000002a00507202 */ /* 0x000fe20000000f00 */
[----:B------:R-:W-:Y:S02]  /*5bb0*/  IMAD.MOV.U32 R81, RZ, RZ, R41 ;  /* 0x000000ffff517224 */ /* 0x000fe400078e0029 */
[----:B------:R-:W-:Y:S01]  /*5bc0*/  LDSM.16.MT88.4 R40, [R197+0x3900] ;  /* 0x00390000c528783b */ /* 0x000fe20000004200 */
[----:B------:R-:W-:Y:S02]  /*5bd0*/  IMAD.MOV.U32 R83, RZ, RZ, R157 ;  /* 0x000000ffff537224 */ /* 0x000fe400078e009d */
[----:B------:R-:W-:Y:S01]  /*5be0*/  IMAD.MOV.U32 R76, RZ, RZ, R142 ;  /* 0x000000ffff4c7224 */ /* 0x000fe200078e008e */
[----:B------:R-:W-:Y:S01]  /*5bf0*/  MOV R77, R141 ;  /* 0x0000008d004d7202 */ /* 0x000fe20000000f00 */
[----:B------:R-:W-:Y:S01]  /*5c00*/  IMAD.MOV.U32 R78, RZ, RZ, R140 ;  /* 0x000000ffff4e7224 */ /* 0x000fe200078e008c */
[----:B------:R-:W-:Y:S01]  /*5c10*/  MOV R79, R135 ;  /* 0x00000087004f7202 */ /* 0x000fe20000000f00 */
[----:B------:R-:W-:Y:S01]  /*5c20*/  LDSM.16.MT88.4 R140, [R197+0x1900] ;  /* 0x00190000c58c783b */ /* 0x000fe20000004200 */
[----:B------:R3:W4:Y:S01]  /*5c30*/  MUFU.EX2 R135, R2 ;  /* 0x0000000200877308 */ /* 0x0007220000000800 */
[----:B------:R-:W-:Y:S01]  /*5c40*/  HMMA.16816.F32 R240, R4, R16, R128 ;  /* 0x0000001004f0723c */ /* 0x000fe20000001880 */
[----:B------:R-:W-:-:S06]  /*5c50*/  IMAD.MOV.U32 R71, RZ, RZ, R83 ;  /* 0x000000ffff477224 */ /* 0x000fcc00078e0053 */
[----:B------:R-:W-:Y:S01]  /*5c60*/  F2FP.PACK_AB R128, R229, R230 ;  /* 0x000000e6e580723e */ /* 0x000fe200000000ff */
[----:B------:R-:W-:Y:S01]  /*5c70*/  HMMA.16816.F32 R192, R4, R18, R92 ;  /* 0x0000001204c0723c */ /* 0x000fe2000000185c */
[----:B------:R-:W5:Y:S01]  /*5c80*/  LDSM.16.MT88.4 R16, [R200+0x7100] ;  /* 0x00710000c810783b */ /* 0x000f620000004200 */
[----:B---3--:R-:W-:-:S06]  /*5c90*/  FFMA.FTZ R2, R169, c[0x0][0x2d0], -R0 ;  /* 0x0000b400a9027a23 */ /* 0x008fcc0000010800 */
[C---:B--2---:R-:W-:Y:S01]  /*5ca0*/  HMMA.16816.F32 R176, R4.reuse, R12, R56 ;  /* 0x0000000c04b0723c */ /* 0x044fe20000001838 */
[----:B------:R-:W-:Y:S01]  /*5cb0*/  LDSM.16.MT88.4 R56, [R200+0x3900] ;  /* 0x00390000c838783b */ /* 0x000fe20000004200 */
[----:B----4-:R-:W-:Y:S01]  /*5cc0*/  F2FP.PACK_AB R130, R135, R227 ;  /* 0x000000e38782723e */ /* 0x010fe200000000ff */
[----:B------:R2:W-:Y:S05]  /*5cd0*/  MUFU.EX2 R11, R2 ;  /* 0x00000002000b7308 */ /* 0x0005ea0000000800 */
[C---:B------:R-:W-:Y:S07]  /*5ce0*/  HMMA.16816.F32 R92, R4.reuse, R20, R52 ;  /* 0x00000014045c723c */ /* 0x040fee0000001834 */
[----:B------:R-:W-:Y:S01]  /*5cf0*/  IMAD.MOV.U32 R55, RZ, RZ, R150 ;  /* 0x000000ffff377224 */ /* 0x000fe200078e0096 */
[----:B-1----:R-:W-:Y:S01]  /*5d00*/  HMMA.16816.F32 R20, R4, R32, R64 ;  /* 0x000000200414723c */ /* 0x002fe20000001840 */
[----:B------:R-:W1:Y:S01]  /*5d10*/  LDSM.16.MT88.4 R64, [R199+0x3900] ;  /* 0x00390000c740783b */ /* 0x000e620000004200 */
[----:B------:R-:W-:Y:S01]  /*5d20*/  IMAD.MOV.U32 R54, RZ, RZ, R151 ;  /* 0x000000ffff367224 */ /* 0x000fe200078e0097 */
[----:B------:R-:W-:Y:S01]  /*5d30*/  MOV R53, R159 ;  /* 0x0000009f00357202 */ /* 0x000fe20000000f00 */
[----:B--2---:R-:W-:Y:S01]  /*5d40*/  FFMA.FTZ R2, R170, c[0x0][0x2d0], -R0 ;  /* 0x0000b400aa027a23 */ /* 0x004fe20000010800 */
[----:B------:R-:W-:Y:S01]  /*5d50*/  LDSM.16.MT88.4 R148, [R198+0x1900] ;  /* 0x00190000c694783b */ /* 0x000fe20000004200 */
[----:B------:R-:W-:-:S02]  /*5d60*/  IMAD.MOV.U32 R52, RZ, RZ, R158 ;  /* 0x000000ffff347224 */ /* 0x000fc400078e009e */
[----:B------:R2:W3:Y:S01]  /*5d70*/  MUFU.EX2 R10, R2 ;  /* 0x00000002000a7308 */ /* 0x0004e20000000800 */
[C---:B------:R-:W-:Y:S01]  /*5d80*/  HMMA.16816.F32 R32, R4.reuse, R34, R48 ;  /* 0x000000220420723c */ /* 0x040fe20000001830 */
[----:B------:R-:W4:Y:S01]  /*5d90*/  LDSM.16.MT88.4 R48, [R198+0x3900] ;  /* 0x00390000c630783b */ /* 0x000f220000004200 */
[----:B------:R-:W-:Y:S02]  /*5da0*/  IMAD.MOV.U32 R83, RZ, RZ, R55 ;  /* 0x000000ffff537224 */ /* 0x000fe400078e0037 */
[----:B------:R-:W-:Y:S01]  /*5db0*/  IMAD.MOV.U32 R55, RZ, RZ, R75 ;  /* 0x000000ffff377224 */ /* 0x000fe200078e004b */
[----:B------:R-:W1:Y:S01]  /*5dc0*/  LDSM.16.MT88.4 R156, [R200+0x1900] ;  /* 0x00190000c89c783b */ /* 0x000e620000004200 */
[----:B------:R-:W-:Y:S02]  /*5dd0*/  IMAD.MOV.U32 R75, RZ, RZ, R38 ;  /* 0x000000ffff4b7224 */ /* 0x000fe400078e0026 */
[----:B-----5:R-:W-:Y:S01]  /*5de0*/  HMMA.16816.F32 R172, R4, R16, R60 ;  /* 0x0000001004ac723c */ /* 0x020fe2000000183c */
[--C-:B--2---:R-:W-:Y:S01]  /*5df0*/  FFMA.FTZ R2, R226, c[0x0][0x2d0], -R0.reuse ;  /* 0x0000b400e2027a23 */ /* 0x104fe20000010800 */
[----:B---3--:R-:W-:Y:S01]  /*5e00*/  F2FP.PACK_AB R129, R10, R11 ;  /* 0x0000000b0a81723e */ /* 0x008fe200000000ff */
[----:B------:R-:W-:-:S02]  /*5e10*/  FFMA.FTZ R0, R171, c[0x0][0x2d0], -R0 ;  /* 0x0000b400ab007a23 */ /* 0x000fc40000010800 */
[----:B------:R-:W-:Y:S03]  /*5e20*/  MUFU.EX2 R9, R2 ;  /* 0x0000000200097308 */ /* 0x000fe60000000800 */
[C---:B------:R-:W-:Y:S05]  /*5e30*/  HMMA.16816.F32 R168, R4.reuse, R18, R84 ;  /* 0x0000001204a8723c */ /* 0x040fea0000001854 */
[----:B------:R-:W2:Y:S03]  /*5e40*/  MUFU.EX2 R8, R0 ;  /* 0x0000000000087308 */ /* 0x000ea60000000800 */
[----:B------:R-:W-:Y:S01]  /*5e50*/  HMMA.16816.F32 R16, R4, R14, R44 ;  /* 0x0000000e0410723c */ /* 0x000fe2000000182c */
[----:B------:R-:W-:-:S02]  /*5e60*/  MOV R84, R71 ;  /* 0x0000004700547202 */ /* 0x000fc40000000f00 */
[----:B------:R-:W-:-:S04]  /*5e70*/  MOV R87, R83 ;  /* 0x0000005300577202 */ /* 0x000fc80000000f00 */
[----:B------:R-:W-:Y:S02]  /*5e80*/  MOV R5, R228 ;  /* 0x000000e400057202 */ /* 0x000fe40000000f00 */
[----:B--2---:R-:W-:-:S07]  /*5e90*/  F2FP.PACK_AB R131, R8, R9 ;  /* 0x000000090883723e */ /* 0x004fce00000000ff */
[C---:B------:R-:W-:Y:S08]  /*5ea0*/  HMMA.16816.F32 R136, R128.reuse, R140, R136 ;  /* 0x0000008c8088723c */ /* 0x040ff00000001888 */
[C---:B------:R-:W-:Y:S07]  /*5eb0*/  HMMA.16816.F32 R140, R128.reuse, R142, R76 ;  /* 0x0000008e808c723c */ /* 0x040fee000000184c */
        /* <DEDUP_REMOVED lines=20> */
[C---:B-1----:R-:W-:Y:S01]  /*6000*/  HMMA.16816.F32 R60, R128.reuse, R64, R248 ;  /* 0x00000040803c723c */ /* 0x042fe200000018f8 */
[----:B------:R-:W-:Y:S01]  /*6010*/  MOV R72, R88 ;  /* 0x0000005800487202 */ /* 0x000fe20000000f00 */
[----:B------:R-:W-:Y:S01]  /*6020*/  IMAD.MOV.U32 R76, RZ, RZ, R52 ;  /* 0x000000ffff4c7224 */ /* 0x000fe200078e0034 */
[----:B------:R-:W-:Y:S01]  /*6030*/  MOV R88, R39 ;  /* 0x0000002700587202 */ /* 0x000fe20000000f00 */
[----:B------:R-:W-:Y:S01]  /*6040*/  IMAD.MOV.U32 R2, RZ, RZ, R90 ;  /* 0x000000ffff027224 */ /* 0x000fe200078e005a */
[----:B------:R-:W-:Y:S01]  /*6050*/  MOV R0, R78 ;  /* 0x0000004e00007202 */ /* 0x000fe20000000f00 */
[----:B------:R-:W-:Y:S01]  /*6060*/  IMAD.MOV.U32 R78, RZ, RZ, R54 ;  /* 0x000000ffff4e7224 */ /* 0x000fe200078e0036 */
[----:B------:R-:W-:Y:S01]  /*6070*/  MOV R79, R55 ;  /* 0x00000037004f7202 */ /* 0x000fe20000000f00 */
[C---:B------:R-:W-:Y:S01]  /*6080*/  HMMA.16816.F32 R36, R128.reuse, R40, R108 ;  /* 0x000000288024723c */ /* 0x040fe2000000186c */
        /* <DEDUP_REMOVED lines=11> */
[----:B------:R-:W-:Y:S01]  /*6140*/  FADD.FTZ R2, R2, R109 ;  /* 0x0000006d02027221 */ /* 0x000fe20000010000 */
[----:B------:R-:W-:Y:S01]  /*6150*/  MOV R70, R75 ;  /* 0x0000004b00467202 */ /* 0x000fe20000000f00 */
[----:B------:R-:W-:Y:S01]  /*6160*/  FADD.FTZ R0, R0, R110 ;  /* 0x0000006e00007221 */ /* 0x000fe20000010000 */
[----:B------:R-:W1:Y:S01]  /*6170*/  LDSM.16.MT88.4 R72, [R197+0x5900] ;  /* 0x00590000c548783b */ /* 0x000e620000004200 */
[----:B------:R-:W-:Y:S01]  /*6180*/  FADD.FTZ R2, R111, R2 ;  /* 0x000000026f027221 */ /* 0x000fe20000010000 */
[----:B------:R-:W-:Y:S01]  /*6190*/  MOV R4, R86 ;  /* 0x0000005600047202 */ /* 0x000fe20000000f00 */
[----:B------:R-:W-:Y:S01]  /*61a0*/  HMMA.16816.F32 R52, R128, R56, R124 ;  /* 0x000000388034723c */ /* 0x000fe2000000187c */
[----:B------:R-:W-:Y:S01]  /*61b0*/  IMAD.MOV.U32 R71, RZ, RZ, R88 ;  /* 0x000000ffff477224 */ /* 0x000fe200078e0058 */
[----:B------:R-:W2:Y:S01]  /*61c0*/  LDSM.16.MT88.4 R80, [R198+0x5900] ;  /* 0x00590000c650783b */ /* 0x000ea20000004200 */
[----:B------:R-:W-:-:S02]  /*61d0*/  IMAD.MOV.U32 R6, RZ, RZ, R70 ;  /* 0x000000ffff067224 */ /* 0x000fc400078e0046 */
[----:B------:R-:W-:Y:S01]  /*61e0*/  IMAD.MOV.U32 R7, RZ, RZ, R79 ;  /* 0x000000ffff077224 */ /* 0x000fe200078e004f */
[----:B------:R-:W3:Y:S01]  /*61f0*/  LDSM.16.MT88.4 R88, [R200+0x5900] ;  /* 0x00590000c858783b */ /* 0x000ee20000004200 */
[----:B------:R-:W-:Y:S01]  /*6200*/  MOV R124, R84 ;  /* 0x00000054007c7202 */ /* 0x000fe20000000f00 */
[C---:B------:R-:W-:Y:S01]  /*6210*/  HMMA.16816.F32 R56, R128.reuse, R58, R236 ;  /* 0x0000003a8038723c */ /* 0x040fe200000018ec */
[----:B------:R-:W-:Y:S01]  /*6220*/  IMAD.MOV.U32 R125, RZ, RZ, R85 ;  /* 0x000000ffff7d7224 */ /* 0x000fe200078e0055 */
[----:B------:R-:W-:Y:S01]  /*6230*/  MOV R126, R228 ;  /* 0x000000e4007e7202 */ /* 0x000fe20000000f00 */
[----:B------:R-:W-:Y:S01]  /*6240*/  IMAD.MOV.U32 R228, RZ, RZ, R68 ;  /* 0x000000ffffe47224 */ /* 0x000fe200078e0044 */
[----:B------:R-:W-:Y:S01]  /*6250*/  MOV R127, R69 ;  /* 0x00000045007f7202 */ /* 0x000fe20000000f00 */
[----:B------:R-:W-:Y:S01]  /*6260*/  FADD.FTZ R2, R124, R2 ;  /* 0x000000027c027221 */ /* 0x000fe20000010000 */
[----:B------:R-:W-:Y:S01]  /*6270*/  MOV R5, R71 ;  /* 0x0000004700057202 */ /* 0x000fe20000000f00 */
[----:B------:R-:W-:Y:S01]  /*6280*/  IMAD.MOV.U32 R239, RZ, RZ, R13 ;  /* 0x000000ffffef7224 */ /* 0x000fe200078e000d */
[----:B----4-:R-:W-:Y:S01]  /*6290*/  HMMA.16816.F32 R44, R128, R48, R116 ;  /* 0x00000030802c723c */ /* 0x010fe20000001874 */
[----:B------:R-:W-:Y:S01]  /*62a0*/  FADD.FTZ R4, R4, R2 ;  /* 0x0000000204047221 */ /* 0x000fe20000010000 */
[----:B------:R-:W-:Y:S01]  /*62b0*/  LDSM.16.MT88.4 R12, [R199+0x7900] ;  /* 0x00790000c70c783b */ /* 0x000fe20000004200 */
[----:B------:R-:W-:-:S04]  /*62c0*/  FADD.FTZ R0, R239, R0 ;  /* 0x00000000ef007221 */ /* 0x000fc80000010000 */
[----:B------:R-:W-:Y:S01]  /*62d0*/  IMAD.MOV.U32 R116, RZ, RZ, R87 ;  /* 0x000000ffff747224 */ /* 0x000fe200078e0057 */
[C---:B------:R-:W-:Y:S01]  /*62e0*/  HMMA.16816.F32 R144, R128.reuse, R148, R144 ;  /* 0x000000948090723c */ /* 0x040fe20000001890 */
[----:B------:R-:W-:Y:S01]  /*62f0*/  FADD.FTZ R0, R125, R0 ;  /* 0x000000007d007221 */ /* 0x000fe20000010000 */
[----:B------:R-:W-:Y:S01]  /*6300*/  MOV R117, R76 ;  /* 0x0000004c00757202 */ /* 0x000fe20000000f00 */
[----:B------:R-:W-:Y:S01]  /*6310*/  IMAD.MOV.U32 R118, RZ, RZ, R77 ;  /* 0x000000ffff767224 */ /* 0x000fe200078e004d */
[----:B------:R-:W-:Y:S01]  /*6320*/  MOV R119, R78 ;  /* 0x0000004e00777202 */ /* 0x000fe20000000f00 */
[----:B------:R-:W-:Y:S02]  /*6330*/  FADD.FTZ R2, R116, R0 ;  /* 0x0000000074027221 */ /* 0x000fe40000010000 */
[----:B------:R-:W-:Y:S01]  /*6340*/  FADD.FTZ R0, R117, R4 ;  /* 0x0000000475007221 */ /* 0x000fe20000010000 */
[----:B------:R-:W-:Y:S01]  /*6350*/  HMMA.16816.F32 R160, R128, R164, R160 ;  /* 0x000000a480a0723c */ /* 0x000fe200000018a0 */
[----:B------:R-:W-:-:S02]  /*6360*/  FADD.FTZ R2, R118, R2 ;  /* 0x0000000276027221 */ /* 0x000fc40000010000 */
[----:B------:R-:W-:Y:S02]  /*6370*/  FADD.FTZ R0, R119, R0 ;  /* 0x0000000077007221 */ /* 0x000fe40000010000 */
[----:B------:R-:W-:Y:S02]  /*6380*/  FADD.FTZ R2, R126, R2 ;  /* 0x000000027e027221 */ /* 0x000fe40000010000 */
[----:B------:R-:W-:Y:S01]  /*6390*/  FADD.FTZ R0, R127, R0 ;  /* 0x000000007f007221 */ /* 0x000fe20000010000 */
[----:B------:R-:W-:Y:S01]  /*63a0*/  HMMA.16816.F32 R148, R128, R150, R96 ;  /* 0x000000968094723c */ /* 0x000fe20000001860 */
[----:B------:R-:W4:Y:S01]  /*63b0*/  LDSM.16.MT88.4 R96, [R199+0x5900] ;  /* 0x00590000c760783b */ /* 0x000f220000004200 */
[----:B------:R-:W-:Y:S02]  /*63c0*/  FADD.FTZ R2, R252, R2 ;  /* 0x00000002fc027221 */ /* 0x000fe40000010000 */
[----:B------:R-:W-:Y:S02]  /*63d0*/  FADD.FTZ R0, R5, R0 ;  /* 0x0000000005007221 */ /* 0x000fe40000010000 */
[----:B------:R-:W-:-:S02]  /*63e0*/  FADD.FTZ R2, R224, R2 ;  /* 0x00000002e0027221 */ /* 0x000fc40000010000 */
[C---:B------:R-:W-:Y:S01]  /*63f0*/  HMMA.16816.F32 R164, R128.reuse, R166, R104 ;  /* 0x000000a680a4723c */ /* 0x040fe20000001868 */
[----:B------:R-:W5:Y:S01]  /*6400*/  LDSM.16.MT88.4 R104, [R197+0x7900] ;  /* 0x00790000c568783b */ /* 0x000f620000004200 */
[----:B------:R-:W-:Y:S02]  /*6410*/  FADD.FTZ R0, R6, R0 ;  /* 0x0000000006007221 */ /* 0x000fe40000010000 */
[----:B------:R-:W-:Y:S01]  /*6420*/  FADD.FTZ R2, R223, R2 ;  /* 0x00000002df027221 */ /* 0x000fe20000010000 */
[----:B------:R-:W-:Y:S01]  /*6430*/  IADD3 R223, R228, -0x2, RZ ;  /* 0xfffffffee4df7810 */ /* 0x000fe20007ffe0ff */
[----:B------:R-:W-:Y:S02]  /*6440*/  FADD.FTZ R0, R7, R0 ;  /* 0x0000000007007221 */ /* 0x000fe40000010000 */
[----:B------:R-:W-:Y:S01]  /*6450*/  HMMA.16816.F32 R40, R128, R42, R112 ;  /* 0x0000002a8028723c */ /* 0x000fe20000001870 */
[----:B------:R-:W2:Y:S01]  /*6460*/  LDSM.16.MT88.4 R112, [R198+0x7900] ;  /* 0x00790000c670783b */ /* 0x000ea20000004200 */
[----:B------:R-:W-:-:S02]  /*6470*/  FADD.FTZ R2, R134, R2 ;  /* 0x0000000286027221 */ /* 0x000fc40000010000 */
[----:B------:R-:W-:Y:S02]  /*6480*/  FADD.FTZ R0, R226, R0 ;  /* 0x00000000e2007221 */ /* 0x000fe40000010000 */
[----:B------:R-:W-:Y:S02]  /*6490*/  FADD.FTZ R4, R133, R2 ;  /* 0x0000000285047221 */ /* 0x000fe40000010000 */
[----:B------:R-:W-:Y:S01]  /*64a0*/  HMMA.16816.F32 R48, R128, R50, R120 ;  /* 0x000000328030723c */ /* 0x000fe20000001878 */
[----:B------:R-:W3:Y:S01]  /*64b0*/  LDSM.16.MT88.4 R120, [R200+0x7900] ;  /* 0x00790000c878783b */ /* 0x000ee20000004200 */
[----:B------:R-:W-:Y:S02]  /*64c0*/  FADD.FTZ R2, R230, R0 ;  /* 0x00000000e6027221 */ /* 0x000fe40000010000 */
[----:B------:R-:W-:Y:S02]  /*64d0*/  FADD.FTZ R0, R11, R4 ;  /* 0x000000040b007221 */ /* 0x000fe40000010000 */
[----:B------:R-:W-:-:S02]  /*64e0*/  FADD.FTZ R248, R229, R2 ;  /* 0x00000002e5f87221 */ /* 0x000fc40000010000 */
[----:B------:R-:W-:Y:S01]  /*64f0*/  FADD.FTZ R0, R10, R0 ;  /* 0x000000000a007221 */ /* 0x000fe20000010000 */
[C---:B------:R-:W-:Y:S01]  /*6500*/  HMMA.16816.F32 R152, R128.reuse, R156, R152 ;  /* 0x0000009c8098723c */ /* 0x040fe20000001898 */
[----:B------:R-:W-:Y:S02]  /*6510*/  FADD.FTZ R248, R227, R248 ;  /* 0x000000f8e3f87221 */ /* 0x000fe40000010000 */
[----:B------:R-:W-:Y:S02]  /*6520*/  FADD.FTZ R0, R9, R0 ;  /* 0x0000000009007221 */ /* 0x000fe40000010000 */
[----:B------:R-:W-:Y:S02]  /*6530*/  FADD.FTZ R248, R135, R248 ;  /* 0x000000f887f87221 */ /* 0x000fe40000010000 */
[----:B------:R-:W-:Y:S01]  /*6540*/  FADD.FTZ R249, R8, R0 ;  /* 0x0000000008f97221 */ /* 0x000fe20000010000 */
[C---:B------:R-:W-:Y:S08]  /*6550*/  HMMA.16816.F32 R156, R128.reuse, R158, R100 ;  /* 0x0000009e809c723c */ /* 0x040ff00000001864 */
[C---:B-1----:R-:W-:Y:S08]  /*6560*/  HMMA.16816.F32 R68, R128.reuse, R72, R244 ;  /* 0x000000488044723c */ /* 0x042ff000000018f4 */
[C---:B--2---:R-:W-:Y:S08]  /*6570*/  HMMA.16816.F32 R76, R128.reuse, R80, R240 ;  /* 0x00000050804c723c */ /* 0x044ff000000018f0 */
[C---:B---3--:R-:W-:Y:S08]  /*6580*/  HMMA.16816.F32 R84, R128.reuse, R88, R188 ;  /* 0x000000588054723c */ /* 0x048ff000000018bc */
[C---:B----4-:R-:W-:Y:S08]  /*6590*/  HMMA.16816.F32 R92, R128.reuse, R96, R92 ;  /* 0x00000060805c723c */ /* 0x050ff0000000185c */
[C---:B-----5:R-:W-:Y:S08]  /*65a0*/  HMMA.16816.F32 R100, R128.reuse, R104, R24 ;  /* 0x000000688064723c */ /* 0x060ff00000001818 */
[C---:B------:R-:W-:Y:S08]  /*65b0*/  HMMA.16816.F32 R108, R128.reuse, R112, R20 ;  /* 0x00000070806c723c */ /* 0x040ff00000001814 */
        /* <DEDUP_REMOVED lines=10> */
[----:B------:R-:W-:Y:S07]  /*6660*/  @P0 BRA `(.L_x_1601) ;  /* 0x0000013000000947 */ /* 0x000fee0003800000 */
[----:B------:R-:W-:Y:S01]  /*6670*/  ISETP.LT.AND P0, PT, RZ, UR9, PT ;  /* 0x00000009ff007c0c */ /* 0x000fe2000bf01270 */
[----:B------:R-:W-:Y:S01]  /*6680*/  UIADD3 UR4, UR9, -0x1, URZ ;  /* 0xffffffff09047890 */ /* 0x000fe2000fffe03f */
[----:B------:R-:W-:-:S05]  /*6690*/  IMAD.MOV.U32 R228, RZ, RZ, 0x1 ;  /* 0x00000001ffe47424 */ /* 0x000fca00078e00ff */
[----:B------:R-:W-:-:S06]  /*66a0*/  MOV R0, UR4 ;  /* 0x0000000400007c02 */ /* 0x000fcc0008000f00 */
[----:B------:R-:W-:Y:S05]  /*66b0*/  @P0 BRA `(.L_x_1602) ;  /* 0x0000006000000947 */ /* 0x000fea0003800000 */
[----:B------:R-:W-:Y:S01]  /*66c0*/  ISETP.NE.AND P0, PT, R228, c[0x0][0x32c], PT ;  /* 0x0000cb00e4007a0c */ /* 0x000fe20003f05270 */
[----:B------:R-:W-:-:S12]  /*66d0*/  IMAD R0, RZ, RZ, -UR9 ;  /* 0x80000009ff007e24 */ /* 0x000fd8000f8e02ff */
[----:B------:R-:W-:-:S05]  /*66e0*/  @P0 IMAD.HI.U32 R2, R0, c[0x0][0x330], RZ ;  /* 0x0000cc0000020a27 */ /* 0x000fca00078e00ff */
[----:B------:R-:W-:-:S04]  /*66f0*/  @P0 SHF.R.U32.HI R0, RZ, c[0x0][0x334], R2 ;  /* 0x0000cd00ff000a19 */ /* 0x000fc80000011602 */
[----:B------:R-:W-:Y:S01]  /*6700*/  LOP3.LUT R0, RZ, R0, RZ, 0x33, !PT ;  /* 0x00000000ff007212 */ /* 0x000fe200078e33ff */
[----:B------:R-:W-:Y:S05]  /*6710*/  BRA `(.L_x_1603) ;  /* 0x0000003000007947 */ /* 0x000fea0003800000 */
.L_x_1602:
[----:B------:R-:W-:-:S13]  /*6720*/  ISETP.NE.AND P0, PT, R228, c[0x0][0x32c], PT ;  /* 0x0000cb00e4007a0c */ /* 0x000fda0003f05270 */
[----:B------:R-:W-:-:S05]  /*6730*/  @P0 IMAD.HI.U32 R2, R0, c[0x0][0x330], RZ ;  /* 0x0000cc0000020a27 */ /* 0x000fca00078e00ff */
[----:B------:R-:W-:Y:S02]  /*6740*/  @P0 SHF.R.U32.HI R0, RZ, c[0x0][0x334], R2 ;  /* 0x0000cd00ff000a19 */ /* 0x000fe40000011602 */
.L_x_1603:
[----:B------:R-:W-:-:S05]  /*6750*/  MOV R2, c[0x0][0x32c] ;  /* 0x0000cb0000027a02 */ /* 0x000fca0000000f00 */
[----:B------:R-:W-:-:S04]  /*6760*/  IMAD R0, R0, R2, c[0x0][0x32c] ;  /* 0x0000cb0000007624 */ /* 0x000fc800078e0202 */
[----:B------:R-:W1:Y:S02]  /*6770*/  R2UR UR4, R0 ;  /* 0x00000000000473c2 */ /* 0x000e6400000e0000 */
[----:B-1----:R-:W-:-:S04]  /*6780*/  UISETP.LT.AND UP0, UPT, UR7, UR4, UPT ;  /* 0x000000040700728c */ /* 0x002fc8000bf01270 */
[----:B------:R-:W-:-:S03]  /*6790*/  USEL UR7, UR7, UR4, UP0 ;  /* 0x0000000407077287 */ /* 0x000fc60008000000 */
.L_x_1601:
[----:B------:R-:W1:Y:S01]  /*67a0*/  R2UR UR4, R231 ;  /* 0x00000000e70473c2 */ /* 0x000e6200000e0000 */
[----:B------:R-:W-:-:S04]  /*67b0*/  USHF.R.S32.HI UR5, URZ, 0x1f, UR7 ;  /* 0x0000001f3f057899 */ /* 0x000fc80008011407 */
[----:B------:R-:W-:-:S04]  /*67c0*/  ULEA.HI UR5, UR5, UR7, URZ, 0x6 ;  /* 0x0000000705057291 */ /* 0x000fc8000f8f303f */
[----:B------:R-:W-:-:S04]  /*67d0*/  USHF.R.S32.HI UR5, URZ, 0x6, UR5 ;  /* 0x000000063f057899 */ /* 0x000fc80008011405 */
[----:B-1----:R-:W-:-:S04]  /*67e0*/  UISETP.LT.AND UP0, UPT, UR4, UR5, UPT ;  /* 0x000000050400728c */ /* 0x002fc8000bf01270 */
[----:B------:R-:W-:-:S06]  /*67f0*/  USEL UR4, UR4, UR5, !UP0 ;  /* 0x0000000504047287 */ /* 0x000fcc000c000000 */
[----:B------:R-:W-:-:S13]  /*6800*/  ISETP.GE.AND P0, PT, R223, UR4, PT ;  /* 0x00000004df007c0c */ /* 0x000fda000bf06270 */
[----:B------:R-:W-:Y:S05]  /*6810*/  @!P0 BRA `(.L_x_1604) ;  /* 0x000043e000008947 */ /* 0x000fea0003800000 */
[----:B------:R-:W2:Y:S04]  /*6820*/  LDL R0, [R1+0x4c] ;  /* 0x00004c0001007983 */ /* 0x000ea80000100800 */
[----:B------:R-:W3:Y:S04]  /*6830*/  LDL.64 R10, [R1+0x40] ;  /* 0x00004000010a7983 */ /* 0x000ee80000100a00 */
[----:B------:R-:W4:Y:S04]  /*6840*/  LDL.64 R8, [R1+0x28] ;  /* 0x0000280001087983 */ /* 0x000f280000100a00 */
[----:B------:R-:W5:Y:S04]  /*6850*/  LDL.64 R6, [R1+0x38] ;  /* 0x0000380001067983 */ /* 0x000f680000100a00 */
[----:B------:R-:W5:Y:S01]  /*6860*/  LDL.64 R4, [R1+0x30] ;  /* 0x0000300001047983 */ /* 0x000f620000100a00 */
[----:B------:R-:W-:Y:S01]  /*6870*/  PLOP3.LUT P0, PT, PT, PT, UP2, 0x80, 0x0 ;  /* 0x000000000000781c */ /* 0x000fe20003f0f028 */
[----:B------:R-:W-:Y:S01]  /*6880*/  IMAD.MOV.U32 R133, RZ, RZ, R132 ;  /* 0x000000ffff857224 */ /* 0x000fe200078e0084 */
[----:B------:R-:W-:Y:S01]  /*6890*/  MOV R134, R3 ;  /* 0x0000000300867202 */ /* 0x000fe20000000f00 */
[----:B------:R-:W-:-:S10]  /*68a0*/  IMAD.MOV.U32 R224, RZ, RZ, R223 ;  /* 0x000000ffffe07224 */ /* 0x000fd400078e00df */
[----:B--2---:R-:W-:Y:S01]  /*68b0*/  @P0 IMAD.HI.U32 R0, R0, c[0x0][0x2c8], RZ ;  /* 0x0000b20000000a27 */ /* 0x004fe200078e00ff */
[----:B------:R-:W-:Y:S02]  /*68c0*/  PLOP3.LUT P0, PT, PT, PT, UP2, 0x80, 0x0 ;  /* 0x000000000000781c */ /* 0x000fe40003f0f028 */
[C---:B---3--:R-:W-:Y:S02]  /*68d0*/  IADD3 R2, P6, R10.reuse, 0x40, RZ ;  /* 0x000000400a027810 */ /* 0x048fe40007fde0ff */
[----:B------:R-:W-:-:S03]  /*68e0*/  IADD3 R252, P5, R10, 0x80, RZ ;  /* 0x000000800afc7810 */ /* 0x000fc60007fbe0ff */
[----:B------:R1:W-:Y:S02]  /*68f0*/  STL [R1+0x4], R2 ;  /* 0x0000040201007387 */ /* 0x0003e40000100800 */
[----:B----4-:R-:W-:Y:S01]  /*6900*/  IMAD.X R251, RZ, RZ, R9, P5 ;  /* 0x000000fffffb7224 */ /* 0x010fe200028e0609 */
[----:B-----5:R-:W-:-:S03]  /*6910*/  IADD3 R246, P5, R6, 0x40, RZ ;  /* 0x0000004006f67810 */ /* 0x020fc60007fbe0ff */
[----:B------:R-:W-:Y:S02]  /*6920*/  @P0 SHF.R.U32.HI R0, RZ, c[0x0][0x2cc], R0 ;  /* 0x0000b300ff000a19 */ /* 0x000fe40000011600 */
[----:B------:R-:W-:Y:S01]  /*6930*/  IMAD.X R245, RZ, RZ, R5, P5 ;  /* 0x000000fffff57224 */ /* 0x000fe200028e0605 */
[----:B------:R-:W-:-:S05]  /*6940*/  IADD3 R242, P5, R6, 0xc0, RZ ;  /* 0x000000c006f27810 */ /* 0x000fca0007fbe0ff */
[----:B------:R-:W-:Y:S02]  /*6950*/  IMAD.X R241, RZ, RZ, R5, P5 ;  /* 0x000000fffff17224 */ /* 0x000fe400028e0605 */
[----:B-1----:R-:W-:Y:S01]  /*6960*/  IMAD.X R2, RZ, RZ, R9, P6 ;  /* 0x000000ffff027224 */ /* 0x002fe200030e0609 */
[----:B------:R-:W-:-:S04]  /*6970*/  IADD3 R250, P6, R10, 0xc0, RZ ;  /* 0x000000c00afa7810 */ /* 0x000fc80007fde0ff */
[----:B------:R1:W-:Y:S01]  /*6980*/  STL [R1], R2 ;  /* 0x0000000201007387 */ /* 0x0003e20000100800 */
[----:B------:R-:W-:Y:S01]  /*6990*/  IMAD.X R247, RZ, RZ, R9, P6 ;  /* 0x000000fffff77224 */ /* 0x000fe200030e0609 */
[----:B------:R-:W-:Y:S02]  /*69a0*/  IADD3 R244, P6, R6, 0x80, RZ ;  /* 0x0000008006f47810 */ /* 0x000fe40007fde0ff */
[----:B------:R1:W-:Y:S02]  /*69b0*/  @P0 STL [R1+0x8], R0 ;  /* 0x0000080001000387 */ /* 0x0003e40000100800 */
[----:B------:R-:W-:Y:S02]  /*69c0*/  IADD3.X R243, RZ, R5, RZ, P6, !PT ;  /* 0x00000005fff37210 */ /* 0x000fe400037fe4ff */
.L_x_1613:
[----:B------:R-:W2:Y:S01]  /*69d0*/  LDL.64 R232, [R1+0x40] ;  /* 0x0000400001e87983 */ /* 0x000ea20000100a00 */
[----:B------:R-:W-:Y:S05]  /*69e0*/  DEPBAR.LE SB0, 0x0 ;  /* 0x000080000000791a */ /* 0x000fea0000000000 */
[----:B------:R-:W-:Y:S01]  /*69f0*/  BAR.SYNC.DEFER_BLOCKING 0x0 ;  /* 0x0000000000007b1d */ /* 0x000fe20000010000 */
[----:B------:R-:W-:Y:S01]  /*6a00*/  ISETP.GT.AND P6, PT, R231, R224, PT ;  /* 0x000000e0e700720c */ /* 0x000fe20003fc4270 */
[----:B------:R-:W-:Y:S02]  /*6a10*/  IMAD.MOV.U32 R229, RZ, RZ, c[0x0][0x208] ;  /* 0x00008200ffe57624 */ /* 0x000fe400078e00ff */
[----:B------:R-:W-:Y:S10]  /*6a20*/  IMAD.MOV.U32 R230, RZ, RZ, c[0x0][0x20c] ;  /* 0x00008300ffe67624 */ /* 0x000ff400078e00ff */
[----:B-1----:R-:W-:Y:S01]  /*6a30*/  @!P6 SHF.R.S32.HI R0, RZ, 0x1f, R224 ;  /* 0x0000001fff00e819 */ /* 0x002fe200000114e0 */
[----:B------:R-:W-:Y:S04]  /*6a40*/  @!P6 IMAD.WIDE.U32 R2, R224, c[0x0][0x208], RZ ;  /* 0x00008200e002ea25 */ /* 0x000fe800078e00ff */
[----:B------:R-:W-:Y:S04]  /*6a50*/  @!P6 IMAD R0, R0, c[0x0][0x208], RZ ;  /* 0x000082000000ea24 */ /* 0x000fe800078e02ff */
[----:B------:R-:W-:Y:S01]  /*6a60*/  @!P6 IMAD R20, R224, c[0x0][0x20c], R0 ;  /* 0x00008300e014ea24 */ /* 0x000fe200078e0200 */
[----:B------:R-:W3:Y:S01]  /*6a70*/  LDL.64 R226, [R1+0x28] ;  /* 0x0000280001e27983 */ /* 0x000ee20000100a00 */
[C---:B------:R-:W-:Y:S02]  /*6a80*/  @!P6 IMAD.SHL.U32 R0, R2.reuse, 0x40, RZ ;  /* 0x000000400200e824 */ /* 0x040fe400078e00ff */
[----:B------:R-:W-:Y:S03]  /*6a90*/  @!P6 IMAD.IADD R28, R3, 0x1, R20 ;  /* 0x00000001031ce824 */ /* 0x000fe600078e0214 */
[----:B------:R-:W4:Y:S02]  /*6aa0*/  LDL R228, [R1+0x4] ;  /* 0x0000040001e47983 */ /* 0x000f240000100800 */
[----:B------:R-:W-:Y:S04]  /*6ab0*/  @!P6 SHF.L.U64.HI R2, R2, 0x6, R28 ;  /* 0x000000060202e819 */ /* 0x000fe8000001021c */
[----:B------:R-:W5:Y:S06]  /*6ac0*/  LDL R223, [R1] ;  /* 0x0000000001df7983 */ /* 0x000f6c0000100800 */
[----:B------:R-:W-:Y:S06]  /*6ad0*/  LDSM.16.M88.4 R32, [R203+0x10100] ;  /* 0x01010000cb20783b */ /* 0x000fec0000000200 */
[----:B------:R-:W1:Y:S06]  /*6ae0*/  LDSM.16.M88.4 R8, [R196+0x8100] ;  /* 0x00810000c408783b */ /* 0x000e6c0000000200 */
[----:B------:R-:W1:Y:S06]  /*6af0*/  LDSM.16.M88.4 R16, [R196+0x8900] ;  /* 0x00890000c410783b */ /* 0x000e6c0000000200 */
[----:B------:R-:W1:Y:S06]  /*6b00*/  LDSM.16.M88.4 R24, [R196+0x9100] ;  /* 0x00910000c418783b */ /* 0x000e6c0000000200 */
[----:B------:R-:W2:Y:S06]  /*6b10*/  LDSM.16.M88.4 R168, [R196+0x9900] ;  /* 0x00990000c4a8783b */ /* 0x000eac0000000200 */
[----:B------:R-:W-:Y:S06]  /*6b20*/  LDSM.16.M88.4 R172, [R204+0x10100] ;  /* 0x01010000ccac783b */ /* 0x000fec0000000200 */
[----:B------:R-:W2:Y:S06]  /*6b30*/  LDSM.16.M88.4 R176, [R207] ;  /* 0x00000000cfb0783b */ /* 0x000eac0000000200 */
[----:B------:R-:W2:Y:S01]  /*6b40*/  LDSM.16.M88.4 R180, [R222] ;  /* 0x00000000deb4783b */ /* 0x000ea20000000200 */
[C---:B-1----:R-:W-:Y:S05]  /*6b50*/  HMMA.16816.F32 R4, R32.reuse, R8, RZ ;  /* 0x000000082004723c */ /* 0x042fea00000018ff */
[----:B------:R-:W1:Y:S03]  /*6b60*/  LDSM.16.M88.4 R184, [R221] ;  /* 0x00000000ddb8783b */ /* 0x000e660000000200 */
[C---:B------:R-:W-:Y:S03]  /*6b70*/  HMMA.16816.F32 R8, R32.reuse, R10, RZ ;  /* 0x0000000a2008723c */ /* 0x040fe600000018ff */
[----:B------:R-:W1:Y:S05]  /*6b80*/  LDSM.16.M88.4 R188, [R220] ;  /* 0x00000000dcbc783b */ /* 0x000e6a0000000200 */
[C---:B------:R-:W-:Y:S08]  /*6b90*/  HMMA.16816.F32 R12, R32.reuse, R16, RZ ;  /* 0x00000010200c723c */ /* 0x040ff000000018ff */
[C---:B------:R-:W-:Y:S08]  /*6ba0*/  HMMA.16816.F32 R16, R32.reuse, R18, RZ ;  /* 0x000000122010723c */ /* 0x040ff000000018ff */
[C---:B------:R-:W-:Y:S08]  /*6bb0*/  HMMA.16816.F32 R20, R32.reuse, R24, RZ ;  /* 0x000000182014723c */ /* 0x040ff000000018ff */
[C---:B------:R-:W-:Y:S01]  /*6bc0*/  HMMA.16816.F32 R24, R32.reuse, R26, RZ ;  /* 0x0000001a2018723c */ /* 0x040fe200000018ff */
[----:B--2---:R-:W-:Y:S04]  /*6bd0*/  @!P6 IADD3 R3, P5, R0, R232, RZ ;  /* 0x000000e80003e210 */ /* 0x004fe80007fbe0ff */
[C---:B------:R-:W-:Y:S01]  /*6be0*/  @!P6 LEA R192, P0, R3.reuse, c[0x0][0x1f8], 0x1 ;  /* 0x00007e0003c0ea11 */ /* 0x040fe200078008ff */
[----:B---3--:R-:W-:Y:S06]  /*6bf0*/  @!P6 IMAD.X R28, R2, 0x1, R227, P5 ;  /* 0x00000001021ce824 */ /* 0x008fec00028e06e3 */
[----:B------:R-:W-:Y:S02]  /*6c00*/  @!P6 LEA.HI.X R193, R3, c[0x0][0x1fc], R28, 0x1, P0 ;  /* 0x00007f0003c1ea11 */ /* 0x000fe400000f0c1c */
[C---:B------:R-:W-:Y:S01]  /*6c10*/  HMMA.16816.F32 R28, R32.reuse, R168, RZ ;  /* 0x000000a8201c723c */ /* 0x040fe200000018ff */
[----:B----4-:R-:W-:Y:S02]  /*6c20*/  @!P6 IADD3 R3, P0, R0, R228, RZ ;  /* 0x000000e40003e210 */ /* 0x010fe40007f1e0ff */
[----:B------:R-:W-:Y:S01]  /*6c30*/  @!PT LDS RZ, [RZ] ;  /* 0x00000000fffff984 */ /* 0x000fe20000000800 */
[----:B------:R-:W-:Y:S01]  /*6c40*/  @!PT LDS RZ, [RZ] ;  /* 0x00000000fffff984 */ /* 0x000fe20000000800 */
[----:B------:R-:W-:Y:S01]  /*6c50*/  @!PT LDS RZ, [RZ] ;  /* 0x00000000fffff984 */ /* 0x000fe20000000800 */
[----:B------:R2:W-:Y:S02]  /*6c60*/  @!P6 LDGSTS.E.BYPASS.LTC128B.128 [R225+0x100], [R192.64], !P4 ;  /* 0x00100000c0e1efae */ /* 0x0005e4000e101d4c */
[C---:B------:R-:W-:Y:S01]  /*6c70*/  @!P6 LEA R194, P5, R3.reuse, c[0x0][0x1f8], 0x1 ;  /* 0x00007e0003c2ea11 */ /* 0x040fe200078a08ff */
[----:B-----5:R-:W-:Y:S01]  /*6c80*/  @!P6 IMAD.X R135, R2, 0x1, R223, P0 ;  /* 0x000000010287e824 */ /* 0x020fe200000e06df */
[----:B------:R-:W-:Y:S01]  /*6c90*/  @!P6 IADD3 R132, P0, R0, R252, RZ ;  /* 0x000000fc0084e210 */ /* 0x000fe20007f1e0ff */
[----:B------:R-:W-:Y:S04]  /*6ca0*/  HMMA.16816.F32 R32, R32, R170, RZ ;  /* 0x000000aa2020723c */ /* 0x000fe800000018ff */
[----:B------:R-:W-:Y:S01]  /*6cb0*/  @!P6 LEA.HI.X R195, R3, c[0x0][0x1fc], R135, 0x1, P5 ;  /* 0x00007f0003c3ea11 */ /* 0x000fe200028f0c87 */
[----:B------:R-:W-:Y:S01]  /*6cc0*/  @!P6 IMAD.X R169, R2, 0x1, R251, P0 ;  /* 0x0000000102a9e824 */ /* 0x000fe200000e06fb */
[C---:B------:R-:W-:Y:S02]  /*6cd0*/  @!P6 LEA R168, P0, R132.reuse, c[0x0][0x1f8], 0x1 ;  /* 0x00007e0084a8ea11 */ /* 0x040fe400078008ff */
[C---:B------:R-:W-:Y:S01]  /*6ce0*/  HMMA.16816.F32 R4, R172.reuse, R176, R4 ;  /* 0x000000b0ac04723c */ /* 0x040fe20000001804 */
[----:B------:R3:W-:Y:S04]  /*6cf0*/  @!P6 LDGSTS.E.BYPASS.LTC128B.128 [R225+0x2100], [R194.64], !P3 ;  /* 0x02100000c2e1efae */ /* 0x0007e8000d901d4c */
[----:B------:R-:W-:Y:S02]  /*6d00*/  @!P6 LEA.HI.X R169, R132, c[0x0][0x1fc], R169, 0x1, P0 ;  /* 0x00007f0084a9ea11 */ /* 0x000fe400000f0ca9 */
[----:B------:R-:W-:Y:S01]  /*6d10*/  @!P6 IADD3 R3, P5, R0, R250, RZ ;  /* 0x000000fa0003e210 */ /* 0x000fe20007fbe0ff */
[C---:B------:R-:W-:Y:S02]  /*6d20*/  HMMA.16816.F32 R8, R172.reuse, R178, R8 ;  /* 0x000000b2ac08723c */ /* 0x040fe40000001808 */
[----:B------:R4:W-:Y:S02]  /*6d30*/  @!P6 LDGSTS.E.BYPASS.LTC128B.128 [R225+0x4100], [R168.64], !P2 ;  /* 0x04100000a8e1efae */ /* 0x0009e4000d101d4c */
[----:B------:R-:W-:Y:S01]  /*6d40*/  @!P6 IMAD.X R135, R2, 0x1, R247, P5 ;  /* 0x000000010287e824 */ /* 0x000fe200028e06f7 */
[----:B------:R-:W-:Y:S02]  /*6d50*/  @!P6 LEA R0, P0, R229, R0, 0x5 ;  /* 0x00000000e500e211 */ /* 0x000fe400078028ff */
[C---:B--2---:R-:W-:Y:S01]  /*6d60*/  @!P6 LEA R192, P5, R3.reuse, c[0x0][0x1f8], 0x1 ;  /* 0x00007e0003c0ea11 */ /* 0x044fe200078a08ff */
[C---:B------:R-:W-:Y:S04]  /*6d70*/  HMMA.16816.F32 R12, R172.reuse, R180, R12 ;  /* 0x000000b4ac0c723c */ /* 0x040fe8000000180c */
[----:B------:R-:W-:Y:S02]  /*6d80*/  @!P6 LEA.HI.X R193, R3, c[0x0][0x1fc], R135, 0x1, P5 ;  /* 0x00007f0003c1ea11 */ /* 0x000fe400028f0c87 */
[----:B------:R-:W-:Y:S01]  /*6d90*/  @!P6 LEA.HI.X R2, R229, R2, R230, 0x5, P0 ;  /* 0x00000002e502e211 */ /* 0x000fe200000f2ce6 */
[----:B------:R-:W-:Y:S01]  /*6da0*/  IMAD.MOV.U32 R230, RZ, RZ, 0x5 ;  /* 0x00000005ffe67424 */ /* 0x000fe200078e00ff */
[C---:B------:R-:W-:Y:S01]  /*6db0*/  HMMA.16816.F32 R16, R172.reuse, R182, R16 ;  /* 0x000000b6ac10723c */ /* 0x040fe20000001810 */
[----:B------:R3:W-:Y:S03]  /*6dc0*/  @!P6 LDGSTS.E.BYPASS.LTC128B.128 [R225+0x6100], [R192.64], !P1 ;  /* 0x06100000c0e1efae */ /* 0x0007e6000c901d4c */
[C---:B------:R-:W-:Y:S02]  /*6dd0*/  @!P6 IADD3 R132, P5, R0.reuse, R232, RZ ;  /* 0x000000e80084e210 */ /* 0x040fe40007fbe0ff */
[----:B------:R-:W-:Y:S02]  /*6de0*/  @!P6 IADD3 R3, P0, R0, R228, RZ ;  /* 0x000000e40003e210 */ /* 0x000fe40007f1e0ff */
[C---:B-1----:R-:W-:Y:S01]  /*6df0*/  HMMA.16816.F32 R20, R172.reuse, R184, R20 ;  /* 0x000000b8ac14723c */ /* 0x042fe20000001814 */
[----:B------:R-:W2:Y:S03]  /*6e00*/  LDL.64 R228, [R1+0x38] ;  /* 0x0000380001e47983 */ /* 0x000ea60000100a00 */
[----:B------:R-:W-:Y:S01]  /*6e10*/  @!P6 IMAD.X R135, R2, 0x1, R227, P5 ;  /* 0x000000010287e824 */ /* 0x000fe200028e06e3 */
[----:B------:R-:W-:Y:S01]  /*6e20*/  @!P6 LEA R176, P5, R132, c[0x0][0x1f8], 0x1 ;  /* 0x00007e0084b0ea11 */ /* 0x000fe200078a08ff */
[----:B----4-:R-:W-:Y:S01]  /*6e30*/  @!P6 IMAD.X R168, R2, 0x1, R223, P0 ;  /* 0x0000000102a8e824 */ /* 0x010fe200000e06df */
[C---:B------:R-:W-:Y:S01]  /*6e40*/  @!P6 LEA R170, P0, R3.reuse, c[0x0][0x1f8], 0x1 ;  /* 0x00007e0003aaea11 */ /* 0x040fe200078008ff */
[C---:B------:R-:W-:Y:S01]  /*6e50*/  HMMA.16816.F32 R24, R172.reuse, R186, R24 ;  /* 0x000000baac18723c */ /* 0x040fe20000001818 */
[----:B------:R-:W4:Y:S03]  /*6e60*/  LDL.64 R226, [R1+0x30] ;  /* 0x0000300001e27983 */ /* 0x000f260000100a00 */
[----:B------:R-:W-:Y:S01]  /*6e70*/  @!P6 LEA.HI.X R177, R132, c[0x0][0x1fc], R135, 0x1, P5 ;  /* 0x00007f0084b1ea11 */ /* 0x000fe200028f0c87 */
[----:B------:R-:W-:Y:S01]  /*6e80*/  IMAD.MOV.U32 R223, RZ, RZ, c[0x0][0x1e0] ;  /* 0x00007800ffdf7624 */ /* 0x000fe200078e00ff */
[----:B------:R-:W-:Y:S02]  /*6e90*/  @!P6 IADD3 R132, P5, R0, R252, RZ ;  /* 0x000000fc0084e210 */ /* 0x000fe40007fbe0ff */
[C---:B------:R-:W-:Y:S01]  /*6ea0*/  HMMA.16816.F32 R28, R172.reuse, R188, R28 ;  /* 0x000000bcac1c723c */ /* 0x040fe2000000181c */
[----:B------:R1:W-:Y:S03]  /*6eb0*/  @!P6 LDGSTS.E.BYPASS.LTC128B.128 [R225+0x1100], [R176.64], !P4 ;  /* 0x01100000b0e1efae */ /* 0x0003e6000e101d4c */
[----:B------:R-:W-:Y:S02]  /*6ec0*/  @!P6 LEA.HI.X R171, R3, c[0x0][0x1fc], R168, 0x1, P0 ;  /* 0x00007f0003abea11 */ /* 0x000fe400000f0ca8 */
[----:B------:R-:W-:Y:S02]  /*6ed0*/  @!P6 IADD3.X R135, R2, R251, RZ, P5, !PT ;  /* 0x000000fb0287e210 */ /* 0x000fe40002ffe4ff */
[----:B------:R-:W-:Y:S01]  /*6ee0*/  HMMA.16816.F32 R32, R172, R190, R32 ;  /* 0x000000beac20723c */ /* 0x000fe20000001820 */
[----:B------:R5:W-:Y:S03]  /*6ef0*/  @!P6 LDGSTS.E.BYPASS.LTC128B.128 [R225+0x3100], [R170.64], !P3 ;  /* 0x03100000aae1efae */ /* 0x000be6000d901d4c */
[----:B------:R-:W-:Y:S02]  /*6f00*/  @!P6 LEA R168, P5, R132, c[0x0][0x1f8], 0x1 ;  /* 0x00007e0084a8ea11 */ /* 0x000fe400078a08ff */
[----:B------:R-:W-:Y:S02]  /*6f10*/  @!P6 IADD3 R0, P0, R0, R250, RZ ;  /* 0x000000fa0000e210 */ /* 0x000fe40007f1e0ff */
[----:B------:R-:W-:Y:S04]  /*6f20*/  @!P6 LEA.HI.X R169, R132, c[0x0][0x1fc], R135, 0x1, P5 ;  /* 0x00007f0084a9ea11 */ /* 0x000fe800028f0c87 */
[----:B------:R-:W-:Y:S01]  /*6f30*/  @!P6 IMAD.X R3, R2, 0x1, R247, P0 ;  /* 0x000000010203e824 */ /* 0x000fe200000e06f7 */
[----:B------:R5:W-:Y:S01]  /*6f40*/  @!P6 LDGSTS.E.BYPASS.LTC128B.128 [R225+0x5100], [R168.64], !P2 ;  /* 0x05100000a8e1efae */ /* 0x000be2000d101d4c */
[C---:B------:R-:W-:Y:S02]  /*6f50*/  @!P6 LEA R2, P0, R0.reuse, c[0x0][0x1f8], 0x1 ;  /* 0x00007e000002ea11 */ /* 0x040fe400078008ff */
[----:B------:R-:W-:Y:S02]  /*6f60*/  SHF.L.U32 R223, R223, 0x5, RZ ;  /* 0x00000005dfdf7819 */ /* 0x000fe400000006ff */
[----:B------:R-:W-:Y:S05]  /*6f70*/  @!P6 LEA.HI.X R3, R0, c[0x0][0x1fc], R3, 0x1, P0 ;  /* 0x00007f000003ea11 */ /* 0x000fea00000f0c03 */
[----:B------:R5:W-:Y:S01]  /*6f80*/  @!P6 LDGSTS.E.BYPASS.LTC128B.128 [R225+0x7100], [R2.64], !P1 ;  /* 0x0710000002e1efae */ /* 0x000be2000c901d4c */
[C---:B------:R-:W-:Y:S05]  /*6f90*/  ISETP.GT.AND P6, PT, R224.reuse, R231, PT ;  /* 0x000000e7e000720c */ /* 0x040fea0003fc4270 */
[----:B-1----:R-:W-:Y:S06]  /*6fa0*/  LDSM.16.M88.4 R176, [R202+0x8100] ;  /* 0x00810000cab0783b */ /* 0x002fec0000000200 */
[----:B---3--:R-:W-:Y:S02]  /*6fb0*/  LDSM.16.M88.4 R192, [R202+0x8900] ;  /* 0x00890000cac0783b */ /* 0x008fe40000000200 */
[----:B------:R-:W-:Y:S04]  /*6fc0*/  @P6 IADD3 R0, R224, -0x1, RZ ;  /* 0xffffffffe0006810 */ /* 0x000fe80007ffe0ff */
[----:B-----5:R-:W1:Y:S06]  /*6fd0*/  LDSM.16.M88.4 R168, [R206+0x10100] ;  /* 0x01010000cea8783b */ /* 0x020e6c0000000200 */
[----:B------:R-:W3:Y:S01]  /*6fe0*/  LDSM.16.M88.4 R180, [R202+0x9100] ;  /* 0x00910000cab4783b */ /* 0x000ee20000000200 */
[----:B------:R-:W-:Y:S05]  /*6ff0*/  @P6 IMAD.WIDE.U32 R2, R0, c[0x0][0x1e0], RZ ;  /* 0x0000780000026a25 */ /* 0x000fea00078e00ff */
[----:B------:R-:W0:Y:S06]  /*7000*/  LDGDEPBAR ;  /* 0x00000000000079af */ /* 0x000e2c0000000000 */
[----:B------:R-:W5:Y:S06]  /*7010*/  LDSM.16.M88.4 R184, [R202+0x9900] ;  /* 0x00990000cab8783b */ /* 0x000f6c0000000200 */
[----:B------:R-:W-:Y:S06]  /*7020*/  LDSM.16.M88.4 R172, [R205+0x10100] ;  /* 0x01010000cdac783b */ /* 0x000fec0000000200 */
[----:B------:R-:W-:Y:S01]  /*7030*/  LDSM.16.M88.4 R188, [R201+0x800] ;  /* 0x00080000c9bc783b */ /* 0x000fe20000000200 */
[C---:B-1----:R-:W-:Y:S08]  /*7040*/  HMMA.16816.F32 R4, R168.reuse, R176, R4 ;  /* 0x000000b0a804723c */ /* 0x042ff00000001804 */
[C---:B------:R-:W-:Y:S01]  /*7050*/  HMMA.16816.F32 R8, R168.reuse, R178, R8 ;  /* 0x000000b2a808723c */ /* 0x040fe20000001808 */
[----:B------:R-:W1:Y:S07]  /*7060*/  LDSM.16.M88.4 R176, [R201] ;  /* 0x00000000c9b0783b */ /* 0x000e6e0000000200 */
[C---:B------:R-:W-:Y:S08]  /*7070*/  HMMA.16816.F32 R12, R168.reuse, R192, R12 ;  /* 0x000000c0a80c723c */ /* 0x040ff0000000180c */
[C---:B------:R-:W-:Y:S01]  /*7080*/  HMMA.16816.F32 R16, R168.reuse, R194, R16 ;  /* 0x000000c2a810723c */ /* 0x040fe20000001810 */
[----:B------:R-:W1:Y:S07]  /*7090*/  LDSM.16.M88.4 R192, [R201+0x1000] ;  /* 0x00100000c9c0783b */ /* 0x000e6e0000000200 */
[C---:B---3--:R-:W-:Y:S08]  /*70a0*/  HMMA.16816.F32 R20, R168.reuse, R180, R20 ;  /* 0x000000b4a814723c */ /* 0x048ff00000001814 */
[C---:B------:R-:W-:Y:S01]  /*70b0*/  HMMA.16816.F32 R24, R168.reuse, R182, R24 ;  /* 0x000000b6a818723c */ /* 0x040fe20000001818 */
[----:B------:R-:W3:Y:S07]  /*70c0*/  LDSM.16.M88.4 R180, [R201+0x1800] ;  /* 0x00180000c9b4783b */ /* 0x000eee0000000200 */
[C---:B-----5:R-:W-:Y:S08]  /*70d0*/  HMMA.16816.F32 R28, R168.reuse, R184, R28 ;  /* 0x000000b8a81c723c */ /* 0x060ff0000000181c */
[----:B------:R-:W-:Y:S01]  /*70e0*/  HMMA.16816.F32 R32, R168, R186, R32 ;  /* 0x000000baa820723c */ /* 0x000fe20000001820 */
[----:B------:R-:W-:Y:S06]  /*70f0*/  LDSM.16.M88.4 R168, [R203+0x14100] ;  /* 0x01410000cba8783b */ /* 0x000fec0000000200 */
[----:B------:R-:W5:Y:S01]  /*7100*/  LDSM.16.M88.4 R184, [R196+0xa100] ;  /* 0x00a10000c4b8783b */ /* 0x000f620000000200 */
        /* <DEDUP_REMOVED lines=8> */
[----:B------:R-:W-:Y:S07]  /*7190*/  LDSM.16.M88.4 R192, [R219] ;  /* 0x00000000dbc0783b */ /* 0x000fee0000000200 */
[C---:B---3--:R-:W-:Y:S08]  /*71a0*/  HMMA.16816.F32 R28, R172.reuse, R180, R28 ;  /* 0x000000b4ac1c723c */ /* 0x048ff0000000181c */
[----:B------:R-:W-:Y:S01]  /*71b0*/  HMMA.16816.F32 R32, R172, R182, R32 ;  /* 0x000000b6ac20723c */ /* 0x000fe20000001820 */
[----:B------:R-:W3:Y:S06]  /*71c0*/  LDSM.16.M88.4 R172, [R196+0xb900] ;  /* 0x00b90000c4ac783b */ /* 0x000eec0000000200 */
[----:B------:R-:W3:Y:S01]  /*71d0*/  LDSM.16.M88.4 R180, [R204+0x14100] ;  /* 0x01410000ccb4783b */ /* 0x000ee20000000200 */
[C---:B-----5:R-:W-:Y:S08]  /*71e0*/  HMMA.16816.F32 R4, R168.reuse, R184, R4 ;  /* 0x000000b8a804723c */ /* 0x060ff00000001804 */
[C---:B------:R-:W-:Y:S01]  /*71f0*/  HMMA.16816.F32 R8, R168.reuse, R186, R8 ;  /* 0x000000baa808723c */ /* 0x040fe20000001808 */
[----:B------:R-:W5:Y:S07]  /*7200*/  LDSM.16.M88.4 R184, [R218] ;  /* 0x00000000dab8783b */ /* 0x000f6e0000000200 */
[C---:B-1----:R-:W-:Y:S08]  /*7210*/  HMMA.16816.F32 R12, R168.reuse, R176, R12 ;  /* 0x000000b0a80c723c */ /* 0x042ff0000000180c */
[C---:B------:R-:W-:Y:S01]  /*7220*/  HMMA.16816.F32 R16, R168.reuse, R178, R16 ;  /* 0x000000b2a810723c */ /* 0x040fe20000001810 */
[----:B------:R-:W-:Y:S07]  /*7230*/  LDSM.16.M88.4 R176, [R206+0x14100] ;  /* 0x01410000ceb0783b */ /* 0x000fee0000000200 */
[C---:B------:R-:W-:Y:S08]  /*7240*/  HMMA.16816.F32 R20, R168.reuse, R188, R20 ;  /* 0x000000bca814723c */ /* 0x040ff00000001814 */
[C---:B------:R-:W-:Y:S01]  /*7250*/  HMMA.16816.F32 R24, R168.reuse, R190, R24 ;  /* 0x000000bea818723c */ /* 0x040fe20000001818 */
[----:B------:R-:W-:Y:S07]  /*7260*/  LDSM.16.M88.4 R188, [R202+0xa100] ;  /* 0x00a10000cabc783b */ /* 0x000fee0000000200 */
[C---:B---3--:R-:W-:Y:S08]  /*7270*/  HMMA.16816.F32 R28, R168.reuse, R172, R28 ;  /* 0x000000aca81c723c */ /* 0x048ff0000000181c */
[----:B------:R-:W-:Y:S01]  /*7280*/  HMMA.16816.F32 R32, R168, R174, R32 ;  /* 0x000000aea820723c */ /* 0x000fe20000001820 */
[----:B------:R-:W1:Y:S06]  /*7290*/  LDSM.16.M88.4 R168, [R217] ;  /* 0x00000000d9a8783b */ /* 0x000e6c0000000200 */
[----:B------:R-:W3:Y:S01]  /*72a0*/  LDSM.16.M88.4 R172, [R216] ;  /* 0x00000000d8ac783b */ /* 0x000ee20000000200 */
[C---:B------:R-:W-:Y:S08]  /*72b0*/  HMMA.16816.F32 R4, R180.reuse, R192, R4 ;  /* 0x000000c0b404723c */ /* 0x040ff00000001804 */
[C---:B------:R-:W-:Y:S01]  /*72c0*/  HMMA.16816.F32 R8, R180.reuse, R194, R8 ;  /* 0x000000c2b408723c */ /* 0x040fe20000001808 */
[----:B------:R-:W2:Y:S07]  /*72d0*/  LDSM.16.M88.4 R192, [R202+0xa900] ;  /* 0x00a90000cac0783b */ /* 0x000eae0000000200 */
[C---:B-----5:R-:W-:Y:S08]  /*72e0*/  HMMA.16816.F32 R12, R180.reuse, R184, R12 ;  /* 0x000000b8b40c723c */ /* 0x060ff0000000180c */
[C---:B------:R-:W-:Y:S01]  /*72f0*/  HMMA.16816.F32 R16, R180.reuse, R186, R16 ;  /* 0x000000bab410723c */ /* 0x040fe20000001810 */
[----:B------:R-:W5:Y:S07]  /*7300*/  LDSM.16.M88.4 R184, [R202+0xb100] ;  /* 0x00b10000cab8783b */ /* 0x000f6e0000000200 */
[C---:B-1----:R-:W-:Y:S08]  /*7310*/  HMMA.16816.F32 R20, R180.reuse, R168, R20 ;  /* 0x000000a8b414723c */ /* 0x042ff00000001814 */
[C---:B------:R-:W-:Y:S01]  /*7320*/  HMMA.16816.F32 R24, R180.reuse, R170, R24 ;  /* 0x000000aab418723c */ /* 0x040fe20000001818 */
[----:B------:R-:W1:Y:S07]  /*7330*/  LDSM.16.M88.4 R168, [R202+0xb900] ;  /* 0x00b90000caa8783b */ /* 0x000e6e0000000200 */
[C---:B---3--:R-:W-:Y:S08]  /*7340*/  HMMA.16816.F32 R28, R180.reuse, R172, R28 ;  /* 0x000000acb41c723c */ /* 0x048ff0000000181c */
[----:B------:R-:W-:Y:S01]  /*7350*/  HMMA.16816.F32 R32, R180, R174, R32 ;  /* 0x000000aeb420723c */ /* 0x000fe20000001820 */
[----:B------:R-:W-:Y:S06]  /*7360*/  LDSM.16.M88.4 R172, [R205+0x14100] ;  /* 0x01410000cdac783b */ /* 0x000fec0000000200 */
[----:B------:R-:W3:Y:S01]  /*7370*/  LDSM.16.M88.4 R180, [R201+0x2000] ;  /* 0x00200000c9b4783b */ /* 0x000ee20000000200 */
[C---:B------:R-:W-:Y:S08]  /*7380*/  HMMA.16816.F32 R4, R176.reuse, R188, R4 ;  /* 0x000000bcb004723c */ /* 0x040ff00000001804 */
[C---:B------:R-:W-:Y:S01]  /*7390*/  HMMA.16816.F32 R8, R176.reuse, R190, R8 ;  /* 0x000000beb008723c */ /* 0x040fe20000001808 */
[----:B------:R-:W3:Y:S07]  /*73a0*/  LDSM.16.M88.4 R188, [R201+0x2800] ;  /* 0x00280000c9bc783b */ /* 0x000eee0000000200 */
[C---:B--2---:R-:W-:Y:S08]  /*73b0*/  HMMA.16816.F32 R12, R176.reuse, R192, R12 ;  /* 0x000000c0b00c723c */ /* 0x044ff0000000180c */
[C---:B------:R-:W-:Y:S01]  /*73c0*/  HMMA.16816.F32 R16, R176.reuse, R194, R16 ;  /* 0x000000c2b010723c */ /* 0x040fe20000001810 */
[----:B------:R-:W2:Y:S07]  /*73d0*/  LDSM.16.M88.4 R192, [R201+0x3000] ;  /* 0x00300000c9c0783b */ /* 0x000eae0000000200 */
[C---:B-----5:R-:W-:Y:S08]  /*73e0*/  HMMA.16816.F32 R20, R176.reuse, R184, R20 ;  /* 0x000000b8b014723c */ /* 0x060ff00000001814 */
[C---:B------:R-:W-:Y:S01]  /*73f0*/  HMMA.16816.F32 R24, R176.reuse, R186, R24 ;  /* 0x000000bab018723c */ /* 0x040fe20000001818 */
[----:B------:R-:W5:Y:S07]  /*7400*/  LDSM.16.M88.4 R184, [R201+0x3800] ;  /* 0x00380000c9b8783b */ /* 0x000f6e0000000200 */
[C---:B-1----:R-:W-:Y:S08]  /*7410*/  HMMA.16816.F32 R28, R176.reuse, R168, R28 ;  /* 0x000000a8b01c723c */ /* 0x042ff0000000181c */
[----:B------:R-:W-:Y:S01]  /*7420*/  HMMA.16816.F32 R32, R176, R170, R32 ;  /* 0x000000aab020723c */ /* 0x000fe20000001820 */
[----:B------:R-:W-:Y:S06]  /*7430*/  LDSM.16.M88.4 R168, [R203+0x18100] ;  /* 0x01810000cba8783b */ /* 0x000fec0000000200 */
[----:B------:R-:W1:Y:S01]  /*7440*/  LDSM.16.M88.4 R176, [R196+0xc100] ;  /* 0x00c10000c4b0783b */ /* 0x000e620000000200 */
[C---:B---3--:R-:W-:Y:S08]  /*7450*/  HMMA.16816.F32 R4, R172.reuse, R180, R4 ;  /* 0x000000b4ac04723c */ /* 0x048ff00000001804 */
[C---:B------:R-:W-:Y:S01]  /*7460*/  HMMA.16816.F32 R8, R172.reuse, R182, R8 ;  /* 0x000000b6ac08723c */ /* 0x040fe20000001808 */
[----:B------:R-:W3:Y:S07]  /*7470*/  LDSM.16.M88.4 R180, [R196+0xc900] ;  /* 0x00c90000c4b4783b */ /* 0x000eee0000000200 */
[C---:B------:R-:W-:Y:S08]  /*7480*/  HMMA.16816.F32 R12, R172.reuse, R188, R12 ;  /* 0x000000bcac0c723c */ /* 0x040ff0000000180c */
[C---:B------:R-:W-:Y:S01]  /*7490*/  HMMA.16816.F32 R16, R172.reuse, R190, R16 ;  /* 0x000000beac10723c */ /* 0x040fe20000001810 */
[----:B------:R-:W3:Y:S07]  /*74a0*/  LDSM.16.M88.4 R188, [R196+0xd100] ;  /* 0x00d10000c4bc783b */ /* 0x000eee0000000200 */
[C---:B--2---:R-:W-:Y:S08]  /*74b0*/  HMMA.16816.F32 R20, R172.reuse, R192, R20 ;  /* 0x000000c0ac14723c */ /* 0x044ff00000001814 */
[C---:B------:R-:W-:Y:S01]  /*74c0*/  HMMA.16816.F32 R24, R172.reuse, R194, R24 ;  /* 0x000000c2ac18723c */ /* 0x040fe20000001818 */
[----:B------:R-:W2:Y:S07]  /*74d0*/  LDSM.16.M88.4 R192, [R196+0xd900] ;  /* 0x00d90000c4c0783b */ /* 0x000eae0000000200 */
[C---:B-----5:R-:W-:Y:S08]  /*74e0*/  HMMA.16816.F32 R28, R172.reuse, R184, R28 ;  /* 0x000000b8ac1c723c */ /* 0x060ff0000000181c */
[----:B------:R-:W-:Y:S01]  /*74f0*/  HMMA.16816.F32 R32, R172, R186, R32 ;  /* 0x000000baac20723c */ /* 0x000fe20000001820 */
[----:B------:R-:W-:Y:S06]  /*7500*/  LDSM.16.M88.4 R172, [R204+0x18100] ;  /* 0x01810000ccac783b */ /* 0x000fec0000000200 */
[----:B------:R-:W5:Y:S01]  /*7510*/  LDSM.16.M88.4 R184, [R215] ;  /* 0x00000000d7b8783b */ /* 0x000f620000000200 */
[C---:B-1----:R-:W-:Y:S08]  /*7520*/  HMMA.16816.F32 R4, R168.reuse, R176, R4 ;  /* 0x000000b0a804723c */ /* 0x042ff00000001804 */
[C---:B------:R-:W-:Y:S01]  /*7530*/  HMMA.16816.F32 R8, R168.reuse, R178, R8 ;  /* 0x000000b2a808723c */ /* 0x040fe20000001808 */
[----:B------:R-:W1:Y:S07]  /*7540*/  LDSM.16.M88.4 R176, [R214] ;  /* 0x00000000d6b0783b */ /* 0x000e6e0000000200 */
[C---:B---3--:R-:W-:Y:S08]  /*7550*/  HMMA.16816.F32 R12, R168.reuse, R180, R12 ;  /* 0x000000b4a80c723c */ /* 0x048ff0000000180c */
[C---:B------:R-:W-:Y:S01]  /*7560*/  HMMA.16816.F32 R16, R168.reuse, R182, R16 ;  /* 0x000000b6a810723c */ /* 0x040fe20000001810 */
[----:B------:R-:W3:Y:S07]  /*7570*/  LDSM.16.M88.4 R180, [R213] ;  /* 0x00000000d5b4783b */ /* 0x000eee0000000200 */
[C---:B------:R-:W-:Y:S08]  /*7580*/  HMMA.16816.F32 R20, R168.reuse, R188, R20 ;  /* 0x000000bca814723c */ /* 0x040ff00000001814 */
[C---:B------:R-:W-:Y:S01]  /*7590*/  HMMA.16816.F32 R24, R168.reuse, R190, R24 ;  /* 0x000000bea818723c */ /* 0x040fe20000001818 */
[----:B------:R-:W-:Y:S07]  /*75a0*/  LDSM.16.M88.4 R188, [R206+0x18100] ;  /* 0x01810000cebc783b */ /* 0x000fee0000000200 */
[C---:B--2---:R-:W-:Y:S08]  /*75b0*/  HMMA.16816.F32 R28, R168.reuse, R192, R28 ;  /* 0x000000c0a81c723c */ /* 0x044ff0000000181c */
[----:B------:R-:W-:Y:S01]  /*75c0*/  HMMA.16816.F32 R32, R168, R194, R32 ;  /* 0x000000c2a820723c */ /* 0x000fe20000001820 */
[----:B------:R-:W2:Y:S06]  /*75d0*/  LDSM.16.M88.4 R168, [R212] ;  /* 0x00000000d4a8783b */ /* 0x000eac0000000200 */
[----:B------:R-:W2:Y:S01]  /*75e0*/  LDSM.16.M88.4 R192, [R202+0xc100] ;  /* 0x00c10000cac0783b */ /* 0x000ea20000000200 */
[C---:B-----5:R-:W-:Y:S08]  /*75f0*/  HMMA.16816.F32 R4, R172.reuse, R184, R4 ;  /* 0x000000b8ac04723c */ /* 0x060ff00000001804 */
[C---:B------:R-:W-:Y:S01]  /*7600*/  HMMA.16816.F32 R8, R172.reuse, R186, R8 ;  /* 0x000000baac08723c */ /* 0x040fe20000001808 */
[----:B------:R-:W5:Y:S07]  /*7610*/  LDSM.16.M88.4 R184, [R202+0xc900] ;  /* 0x00c90000cab8783b */ /* 0x000f6e0000000200 */
[C---:B-1----:R-:W-:Y:S08]  /*7620*/  HMMA.16816.F32 R12, R172.reuse, R176, R12 ;  /* 0x000000b0ac0c723c */ /* 0x042ff0000000180c */
[C---:B------:R-:W-:Y:S01]  /*7630*/  HMMA.16816.F32 R16, R172.reuse, R178, R16 ;  /* 0x000000b2ac10723c */ /* 0x040fe20000001810 */
[----:B------:R-:W-:Y:S07]  /*7640*/  LDSM.16.M88.4 R176, [R205+0x18100] ;  /* 0x01810000cdb0783b */ /* 0x000fee0000000200 */
[C---:B---3--:R-:W-:Y:S08]  /*7650*/  HMMA.16816.F32 R20, R172.reuse, R180, R20 ;  /* 0x000000b4ac14723c */ /* 0x048ff00000001814 */
[C---:B------:R-:W-:Y:S01]  /*7660*/  HMMA.16816.F32 R24, R172.reuse, R182, R24 ;  /* 0x000000b6ac18723c */ /* 0x040fe20000001818 */
[----:B------:R-:W-:Y:S07]  /*7670*/  LDSM.16.M88.4 R180, [R201+0x4000] ;  /* 0x00400000c9b4783b */ /* 0x000fee0000000200 */
[C---:B--2---:R-:W-:Y:S08]  /*7680*/  HMMA.16816.F32 R28, R172.reuse, R168, R28 ;  /* 0x000000a8ac1c723c */ /* 0x044ff0000000181c */
[----:B------:R-:W-:Y:S01]  /*7690*/  HMMA.16816.F32 R32, R172, R170, R32 ;  /* 0x000000aaac20723c */ /* 0x000fe20000001820 */
[----:B------:R-:W1:Y:S06]  /*76a0*/  LDSM.16.M88.4 R168, [R202+0xd100] ;  /* 0x00d10000caa8783b */ /* 0x000e6c0000000200 */
[----:B------:R-:W2:Y:S01]  /*76b0*/  LDSM.16.M88.4 R172, [R202+0xd900] ;  /* 0x00d90000caac783b */ /* 0x000ea20000000200 */
[C---:B------:R-:W-:Y:S08]  /*76c0*/  HMMA.16816.F32 R4, R188.reuse, R192, R4 ;  /* 0x000000c0bc04723c */ /* 0x040ff00000001804 */
[C---:B------:R-:W-:Y:S01]  /*76d0*/  HMMA.16816.F32 R8, R188.reuse, R194, R8 ;  /* 0x000000c2bc08723c */ /* 0x040fe20000001808 */
[----:B------:R-:W3:Y:S07]  /*76e0*/  LDSM.16.M88.4 R192, [R201+0x4800] ;  /* 0x00480000c9c0783b */ /* 0x000eee0000000200 */
[C---:B-----5:R-:W-:Y:S08]  /*76f0*/  HMMA.16816.F32 R12, R188.reuse, R184, R12 ;  /* 0x000000b8bc0c723c */ /* 0x060ff0000000180c */
[C---:B------:R-:W-:Y:S01]  /*7700*/  HMMA.16816.F32 R16, R188.reuse, R186, R16 ;  /* 0x000000babc10723c */ /* 0x040fe20000001810 */
[----:B------:R-:W5:Y:S07]  /*7710*/  LDSM.16.M88.4 R184, [R201+0x5000] ;  /* 0x00500000c9b8783b */ /* 0x000f6e0000000200 */
[C---:B-1----:R-:W-:Y:S08]  /*7720*/  HMMA.16816.F32 R20, R188.reuse, R168, R20 ;  /* 0x000000a8bc14723c */ /* 0x042ff00000001814 */
[C---:B------:R-:W-:Y:S01]  /*7730*/  HMMA.16816.F32 R24, R188.reuse, R170, R24 ;  /* 0x000000aabc18723c */ /* 0x040fe20000001818 */
[----:B------:R-:W1:Y:S07]  /*7740*/  LDSM.16.M88.4 R168, [R201+0x5800] ;  /* 0x00580000c9a8783b */ /* 0x000e6e0000000200 */
[C---:B--2---:R-:W-:Y:S08]  /*7750*/  HMMA.16816.F32 R28, R188.reuse, R172, R28 ;  /* 0x000000acbc1c723c */ /* 0x044ff0000000181c */
[----:B------:R-:W-:Y:S01]  /*7760*/  HMMA.16816.F32 R32, R188, R174, R32 ;  /* 0x000000aebc20723c */ /* 0x000fe20000001820 */
[----:B------:R-:W-:Y:S06]  /*7770*/  LDSM.16.M88.4 R172, [R203+0x1c100] ;  /* 0x01c10000cbac783b */ /* 0x000fec0000000200 */
[----:B------:R-:W-:Y:S01]  /*7780*/  LDSM.16.M88.4 R188, [R196+0xe900] ;  /* 0x00e90000c4bc783b */ /* 0x000fe20000000200 */
[C---:B------:R-:W-:Y:S08]  /*7790*/  HMMA.16816.F32 R4, R176.reuse, R180, R4 ;  /* 0x000000b4b004723c */ /* 0x040ff00000001804 */
[C---:B------:R-:W-:Y:S01]  /*77a0*/  HMMA.16816.F32 R8, R176.reuse, R182, R8 ;  /* 0x000000b6b008723c */ /* 0x040fe20000001808 */
[----:B------:R-:W2:Y:S07]  /*77b0*/  LDSM.16.M88.4 R180, [R196+0xe100] ;  /* 0x00e10000c4b4783b */ /* 0x000eae0000000200 */
[C---:B---3--:R-:W-:Y:S08]  /*77c0*/  HMMA.16816.F32 R12, R176.reuse, R192, R12 ;  /* 0x000000c0b00c723c */ /* 0x048ff0000000180c */
[C---:B------:R-:W-:Y:S01]  /*77d0*/  HMMA.16816.F32 R16, R176.reuse, R194, R16 ;  /* 0x000000c2b010723c */ /* 0x040fe20000001810 */
[----:B------:R-:W3:Y:S07]  /*77e0*/  LDSM.16.M88.4 R192, [R196+0xf100] ;  /* 0x00f10000c4c0783b */ /* 0x000eee0000000200 */
[C---:B-----5:R-:W-:Y:S08]  /*77f0*/  HMMA.16816.F32 R20, R176.reuse, R184, R20 ;  /* 0x000000b8b014723c */ /* 0x060ff00000001814 */
[C---:B------:R-:W-:Y:S01]  /*7800*/  HMMA.16816.F32 R24, R176.reuse, R186, R24 ;  /* 0x000000bab018723c */ /* 0x040fe20000001818 */
[----:B------:R-:W5:Y:S07]  /*7810*/  LDSM.16.M88.4 R184, [R196+0xf900] ;  /* 0x00f90000c4b8783b */ /* 0x000f6e0000000200 */
[C---:B-1----:R-:W-:Y:S08]  /*7820*/  HMMA.16816.F32 R28, R176.reuse, R168, R28 ;  /* 0x000000a8b01c723c */ /* 0x042ff0000000181c */
[----:B------:R-:W-:Y:S01]  /*7830*/  HMMA.16816.F32 R32, R176, R170, R32 ;  /* 0x000000aab020723c */ /* 0x000fe20000001820 */
[----:B------:R-:W-:Y:S06]  /*7840*/  LDSM.16.M88.4 R168, [R204+0x1c100] ;  /* 0x01c10000cca8783b */ /* 0x000fec0000000200 */
[----:B------:R-:W1:Y:S01]  /*7850*/  LDSM.16.M88.4 R176, [R211] ;  /* 0x00000000d3b0783b */ /* 0x000e620000000200 */
[C---:B--2---:R-:W-:Y:S08]  /*7860*/  HMMA.16816.F32 R4, R172.reuse, R180, R4 ;  /* 0x000000b4ac04723c */ /* 0x044ff00000001804 */
[C---:B------:R-:W-:Y:S01]  /*7870*/  HMMA.16816.F32 R8, R172.reuse, R182, R8 ;  /* 0x000000b6ac08723c */ /* 0x040fe20000001808 */
[----:B------:R-:W2:Y:S07]  /*7880*/  LDSM.16.M88.4 R180, [R210] ;  /* 0x00000000d2b4783b */ /* 0x000eae0000000200 */
[C---:B------:R-:W-:Y:S08]  /*7890*/  HMMA.16816.F32 R12, R172.reuse, R188, R12 ;  /* 0x000000bcac0c723c */ /* 0x040ff0000000180c */
[C---:B------:R-:W-:Y:S01]  /*78a0*/  HMMA.16816.F32 R16, R172.reuse, R190, R16 ;  /* 0x000000beac10723c */ /* 0x040fe20000001810 */
[----:B------:R-:W2:Y:S07]  /*78b0*/  LDSM.16.M88.4 R188, [R209] ;  /* 0x00000000d1bc783b */ /* 0x000eae0000000200 */
[C---:B---3--:R-:W-:Y:S08]  /*78c0*/  HMMA.16816.F32 R20, R172.reuse, R192, R20 ;  /* 0x000000c0ac14723c */ /* 0x048ff00000001814 */
[C---:B------:R-:W-:Y:S01]  /*78d0*/  HMMA.16816.F32 R24, R172.reuse, R194, R24 ;  /* 0x000000c2ac18723c */ /* 0x040fe20000001818 */
[----:B------:R-:W3:Y:S07]  /*78e0*/  LDSM.16.M88.4 R192, [R208] ;  /* 0x00000000d0c0783b */ /* 0x000eee0000000200 */
[C---:B-----5:R-:W-:Y:S08]  /*78f0*/  HMMA.16816.F32 R28, R172.reuse, R184, R28 ;  /* 0x000000b8ac1c723c */ /* 0x060ff0000000181c */
[----:B------:R-:W-:Y:S01]  /*7900*/  HMMA.16816.F32 R32, R172, R186, R32 ;  /* 0x000000baac20723c */ /* 0x000fe20000001820 */
[----:B------:R-:W-:Y:S06]  /*7910*/  LDSM.16.M88.4 R172, [R206+0x1c100] ;  /* 0x01c10000ceac783b */ /* 0x000fec0000000200 */
[----:B------:R-:W5:Y:S01]  /*7920*/  LDSM.16.M88.4 R184, [R202+0xe100] ;  /* 0x00e10000cab8783b */ /* 0x000f620000000200 */
[C---:B-1----:R-:W-:Y:S08]  /*7930*/  HMMA.16816.F32 R4, R168.reuse, R176, R4 ;  /* 0x000000b0a804723c */ /* 0x042ff00000001804 */
[C---:B------:R-:W-:Y:S01]  /*7940*/  HMMA.16816.F32 R8, R168.reuse, R178, R8 ;  /* 0x000000b2a808723c */ /* 0x040fe20000001808 */
[----:B------:R-:W1:Y:S07]  /*7950*/  LDSM.16.M88.4 R176, [R202+0xe900] ;  /* 0x00e90000cab0783b */ /* 0x000e6e0000000200 */
[C---:B--2---:R-:W-:Y:S08]  /*7960*/  HMMA.16816.F32 R12, R168.reuse, R180, R12 ;  /* 0x000000b4a80c723c */ /* 0x044ff0000000180c */
[C---:B------:R-:W-:Y:S01]  /*7970*/  HMMA.16816.F32 R16, R168.reuse, R182, R16 ;  /* 0x000000b6a810723c */ /* 0x040fe20000001810 */
[----:B------:R-:W2:Y:S07]  /*7980*/  LDSM.16.M88.4 R180, [R202+0xf100] ;  /* 0x00f10000cab4783b */ /* 0x000eae0000000200 */
[C---:B------:R-:W-:Y:S08]  /*7990*/  HMMA.16816.F32 R20, R168.reuse, R188, R20 ;  /* 0x000000bca814723c */ /* 0x040ff00000001814 */
[C---:B------:R-:W-:Y:S01]  /*79a0*/  HMMA.16816.F32 R24, R168.reuse, R190, R24 ;  /* 0x000000bea818723c */ /* 0x040fe20000001818 */
[----:B------:R-:W-:Y:S07]  /*79b0*/  LDSM.16.M88.4 R188, [R205+0x1c100] ;  /* 0x01c10000cdbc783b */ /* 0x000fee0000000200 */
[C---:B---3--:R-:W-:Y:S08]  /*79c0*/  HMMA.16816.F32 R28, R168.reuse, R192, R28 ;  /* 0x000000c0a81c723c */ /* 0x048ff0000000181c */
[----:B------:R-:W-:Y:S01]  /*79d0*/  HMMA.16816.F32 R32, R168, R194, R32 ;  /* 0x000000c2a820723c */ /* 0x000fe20000001820 */
[----:B------:R-:W3:Y:S06]  /*79e0*/  LDSM.16.M88.4 R168, [R202+0xf900] ;  /* 0x00f90000caa8783b */ /* 0x000eec0000000200 */
[----:B------:R-:W3:Y:S01]  /*79f0*/  LDSM.16.M88.4 R192, [R201+0x6000] ;  /* 0x00600000c9c0783b */ /* 0x000ee20000000200 */
[C---:B-----5:R-:W-:Y:S08]  /*7a00*/  HMMA.16816.F32 R4, R172.reuse, R184, R4 ;  /* 0x000000b8ac04723c */ /* 0x060ff00000001804 */
[C---:B------:R-:W-:Y:S08]  /*7a10*/  HMMA.16816.F32 R8, R172.reuse, R186, R8 ;  /* 0x000000baac08723c */ /* 0x040ff00000001808 */
[C---:B-1----:R-:W-:Y:S08]  /*7a20*/  HMMA.16816.F32 R12, R172.reuse, R176, R12 ;  /* 0x000000b0ac0c723c */ /* 0x042ff0000000180c */
[C---:B------:R-:W-:Y:S08]  /*7a30*/  HMMA.16816.F32 R16, R172.reuse, R178, R16 ;  /* 0x000000b2ac10723c */ /* 0x040ff00000001810 */
[C---:B--2---:R-:W-:Y:S08]  /*7a40*/  HMMA.16816.F32 R20, R172.reuse, R180, R20 ;  /* 0x000000b4ac14723c */ /* 0x044ff00000001814 */
[C---:B------:R-:W-:Y:S08]  /*7a50*/  HMMA.16816.F32 R24, R172.reuse, R182, R24 ;  /* 0x000000b6ac18723c */ /* 0x040ff00000001818 */
[C---:B---3--:R-:W-:Y:S08]  /*7a60*/  HMMA.16816.F32 R28, R172.reuse, R168, R28 ;  /* 0x000000a8ac1c723c */ /* 0x048ff0000000181c */
[----:B------:R-:W-:Y:S01]  /*7a70*/  HMMA.16816.F32 R32, R172, R170, R32 ;  /* 0x000000aaac20723c */ /* 0x000fe20000001820 */
[----:B------:R-:W1:Y:S07]  /*7a80*/  LDSM.16.M88.4 R168, [R201+0x6800] ;  /* 0x00680000c9a8783b */ /* 0x000e6e0000000200 */
[C---:B------:R-:W-:Y:S08]  /*7a90*/  HMMA.16816.F32 R4, R188.reuse, R192, R4 ;  /* 0x000000c0bc04723c */ /* 0x040ff00000001804 */
[C---:B------:R-:W-:Y:S11]  /*7aa0*/  HMMA.16816.F32 R8, R188.reuse, R194, R8 ;  /* 0x000000c2bc08723c */ /* 0x040ff60000001808 */
[----:B------:R-:W-:Y:S05]  /*7ab0*/  @!UPT UIADD3 URZ, URZ, URZ, URZ ;  /* 0x0000003f3f3ff290 */ /* 0x000fea000fffe03f */
[----:B------:R-:W-:Y:S02]  /*7ac0*/  FMUL.FTZ R4, R4, c[0x0][0x320] ;  /* 0x0000c80004047a20 */ /* 0x000fe40000410000 */
[----:B------:R-:W-:Y:S02]  /*7ad0*/  FMUL.FTZ R5, R5, c[0x0][0x320] ;  /* 0x0000c80005057a20 */ /* 0x000fe40000410000 */
[----:B------:R-:W2:Y:S01]  /*7ae0*/  MUFU.TANH R180, R4 ;  /* 0x0000000400b47308 */ /* 0x000ea20000002400 */
[----:B------:R-:W-:Y:S02]  /*7af0*/  FMUL.FTZ R6, R6, c[0x0][0x320] ;  /* 0x0000c80006067a20 */ /* 0x000fe40000410000 */
[----:B------:R-:W-:Y:S02]  /*7b00*/  FMUL.FTZ R7, R7, c[0x0][0x320] ;  /* 0x0000c80007077a20 */ /* 0x000fe40000410000 */
[----:B------:R-:W-:Y:S01]  /*7b10*/  FMUL.FTZ R8, R8, c[0x0][0x320] ;  /* 0x0000c80008087a20 */ /* 0x000fe20000410000 */
[C---:B-1----:R-:W-:Y:S03]  /*7b20*/  HMMA.16816.F32 R12, R188.reuse, R168, R12 ;  /* 0x000000a8bc0c723c */ /* 0x042fe6000000180c */
[----:B------:R-:W-:Y:S01]  /*7b30*/  FMUL.FTZ R9, R9, c[0x0][0x320] ;  /* 0x0000c80009097a20 */ /* 0x000fe20000410000 */
[----:B------:R-:W1:Y:S01]  /*7b40*/  MUFU.TANH R179, R5 ;  /* 0x0000000500b37308 */ /* 0x000e620000002400 */
[----:B------:R-:W-:Y:S02]  /*7b50*/  FMUL.FTZ R10, R10, c[0x0][0x320] ;  /* 0x0000c8000a0a7a20 */ /* 0x000fe40000410000 */
[----:B------:R-:W-:Y:S01]  /*7b60*/  FMUL.FTZ R11, R11, c[0x0][0x320] ;  /* 0x0000c8000b0b7a20 */ /* 0x000fe20000410000 */
[C---:B------:R-:W-:Y:S06]  /*7b70*/  HMMA.16816.F32 R16, R188.reuse, R170, R16 ;  /* 0x000000aabc10723c */ /* 0x040fec0000001810 */
[----:B------:R-:W3:Y:S10]  /*7b80*/  MUFU.TANH R192, R6 ;  /* 0x0000000600c07308 */ /* 0x000ef40000002400 */
[----:B------:R5:W1:Y:S01]  /*7b90*/  MUFU.TANH R193, R7 ;  /* 0x0000000700c17308 */ /* 0x000a620000002400 */
[----:B------:R-:W-:Y:S02]  /*7ba0*/  FMUL.FTZ R14, R14, c[0x0][0x320] ;  /* 0x0000c8000e0e7a20 */ /* 0x000fe40000410000 */
[----:B------:R-:W-:Y:S02]  /*7bb0*/  FMUL.FTZ R15, R15, c[0x0][0x320] ;  /* 0x0000c8000f0f7a20 */ /* 0x000fe40000410000 */
[----:B------:R-:W-:Y:S02]  /*7bc0*/  FMUL.FTZ R12, R12, c[0x0][0x320] ;  /* 0x0000c8000c0c7a20 */ /* 0x000fe40000410000 */
[----:B------:R-:W-:Y:S02]  /*7bd0*/  FMUL.FTZ R13, R13, c[0x0][0x320] ;  /* 0x0000c8000d0d7a20 */ /* 0x000fe40000410000 */
[----:B------:R-:W-:Y:S01]  /*7be0*/  FMUL.FTZ R16, R16, c[0x0][0x320] ;  /* 0x0000c80010107a20 */ /* 0x000fe20000410000 */
[----:B------:R-:W1:Y:S01]  /*7bf0*/  MUFU.TANH R184, R14 ;  /* 0x0000000e00b87308 */ /* 0x000e620000002400 */
[----:B------:R-:W-:Y:S02]  /*7c00*/  FMUL.FTZ R18, R18, c[0x0][0x320] ;  /* 0x0000c80012127a20 */ /* 0x000fe40000410000 */
[----:B------:R-:W-:Y:S02]  /*7c10*/  FMUL.FTZ R17, R17, c[0x0][0x320] ;  /* 0x0000c80011117a20 */ /* 0x000fe40000410000 */
[----:B------:R-:W-:Y:S05]  /*7c20*/  FMUL.FTZ R19, R19, c[0x0][0x320] ;  /* 0x0000c80013137a20 */ /* 0x000fea0000410000 */
[----:B------:R-:W1:Y:S01]  /*7c30*/  MUFU.TANH R177, R8 ;  /* 0x0000000800b17308 */ /* 0x000e620000002400 */
[----:B-----5:R-:W5:Y:S09]  /*7c40*/  LDSM.16.M88.4 R4, [R201+0x7000] ;  /* 0x00700000c904783b */ /* 0x020f720000000200 */
[----:B------:R-:W1:Y:S10]  /*7c50*/  MUFU.TANH R171, R16 ;  /* 0x0000001000ab7308 */ /* 0x000e740000002400 */
[----:B------:R-:W1:Y:S10]  /*7c60*/  MUFU.TANH R176, R9 ;  /* 0x0000000900b07308 */ /* 0x000e740000002400 */
[----:B------:R-:W1:Y:S10]  /*7c70*/  MUFU.TANH R182, R18 ;  /* 0x0000001200b67308 */ /* 0x000e740000002400 */
[----:B------:R-:W1:Y:S01]  /*7c80*/  MUFU.TANH R186, R10 ;  /* 0x0000000a00ba7308 */ /* 0x000e620000002400 */
[C---:B-----5:R-:W-:Y:S09]  /*7c90*/  HMMA.16816.F32 R20, R188.reuse, R4, R20 ;  /* 0x00000004bc14723c */ /* 0x060ff20000001814 */
[----:B------:R-:W1:Y:S03]  /*7ca0*/  MUFU.TANH R170, R17 ;  /* 0x0000001100aa7308 */ /* 0x000e660000002400 */
[----:B------:R-:W-:Y:S01]  /*7cb0*/  @P6 SHF.R.S32.HI R4, RZ, 0x1f, R0 ;  /* 0x0000001fff046819 */ /* 0x000fe20000011400 */
[C---:B------:R-:W-:Y:S04]  /*7cc0*/  HMMA.16816.F32 R24, R188.reuse, R6, R24 ;  /* 0x00000006bc18723c */ /* 0x040fe80000001818 */
[----:B------:R-:W-:Y:S02]  /*7cd0*/  @P6 IMAD R4, R4, c[0x0][0x1e0], RZ ;  /* 0x0000780004046a24 */ /* 0x000fe400078e02ff */
[----:B------:R5:W1:Y:S02]  /*7ce0*/  MUFU.TANH R187, R11 ;  /* 0x0000000b00bb7308 */ /* 0x000a640000002400 */
[----:B------:R-:W-:Y:S04]  /*7cf0*/  @P6 IMAD R4, R0, c[0x0][0x1e4], R4 ;  /* 0x0000790000046a24 */ /* 0x000fe800078e0204 */
[----:B------:R-:W-:Y:S02]  /*7d00*/  @P6 IMAD.SHL.U32 R0, R2, 0x40, RZ ;  /* 0x0000004002006824 */ /* 0x000fe400078e00ff */
[----:B------:R-:W-:Y:S02]  /*7d10*/  @P6 IMAD.IADD R3, R3, 0x1, R4 ;  /* 0x0000000103036824 */ /* 0x000fe400078e0204 */
[----:B------:R-:W-:Y:S01]  /*7d20*/  FMUL.FTZ R20, R20, c[0x0][0x320] ;  /* 0x0000c80014147a20 */ /* 0x000fe20000410000 */
[----:B------:R-:W-:Y:S01]  /*7d30*/  @P6 IADD3 R4, P0, R0, R228, RZ ;  /* 0x000000e400046210 */ /* 0x000fe20007f1e0ff */
[----:B------:R-:W1:Y:S01]  /*7d40*/  MUFU.TANH R183, R19 ;  /* 0x0000001300b77308 */ /* 0x000e620000002400 */
[----:B------:R-:W-:Y:S01]  /*7d50*/  FMUL.FTZ R21, R21, c[0x0][0x320] ;  /* 0x0000c80015157a20 */ /* 0x000fe20000410000 */
[----:B------:R-:W-:Y:S01]  /*7d60*/  @P6 SHF.L.U64.HI R2, R2, 0x6, R3 ;  /* 0x0000000602026819 */ /* 0x000fe20000010203 */
[----:B------:R-:W-:Y:S02]  /*7d70*/  FMUL.FTZ R23, R23, c[0x0][0x320] ;  /* 0x0000c80017177a20 */ /* 0x000fe40000410000 */
[----:B------:R-:W-:Y:S02]  /*7d80*/  FMUL.FTZ R22, R22, c[0x0][0x320] ;  /* 0x0000c80016167a20 */ /* 0x000fe40000410000 */
[----:B----4-:R-:W-:Y:S01]  /*7d90*/  @P6 IMAD.X R5, R2, 0x1, R227, P0 ;  /* 0x0000000102056824 */ /* 0x010fe200000e06e3 */
[----:B------:R-:W-:Y:S01]  /*7da0*/  @P6 IADD3 R3, P0, R0, R246, RZ ;  /* 0x000000f600036210 */ /* 0x000fe20007f1e0ff */
[----:B------:R-:W-:Y:S01]  /*7db0*/  FMUL.FTZ R24, R24, c[0x0][0x320] ;  /* 0x0000c80018187a20 */ /* 0x000fe20000410000 */
[----:B------:R4:W1:Y:S01]  /*7dc0*/  MUFU.TANH R169, R20 ;  /* 0x0000001400a97308 */ /* 0x0008620000002400 */
[----:B------:R-:W-:Y:S02]  /*7dd0*/  FMUL.FTZ R26, R26, c[0x0][0x320] ;  /* 0x0000c8001a1a7a20 */ /* 0x000fe40000410000 */
[----:B------:R-:W-:Y:S01]  /*7de0*/  FMUL.FTZ R27, R27, c[0x0][0x320] ;  /* 0x0000c8001b1b7a20 */ /* 0x000fe20000410000 */
[----:B-----5:R-:W5:Y:S01]  /*7df0*/  LDSM.16.M88.4 R8, [R201+0x7800] ;  /* 0x00780000c908783b */ /* 0x020f620000000200 */
[----:B------:R-:W-:Y:S04]  /*7e00*/  DEPBAR.LE SB0, 0x0 ;  /* 0x000080000000791a */ /* 0x000fe80000000000 */
[----:B------:R-:W-:Y:S01]  /*7e10*/  FMUL.FTZ R25, R25, c[0x0][0x320] ;  /* 0x0000c80019197a20 */ /* 0x000fe20000410000 */
[----:B------:R1:W1:Y:S01]  /*7e20*/  MUFU.TANH R168, R21 ;  /* 0x0000001500a87308 */ /* 0x0002620000002400 */
[----:B------:R-:W-:Y:S09]  /*7e30*/  BAR.SYNC.DEFER_BLOCKING 0x0 ;  /* 0x0000000000007b1d */ /* 0x000ff20000010000 */
[----:B------:R2:W2:Y:S01]  /*7e40*/  MUFU.TANH R185, R15 ;  /* 0x0000000f00b97308 */ /* 0x0004a20000002400 */
[C---:B----4-:R-:W-:Y:S09]  /*7e50*/  @P6 LEA R20, P5, R4.reuse, c[0x0][0x1c8], 0x1 ;  /* 0x0000720004146a11 */ /* 0x050ff200078a08ff */
[----:B------:R-:W4:Y:S01]  /*7e60*/  MUFU.TANH R173, R12 ;  /* 0x0000000c00ad7308 */ /* 0x000f220000002400 */
[----:B-1----:R-:W-:Y:S01]  /*7e70*/  @P6 LEA.HI.X R21, R4, c[0x0][0x1cc], R5, 0x1, P5 ;  /* 0x0000730004156a11 */ /* 0x002fe200028f0c05 */
[----:B------:R-:W-:Y:S01]  /*7e80*/  @P6 IMAD.X R5, R2, 0x1, R245, P0 ;  /* 0x0000000102056824 */ /* 0x000fe200000e06f5 */
[----:B------:R-:W-:Y:S02]  /*7e90*/  @P6 IADD3 R4, P5, R0, R244, RZ ;  /* 0x000000f400046210 */ /* 0x000fe40007fbe0ff */
[C---:B------:R-:W-:Y:S01]  /*7ea0*/  @P6 LEA R16, P0, R3.reuse, c[0x0][0x1c8], 0x1 ;  /* 0x0000720003106a11 */ /* 0x040fe200078008ff */
[----:B------:R-:W-:Y:S01]  /*7eb0*/  @!PT LDS RZ, [RZ] ;  /* 0x00000000fffff984 */ /* 0x000fe20000000800 */
[----:B------:R-:W-:Y:S01]  /*7ec0*/  @!PT LDS RZ, [RZ] ;  /* 0x00000000fffff984 */ /* 0x000fe20000000800 */
[----:B------:R-:W-:Y:S01]  /*7ed0*/  @!PT LDS RZ, [RZ] ;  /* 0x00000000fffff984 */ /* 0x000fe20000000800 */
[----:B------:R1:W-:Y:S04]  /*7ee0*/  @P6 LDGSTS.E.BYPASS.LTC128B.128 [R225+0x8100], [R20.64], !P4 ;  /* 0x0810000014e16fae */ /* 0x0003e8000e101d4c */
[----:B------:R-:W1:Y:S01]  /*7ef0*/  MUFU.TANH R172, R13 ;  /* 0x0000000d00ac7308 */ /* 0x000e620000002400 */
[----:B------:R-:W-:Y:S01]  /*7f00*/  @P6 IMAD.X R6, R2, 0x1, R243, P5 ;  /* 0x0000000102066824 */ /* 0x000fe200028e06f3 */
[C---:B------:R-:W-:Y:S02]  /*7f10*/  @P6 LEA R18, P5, R4.reuse, c[0x0][0x1c8], 0x1 ;  /* 0x0000720004126a11 */ /* 0x040fe400078a08ff */
[----:B------:R-:W-:Y:S01]  /*7f20*/  @P6 LEA.HI.X R17, R3, c[0x0][0x1cc], R5, 0x1, P0 ;  /* 0x0000730003116a11 */ /* 0x000fe200000f0c05 */
[C---:B-----5:R-:W-:Y:S04]  /*7f30*/  HMMA.16816.F32 R28, R188.reuse, R8, R28 ;  /* 0x00000008bc1c723c */ /* 0x060fe8000000181c */
[----:B------:R2:W-:Y:S01]  /*7f40*/  @P6 LDGSTS.E.BYPASS.LTC128B.128 [R225+0xa100], [R16.64], !P3 ;  /* 0x0a10000010e16fae */ /* 0x0005e2000d901d4c */
[----:B------:R1:W1:Y:S01]  /*7f50*/  MUFU.TANH R181, R23 ;  /* 0x0000001700b57308 */ /* 0x0002620000002400 */
[----:B------:R-:W-:Y:S02]  /*7f60*/  @P6 LEA.HI.X R19, R4, c[0x0][0x1cc], R6, 0x1, P5 ;  /* 0x0000730004136a11 */ /* 0x000fe400028f0c06 */
[----:B------:R-:W-:Y:S01]  /*7f70*/  @P6 IADD3 R5, P0, R0, R242, RZ ;  /* 0x000000f200056210 */ /* 0x000fe20007f1e0ff */
[----:B------:R-:W-:Y:S02]  /*7f80*/  HMMA.16816.F32 R32, R188, R10, R32 ;  /* 0x0000000abc20723c */ /* 0x000fe40000001820 */
[----:B------:R3:W-:Y:S01]  /*7f90*/  @P6 LDGSTS.E.BYPASS.LTC128B.128 [R225+0xc100], [R18.64], !P2 ;  /* 0x0c10000012e16fae */ /* 0x0007e2000d101d4c */
[----:B------:R-:W-:Y:S01]  /*7fa0*/  @P6 IADD3 R0, P5, R223, R0, RZ ;  /* 0x00000000df006210 */ /* 0x000fe20007fbe0ff */
[----:B------:R-:W-:Y:S02]  /*7fb0*/  IMAD.MOV.U32 R223, RZ, RZ, c[0x0][0x1e0] ;  /* 0x00007800ffdf7624 */ /* 0x000fe400078e00ff */
[----:B------:R3:W3:Y:S01]  /*7fc0*/  MUFU.TANH R132, R24 ;  /* 0x0000001800847308 */ /* 0x0006e20000002400 */
[----:B------:R-:W-:Y:S01]  /*7fd0*/  @P6 IMAD.X R4, R2, 0x1, R241, P0 ;  /* 0x0000000102046824 */ /* 0x000fe200000e06f1 */
[----:B------:R-:W-:Y:S04]  /*7fe0*/  @P6 LEA R14, P0, R5, c[0x0][0x1c8], 0x1 ;  /* 0x00007200050e6a11 */ /* 0x000fe800078008ff */
[----:B------:R-:W-:Y:S02]  /*7ff0*/  SHF.L.U64.HI R223, R223, R230, c[0x0][0x1e4] ;  /* 0x00007900dfdf7619 */ /* 0x000fe400000102e6 */
[----:B--2---:R-:W-:Y:S02]  /*8000*/  @P6 LEA.HI.X R15, R5, c[0x0][0x1cc], R4, 0x1, P0 ;  /* 0x00007300050f6a11 */ /* 0x004fe400000f0c04 */
[----:B------:R2:W2:Y:S01]  /*8010*/  MUFU.TANH R178, R22 ;  /* 0x0000001600b27308 */ /* 0x0004a20000002400 */
[----:B------:R-:W-:Y:S01]  /*8020*/  @P6 IMAD.X R2, R223, 0x1, R2, P5 ;  /* 0x00000001df026824 */ /* 0x000fe200028e0602 */
[C---:B------:R-:W-:Y:S01]  /*8030*/  @P6 IADD3 R3, P5, R0.reuse, R228, RZ ;  /* 0x000000e400036210 */ /* 0x040fe20007fbe0ff */
[----:B------:R4:W-:Y:S01]  /*8040*/  @P6 LDGSTS.E.BYPASS.LTC128B.128 [R225+0xe100], [R14.64], !P1 ;  /* 0x0e1000000ee16fae */ /* 0x0009e2000c901d4c */
[----:B------:R-:W-:Y:S01]  /*8050*/  @P6 IADD3 R4, P0, R0, R246, RZ ;  /* 0x000000f600046210 */ /* 0x000fe20007f1e0ff */
[----:B-1----:R-:W-:Y:S02]  /*8060*/  FMUL.FTZ R23, R29, c[0x0][0x320] ;  /* 0x0000c8001d177a20 */ /* 0x002fe40000410000 */
[C---:B------:R-:W-:Y:S01]  /*8070*/  @P6 IMAD.X R5, R2.reuse, 0x1, R227, P5 ;  /* 0x0000000102056824 */ /* 0x040fe200028e06e3 */
[C---:B------:R-:W-:Y:S01]  /*8080*/  @P6 LEA R12, P5, R3.reuse, c[0x0][0x1c8], 0x1 ;  /* 0x00007200030c6a11 */ /* 0x040fe200078a08ff */
[----:B------:R-:W-:Y:S01]  /*8090*/  @P6 IMAD.X R6, R2, 0x1, R245, P0 ;  /* 0x0000000102066824 */ /* 0x000fe200000e06f5 */
[----:B------:R1:W1:Y:S01]  /*80a0*/  MUFU.TANH R175, R26 ;  /* 0x0000001a00af7308 */ /* 0x0002620000002400 */
[----:B------:R-:W-:Y:S01]  /*80b0*/  @P6 LEA R10, P0, R4, c[0x0][0x1c8], 0x1 ;  /* 0x00007200040a6a11 */ /* 0x000fe200078008ff */
[----:B------:R-:W5:Y:S01]  /*80c0*/  LDL R29, [R1+0x8] ;  /* 0x00000800011d7983 */ /* 0x000f620000100800 */
[----:B------:R-:W-:Y:S01]  /*80d0*/  @P6 LEA.HI.X R13, R3, c[0x0][0x1cc], R5, 0x1, P5 ;  /* 0x00007300030d6a11 */ /* 0x000fe200028f0c05 */
[----:B---3--:R-:W-:Y:S01]  /*80e0*/  FMUL.FTZ R24, R28, c[0x0][0x320] ;  /* 0x0000c8001c187a20 */ /* 0x008fe20000410000 */
[----:B------:R-:W-:Y:S01]  /*80f0*/  @P6 IADD3 R3, P5, R0, R244, RZ ;  /* 0x000000f400036210 */ /* 0x000fe20007fbe0ff */
[----:B------:R-:W-:Y:S01]  /*8100*/  FMUL.FTZ R33, R33, c[0x0][0x320] ;  /* 0x0000c80021217a20 */ /* 0x000fe20000410000 */
[----:B------:R-:W-:Y:S01]  /*8110*/  @P6 LEA.HI.X R11, R4, c[0x0][0x1cc], R6, 0x1, P0 ;  /* 0x00007300040b6a11 */ /* 0x000fe200000f0c06 */
[----:B------:R-:W3:Y:S01]  /*8120*/  LDL R28, [R1+0x24] ;  /* 0x00002400011c7983 */ /* 0x000ee20000100800 */
[----:B------:R-:W-:Y:S01]  /*8130*/  @P6 IADD3.X R4, R2, R243, RZ, P5, !PT ;  /* 0x000000f302046210 */ /* 0x000fe20002ffe4ff */
[----:B------:R1:W1:Y:S01]  /*8140*/  MUFU.TANH R174, R27 ;  /* 0x0000001b00ae7308 */ /* 0x0002620000002400 */
[----:B------:R-:W-:Y:S01]  /*8150*/  @P6 LEA R8, P5, R3, c[0x0][0x1c8], 0x1 ;  /* 0x0000720003086a11 */ /* 0x000fe200078a08ff */
[----:B------:R-:W-:Y:S01]  /*8160*/  FMUL.FTZ R35, R35, c[0x0][0x320] ;  /* 0x0000c80023237a20 */ /* 0x000fe20000410000 */
[----:B------:R-:W-:Y:S01]  /*8170*/  @P6 IADD3 R0, P0, R0, R242, RZ ;  /* 0x000000f200006210 */ /* 0x000fe20007f1e0ff */
[----:B------:R3:W-:Y:S01]  /*8180*/  @P6 LDGSTS.E.BYPASS.LTC128B.128 [R225+0x9100], [R12.64], !P4 ;  /* 0x091000000ce16fae */ /* 0x0007e2000e101d4c */
[----:B------:R-:W-:Y:S01]  /*8190*/  @P6 LEA.HI.X R9, R3, c[0x0][0x1cc], R4, 0x1, P5 ;  /* 0x0000730003096a11 */ /* 0x000fe200028f0c04 */
[----:B--2---:R-:W-:Y:S02]  /*81a0*/  FMUL.FTZ R22, R32, c[0x0][0x320] ;  /* 0x0000c80020167a20 */ /* 0x004fe40000410000 */
[----:B------:R-:W-:Y:S01]  /*81b0*/  @P6 IMAD.X R2, R2, 0x1, R241, P0 ;  /* 0x0000000102026824 */ /* 0x000fe200000e06f1 */
[----:B------:R-:W-:Y:S01]  /*81c0*/  @P6 LEA R6, P0, R0, c[0x0][0x1c8], 0x1 ;  /* 0x0000720000066a11 */ /* 0x000fe200078008ff */
[----:B------:R-:W2:Y:S01]  /*81d0*/  MUFU.TANH R25, R25 ;  /* 0x0000001900197308 */ /* 0x000ea20000002400 */
[----:B------:R2:W5:Y:S01]  /*81e0*/  LDL R4, [R1+0x4c] ;  /* 0x00004c0001047983 */ /* 0x0005620000100800 */
[----:B----4-:R-:W-:Y:S01]  /*81f0*/  FMUL.FTZ R14, R34, c[0x0][0x320] ;  /* 0x0000c800220e7a20 */ /* 0x010fe20000410000 */
[----:B------:R-:W-:Y:S01]  /*8200*/  @P6 LEA.HI.X R7, R0, c[0x0][0x1cc], R2, 0x1, P0 ;  /* 0x0000730000076a11 */ /* 0x000fe200000f0c02 */
[----:B-1----:R-:W-:Y:S01]  /*8210*/  FMUL.FTZ R26, R31, c[0x0][0x320] ;  /* 0x0000c8001f1a7a20 */ /* 0x002fe20000410000 */
[----:B------:R-:W-:Y:S01]  /*8220*/  PLOP3.LUT P0, PT, PT, PT, UP2, 0x80, 0x0 ;  /* 0x000000000000781c */ /* 0x000fe20003f0f028 */
[----:B------:R-:W-:Y:S01]  /*8230*/  IMAD.SHL.U32 R5, R224, 0x40, RZ ;  /* 0x00000040e0057824 */ /* 0x000fe200078e00ff */
[----:B------:R1:W-:Y:S03]  /*8240*/  @P6 LDGSTS.E.BYPASS.LTC128B.128 [R225+0xb100], [R10.64], !P3 ;  /* 0x0b1000000ae16fae */ /* 0x0003e6000d901d4c */
[----:B------:R-:W4:Y:S03]  /*8250*/  MUFU.TANH R24, R24 ;  /* 0x0000001800187308 */ /* 0x000f260000002400 */
[----:B------:R1:W-:Y:S01]  /*8260*/  @P6 LDGSTS.E.BYPASS.LTC128B.128 [R225+0xd100], [R8.64], !P2 ;  /* 0x0d10000008e16fae */ /* 0x0003e2000d101d4c */
[----:B------:R-:W-:Y:S05]  /*8270*/  FMUL.FTZ R27, R30, c[0x0][0x320] ;  /* 0x0000c8001e1b7a20 */ /* 0x000fea0000410000 */
[----:B------:R1:W-:Y:S01]  /*8280*/  @P6 LDGSTS.E.BYPASS.LTC128B.128 [R225+0xf100], [R6.64], !P1 ;  /* 0x0f10000006e16fae */ /* 0x0003e2000c901d4c */
[----:B------:R-:W1:Y:S05]  /*8290*/  MUFU.TANH R23, R23 ;  /* 0x0000001700177308 */ /* 0x000e6a0000002400 */
[----:B------:R-:W0:Y:S05]  /*82a0*/  LDGDEPBAR ;  /* 0x00000000000079af */ /* 0x000e2a0000000000 */
[----:B------:R-:W1:Y:S10]  /*82b0*/  MUFU.TANH R27, R27 ;  /* 0x0000001b001b7308 */ /* 0x000e740000002400 */
[----:B------:R-:W1:Y:S10]  /*82c0*/  MUFU.TANH R26, R26 ;  /* 0x0000001a001a7308 */ /* 0x000e740000002400 */
[----:B------:R-:W1:Y:S10]  /*82d0*/  MUFU.TANH R22, R22 ;  /* 0x0000001600167308 */ /* 0x000e740000002400 */
[----:B------:R1:W1:Y:S10]  /*82e0*/  MUFU.TANH R16, R33 ;  /* 0x0000002100107308 */ /* 0x0002740000002400 */
[----:B------:R-:W1:Y:S10]  /*82f0*/  MUFU.TANH R14, R14 ;  /* 0x0000000e000e7308 */ /* 0x000e740000002400 */
[----:B------:R1:W1:Y:S01]  /*8300*/  MUFU.TANH R135, R35 ;  /* 0x0000002300877308 */ /* 0x0002620000002400 */
[----:B---3--:R-:W-:Y:S04]  /*8310*/  IADD3 R0, -R28, 0x1, -R5 ;  /* 0x000000011c007810 */ /* 0x008fe80007ffe905 */
[----:B------:R-:W-:Y:S04]  /*8320*/  IADD3 R0, R0, c[0x0][0x1d0], RZ ;  /* 0x0000740000007a10 */ /* 0x000fe80007ffe0ff */
[----:B------:R-:W-:Y:S04]  /*8330*/  IADD3 R0, R0, -c[0x0][0x168], RZ ;  /* 0x80005a0000007a10 */ /* 0x000fe80007ffe0ff */
[C---:B-1----:R-:W-:Y:S01]  /*8340*/  IADD3 R7, R0.reuse, c[0x0][0x328], RZ ;  /* 0x0000ca0000077a10 */ /* 0x042fe20007ffe0ff */
[----:B-----5:R-:W-:Y:S01]  /*8350*/  @P0 IMAD.MOV.U32 R4, RZ, RZ, R29 ;  /* 0x000000ffff040224 */ /* 0x020fe200078e001d */
[----:B------:R-:W-:Y:S02]  /*8360*/  PLOP3.LUT P0, PT, PT, PT, UP1, 0x40, 0x0 ;  /* 0x000000000000781c */ /* 0x000fe40003f0e818 */
[----:B------:R-:W-:Y:S02]  /*8370*/  IADD3 R6, R0, UR6, RZ ;  /* 0x0000000600067c10 */ /* 0x000fe4000fffe0ff */
[----:B------:R-:W1:Y:S02]  /*8380*/  SHFL.IDX PT, R3, R4, RZ, 0x1c1f ;  /* 0x001c1fff04037589 */ /* 0x000e6400000e0000 */
[--C-:B-1----:R-:W-:Y:S02]  /*8390*/  IMAD.IADD R2, R7, 0x1, R3.reuse ;  /* 0x0000000107027824 */ /* 0x102fe400078e0203 */
[----:B------:R-:W-:Y:S05]  /*83a0*/  IMAD.IADD R0, R6, 0x1, R3 ;  /* 0x0000000106007824 */ /* 0x000fea00078e0203 */
[----:B------:R-:W-:-:S05]  /*83b0*/  @P0 BRA `(.L_x_1605) ;  /* 0x0000019000000947 */ /* 0x000fca0003800000 */
[----:B--2-4-:R-:W-:Y:S01]  /*83c0*/  IADD3 R3, R3, c[0x0][0x1d0], RZ ;  /* 0x0000740003037a10 */ /* 0x014fe20007ffe0ff */
        /* <DEDUP_REMOVED lines=13> */
.L_x_1607:
[----:B------:R-:W-:Y:S04]  /*84a0*/  MOV R8, c[0x0][0x32c] ;  /* 0x0000cb0000087a02 */ /* 0x000fe80000000f00 */
[----:B------:R-:W-:Y:S11]  /*84b0*/  ISETP.NE.AND P0, PT, R8, 0x1, PT ;  /* 0x000000010800780c */ /* 0x000ff60003f05270 */
[----:B------:R-:W-:Y:S02]  /*84c0*/  @!UPT UIADD3 URZ, URZ, URZ, URZ ;  /* 0x0000003f3f3ff290 */ /* 0x000fe4000fffe03f */
[----:B------:R-:W-:Y:S05]  /*84d0*/  @P0 IMAD.HI.U32 R8, R3, c[0x0][0x330], RZ ;  /* 0x0000cc0003080a27 */ /* 0x000fea00078e00ff */
[----:B------:R-:W-:Y:S02]  /*84e0*/  @P0 SHF.R.U32.HI R3, RZ, c[0x0][0x334], R8 ;  /* 0x0000cd00ff030a19 */ /* 0x000fe40000011608 */
.L_x_1608:
[----:B------:R-:W-:Y:S05]  /*84f0*/  BSYNC B0 ;  /* 0x0000000000007941 */ /* 0x000fea0003800000 */
.L_x_1606:
[----:B------:R-:W-:Y:S04]  /*8500*/  IMAD R3, R3, c[0x0][0x32c], -R5 ;  /* 0x0000cb0003037a24 */ /* 0x000fe800078e0a05 */
[----:B------:R-:W-:Y:S05]  /*8510*/  IMAD.IADD R3, R3, 0x1, -R28 ;  /* 0x0000000103037824 */ /* 0x000fea00078e0a1c */
[----:B------:R-:W-:Y:S02]  /*8520*/  IADD3 R8, R3, c[0x0][0x32c], RZ ;  /* 0x0000cb0003087a10 */ /* 0x000fe40007ffe0ff */
[----:B------:R-:W-:Y:S02]  /*8530*/  IMNMX R0, R0, R3, !PT ;  /* 0x0000000300007217 */ /* 0x000fe40007800200 */
[----:B------:R-:W-:Y:S02]  /*8540*/  IMNMX R2, R2, R8, PT ;  /* 0x0000000802027217 */ /* 0x000fe40003800200 */
.L_x_1605:
[----:B--2-4-:R-:W-:Y:S01]  /*8550*/  ISETP.GT.AND P0, PT, R224, -0x1, PT ;  /* 0xffffffffe000780c */ /* 0x014fe20003f04270 */
[----:B------:R-:W1:Y:S03]  /*8560*/  SHFL.IDX PT, R3, R4, 0x1, 0x1c1f ;  /* 0x003c1f0004037f89 */ /* 0x000e6600000e0000 */
[C---:B------:R-:W-:Y:S02]  /*8570*/  ISETP.GT.AND P5, PT, R0.reuse, RZ, P0 ;  /* 0x000000ff0000720c */ /* 0x040fe400007a4270 */
[----:B------:R-:W-:Y:S02]  /*8580*/  ISETP.GT.AND P6, PT, R0, 0x1, P0 ;  /* 0x000000010000780c */ /* 0x000fe400007c4270 */
[C---:B------:R-:W-:Y:S02]  /*8590*/  ISETP.LT.OR P5, PT, R2.reuse, 0x1, P5 ;  /* 0x000000010200780c */ /* 0x040fe40002fa1670 */
[----:B------:R-:W-:Y:S02]  /*85a0*/  ISETP.LT.OR P6, PT, R2, 0x2, P6 ;  /* 0x000000020200780c */ /* 0x000fe400037c1670 */
[----:B------:R-:W-:Y:S02]  /*85b0*/  FSEL R8, R180, -INF , !P5 ;  /* 0xff800000b4087808 */ /* 0x000fe40006800000 */
[----:B------:R-:W-:Y:S02]  /*85c0*/  ISETP.GT.AND P5, PT, R0, 0x8, P0 ;  /* 0x000000080000780c */ /* 0x000fe400007a4270 */
[----:B------:R-:W-:Y:S02]  /*85d0*/  FSEL R10, R179, -INF , !P6 ;  /* 0xff800000b30a7808 */ /* 0x000fe40007000000 */
[----:B------:R-:W-:Y:S02]  /*85e0*/  ISETP.LT.OR P5, PT, R2, 0x9, P5 ;  /* 0x000000090200780c */ /* 0x000fe40002fa1670 */
[C---:B------:R-:W-:Y:S02]  /*85f0*/  ISETP.GT.AND P6, PT, R0.reuse, 0x9, P0 ;  /* 0x000000090000780c */ /* 0x040fe400007c4270 */
[----:B------:R-:W-:Y:S02]  /*8600*/  FSEL R9, R177, -INF , !P5 ;  /* 0xff800000b1097808 */ /* 0x000fe40006800000 */
[----:B------:R-:W-:Y:S02]  /*8610*/  ISETP.GT.AND P5, PT, R0, 0x10, P0 ;  /* 0x000000100000780c */ /* 0x000fe400007a4270 */
[C---:B------:R-:W-:Y:S02]  /*8620*/  ISETP.LT.OR P6, PT, R2.reuse, 0xa, P6 ;  /* 0x0000000a0200780c */ /* 0x040fe400037c1670 */
[----:B------:R-:W-:Y:S02]  /*8630*/  ISETP.LT.OR P5, PT, R2, 0x11, P5 ;  /* 0x000000110200780c */ /* 0x000fe40002fa1670 */
[----:B------:R-:W-:Y:S02]  /*8640*/  FSEL R11, R176, -INF , !P6 ;  /* 0xff800000b00b7808 */ /* 0x000fe40007000000 */
[----:B------:R-:W-:Y:S02]  /*8650*/  FSEL R173, R173, -INF , !P5 ;  /* 0xff800000adad7808 */ /* 0x000fe40006800000 */
[C---:B------:R-:W-:Y:S02]  /*8660*/  ISETP.GT.AND P5, PT, R0.reuse, 0x18, P0 ;  /* 0x000000180000780c */ /* 0x040fe400007a4270 */
        /* <DEDUP_REMOVED lines=13> */
[----:B------:R-:W-:Y:S02]  /*8740*/  ISETP.GT.AND P6, PT, R0, 0x21, P0 ;  /* 0x000000210000780c */ /* 0x000fe400007c4270 */
        /* <DEDUP_REMOVED lines=13> */
[----:B------:R-:W-:Y:S02]  /*8820*/  PLOP3.LUT P5, PT, PT, PT, UP1, 0x40, 0x0 ;  /* 0x000000000000781c */ /* 0x000fe40003fae818 */
[----:B------:R-:W-:Y:S04]  /*8830*/  ISETP.LT.OR P6, PT, R2, 0x32, P6 ;  /* 0x000000320200780c */ /* 0x000fe800037c1670 */
[----:B------:R-:W-:Y:S02]  /*8840*/  FSEL R195, R23, -INF , !P6 ;  /* 0xff80000017c37808 */ /* 0x000fe40007000000 */
[----:B------:R-:W-:Y:S01]  /*8850*/  ISETP.GT.AND P6, PT, R0, 0x39, P0 ;  /* 0x000000390000780c */ /* 0x000fe200007c4270 */
[--C-:B-1----:R-:W-:Y:S03]  /*8860*/  IMAD.IADD R0, R6, 0x1, R3.reuse ;  /* 0x0000000106007824 */ /* 0x102fe600078e0203 */
[----:B------:R-:W-:Y:S01]  /*8870*/  ISETP.LT.OR P6, PT, R2, 0x3a, P6 ;  /* 0x0000003a0200780c */ /* 0x000fe200037c1670 */
[----:B------:R-:W-:Y:S03]  /*8880*/  IMAD.IADD R2, R7, 0x1, R3 ;  /* 0x0000000107027824 */ /* 0x000fe600078e0203 */
[----:B------:R-:W-:Y:S01]  /*8890*/  FSEL R226, R16, -INF , !P6 ;  /* 0xff80000010e27808 */ /* 0x000fe20007000000 */
        /* <DEDUP_REMOVED lines=15> */
.L_x_1611:
[----:B------:R-:W-:Y:S04]  /*8990*/  MOV R4, c[0x0][0x32c] ;  /* 0x0000cb0000047a02 */ /* 0x000fe80000000f00 */
[----:B------:R-:W-:Y:S11]  /*89a0*/  ISETP.NE.AND P5, PT, R4, 0x1, PT ;  /* 0x000000010400780c */ /* 0x000ff60003fa5270 */
[----:B------:R-:W-:Y:S02]  /*89b0*/  @!UPT UIADD3 URZ, URZ, URZ, URZ ;  /* 0x0000003f3f3ff290 */ /* 0x000fe4000fffe03f */
[----:B------:R-:W-:Y:S05]  /*89c0*/  @P5 IMAD.HI.U32 R4, R3, c[0x0][0x330], RZ ;  /* 0x0000cc0003045a27 */ /* 0x000fea00078e00ff */
[----:B------:R-:W-:Y:S02]  /*89d0*/  @P5 SHF.R.U32.HI R3, RZ, c[0x0][0x334], R4 ;  /* 0x0000cd00ff035a19 */ /* 0x000fe40000011604 */
.L_x_1612:
[----:B------:R-:W-:Y:S05]  /*89e0*/  BSYNC B0 ;  /* 0x0000000000007941 */ /* 0x000fea0003800000 */
.L_x_1610:
[----:B------:R-:W-:Y:S04]  /*89f0*/  IMAD R5, R3, c[0x0][0x32c], -R5 ;  /* 0x0000cb0003057a24 */ /* 0x000fe800078e0a05 */
[----:B------:R-:W-:Y:S05]  /*8a00*/  IMAD.IADD R5, R5, 0x1, -R28 ;  /* 0x0000000105057824 */ /* 0x000fea00078e0a1c */
[----:B------:R-:W-:Y:S02]  /*8a10*/  IADD3 R3, R5, c[0x0][0x32c], RZ ;  /* 0x0000cb0005037a10 */ /* 0x000fe40007ffe0ff */
[----:B------:R-:W-:Y:S02]  /*8a20*/  IMNMX R0, R0, R5, !PT ;  /* 0x0000000500007217 */ /* 0x000fe40007800200 */
[----:B------:R-:W-:Y:S02]  /*8a30*/  IMNMX R2, R2, R3, PT ;  /* 0x0000000302027217 */ /* 0x000fe40003800200 */
.L_x_1609:
[----:B------:R-:W-:Y:S01]  /*8a40*/  FMNMX.FTZ R3, R8, R133, !PT ;  /* 0x0000008508037209 */ /* 0x000fe20007810000 */
[----:B------:R-:W-:Y:S01]  /*8a50*/  LDSM.16.MT88.4 R20, [R198+0x100] ;  /* 0x00010000c614783b */ /* 0x000fe20000004200 */
[----:B------:R-:W-:Y:S02]  /*8a60*/  ISETP.GT.AND P5, PT, R0, RZ, P0 ;  /* 0x000000ff0000720c */ /* 0x000fe400007a4270 */
[----:B------:R-:W-:Y:S02]  /*8a70*/  FMNMX.FTZ R3, R10, R3, !PT ;  /* 0x000000030a037209 */ /* 0x000fe40007810000 */
[----:B------:R-:W-:Y:S02]  /*8a80*/  ISETP.GT.AND P6, PT, R0, 0x1, P0 ;  /* 0x000000010000780c */ /* 0x000fe400007c4270 */
[----:B------:R-:W-:Y:S01]  /*8a90*/  FMNMX.FTZ R3, R9, R3, !PT ;  /* 0x0000000309037209 */ /* 0x000fe20007810000 */
[----:B------:R-:W-:Y:S01]  /*8aa0*/  LDSM.16.MT88.4 R28, [R200+0x100] ;  /* 0x00010000c81c783b */ /* 0x000fe20000004200 */
[----:B------:R-:W-:Y:S02]  /*8ab0*/  ISETP.LT.OR P5, PT, R2, 0x1, P5 ;  /* 0x000000010200780c */ /* 0x000fe40002fa1670 */
[----:B------:R-:W-:Y:S02]  /*8ac0*/  FMNMX.FTZ R3, R11, R3, !PT ;  /* 0x000000030b037209 */ /* 0x000fe40007810000 */
[----:B------:R-:W-:Y:S02]  /*8ad0*/  FSEL R4, R192, -INF , !P5 ;  /* 0xff800000c0047808 */ /* 0x000fe40006800000 */
[----:B------:R-:W-:Y:S02]  /*8ae0*/  FMNMX.FTZ R3, R173, R3, !PT ;  /* 0x00000003ad037209 */ /* 0x000fe40007810000 */
[----:B------:R-:W-:Y:S02]  /*8af0*/  ISETP.GT.AND P5, PT, R0, 0x8, P0 ;  /* 0x000000080000780c */ /* 0x000fe400007a4270 */
[----:B------:R-:W-:Y:S02]  /*8b00*/  FMNMX.FTZ R3, R176, R3, !PT ;  /* 0x00000003b0037209 */ /* 0x000fe40007810000 */
[C---:B------:R-:W-:Y:S02]  /*8b10*/  ISETP.LT.OR P6, PT, R2.reuse, 0x2, P6 ;  /* 0x000000020200780c */ /* 0x040fe400037c1670 */
[----:B------:R-:W-:Y:S02]  /*8b20*/  FMNMX.FTZ R3, R177, R3, !PT ;  /* 0x00000003b1037209 */ /* 0x000fe40007810000 */
[----:B------:R-:W-:Y:S02]  /*8b30*/  ISETP.LT.OR P5, PT, R2, 0x9, P5 ;  /* 0x000000090200780c */ /* 0x000fe40002fa1670 */
[----:B------:R-:W-:Y:S02]  /*8b40*/  FSEL R6, R193, -INF , !P6 ;  /* 0xff800000c1067808 */ /* 0x000fe40007000000 */
[----:B------:R-:W-:Y:S02]  /*8b50*/  ISETP.GT.AND P6, PT, R0, 0x9, P0 ;  /* 0x000000090000780c */ /* 0x000fe400007c4270 */
[----:B------:R-:W-:Y:S02]  /*8b60*/  FMNMX.FTZ R12, R4, R134, !PT ;  /* 0x00000086040c7209 */ /* 0x000fe40007810000 */
[----:B------:R-:W-:Y:S02]  /*8b70*/  FMNMX.FTZ R3, R179, R3, !PT ;  /* 0x00000003b3037209 */ /* 0x000fe40007810000 */
[----:B------:R-:W-:Y:S02]  /*8b80*/  FSEL R5, R186, -INF , !P5 ;  /* 0xff800000ba057808 */ /* 0x000fe40006800000 */
[----:B------:R-:W-:Y:S02]  /*8b90*/  ISETP.GT.AND P5, PT, R0, 0x10, P0 ;  /* 0x000000100000780c */ /* 0x000fe400007a4270 */
[----:B------:R-:W-:Y:S02]  /*8ba0*/  ISETP.LT.OR P6, PT, R2, 0xa, P6 ;  /* 0x0000000a0200780c */ /* 0x000fe400037c1670 */
[----:B------:R-:W-:Y:S02]  /*8bb0*/  FMNMX.FTZ R12, R6, R12, !PT ;  /* 0x0000000c060c7209 */ /* 0x000fe40007810000 */
        /* <DEDUP_REMOVED lines=8> */
[C---:B------:R-:W-:Y:S02]  /*8c40*/  ISETP.LT.OR P6, PT, R2.reuse, 0x12, P6 ;  /* 0x000000120200780c */ /* 0x040fe400037c1670 */
        /* <DEDUP_REMOVED lines=28> */
[----:B------:R-:W-:Y:S01]  /*8e10*/  ISETP.GT.AND P5, PT, R0, 0x30, P0 ;  /* 0x000000300000780c */ /* 0x000fe200007a4270 */
        /* <DEDUP_REMOVED lines=10> */
[----:B------:R-:W-:Y:S02]  /*8ec0*/  ISETP.LT.OR P6, PT, R2, 0x32, P6 ;  /* 0x000000320200780c */ /* 0x000fe400037c1670 */
[----:B------:R-:W-:Y:S02]  /*8ed0*/  ISETP.GT.AND P0, PT, R0, 0x39, P0 ;  /* 0x000000390000780c */ /* 0x000fe40000704270 */
[----:B------:R-:W-:Y:S02]  /*8ee0*/  FMNMX.FTZ R0, R187, R12, !PT ;  /* 0x0000000cbb007209 */ /* 0x000fe40007810000 */
[----:B------:R-:W-:Y:S02]  /*8ef0*/  ISETP.LT.OR P5, PT, R2, 0x39, P5 ;  /* 0x000000390200780c */ /* 0x000fe40002fa1670 */
[----:B------:R-:W-:Y:S02]  /*8f00*/  FSEL R191, R26, -INF , !P6 ;  /* 0xff8000001abf7808 */ /* 0x000fe40007000000 */
[----:B------:R-:W-:Y:S02]  /*8f10*/  FSEL R192, R14, -INF , !P5 ;  /* 0xff8000000ec07808 */ /* 0x000fe40006800000 */
[----:B------:R-:W-:Y:S02]  /*8f20*/  ISETP.LT.OR P0, PT, R2, 0x3a, P0 ;  /* 0x0000003a0200780c */ /* 0x000fe40000701670 */
[----:B------:R-:W-:Y:S02]  /*8f30*/  FMNMX.FTZ R0, R191, R0, !PT ;  /* 0x00000000bf007209 */ /* 0x000fe40007810000 */
[----:B------:R-:W-:Y:S02]  /*8f40*/  FSEL R135, R135, -INF , !P0 ;  /* 0xff80000087877808 */ /* 0x000fe40004000000 */
[----:B------:R-:W-:Y:S02]  /*8f50*/  FMNMX.FTZ R0, R192, R0, !PT ;  /* 0x00000000c0007209 */ /* 0x000fe40007810000 */
[----:B-1----:R-:W-:Y:S02]  /*8f60*/  FMNMX.FTZ R3, R3, R13, !PT ;  /* 0x0000000d03037209 */ /* 0x002fe40007810000 */
[----:B------:R-:W-:Y:S01]  /*8f70*/  FMNMX.FTZ R0, R135, R0, !PT ;  /* 0x0000000087007209 */ /* 0x000fe20007810000 */
[----:B------:R-:W-:Y:S08]  /*8f80*/  LDSM.16.MT88.4 R12, [R197+0x100] ;  /* 0x00010000c50c783b */ /* 0x000ff00000004200 */
[----:B------:R-:W1:Y:S08]  /*8f90*/  SHFL.BFLY PT, R2, R0, 0x2, 0x1f ;  /* 0x0c401f0000027f89 */ /* 0x000e7000000e0000 */
[----:B------:R-:W2:Y:S01]  /*8fa0*/  SHFL.BFLY PT, R132, R3, 0x1, 0x1f ;  /* 0x0c201f0003847f89 */ /* 0x000ea200000e0000 */
[----:B-1----:R-:W-:Y:S02]  /*8fb0*/  FMNMX.FTZ R2, R0, R2, !PT ;  /* 0x0000000200027209 */ /* 0x002fe40007810000 */
[----:B--2---:R-:W-:Y:S05]  /*8fc0*/  FMNMX.FTZ R132, R3, R132, !PT ;  /* 0x0000008403847209 */ /* 0x004fea0007810000 */
[----:B------:R-:W1:Y:S01]  /*8fd0*/  SHFL.BFLY PT, R3, R2, 0x1, 0x1f ;  /* 0x0c201f0002037f89 */ /* 0x000e6200000e0000 */
[C---:B------:R-:W-:Y:S01]  /*8fe0*/  FSETP.NEU.FTZ.AND P0, PT, R132.reuse, -INF , PT ;  /* 0xff8000008400780b */ /* 0x040fe20003f1d000 */
[C---:B------:R-:W-:Y:S03]  /*8ff0*/  FMUL.FTZ R172, R132.reuse, c[0x0][0x2d0] ;  /* 0x0000b40084ac7a20 */ /* 0x040fe60000410000 */
[----:B------:R-:W-:Y:S02]  /*9000*/  FSEL R0, R132, RZ, P0 ;  /* 0x000000ff84007208 */ /* 0x000fe40000000000 */
[----:B------:R-:W-:Y:S03]  /*9010*/  FSEL R172, R172, RZ, P0 ;  /* 0x000000ffacac7208 */ /* 0x000fe60000000000 */
[----:B------:R-:W-:Y:S02]  /*9020*/  FADD.FTZ R0, -R0, R133 ;  /* 0x0000008500007221 */ /* 0x000fe40000010100 */
[--C-:B------:R-:W-:Y:S02]  /*9030*/  FFMA.FTZ R8, R8, c[0x0][0x2d0], -R172.reuse ;  /* 0x0000b40008087a23 */ /* 0x100fe400000108ac */
[----:B------:R-:W-:Y:S02]  /*9040*/  FMUL.FTZ R0, R0, c[0x0][0x2d0] ;  /* 0x0000b40000007a20 */ /* 0x000fe40000410000 */
[--C-:B------:R-:W-:Y:S01]  /*9050*/  FFMA.FTZ R10, R10, c[0x0][0x2d0], -R172.reuse ;  /* 0x0000b4000a0a7a23 */ /* 0x100fe200000108ac */
[----:B------:R-:W-:Y:S01]  /*9060*/  MUFU.EX2 R237, R8 ;  /* 0x0000000800ed7308 */ /* 0x000fe20000000800 */
[--C-:B------:R-:W-:Y:S02]  /*9070*/  FFMA.FTZ R9, R9, c[0x0][0x2d0], -R172.reuse ;  /* 0x0000b40009097a23 */ /* 0x100fe400000108ac */
[----:B------:R-:W-:Y:S01]  /*9080*/  FFMA.FTZ R11, R11, c[0x0][0x2d0], -R172 ;  /* 0x0000b4000b0b7a23 */ /* 0x000fe200000108ac */
[----:B-1----:R-:W-:Y:S06]  /*9090*/  FMNMX.FTZ R3, R2, R3, !PT ;  /* 0x0000000302037209 */ /* 0x002fec0007810000 */
[----:B------:R1:W2:Y:S01]  /*90a0*/  MUFU.EX2 R2, R0 ;  /* 0x0000000000027308 */ /* 0x0002a20000000800 */
[C---:B------:R-:W-:Y:S01]  /*90b0*/  FSETP.NEU.FTZ.AND P0, PT, R3.reuse, -INF , PT ;  /* 0xff8000000300780b */ /* 0x040fe20003f1d000 */
[----:B------:R-:W-:Y:S05]  /*90c0*/  FMUL.FTZ R133, R3, c[0x0][0x2d0] ;  /* 0x0000b40003857a20 */ /* 0x000fea0000410000 */
[----:B------:R-:W-:Y:S03]  /*90d0*/  FSEL R133, R133, RZ, P0 ;  /* 0x000000ff85857208 */ /* 0x000fe60000000000 */
[----:B------:R-:W3:Y:S02]  /*90e0*/  MUFU.EX2 R240, R10 ;  /* 0x0000000a00f07308 */ /* 0x000ee40000000800 */
[--C-:B------:R-:W-:Y:S02]  /*90f0*/  FFMA.FTZ R4, R4, c[0x0][0x2d0], -R133.reuse ;  /* 0x0000b40004047a23 */ /* 0x100fe40000010885 */
[--C-:B------:R-:W-:Y:S02]  /*9100*/  FFMA.FTZ R6, R6, c[0x0][0x2d0], -R133.reuse ;  /* 0x0000b40006067a23 */ /* 0x100fe40000010885 */
[--C-:B------:R-:W-:Y:S02]  /*9110*/  FFMA.FTZ R5, R5, c[0x0][0x2d0], -R133.reuse ;  /* 0x0000b40005057a23 */ /* 0x100fe40000010885 */
[--C-:B------:R-:W-:Y:S02]  /*9120*/  FFMA.FTZ R7, R7, c[0x0][0x2d0], -R133.reuse ;  /* 0x0000b40007077a23 */ /* 0x100fe40000010885 */
[----:B------:R4:W-:Y:S01]  /*9130*/  MUFU.EX2 R239, R9 ;  /* 0x0000000900ef7308 */ /* 0x0009e20000000800 */
[----:B-1----:R-:W-:Y:S01]  /*9140*/  FSEL R0, R3, RZ, P0 ;  /* 0x000000ff03007208 */ /* 0x002fe20000000000 */
[----:B--2---:R-:W-:Y:S01]  /*9150*/  FMUL.FTZ R8, R2, R140 ;  /* 0x0000008c02087220 */ /* 0x004fe20000410000 */
[----:B------:R-:W-:Y:S01]  /*9160*/  ISETP.GT.AND P0, PT, R224, UR4, PT ;  /* 0x00000004e0007c0c */ /* 0x000fe2000bf04270 */
[----:B------:R-:W-:Y:S02]  /*9170*/  FMUL.FTZ R16, R2, R148 ;  /* 0x0000009402107220 */ /* 0x000fe40000410000 */
[----:B------:R-:W-:Y:S04]  /*9180*/  FADD.FTZ R0, -R0, R134 ;  /* 0x0000008600007221 */ /* 0x000fe80000010100 */
[----:B------:R-:W1:Y:S01]  /*9190*/  MUFU.EX2 R238, R11 ;  /* 0x0000000b00ee7308 */ /* 0x000e620000000800 */
[----:B------:R-:W-:Y:S02]  /*91a0*/  FMUL.FTZ R17, R2, R149 ;  /* 0x0000009502117220 */ /* 0x000fe40000410000 */
[----:B------:R-:W-:Y:S01]  /*91b0*/  FMUL.FTZ R0, R0, c[0x0][0x2d0] ;  /* 0x0000b40000007a20 */ /* 0x000fe20000410000 */
[----:B---3--:R-:W-:Y:S01]  /*91c0*/  F2FP.PACK_AB R168, R240, R237 ;  /* 0x000000edf0a8723e */ /* 0x008fe200000000ff */
[C---:B------:R-:W-:Y:S02]  /*91d0*/  FMUL.FTZ R24, R2.reuse, R156 ;  /* 0x0000009c02187220 */ /* 0x040fe40000410000 */
[C---:B------:R-:W-:Y:S02]  /*91e0*/  FMUL.FTZ R25, R2.reuse, R157 ;  /* 0x0000009d02197220 */ /* 0x040fe40000410000 */
[C---:B------:R-:W-:Y:S01]  /*91f0*/  FMUL.FTZ R32, R2.reuse, R164 ;  /* 0x000000a402207220 */ /* 0x040fe20000410000 */
[----:B------:R2:W-:Y:S01]  /*9200*/  MUFU.EX2 R229, R4 ;  /* 0x0000000400e57308 */ /* 0x0005e20000000800 */
[C---:B------:R-:W-:Y:S02]  /*9210*/  FMUL.FTZ R33, R2.reuse, R165 ;  /* 0x000000a502217220 */ /* 0x040fe40000410000 */
[C---:B------:R-:W-:Y:S02]  /*9220*/  FMUL.FTZ R36, R2.reuse, R36 ;  /* 0x0000002402247220 */ /* 0x040fe40000410000 */
[C---:B----4-:R-:W-:Y:S02]  /*9230*/  FMUL.FTZ R9, R2.reuse, R141 ;  /* 0x0000008d02097220 */ /* 0x050fe40000410000 */
[C---:B------:R-:W-:Y:S02]  /*9240*/  FMUL.FTZ R37, R2.reuse, R37 ;  /* 0x0000002502257220 */ /* 0x040fe40000410000 */
[C---:B------:R-:W-:Y:S01]  /*9250*/  FMUL.FTZ R40, R2.reuse, R40 ;  /* 0x0000002802287220 */ /* 0x040fe20000410000 */
[----:B------:R-:W3:Y:S01]  /*9260*/  MUFU.EX2 R228, R6 ;  /* 0x0000000600e47308 */ /* 0x000ee20000000800 */
[C---:B------:R-:W-:Y:S02]  /*9270*/  FMUL.FTZ R41, R2.reuse, R41 ;  /* 0x0000002902297220 */ /* 0x040fe40000410000 */
[----:B------:R-:W-:Y:S01]  /*9280*/  FMUL.FTZ R44, R2, R44 ;  /* 0x0000002c022c7220 */ /* 0x000fe20000410000 */
[----:B-1----:R-:W-:Y:S01]  /*9290*/  F2FP.PACK_AB R170, R238, R239 ;  /* 0x000000efeeaa723e */ /* 0x002fe200000000ff */
[C---:B------:R-:W-:Y:S02]  /*92a0*/  FMUL.FTZ R45, R2.reuse, R45 ;  /* 0x0000002d022d7220 */ /* 0x040fe40000410000 */
[C---:B------:R-:W-:Y:S02]  /*92b0*/  FMUL.FTZ R48, R2.reuse, R48 ;  /* 0x0000003002307220 */ /* 0x040fe40000410000 */
[C---:B------:R-:W-:Y:S01]  /*92c0*/  FMUL.FTZ R49, R2.reuse, R49 ;  /* 0x0000003102317220 */ /* 0x040fe20000410000 */
[----:B------:R1:W-:Y:S01]  /*92d0*/  MUFU.EX2 R227, R5 ;  /* 0x0000000500e37308 */ /* 0x0003e20000000800 */
[C---:B------:R-:W-:Y:S02]  /*92e0*/  FMUL.FTZ R52, R2.reuse, R52 ;  /* 0x0000003402347220 */ /* 0x040fe40000410000 */
[C---:B------:R-:W-:Y:S02]  /*92f0*/  FMUL.FTZ R53, R2.reuse, R53 ;  /* 0x0000003502357220 */ /* 0x040fe40000410000 */
[C---:B--2---:R-:W-:Y:S02]  /*9300*/  FMUL.FTZ R4, R2.reuse, R136 ;  /* 0x0000008802047220 */ /* 0x044fe40000410000 */
[C---:B------:R-:W-:Y:S02]  /*9310*/  FMUL.FTZ R56, R2.reuse, R56 ;  /* 0x0000003802387220 */ /* 0x040fe40000410000 */
[C---:B------:R-:W-:Y:S01]  /*9320*/  FMUL.FTZ R57, R2.reuse, R57 ;  /* 0x0000003902397220 */ /* 0x040fe20000410000 */
[----:B------:R-:W2:Y:S01]  /*9330*/  MUFU.EX2 R193, R7 ;  /* 0x0000000700c17308 */ /* 0x000ea20000000800 */
[C---:B------:R-:W-:Y:S02]  /*9340*/  FMUL.FTZ R60, R2.reuse, R60 ;  /* 0x0000003c023c7220 */ /* 0x040fe40000410000 */
[----:B------:R-:W-:Y:S01]  /*9350*/  FMUL.FTZ R61, R2, R61 ;  /* 0x0000003d023d7220 */ /* 0x000fe20000410000 */
[----:B---3--:R-:W-:Y:S01]  /*9360*/  F2FP.PACK_AB R169, R228, R229 ;  /* 0x000000e5e4a9723e */ /* 0x008fe200000000ff */
[C---:B------:R-:W-:Y:S02]  /*9370*/  FMUL.FTZ R64, R2.reuse, R64 ;  /* 0x0000004002407220 */ /* 0x040fe40000410000 */
[C---:B------:R-:W-:Y:S02]  /*9380*/  FMUL.FTZ R65, R2.reuse, R65 ;  /* 0x0000004102417220 */ /* 0x040fe40000410000 */
[C---:B------:R-:W-:Y:S01]  /*9390*/  FMUL.FTZ R68, R2.reuse, R68 ;  /* 0x0000004402447220 */ /* 0x040fe20000410000 */
[----:B------:R-:W3:Y:S01]  /*93a0*/  MUFU.EX2 R0, R0 ;  /* 0x0000000000007308 */ /* 0x000ee20000000800 */
[C---:B------:R-:W-:Y:S02]  /*93b0*/  FMUL.FTZ R69, R2.reuse, R69 ;  /* 0x0000004502457220 */ /* 0x040fe40000410000 */
[C---:B------:R-:W-:Y:S02]  /*93c0*/  FMUL.FTZ R72, R2.reuse, R72 ;  /* 0x0000004802487220 */ /* 0x040fe40000410000 */
[C---:B-1----:R-:W-:Y:S02]  /*93d0*/  FMUL.FTZ R5, R2.reuse, R137 ;  /* 0x0000008902057220 */ /* 0x042fe40000410000 */
[C---:B------:R-:W-:Y:S02]  /*93e0*/  FMUL.FTZ R73, R2.reuse, R73 ;  /* 0x0000004902497220 */ /* 0x040fe40000410000 */
[C---:B------:R-:W-:Y:S02]  /*93f0*/  FMUL.FTZ R76, R2.reuse, R76 ;  /* 0x0000004c024c7220 */ /* 0x040fe40000410000 */
[C---:B------:R-:W-:Y:S02]  /*9400*/  FMUL.FTZ R77, R2.reuse, R77 ;  /* 0x0000004d024d7220 */ /* 0x040fe40000410000 */
[C---:B------:R-:W-:Y:S01]  /*9410*/  FMUL.FTZ R80, R2.reuse, R80 ;  /* 0x0000005002507220 */ /* 0x040fe20000410000 */
[----:B--2---:R-:W-:Y:S01]  /*9420*/  F2FP.PACK_AB R171, R193, R227 ;  /* 0x000000e3c1ab723e */ /* 0x004fe200000000ff */
[C---:B------:R-:W-:Y:S02]  /*9430*/  FMUL.FTZ R81, R2.reuse, R81 ;  /* 0x0000005102517220 */ /* 0x040fe40000410000 */
[C---:B------:R-:W-:Y:S02]  /*9440*/  FMUL.FTZ R84, R2.reuse, R84 ;  /* 0x0000005402547220 */ /* 0x040fe40000410000 */
[C---:B------:R-:W-:Y:S02]  /*9450*/  FMUL.FTZ R85, R2.reuse, R85 ;  /* 0x0000005502557220 */ /* 0x040fe40000410000 */
[C---:B------:R-:W-:Y:S02]  /*9460*/  FMUL.FTZ R88, R2.reuse, R88 ;  /* 0x0000005802587220 */ /* 0x040fe40000410000 */
[----:B------:R-:W-:Y:S02]  /*9470*/  FMUL.FTZ R89, R2, R89 ;  /* 0x0000005902597220 */ /* 0x000fe40000410000 */
[C---:B---3--:R-:W-:Y:S02]  /*9480*/  FMUL.FTZ R6, R0.reuse, R138 ;  /* 0x0000008a00067220 */ /* 0x048fe40000410000 */
[C---:B------:R-:W-:Y:S02]  /*9490*/  FMUL.FTZ R7, R0.reuse, R139 ;  /* 0x0000008b00077220 */ /* 0x040fe40000410000 */
[----:B------:R-:W1:Y:S01]  /*94a0*/  LDSM.16.MT88.4 R136, [R199+0x100] ;  /* 0x00010000c788783b */ /* 0x000e620000004200 */
[C---:B------:R-:W-:Y:S02]  /*94b0*/  FMUL.FTZ R10, R0.reuse, R142 ;  /* 0x0000008e000a7220 */ /* 0x040fe40000410000 */
[C---:B------:R-:W-:Y:S02]  /*94c0*/  FMUL.FTZ R11, R0.reuse, R143 ;  /* 0x0000008f000b7220 */ /* 0x040fe40000410000 */
[C---:B------:R-:W-:Y:S03]  /*94d0*/  HMMA.16816.F32 R4, R168.reuse, R12, R4 ;  /* 0x0000000ca804723c */ /* 0x040fe60000001804 */
[----:B------:R-:W2:Y:S02]  /*94e0*/  LDSM.16.MT88.4 R140, [R197+0x2100] ;  /* 0x00210000c58c783b */ /* 0x000ea40000004200 */
        /* <DEDUP_REMOVED lines=14> */
[----:B------:R-:W-:Y:S01]  /*95d0*/  FMUL.FTZ R38, R0, R38 ;  /* 0x0000002600267220 */ /* 0x000fe20000410000 */
[----:B------:R-:W-:Y:S01]  /*95e0*/  LDSM.16.MT88.4 R156, [R197+0x2900] ;  /* 0x00290000c59c783b */ /* 0x000fe20000004200 */
[C---:B------:R-:W-:Y:S01]  /*95f0*/  FMUL.FTZ R20, R2.reuse, R152 ;  /* 0x0000009802147220 */ /* 0x040fe20000410000 */
[C---:B------:R-:W-:Y:S04]  /*9600*/  HMMA.16816.F32 R16, R168.reuse, R22, R16 ;  /* 0x00000016a810723c */ /* 0x040fe80000001810 */
[----:B------:R-:W-:Y:S02]  /*9610*/  FMUL.FTZ R21, R2, R153 ;  /* 0x0000009902157220 */ /* 0x000fe40000410000 */
[--C-:B------:R-:W-:Y:S01]  /*9620*/  FFMA.FTZ R134, R173, c[0x0][0x2d0], -R172.reuse ;  /* 0x0000b400ad867a23 */ /* 0x100fe200000108ac */
[----:B------:R-:W-:Y:S01]  /*9630*/  LDSM.16.MT88.4 R164, [R199+0x1900] ;  /* 0x00190000c7a4783b */ /* 0x000fe20000004200 */
[C---:B------:R-:W-:Y:S02]  /*9640*/  FMUL.FTZ R22, R0.reuse, R154 ;  /* 0x0000009a00167220 */ /* 0x040fe40000410000 */
[----:B------:R4:W-:Y:S02]  /*9650*/  MUFU.EX2 R236, R134 ;  /* 0x0000008600ec7308 */ /* 0x0009e40000000800 */
[C---:B------:R-:W-:Y:S02]  /*9660*/  FMUL.FTZ R23, R0.reuse, R155 ;  /* 0x0000009b00177220 */ /* 0x040fe40000410000 */
[C---:B------:R-:W-:Y:S01]  /*9670*/  FMUL.FTZ R39, R0.reuse, R39 ;  /* 0x0000002700277220 */ /* 0x040fe20000410000 */
[----:B------:R-:W-:Y:S01]  /*9680*/  LDSM.16.MT88.4 R152, [R199+0x900] ;  /* 0x00090000c798783b */ /* 0x000fe20000004200 */
[C---:B------:R-:W-:Y:S02]  /*9690*/  FMUL.FTZ R42, R0.reuse, R42 ;  /* 0x0000002a002a7220 */ /* 0x040fe40000410000 */
[C---:B------:R-:W-:Y:S01]  /*96a0*/  FMUL.FTZ R43, R0.reuse, R43 ;  /* 0x0000002b002b7220 */ /* 0x040fe20000410000 */
[C---:B------:R-:W-:Y:S03]  /*96b0*/  HMMA.16816.F32 R20, R168.reuse, R28, R20 ;  /* 0x0000001ca814723c */ /* 0x040fe60000001814 */
[C---:B------:R-:W-:Y:S02]  /*96c0*/  FMUL.FTZ R46, R0.reuse, R46 ;  /* 0x0000002e002e7220 */ /* 0x040fe40000410000 */
[----:B------:R-:W-:Y:S02]  /*96d0*/  FMUL.FTZ R47, R0, R47 ;  /* 0x0000002f002f7220 */ /* 0x000fe40000410000 */
[C---:B------:R-:W-:Y:S01]  /*96e0*/  FMUL.FTZ R28, R2.reuse, R160 ;  /* 0x000000a0021c7220 */ /* 0x040fe20000410000 */
[C---:B------:R-:W-:Y:S04]  /*96f0*/  HMMA.16816.F32 R24, R168.reuse, R30, R24 ;  /* 0x0000001ea818723c */ /* 0x040fe80000001818 */
[----:B------:R-:W-:Y:S02]  /*9700*/  FMUL.FTZ R29, R2, R161 ;  /* 0x000000a1021d7220 */ /* 0x000fe40000410000 */
[C---:B------:R-:W-:Y:S02]  /*9710*/  FMUL.FTZ R50, R0.reuse, R50 ;  /* 0x0000003200327220 */ /* 0x040fe40000410000 */
[C---:B------:R-:W-:Y:S04]  /*9720*/  FMUL.FTZ R30, R0.reuse, R162 ;  /* 0x000000a2001e7220 */ /* 0x040fe80000410000 */
[C---:B------:R-:W-:Y:S02]  /*9730*/  FMUL.FTZ R31, R0.reuse, R163 ;  /* 0x000000a3001f7220 */ /* 0x040fe40000410000 */
[----:B------:R-:W-:Y:S01]  /*9740*/  LDSM.16.MT88.4 R160, [R200+0x1900] ;  /* 0x00190000c8a0783b */ /* 0x000fe20000004200 */
[C---:B------:R-:W-:Y:S02]  /*9750*/  FMUL.FTZ R51, R0.reuse, R51 ;  /* 0x0000003300337220 */ /* 0x040fe40000410000 */
[C---:B------:R-:W-:Y:S02]  /*9760*/  FMUL.FTZ R54, R0.reuse, R54 ;  /* 0x0000003600367220 */ /* 0x040fe40000410000 */
[C---:B-1----:R-:W-:Y:S03]  /*9770*/  HMMA.16816.F32 R28, R168.reuse, R136, R28 ;  /* 0x00000088a81c723c */ /* 0x042fe6000000181c */
[C---:B------:R-:W-:Y:S02]  /*9780*/  FMUL.FTZ R55, R0.reuse, R55 ;  /* 0x0000003700377220 */ /* 0x040fe40000410000 */
[C---:B------:R-:W-:Y:S02]  /*9790*/  FMUL.FTZ R58, R0.reuse, R58 ;  /* 0x0000003a003a7220 */ /* 0x040fe40000410000 */
[----:B------:R-:W-:Y:S01]  /*97a0*/  FMUL.FTZ R59, R0, R59 ;  /* 0x0000003b003b7220 */ /* 0x000fe20000410000 */
[C---:B------:R-:W-:Y:S01]  /*97b0*/  HMMA.16816.F32 R32, R168.reuse, R138, R32 ;  /* 0x0000008aa820723c */ /* 0x040fe20000001820 */
[----:B------:R-:W1:Y:S03]  /*97c0*/  LDSM.16.MT88.4 R136, [R200+0x2100] ;  /* 0x00210000c888783b */ /* 0x000e660000004200 */
[--C-:B----4-:R-:W-:Y:S02]  /*97d0*/  FFMA.FTZ R134, R176, c[0x0][0x2d0], -R172.reuse ;  /* 0x0000b400b0867a23 */ /* 0x110fe400000108ac */
[C---:B------:R-:W-:Y:S02]  /*97e0*/  FMUL.FTZ R62, R0.reuse, R62 ;  /* 0x0000003e003e7220 */ /* 0x040fe40000410000 */
[C---:B--2---:R-:W-:Y:S01]  /*97f0*/  HMMA.16816.F32 R36, R168.reuse, R140, R36 ;  /* 0x0000008ca824723c */ /* 0x044fe20000001824 */
[----:B------:R2:W4:Y:S03]  /*9800*/  MUFU.EX2 R235, R134 ;  /* 0x0000008600eb7308 */ /* 0x0005260000000800 */
[C---:B------:R-:W-:Y:S02]  /*9810*/  FMUL.FTZ R63, R0.reuse, R63 ;  /* 0x0000003f003f7220 */ /* 0x040fe40000410000 */
[C---:B------:R-:W-:Y:S02]  /*9820*/  FMUL.FTZ R66, R0.reuse, R66 ;  /* 0x0000004200427220 */ /* 0x040fe40000410000 */
[C---:B------:R-:W-:Y:S01]  /*9830*/  HMMA.16816.F32 R40, R168.reuse, R142, R40 ;  /* 0x0000008ea828723c */ /* 0x040fe20000001828 */
[----:B------:R-:W5:Y:S03]  /*9840*/  LDSM.16.MT88.4 R140, [R199+0x2100] ;  /* 0x00210000c78c783b */ /* 0x000f660000004200 */
[C---:B------:R-:W-:Y:S02]  /*9850*/  FMUL.FTZ R67, R0.reuse, R67 ;  /* 0x0000004300437220 */ /* 0x040fe40000410000 */
[C---:B------:R-:W-:Y:S02]  /*9860*/  FMUL.FTZ R70, R0.reuse, R70 ;  /* 0x0000004600467220 */ /* 0x040fe40000410000 */
[C---:B---3--:R-:W-:Y:S04]  /*9870*/  HMMA.16816.F32 R44, R168.reuse, R144, R44 ;  /* 0x00000090a82c723c */ /* 0x048fe8000000182c */
[C---:B------:R-:W-:Y:S02]  /*9880*/  FMUL.FTZ R71, R0.reuse, R71 ;  /* 0x0000004700477220 */ /* 0x040fe40000410000 */
[C---:B------:R-:W-:Y:S02]  /*9890*/  FMUL.FTZ R74, R0.reuse, R74 ;  /* 0x0000004a004a7220 */ /* 0x040fe40000410000 */
[C---:B------:R-:W-:Y:S01]  /*98a0*/  HMMA.16816.F32 R48, R168.reuse, R146, R48 ;  /* 0x00000092a830723c */ /* 0x040fe20000001830 */
[----:B------:R-:W3:Y:S03]  /*98b0*/  LDSM.16.MT88.4 R144, [R197+0x4100] ;  /* 0x00410000c590783b */ /* 0x000ee60000004200 */
[--C-:B--2---:R-:W-:Y:S02]  /*98c0*/  FFMA.FTZ R134, R177, c[0x0][0x2d0], -R172.reuse ;  /* 0x0000b400b1867a23 */ /* 0x104fe400000108ac */
[C---:B------:R-:W-:Y:S02]  /*98d0*/  FMUL.FTZ R75, R0.reuse, R75 ;  /* 0x0000004b004b7220 */ /* 0x040fe40000410000 */
[----:B------:R2:W-:Y:S01]  /*98e0*/  MUFU.EX2 R234, R134 ;  /* 0x0000008600ea7308 */ /* 0x0005e20000000800 */
[C---:B-1----:R-:W-:Y:S03]  /*98f0*/  HMMA.16816.F32 R52, R168.reuse, R136, R52 ;  /* 0x00000088a834723c */ /* 0x042fe60000001834 */
[C---:B------:R-:W-:Y:S02]  /*9900*/  FMUL.FTZ R78, R0.reuse, R78 ;  /* 0x0000004e004e7220 */ /* 0x040fe40000410000 */
[C---:B------:R-:W-:Y:S02]  /*9910*/  FMUL.FTZ R79, R0.reuse, R79 ;  /* 0x0000004f004f7220 */ /* 0x040fe40000410000 */
[C---:B------:R-:W-:Y:S01]  /*9920*/  FMUL.FTZ R82, R0.reuse, R82 ;  /* 0x0000005200527220 */ /* 0x040fe20000410000 */
[C---:B------:R-:W-:Y:S01]  /*9930*/  HMMA.16816.F32 R56, R168.reuse, R138, R56 ;  /* 0x0000008aa838723c */ /* 0x040fe20000001838 */
[----:B------:R-:W1:Y:S03]  /*9940*/  LDSM.16.MT88.4 R136, [R198+0x4100] ;  /* 0x00410000c688783b */ /* 0x000e660000004200 */
[C---:B------:R-:W-:Y:S02]  /*9950*/  FMUL.FTZ R83, R0.reuse, R83 ;  /* 0x0000005300537220 */ /* 0x040fe40000410000 */
[C---:B------:R-:W-:Y:S02]  /*9960*/  FMUL.FTZ R86, R0.reuse, R86 ;  /* 0x0000005600567220 */ /* 0x040fe40000410000 */
[C---:B-----5:R-:W-:Y:S04]  /*9970*/  HMMA.16816.F32 R60, R168.reuse, R140, R60 ;  /* 0x0000008ca83c723c */ /* 0x060fe8000000183c */
[C---:B------:R-:W-:Y:S02]  /*9980*/  FMUL.FTZ R87, R0.reuse, R87 ;  /* 0x0000005700577220 */ /* 0x040fe40000410000 */
[C---:B------:R-:W-:Y:S02]  /*9990*/  FMUL.FTZ R90, R0.reuse, R90 ;  /* 0x0000005a005a7220 */ /* 0x040fe40000410000 */
[C---:B------:R-:W-:Y:S01]  /*99a0*/  HMMA.16816.F32 R64, R168.reuse, R142, R64 ;  /* 0x0000008ea840723c */ /* 0x040fe20000001840 */
[----:B------:R-:W5:Y:S03]  /*99b0*/  LDSM.16.MT88.4 R140, [R200+0x4100] ;  /* 0x00410000c88c783b */ /* 0x000f660000004200 */
[--C-:B--2---:R-:W-:Y:S02]  /*99c0*/  FFMA.FTZ R134, R179, c[0x0][0x2d0], -R172.reuse ;  /* 0x0000b400b3867a23 */ /* 0x104fe400000108ac */
[----:B------:R-:W-:Y:S02]  /*99d0*/  FMUL.FTZ R91, R0, R91 ;  /* 0x0000005b005b7220 */ /* 0x000fe40000410000 */
[C---:B---3--:R-:W-:Y:S01]  /*99e0*/  HMMA.16816.F32 R68, R168.reuse, R144, R68 ;  /* 0x00000090a844723c */ /* 0x048fe20000001844 */
[----:B------:R2:W-:Y:S03]  /*99f0*/  MUFU.EX2 R233, R134 ;  /* 0x0000008600e97308 */ /* 0x0005e60000000800 */
        /* <DEDUP_REMOVED lines=13> */
[--C-:B--2---:R-:W-:Y:S02]  /*9ad0*/  FFMA.FTZ R134, R184, c[0x0][0x2d0], -R133.reuse ;  /* 0x0000b400b8867a23 */ /* 0x104fe40000010885 */
[C---:B------:R-:W-:Y:S02]  /*9ae0*/  FMUL.FTZ R100, R2.reuse, R100 ;  /* 0x0000006402647220 */ /* 0x040fe40000410000 */
[C---:B-----5:R-:W-:Y:S01]  /*9af0*/  HMMA.16816.F32 R84, R168.reuse, R140, R84 ;  /* 0x0000008ca854723c */ /* 0x060fe20000001854 */
[----:B------:R2:W-:Y:S03]  /*9b00*/  MUFU.EX2 R186, R134 ;  /* 0x0000008600ba7308 */ /* 0x0005e60000000800 */
[----:B------:R-:W-:Y:S02]  /*9b10*/  FMUL.FTZ R101, R2, R101 ;  /* 0x0000006502657220 */ /* 0x000fe40000410000 */
[C---:B------:R-:W-:Y:S02]  /*9b20*/  FMUL.FTZ R102, R0.reuse, R102 ;  /* 0x0000006600667220 */ /* 0x040fe40000410000 */
[C---:B------:R-:W-:Y:S01]  /*9b30*/  HMMA.16816.F32 R88, R168.reuse, R142, R88 ;  /* 0x0000008ea858723c */ /* 0x040fe20000001858 */
[----:B------:R-:W5:Y:S03]  /*9b40*/  LDSM.16.MT88.4 R140, [R198+0x6100] ;  /* 0x00610000c68c783b */ /* 0x000f660000004200 */
[----:B------:R-:W-:Y:S02]  /*9b50*/  FMUL.FTZ R103, R0, R103 ;  /* 0x0000006700677220 */ /* 0x000fe40000410000 */
[C---:B------:R-:W-:Y:S02]  /*9b60*/  FMUL.FTZ R104, R2.reuse, R104 ;  /* 0x0000006802687220 */ /* 0x040fe40000410000 */
[C---:B---3--:R-:W-:Y:S04]  /*9b70*/  HMMA.16816.F32 R92, R168.reuse, R144, R92 ;  /* 0x00000090a85c723c */ /* 0x048fe8000000185c */
[----:B------:R-:W-:Y:S02]  /*9b80*/  FMUL.FTZ R105, R2, R105 ;  /* 0x0000006902697220 */ /* 0x000fe40000410000 */
[C---:B------:R-:W-:Y:S02]  /*9b90*/  FMUL.FTZ R106, R0.reuse, R106 ;  /* 0x0000006a006a7220 */ /* 0x040fe40000410000 */
[C---:B------:R-:W-:Y:S01]  /*9ba0*/  HMMA.16816.F32 R96, R168.reuse, R146, R96 ;  /* 0x00000092a860723c */ /* 0x040fe20000001860 */
[----:B------:R-:W3:Y:S03]  /*9bb0*/  LDSM.16.MT88.4 R144, [R200+0x6100] ;  /* 0x00610000c890783b */ /* 0x000ee60000004200 */
[--C-:B--2---:R-:W-:Y:S02]  /*9bc0*/  FFMA.FTZ R134, R185, c[0x0][0x2d0], -R133.reuse ;  /* 0x0000b400b9867a23 */ /* 0x104fe40000010885 */
[----:B------:R-:W-:Y:S02]  /*9bd0*/  FMUL.FTZ R107, R0, R107 ;  /* 0x0000006b006b7220 */ /* 0x000fe40000410000 */
[----:B------:R2:W2:Y:S01]  /*9be0*/  MUFU.EX2 R184, R134 ;  /* 0x0000008600b87308 */ /* 0x0004a20000000800 */
        /* <DEDUP_REMOVED lines=8> */
[----:B------:R-:W-:Y:S03]  /*9c70*/  FMUL.FTZ R113, R2, R113 ;  /* 0x0000007102717220 */ /* 0x000fe60000410000 */
[C---:B-----5:R-:W-:Y:S03]  /*9c80*/  HMMA.16816.F32 R108, R168.reuse, R140, R108 ;  /* 0x0000008ca86c723c */ /* 0x060fe6000000186c */
[----:B------:R-:W-:Y:S02]  /*9c90*/  FMUL.FTZ R114, R0, R114 ;  /* 0x0000007200727220 */ /* 0x000fe40000410000 */
[--C-:B--2---:R-:W-:Y:S02]  /*9ca0*/  FFMA.FTZ R134, R182, c[0x0][0x2d0], -R133.reuse ;  /* 0x0000b400b6867a23 */ /* 0x104fe40000010885 */
[----:B------:R-:W-:Y:S02]  /*9cb0*/  FMUL.FTZ R115, R0, R115 ;  /* 0x0000007300737220 */ /* 0x000fe40000410000 */
[----:B------:R2:W-:Y:S03]  /*9cc0*/  MUFU.EX2 R182, R134 ;  /* 0x0000008600b67308 */ /* 0x0005e60000000800 */
[C---:B------:R-:W-:Y:S02]  /*9cd0*/  FMUL.FTZ R116, R2.reuse, R116 ;  /* 0x0000007402747220 */ /* 0x040fe40000410000 */
[C---:B------:R-:W-:Y:S01]  /*9ce0*/  HMMA.16816.F32 R112, R168.reuse, R142, R112 ;  /* 0x0000008ea870723c */ /* 0x040fe20000001870 */
[----:B------:R-:W5:Y:S02]  /*9cf0*/  LDSM.16.MT88.4 R140, [R197+0x900] ;  /* 0x00090000c58c783b */ /* 0x000f640000004200 */
[----:B------:R-:W-:Y:S02]  /*9d00*/  FMUL.FTZ R117, R2, R117 ;  /* 0x0000007502757220 */ /* 0x000fe40000410000 */
[C---:B------:R-:W-:Y:S02]  /*9d10*/  FMUL.FTZ R118, R0.reuse, R118 ;  /* 0x0000007600767220 */ /* 0x040fe40000410000 */
[----:B------:R-:W-:Y:S02]  /*9d20*/  FMUL.FTZ R119, R0, R119 ;  /* 0x0000007700777220 */ /* 0x000fe40000410000 */
[C---:B------:R-:W-:Y:S03]  /*9d30*/  FMUL.FTZ R120, R2.reuse, R120 ;  /* 0x0000007802787220 */ /* 0x040fe60000410000 */
[----:B------:R-:W-:Y:S02]  /*9d40*/  FMUL.FTZ R121, R2, R121 ;  /* 0x0000007902797220 */ /* 0x000fe40000410000 */
[C---:B---3--:R-:W-:Y:S03]  /*9d50*/  HMMA.16816.F32 R116, R168.reuse, R144, R116 ;  /* 0x00000090a874723c */ /* 0x048fe60000001874 */
[C---:B------:R-:W-:Y:S02]  /*9d60*/  FMUL.FTZ R122, R0.reuse, R122 ;  /* 0x0000007a007a7220 */ /* 0x040fe40000410000 */
[----:B------:R-:W-:Y:S02]  /*9d70*/  FMUL.FTZ R123, R0, R123 ;  /* 0x0000007b007b7220 */ /* 0x000fe40000410000 */
[--C-:B--2---:R-:W-:Y:S02]  /*9d80*/  FFMA.FTZ R134, R183, c[0x0][0x2d0], -R133.reuse ;  /* 0x0000b400b7867a23 */ /* 0x104fe40000010885 */
[C---:B------:R-:W-:Y:S02]  /*9d90*/  FMUL.FTZ R124, R2.reuse, R124 ;  /* 0x0000007c027c7220 */ /* 0x040fe40000410000 */
[----:B------:R2:W3:Y:S01]  /*9da0*/  MUFU.EX2 R179, R134 ;  /* 0x0000008600b37308 */ /* 0x0004e20000000800 */
[C---:B------:R-:W-:Y:S01]  /*9db0*/  HMMA.16816.F32 R120, R168.reuse, R146, R120 ;  /* 0x00000092a878723c */ /* 0x040fe20000001878 */
[----:B------:R-:W5:Y:S02]  /*9dc0*/  LDSM.16.MT88.4 R144, [R198+0x900] ;  /* 0x00090000c690783b */ /* 0x000f640000004200 */
[----:B------:R-:W-:Y:S02]  /*9dd0*/  FMUL.FTZ R125, R2, R125 ;  /* 0x0000007d027d7220 */ /* 0x000fe40000410000 */
[C---:B------:R-:W-:Y:S02]  /*9de0*/  FMUL.FTZ R126, R0.reuse, R126 ;  /* 0x0000007e007e7220 */ /* 0x040fe40000410000 */
[----:B------:R-:W-:Y:S02]  /*9df0*/  FMUL.FTZ R127, R0, R127 ;  /* 0x0000007f007f7220 */ /* 0x000fe40000410000 */
[C---:B------:R-:W-:Y:S03]  /*9e00*/  FMUL.FTZ R128, R2.reuse, R128 ;  /* 0x0000008002807220 */ /* 0x040fe60000410000 */
[----:B------:R-:W-:Y:S02]  /*9e10*/  FMUL.FTZ R129, R2, R129 ;  /* 0x0000008102817220 */ /* 0x000fe40000410000 */
[C---:B-1----:R-:W-:Y:S03]  /*9e20*/  HMMA.16816.F32 R124, R168.reuse, R136, R124 ;  /* 0x00000088a87c723c */ /* 0x042fe6000000187c */
[C---:B------:R-:W-:Y:S02]  /*9e30*/  FMUL.FTZ R130, R0.reuse, R130 ;  /* 0x0000008200827220 */ /* 0x040fe40000410000 */
[----:B------:R-:W-:Y:S02]  /*9e40*/  FMUL.FTZ R131, R0, R131 ;  /* 0x0000008300837220 */ /* 0x000fe40000410000 */
[----:B----4-:R-:W-:Y:S02]  /*9e50*/  F2FP.PACK_AB R136, R235, R236 ;  /* 0x000000eceb88723e */ /* 0x010fe400000000ff */
[----:B------:R-:W-:Y:S03]  /*9e60*/  F2FP.PACK_AB R137, R184, R186 ;  /* 0x000000bab889723e */ /* 0x000fe600000000ff */
[----:B------:R-:W-:Y:S03]  /*9e70*/  HMMA.16816.F32 R128, R168, R138, R128 ;  /* 0x0000008aa880723c */ /* 0x000fe60000001880 */
[--C-:B--2---:R-:W-:Y:S04]  /*9e80*/  FFMA.FTZ R134, R180, c[0x0][0x2d0], -R172.reuse ;  /* 0x0000b400b4867a23 */ /* 0x104fe800000108ac */
[----:B------:R-:W-:Y:S01]  /*9e90*/  F2FP.PACK_AB R138, R233, R234 ;  /* 0x000000eae98a723e */ /* 0x000fe200000000ff */
[----:B------:R1:W-:Y:S01]  /*9ea0*/  MUFU.EX2 R232, R134 ;  /* 0x0000008600e87308 */ /* 0x0003e20000000800 */
[----:B---3--:R-:W-:Y:S07]  /*9eb0*/  F2FP.PACK_AB R139, R179, R182 ;  /* 0x000000b6b38b723e */ /* 0x008fee00000000ff */
[C---:B-----5:R-:W-:Y:S08]  /*9ec0*/  HMMA.16816.F32 R4, R136.reuse, R140, R4 ;  /* 0x0000008c8804723c */ /* 0x060ff00000001804 */
[C---:B------:R-:W-:Y:S01]  /*9ed0*/  HMMA.16816.F32 R8, R136.reuse, R142, R8 ;  /* 0x0000008e8808723c */ /* 0x040fe20000001808 */
[----:B------:R-:W2:Y:S07]  /*9ee0*/  LDSM.16.MT88.4 R140, [R198+0x2900] ;  /* 0x00290000c68c783b */ /* 0x000eae0000004200 */
[C---:B------:R-:W-:Y:S04]  /*9ef0*/  HMMA.16816.F32 R12, R136.reuse, R144, R12 ;  /* 0x00000090880c723c */ /* 0x040fe8000000180c */
[--C-:B-1----:R-:W-:Y:S04]  /*9f00*/  FFMA.FTZ R134, R188, c[0x0][0x2d0], -R172.reuse ;  /* 0x0000b400bc867a23 */ /* 0x102fe800000108ac */
[C---:B------:R-:W-:Y:S01]  /*9f10*/  HMMA.16816.F32 R16, R136.reuse, R146, R16 ;  /* 0x000000928810723c */ /* 0x040fe20000001810 */
[----:B------:R-:W1:Y:S01]  /*9f20*/  LDSM.16.MT88.4 R144, [R200+0x2900] ;  /* 0x00290000c890783b */ /* 0x000e620000004200 */
[----:B------:R3:W4:Y:S06]  /*9f30*/  MUFU.EX2 R230, R134 ;  /* 0x0000008600e67308 */ /* 0x00072c0000000800 */
[C---:B------:R-:W-:Y:S08]  /*9f40*/  HMMA.16816.F32 R20, R136.reuse, R148, R20 ;  /* 0x000000948814723c */ /* 0x040ff00000001814 */
[C---:B------:R-:W-:Y:S01]  /*9f50*/  HMMA.16816.F32 R24, R136.reuse, R150, R24 ;  /* 0x000000968818723c */ /* 0x040fe20000001818 */
[----:B------:R-:W5:Y:S07]  /*9f60*/  LDSM.16.MT88.4 R148, [R199+0x2900] ;  /* 0x00290000c794783b */ /* 0x000f6e0000004200 */
[C---:B------:R-:W-:Y:S04]  /*9f70*/  HMMA.16816.F32 R28, R136.reuse, R152, R28 ;  /* 0x00000098881c723c */ /* 0x040fe8000000181c */
[--C-:B---3--:R-:W-:Y:S04]  /*9f80*/  FFMA.FTZ R134, R189, c[0x0][0x2d0], -R172.reuse ;  /* 0x0000b400bd867a23 */ /* 0x108fe800000108ac */
[C---:B------:R-:W-:Y:S01]  /*9f90*/  HMMA.16816.F32 R32, R136.reuse, R154, R32 ;  /* 0x0000009a8820723c */ /* 0x040fe20000001820 */
[----:B------:R-:W3:Y:S01]  /*9fa0*/  LDSM.16.MT88.4 R152, [R197+0x4900] ;  /* 0x00490000c598783b */ /* 0x000ee20000004200 */
[----:B------:R1:W-:Y:S06]  /*9fb0*/  MUFU.EX2 R188, R134 ;  /* 0x0000008600bc7308 */ /* 0x0003ec0000000800 */
[C---:B------:R-:W-:Y:S08]  /*9fc0*/  HMMA.16816.F32 R36, R136.reuse, R156, R36 ;  /* 0x0000009c8824723c */ /* 0x040ff00000001824 */
[C---:B------:R-:W-:Y:S01]  /*9fd0*/  HMMA.16816.F32 R40, R136.reuse, R158, R40 ;  /* 0x0000009e8828723c */ /* 0x040fe20000001828 */
[----:B------:R-:W3:Y:S07]  /*9fe0*/  LDSM.16.MT88.4 R156, [R198+0x4900] ;  /* 0x00490000c69c783b */ /* 0x000eee0000004200 */
[C---:B--2---:R-:W-:Y:S04]  /*9ff0*/  HMMA.16816.F32 R44, R136.reuse, R140, R44 ;  /* 0x0000008c882c723c */ /* 0x044fe8000000182c */
[--C-:B-1----:R-:W-:Y:S04]  /*a000*/  FFMA.FTZ R134, R190, c[0x0][0x2d0], -R172.reuse ;  /* 0x0000b400be867a23 */ /* 0x102fe800000108ac */
[C---:B------:R-:W-:Y:S01]  /*a010*/  HMMA.16816.F32 R48, R136.reuse, R142, R48 ;  /* 0x0000008e8830723c */ /* 0x040fe20000001830 */
[----:B------:R-:W1:Y:S01]  /*a020*/  LDSM.16.MT88.4 R140, [R200+0x4900] ;  /* 0x00490000c88c783b */ /* 0x000e620000004200 */
[----:B------:R2:W1:Y:S06]  /*a030*/  MUFU.EX2 R185, R134 ;  /* 0x0000008600b97308 */ /* 0x00046c0000000800 */
[C---:B------:R-:W-:Y:S08]  /*a040*/  HMMA.16816.F32 R52, R136.reuse, R144, R52 ;  /* 0x000000908834723c */ /* 0x040ff00000001834 */
[C---:B------:R-:W-:Y:S01]  /*a050*/  HMMA.16816.F32 R56, R136.reuse, R146, R56 ;  /* 0x000000928838723c */ /* 0x040fe20000001838 */
[----:B------:R-:W1:Y:S07]  /*a060*/  LDSM.16.MT88.4 R144, [R199+0x4900] ;  /* 0x00490000c790783b */ /* 0x000e6e0000004200 */
[C---:B-----5:R-:W-:Y:S04]  /*a070*/  HMMA.16816.F32 R60, R136.reuse, R148, R60 ;  /* 0x00000094883c723c */ /* 0x060fe8000000183c */
[--C-:B--2---:R-:W-:Y:S04]  /*a080*/  FFMA.FTZ R134, R181, c[0x0][0x2d0], -R133.reuse ;  /* 0x0000b400b5867a23 */ /* 0x104fe80000010885 */
[C---:B------:R-:W-:Y:S01]  /*a090*/  HMMA.16816.F32 R64, R136.reuse, R150, R64 ;  /* 0x000000968840723c */ /* 0x040fe20000001840 */
[----:B------:R-:W2:Y:S01]  /*a0a0*/  LDSM.16.MT88.4 R148, [R197+0x6900] ;  /* 0x00690000c594783b */ /* 0x000ea20000004200 */
[----:B------:R5:W-:Y:S06]  /*a0b0*/  MUFU.EX2 R176, R134 ;  /* 0x0000008600b07308 */ /* 0x000bec0000000800 */
[C---:B---3--:R-:W-:Y:S08]  /*a0c0*/  HMMA.16816.F32 R68, R136.reuse, R152, R68 ;  /* 0x000000988844723c */ /* 0x048ff00000001844 */
[C---:B------:R-:W-:Y:S01]  /*a0d0*/  HMMA.16816.F32 R72, R136.reuse, R154, R72 ;  /* 0x0000009a8848723c */ /* 0x040fe20000001848 */
[----:B------:R-:W3:Y:S07]  /*a0e0*/  LDSM.16.MT88.4 R152, [R198+0x6900] ;  /* 0x00690000c698783b */ /* 0x000eee0000004200 */
[C---:B------:R-:W-:Y:S04]  /*a0f0*/  HMMA.16816.F32 R76, R136.reuse, R156, R76 ;  /* 0x0000009c884c723c */ /* 0x040fe8000000184c */
[--C-:B-----5:R-:W-:Y:S03]  /*a100*/  FFMA.FTZ R134, R175, c[0x0][0x2d0], -R133.reuse ;  /* 0x0000b400af867a23 */ /* 0x120fe60000010885 */
[--C-:B------:R-:W-:Y:S01]  /*a110*/  FFMA.FTZ R156, R178, c[0x0][0x2d0], -R133.reuse ;  /* 0x0000b400b29c7a23 */ /* 0x100fe20000010885 */
[C---:B------:R-:W-:Y:S01]  /*a120*/  HMMA.16816.F32 R80, R136.reuse, R158, R80 ;  /* 0x0000009e8850723c */ /* 0x040fe20000001850 */
[----:B------:R5:W-:Y:S07]  /*a130*/  MUFU.EX2 R175, R134 ;  /* 0x0000008600af7308 */ /* 0x000bee0000000800 */
[C---:B-1----:R-:W-:Y:S03]  /*a140*/  HMMA.16816.F32 R84, R136.reuse, R140, R84 ;  /* 0x0000008c8854723c */ /* 0x042fe60000001854 */
[----:B------:R1:W1:Y:S05]  /*a150*/  MUFU.EX2 R177, R156 ;  /* 0x0000009c00b17308 */ /* 0x00026a0000000800 */
[C---:B------:R-:W-:Y:S01]  /*a160*/  HMMA.16816.F32 R88, R136.reuse, R142, R88 ;  /* 0x0000008e8858723c */ /* 0x040fe20000001858 */
[----:B------:R-:W4:Y:S07]  /*a170*/  LDSM.16.MT88.4 R140, [R200+0x6900] ;  /* 0x00690000c88c783b */ /* 0x000f2e0000004200 */
[C---:B------:R-:W-:Y:S04]  /*a180*/  HMMA.16816.F32 R92, R136.reuse, R144, R92 ;  /* 0x00000090885c723c */ /* 0x040fe8000000185c */
[--C-:B-----5:R-:W-:Y:S04]  /*a190*/  FFMA.FTZ R134, R174, c[0x0][0x2d0], -R133.reuse ;  /* 0x0000b400ae867a23 */ /* 0x120fe80000010885 */
[C---:B------:R-:W-:Y:S01]  /*a1a0*/  HMMA.16816.F32 R96, R136.reuse, R146, R96 ;  /* 0x000000928860723c */ /* 0x040fe20000001860 */
[----:B------:R-:W5:Y:S01]  /*a1b0*/  LDSM.16.MT88.4 R144, [R199+0x6900] ;  /* 0x00690000c790783b */ /* 0x000f620000004200 */
[----:B------:R4:W4:Y:S06]  /*a1c0*/  MUFU.EX2 R174, R134 ;  /* 0x0000008600ae7308 */ /* 0x00092c0000000800 */
[C---:B--2---:R-:W-:Y:S01]  /*a1d0*/  HMMA.16816.F32 R100, R136.reuse, R148, R100 ;  /* 0x000000948864723c */ /* 0x044fe20000001864 */
[----:B-1----:R-:W-:Y:S07]  /*a1e0*/  LDSM.16.MT88.4 R156, [R200+0x1100] ;  /* 0x00110000c89c783b */ /* 0x002fee0000004200 */
[C---:B------:R-:W-:Y:S01]  /*a1f0*/  HMMA.16816.F32 R104, R136.reuse, R150, R104 ;  /* 0x000000968868723c */ /* 0x040fe20000001868 */
[----:B------:R-:W1:Y:S07]  /*a200*/  LDSM.16.MT88.4 R148, [R197+0x1100] ;  /* 0x00110000c594783b */ /* 0x000e6e0000004200 */
[C---:B---3--:R-:W-:Y:S04]  /*a210*/  HMMA.16816.F32 R108, R136.reuse, R152, R108 ;  /* 0x00000098886c723c */ /* 0x048fe8000000186c */
[--C-:B----4-:R-:W-:Y:S04]  /*a220*/  FFMA.FTZ R134, R194, c[0x0][0x2d0], -R172.reuse ;  /* 0x0000b400c2867a23 */ /* 0x110fe800000108ac */
[C---:B------:R-:W-:Y:S01]  /*a230*/  HMMA.16816.F32 R112, R136.reuse, R154, R112 ;  /* 0x0000009a8870723c */ /* 0x040fe20000001870 */
[----:B------:R-:W2:Y:S01]  /*a240*/  LDSM.16.MT88.4 R152, [R198+0x1100] ;  /* 0x00110000c698783b */ /* 0x000ea20000004200 */
[----:B------:R3:W-:Y:S06]  /*a250*/  MUFU.EX2 R183, R134 ;  /* 0x0000008600b77308 */ /* 0x0007ec0000000800 */
[C---:B------:R-:W-:Y:S08]  /*a260*/  HMMA.16816.F32 R116, R136.reuse, R140, R116 ;  /* 0x0000008c8874723c */ /* 0x040ff00000001874 */
[C---:B------:R-:W-:Y:S01]  /*a270*/  HMMA.16816.F32 R120, R136.reuse, R142, R120 ;  /* 0x0000008e8878723c */ /* 0x040fe20000001878 */
[----:B------:R-:W4:Y:S07]  /*a280*/  LDSM.16.MT88.4 R140, [R199+0x1100] ;  /* 0x00110000c78c783b */ /* 0x000f2e0000004200 */
[C---:B-----5:R-:W-:Y:S04]  /*a290*/  HMMA.16816.F32 R124, R136.reuse, R144, R124 ;  /* 0x00000090887c723c */ /* 0x060fe8000000187c */
[--C-:B---3--:R-:W-:Y:S04]  /*a2a0*/  FFMA.FTZ R134, R195, c[0x0][0x2d0], -R172.reuse ;  /* 0x0000b400c3867a23 */ /* 0x108fe800000108ac */
[----:B------:R-:W-:Y:S01]  /*a2b0*/  HMMA.16816.F32 R128, R136, R146, R128 ;  /* 0x000000928880723c */ /* 0x000fe20000001880 */
[----:B------:R-:W3:Y:S01]  /*a2c0*/  LDSM.16.MT88.4 R144, [R197+0x3100] ;  /* 0x00310000c590783b */ /* 0x000ee20000004200 */
[----:B------:R-:W5:Y:S05]  /*a2d0*/  MUFU.EX2 R181, R134 ;  /* 0x0000008600b57308 */ /* 0x000f6a0000000800 */
[----:B------:R-:W-:Y:S02]  /*a2e0*/  F2FP.PACK_AB R136, R230, R232 ;  /* 0x000000e8e688723e */ /* 0x000fe400000000ff */
[----:B------:R-:W-:Y:S03]  /*a2f0*/  F2FP.PACK_AB R138, R185, R188 ;  /* 0x000000bcb98a723e */ /* 0x000fe600000000ff */
[----:B------:R-:W-:Y:S02]  /*a300*/  F2FP.PACK_AB R137, R176, R177 ;  /* 0x000000b1b089723e */ /* 0x000fe400000000ff */
[----:B------:R-:W-:Y:S07]  /*a310*/  F2FP.PACK_AB R139, R174, R175 ;  /* 0x000000afae8b723e */ /* 0x000fee00000000ff */
[C---:B-1----:R-:W-:Y:S03]  /*a320*/  HMMA.16816.F32 R4, R136.reuse, R148, R4 ;  /* 0x000000948804723c */ /* 0x042fe60000001804 */
[----:B-----5:R-:W-:Y:S01]  /*a330*/  F2FP.PACK_AB R168, R181, R183 ;  /* 0x000000b7b5a8723e */ /* 0x020fe200000000ff */
[--C-:B------:R-:W-:Y:S01]  /*a340*/  FFMA.FTZ R134, R223, c[0x0][0x2d0], -R172.reuse ;  /* 0x0000b400df867a23 */ /* 0x100fe200000108ac */
[----:B------:R-:W-:Y:S03]  /*a350*/  IADD3 R223, R224, -0x1, RZ ;  /* 0xffffffffe0df7810 */ /* 0x000fe60007ffe0ff */
[C---:B------:R-:W-:Y:S01]  /*a360*/  HMMA.16816.F32 R8, R136.reuse, R150, R8 ;  /* 0x000000968808723c */ /* 0x040fe20000001808 */
[----:B------:R-:W1:Y:S01]  /*a370*/  LDSM.16.MT88.4 R148, [R198+0x3100] ;  /* 0x00310000c694783b */ /* 0x000e620000004200 */
[----:B------:R5:W-:Y:S02]  /*a380*/  MUFU.EX2 R180, R134 ;  /* 0x0000008600b47308 */ /* 0x000be40000000800 */
[----:B------:R-:W-:Y:S01]  /*a390*/  FFMA.FTZ R172, R226, c[0x0][0x2d0], -R172 ;  /* 0x0000b400e2ac7a23 */ /* 0x000fe200000108ac */
[----:B------:R-:W-:Y:S03]  /*a3a0*/  MOV R224, R223 ;  /* 0x000000df00e07202 */ /* 0x000fe60000000f00 */
[C---:B--2---:R-:W-:Y:S04]  /*a3b0*/  HMMA.16816.F32 R12, R136.reuse, R152, R12 ;  /* 0x00000098880c723c */ /* 0x044fe8000000180c */
[----:B------:R-:W2:Y:S04]  /*a3c0*/  MUFU.EX2 R178, R172 ;  /* 0x000000ac00b27308 */ /* 0x000ea80000000800 */
[C---:B------:R-:W-:Y:S01]  /*a3d0*/  HMMA.16816.F32 R16, R136.reuse, R154, R16 ;  /* 0x0000009a8810723c */ /* 0x040fe20000001810 */
[----:B------:R-:W1:Y:S07]  /*a3e0*/  LDSM.16.MT88.4 R152, [R200+0x3100] ;  /* 0x00310000c898783b */ /* 0x000e6e0000004200 */
[C---:B------:R-:W-:Y:S04]  /*a3f0*/  HMMA.16816.F32 R20, R136.reuse, R156, R20 ;  /* 0x0000009c8814723c */ /* 0x040fe80000001814 */
[--C-:B-----5:R-:W-:Y:S04]  /*a400*/  FFMA.FTZ R134, R187, c[0x0][0x2d0], -R133.reuse ;  /* 0x0000b400bb867a23 */ /* 0x120fe80000010885 */
[C---:B------:R-:W-:Y:S01]  /*a410*/  HMMA.16816.F32 R24, R136.reuse, R158, R24 ;  /* 0x0000009e8818723c */ /* 0x040fe20000001818 */
[----:B------:R-:W-:Y:S01]  /*a420*/  LDSM.16.MT88.4 R156, [R197+0x5100] ;  /* 0x00510000c59c783b */ /* 0x000fe20000004200 */
[----:B------:R5:W-:Y:S02]  /*a430*/  MUFU.EX2 R173, R134 ;  /* 0x0000008600ad7308 */ /* 0x000be40000000800 */
[----:B--2---:R-:W-:Y:S04]  /*a440*/  F2FP.PACK_AB R170, R178, R180 ;  /* 0x000000b4b2aa723e */ /* 0x004fe800000000ff */
[C---:B----4-:R-:W-:Y:S08]  /*a450*/  HMMA.16816.F32 R28, R136.reuse, R140, R28 ;  /* 0x0000008c881c723c */ /* 0x050ff0000000181c */
[C---:B------:R-:W-:Y:S01]  /*a460*/  HMMA.16816.F32 R32, R136.reuse, R142, R32 ;  /* 0x0000008e8820723c */ /* 0x040fe20000001820 */
[----:B------:R-:W2:Y:S07]  /*a470*/  LDSM.16.MT88.4 R140, [R199+0x3100] ;  /* 0x00310000c78c783b */ /* 0x000eae0000004200 */
[C---:B---3--:R-:W-:Y:S04]  /*a480*/  HMMA.16816.F32 R36, R136.reuse, R144, R36 ;  /* 0x000000908824723c */ /* 0x048fe80000001824 */
[--C-:B-----5:R-:W-:Y:S04]  /*a490*/  FFMA.FTZ R134, R191, c[0x0][0x2d0], -R133.reuse ;  /* 0x0000b400bf867a23 */ /* 0x120fe80000010885 */
[C---:B------:R-:W-:Y:S01]  /*a4a0*/  HMMA.16816.F32 R40, R136.reuse, R146, R40 ;  /* 0x000000928828723c */ /* 0x040fe20000001828 */
[----:B------:R-:W3:Y:S01]  /*a4b0*/  LDSM.16.MT88.4 R144, [R198+0x5100] ;  /* 0x00510000c690783b */ /* 0x000ee20000004200 */
[----:B------:R-:W4:Y:S06]  /*a4c0*/  MUFU.EX2 R172, R134 ;  /* 0x0000008600ac7308 */ /* 0x000f2c0000000800 */
[C---:B-1----:R-:W-:Y:S08]  /*a4d0*/  HMMA.16816.F32 R44, R136.reuse, R148, R44 ;  /* 0x00000094882c723c */ /* 0x042ff0000000182c */
[C---:B------:R-:W-:Y:S01]  /*a4e0*/  HMMA.16816.F32 R48, R136.reuse, R150, R48 ;  /* 0x000000968830723c */ /* 0x040fe20000001830 */
[----:B------:R-:W1:Y:S07]  /*a4f0*/  LDSM.16.MT88.4 R148, [R200+0x5100] ;  /* 0x00510000c894783b */ /* 0x000e6e0000004200 */
[C---:B------:R-:W-:Y:S04]  /*a500*/  HMMA.16816.F32 R52, R136.reuse, R152, R52 ;  /* 0x000000988834723c */ /* 0x040fe80000001834 */
[----:B----4-:R-:W-:Y:S01]  /*a510*/  F2FP.PACK_AB R169, R172, R173 ;  /* 0x000000adaca9723e */ /* 0x010fe200000000ff */
[--C-:B------:R-:W-:Y:S02]  /*a520*/  FFMA.FTZ R134, R192, c[0x0][0x2d0], -R133.reuse ;  /* 0x0000b400c0867a23 */ /* 0x100fe40000010885 */
[----:B------:R-:W-:Y:S01]  /*a530*/  FFMA.FTZ R133, R135, c[0x0][0x2d0], -R133 ;  /* 0x0000b40087857a23 */ /* 0x000fe20000010885 */
[C---:B------:R-:W-:Y:S01]  /*a540*/  HMMA.16816.F32 R56, R136.reuse, R154, R56 ;  /* 0x0000009a8838723c */ /* 0x040fe20000001838 */
[----:B------:R-:W4:Y:S02]  /*a550*/  LDSM.16.MT88.4 R152, [R199+0x5100] ;  /* 0x00510000c798783b */ /* 0x000f240000004200 */
[----:B------:R-:W-:Y:S05]  /*a560*/  MUFU.EX2 R134, R134 ;  /* 0x0000008600867308 */ /* 0x000fea0000000800 */
[C---:B--2---:R-:W-:Y:S05]  /*a570*/  HMMA.16816.F32 R60, R136.reuse, R140, R60 ;  /* 0x0000008c883c723c */ /* 0x044fea000000183c */
[----:B------:R-:W2:Y:S03]  /*a580*/  MUFU.EX2 R133, R133 ;  /* 0x0000008500857308 */ /* 0x000ea60000000800 */
[C---:B------:R-:W-:Y:S01]  /*a590*/  HMMA.16816.F32 R64, R136.reuse, R142, R64 ;  /* 0x0000008e8840723c */ /* 0x040fe20000001840 */
[----:B------:R-:W5:Y:S07]  /*a5a0*/  LDSM.16.MT88.4 R140, [R197+0x7100] ;  /* 0x00710000c58c783b */ /* 0x000f6e0000004200 */
[C---:B------:R-:W-:Y:S08]  /*a5b0*/  HMMA.16816.F32 R68, R136.reuse, R156, R68 ;  /* 0x0000009c8844723c */ /* 0x040ff00000001844 */
[C---:B------:R-:W-:Y:S01]  /*a5c0*/  HMMA.16816.F32 R72, R136.reuse, R158, R72 ;  /* 0x0000009e8848723c */ /* 0x040fe20000001848 */
[----:B------:R-:W-:Y:S03]  /*a5d0*/  LDSM.16.MT88.4 R156, [R198+0x1900] ;  /* 0x00190000c69c783b */ /* 0x000fe60000004200 */
[----:B--2---:R-:W-:Y:S04]  /*a5e0*/  F2FP.PACK_AB R171, R133, R134 ;  /* 0x0000008685ab723e */ /* 0x004fe800000000ff */
[C---:B---3--:R-:W-:Y:S08]  /*a5f0*/  HMMA.16816.F32 R76, R136.reuse, R144, R76 ;  /* 0x00000090884c723c */ /* 0x048ff0000000184c */
[C---:B------:R-:W-:Y:S01]  /*a600*/  HMMA.16816.F32 R80, R136.reuse, R146, R80 ;  /* 0x000000928850723c */ /* 0x040fe20000001850 */
[----:B------:R-:W2:Y:S07]  /*a610*/  LDSM.16.MT88.4 R144, [R198+0x7100] ;  /* 0x00710000c690783b */ /* 0x000eae0000004200 */
[C---:B-1----:R-:W-:Y:S08]  /*a620*/  HMMA.16816.F32 R84, R136.reuse, R148, R84 ;  /* 0x000000948854723c */ /* 0x042ff00000001854 */
[C---:B------:R-:W-:Y:S01]  /*a630*/  HMMA.16816.F32 R88, R136.reuse, R150, R88 ;  /* 0x000000968858723c */ /* 0x040fe20000001858 */
[----:B------:R-:W1:Y:S07]  /*a640*/  LDSM.16.MT88.4 R148, [R200+0x7100] ;  /* 0x00710000c894783b */ /* 0x000e6e0000004200 */
[C---:B----4-:R-:W-:Y:S08]  /*a650*/  HMMA.16816.F32 R92, R136.reuse, R152, R92 ;  /* 0x00000098885c723c */ /* 0x050ff0000000185c */
[C---:B------:R-:W-:Y:S01]  /*a660*/  HMMA.16816.F32 R96, R136.reuse, R154, R96 ;  /* 0x0000009a8860723c */ /* 0x040fe20000001860 */
[----:B------:R-:W3:Y:S07]  /*a670*/  LDSM.16.MT88.4 R152, [R199+0x7100] ;  /* 0x00710000c798783b */ /* 0x000eee0000004200 */
[C---:B-----5:R-:W-:Y:S08]  /*a680*/  HMMA.16816.F32 R100, R136.reuse, R140, R100 ;  /* 0x0000008c8864723c */ /* 0x060ff00000001864 */
[C---:B------:R-:W-:Y:S01]  /*a690*/  HMMA.16816.F32 R104, R136.reuse, R142, R104 ;  /* 0x0000008e8868723c */ /* 0x040fe20000001868 */
[----:B------:R-:W4:Y:S07]  /*a6a0*/  LDSM.16.MT88.4 R140, [R197+0x1900] ;  /* 0x00190000c58c783b */ /* 0x000f2e0000004200 */
[C---:B--2---:R-:W-:Y:S08]  /*a6b0*/  HMMA.16816.F32 R108, R136.reuse, R144, R108 ;  /* 0x00000090886c723c */ /* 0x044ff0000000186c */
[C---:B------:R-:W-:Y:S08]  /*a6c0*/  HMMA.16816.F32 R112, R136.reuse, R146, R112 ;  /* 0x000000928870723c */ /* 0x040ff00000001870 */
[C---:B-1----:R-:W-:Y:S08]  /*a6d0*/  HMMA.16816.F32 R116, R136.reuse, R148, R116 ;  /* 0x000000948874723c */ /* 0x042ff00000001874 */
[C---:B------:R-:W-:Y:S08]  /*a6e0*/  HMMA.16816.F32 R120, R136.reuse, R150, R120 ;  /* 0x000000968878723c */ /* 0x040ff00000001878 */
[C---:B---3--:R-:W-:Y:S08]  /*a6f0*/  HMMA.16816.F32 R124, R136.reuse, R152, R124 ;  /* 0x00000098887c723c */ /* 0x048ff0000000187c */
[----:B------:R-:W-:Y:S08]  /*a700*/  HMMA.16816.F32 R128, R136, R154, R128 ;  /* 0x0000009a8880723c */ /* 0x000ff00000001880 */
[C---:B----4-:R-:W-:Y:S01]  /*a710*/  HMMA.16816.F32 R136, R168.reuse, R140, R4 ;  /* 0x0000008ca888723c */ /* 0x050fe20000001804 */
[----:B------:R-:W1:Y:S07]  /*a720*/  LDSM.16.MT88.4 R4, [R197+0x3900] ;  /* 0x00390000c504783b */ /* 0x000e6e0000004200 */
[C---:B------:R-:W-:Y:S01]  /*a730*/  HMMA.16816.F32 R140, R168.reuse, R142, R8 ;  /* 0x0000008ea88c723c */ /* 0x040fe20000001808 */
[----:B------:R-:W2:Y:S07]  /*a740*/  LDSM.16.MT88.4 R8, [R198+0x3900] ;  /* 0x00390000c608783b */ /* 0x000eae0000004200 */
[C---:B------:R-:W-:Y:S01]  /*a750*/  HMMA.16816.F32 R144, R168.reuse, R156, R12 ;  /* 0x0000009ca890723c */ /* 0x040fe2000000180c */
[----:B------:R-:W3:Y:S07]  /*a760*/  LDSM.16.MT88.4 R12, [R200+0x3900] ;  /* 0x00390000c80c783b */ /* 0x000eee0000004200 */
[C---:B------:R-:W-:Y:S01]  /*a770*/  HMMA.16816.F32 R148, R168.reuse, R158, R16 ;  /* 0x0000009ea894723c */ /* 0x040fe20000001810 */
[----:B------:R-:W4:Y:S07]  /*a780*/  LDSM.16.MT88.4 R16, [R199+0x3900] ;  /* 0x00390000c710783b */ /* 0x000f2e0000004200 */
[C---:B------:R-:W-:Y:S01]  /*a790*/  HMMA.16816.F32 R152, R168.reuse, R160, R20 ;  /* 0x000000a0a898723c */ /* 0x040fe20000001814 */
[----:B------:R-:W5:Y:S07]  /*a7a0*/  LDSM.16.MT88.4 R20, [R197+0x5900] ;  /* 0x00590000c514783b */ /* 0x000f6e0000004200 */
[C---:B------:R-:W-:Y:S01]  /*a7b0*/  HMMA.16816.F32 R156, R168.reuse, R162, R24 ;  /* 0x000000a2a89c723c */ /* 0x040fe20000001818 */
[----:B------:R-:W-:Y:S07]  /*a7c0*/  LDSM.16.MT88.4 R24, [R197+0x7900] ;  /* 0x00790000c518783b */ /* 0x000fee0000004200 */
        /* <DEDUP_REMOVED lines=14> */
[C---:B-----5:R-:W-:Y:S08]  /*a8b0*/  HMMA.16816.F32 R68, R168.reuse, R20, R68 ;  /* 0x00000014a844723c */ /* 0x060ff00000001844 */
[C---:B------:R-:W-:Y:S01]  /*a8c0*/  HMMA.16816.F32 R72, R168.reuse, R22, R72 ;  /* 0x00000016a848723c */ /* 0x040fe20000001848 */
[----:B------:R-:W5:Y:S07]  /*a8d0*/  LDSM.16.MT88.4 R20, [R200+0x7900] ;  /* 0x00790000c814783b */ /* 0x000f6e0000004200 */
[C---:B-1----:R-:W-:Y:S08]  /*a8e0*/  HMMA.16816.F32 R76, R168.reuse, R4, R76 ;  /* 0x00000004a84c723c */ /* 0x042ff0000000184c */
[C---:B------:R-:W-:Y:S01]  /*a8f0*/  HMMA.16816.F32 R80, R168.reuse, R6, R80 ;  /* 0x00000006a850723c */ /* 0x040fe20000001850 */
[----:B------:R-:W1:Y:S07]  /*a900*/  LDSM.16.MT88.4 R4, [R199+0x7900] ;  /* 0x00790000c704783b */ /* 0x000e6e0000004200 */
[C---:B--2---:R-:W-:Y:S07]  /*a910*/  HMMA.16816.F32 R84, R168.reuse, R8, R84 ;  /* 0x00000008a854723c */ /* 0x044fee0000001854 */
[----:B------:R-:W-:Y:S01]  /*a920*/  FFMA.FTZ R8, R2, R248, R237 ;  /* 0x000000f802087223 */ /* 0x000fe200000100ed */
[C---:B------:R-:W-:Y:S04]  /*a930*/  HMMA.16816.F32 R88, R168.reuse, R10, R88 ;  /* 0x0000000aa858723c */ /* 0x040fe80000001858 */
[----:B------:R-:W-:Y:S02]  /*a940*/  FFMA.FTZ R2, R0, R249, R229 ;  /* 0x000000f900027223 */ /* 0x000fe400000100e5 */
[----:B------:R-:W-:Y:S02]  /*a950*/  FADD.FTZ R0, R240, R8 ;  /* 0x00000008f0007221 */ /* 0x000fe40000010000 */
[C---:B---3--:R-:W-:Y:S04]  /*a960*/  HMMA.16816.F32 R92, R168.reuse, R12, R92 ;  /* 0x0000000ca85c723c */ /* 0x048fe8000000185c */
[----:B------:R-:W-:Y:S02]  /*a970*/  FADD.FTZ R2, R228, R2 ;  /* 0x00000002e4027221 */ /* 0x000fe40000010000 */
[----:B------:R-:W-:Y:S02]  /*a980*/  FADD.FTZ R0, R239, R0 ;  /* 0x00000000ef007221 */ /* 0x000fe40000010000 */
[C---:B------:R-:W-:Y:S04]  /*a990*/  HMMA.16816.F32 R96, R168.reuse, R14, R96 ;  /* 0x0000000ea860723c */ /* 0x040fe80000001860 */
        /* <DEDUP_REMOVED lines=14> */
[----:B------:R-:W-:Y:S01]  /*aa80*/  FADD.FTZ R2, R179, R2 ;  /* 0x00000002b3027221 */ /* 0x000fe20000010000 */
[C---:B-----5:R-:W-:Y:S03]  /*aa90*/  HMMA.16816.F32 R116, R168.reuse, R20, R116 ;  /* 0x00000014a874723c */ /* 0x060fe60000001874 */
[----:B------:R-:W-:Y:S02]  /*aaa0*/  FADD.FTZ R0, R232, R0 ;  /* 0x00000000e8007221 */ /* 0x000fe40000010000 */
[----:B------:R-:W-:Y:S02]  /*aab0*/  FADD.FTZ R2, R177, R2 ;  /* 0x00000002b1027221 */ /* 0x000fe40000010000 */
[----:B------:R-:W-:Y:S01]  /*aac0*/  FADD.FTZ R0, R230, R0 ;  /* 0x00000000e6007221 */ /* 0x000fe20000010000 */
[C---:B------:R-:W-:Y:S04]  /*aad0*/  HMMA.16816.F32 R120, R168.reuse, R22, R120 ;  /* 0x00000016a878723c */ /* 0x040fe80000001878 */
[----:B------:R-:W-:Y:S02]  /*aae0*/  FADD.FTZ R2, R176, R2 ;  /* 0x00000002b0027221 */ /* 0x000fe40000010000 */
[----:B------:R-:W-:Y:S02]  /*aaf0*/  FADD.FTZ R0, R188, R0 ;  /* 0x00000000bc007221 */ /* 0x000fe40000010000 */
[----:B------:R-:W-:Y:S01]  /*ab00*/  FADD.FTZ R2, R175, R2 ;  /* 0x00000002af027221 */ /* 0x000fe20000010000 */
[C---:B-1----:R-:W-:Y:S03]  /*ab10*/  HMMA.16816.F32 R124, R168.reuse, R4, R124 ;  /* 0x00000004a87c723c */ /* 0x042fe6000000187c */
[----:B------:R-:W-:Y:S04]  /*ab20*/  FADD.FTZ R0, R185, R0 ;  /* 0x00000000b9007221 */ /* 0x000fe80000010000 */
        /* <DEDUP_REMOVED lines=13> */
.L_x_1604:
[----:B------:R-:W1:Y:S01]  /*ac00*/  S2UR UR8, SR_CTAID.X ;  /* 0x00000000000879c3 */ /* 0x000e620000002500 */
[----:B------:R-:W-:Y:S01]  /*ac10*/  ULDC.64 UR4, c[0x0][0x2c8] ;  /* 0x0000b20000047ab9 */ /* 0x000fe20000000a00 */
[----:B------:R-:W-:Y:S01]  /*ac20*/  PLOP3.LUT P0, PT, PT, PT, UP1, 0x40, 0x0 ;  /* 0x000000000000781c */ /* 0x000fe20003f0e818 */
[----:B------:R-:W-:-:S02]  /*ac30*/  UMOV UR7, 0x1 ;  /* 0x0000000100077882 */ /* 0x000fc40000000000 */
[----:B-1----:R-:W-:-:S04]  /*ac40*/  ULEA UR8, UR8, 0x7f, 0x7 ;  /* 0x0000007f08087891 */ /* 0x002fc8000f8e383f */
[----:B------:R-:W-:-:S03]  /*ac50*/  UIMAD.WIDE.U32 UR14, UR8, UR4, URZ ;  /* 0x00000004080e72a5 */ /* 0x000fc6000f8e003f */
[----:B------:R-:W-:Y:S02]  /*ac60*/  ULDC UR4, c[0x0][0x168] ;  /* 0x00005a0000047ab9 */ /* 0x000fe40000000800 */
[----:B------:R-:W-:Y:S02]  /*ac70*/  UIADD3 UR4, UR7, -UR4, URZ ;  /* 0x8000000407047290 */ /* 0x000fe4000fffe03f */
[----:B------:R-:W-:-:S03]  /*ac80*/  @UP2 USHF.R.U32.HI UR8, URZ, UR5, UR15 ;  /* 0x000000053f082299 */ /* 0x000fc6000801160f */
[----:B------:R-:W-:Y:S02]  /*ac90*/  ULDC UR5, c[0x0][0x1d0] ;  /* 0x0000740000057ab9 */ /* 0x000fe40000000800 */
[----:B------:R-:W-:-:S03]  /*aca0*/  UIADD3 UR5, UR8, UR5, UR4 ;  /* 0x0000000508057290 */ /* 0x000fc6000fffe004 */
[----:B------:R-:W-:Y:S02]  /*acb0*/  ULDC UR4, c[0x0][0x324] ;  /* 0x0000c90000047ab9 */ /* 0x000fe40000000800 */
[----:B------:R-:W-:-:S06]  /*acc0*/  UIADD3 UR4, UR5, -UR4, URZ ;  /* 0x8000000405047290 */ /* 0x000fcc000fffe03f */
        /* <DEDUP_REMOVED lines=12> */
.L_x_1615:
[----:B------:R-:W-:-:S04]  /*ad90*/  MOV R4, c[0x0][0x32c] ;  /* 0x0000cb0000047a02 */ /* 0x000fc80000000f00 */
[----:B------:R-:W-:-:S13]  /*ada0*/  ISETP.NE.AND P0, PT, R4, 0x1, PT ;  /* 0x000000010400780c */ /* 0x000fda0003f05270 */
[----:B------:R-:W-:-:S05]  /*adb0*/  @P0 IMAD.HI.U32 R4, R0, c[0x0][0x330], RZ ;  /* 0x0000cc0000040a27 */ /* 0x000fca00078e00ff */
[----:B------:R-:W-:-:S05]  /*adc0*/  @P0 SHF.R.U32.HI R0, RZ, c[0x0][0x334], R4 ;  /* 0x0000cd00ff000a19 */ /* 0x000fca0000011604 */
.L_x_1616:
[----:B------:R-:W-:-:S05]  /*add0*/  IMAD R0, R0, c[0x0][0x32c], RZ ;  /* 0x0000cb0000007a24 */ /* 0x000fca00078e02ff */
[----:B------:R-:W-:-:S04]  /*ade0*/  IMNMX R2, R2, R0, !PT ;  /* 0x0000000002027217 */ /* 0x000fc80007800200 */
.L_x_1614:
[----:B------:R-:W-:-:S04]  /*adf0*/  IADD3 R2, R2, 0x3f, RZ ;  /* 0x0000003f02027810 */ /* 0x000fc80007ffe0ff */
[----:B------:R-:W-:-:S04]  /*ae00*/  SHF.R.S32.HI R0, RZ, 0x1f, R2 ;  /* 0x0000001fff007819 */ /* 0x000fc80000011402 */
[----:B------:R-:W-:-:S04]  /*ae10*/  LEA.HI R0, R0, R2, RZ, 0x6 ;  /* 0x0000000200007211 */ /* 0x000fc800078f30ff */
[----:B------:R-:W-:-:S04]  /*ae20*/  SHF.R.S32.HI R0, RZ, 0x6, R0 ;  /* 0x00000006ff007819 */ /* 0x000fc80000011400 */
[----:B------:R-:W-:-:S04]  /*ae30*/  IMNMX R4, R231, R0, !PT ;  /* 0x00000000e7047217 */ /* 0x000fc80007800200 */
[----:B------:R-:W-:Y:S01]  /*ae40*/  ISETP.GE.AND P0, PT, R223, R4, PT ;  /* 0x00000004df00720c */ /* 0x000fe20003f06270 */
[----:B------:R1:W-:-:S12]  /*ae50*/  STL [R1+0x48], R4 ;  /* 0x0000480401007387 */ /* 0x0003d80000100800 */
[----:B------:R-:W-:Y:S05]  /*ae60*/  @!P0 BRA `(.L_x_1617) ;  /* 0x0000393000008947 */ /* 0x000fea0003800000 */
[----:B------:R-:W2:Y:S04]  /*ae70*/  LDL.64 R10, [R1+0x40] ;  /* 0x00004000010a7983 */ /* 0x000ea80000100a00 */
[----:B------:R-:W3:Y:S04]  /*ae80*/  LDL.64 R8, [R1+0x28] ;  /* 0x0000280001087983 */ /* 0x000ee80000100a00 */
[----:B------:R-:W4:Y:S04]  /*ae90*/  LDL.64 R6, [R1+0x38] ;  /* 0x0000380001067983 */ /* 0x000f280000100a00 */
[----:B-1----:R-:W5:Y:S01]  /*aea0*/  LDL.64 R4, [R1+0x30] ;  /* 0x0000300001047983 */ /* 0x002f620000100a00 */
[----:B------:R-:W-:Y:S01]  /*aeb0*/  MOV R134, R3 ;  /* 0x0000000300867202 */ /* 0x000fe20000000f00 */
[----:B------:R-:W-:-:S02]  /*aec0*/  IMAD.MOV.U32 R133, RZ, RZ, R132 ;  /* 0x000000ffff857224 */ /* 0x000fc400078e0084 */
[----:B------:R-:W-:Y:S01]  /*aed0*/  IMAD.MOV.U32 R224, RZ, RZ, R223 ;  /* 0x000000ffffe07224 */ /* 0x000fe200078e00df */
[C---:B--2---:R-:W-:Y:S02]  /*aee0*/  IADD3 R2, P6, R10.reuse, 0x40, RZ ;  /* 0x000000400a027810 */ /* 0x044fe40007fde0ff */
[C---:B------:R-:W-:Y:S02]  /*aef0*/  IADD3 R0, P5, R10.reuse, 0x80, RZ ;  /* 0x000000800a007810 */ /* 0x040fe40007fbe0ff */
[----:B------:R-:W-:Y:S01]  /*af00*/  IADD3 R10, P0, R10, 0xc0, RZ ;  /* 0x000000c00a0a7810 */ /* 0x000fe20007f1e0ff */
[----:B------:R3:W-:Y:S04]  /*af10*/  STL [R1+0x20], R2 ;  /* 0x0000200201007387 */ /* 0x0007e80000100800 */
[----:B------:R4:W-:Y:S04]  /*af20*/  STL [R1+0x18], R0 ;  /* 0x0000180001007387 */ /* 0x0009e80000100800 */
[----:B------:R1:W-:Y:S01]  /*af30*/  STL [R1+0x10], R10 ;  /* 0x0000100a01007387 */ /* 0x0003e20000100800 */
[----:B---3--:R-:W-:Y:S01]  /*af40*/  IMAD.X R2, RZ, RZ, R9, P6 ;  /* 0x000000ffff027224 */ /* 0x008fe200030e0609 */
[----:B----4-:R-:W-:-:S04]  /*af50*/  IADD3 R0, P6, R6, 0x40, RZ ;  /* 0x0000004006007810 */ /* 0x010fc80007fde0ff */
[----:B------:R2:W-:Y:S01]  /*af60*/  STL [R1+0x1c], R2 ;  /* 0x00001c0201007387 */ /* 0x0005e20000100800 */
[----:B-1----:R-:W-:-:S03]  /*af70*/  IMAD.X R10, RZ, RZ, R9, P5 ;  /* 0x000000ffff0a7224 */ /* 0x002fc600028e0609 */
[----:B------:R1:W-:Y:S04]  /*af80*/  STL [R1+0x8], R0 ;  /* 0x0000080001007387 */ /* 0x0003e80000100800 */
[----:B------:R-:W-:Y:S01]  /*af90*/  STL [R1+0x14], R10 ;  /* 0x0000140a01007387 */ /* 0x000fe20000100800 */
[----:B--2---:R-:W-:Y:S01]  /*afa0*/  IADD3 R2, P5, R6, 0x80, RZ ;  /* 0x0000008006027810 */ /* 0x004fe20007fbe0ff */
[----:B-1----:R-:W-:-:S04]  /*afb0*/  IMAD.X R0, RZ, RZ, R9, P0 ;  /* 0x000000ffff007224 */ /* 0x002fc800000e0609 */
[----:B------:R-:W-:Y:S04]  /*afc0*/  STL [R1], R2 ;  /* 0x0000000201007387 */ /* 0x000fe80000100800 */
[----:B------:R5:W-:Y:S01]  /*afd0*/  STL [R1+0xc], R0 ;  /* 0x00000c0001007387 */ /* 0x000be20000100800 */
[----:B------:R-:W-:Y:S02]  /*afe0*/  IADD3 R251, P0, R6, 0xc0, RZ ;  /* 0x000000c006fb7810 */ /* 0x000fe40007f1e0ff */
[----:B-----5:R-:W-:-:S05]  /*aff0*/  IADD3.X R0, RZ, R5, RZ, P6, !PT ;  /* 0x00000005ff007210 */ /* 0x020fca00037fe4ff */
[----:B------:R1:W-:Y:S01]  /*b000*/  STL [R1+0x4], R0 ;  /* 0x0000040001007387 */ /* 0x0003e20000100800 */
[----:B------:R-:W-:Y:S01]  /*b010*/  IMAD.X R252, RZ, RZ, R5, P5 ;  /* 0x000000fffffc7224 */ /* 0x000fe200028e0605 */
[----:B------:R-:W-:Y:S02]  /*b020*/  IADD3.X R250, RZ, R5, RZ, P0, !PT ;  /* 0x00000005fffa7210 */ /* 0x000fe400007fe4ff */
.L_x_1618:
[----:B------:R-:W2:Y:S01]  /*b030*/  LDL.64 R236, [R1+0x40] ;  /* 0x0000400001ec7983 */ /* 0x000ea20000100a00 */
[----:B------:R-:W-:Y:S04]  /*b040*/  DEPBAR.LE SB0, 0x0 ;  /* 0x000080000000791a */ /* 0x000fe80000000000 */
[----:B------:R-:W-:Y:S01]  /*b050*/  ISETP.GT.AND P6, PT, R231, R224, PT ;  /* 0x000000e0e700720c */ /* 0x000fe20003fc4270 */
[----:B------:R-:W3:Y:S01]  /*b060*/  LDL.64 R232, [R1+0x28] ;  /* 0x0000280001e87983 */ /* 0x000ee20000100a00 */
[----:B------:R-:W-:Y:S02]  /*b070*/  MOV R234, c[0x0][0x208] ;  /* 0x0000820000ea7a02 */ /* 0x000fe40000000f00 */
[----:B------:R-:W-:Y:S03]  /*b080*/  MOV R235, c[0x0][0x20c] ;  /* 0x0000830000eb7a02 */ /* 0x000fe60000000f00 */
[----:B------:R-:W4:Y:S04]  /*b090*/  LDL R230, [R1+0x20] ;  /* 0x0000200001e67983 */ /* 0x000f280000100800 */
[----:B------:R-:W5:Y:S02]  /*b0a0*/  LDL R229, [R1+0x1c] ;  /* 0x00001c0001e57983 */ /* 0x000f640000100800 */
[----:B-1----:R-:W-:Y:S01]  /*b0b0*/  @!P6 SHF.R.S32.HI R0, RZ, 0x1f, R224 ;  /* 0x0000001fff00e819 */ /* 0x002fe200000114e0 */
[----:B------:R-:W-:Y:S01]  /*b0c0*/  @!P6 IMAD.WIDE.U32 R2, R224, c[0x0][0x208], RZ ;  /* 0x00008200e002ea25 */ /* 0x000fe200078e00ff */
[----:B------:R-:W5:Y:S03]  /*b0d0*/  LDL R228, [R1+0x18] ;  /* 0x0000180001e47983 */ /* 0x000f660000100800 */
[----:B------:R-:W-:Y:S01]  /*b0e0*/  @!P6 IMAD R0, R0, c[0x0][0x208], RZ ;  /* 0x000082000000ea24 */ /* 0x000fe200078e02ff */
[----:B------:R-:W5:Y:S03]  /*b0f0*/  LDL R226, [R1+0x14] ;  /* 0x0000140001e27983 */ /* 0x000f660000100800 */
[----:B------:R-:W-:Y:S01]  /*b100*/  @!P6 IMAD R20, R224, c[0x0][0x20c], R0 ;  /* 0x00008300e014ea24 */ /* 0x000fe200078e0200 */
[----:B------:R-:W5:Y:S01]  /*b110*/  LDL R227, [R1+0x10] ;  /* 0x0000100001e37983 */ /* 0x000f620000100800 */
[C---:B------:R-:W-:Y:S03]  /*b120*/  @!P6 SHF.L.U32 R0, R2.reuse, 0x6, RZ ;  /* 0x000000060200e819 */ /* 0x040fe600000006ff */
[----:B------:R-:W5:Y:S01]  /*b130*/  LDL R223, [R1+0xc] ;  /* 0x00000c0001df7983 */ /* 0x000f620000100800 */
[----:B------:R-:W-:Y:S03]  /*b140*/  @!P6 IADD3 R28, R3, R20, RZ ;  /* 0x00000014031ce210 */ /* 0x000fe60007ffe0ff */
[----:B------:R-:W-:Y:S01]  /*b150*/  BAR.SYNC.DEFER_BLOCKING 0x0 ;  /* 0x0000000000007b1d */ /* 0x000fe20000010000 */
[----:B------:R-:W-:Y:S07]  /*b160*/  @!P6 SHF.L.U64.HI R2, R2, 0x6, R28 ;  /* 0x000000060202e819 */ /* 0x000fee000001021c */
[----:B------:R-:W-:Y:S08]  /*b170*/  LDSM.16.M88.4 R32, [R203+0x10100] ;  /* 0x01010000cb20783b */ /* 0x000ff00000000200 */
[----:B------:R-:W1:Y:S08]  /*b180*/  LDSM.16.M88.4 R8, [R196+0x8100] ;  /* 0x00810000c408783b */ /* 0x000e700000000200 */
[----:B------:R-:W1:Y:S08]  /*b190*/  LDSM.16.M88.4 R16, [R196+0x8900] ;  /* 0x00890000c410783b */ /* 0x000e700000000200 */
[----:B------:R-:W1:Y:S08]  /*b1a0*/  LDSM.16.M88.4 R24, [R196+0x9100] ;  /* 0x00910000c418783b */ /* 0x000e700000000200 */
[----:B------:R-:W2:Y:S08]  /*b1b0*/  LDSM.16.M88.4 R168, [R196+0x9900] ;  /* 0x00990000c4a8783b */ /* 0x000eb00000000200 */
[----:B------:R-:W-:Y:S01]  /*b1c0*/  LDSM.16.M88.4 R172, [R204+0x10100] ;  /* 0x01010000ccac783b */ /* 0x000fe20000000200 */
[C---:B-1----:R-:W-:Y:S07]  /*b1d0*/  HMMA.16816.F32 R4, R32.reuse, R8, RZ ;  /* 0x000000082004723c */ /* 0x042fee00000018ff */
[----:B------:R-:W1:Y:S01]  /*b1e0*/  LDSM.16.M88.4 R176, [R207] ;  /* 0x00000000cfb0783b */ /* 0x000e620000000200 */
[C---:B------:R-:W-:Y:S07]  /*b1f0*/  HMMA.16816.F32 R8, R32.reuse, R10, RZ ;  /* 0x0000000a2008723c */ /* 0x040fee00000018ff */
[----:B------:R-:W1:Y:S01]  /*b200*/  LDSM.16.M88.4 R180, [R222] ;  /* 0x00000000deb4783b */ /* 0x000e620000000200 */
[C---:B------:R-:W-:Y:S07]  /*b210*/  HMMA.16816.F32 R12, R32.reuse, R16, RZ ;  /* 0x00000010200c723c */ /* 0x040fee00000018ff */
[----:B------:R-:W1:Y:S01]  /*b220*/  LDSM.16.M88.4 R184, [R221] ;  /* 0x00000000ddb8783b */ /* 0x000e620000000200 */
[C---:B------:R-:W-:Y:S07]  /*b230*/  HMMA.16816.F32 R16, R32.reuse, R18, RZ ;  /* 0x000000122010723c */ /* 0x040fee00000018ff */
[----:B------:R-:W1:Y:S01]  /*b240*/  LDSM.16.M88.4 R188, [R220] ;  /* 0x00000000dcbc783b */ /* 0x000e620000000200 */
[C---:B------:R-:W-:Y:S08]  /*b250*/  HMMA.16816.F32 R20, R32.reuse, R24, RZ ;  /* 0x000000182014723c */ /* 0x040ff000000018ff */
[C---:B------:R-:W-:Y:S01]  /*b260*/  HMMA.16816.F32 R24, R32.reuse, R26, RZ ;  /* 0x0000001a2018723c */ /* 0x040fe200000018ff */
[----:B--2---:R-:W-:Y:S04]  /*b270*/  @!P6 IADD3 R3, P5, R0, R236, RZ ;  /* 0x000000ec0003e210 */ /* 0x004fe80007fbe0ff */
[C---:B------:R-:W-:Y:S02]  /*b280*/  @!P6 LEA R192, P0, R3.reuse, c[0x0][0x1f8], 0x1 ;  /* 0x00007e0003c0ea11 */ /* 0x040fe400078008ff */
[----:B---3--:R-:W-:Y:S01]  /*b290*/  @!P6 IADD3.X R28, R2, R233, RZ, P5, !PT ;  /* 0x000000e9021ce210 */ /* 0x008fe20002ffe4ff */
[----:B------:R-:W2:Y:S04]  /*b2a0*/  LDL R232, [R1+0x50] ;  /* 0x0000500001e87983 */ /* 0x000ea80000100800 */
[----:B------:R-:W-:Y:S02]  /*b2b0*/  @!P6 LEA.HI.X R193, R3, c[0x0][0x1fc], R28, 0x1, P0 ;  /* 0x00007f0003c1ea11 */ /* 0x000fe400000f0c1c */
[C---:B------:R-:W-:Y:S01]  /*b2c0*/  HMMA.16816.F32 R28, R32.reuse, R168, RZ ;  /* 0x000000a8201c723c */ /* 0x040fe200000018ff */
[----:B----4-:R-:W-:Y:S02]  /*b2d0*/  @!P6 IADD3 R3, P0, R0, R230, RZ ;  /* 0x000000e60003e210 */ /* 0x010fe40007f1e0ff */
[----:B------:R-:W-:Y:S01]  /*b2e0*/  @!PT LDS RZ, [RZ] ;  /* 0x00000000fffff984 */ /* 0x000fe20000000800 */
[----:B------:R-:W-:Y:S01]  /*b2f0*/  @!PT LDS RZ, [RZ] ;  /* 0x00000000fffff984 */ /* 0x000fe20000000800 */
[----:B------:R-:W-:Y:S01]  /*b300*/  @!PT LDS RZ, [RZ] ;  /* 0x00000000fffff984 */ /* 0x000fe20000000800 */
[----:B------:R3:W-:Y:S02]  /*b310*/  @!P6 LDGSTS.E.BYPASS.LTC128B.128 [R225+0x100], [R192.64], !P4 ;  /* 0x00100000c0e1efae */ /* 0x0007e4000e101d4c */
[C---:B------:R-:W-:Y:S02]  /*b320*/  @!P6 LEA R194, P5, R3.reuse, c[0x0][0x1f8], 0x1 ;  /* 0x00007e0003c2ea11 */ /* 0x040fe400078a08ff */
[----:B-----5:R-:W-:Y:S01]  /*b330*/  @!P6 IADD3.X R135, R2, R229, RZ, P0, !PT ;  /* 0x000000e50287e210 */ /* 0x020fe200007fe4ff */
[----:B------:R-:W-:Y:S01]  /*b340*/  HMMA.16816.F32 R32, R32, R170, RZ ;  /* 0x000000aa2020723c */ /* 0x000fe200000018ff */
[----:B------:R-:W-:Y:S03]  /*b350*/  @!P6 IADD3 R132, P0, R0, R228, RZ ;  /* 0x000000e40084e210 */ /* 0x000fe60007f1e0ff */
[----:B------:R-:W-:Y:S02]  /*b360*/  @!P6 LEA.HI.X R195, R3, c[0x0][0x1fc], R135, 0x1, P5 ;  /* 0x00007f0003c3ea11 */ /* 0x000fe400028f0c87 */
[----:B------:R-:W-:Y:S02]  /*b370*/  @!P6 IADD3.X R169, R2, R226, RZ, P0, !PT ;  /* 0x000000e202a9e210 */ /* 0x000fe400007fe4ff */
[C---:B-1----:R-:W-:Y:S01]  /*b380*/  HMMA.16816.F32 R4, R172.reuse, R176, R4 ;  /* 0x000000b0ac04723c */ /* 0x042fe20000001804 */
[----:B------:R1:W-:Y:S04]  /*b390*/  @!P6 LDGSTS.E.BYPASS.LTC128B.128 [R225+0x2100], [R194.64], !P3 ;  /* 0x02100000c2e1efae */ /* 0x0003e8000d901d4c */
[----:B------:R-:W-:Y:S02]  /*b3a0*/  @!P6 LEA R168, P0, R132, c[0x0][0x1f8], 0x1 ;  /* 0x00007e0084a8ea11 */ /* 0x000fe400078008ff */
[----:B------:R-:W-:Y:S01]  /*b3b0*/  @!P6 IADD3 R3, P5, R0, R227, RZ ;  /* 0x000000e30003e210 */ /* 0x000fe20007fbe0ff */
[C---:B------:R-:W-:Y:S04]  /*b3c0*/  HMMA.16816.F32 R8, R172.reuse, R178, R8 ;  /* 0x000000b2ac08723c */ /* 0x040fe80000001808 */
[----:B------:R-:W-:Y:S02]  /*b3d0*/  @!P6 LEA.HI.X R169, R132, c[0x0][0x1fc], R169, 0x1, P0 ;  /* 0x00007f0084a9ea11 */ /* 0x000fe400000f0ca9 */
[----:B------:R-:W-:Y:S02]  /*b3e0*/  @!P6 IADD3.X R135, R2, R223, RZ, P5, !PT ;  /* 0x000000df0287e210 */ /* 0x000fe40002ffe4ff */
[C---:B------:R-:W-:Y:S01]  /*b3f0*/  HMMA.16816.F32 R12, R172.reuse, R180, R12 ;  /* 0x000000b4ac0c723c */ /* 0x040fe2000000180c */
[----:B------:R4:W-:Y:S03]  /*b400*/  @!P6 LDGSTS.E.BYPASS.LTC128B.128 [R225+0x4100], [R168.64], !P2 ;  /* 0x04100000a8e1efae */ /* 0x0009e6000d101d4c */
[C---:B---3--:R-:W-:Y:S02]  /*b410*/  @!P6 LEA R192, P5, R3.reuse, c[0x0][0x1f8], 0x1 ;  /* 0x00007e0003c0ea11 */ /* 0x048fe400078a08ff */
[----:B------:R-:W-:Y:S02]  /*b420*/  @!P6 LEA R0, P0, R234, R0, 0x5 ;  /* 0x00000000ea00e211 */ /* 0x000fe400078028ff */
[C---:B------:R-:W-:Y:S04]  /*b430*/  HMMA.16816.F32 R16, R172.reuse, R182, R16 ;  /* 0x000000b6ac10723c */ /* 0x040fe80000001810 */
[----:B------:R-:W-:Y:S02]  /*b440*/  @!P6 LEA.HI.X R193, R3, c[0x0][0x1fc], R135, 0x1, P5 ;  /* 0x00007f0003c1ea11 */ /* 0x000fe400028f0c87 */
[----:B------:R-:W-:Y:S02]  /*b450*/  @!P6 IADD3 R132, P5, R0, R236, RZ ;  /* 0x000000ec0084e210 */ /* 0x000fe40007fbe0ff */
[C---:B------:R-:W-:Y:S01]  /*b460*/  HMMA.16816.F32 R20, R172.reuse, R184, R20 ;  /* 0x000000b8ac14723c */ /* 0x040fe20000001814 */
[----:B------:R1:W-:Y:S03]  /*b470*/  @!P6 LDGSTS.E.BYPASS.LTC128B.128 [R225+0x6100], [R192.64], !P1 ;  /* 0x06100000c0e1efae */ /* 0x0003e6000c901d4c */
[----:B------:R-:W-:Y:S02]  /*b480*/  @!P6 LEA.HI.X R2, R234, R2, R235, 0x5, P0 ;  /* 0x00000002ea02e211 */ /* 0x000fe400000f2ceb */
[----:B------:R-:W-:Y:S02]  /*b490*/  @!P6 IADD3 R3, P0, R0, R230, RZ ;  /* 0x000000e60003e210 */ /* 0x000fe40007f1e0ff */
[C---:B------:R-:W-:Y:S01]  /*b4a0*/  HMMA.16816.F32 R24, R172.reuse, R186, R24 ;  /* 0x000000baac18723c */ /* 0x040fe20000001818 */
[----:B------:R-:W3:Y:S03]  /*b4b0*/  LDL R230, [R1+0x8] ;  /* 0x0000080001e67983 */ /* 0x000ee60000100800 */
[----:B------:R-:W-:Y:S02]  /*b4c0*/  @!P6 IADD3.X R135, R2, R233, RZ, P5, !PT ;  /* 0x000000e90287e210 */ /* 0x000fe40002ffe4ff */
[C---:B------:R-:W-:Y:S02]  /*b4d0*/  @!P6 LEA R176, P5, R132.reuse, c[0x0][0x1f8], 0x1 ;  /* 0x00007e0084b0ea11 */ /* 0x040fe400078a08ff */
[C---:B------:R-:W-:Y:S04]  /*b4e0*/  HMMA.16816.F32 R28, R172.reuse, R188, R28 ;  /* 0x000000bcac1c723c */ /* 0x040fe8000000181c */
[----:B------:R-:W-:Y:S02]  /*b4f0*/  @!P6 LEA.HI.X R177, R132, c[0x0][0x1fc], R135, 0x1, P5 ;  /* 0x00007f0084b1ea11 */ /* 0x000fe400028f0c87 */
[----:B----4-:R-:W-:Y:S02]  /*b500*/  @!P6 IADD3.X R168, R2, R229, RZ, P0, !PT ;  /* 0x000000e502a8e210 */ /* 0x010fe400007fe4ff */
[----:B------:R-:W-:Y:S01]  /*b510*/  HMMA.16816.F32 R32, R172, R190, R32 ;  /* 0x000000beac20723c */ /* 0x000fe20000001820 */
[----:B------:R4:W-:Y:S03]  /*b520*/  @!P6 LDGSTS.E.BYPASS.LTC128B.128 [R225+0x1100], [R176.64], !P4 ;  /* 0x01100000b0e1efae */ /* 0x0009e6000e101d4c */
[C---:B------:R-:W-:Y:S02]  /*b530*/  @!P6 LEA R170, P0, R3.reuse, c[0x0][0x1f8], 0x1 ;  /* 0x00007e0003aaea11 */ /* 0x040fe400078008ff */
[----:B------:R-:W-:Y:S02]  /*b540*/  @!P6 IADD3 R132, P5, R0, R228, RZ ;  /* 0x000000e40084e210 */ /* 0x000fe40007fbe0ff */
[----:B------:R-:W-:Y:S01]  /*b550*/  @!P6 LEA.HI.X R171, R3, c[0x0][0x1fc], R168, 0x1, P0 ;  /* 0x00007f0003abea11 */ /* 0x000fe200000f0ca8 */
[----:B------:R-:W5:Y:S03]  /*b560*/  LDL R229, [R1+0x4] ;  /* 0x0000040001e57983 */ /* 0x000f660000100800 */
[----:B------:R-:W-:Y:S01]  /*b570*/  @!P6 IADD3.X R135, R2, R226, RZ, P5, !PT ;  /* 0x000000e20287e210 */ /* 0x000fe20002ffe4ff */
[----:B------:R1:W-:Y:S01]  /*b580*/  @!P6 LDGSTS.E.BYPASS.LTC128B.128 [R225+0x3100], [R170.64], !P3 ;  /* 0x03100000aae1efae */ /* 0x0003e2000d901d4c */
[----:B------:R-:W-:Y:S02]  /*b590*/  @!P6 LEA R168, P5, R132, c[0x0][0x1f8], 0x1 ;  /* 0x00007e0084a8ea11 */ /* 0x000fe400078a08ff */
[----:B------:R-:W-:Y:S02]  /*b5a0*/  @!P6 IADD3 R0, P0, R0, R227, RZ ;  /* 0x000000e30000e210 */ /* 0x000fe40007f1e0ff */
[----:B------:R-:W-:Y:S02]  /*b5b0*/  @!P6 LEA.HI.X R169, R132, c[0x0][0x1fc], R135, 0x1, P5 ;  /* 0x00007f0084a9ea11 */ /* 0x000fe400028f0c87 */
[----:B------:R-:W-:Y:S01]  /*b5c0*/  @!P6 IADD3.X R3, R2, R223, RZ, P0, !PT ;  /* 0x000000df0203e210 */ /* 0x000fe200007fe4ff */
[----:B------:R-:W2:Y:S01]  /*b5d0*/  LDL R226, [R1] ;  /* 0x0000000001e27983 */ /* 0x000ea20000100800 */
[----:B------:R-:W-:Y:S02]  /*b5e0*/  @!P6 LEA R2, P0, R0, c[0x0][0x1f8], 0x1 ;  /* 0x00007e000002ea11 */ /* 0x000fe400078008ff */
[----:B------:R-:W-:Y:S01]  /*b5f0*/  IADD3 R223, R224, -0x1, RZ ;  /* 0xffffffffe0df7810 */ /* 0x000fe20007ffe0ff */
[----:B------:R1:W-:Y:S01]  /*b600*/  @!P6 LDGSTS.E.BYPASS.LTC128B.128 [R225+0x5100], [R168.64], !P2 ;  /* 0x05100000a8e1efae */ /* 0x0003e2000d101d4c */
[----:B------:R-:W-:Y:S07]  /*b610*/  @!P6 LEA.HI.X R3, R0, c[0x0][0x1fc], R3, 0x1, P0 ;  /* 0x00007f000003ea11 */ /* 0x000fee00000f0c03 */
[----:B------:R2:W-:Y:S01]  /*b620*/  @!P6 LDGSTS.E.BYPASS.LTC128B.128 [R225+0x7100], [R2.64], !P1 ;  /* 0x0710000002e1efae */ /* 0x0005e2000c901d4c */
[----:B------:R-:W-:Y:S07]  /*b630*/  ISETP.GT.AND P6, PT, R224, R231, PT ;  /* 0x000000e7e000720c */ /* 0x000fee0003fc4270 */
[----:B----4-:R-:W-:Y:S08]  /*b640*/  LDSM.16.M88.4 R176, [R202+0x8100] ;  /* 0x00810000cab0783b */ /* 0x010ff00000000200 */
[----:B-1----:R-:W-:Y:S08]  /*b650*/  LDSM.16.M88.4 R192, [R202+0x8900] ;  /* 0x00890000cac0783b */ /* 0x002ff00000000200 */
[----:B------:R-:W1:Y:S08]  /*b660*/  LDSM.16.M88.4 R168, [R206+0x10100] ;  /* 0x01010000cea8783b */ /* 0x000e700000000200 */
[----:B------:R-:W4:Y:S08]  /*b670*/  LDSM.16.M88.4 R180, [R202+0x9100] ;  /* 0x00910000cab4783b */ /* 0x000f300000000200 */
[----:B------:R-:W0:Y:S08]  /*b680*/  LDGDEPBAR ;  /* 0x00000000000079af */ /* 0x000e300000000000 */
[----:B------:R-:W4:Y:S08]  /*b690*/  LDSM.16.M88.4 R184, [R202+0x9900] ;  /* 0x00990000cab8783b */ /* 0x000f300000000200 */
[----:B------:R-:W-:Y:S01]  /*b6a0*/  LDSM.16.M88.4 R172, [R205+0x10100] ;  /* 0x01010000cdac783b */ /* 0x000fe20000000200 */
[C---:B-1----:R-:W-:Y:S07]  /*b6b0*/  HMMA.16816.F32 R4, R168.reuse, R176, R4 ;  /* 0x000000b0a804723c */ /* 0x042fee0000001804 */
[----:B------:R-:W-:Y:S01]  /*b6c0*/  LDSM.16.M88.4 R188, [R201+0x800] ;  /* 0x00080000c9bc783b */ /* 0x000fe20000000200 */
[C---:B------:R-:W-:Y:S07]  /*b6d0*/  HMMA.16816.F32 R8, R168.reuse, R178, R8 ;  /* 0x000000b2a808723c */ /* 0x040fee0000001808 */
[----:B------:R-:W1:Y:S01]  /*b6e0*/  LDSM.16.M88.4 R176, [R201] ;  /* 0x00000000c9b0783b */ /* 0x000e620000000200 */
[C---:B------:R-:W-:Y:S08]  /*b6f0*/  HMMA.16816.F32 R12, R168.reuse, R192, R12 ;  /* 0x000000c0a80c723c */ /* 0x040ff0000000180c */
[C---:B------:R-:W-:Y:S01]  /*b700*/  HMMA.16816.F32 R16, R168.reuse, R194, R16 ;  /* 0x000000c2a810723c */ /* 0x040fe20000001810 */
[----:B------:R-:W1:Y:S07]  /*b710*/  LDSM.16.M88.4 R192, [R201+0x1000] ;  /* 0x00100000c9c0783b */ /* 0x000e6e0000000200 */
[C---:B----4-:R-:W-:Y:S08]  /*b720*/  HMMA.16816.F32 R20, R168.reuse, R180, R20 ;  /* 0x000000b4a814723c */ /* 0x050ff00000001814 */
[C---:B------:R-:W-:Y:S01]  /*b730*/  HMMA.16816.F32 R24, R168.reuse, R182, R24 ;  /* 0x000000b6a818723c */ /* 0x040fe20000001818 */
[----:B------:R-:W4:Y:S07]  /*b740*/  LDSM.16.M88.4 R180, [R201+0x1800] ;  /* 0x00180000c9b4783b */ /* 0x000f2e0000000200 */
[C---:B------:R-:W-:Y:S08]  /*b750*/  HMMA.16816.F32 R28, R168.reuse, R184, R28 ;  /* 0x000000b8a81c723c */ /* 0x040ff0000000181c */
[----:B------:R-:W-:Y:S01]  /*b760*/  HMMA.16816.F32 R32, R168, R186, R32 ;  /* 0x000000baa820723c */ /* 0x000fe20000001820 */
[----:B------:R-:W-:Y:S07]  /*b770*/  LDSM.16.M88.4 R168, [R203+0x14100] ;  /* 0x01410000cba8783b */ /* 0x000fee0000000200 */
[C---:B-1----:R-:W-:Y:S01]  /*b780*/  HMMA.16816.F32 R4, R172.reuse, R176, R4 ;  /* 0x000000b0ac04723c */ /* 0x042fe20000001804 */
[----:B------:R-:W1:Y:S07]  /*b790*/  LDSM.16.M88.4 R184, [R196+0xa100] ;  /* 0x00a10000c4b8783b */ /* 0x000e6e0000000200 */
        /* <DEDUP_REMOVED lines=8> */
[C---:B----4-:R-:W-:Y:S08]  /*b820*/  HMMA.16816.F32 R28, R172.reuse, R180, R28 ;  /* 0x000000b4ac1c723c */ /* 0x050ff0000000181c */
[----:B------:R-:W-:Y:S01]  /*b830*/  HMMA.16816.F32 R32, R172, R182, R32 ;  /* 0x000000b6ac20723c */ /* 0x000fe20000001820 */
[----:B------:R-:W4:Y:S07]  /*b840*/  LDSM.16.M88.4 R172, [R196+0xb900] ;  /* 0x00b90000c4ac783b */ /* 0x000f2e0000000200 */
[C---:B-1----:R-:W-:Y:S01]  /*b850*/  HMMA.16816.F32 R4, R168.reuse, R184, R4 ;  /* 0x000000b8a804723c */ /* 0x042fe20000001804 */
[----:B------:R-:W1:Y:S07]  /*b860*/  LDSM.16.M88.4 R180, [R204+0x14100] ;  /* 0x01410000ccb4783b */ /* 0x000e6e0000000200 */
[C---:B------:R-:W-:Y:S01]  /*b870*/  HMMA.16816.F32 R8, R168.reuse, R186, R8 ;  /* 0x000000baa808723c */ /* 0x040fe20000001808 */
[----:B------:R-:W1:Y:S07]  /*b880*/  LDSM.16.M88.4 R184, [R218] ;  /* 0x00000000dab8783b */ /* 0x000e6e0000000200 */
[C---:B------:R-:W-:Y:S08]  /*b890*/  HMMA.16816.F32 R12, R168.reuse, R176, R12 ;  /* 0x000000b0a80c723c */ /* 0x040ff0000000180c */
[C---:B------:R-:W-:Y:S01]  /*b8a0*/  HMMA.16816.F32 R16, R168.reuse, R178, R16 ;  /* 0x000000b2a810723c */ /* 0x040fe20000001810 */
[----:B------:R-:W-:Y:S07]  /*b8b0*/  LDSM.16.M88.4 R176, [R206+0x14100] ;  /* 0x01410000ceb0783b */ /* 0x000fee0000000200 */
[C---:B------:R-:W-:Y:S08]  /*b8c0*/  HMMA.16816.F32 R20, R168.reuse, R188, R20 ;  /* 0x000000bca814723c */ /* 0x040ff00000001814 */
[C---:B------:R-:W-:Y:S01]  /*b8d0*/  HMMA.16816.F32 R24, R168.reuse, R190, R24 ;  /* 0x000000bea818723c */ /* 0x040fe20000001818 */
[----:B------:R-:W-:Y:S07]  /*b8e0*/  LDSM.16.M88.4 R188, [R202+0xa100] ;  /* 0x00a10000cabc783b */ /* 0x000fee0000000200 */
[C---:B----4-:R-:W-:Y:S08]  /*b8f0*/  HMMA.16816.F32 R28, R168.reuse, R172, R28 ;  /* 0x000000aca81c723c */ /* 0x050ff0000000181c */
[----:B------:R-:W-:Y:S01]  /*b900*/  HMMA.16816.F32 R32, R168, R174, R32 ;  /* 0x000000aea820723c */ /* 0x000fe20000001820 */
[----:B------:R-:W4:Y:S07]  /*b910*/  LDSM.16.M88.4 R168, [R217] ;  /* 0x00000000d9a8783b */ /* 0x000f2e0000000200 */
[C---:B-1----:R-:W-:Y:S01]  /*b920*/  HMMA.16816.F32 R4, R180.reuse, R192, R4 ;  /* 0x000000c0b404723c */ /* 0x042fe20000001804 */
[----:B------:R-:W1:Y:S07]  /*b930*/  LDSM.16.M88.4 R172, [R216] ;  /* 0x00000000d8ac783b */ /* 0x000e6e0000000200 */
[C---:B------:R-:W-:Y:S01]  /*b940*/  HMMA.16816.F32 R8, R180.reuse, R194, R8 ;  /* 0x000000c2b408723c */ /* 0x040fe20000001808 */
[----:B------:R-:W1:Y:S07]  /*b950*/  LDSM.16.M88.4 R192, [R202+0xa900] ;  /* 0x00a90000cac0783b */ /* 0x000e6e0000000200 */
[C---:B------:R-:W-:Y:S08]  /*b960*/  HMMA.16816.F32 R12, R180.reuse, R184, R12 ;  /* 0x000000b8b40c723c */ /* 0x040ff0000000180c */
[C---:B------:R-:W-:Y:S01]  /*b970*/  HMMA.16816.F32 R16, R180.reuse, R186, R16 ;  /* 0x000000bab410723c */ /* 0x040fe20000001810 */
[----:B------:R-:W2:Y:S07]  /*b980*/  LDSM.16.M88.4 R184, [R202+0xb100] ;  /* 0x00b10000cab8783b */ /* 0x000eae0000000200 */
[C---:B----4-:R-:W-:Y:S08]  /*b990*/  HMMA.16816.F32 R20, R180.reuse, R168, R20 ;  /* 0x000000a8b414723c */ /* 0x050ff00000001814 */
[C---:B------:R-:W-:Y:S01]  /*b9a0*/  HMMA.16816.F32 R24, R180.reuse, R170, R24 ;  /* 0x000000aab418723c */ /* 0x040fe20000001818 */
[----:B------:R-:W4:Y:S07]  /*b9b0*/  LDSM.16.M88.4 R168, [R202+0xb900] ;  /* 0x00b90000caa8783b */ /* 0x000f2e0000000200 */
[C---:B-1----:R-:W-:Y:S08]  /*b9c0*/  HMMA.16816.F32 R28, R180.reuse, R172, R28 ;  /* 0x000000acb41c723c */ /* 0x042ff0000000181c */
[----:B------:R-:W-:Y:S01]  /*b9d0*/  HMMA.16816.F32 R32, R180, R174, R32 ;  /* 0x000000aeb420723c */ /* 0x000fe20000001820 */
[----:B------:R-:W-:Y:S07]  /*b9e0*/  LDSM.16.M88.4 R172, [R205+0x14100] ;  /* 0x01410000cdac783b */ /* 0x000fee0000000200 */
[C---:B------:R-:W-:Y:S01]  /*b9f0*/  HMMA.16816.F32 R4, R176.reuse, R188, R4 ;  /* 0x000000bcb004723c */ /* 0x040fe20000001804 */
[----:B------:R-:W1:Y:S07]  /*ba00*/  LDSM.16.M88.4 R180, [R201+0x2000] ;  /* 0x00200000c9b4783b */ /* 0x000e6e0000000200 */
[C---:B------:R-:W-:Y:S01]  /*ba10*/  HMMA.16816.F32 R8, R176.reuse, R190, R8 ;  /* 0x000000beb008723c */ /* 0x040fe20000001808 */
[----:B------:R-:W1:Y:S07]  /*ba20*/  LDSM.16.M88.4 R188, [R201+0x2800] ;  /* 0x00280000c9bc783b */ /* 0x000e6e0000000200 */
[C---:B------:R-:W-:Y:S08]  /*ba30*/  HMMA.16816.F32 R12, R176.reuse, R192, R12 ;  /* 0x000000c0b00c723c */ /* 0x040ff0000000180c */
[C---:B------:R-:W-:Y:S01]  /*ba40*/  HMMA.16816.F32 R16, R176.reuse, R194, R16 ;  /* 0x000000c2b010723c */ /* 0x040fe20000001810 */
[----:B------:R-:W3:Y:S07]  /*ba50*/  LDSM.16.M88.4 R192, [R201+0x3000] ;  /* 0x00300000c9c0783b */ /* 0x000eee0000000200 */
[C---:B--2---:R-:W-:Y:S08]  /*ba60*/  HMMA.16816.F32 R20, R176.reuse, R184, R20 ;  /* 0x000000b8b014723c */ /* 0x044ff00000001814 */
[C---:B------:R-:W-:Y:S01]  /*ba70*/  HMMA.16816.F32 R24, R176.reuse, R186, R24 ;  /* 0x000000bab018723c */ /* 0x040fe20000001818 */
[----:B------:R-:W2:Y:S07]  /*ba80*/  LDSM.16.M88.4 R184, [R201+0x3800] ;  /* 0x00380000c9b8783b */ /* 0x000eae0000000200 */
[C---:B----4-:R-:W-:Y:S08]  /*ba90*/  HMMA.16816.F32 R28, R176.reuse, R168, R28 ;  /* 0x000000a8b01c723c */ /* 0x050ff0000000181c */
[----:B------:R-:W-:Y:S01]  /*baa0*/  HMMA.16816.F32 R32, R176, R170, R32 ;  /* 0x000000aab020723c */ /* 0x000fe20000001820 */
[----:B------:R-:W-:Y:S07]  /*bab0*/  LDSM.16.M88.4 R168, [R203+0x18100] ;  /* 0x01810000cba8783b */ /* 0x000fee0000000200 */
[C---:B-1----:R-:W-:Y:S01]  /*bac0*/  HMMA.16816.F32 R4, R172.reuse, R180, R4 ;  /* 0x000000b4ac04723c */ /* 0x042fe20000001804 */
[----:B------:R-:W1:Y:S07]  /*bad0*/  LDSM.16.M88.4 R176, [R196+0xc100] ;  /* 0x00c10000c4b0783b */ /* 0x000e6e0000000200 */
[C---:B------:R-:W-:Y:S01]  /*bae0*/  HMMA.16816.F32 R8, R172.reuse, R182, R8 ;  /* 0x000000b6ac08723c */ /* 0x040fe20000001808 */
[----:B------:R-:W4:Y:S07]  /*baf0*/  LDSM.16.M88.4 R180, [R196+0xc900] ;  /* 0x00c90000c4b4783b */ /* 0x000f2e0000000200 */
[C---:B------:R-:W-:Y:S08]  /*bb00*/  HMMA.16816.F32 R12, R172.reuse, R188, R12 ;  /* 0x000000bcac0c723c */ /* 0x040ff0000000180c */
[C---:B------:R-:W-:Y:S01]  /*bb10*/  HMMA.16816.F32 R16, R172.reuse, R190, R16 ;  /* 0x000000beac10723c */ /* 0x040fe20000001810 */
[----:B------:R-:W4:Y:S07]  /*bb20*/  LDSM.16.M88.4 R188, [R196+0xd100] ;  /* 0x00d10000c4bc783b */ /* 0x000f2e0000000200 */
[C---:B---3--:R-:W-:Y:S08]  /*bb30*/  HMMA.16816.F32 R20, R172.reuse, R192, R20 ;  /* 0x000000c0ac14723c */ /* 0x048ff00000001814 */
[C---:B------:R-:W-:Y:S01]  /*bb40*/  HMMA.16816.F32 R24, R172.reuse, R194, R24 ;  /* 0x000000c2ac18723c */ /* 0x040fe20000001818 */
[----:B------:R-:W3:Y:S07]  /*bb50*/  LDSM.16.M88.4 R192, [R196+0xd900] ;  /* 0x00d90000c4c0783b */ /* 0x000eee0000000200 */
[C---:B--2---:R-:W-:Y:S08]  /*bb60*/  HMMA.16816.F32 R28, R172.reuse, R184, R28 ;  /* 0x000000b8ac1c723c */ /* 0x044ff0000000181c */
[----:B------:R-:W-:Y:S01]  /*bb70*/  HMMA.16816.F32 R32, R172, R186, R32 ;  /* 0x000000baac20723c */ /* 0x000fe20000001820 */
[----:B------:R-:W-:Y:S07]  /*bb80*/  LDSM.16.M88.4 R172, [R204+0x18100] ;  /* 0x01810000ccac783b */ /* 0x000fee0000000200 */
[C---:B-1----:R-:W-:Y:S01]  /*bb90*/  HMMA.16816.F32 R4, R168.reuse, R176, R4 ;  /* 0x000000b0a804723c */ /* 0x042fe20000001804 */
[----:B------:R-:W1:Y:S07]  /*bba0*/  LDSM.16.M88.4 R184, [R215] ;  /* 0x00000000d7b8783b */ /* 0x000e6e0000000200 */
[C---:B------:R-:W-:Y:S01]  /*bbb0*/  HMMA.16816.F32 R8, R168.reuse, R178, R8 ;  /* 0x000000b2a808723c */ /* 0x040fe20000001808 */
[----:B------:R-:W2:Y:S07]  /*bbc0*/  LDSM.16.M88.4 R176, [R214] ;  /* 0x00000000d6b0783b */ /* 0x000eae0000000200 */
[C---:B----4-:R-:W-:Y:S08]  /*bbd0*/  HMMA.16816.F32 R12, R168.reuse, R180, R12 ;  /* 0x000000b4a80c723c */ /* 0x050ff0000000180c */
[C---:B------:R-:W-:Y:S01]  /*bbe0*/  HMMA.16816.F32 R16, R168.reuse, R182, R16 ;  /* 0x000000b6a810723c */ /* 0x040fe20000001810 */
[----:B------:R-:W4:Y:S07]  /*bbf0*/  LDSM.16.M88.4 R180, [R213] ;  /* 0x00000000d5b4783b */ /* 0x000f2e0000000200 */
[C---:B------:R-:W-:Y:S08]  /*bc00*/  HMMA.16816.F32 R20, R168.reuse, R188, R20 ;  /* 0x000000bca814723c */ /* 0x040ff00000001814 */
[C---:B------:R-:W-:Y:S01]  /*bc10*/  HMMA.16816.F32 R24, R168.reuse, R190, R24 ;  /* 0x000000bea818723c */ /* 0x040fe20000001818 */
[----:B------:R-:W-:Y:S07]  /*bc20*/  LDSM.16.M88.4 R188, [R206+0x18100] ;  /* 0x01810000cebc783b */ /* 0x000fee0000000200 */
[C---:B---3--:R-:W-:Y:S08]  /*bc30*/  HMMA.16816.F32 R28, R168.reuse, R192, R28 ;  /* 0x000000c0a81c723c */ /* 0x048ff0000000181c */
[----:B------:R-:W-:Y:S01]  /*bc40*/  HMMA.16816.F32 R32, R168, R194, R32 ;  /* 0x000000c2a820723c */ /* 0x000fe20000001820 */
[----:B------:R-:W3:Y:S07]  /*bc50*/  LDSM.16.M88.4 R168, [R212] ;  /* 0x00000000d4a8783b */ /* 0x000eee0000000200 */
[C---:B-1----:R-:W-:Y:S01]  /*bc60*/  HMMA.16816.F32 R4, R172.reuse, R184, R4 ;  /* 0x000000b8ac04723c */ /* 0x042fe20000001804 */
[----:B------:R-:W1:Y:S07]  /*bc70*/  LDSM.16.M88.4 R192, [R202+0xc100] ;  /* 0x00c10000cac0783b */ /* 0x000e6e0000000200 */
[C---:B------:R-:W-:Y:S01]  /*bc80*/  HMMA.16816.F32 R8, R172.reuse, R186, R8 ;  /* 0x000000baac08723c */ /* 0x040fe20000001808 */
[----:B------:R-:W1:Y:S07]  /*bc90*/  LDSM.16.M88.4 R184, [R202+0xc900] ;  /* 0x00c90000cab8783b */ /* 0x000e6e0000000200 */
[C---:B--2---:R-:W-:Y:S08]  /*bca0*/  HMMA.16816.F32 R12, R172.reuse, R176, R12 ;  /* 0x000000b0ac0c723c */ /* 0x044ff0000000180c */
[C---:B------:R-:W-:Y:S01]  /*bcb0*/  HMMA.16816.F32 R16, R172.reuse, R178, R16 ;  /* 0x000000b2ac10723c */ /* 0x040fe20000001810 */
[----:B------:R-:W-:Y:S07]  /*bcc0*/  LDSM.16.M88.4 R176, [R205+0x18100] ;  /* 0x01810000cdb0783b */ /* 0x000fee0000000200 */
[C---:B----4-:R-:W-:Y:S08]  /*bcd0*/  HMMA.16816.F32 R20, R172.reuse, R180, R20 ;  /* 0x000000b4ac14723c */ /* 0x050ff00000001814 */
[C---:B------:R-:W-:Y:S01]  /*bce0*/  HMMA.16816.F32 R24, R172.reuse, R182, R24 ;  /* 0x000000b6ac18723c */ /* 0x040fe20000001818 */
[----:B------:R-:W-:Y:S07]  /*bcf0*/  LDSM.16.M88.4 R180, [R201+0x4000] ;  /* 0x00400000c9b4783b */ /* 0x000fee0000000200 */
[C---:B---3--:R-:W-:Y:S08]  /*bd00*/  HMMA.16816.F32 R28, R172.reuse, R168, R28 ;  /* 0x000000a8ac1c723c */ /* 0x048ff0000000181c */
[----:B------:R-:W-:Y:S01]  /*bd10*/  HMMA.16816.F32 R32, R172, R170, R32 ;  /* 0x000000aaac20723c */ /* 0x000fe20000001820 */
[----:B------:R-:W2:Y:S07]  /*bd20*/  LDSM.16.M88.4 R168, [R202+0xd100] ;  /* 0x00d10000caa8783b */ /* 0x000eae0000000200 */
[C---:B-1----:R-:W-:Y:S01]  /*bd30*/  HMMA.16816.F32 R4, R188.reuse, R192, R4 ;  /* 0x000000c0bc04723c */ /* 0x042fe20000001804 */
[----:B------:R-:W1:Y:S07]  /*bd40*/  LDSM.16.M88.4 R172, [R202+0xd900] ;  /* 0x00d90000caac783b */ /* 0x000e6e0000000200 */
[C---:B------:R-:W-:Y:S01]  /*bd50*/  HMMA.16816.F32 R8, R188.reuse, R194, R8 ;  /* 0x000000c2bc08723c */ /* 0x040fe20000001808 */
[----:B------:R-:W3:Y:S07]  /*bd60*/  LDSM.16.M88.4 R192, [R201+0x4800] ;  /* 0x00480000c9c0783b */ /* 0x000eee0000000200 */
        /* <DEDUP_REMOVED lines=8> */
[----:B------:R-:W-:Y:S07]  /*bdf0*/  LDSM.16.M88.4 R172, [R203+0x1c100] ;  /* 0x01c10000cbac783b */ /* 0x000fee0000000200 */
[C---:B------:R-:W-:Y:S01]  /*be00*/  HMMA.16816.F32 R4, R176.reuse, R180, R4 ;  /* 0x000000b4b004723c */ /* 0x040fe20000001804 */
[----:B------:R-:W-:Y:S07]  /*be10*/  LDSM.16.M88.4 R188, [R196+0xe900] ;  /* 0x00e90000c4bc783b */ /* 0x000fee0000000200 */
[C---:B------:R-:W-:Y:S01]  /*be20*/  HMMA.16816.F32 R8, R176.reuse, R182, R8 ;  /* 0x000000b6b008723c */ /* 0x040fe20000001808 */
[----:B------:R-:W1:Y:S07]  /*be30*/  LDSM.16.M88.4 R180, [R196+0xe100] ;  /* 0x00e10000c4b4783b */ /* 0x000e6e0000000200 */
[C---:B---3--:R-:W-:Y:S08]  /*be40*/  HMMA.16816.F32 R12, R176.reuse, R192, R12 ;  /* 0x000000c0b00c723c */ /* 0x048ff0000000180c */
[C---:B------:R-:W-:Y:S01]  /*be50*/  HMMA.16816.F32 R16, R176.reuse, R194, R16 ;  /* 0x000000c2b010723c */ /* 0x040fe20000001810 */
[----:B------:R-:W3:Y:S07]  /*be60*/  LDSM.16.M88.4 R192, [R196+0xf100] ;  /* 0x00f10000c4c0783b */ /* 0x000eee0000000200 */
[C---:B----4-:R-:W-:Y:S08]  /*be70*/  HMMA.16816.F32 R20, R176.reuse, R184, R20 ;  /* 0x000000b8b014723c */ /* 0x050ff00000001814 */
[C---:B------:R-:W-:Y:S01]  /*be80*/  HMMA.16816.F32 R24, R176.reuse, R186, R24 ;  /* 0x000000bab018723c */ /* 0x040fe20000001818 */
[----:B------:R-:W4:Y:S07]  /*be90*/  LDSM.16.M88.4 R184, [R196+0xf900] ;  /* 0x00f90000c4b8783b */ /* 0x000f2e0000000200 */
[C---:B--2---:R-:W-:Y:S08]  /*bea0*/  HMMA.16816.F32 R28, R176.reuse, R168, R28 ;  /* 0x000000a8b01c723c */ /* 0x044ff0000000181c */
[----:B------:R-:W-:Y:S01]  /*beb0*/  HMMA.16816.F32 R32, R176, R170, R32 ;  /* 0x000000aab020723c */ /* 0x000fe20000001820 */
[----:B------:R-:W-:Y:S07]  /*bec0*/  LDSM.16.M88.4 R168, [R204+0x1c100] ;  /* 0x01c10000cca8783b */ /* 0x000fee0000000200 */
[C---:B-1----:R-:W-:Y:S01]  /*bed0*/  HMMA.16816.F32 R4, R172.reuse, R180, R4 ;  /* 0x000000b4ac04723c */ /* 0x042fe20000001804 */
[----:B------:R-:W1:Y:S07]  /*bee0*/  LDSM.16.M88.4 R176, [R211] ;  /* 0x00000000d3b0783b */ /* 0x000e6e0000000200 */
        /* <DEDUP_REMOVED lines=8> */
[C---:B----4-:R-:W-:Y:S08]  /*bf70*/  HMMA.16816.F32 R28, R172.reuse, R184, R28 ;  /* 0x000000b8ac1c723c */ /* 0x050ff0000000181c */
[----:B------:R-:W-:Y:S01]  /*bf80*/  HMMA.16816.F32 R32, R172, R186, R32 ;  /* 0x000000baac20723c */ /* 0x000fe20000001820 */
[----:B------:R-:W-:Y:S07]  /*bf90*/  LDSM.16.M88.4 R172, [R206+0x1c100] ;  /* 0x01c10000ceac783b */ /* 0x000fee0000000200 */
[C---:B-1----:R-:W-:Y:S01]  /*bfa0*/  HMMA.16816.F32 R4, R168.reuse, R176, R4 ;  /* 0x000000b0a804723c */ /* 0x042fe20000001804 */
[----:B------:R-:W1:Y:S07]  /*bfb0*/  LDSM.16.M88.4 R184, [R202+0xe100] ;  /* 0x00e10000cab8783b */ /* 0x000e6e0000000200 */
[C---:B------:R-:W-:Y:S01]  /*bfc0*/  HMMA.16816.F32 R8, R168.reuse, R178, R8 ;  /* 0x000000b2a808723c */ /* 0x040fe20000001808 */
[----:B------:R-:W4:Y:S07]  /*bfd0*/  LDSM.16.M88.4 R176, [R202+0xe900] ;  /* 0x00e90000cab0783b */ /* 0x000f2e0000000200 */
        /* <DEDUP_REMOVED lines=8> */
[----:B------:R-:W3:Y:S07]  /*c060*/  LDSM.16.M88.4 R168, [R202+0xf900] ;  /* 0x00f90000caa8783b */ /* 0x000eee0000000200 */
[C---:B-1----:R-:W-:Y:S01]  /*c070*/  HMMA.16816.F32 R4, R172.reuse, R184, R4 ;  /* 0x000000b8ac04723c */ /* 0x042fe20000001804 */
[----:B------:R-:W5:Y:S06]  /*c080*/  LDL.64 R184, [R1+0x30] ;  /* 0x0000300001b87983 */ /* 0x000f6c0000100a00 */
[----:B------:R-:W1:Y:S01]  /*c090*/  LDSM.16.M88.4 R192, [R201+0x6000] ;  /* 0x00600000c9c0783b */ /* 0x000e620000000200 */
[C---:B------:R-:W-:Y:S07]  /*c0a0*/  HMMA.16816.F32 R8, R172.reuse, R186, R8 ;  /* 0x000000baac08723c */ /* 0x040fee0000001808 */
[----:B------:R-:W5:Y:S01]  /*c0b0*/  LDL.64 R186, [R1+0x38] ;  /* 0x0000380001ba7983 */ /* 0x000f620000100a00 */
[C---:B----4-:R-:W-:Y:S08]  /*c0c0*/  HMMA.16816.F32 R12, R172.reuse, R176, R12 ;  /* 0x000000b0ac0c723c */ /* 0x050ff0000000180c */
[C---:B------:R-:W-:Y:S08]  /*c0d0*/  HMMA.16816.F32 R16, R172.reuse, R178, R16 ;  /* 0x000000b2ac10723c */ /* 0x040ff00000001810 */
[C---:B--2---:R-:W-:Y:S08]  /*c0e0*/  HMMA.16816.F32 R20, R172.reuse, R180, R20 ;  /* 0x000000b4ac14723c */ /* 0x044ff00000001814 */
[C---:B------:R-:W-:Y:S07]  /*c0f0*/  HMMA.16816.F32 R24, R172.reuse, R182, R24 ;  /* 0x000000b6ac18723c */ /* 0x040fee0000001818 */
[----:B------:R-:W-:Y:S01]  /*c100*/  MOV R183, c[0x0][0x1e0] ;  /* 0x0000780000b77a02 */ /* 0x000fe20000000f00 */
[C---:B---3--:R-:W-:Y:S04]  /*c110*/  HMMA.16816.F32 R28, R172.reuse, R168, R28 ;  /* 0x000000a8ac1c723c */ /* 0x048fe8000000181c */
[----:B------:R-:W-:Y:S04]  /*c120*/  SHF.L.U32 R183, R183, 0x5, RZ ;  /* 0x00000005b7b77819 */ /* 0x000fe800000006ff */
[----:B------:R-:W-:Y:S01]  /*c130*/  HMMA.16816.F32 R32, R172, R170, R32 ;  /* 0x000000aaac20723c */ /* 0x000fe20000001820 */
[----:B------:R-:W2:Y:S07]  /*c140*/  LDSM.16.M88.4 R168, [R201+0x6800] ;  /* 0x00680000c9a8783b */ /* 0x000eae0000000200 */
[C---:B-1----:R-:W-:Y:S08]  /*c150*/  HMMA.16816.F32 R4, R188.reuse, R192, R4 ;  /* 0x000000c0bc04723c */ /* 0x042ff00000001804 */
[C---:B------:R-:W-:Y:S11]  /*c160*/  HMMA.16816.F32 R8, R188.reuse, R194, R8 ;  /* 0x000000c2bc08723c */ /* 0x040ff60000001808 */
[----:B------:R-:W-:Y:S05]  /*c170*/  @!UPT UIADD3 URZ, URZ, URZ, URZ ;  /* 0x0000003f3f3ff290 */ /* 0x000fea000fffe03f */
[----:B------:R-:W-:Y:S02]  /*c180*/  FMUL.FTZ R4, R4, c[0x0][0x320] ;  /* 0x0000c80004047a20 */ /* 0x000fe40000410000 */
[----:B------:R-:W-:Y:S02]  /*c190*/  FMUL.FTZ R5, R5, c[0x0][0x320] ;  /* 0x0000c80005057a20 */ /* 0x000fe40000410000 */
[----:B------:R-:W-:Y:S01]  /*c1a0*/  FMUL.FTZ R6, R6, c[0x0][0x320] ;  /* 0x0000c80006067a20 */ /* 0x000fe20000410000 */
[----:B------:R-:W1:Y:S01]  /*c1b0*/  MUFU.TANH R172, R4 ;  /* 0x0000000400ac7308 */ /* 0x000e620000002400 */
[----:B------:R-:W-:Y:S02]  /*c1c0*/  FMUL.FTZ R7, R7, c[0x0][0x320] ;  /* 0x0000c80007077a20 */ /* 0x000fe40000410000 */
[----:B------:R-:W-:Y:S01]  /*c1d0*/  FMUL.FTZ R8, R8, c[0x0][0x320] ;  /* 0x0000c80008087a20 */ /* 0x000fe20000410000 */
[C---:B--2---:R-:W-:Y:S03]  /*c1e0*/  HMMA.16816.F32 R12, R188.reuse, R168, R12 ;  /* 0x000000a8bc0c723c */ /* 0x044fe6000000180c */
[----:B------:R-:W-:Y:S02]  /*c1f0*/  FMUL.FTZ R9, R9, c[0x0][0x320] ;  /* 0x0000c80009097a20 */ /* 0x000fe40000410000 */
[----:B------:R-:W-:Y:S01]  /*c200*/  FMUL.FTZ R10, R10, c[0x0][0x320] ;  /* 0x0000c8000a0a7a20 */ /* 0x000fe20000410000 */
[----:B------:R-:W2:Y:S01]  /*c210*/  MUFU.TANH R173, R5 ;  /* 0x0000000500ad7308 */ /* 0x000ea20000002400 */
[----:B------:R-:W-:Y:S01]  /*c220*/  FMUL.FTZ R11, R11, c[0x0][0x320] ;  /* 0x0000c8000b0b7a20 */ /* 0x000fe20000410000 */
[C---:B------:R-:W-:Y:S08]  /*c230*/  HMMA.16816.F32 R16, R188.reuse, R170, R16 ;  /* 0x000000aabc10723c */ /* 0x040ff00000001810 */
[----:B------:R-:W3:Y:S01]  /*c240*/  MUFU.TANH R178, R6 ;  /* 0x0000000600b27308 */ /* 0x000ee20000002400 */
[----:B-1----:R-:W-:Y:S07]  /*c250*/  FMNMX.FTZ R0, R172, R133, !PT ;  /* 0x00000085ac007209 */ /* 0x002fee0007810000 */
[----:B------:R-:W-:Y:S02]  /*c260*/  FMUL.FTZ R12, R12, c[0x0][0x320] ;  /* 0x0000c8000c0c7a20 */ /* 0x000fe40000410000 */
[----:B------:R1:W4:Y:S01]  /*c270*/  MUFU.TANH R177, R7 ;  /* 0x0000000700b17308 */ /* 0x0003220000002400 */
[----:B------:R-:W-:Y:S02]  /*c280*/  FMUL.FTZ R13, R13, c[0x0][0x320] ;  /* 0x0000c8000d0d7a20 */ /* 0x000fe40000410000 */
[----:B------:R-:W-:Y:S01]  /*c290*/  FMUL.FTZ R14, R14, c[0x0][0x320] ;  /* 0x0000c8000e0e7a20 */ /* 0x000fe20000410000 */
[----:B--2---:R-:W-:Y:S01]  /*c2a0*/  FMNMX.FTZ R0, R173, R0, !PT ;  /* 0x00000000ad007209 */ /* 0x004fe20007810000 */
[----:B------:R-:W-:Y:S02]  /*c2b0*/  FMUL.FTZ R15, R15, c[0x0][0x320] ;  /* 0x0000c8000f0f7a20 */ /* 0x000fe40000410000 */
[----:B------:R-:W-:Y:S02]  /*c2c0*/  FMUL.FTZ R16, R16, c[0x0][0x320] ;  /* 0x0000c80010107a20 */ /* 0x000fe40000410000 */
[----:B------:R-:W-:Y:S01]  /*c2d0*/  FMUL.FTZ R17, R17, c[0x0][0x320] ;  /* 0x0000c80011117a20 */ /* 0x000fe20000410000 */
[----:B------:R-:W2:Y:S01]  /*c2e0*/  MUFU.TANH R174, R8 ;  /* 0x0000000800ae7308 */ /* 0x000ea20000002400 */
[----:B------:R-:W-:Y:S02]  /*c2f0*/  FMUL.FTZ R18, R18, c[0x0][0x320] ;  /* 0x0000c80012127a20 */ /* 0x000fe40000410000 */
[----:B------:R-:W-:Y:S01]  /*c300*/  FMUL.FTZ R19, R19, c[0x0][0x320] ;  /* 0x0000c80013137a20 */ /* 0x000fe20000410000 */
[----:B---3--:R-:W-:Y:S06]  /*c310*/  FMNMX.FTZ R2, R178, R134, !PT ;  /* 0x00000086b2027209 */ /* 0x008fec0007810000 */
[----:B------:R-:W3:Y:S01]  /*c320*/  MUFU.TANH R169, R9 ;  /* 0x0000000900a97308 */ /* 0x000ee20000002400 */
[----:B-1----:R-:W1:Y:S01]  /*c330*/  LDSM.16.M88.4 R4, [R201+0x7000] ;  /* 0x00700000c904783b */ /* 0x002e620000000200 */
[----:B----4-:R-:W-:Y:S08]  /*c340*/  FMNMX.FTZ R2, R177, R2, !PT ;  /* 0x00000002b1027209 */ /* 0x010ff00007810000 */
[----:B------:R-:W4:Y:S01]  /*c350*/  MUFU.TANH R175, R10 ;  /* 0x0000000a00af7308 */ /* 0x000f220000002400 */
[----:B--2---:R-:W-:Y:S09]  /*c360*/  FMNMX.FTZ R0, R174, R0, !PT ;  /* 0x00000000ae007209 */ /* 0x004ff20007810000 */
[----:B------:R2:W1:Y:S01]  /*c370*/  MUFU.TANH R176, R11 ;  /* 0x0000000b00b07308 */ /* 0x0004620000002400 */
[----:B---3--:R-:W-:Y:S09]  /*c380*/  FMNMX.FTZ R0, R169, R0, !PT ;  /* 0x00000000a9007209 */ /* 0x008ff20007810000 */
[----:B------:R-:W-:Y:S01]  /*c390*/  MUFU.TANH R227, R18 ;  /* 0x0000001200e37308 */ /* 0x000fe20000002400 */
[----:B----4-:R-:W-:Y:S09]  /*c3a0*/  FMNMX.FTZ R2, R175, R2, !PT ;  /* 0x00000002af027209 */ /* 0x010ff20007810000 */
[----:B------:R-:W3:Y:S01]  /*c3b0*/  MUFU.TANH R171, R12 ;  /* 0x0000000c00ab7308 */ /* 0x000ee20000002400 */
[C---:B-1----:R-:W-:Y:S01]  /*c3c0*/  HMMA.16816.F32 R20, R188.reuse, R4, R20 ;  /* 0x00000004bc14723c */ /* 0x042fe20000001814 */
[----:B--2---:R-:W1:Y:S01]  /*c3d0*/  LDSM.16.M88.4 R8, [R201+0x7800] ;  /* 0x00780000c908783b */ /* 0x004e620000000200 */
[----:B------:R-:W-:Y:S07]  /*c3e0*/  DEPBAR.LE SB0, 0x0 ;  /* 0x000080000000791a */ /* 0x000fee0000000000 */
[----:B------:R-:W2:Y:S03]  /*c3f0*/  MUFU.TANH R179, R13 ;  /* 0x0000000d00b37308 */ /* 0x000ea60000002400 */
[----:B------:R-:W-:Y:S01]  /*c400*/  FMNMX.FTZ R2, R176, R2, !PT ;  /* 0x00000002b0027209 */ /* 0x000fe20007810000 */
[C---:B------:R-:W-:Y:S01]  /*c410*/  HMMA.16816.F32 R24, R188.reuse, R6, R24 ;  /* 0x00000006bc18723c */ /* 0x040fe20000001818 */
[----:B------:R-:W-:Y:S04]  /*c420*/  BAR.SYNC.DEFER_BLOCKING 0x0 ;  /* 0x0000000000007b1d */ /* 0x000fe80000010000 */
[----:B---3--:R-:W-:Y:S07]  /*c430*/  FMNMX.FTZ R0, R171, R0, !PT ;  /* 0x00000000ab007209 */ /* 0x008fee0007810000 */
[----:B------:R-:W-:Y:S02]  /*c440*/  FMUL.FTZ R23, R23, c[0x0][0x320] ;  /* 0x0000c80017177a20 */ /* 0x000fe40000410000 */
[----:B------:R-:W-:Y:S02]  /*c450*/  FMUL.FTZ R20, R20, c[0x0][0x320] ;  /* 0x0000c80014147a20 */ /* 0x000fe40000410000 */
[----:B------:R-:W-:Y:S02]  /*c460*/  FMUL.FTZ R22, R22, c[0x0][0x320] ;  /* 0x0000c80016167a20 */ /* 0x000fe40000410000 */
[----:B------:R-:W-:Y:S01]  /*c470*/  FMUL.FTZ R21, R21, c[0x0][0x320] ;  /* 0x0000c80015157a20 */ /* 0x000fe20000410000 */
[----:B--2---:R-:W-:Y:S05]  /*c480*/  FMNMX.FTZ R0, R179, R0, !PT ;  /* 0x00000000b3007209 */ /* 0x004fea0007810000 */
[----:B------:R-:W-:Y:S01]  /*c490*/  FMUL.FTZ R24, R24, c[0x0][0x320] ;  /* 0x0000c80018187a20 */ /* 0x000fe20000410000 */
[----:B------:R-:W2:Y:S01]  /*c4a0*/  MUFU.TANH R180, R14 ;  /* 0x0000000e00b47308 */ /* 0x000ea20000002400 */
[----:B------:R-:W-:Y:S02]  /*c4b0*/  FMUL.FTZ R25, R25, c[0x0][0x320] ;  /* 0x0000c80019197a20 */ /* 0x000fe40000410000 */
[----:B------:R-:W-:Y:S02]  /*c4c0*/  FMUL.FTZ R26, R26, c[0x0][0x320] ;  /* 0x0000c8001a1a7a20 */ /* 0x000fe40000410000 */
[----:B------:R-:W-:Y:S01]  /*c4d0*/  FMUL.FTZ R27, R27, c[0x0][0x320] ;  /* 0x0000c8001b1b7a20 */ /* 0x000fe20000410000 */
[C---:B-1----:R-:W-:Y:S04]  /*c4e0*/  HMMA.16816.F32 R28, R188.reuse, R8, R28 ;  /* 0x00000008bc1c723c */ /* 0x042fe8000000181c */
[----:B------:R-:W1:Y:S03]  /*c4f0*/  MUFU.TANH R182, R16 ;  /* 0x0000001000b67308 */ /* 0x000e660000002400 */
[----:B------:R-:W-:Y:S01]  /*c500*/  @P6 IMAD.WIDE.U32 R8, R223, c[0x0][0x1e0], RZ ;  /* 0x00007800df086a25 */ /* 0x000fe200078e00ff */
[----:B------:R-:W-:Y:S06]  /*c510*/  HMMA.16816.F32 R32, R188, R10, R32 ;  /* 0x0000000abc20723c */ /* 0x000fec0000001820 */
[----:B------:R-:W3:Y:S01]  /*c520*/  MUFU.TANH R181, R15 ;  /* 0x0000000f00b57308 */ /* 0x000ee20000002400 */
[----:B------:R-:W-:Y:S02]  /*c530*/  @P6 SHF.L.U32 R5, R8, 0x6, RZ ;  /* 0x0000000608056819 */ /* 0x000fe400000006ff */
[----:B--2---:R-:W-:Y:S07]  /*c540*/  FMNMX.FTZ R2, R180, R2, !PT ;  /* 0x00000002b4027209 */ /* 0x004fee0007810000 */
[----:B------:R-:W2:Y:S01]  /*c550*/  MUFU.TANH R192, R17 ;  /* 0x0000001100c07308 */ /* 0x000ea20000002400 */
[----:B------:R-:W-:Y:S01]  /*c560*/  FMUL.FTZ R28, R28, c[0x0][0x320] ;  /* 0x0000c8001c1c7a20 */ /* 0x000fe20000410000 */
[----:B-1----:R-:W-:Y:S01]  /*c570*/  FMNMX.FTZ R0, R182, R0, !PT ;  /* 0x00000000b6007209 */ /* 0x002fe20007810000 */
[----:B------:R-:W-:Y:S02]  /*c580*/  FMUL.FTZ R29, R29, c[0x0][0x320] ;  /* 0x0000c8001d1d7a20 */ /* 0x000fe40000410000 */
[----:B------:R-:W-:Y:S02]  /*c590*/  FMUL.FTZ R30, R30, c[0x0][0x320] ;  /* 0x0000c8001e1e7a20 */ /* 0x000fe40000410000 */
[----:B------:R-:W-:Y:S03]  /*c5a0*/  FMUL.FTZ R31, R31, c[0x0][0x320] ;  /* 0x0000c8001f1f7a20 */ /* 0x000fe60000410000 */
[----:B------:R-:W1:Y:S01]  /*c5b0*/  MUFU.TANH R234, R20 ;  /* 0x0000001400ea7308 */ /* 0x000e620000002400 */
[----:B------:R-:W-:Y:S02]  /*c5c0*/  FMUL.FTZ R32, R32, c[0x0][0x320] ;  /* 0x0000c80020207a20 */ /* 0x000fe40000410000 */
[----:B------:R-:W-:Y:S01]  /*c5d0*/  FMUL.FTZ R33, R33, c[0x0][0x320] ;  /* 0x0000c80021217a20 */ /* 0x000fe20000410000 */
[----:B---3--:R-:W-:Y:S01]  /*c5e0*/  FMNMX.FTZ R2, R181, R2, !PT ;  /* 0x00000002b5027209 */ /* 0x008fe20007810000 */
[----:B------:R-:W-:Y:S03]  /*c5f0*/  FMUL.FTZ R34, R34, c[0x0][0x320] ;  /* 0x0000c80022227a20 */ /* 0x000fe60000410000 */
[----:B------:R-:W-:Y:S02]  /*c600*/  FMNMX.FTZ R2, R227, R2, !PT ;  /* 0x00000002e3027209 */ /* 0x000fe40007810000 */
[----:B------:R-:W-:Y:S01]  /*c610*/  MUFU.TANH R235, R21 ;  /* 0x0000001500eb7308 */ /* 0x000fe20000002400 */
[----:B--2---:R-:W-:Y:S09]  /*c620*/  FMNMX.FTZ R0, R192, R0, !PT ;  /* 0x00000000c0007209 */ /* 0x004ff20007810000 */
[----:B------:R-:W2:Y:S01]  /*c630*/  MUFU.TANH R228, R19 ;  /* 0x0000001300e47308 */ /* 0x000ea20000002400 */
[----:B-1----:R-:W-:Y:S09]  /*c640*/  FMNMX.FTZ R0, R234, R0, !PT ;  /* 0x00000000ea007209 */ /* 0x002ff20007810000 */
[----:B------:R-:W1:Y:S10]  /*c650*/  MUFU.TANH R238, R24 ;  /* 0x0000001800ee7308 */ /* 0x000e740000002400 */
[----:B------:R-:W3:Y:S01]  /*c660*/  MUFU.TANH R239, R25 ;  /* 0x0000001900ef7308 */ /* 0x000ee20000002400 */
[----:B--2---:R-:W-:Y:S02]  /*c670*/  FMNMX.FTZ R3, R228, R2, !PT ;  /* 0x00000002e4037209 */ /* 0x004fe40007810000 */
[----:B------:R-:W-:Y:S01]  /*c680*/  FMNMX.FTZ R2, R235, R0, !PT ;  /* 0x00000000eb027209 */ /* 0x000fe20007810000 */
[----:B------:R-:W-:Y:S06]  /*c690*/  FMUL.FTZ R0, R35, c[0x0][0x320] ;  /* 0x0000c80023007a20 */ /* 0x000fec0000410000 */
[----:B------:R-:W2:Y:S01]  /*c6a0*/  MUFU.TANH R242, R28 ;  /* 0x0000001c00f27308 */ /* 0x000ea20000002400 */
[----:B-1----:R-:W-:Y:S02]  /*c6b0*/  FMNMX.FTZ R2, R238, R2, !PT ;  /* 0x00000002ee027209 */ /* 0x002fe40007810000 */
[----:B-----5:R-:W-:Y:S07]  /*c6c0*/  @P6 IADD3 R6, P5, R5, R186, RZ ;  /* 0x000000ba05066210 */ /* 0x020fee0007fbe0ff */
[----:B------:R3:W-:Y:S01]  /*c6d0*/  MUFU.TANH R168, R0 ;  /* 0x0000000000a87308 */ /* 0x0007e20000002400 */
[----:B------:R-:W-:Y:S09]  /*c6e0*/  @P6 LEA R20, P0, R6, c[0x0][0x1c8], 0x1 ;  /* 0x0000720006146a11 */ /* 0x000ff200078008ff */
[----:B------:R-:W1:Y:S10]  /*c6f0*/  MUFU.TANH R243, R29 ;  /* 0x0000001d00f37308 */ /* 0x000e740000002400 */
[----:B------:R-:W4:Y:S01]  /*c700*/  MUFU.TANH R236, R22 ;  /* 0x0000001600ec7308 */ /* 0x000f220000002400 */
[----:B---3--:R-:W-:Y:S04]  /*c710*/  FMNMX.FTZ R0, R239, R2, !PT ;  /* 0x00000002ef007209 */ /* 0x008fe80007810000 */
[----:B--2---:R-:W-:Y:S05]  /*c720*/  FMNMX.FTZ R0, R242, R0, !PT ;  /* 0x00000000f2007209 */ /* 0x004fea0007810000 */
[----:B------:R-:W2:Y:S01]  /*c730*/  MUFU.TANH R237, R23 ;  /* 0x0000001700ed7308 */ /* 0x000ea20000002400 */
[----:B-1----:R-:W-:Y:S09]  /*c740*/  FMNMX.FTZ R0, R243, R0, !PT ;  /* 0x00000000f3007209 */ /* 0x002ff20007810000 */
[----:B------:R-:W1:Y:S01]  /*c750*/  MUFU.TANH R246, R32 ;  /* 0x0000002000f67308 */ /* 0x000e620000002400 */
[----:B----4-:R-:W-:Y:S09]  /*c760*/  FMNMX.FTZ R3, R236, R3, !PT ;  /* 0x00000003ec037209 */ /* 0x010ff20007810000 */
[----:B------:R-:W3:Y:S01]  /*c770*/  MUFU.TANH R240, R26 ;  /* 0x0000001a00f07308 */ /* 0x000ee20000002400 */
[----:B--2---:R-:W-:Y:S09]  /*c780*/  FMNMX.FTZ R3, R237, R3, !PT ;  /* 0x00000003ed037209 */ /* 0x004ff20007810000 */
[----:B------:R-:W2:Y:S01]  /*c790*/  MUFU.TANH R247, R33 ;  /* 0x0000002100f77308 */ /* 0x000ea20000002400 */
[----:B-1----:R-:W-:Y:S09]  /*c7a0*/  FMNMX.FTZ R132, R246, R0, !PT ;  /* 0x00000000f6847209 */ /* 0x002ff20007810000 */
[----:B------:R-:W1:Y:S01]  /*c7b0*/  MUFU.TANH R241, R27 ;  /* 0x0000001b00f17308 */ /* 0x000e620000002400 */
[----:B---3--:R-:W-:Y:S09]  /*c7c0*/  FMNMX.FTZ R2, R240, R3, !PT ;  /* 0x00000003f0027209 */ /* 0x008ff20007810000 */
[----:B------:R-:W3:Y:S01]  /*c7d0*/  MUFU.TANH R244, R30 ;  /* 0x0000001e00f47308 */ /* 0x000ee20000002400 */
[----:B--2---:R-:W-:Y:S05]  /*c7e0*/  FMNMX.FTZ R132, R247, R132, !PT ;  /* 0x00000084f7847209 */ /* 0x004fea0007810000 */
[----:B------:R-:W2:Y:S04]  /*c7f0*/  SHFL.BFLY PT, R3, R132, 0x2, 0x1f ;  /* 0x0c401f0084037f89 */ /* 0x000ea800000e0000 */
[----:B------:R-:W4:Y:S01]  /*c800*/  MUFU.TANH R245, R31 ;  /* 0x0000001f00f57308 */ /* 0x000f220000002400 */
[----:B-1----:R-:W-:Y:S09]  /*c810*/  FMNMX.FTZ R2, R241, R2, !PT ;  /* 0x00000002f1027209 */ /* 0x002ff20007810000 */
[----:B------:R-:W1:Y:S01]  /*c820*/  MUFU.TANH R135, R34 ;  /* 0x0000002200877308 */ /* 0x000e620000002400 */
[----:B---3--:R-:W-:Y:S02]  /*c830*/  FMNMX.FTZ R2, R244, R2, !PT ;  /* 0x00000002f4027209 */ /* 0x008fe40007810000 */
[----:B--2---:R-:W-:Y:S02]  /*c840*/  FMNMX.FTZ R132, R132, R3, !PT ;  /* 0x0000000384847209 */ /* 0x004fe40007810000 */
[----:B----4-:R-:W-:Y:S03]  /*c850*/  FMNMX.FTZ R0, R245, R2, !PT ;  /* 0x00000002f5007209 */ /* 0x010fe60007810000 */
[----:B------:R-:W2:Y:S01]  /*c860*/  SHFL.BFLY PT, R4, R132, 0x1, 0x1f ;  /* 0x0c201f0084047f89 */ /* 0x000ea200000e0000 */
[----:B-1----:R-:W-:Y:S04]  /*c870*/  FMNMX.FTZ R0, R135, R0, !PT ;  /* 0x0000000087007209 */ /* 0x002fe80007810000 */
[----:B------:R-:W-:Y:S05]  /*c880*/  FMNMX.FTZ R0, R168, R0, !PT ;  /* 0x00000000a8007209 */ /* 0x000fea0007810000 */
[----:B------:R-:W1:Y:S01]  /*c890*/  SHFL.BFLY PT, R2, R0, 0x2, 0x1f ;  /* 0x0c401f0000027f89 */ /* 0x000e6200000e0000 */
[----:B--2---:R-:W-:Y:S05]  /*c8a0*/  FMNMX.FTZ R132, R132, R4, !PT ;  /* 0x0000000484847209 */ /* 0x004fea0007810000 */
[----:B------:R-:W-:Y:S04]  /*c8b0*/  FMUL.FTZ R170, R132, c[0x0][0x2d0] ;  /* 0x0000b40084aa7a20 */ /* 0x000fe80000410000 */
[--C-:B------:R-:W-:Y:S02]  /*c8c0*/  FFMA.FTZ R10, R172, c[0x0][0x2d0], -R170.reuse ;  /* 0x0000b400ac0a7a23 */ /* 0x100fe400000108aa */
[----:B------:R-:W-:Y:S02]  /*c8d0*/  FFMA.FTZ R22, R169, c[0x0][0x2d0], -R170 ;  /* 0x0000b400a9167a23 */ /* 0x000fe400000108aa */
[----:B------:R2:W-:Y:S01]  /*c8e0*/  MUFU.EX2 R233, R10 ;  /* 0x0000000a00e97308 */ /* 0x0005e20000000800 */
[----:B-1----:R-:W-:Y:S02]  /*c8f0*/  FMNMX.FTZ R0, R0, R2, !PT ;  /* 0x0000000200007209 */ /* 0x002fe40007810000 */
[----:B------:R-:W-:Y:S03]  /*c900*/  @P6 SHF.R.S32.HI R2, RZ, 0x1f, R223 ;  /* 0x0000001fff026819 */ /* 0x000fe600000114df */
[----:B------:R-:W1:Y:S02]  /*c910*/  SHFL.BFLY PT, R3, R0, 0x1, 0x1f ;  /* 0x0c201f0000037f89 */ /* 0x000e6400000e0000 */
[----:B------:R-:W-:Y:S04]  /*c920*/  @P6 IMAD R2, R2, c[0x0][0x1e0], RZ ;  /* 0x0000780002026a24 */ /* 0x000fe800078e02ff */
[----:B------:R-:W-:Y:S02]  /*c930*/  @P6 IMAD R4, R223, c[0x0][0x1e4], R2 ;  /* 0x00007900df046a24 */ /* 0x000fe400078e0202 */
[----:B------:R-:W-:Y:S03]  /*c940*/  FADD.FTZ R2, -R132, R133 ;  /* 0x0000008584027221 */ /* 0x000fe60000010100 */
[----:B------:R-:W-:Y:S04]  /*c950*/  @P6 IADD3 R4, R9, R4, RZ ;  /* 0x0000000409046210 */ /* 0x000fe80007ffe0ff */
[----:B------:R-:W-:Y:S04]  /*c960*/  @P6 SHF.L.U64.HI R4, R8, 0x6, R4 ;  /* 0x0000000608046819 */ /* 0x000fe80000010204 */
[----:B------:R-:W-:Y:S04]  /*c970*/  @P6 IADD3.X R7, R4, R185, RZ, P5, !PT ;  /* 0x000000b904076210 */ /* 0x000fe80002ffe4ff */
[----:B------:R-:W-:Y:S02]  /*c980*/  @P6 LEA.HI.X R21, R6, c[0x0][0x1cc], R7, 0x1, P0 ;  /* 0x0000730006156a11 */ /* 0x000fe400000f0c07 */
[C---:B------:R-:W-:Y:S02]  /*c990*/  @P6 IADD3 R7, P0, R5.reuse, R230, RZ ;  /* 0x000000e605076210 */ /* 0x040fe40007f1e0ff */
[----:B------:R-:W-:Y:S01]  /*c9a0*/  @P6 IADD3 R6, P5, R5, R226, RZ ;  /* 0x000000e205066210 */ /* 0x000fe20007fbe0ff */
[----:B------:R3:W-:Y:S01]  /*c9b0*/  @P6 LDGSTS.E.BYPASS.LTC128B.128 [R225+0x8100], [R20.64], !P4 ;  /* 0x0810000014e16fae */ /* 0x0007e2000e101d4c */
[C---:B------:R-:W-:Y:S02]  /*c9c0*/  @P6 IADD3.X R8, R4.reuse, R229, RZ, P0, !PT ;  /* 0x000000e504086210 */ /* 0x040fe400007fe4ff */
[C---:B------:R-:W-:Y:S02]  /*c9d0*/  @P6 LEA R16, P0, R7.reuse, c[0x0][0x1c8], 0x1 ;  /* 0x0000720007106a11 */ /* 0x040fe400078008ff */
[----:B------:R-:W-:Y:S02]  /*c9e0*/  @P6 IADD3.X R9, R4, R252, RZ, P5, !PT ;  /* 0x000000fc04096210 */ /* 0x000fe40002ffe4ff */
[C---:B------:R-:W-:Y:S02]  /*c9f0*/  @P6 LEA R14, P5, R6.reuse, c[0x0][0x1c8], 0x1 ;  /* 0x00007200060e6a11 */ /* 0x040fe400078a08ff */
[----:B------:R-:W-:Y:S02]  /*ca00*/  @P6 LEA.HI.X R17, R7, c[0x0][0x1cc], R8, 0x1, P0 ;  /* 0x0000730007116a11 */ /* 0x000fe400000f0c08 */
[----:B------:R-:W-:Y:S01]  /*ca10*/  @P6 LEA.HI.X R15, R6, c[0x0][0x1cc], R9, 0x1, P5 ;  /* 0x00007300060f6a11 */ /* 0x000fe200028f0c09 */
[----:B------:R-:W-:Y:S01]  /*ca20*/  FFMA.FTZ R9, R173, c[0x0][0x2d0], -R170 ;  /* 0x0000b400ad097a23 */ /* 0x000fe200000108aa */
[----:B------:R-:W-:Y:S01]  /*ca30*/  @P6 IADD3 R7, P0, R5, R251, RZ ;  /* 0x000000fb05076210 */ /* 0x000fe20007f1e0ff */
[----:B------:R4:W-:Y:S01]  /*ca40*/  @P6 LDGSTS.E.BYPASS.LTC128B.128 [R225+0xa100], [R16.64], !P3 ;  /* 0x0a10000010e16fae */ /* 0x0009e2000d901d4c */
[----:B------:R-:W-:Y:S02]  /*ca50*/  @P6 IADD3 R5, P5, R183, R5, RZ ;  /* 0x00000005b7056210 */ /* 0x000fe40007fbe0ff */
[----:B------:R-:W-:Y:S02]  /*ca60*/  @P6 IADD3.X R8, R4, R250, RZ, P0, !PT ;  /* 0x000000fa04086210 */ /* 0x000fe400007fe4ff */
[----:B------:R-:W-:Y:S02]  /*ca70*/  @P6 IADD3.X R4, R232, R4, RZ, P5, !PT ;  /* 0x00000004e8046210 */ /* 0x000fe40002ffe4ff */
[----:B------:R5:W-:Y:S01]  /*ca80*/  MUFU.EX2 R232, R9 ;  /* 0x0000000900e87308 */ /* 0x000be20000000800 */
[----:B------:R-:W-:Y:S01]  /*ca90*/  @P6 LEA R12, P0, R7, c[0x0][0x1c8], 0x1 ;  /* 0x00007200070c6a11 */ /* 0x000fe200078008ff */
[----:B------:R3:W-:Y:S01]  /*caa0*/  @P6 LDGSTS.E.BYPASS.LTC128B.128 [R225+0xc100], [R14.64], !P2 ;  /* 0x0c1000000ee16fae */ /* 0x0007e2000d101d4c */
[----:B------:R-:W-:Y:S02]  /*cab0*/  @P6 IADD3 R6, P5, R5, R186, RZ ;  /* 0x000000ba05066210 */ /* 0x000fe40007fbe0ff */
[----:B------:R-:W-:Y:S02]  /*cac0*/  @P6 LEA.HI.X R13, R7, c[0x0][0x1cc], R8, 0x1, P0 ;  /* 0x00007300070d6a11 */ /* 0x000fe400000f0c08 */
[----:B------:R-:W-:Y:S02]  /*cad0*/  @P6 IADD3.X R8, R4, R185, RZ, P5, !PT ;  /* 0x000000b904086210 */ /* 0x000fe40002ffe4ff */
[----:B------:R-:W-:Y:S01]  /*cae0*/  @P6 IADD3 R7, P5, R5, R230, RZ ;  /* 0x000000e605076210 */ /* 0x000fe20007fbe0ff */
[----:B------:R3:W-:Y:S01]  /*caf0*/  @P6 LDGSTS.E.BYPASS.LTC128B.128 [R225+0xe100], [R12.64], !P1 ;  /* 0x0e1000000ce16fae */ /* 0x0007e2000c901d4c */
[----:B--2---:R-:W-:Y:S02]  /*cb00*/  @P6 LEA R10, P0, R6, c[0x0][0x1c8], 0x1 ;  /* 0x00007200060a6a11 */ /* 0x004fe400078008ff */
[----:B-1----:R-:W-:Y:S01]  /*cb10*/  FMNMX.FTZ R3, R0, R3, !PT ;  /* 0x0000000300037209 */ /* 0x002fe20007810000 */
[----:B------:R-:W-:Y:S01]  /*cb20*/  FMUL.FTZ R0, R2, c[0x0][0x2d0] ;  /* 0x0000b40002007a20 */ /* 0x000fe20000410000 */
[----:B------:R-:W-:Y:S02]  /*cb30*/  @P6 LEA.HI.X R11, R6, c[0x0][0x1cc], R8, 0x1, P0 ;  /* 0x00007300060b6a11 */ /* 0x000fe400000f0c08 */
[----:B------:R-:W-:Y:S01]  /*cb40*/  @P6 LEA R8, P0, R7, c[0x0][0x1c8], 0x1 ;  /* 0x0000720007086a11 */ /* 0x000fe200078008ff */
[----:B------:R1:W2:Y:S01]  /*cb50*/  MUFU.EX2 R2, R0 ;  /* 0x0000000000027308 */ /* 0x0002a20000000800 */
[----:B------:R-:W-:Y:S01]  /*cb60*/  @P6 IADD3.X R6, R4, R229, RZ, P5, !PT ;  /* 0x000000e504066210 */ /* 0x000fe20002ffe4ff */
[----:B------:R3:W-:Y:S01]  /*cb70*/  @P6 LDGSTS.E.BYPASS.LTC128B.128 [R225+0x9100], [R10.64], !P4 ;  /* 0x091000000ae16fae */ /* 0x0007e2000e101d4c */
[----:B------:R-:W-:Y:S01]  /*cb80*/  @P6 IADD3 R18, P5, R5, R226, RZ ;  /* 0x000000e205126210 */ /* 0x000fe20007fbe0ff */
[----:B------:R-:W-:Y:S02]  /*cb90*/  FMUL.FTZ R133, R3, c[0x0][0x2d0] ;  /* 0x0000b40003857a20 */ /* 0x000fe40000410000 */
[----:B-----5:R-:W-:Y:S02]  /*cba0*/  FFMA.FTZ R9, R174, c[0x0][0x2d0], -R170 ;  /* 0x0000b400ae097a23 */ /* 0x020fe400000108aa */
[--C-:B----4-:R-:W-:Y:S02]  /*cbb0*/  FFMA.FTZ R16, R177, c[0x0][0x2d0], -R133.reuse ;  /* 0x0000b400b1107a23 */ /* 0x110fe40000010885 */
[----:B------:R4:W-:Y:S01]  /*cbc0*/  MUFU.EX2 R230, R9 ;  /* 0x0000000900e67308 */ /* 0x0009e20000000800 */
[----:B------:R-:W-:Y:S09]  /*cbd0*/  FFMA.FTZ R135, R135, c[0x0][0x2d0], -R133 ;  /* 0x0000b40087877a23 */ /* 0x000ff20000010885 */
[----:B------:R-:W-:Y:S01]  /*cbe0*/  MUFU.EX2 R229, R22 ;  /* 0x0000001600e57308 */ /* 0x000fe20000000800 */
[----:B-1----:R-:W-:Y:S02]  /*cbf0*/  FADD.FTZ R0, -R3, R134 ;  /* 0x0000008603007221 */ /* 0x002fe40000010100 */
[----:B--2---:R-:W-:Y:S02]  /*cc00*/  FMUL.FTZ R17, R2, R149 ;  /* 0x0000009502117220 */ /* 0x004fe40000410000 */
[----:B------:R-:W-:Y:S05]  /*cc10*/  FMUL.FTZ R0, R0, c[0x0][0x2d0] ;  /* 0x0000b40000007a20 */ /* 0x000fea0000410000 */
[----:B------:R1:W-:Y:S01]  /*cc20*/  MUFU.EX2 R187, R16 ;  /* 0x0000001000bb7308 */ /* 0x0003e20000000800 */
[C---:B------:R-:W-:Y:S02]  /*cc30*/  FMUL.FTZ R24, R2.reuse, R156 ;  /* 0x0000009c02187220 */ /* 0x040fe40000410000 */
[C---:B------:R-:W-:Y:S01]  /*cc40*/  FMUL.FTZ R25, R2.reuse, R157 ;  /* 0x0000009d02197220 */ /* 0x040fe20000410000 */
[----:B----4-:R-:W-:Y:S01]  /*cc50*/  @P6 LEA.HI.X R9, R7, c[0x0][0x1cc], R6, 0x1, P0 ;  /* 0x0000730007096a11 */ /* 0x010fe200000f0c06 */
[----:B------:R-:W-:Y:S01]  /*cc60*/  FMUL.FTZ R32, R2, R164 ;  /* 0x000000a402207220 */ /* 0x000fe20000410000 */
[----:B------:R-:W-:Y:S01]  /*cc70*/  @P6 IADD3.X R7, R4, R252, RZ, P5, !PT ;  /* 0x000000fc04076210 */ /* 0x000fe20002ffe4ff */
[----:B------:R-:W-:Y:S01]  /*cc80*/  FMUL.FTZ R33, R2, R165 ;  /* 0x000000a502217220 */ /* 0x000fe20000410000 */
[C---:B------:R-:W-:Y:S01]  /*cc90*/  @P6 LEA R6, P5, R18.reuse, c[0x0][0x1c8], 0x1 ;  /* 0x0000720012066a11 */ /* 0x040fe200078a08ff */
[----:B------:R2:W-:Y:S01]  /*cca0*/  @P6 LDGSTS.E.BYPASS.LTC128B.128 [R225+0xb100], [R8.64], !P3 ;  /* 0x0b10000008e16fae */ /* 0x0005e2000d901d4c */
[----:B------:R-:W-:Y:S01]  /*ccb0*/  @P6 IADD3 R5, P0, R5, R251, RZ ;  /* 0x000000fb05056210 */ /* 0x000fe20007f1e0ff */
[----:B------:R-:W4:Y:S01]  /*ccc0*/  MUFU.EX2 R0, R0 ;  /* 0x0000000000007308 */ /* 0x000f220000000800 */
[----:B------:R-:W-:Y:S01]  /*ccd0*/  @P6 LEA.HI.X R7, R18, c[0x0][0x1cc], R7, 0x1, P5 ;  /* 0x0000730012076a11 */ /* 0x000fe200028f0c07 */
[----:B------:R-:W-:Y:S01]  /*cce0*/  FFMA.FTZ R18, R178, c[0x0][0x2d0], -R133 ;  /* 0x0000b400b2127a23 */ /* 0x000fe20000010885 */
[----:B------:R-:W-:Y:S01]  /*ccf0*/  @P6 IADD3.X R19, R4, R250, RZ, P0, !PT ;  /* 0x000000fa04136210 */ /* 0x000fe200007fe4ff */
[C---:B------:R-:W-:Y:S01]  /*cd00*/  FMUL.FTZ R36, R2.reuse, R36 ;  /* 0x0000002402247220 */ /* 0x040fe20000410000 */
[C---:B------:R-:W-:Y:S01]  /*cd10*/  @P6 LEA R4, P0, R5.reuse, c[0x0][0x1c8], 0x1 ;  /* 0x0000720005046a11 */ /* 0x040fe200078008ff */
[----:B------:R5:W-:Y:S01]  /*cd20*/  @P6 LDGSTS.E.BYPASS.LTC128B.128 [R225+0xd100], [R6.64], !P2 ;  /* 0x0d10000006e16fae */ /* 0x000be2000d101d4c */
[C---:B------:R-:W-:Y:S02]  /*cd30*/  FMUL.FTZ R37, R2.reuse, R37 ;  /* 0x0000002502257220 */ /* 0x040fe40000410000 */
[----:B------:R-:W-:Y:S01]  /*cd40*/  @P6 LEA.HI.X R5, R5, c[0x0][0x1cc], R19, 0x1, P0 ;  /* 0x0000730005056a11 */ /* 0x000fe200000f0c13 */
[----:B------:R5:W5:Y:S01]  /*cd50*/  MUFU.EX2 R189, R18 ;  /* 0x0000001200bd7308 */ /* 0x000b620000000800 */
[C---:B------:R-:W-:Y:S02]  /*cd60*/  FMUL.FTZ R40, R2.reuse, R40 ;  /* 0x0000002802287220 */ /* 0x040fe40000410000 */
[C---:B-1----:R-:W-:Y:S01]  /*cd70*/  FMUL.FTZ R16, R2.reuse, R148 ;  /* 0x0000009402107220 */ /* 0x042fe20000410000 */
[----:B------:R1:W-:Y:S01]  /*cd80*/  @P6 LDGSTS.E.BYPASS.LTC128B.128 [R225+0xf100], [R4.64], !P1 ;  /* 0x0f10000004e16fae */ /* 0x0003e2000c901d4c */
[C---:B------:R-:W-:Y:S02]  /*cd90*/  FMUL.FTZ R41, R2.reuse, R41 ;  /* 0x0000002902297220 */ /* 0x040fe40000410000 */
[C---:B------:R-:W-:Y:S02]  /*cda0*/  FMUL.FTZ R44, R2.reuse, R44 ;  /* 0x0000002c022c7220 */ /* 0x040fe40000410000 */
[C---:B------:R-:W-:Y:S01]  /*cdb0*/  FMUL.FTZ R45, R2.reuse, R45 ;  /* 0x0000002d022d7220 */ /* 0x040fe20000410000 */
[----:B------:R-:W-:Y:S01]  /*cdc0*/  MUFU.EX2 R135, R135 ;  /* 0x0000008700877308 */ /* 0x000fe20000000800 */
[C---:B------:R-:W-:Y:S01]  /*cdd0*/  FMUL.FTZ R48, R2.reuse, R48 ;  /* 0x0000003002307220 */ /* 0x040fe20000410000 */
[----:B---3--:R-:W3:Y:S01]  /*cde0*/  LDSM.16.MT88.4 R12, [R197+0x100] ;  /* 0x00010000c50c783b */ /* 0x008ee20000004200 */
[C---:B------:R-:W-:Y:S02]  /*cdf0*/  FMUL.FTZ R49, R2.reuse, R49 ;  /* 0x0000003102317220 */ /* 0x040fe40000410000 */
[--C-:B--2---:R-:W-:Y:S02]  /*ce00*/  FFMA.FTZ R8, R175, c[0x0][0x2d0], -R133.reuse ;  /* 0x0000b400af087a23 */ /* 0x104fe40000010885 */
[----:B------:R-:W-:Y:S02]  /*ce10*/  FMUL.FTZ R9, R2, R141 ;  /* 0x0000008d02097220 */ /* 0x000fe40000410000 */
[C---:B----4-:R-:W-:Y:S01]  /*ce20*/  FMUL.FTZ R10, R0.reuse, R142 ;  /* 0x0000008e000a7220 */ /* 0x050fe20000410000 */
[----:B------:R2:W-:Y:S01]  /*ce30*/  MUFU.EX2 R186, R8 ;  /* 0x0000000800ba7308 */ /* 0x0005e20000000800 */
[----:B------:R-:W4:Y:S01]  /*ce40*/  LDSM.16.MT88.4 R20, [R198+0x100] ;  /* 0x00010000c614783b */ /* 0x000f220000004200 */
[C---:B------:R-:W-:Y:S02]  /*ce50*/  FMUL.FTZ R11, R0.reuse, R143 ;  /* 0x0000008f000b7220 */ /* 0x040fe40000410000 */
[C---:B-----5:R-:W-:Y:S01]  /*ce60*/  FMUL.FTZ R6, R0.reuse, R138 ;  /* 0x0000008a00067220 */ /* 0x060fe20000410000 */
[----:B------:R-:W-:Y:S01]  /*ce70*/  F2FP.PACK_AB R138, R229, R230 ;  /* 0x000000e6e58a723e */ /* 0x000fe200000000ff */
[C---:B------:R-:W-:Y:S02]  /*ce80*/  FMUL.FTZ R7, R0.reuse, R139 ;  /* 0x0000008b00077220 */ /* 0x040fe40000410000 */
[C---:B------:R-:W-:Y:S01]  /*ce90*/  FMUL.FTZ R18, R0.reuse, R150 ;  /* 0x0000009600127220 */ /* 0x040fe20000410000 */
[----:B------:R-:W5:Y:S01]  /*cea0*/  LDSM.16.MT88.4 R28, [R200+0x100] ;  /* 0x00010000c81c783b */ /* 0x000f620000004200 */
[----:B------:R-:W-:Y:S02]  /*ceb0*/  FMUL.FTZ R19, R0, R151 ;  /* 0x0000009700137220 */ /* 0x000fe40000410000 */
[--C-:B-1----:R-:W-:Y:S02]  /*cec0*/  FFMA.FTZ R4, R176, c[0x0][0x2d0], -R133.reuse ;  /* 0x0000b400b0047a23 */ /* 0x102fe40000010885 */
[----:B------:R-:W-:Y:S01]  /*ced0*/  FMUL.FTZ R5, R2, R137 ;  /* 0x0000008902057220 */ /* 0x000fe20000410000 */
[----:B------:R-:W-:Y:S01]  /*cee0*/  F2FP.PACK_AB R137, R187, R189 ;  /* 0x000000bdbb89723e */ /* 0x000fe200000000ff */
[----:B------:R-:W1:Y:S01]  /*cef0*/  MUFU.EX2 R185, R4 ;  /* 0x0000000400b97308 */ /* 0x000e620000000800 */
[----:B------:R-:W-:Y:S01]  /*cf00*/  LDSM.16.MT88.4 R148, [R198+0x2100] ;  /* 0x00210000c694783b */ /* 0x000fe20000004200 */
[C---:B------:R-:W-:Y:S02]  /*cf10*/  FMUL.FTZ R26, R0.reuse, R158 ;  /* 0x0000009e001a7220 */ /* 0x040fe40000410000 */
[C---:B------:R-:W-:Y:S02]  /*cf20*/  FMUL.FTZ R27, R0.reuse, R159 ;  /* 0x0000009f001b7220 */ /* 0x040fe40000410000 */
[----:B------:R-:W-:Y:S02]  /*cf30*/  FMUL.FTZ R34, R0, R166 ;  /* 0x000000a600227220 */ /* 0x000fe40000410000 */
[----:B--2---:R-:W-:Y:S01]  /*cf40*/  FMUL.FTZ R8, R2, R140 ;  /* 0x0000008c02087220 */ /* 0x004fe20000410000 */
[----:B------:R-:W-:Y:S01]  /*cf50*/  LDSM.16.MT88.4 R156, [R198+0x2900] ;  /* 0x00290000c69c783b */ /* 0x000fe20000004200 */
[C---:B------:R-:W-:Y:S02]  /*cf60*/  FMUL.FTZ R35, R0.reuse, R167 ;  /* 0x000000a700237220 */ /* 0x040fe40000410000 */
[C---:B------:R-:W-:Y:S02]  /*cf70*/  FMUL.FTZ R38, R0.reuse, R38 ;  /* 0x0000002600267220 */ /* 0x040fe40000410000 */
[C---:B------:R-:W-:Y:S02]  /*cf80*/  FMUL.FTZ R39, R0.reuse, R39 ;  /* 0x0000002700277220 */ /* 0x040fe40000410000 */
[C---:B------:R-:W-:Y:S01]  /*cf90*/  FMUL.FTZ R42, R0.reuse, R42 ;  /* 0x0000002a002a7220 */ /* 0x040fe20000410000 */
[----:B------:R-:W2:Y:S01]  /*cfa0*/  LDSM.16.MT88.4 R140, [R199+0x100] ;  /* 0x00010000c78c783b */ /* 0x000ea20000004200 */
[C---:B------:R-:W-:Y:S02]  /*cfb0*/  FMUL.FTZ R43, R0.reuse, R43 ;  /* 0x0000002b002b7220 */ /* 0x040fe40000410000 */
[C---:B------:R-:W-:Y:S02]  /*cfc0*/  FMUL.FTZ R46, R0.reuse, R46 ;  /* 0x0000002e002e7220 */ /* 0x040fe40000410000 */
[----:B------:R-:W-:Y:S01]  /*cfd0*/  FMUL.FTZ R47, R0, R47 ;  /* 0x0000002f002f7220 */ /* 0x000fe20000410000 */
[----:B-1----:R-:W-:Y:S01]  /*cfe0*/  F2FP.PACK_AB R139, R185, R186 ;  /* 0x000000bab98b723e */ /* 0x002fe200000000ff */
[----:B------:R-:W-:Y:S01]  /*cff0*/  FMUL.FTZ R4, R2, R136 ;  /* 0x0000008802047220 */ /* 0x000fe20000410000 */
[----:B------:R-:W-:Y:S01]  /*d000*/  F2FP.PACK_AB R136, R232, R233 ;  /* 0x000000e9e888723e */ /* 0x000fe200000000ff */
[----:B------:R-:W-:Y:S01]  /*d010*/  LDSM.16.MT88.4 R164, [R199+0x1900] ;  /* 0x00190000c7a4783b */ /* 0x000fe20000004200 */
[C---:B------:R-:W-:Y:S02]  /*d020*/  FMUL.FTZ R50, R0.reuse, R50 ;  /* 0x0000003200327220 */ /* 0x040fe40000410000 */
[----:B------:R-:W-:Y:S02]  /*d030*/  FMUL.FTZ R51, R0, R51 ;  /* 0x0000003300337220 */ /* 0x000fe40000410000 */
[C---:B------:R-:W-:Y:S01]  /*d040*/  FMUL.FTZ R52, R2.reuse, R52 ;  /* 0x0000003402347220 */ /* 0x040fe20000410000 */
[C---:B---3--:R-:W-:Y:S02]  /*d050*/  HMMA.16816.F32 R4, R136.reuse, R12, R4 ;  /* 0x0000000c8804723c */ /* 0x048fe40000001804 */
[----:B------:R-:W0:Y:S03]  /*d060*/  LDGDEPBAR ;  /* 0x00000000000079af */ /* 0x000e260000000000 */
[C---:B------:R-:W-:Y:S02]  /*d070*/  FMUL.FTZ R53, R2.reuse, R53 ;  /* 0x0000003502357220 */ /* 0x040fe40000410000 */
[C---:B------:R-:W-:Y:S01]  /*d080*/  FMUL.FTZ R12, R2.reuse, R144 ;  /* 0x00000090020c7220 */ /* 0x040fe20000410000 */
[C---:B------:R-:W-:Y:S04]  /*d090*/  HMMA.16816.F32 R8, R136.reuse, R14, R8 ;  /* 0x0000000e8808723c */ /* 0x040fe80000001808 */
[----:B------:R-:W-:Y:S02]  /*d0a0*/  FMUL.FTZ R13, R2, R145 ;  /* 0x00000091020d7220 */ /* 0x000fe40000410000 */
[--C-:B------:R-:W-:Y:S02]  /*d0b0*/  FFMA.FTZ R134, R171, c[0x0][0x2d0], -R170.reuse ;  /* 0x0000b400ab867a23 */ /* 0x100fe400000108aa */
[C---:B------:R-:W-:Y:S02]  /*d0c0*/  FMUL.FTZ R14, R0.reuse, R146 ;  /* 0x00000092000e7220 */ /* 0x040fe40000410000 */
[----:B------:R1:W-:Y:S02]  /*d0d0*/  MUFU.EX2 R226, R134 ;  /* 0x0000008600e27308 */ /* 0x0003e40000000800 */
[C---:B------:R-:W-:Y:S02]  /*d0e0*/  FMUL.FTZ R15, R0.reuse, R147 ;  /* 0x00000093000f7220 */ /* 0x040fe40000410000 */
[----:B------:R-:W3:Y:S01]  /*d0f0*/  LDSM.16.MT88.4 R144, [R197+0x2100] ;  /* 0x00210000c590783b */ /* 0x000ee20000004200 */
[C---:B------:R-:W-:Y:S02]  /*d100*/  FMUL.FTZ R54, R0.reuse, R54 ;  /* 0x0000003600367220 */ /* 0x040fe40000410000 */
[----:B------:R-:W-:Y:S02]  /*d110*/  FMUL.FTZ R55, R0, R55 ;  /* 0x0000003700377220 */ /* 0x000fe40000410000 */
[C---:B----4-:R-:W-:Y:S03]  /*d120*/  HMMA.16816.F32 R12, R136.reuse, R20, R12 ;  /* 0x00000014880c723c */ /* 0x050fe6000000180c */
[C---:B------:R-:W-:Y:S02]  /*d130*/  FMUL.FTZ R56, R2.reuse, R56 ;  /* 0x0000003802387220 */ /* 0x040fe40000410000 */
[C---:B------:R-:W-:Y:S02]  /*d140*/  FMUL.FTZ R57, R2.reuse, R57 ;  /* 0x0000003902397220 */ /* 0x040fe40000410000 */
[C---:B------:R-:W-:Y:S01]  /*d150*/  FMUL.FTZ R20, R2.reuse, R152 ;  /* 0x0000009802147220 */ /* 0x040fe20000410000 */
[C---:B------:R-:W-:Y:S04]  /*d160*/  HMMA.16816.F32 R16, R136.reuse, R22, R16 ;  /* 0x000000168810723c */ /* 0x040fe80000001810 */
[----:B------:R-:W-:Y:S02]  /*d170*/  FMUL.FTZ R21, R2, R153 ;  /* 0x0000009902157220 */ /* 0x000fe40000410000 */
[C---:B------:R-:W-:Y:S02]  /*d180*/  FMUL.FTZ R58, R0.reuse, R58 ;  /* 0x0000003a003a7220 */ /* 0x040fe40000410000 */
[C---:B------:R-:W-:Y:S04]  /*d190*/  FMUL.FTZ R22, R0.reuse, R154 ;  /* 0x0000009a00167220 */ /* 0x040fe80000410000 */
[C---:B------:R-:W-:Y:S02]  /*d1a0*/  FMUL.FTZ R23, R0.reuse, R155 ;  /* 0x0000009b00177220 */ /* 0x040fe40000410000 */
[----:B------:R-:W-:Y:S01]  /*d1b0*/  LDSM.16.MT88.4 R152, [R200+0x900] ;  /* 0x00090000c898783b */ /* 0x000fe20000004200 */
[----:B------:R-:W-:Y:S02]  /*d1c0*/  FMUL.FTZ R59, R0, R59 ;  /* 0x0000003b003b7220 */ /* 0x000fe40000410000 */
[C---:B------:R-:W-:Y:S02]  /*d1d0*/  FMUL.FTZ R60, R2.reuse, R60 ;  /* 0x0000003c023c7220 */ /* 0x040fe40000410000 */
[C---:B-----5:R-:W-:Y:S03]  /*d1e0*/  HMMA.16816.F32 R20, R136.reuse, R28, R20 ;  /* 0x0000001c8814723c */ /* 0x060fe60000001814 */
[----:B------:R-:W-:Y:S02]  /*d1f0*/  FMUL.FTZ R61, R2, R61 ;  /* 0x0000003d023d7220 */ /* 0x000fe40000410000 */
[----:B------:R-:W-:Y:S02]  /*d200*/  FMUL.FTZ R62, R0, R62 ;  /* 0x0000003e003e7220 */ /* 0x000fe40000410000 */
[C---:B------:R-:W-:Y:S01]  /*d210*/  FMUL.FTZ R28, R2.reuse, R160 ;  /* 0x000000a0021c7220 */ /* 0x040fe20000410000 */
[C---:B------:R-:W-:Y:S04]  /*d220*/  HMMA.16816.F32 R24, R136.reuse, R30, R24 ;  /* 0x0000001e8818723c */ /* 0x040fe80000001818 */
[----:B------:R-:W-:Y:S02]  /*d230*/  FMUL.FTZ R29, R2, R161 ;  /* 0x000000a1021d7220 */ /* 0x000fe40000410000 */
[--C-:B-1----:R-:W-:Y:S02]  /*d240*/  FFMA.FTZ R134, R179, c[0x0][0x2d0], -R170.reuse ;  /* 0x0000b400b3867a23 */ /* 0x102fe400000108aa */
[C---:B------:R-:W-:Y:S02]  /*d250*/  FMUL.FTZ R30, R0.reuse, R162 ;  /* 0x000000a2001e7220 */ /* 0x040fe40000410000 */
[----:B------:R1:W4:Y:S02]  /*d260*/  MUFU.EX2 R195, R134 ;  /* 0x0000008600c37308 */ /* 0x0003240000000800 */
[C---:B------:R-:W-:Y:S02]  /*d270*/  FMUL.FTZ R31, R0.reuse, R163 ;  /* 0x000000a3001f7220 */ /* 0x040fe40000410000 */
[----:B------:R-:W-:Y:S01]  /*d280*/  LDSM.16.MT88.4 R160, [R200+0x1900] ;  /* 0x00190000c8a0783b */ /* 0x000fe20000004200 */
[----:B------:R-:W-:Y:S02]  /*d290*/  FMUL.FTZ R63, R0, R63 ;  /* 0x0000003f003f7220 */ /* 0x000fe40000410000 */
[C---:B------:R-:W-:Y:S02]  /*d2a0*/  FMUL.FTZ R64, R2.reuse, R64 ;  /* 0x0000004002407220 */ /* 0x040fe40000410000 */
        /* <DEDUP_REMOVED lines=15> */
[C---:B------:R-:W-:Y:S04]  /*d3a0*/  HMMA.16816.F32 R44, R136.reuse, R148, R44 ;  /* 0x00000094882c723c */ /* 0x040fe8000000182c */
[--C-:B-1----:R-:W-:Y:S02]  /*d3b0*/  FFMA.FTZ R134, R180, c[0x0][0x2d0], -R133.reuse ;  /* 0x0000b400b4867a23 */ /* 0x102fe40000010885 */
[C---:B------:R-:W-:Y:S02]  /*d3c0*/  FMUL.FTZ R74, R0.reuse, R74 ;  /* 0x0000004a004a7220 */ /* 0x040fe40000410000 */
[C---:B------:R-:W-:Y:S01]  /*d3d0*/  HMMA.16816.F32 R48, R136.reuse, R150, R48 ;  /* 0x000000968830723c */ /* 0x040fe20000001830 */
[----:B------:R-:W1:Y:S01]  /*d3e0*/  LDSM.16.MT88.4 R148, [R197+0x4100] ;  /* 0x00410000c594783b */ /* 0x000e620000004200 */
[----:B------:R5:W-:Y:S02]  /*d3f0*/  MUFU.EX2 R184, R134 ;  /* 0x0000008600b87308 */ /* 0x000be40000000800 */
        /* <DEDUP_REMOVED lines=11> */
[C---:B---3--:R-:W-:Y:S04]  /*d4b0*/  HMMA.16816.F32 R60, R136.reuse, R144, R60 ;  /* 0x00000090883c723c */ /* 0x048fe8000000183c */
[--C-:B-----5:R-:W-:Y:S02]  /*d4c0*/  FFMA.FTZ R134, R181, c[0x0][0x2d0], -R133.reuse ;  /* 0x0000b400b5867a23 */ /* 0x120fe40000010885 */
[----:B------:R-:W-:Y:S02]  /*d4d0*/  FMUL.FTZ R83, R0, R83 ;  /* 0x0000005300537220 */ /* 0x000fe40000410000 */
[C---:B------:R-:W-:Y:S01]  /*d4e0*/  HMMA.16816.F32 R64, R136.reuse, R146, R64 ;  /* 0x000000928840723c */ /* 0x040fe20000001840 */
[----:B------:R3:W5:Y:S01]  /*d4f0*/  MUFU.EX2 R183, R134 ;  /* 0x0000008600b77308 */ /* 0x0007620000000800 */
[----:B------:R-:W4:Y:S02]  /*d500*/  LDSM.16.MT88.4 R144, [R200+0x4100] ;  /* 0x00410000c890783b */ /* 0x000f240000004200 */
[C---:B------:R-:W-:Y:S02]  /*d510*/  FMUL.FTZ R84, R2.reuse, R84 ;  /* 0x0000005402547220 */ /* 0x040fe40000410000 */
[----:B------:R-:W-:Y:S02]  /*d520*/  FMUL.FTZ R85, R2, R85 ;  /* 0x0000005502557220 */ /* 0x000fe40000410000 */
[C---:B-1----:R-:W-:Y:S04]  /*d530*/  HMMA.16816.F32 R68, R136.reuse, R148, R68 ;  /* 0x000000948844723c */ /* 0x042fe80000001844 */
[C---:B------:R-:W-:Y:S02]  /*d540*/  FMUL.FTZ R86, R0.reuse, R86 ;  /* 0x0000005600567220 */ /* 0x040fe40000410000 */
[----:B------:R-:W-:Y:S02]  /*d550*/  FMUL.FTZ R87, R0, R87 ;  /* 0x0000005700577220 */ /* 0x000fe40000410000 */
[C---:B------:R-:W-:Y:S01]  /*d560*/  HMMA.16816.F32 R72, R136.reuse, R150, R72 ;  /* 0x000000968848723c */ /* 0x040fe20000001848 */
[----:B------:R-:W1:Y:S03]  /*d570*/  LDSM.16.MT88.4 R148, [R199+0x4100] ;  /* 0x00410000c794783b */ /* 0x000e660000004200 */
[C---:B------:R-:W-:Y:S02]  /*d580*/  FMUL.FTZ R88, R2.reuse, R88 ;  /* 0x0000005802587220 */ /* 0x040fe40000410000 */
[----:B------:R-:W-:Y:S02]  /*d590*/  FMUL.FTZ R89, R2, R89 ;  /* 0x0000005902597220 */ /* 0x000fe40000410000 */
[----:B------:R-:W-:Y:S01]  /*d5a0*/  FMUL.FTZ R90, R0, R90 ;  /* 0x0000005a005a7220 */ /* 0x000fe20000410000 */
[C---:B--2---:R-:W-:Y:S03]  /*d5b0*/  HMMA.16816.F32 R76, R136.reuse, R140, R76 ;  /* 0x0000008c884c723c */ /* 0x044fe6000000184c */
[--C-:B---3--:R-:W-:Y:S02]  /*d5c0*/  FFMA.FTZ R134, R182, c[0x0][0x2d0], -R170.reuse ;  /* 0x0000b400b6867a23 */ /* 0x108fe400000108aa */
[----:B------:R-:W-:Y:S02]  /*d5d0*/  FMUL.FTZ R91, R0, R91 ;  /* 0x0000005b005b7220 */ /* 0x000fe40000410000 */
[----:B------:R2:W-:Y:S01]  /*d5e0*/  MUFU.EX2 R194, R134 ;  /* 0x0000008600c27308 */ /* 0x0005e20000000800 */
[C---:B------:R-:W-:Y:S01]  /*d5f0*/  HMMA.16816.F32 R80, R136.reuse, R142, R80 ;  /* 0x0000008e8850723c */ /* 0x040fe20000001850 */
[----:B------:R-:W3:Y:S03]  /*d600*/  LDSM.16.MT88.4 R140, [R197+0x6100] ;  /* 0x00610000c58c783b */ /* 0x000ee60000004200 */
        /* <DEDUP_REMOVED lines=9> */
[----:B------:R-:W-:Y:S02]  /*d6a0*/  FMUL.FTZ R98, R0, R98 ;  /* 0x0000006200627220 */ /* 0x000fe40000410000 */
[--C-:B--2---:R-:W-:Y:S02]  /*d6b0*/  FFMA.FTZ R134, R192, c[0x0][0x2d0], -R170.reuse ;  /* 0x0000b400c0867a23 */ /* 0x104fe400000108aa */
[C---:B-1----:R-:W-:Y:S02]  /*d6c0*/  HMMA.16816.F32 R92, R136.reuse, R148, R92 ;  /* 0x00000094885c723c */ /* 0x042fe4000000185c */
[----:B------:R1:W2:Y:S02]  /*d6d0*/  MUFU.EX2 R193, R134 ;  /* 0x0000008600c17308 */ /* 0x0002a40000000800 */
[----:B------:R-:W-:Y:S02]  /*d6e0*/  FMUL.FTZ R99, R0, R99 ;  /* 0x0000006300637220 */ /* 0x000fe40000410000 */
[C---:B------:R-:W-:Y:S02]  /*d6f0*/  FMUL.FTZ R100, R2.reuse, R100 ;  /* 0x0000006402647220 */ /* 0x040fe40000410000 */
[----:B------:R-:W-:Y:S03]  /*d700*/  FMUL.FTZ R101, R2, R101 ;  /* 0x0000006502657220 */ /* 0x000fe60000410000 */
[C---:B------:R-:W-:Y:S01]  /*d710*/  HMMA.16816.F32 R96, R136.reuse, R150, R96 ;  /* 0x000000968860723c */ /* 0x040fe20000001860 */
[----:B------:R-:W2:Y:S02]  /*d720*/  LDSM.16.MT88.4 R148, [R200+0x6100] ;  /* 0x00610000c894783b */ /* 0x000ea40000004200 */
[C---:B------:R-:W-:Y:S02]  /*d730*/  FMUL.FTZ R102, R0.reuse, R102 ;  /* 0x0000006600667220 */ /* 0x040fe40000410000 */
[----:B------:R-:W-:Y:S02]  /*d740*/  FMUL.FTZ R103, R0, R103 ;  /* 0x0000006700677220 */ /* 0x000fe40000410000 */
[C---:B------:R-:W-:Y:S02]  /*d750*/  FMUL.FTZ R104, R2.reuse, R104 ;  /* 0x0000006802687220 */ /* 0x040fe40000410000 */
[----:B------:R-:W-:Y:S03]  /*d760*/  FMUL.FTZ R105, R2, R105 ;  /* 0x0000006902697220 */ /* 0x000fe60000410000 */
[C---:B---3--:R-:W-:Y:S03]  /*d770*/  HMMA.16816.F32 R100, R136.reuse, R140, R100 ;  /* 0x0000008c8864723c */ /* 0x048fe60000001864 */
[C---:B------:R-:W-:Y:S02]  /*d780*/  FMUL.FTZ R106, R0.reuse, R106 ;  /* 0x0000006a006a7220 */ /* 0x040fe40000410000 */
[----:B------:R-:W-:Y:S02]  /*d790*/  FMUL.FTZ R107, R0, R107 ;  /* 0x0000006b006b7220 */ /* 0x000fe40000410000 */
[--C-:B-1----:R-:W-:Y:S02]  /*d7a0*/  FFMA.FTZ R134, R227, c[0x0][0x2d0], -R133.reuse ;  /* 0x0000b400e3867a23 */ /* 0x102fe40000010885 */
[----:B------:R-:W3:Y:S02]  /*d7b0*/  LDL R227, [R1+0x48] ;  /* 0x0000480001e37983 */ /* 0x000ee40000100800 */
[----:B------:R1:W-:Y:S01]  /*d7c0*/  MUFU.EX2 R182, R134 ;  /* 0x0000008600b67308 */ /* 0x0003e20000000800 */
[C---:B------:R-:W-:Y:S01]  /*d7d0*/  HMMA.16816.F32 R104, R136.reuse, R142, R104 ;  /* 0x0000008e8868723c */ /* 0x040fe20000001868 */
[----:B------:R-:W1:Y:S02]  /*d7e0*/  LDSM.16.MT88.4 R140, [R199+0x6100] ;  /* 0x00610000c78c783b */ /* 0x000e640000004200 */
[C---:B------:R-:W-:Y:S02]  /*d7f0*/  FMUL.FTZ R108, R2.reuse, R108 ;  /* 0x0000006c026c7220 */ /* 0x040fe40000410000 */
[----:B------:R-:W-:Y:S02]  /*d800*/  FMUL.FTZ R109, R2, R109 ;  /* 0x0000006d026d7220 */ /* 0x000fe40000410000 */
[C---:B------:R-:W-:Y:S02]  /*d810*/  FMUL.FTZ R110, R0.reuse, R110 ;  /* 0x0000006e006e7220 */ /* 0x040fe40000410000 */
[----:B------:R-:W-:Y:S03]  /*d820*/  FMUL.FTZ R111, R0, R111 ;  /* 0x0000006f006f7220 */ /* 0x000fe60000410000 */
[C---:B------:R-:W-:Y:S02]  /*d830*/  FMUL.FTZ R112, R2.reuse, R112 ;  /* 0x0000007002707220 */ /* 0x040fe40000410000 */
[----:B------:R-:W-:Y:S02]  /*d840*/  FMUL.FTZ R113, R2, R113 ;  /* 0x0000007102717220 */ /* 0x000fe40000410000 */
[C---:B----4-:R-:W-:Y:S03]  /*d850*/  HMMA.16816.F32 R108, R136.reuse, R144, R108 ;  /* 0x00000090886c723c */ /* 0x050fe6000000186c */
[C---:B------:R-:W-:Y:S02]  /*d860*/  FMUL.FTZ R114, R0.reuse, R114 ;  /* 0x0000007200727220 */ /* 0x040fe40000410000 */
[----:B------:R-:W-:Y:S02]  /*d870*/  FMUL.FTZ R115, R0, R115 ;  /* 0x0000007300737220 */ /* 0x000fe40000410000 */
[C---:B------:R-:W-:Y:S02]  /*d880*/  FMUL.FTZ R116, R2.reuse, R116 ;  /* 0x0000007402747220 */ /* 0x040fe40000410000 */
[----:B------:R-:W-:Y:S03]  /*d890*/  FMUL.FTZ R117, R2, R117 ;  /* 0x0000007502757220 */ /* 0x000fe60000410000 */
        /* <DEDUP_REMOVED lines=9> */
[----:B-1----:R-:W-:Y:S02]  /*d930*/  FFMA.FTZ R134, R228, c[0x0][0x2d0], -R133 ;  /* 0x0000b400e4867a23 */ /* 0x002fe40000010885 */
[C---:B------:R-:W-:Y:S02]  /*d940*/  FMUL.FTZ R124, R2.reuse, R124 ;  /* 0x0000007c027c7220 */ /* 0x040fe40000410000 */
[----:B------:R1:W2:Y:S01]  /*d950*/  MUFU.EX2 R181, R134 ;  /* 0x0000008600b57308 */ /* 0x0002a20000000800 */
[C---:B------:R-:W-:Y:S01]  /*d960*/  HMMA.16816.F32 R120, R136.reuse, R150, R120 ;  /* 0x000000968878723c */ /* 0x040fe20000001878 */
[----:B------:R-:W4:Y:S02]  /*d970*/  LDSM.16.MT88.4 R148, [R198+0x900] ;  /* 0x00090000c694783b */ /* 0x000f240000004200 */
[----:B------:R-:W-:Y:S02]  /*d980*/  FMUL.FTZ R125, R2, R125 ;  /* 0x0000007d027d7220 */ /* 0x000fe40000410000 */
[C---:B------:R-:W-:Y:S02]  /*d990*/  FMUL.FTZ R126, R0.reuse, R126 ;  /* 0x0000007e007e7220 */ /* 0x040fe40000410000 */
[----:B------:R-:W-:Y:S02]  /*d9a0*/  FMUL.FTZ R127, R0, R127 ;  /* 0x0000007f007f7220 */ /* 0x000fe40000410000 */
[C---:B------:R-:W-:Y:S03]  /*d9b0*/  FMUL.FTZ R128, R2.reuse, R128 ;  /* 0x0000008002807220 */ /* 0x040fe60000410000 */
[----:B------:R-:W-:Y:S02]  /*d9c0*/  FMUL.FTZ R129, R2, R129 ;  /* 0x0000008102817220 */ /* 0x000fe40000410000 */
[C---:B------:R-:W-:Y:S03]  /*d9d0*/  HMMA.16816.F32 R124, R136.reuse, R140, R124 ;  /* 0x0000008c887c723c */ /* 0x040fe6000000187c */
[C---:B------:R-:W-:Y:S02]  /*d9e0*/  FMUL.FTZ R130, R0.reuse, R130 ;  /* 0x0000008200827220 */ /* 0x040fe40000410000 */
[----:B------:R-:W-:Y:S02]  /*d9f0*/  FMUL.FTZ R131, R0, R131 ;  /* 0x0000008300837220 */ /* 0x000fe40000410000 */
[----:B------:R-:W-:Y:S02]  /*da00*/  FFMA.FTZ R2, R2, R248, R233 ;  /* 0x000000f802027223 */ /* 0x000fe400000100e9 */
[----:B-1----:R-:W-:Y:S03]  /*da10*/  FFMA.FTZ R134, R234, c[0x0][0x2d0], -R170 ;  /* 0x0000b400ea867a23 */ /* 0x002fe600000108aa */
[----:B------:R-:W-:Y:S01]  /*da20*/  HMMA.16816.F32 R128, R136, R142, R128 ;  /* 0x0000008e8880723c */ /* 0x000fe20000001880 */
[----:B------:R-:W1:Y:S01]  /*da30*/  LDSM.16.MT88.4 R140, [R199+0x900] ;  /* 0x00090000c78c783b */ /* 0x000e620000004200 */
[----:B------:R4:W1:Y:S01]  /*da40*/  MUFU.EX2 R192, R134 ;  /* 0x0000008600c07308 */ /* 0x0008620000000800 */
[----:B------:R-:W-:Y:S02]  /*da50*/  FFMA.FTZ R0, R0, R249, R189 ;  /* 0x000000f900007223 */ /* 0x000fe400000100bd */
[----:B------:R-:W-:Y:S02]  /*da60*/  FADD.FTZ R2, R232, R2 ;  /* 0x00000002e8027221 */ /* 0x000fe40000010000 */
[----:B------:R-:W-:Y:S01]  /*da70*/  F2FP.PACK_AB R136, R195, R226 ;  /* 0x000000e2c388723e */ /* 0x000fe200000000ff */
[----:B------:R-:W-:Y:S01]  /*da80*/  FADD.FTZ R0, R187, R0 ;  /* 0x00000000bb007221 */ /* 0x000fe20000010000 */
[----:B-----5:R-:W-:Y:S03]  /*da90*/  F2FP.PACK_AB R137, R183, R184 ;  /* 0x000000b8b789723e */ /* 0x020fe600000000ff */
[----:B------:R-:W-:Y:S01]  /*daa0*/  F2FP.PACK_AB R138, R193, R194 ;  /* 0x000000c2c18a723e */ /* 0x000fe200000000ff */
[----:B------:R-:W-:Y:S01]  /*dab0*/  FADD.FTZ R2, R230, R2 ;  /* 0x00000002e6027221 */ /* 0x000fe20000010000 */
[----:B--2---:R-:W-:Y:S01]  /*dac0*/  F2FP.PACK_AB R139, R181, R182 ;  /* 0x000000b6b58b723e */ /* 0x004fe200000000ff */
[----:B------:R-:W-:Y:S02]  /*dad0*/  FADD.FTZ R0, R186, R0 ;  /* 0x00000000ba007221 */ /* 0x000fe40000010000 */
[----:B------:R-:W-:Y:S02]  /*dae0*/  FADD.FTZ R2, R229, R2 ;  /* 0x00000002e5027221 */ /* 0x000fe40000010000 */
[----:B------:R-:W-:Y:S02]  /*daf0*/  FADD.FTZ R0, R185, R0 ;  /* 0x00000000b9007221 */ /* 0x000fe40000010000 */
[C---:B----4-:R-:W-:Y:S03]  /*db00*/  HMMA.16816.F32 R4, R136.reuse, R144, R4 ;  /* 0x000000908804723c */ /* 0x050fe60000001804 */
[----:B------:R-:W-:Y:S02]  /*db10*/  FADD.FTZ R2, R226, R2 ;  /* 0x00000002e2027221 */ /* 0x000fe40000010000 */
[----:B------:R-:W-:Y:S02]  /*db20*/  FFMA.FTZ R134, R235, c[0x0][0x2d0], -R170 ;  /* 0x0000b400eb867a23 */ /* 0x000fe400000108aa */
[----:B------:R-:W-:Y:S01]  /*db30*/  FADD.FTZ R0, R184, R0 ;  /* 0x00000000b8007221 */ /* 0x000fe20000010000 */
[C---:B------:R-:W-:Y:S01]  /*db40*/  HMMA.16816.F32 R8, R136.reuse, R146, R8 ;  /* 0x000000928808723c */ /* 0x040fe20000001808 */
[----:B------:R-:W2:Y:S01]  /*db50*/  LDSM.16.MT88.4 R144, [R197+0x2900] ;  /* 0x00290000c590783b */ /* 0x000ea20000004200 */
[----:B------:R4:W5:Y:S02]  /*db60*/  MUFU.EX2 R191, R134 ;  /* 0x0000008600bf7308 */ /* 0x0009640000000800 */
        /* <DEDUP_REMOVED lines=8> */
[----:B------:R-:W-:Y:S02]  /*dbf0*/  FADD.FTZ R0, R181, R0 ;  /* 0x00000000b5007221 */ /* 0x000fe40000010000 */
[C---:B------:R-:W-:Y:S04]  /*dc00*/  HMMA.16816.F32 R20, R136.reuse, R152, R20 ;  /* 0x000000988814723c */ /* 0x040fe80000001814 */
[--C-:B----4-:R-:W-:Y:S02]  /*dc10*/  FFMA.FTZ R134, R236, c[0x0][0x2d0], -R133.reuse ;  /* 0x0000b400ec867a23 */ /* 0x110fe40000010885 */
[----:B-1----:R-:W-:Y:S02]  /*dc20*/  FADD.FTZ R2, R192, R2 ;  /* 0x00000002c0027221 */ /* 0x002fe40000010000 */
[C---:B------:R-:W-:Y:S01]  /*dc30*/  HMMA.16816.F32 R24, R136.reuse, R154, R24 ;  /* 0x0000009a8818723c */ /* 0x040fe20000001818 */
[----:B------:R-:W1:Y:S01]  /*dc40*/  LDSM.16.MT88.4 R152, [R199+0x2900] ;  /* 0x00290000c798783b */ /* 0x000e620000004200 */
[----:B------:R4:W4:Y:S02]  /*dc50*/  MUFU.EX2 R177, R134 ;  /* 0x0000008600b17308 */ /* 0x0009240000000800 */
[----:B-----5:R-:W-:Y:S04]  /*dc60*/  FADD.FTZ R2, R191, R2 ;  /* 0x00000002bf027221 */ /* 0x020fe80000010000 */
[C---:B------:R-:W-:Y:S08]  /*dc70*/  HMMA.16816.F32 R28, R136.reuse, R140, R28 ;  /* 0x0000008c881c723c */ /* 0x040ff0000000181c */
[C---:B------:R-:W-:Y:S01]  /*dc80*/  HMMA.16816.F32 R32, R136.reuse, R142, R32 ;  /* 0x0000008e8820723c */ /* 0x040fe20000001820 */
[----:B------:R-:W5:Y:S07]  /*dc90*/  LDSM.16.MT88.4 R140, [R197+0x4900] ;  /* 0x00490000c58c783b */ /* 0x000f6e0000004200 */
[C---:B--2---:R-:W-:Y:S04]  /*dca0*/  HMMA.16816.F32 R36, R136.reuse, R144, R36 ;  /* 0x000000908824723c */ /* 0x044fe80000001824 */
[--C-:B----4-:R-:W-:Y:S02]  /*dcb0*/  FFMA.FTZ R134, R237, c[0x0][0x2d0], -R133.reuse ;  /* 0x0000b400ed867a23 */ /* 0x110fe40000010885 */
[----:B------:R-:W-:Y:S02]  /*dcc0*/  FADD.FTZ R0, R177, R0 ;  /* 0x00000000b1007221 */ /* 0x000fe40000010000 */
[C---:B------:R-:W-:Y:S01]  /*dcd0*/  HMMA.16816.F32 R40, R136.reuse, R146, R40 ;  /* 0x000000928828723c */ /* 0x040fe20000001828 */
[----:B------:R-:W2:Y:S01]  /*dce0*/  LDSM.16.MT88.4 R144, [R198+0x4900] ;  /* 0x00490000c690783b */ /* 0x000ea20000004200 */
[----:B------:R4:W1:Y:S06]  /*dcf0*/  MUFU.EX2 R176, R134 ;  /* 0x0000008600b07308 */ /* 0x00086c0000000800 */
[C---:B------:R-:W-:Y:S08]  /*dd00*/  HMMA.16816.F32 R44, R136.reuse, R156, R44 ;  /* 0x0000009c882c723c */ /* 0x040ff0000000182c */
[C---:B------:R-:W-:Y:S01]  /*dd10*/  HMMA.16816.F32 R48, R136.reuse, R158, R48 ;  /* 0x0000009e8830723c */ /* 0x040fe20000001830 */
[----:B------:R-:W2:Y:S07]  /*dd20*/  LDSM.16.MT88.4 R156, [R200+0x4900] ;  /* 0x00490000c89c783b */ /* 0x000eae0000004200 */
[C---:B------:R-:W-:Y:S04]  /*dd30*/  HMMA.16816.F32 R52, R136.reuse, R148, R52 ;  /* 0x000000948834723c */ /* 0x040fe80000001834 */
[----:B----4-:R-:W-:Y:S02]  /*dd40*/  FFMA.FTZ R134, R238, c[0x0][0x2d0], -R170 ;  /* 0x0000b400ee867a23 */ /* 0x010fe400000108aa */
[----:B-1----:R-:W-:Y:S02]  /*dd50*/  FADD.FTZ R0, R176, R0 ;  /* 0x00000000b0007221 */ /* 0x002fe40000010000 */
[C---:B------:R-:W-:Y:S01]  /*dd60*/  HMMA.16816.F32 R56, R136.reuse, R150, R56 ;  /* 0x000000968838723c */ /* 0x040fe20000001838 */
[----:B------:R-:W1:Y:S01]  /*dd70*/  LDSM.16.MT88.4 R148, [R199+0x4900] ;  /* 0x00490000c794783b */ /* 0x000e620000004200 */
[----:B------:R4:W2:Y:S06]  /*dd80*/  MUFU.EX2 R190, R134 ;  /* 0x0000008600be7308 */ /* 0x0008ac0000000800 */
[C---:B------:R-:W-:Y:S08]  /*dd90*/  HMMA.16816.F32 R60, R136.reuse, R152, R60 ;  /* 0x00000098883c723c */ /* 0x040ff0000000183c */
[C---:B------:R-:W-:Y:S01]  /*dda0*/  HMMA.16816.F32 R64, R136.reuse, R154, R64 ;  /* 0x0000009a8840723c */ /* 0x040fe20000001840 */
[----:B------:R-:W-:Y:S07]  /*ddb0*/  LDSM.16.MT88.4 R152, [R200+0x6900] ;  /* 0x00690000c898783b */ /* 0x000fee0000004200 */
[C---:B-----5:R-:W-:Y:S04]  /*ddc0*/  HMMA.16816.F32 R68, R136.reuse, R140, R68 ;  /* 0x0000008c8844723c */ /* 0x060fe80000001844 */
[----:B----4-:R-:W-:Y:S02]  /*ddd0*/  FFMA.FTZ R134, R239, c[0x0][0x2d0], -R170 ;  /* 0x0000b400ef867a23 */ /* 0x010fe400000108aa */
[----:B--2---:R-:W-:Y:S02]  /*dde0*/  FADD.FTZ R2, R190, R2 ;  /* 0x00000002be027221 */ /* 0x004fe40000010000 */
[C---:B------:R-:W-:Y:S01]  /*ddf0*/  HMMA.16816.F32 R72, R136.reuse, R142, R72 ;  /* 0x0000008e8848723c */ /* 0x040fe20000001848 */
[----:B------:R-:W2:Y:S01]  /*de00*/  LDSM.16.MT88.4 R140, [R197+0x6900] ;  /* 0x00690000c58c783b */ /* 0x000ea20000004200 */
[----:B------:R4:W5:Y:S06]  /*de10*/  MUFU.EX2 R188, R134 ;  /* 0x0000008600bc7308 */ /* 0x00096c0000000800 */
[C---:B------:R-:W-:Y:S08]  /*de20*/  HMMA.16816.F32 R76, R136.reuse, R144, R76 ;  /* 0x00000090884c723c */ /* 0x040ff0000000184c */
[C---:B------:R-:W-:Y:S01]  /*de30*/  HMMA.16816.F32 R80, R136.reuse, R146, R80 ;  /* 0x000000928850723c */ /* 0x040fe20000001850 */
[----:B------:R-:W3:Y:S07]  /*de40*/  LDSM.16.MT88.4 R144, [R198+0x6900] ;  /* 0x00690000c690783b */ /* 0x000eee0000004200 */
[C---:B------:R-:W-:Y:S04]  /*de50*/  HMMA.16816.F32 R84, R136.reuse, R156, R84 ;  /* 0x0000009c8854723c */ /* 0x040fe80000001854 */
[--C-:B----4-:R-:W-:Y:S02]  /*de60*/  FFMA.FTZ R134, R240, c[0x0][0x2d0], -R133.reuse ;  /* 0x0000b400f0867a23 */ /* 0x110fe40000010885 */
[----:B-----5:R-:W-:Y:S02]  /*de70*/  FADD.FTZ R2, R188, R2 ;  /* 0x00000002bc027221 */ /* 0x020fe40000010000 */
[C---:B------:R-:W-:Y:S01]  /*de80*/  HMMA.16816.F32 R88, R136.reuse, R158, R88 ;  /* 0x0000009e8858723c */ /* 0x040fe20000001858 */
[----:B------:R-:W-:Y:S01]  /*de90*/  LDSM.16.MT88.4 R156, [R198+0x1100] ;  /* 0x00110000c69c783b */ /* 0x000fe20000004200 */
[----:B------:R4:W5:Y:S06]  /*dea0*/  MUFU.EX2 R175, R134 ;  /* 0x0000008600af7308 */ /* 0x00096c0000000800 */
[C---:B-1----:R-:W-:Y:S08]  /*deb0*/  HMMA.16816.F32 R92, R136.reuse, R148, R92 ;  /* 0x00000094885c723c */ /* 0x042ff0000000185c */
[C---:B------:R-:W-:Y:S01]  /*dec0*/  HMMA.16816.F32 R96, R136.reuse, R150, R96 ;  /* 0x000000968860723c */ /* 0x040fe20000001860 */
[----:B------:R-:W1:Y:S07]  /*ded0*/  LDSM.16.MT88.4 R148, [R199+0x6900] ;  /* 0x00690000c794783b */ /* 0x000e6e0000004200 */
[C---:B--2---:R-:W-:Y:S04]  /*dee0*/  HMMA.16816.F32 R100, R136.reuse, R140, R100 ;  /* 0x0000008c8864723c */ /* 0x044fe80000001864 */
[--C-:B----4-:R-:W-:Y:S02]  /*def0*/  FFMA.FTZ R134, R241, c[0x0][0x2d0], -R133.reuse ;  /* 0x0000b400f1867a23 */ /* 0x110fe40000010885 */
[----:B-----5:R-:W-:Y:S01]  /*df00*/  FADD.FTZ R0, R175, R0 ;  /* 0x00000000af007221 */ /* 0x020fe20000010000 */
[----:B---3--:R-:W-:Y:S01]  /*df10*/  ISETP.GT.AND P0, PT, R224, R227, PT ;  /* 0x000000e3e000720c */ /* 0x008fe20003f04270 */
[C---:B------:R-:W-:Y:S01]  /*df20*/  HMMA.16816.F32 R104, R136.reuse, R142, R104 ;  /* 0x0000008e8868723c */ /* 0x040fe20000001868 */
[----:B------:R-:W2:Y:S01]  /*df30*/  LDSM.16.MT88.4 R140, [R197+0x1100] ;  /* 0x00110000c58c783b */ /* 0x000ea20000004200 */
[----:B------:R3:W4:Y:S02]  /*df40*/  MUFU.EX2 R174, R134 ;  /* 0x0000008600ae7308 */ /* 0x0007240000000800 */
[----:B------:R-:W-:Y:S04]  /*df50*/  MOV R224, R223 ;  /* 0x000000df00e07202 */ /* 0x000fe80000000f00 */
[C---:B------:R-:W-:Y:S08]  /*df60*/  HMMA.16816.F32 R108, R136.reuse, R144, R108 ;  /* 0x00000090886c723c */ /* 0x040ff0000000186c */
[C---:B------:R-:W-:Y:S01]  /*df70*/  HMMA.16816.F32 R112, R136.reuse, R146, R112 ;  /* 0x000000928870723c */ /* 0x040fe20000001870 */
[----:B------:R-:W5:Y:S07]  /*df80*/  LDSM.16.MT88.4 R144, [R200+0x1100] ;  /* 0x00110000c890783b */ /* 0x000f6e0000004200 */
[C---:B------:R-:W-:Y:S04]  /*df90*/  HMMA.16816.F32 R116, R136.reuse, R152, R116 ;  /* 0x000000988874723c */ /* 0x040fe80000001874 */
[----:B---3--:R-:W-:Y:S02]  /*dfa0*/  FFMA.FTZ R134, R242, c[0x0][0x2d0], -R170 ;  /* 0x0000b400f2867a23 */ /* 0x008fe400000108aa */
[----:B----4-:R-:W-:Y:S02]  /*dfb0*/  FADD.FTZ R0, R174, R0 ;  /* 0x00000000ae007221 */ /* 0x010fe40000010000 */
[C---:B------:R-:W-:Y:S01]  /*dfc0*/  HMMA.16816.F32 R120, R136.reuse, R154, R120 ;  /* 0x0000009a8878723c */ /* 0x040fe20000001878 */
[----:B------:R-:W-:Y:S01]  /*dfd0*/  LDSM.16.MT88.4 R152, [R198+0x3100] ;  /* 0x00310000c698783b */ /* 0x000fe20000004200 */
[----:B------:R3:W4:Y:S06]  /*dfe0*/  MUFU.EX2 R180, R134 ;  /* 0x0000008600b47308 */ /* 0x00072c0000000800 */
[C---:B-1----:R-:W-:Y:S08]  /*dff0*/  HMMA.16816.F32 R124, R136.reuse, R148, R124 ;  /* 0x00000094887c723c */ /* 0x042ff0000000187c */
[----:B------:R-:W-:Y:S01]  /*e000*/  HMMA.16816.F32 R128, R136, R150, R128 ;  /* 0x000000968880723c */ /* 0x000fe20000001880 */
[----:B------:R-:W1:Y:S06]  /*e010*/  LDSM.16.MT88.4 R148, [R199+0x1100] ;  /* 0x00110000c794783b */ /* 0x000e6c0000004200 */
[----:B------:R-:W-:Y:S02]  /*e020*/  F2FP.PACK_AB R136, R191, R192 ;  /* 0x000000c0bf88723e */ /* 0x000fe400000000ff */
[----:B------:R-:W-:Y:S03]  /*e030*/  F2FP.PACK_AB R137, R176, R177 ;  /* 0x000000b1b089723e */ /* 0x000fe600000000ff */
[----:B------:R-:W-:Y:S01]  /*e040*/  F2FP.PACK_AB R138, R188, R190 ;  /* 0x000000bebc8a723e */ /* 0x000fe200000000ff */
[----:B---3--:R-:W-:Y:S01]  /*e050*/  FFMA.FTZ R134, R243, c[0x0][0x2d0], -R170 ;  /* 0x0000b400f3867a23 */ /* 0x008fe200000108aa */
[----:B------:R-:W-:Y:S01]  /*e060*/  F2FP.PACK_AB R139, R174, R175 ;  /* 0x000000afae8b723e */ /* 0x000fe200000000ff */
[----:B----4-:R-:W-:Y:S02]  /*e070*/  FADD.FTZ R2, R180, R2 ;  /* 0x00000002b4027221 */ /* 0x010fe40000010000 */
[----:B------:R3:W4:Y:S04]  /*e080*/  MUFU.EX2 R179, R134 ;  /* 0x0000008600b37308 */ /* 0x0007280000000800 */
[C---:B--2---:R-:W-:Y:S08]  /*e090*/  HMMA.16816.F32 R4, R136.reuse, R140, R4 ;  /* 0x0000008c8804723c */ /* 0x044ff00000001804 */
[C---:B------:R-:W-:Y:S01]  /*e0a0*/  HMMA.16816.F32 R8, R136.reuse, R142, R8 ;  /* 0x0000008e8808723c */ /* 0x040fe20000001808 */
[----:B------:R-:W2:Y:S07]  /*e0b0*/  LDSM.16.MT88.4 R140, [R197+0x3100] ;  /* 0x00310000c58c783b */ /* 0x000eae0000004200 */
[C---:B------:R-:W-:Y:S04]  /*e0c0*/  HMMA.16816.F32 R12, R136.reuse, R156, R12 ;  /* 0x0000009c880c723c */ /* 0x040fe8000000180c */
[--C-:B---3--:R-:W-:Y:S04]  /*e0d0*/  FFMA.FTZ R134, R244, c[0x0][0x2d0], -R133.reuse ;  /* 0x0000b400f4867a23 */ /* 0x108fe80000010885 */
[C---:B------:R-:W-:Y:S01]  /*e0e0*/  HMMA.16816.F32 R16, R136.reuse, R158, R16 ;  /* 0x0000009e8810723c */ /* 0x040fe20000001810 */
[----:B------:R-:W3:Y:S01]  /*e0f0*/  LDSM.16.MT88.4 R156, [R200+0x3100] ;  /* 0x00310000c89c783b */ /* 0x000ee20000004200 */
[----:B------:R2:W-:Y:S06]  /*e100*/  MUFU.EX2 R173, R134 ;  /* 0x0000008600ad7308 */ /* 0x0005ec0000000800 */
[C---:B-----5:R-:W-:Y:S08]  /*e110*/  HMMA.16816.F32 R20, R136.reuse, R144, R20 ;  /* 0x000000908814723c */ /* 0x060ff00000001814 */
[C---:B------:R-:W-:Y:S01]  /*e120*/  HMMA.16816.F32 R24, R136.reuse, R146, R24 ;  /* 0x000000928818723c */ /* 0x040fe20000001818 */
[----:B------:R-:W5:Y:S07]  /*e130*/  LDSM.16.MT88.4 R144, [R199+0x3100] ;  /* 0x00310000c790783b */ /* 0x000f6e0000004200 */
[C---:B-1----:R-:W-:Y:S04]  /*e140*/  HMMA.16816.F32 R28, R136.reuse, R148, R28 ;  /* 0x00000094881c723c */ /* 0x042fe8000000181c */
[--C-:B--2---:R-:W-:Y:S02]  /*e150*/  FFMA.FTZ R134, R245, c[0x0][0x2d0], -R133.reuse ;  /* 0x0000b400f5867a23 */ /* 0x104fe40000010885 */
[----:B------:R-:W-:Y:S01]  /*e160*/  FFMA.FTZ R133, R168, c[0x0][0x2d0], -R133 ;  /* 0x0000b400a8857a23 */ /* 0x000fe20000010885 */
[----:B----4-:R-:W-:Y:S01]  /*e170*/  F2FP.PACK_AB R168, R179, R180 ;  /* 0x000000b4b3a8723e */ /* 0x010fe200000000ff */
[C---:B------:R-:W-:Y:S01]  /*e180*/  HMMA.16816.F32 R32, R136.reuse, R150, R32 ;  /* 0x000000968820723c */ /* 0x040fe20000001820 */
[----:B------:R-:W-:Y:S01]  /*e190*/  LDSM.16.MT88.4 R148, [R198+0x5100] ;  /* 0x00510000c694783b */ /* 0x000fe20000004200 */
[----:B------:R-:W1:Y:S06]  /*e1a0*/  MUFU.EX2 R172, R134 ;  /* 0x0000008600ac7308 */ /* 0x000e6c0000000800 */
[C---:B------:R-:W-:Y:S04]  /*e1b0*/  HMMA.16816.F32 R36, R136.reuse, R140, R36 ;  /* 0x0000008c8824723c */ /* 0x040fe80000001824 */
[----:B------:R-:W2:Y:S04]  /*e1c0*/  MUFU.EX2 R133, R133 ;  /* 0x0000008500857308 */ /* 0x000ea80000000800 */
[C---:B------:R-:W-:Y:S01]  /*e1d0*/  HMMA.16816.F32 R40, R136.reuse, R142, R40 ;  /* 0x0000008e8828723c */ /* 0x040fe20000001828 */
[----:B------:R-:W4:Y:S07]  /*e1e0*/  LDSM.16.MT88.4 R140, [R197+0x5100] ;  /* 0x00510000c58c783b */ /* 0x000f2e0000004200 */
[C---:B------:R-:W-:Y:S04]  /*e1f0*/  HMMA.16816.F32 R44, R136.reuse, R152, R44 ;  /* 0x00000098882c723c */ /* 0x040fe8000000182c */
[----:B-1----:R-:W-:Y:S01]  /*e200*/  F2FP.PACK_AB R169, R172, R173 ;  /* 0x000000adaca9723e */ /* 0x002fe200000000ff */
[--C-:B------:R-:W-:Y:S03]  /*e210*/  FFMA.FTZ R134, R246, c[0x0][0x2d0], -R170.reuse ;  /* 0x0000b400f6867a23 */ /* 0x100fe600000108aa */
[C---:B------:R-:W-:Y:S01]  /*e220*/  HMMA.16816.F32 R48, R136.reuse, R154, R48 ;  /* 0x0000009a8830723c */ /* 0x040fe20000001830 */
[----:B------:R-:W1:Y:S01]  /*e230*/  LDSM.16.MT88.4 R152, [R200+0x5100] ;  /* 0x00510000c898783b */ /* 0x000e620000004200 */
[----:B------:R4:W-:Y:S02]  /*e240*/  MUFU.EX2 R178, R134 ;  /* 0x0000008600b27308 */ /* 0x0009e40000000800 */
[----:B--2---:R-:W-:Y:S04]  /*e250*/  F2FP.PACK_AB R171, R133, R135 ;  /* 0x0000008785ab723e */ /* 0x004fe800000000ff */
[C---:B---3--:R-:W-:Y:S08]  /*e260*/  HMMA.16816.F32 R52, R136.reuse, R156, R52 ;  /* 0x0000009c8834723c */ /* 0x048ff00000001834 */
[C---:B------:R-:W-:Y:S01]  /*e270*/  HMMA.16816.F32 R56, R136.reuse, R158, R56 ;  /* 0x0000009e8838723c */ /* 0x040fe20000001838 */
[----:B------:R-:W2:Y:S07]  /*e280*/  LDSM.16.MT88.4 R156, [R199+0x5100] ;  /* 0x00510000c79c783b */ /* 0x000eae0000004200 */
[C---:B-----5:R-:W-:Y:S04]  /*e290*/  HMMA.16816.F32 R60, R136.reuse, R144, R60 ;  /* 0x00000090883c723c */ /* 0x060fe8000000183c */
[----:B----4-:R-:W-:Y:S04]  /*e2a0*/  FFMA.FTZ R134, R247, c[0x0][0x2d0], -R170 ;  /* 0x0000b400f7867a23 */ /* 0x010fe800000108aa */
[C---:B------:R-:W-:Y:S01]  /*e2b0*/  HMMA.16816.F32 R64, R136.reuse, R146, R64 ;  /* 0x000000928840723c */ /* 0x040fe20000001840 */
[----:B------:R-:W-:Y:S01]  /*e2c0*/  LDSM.16.MT88.4 R144, [R198+0x7100] ;  /* 0x00710000c690783b */ /* 0x000fe20000004200 */
[----:B------:R-:W3:Y:S06]  /*e2d0*/  MUFU.EX2 R134, R134 ;  /* 0x0000008600867308 */ /* 0x000eec0000000800 */
[C---:B------:R-:W-:Y:S08]  /*e2e0*/  HMMA.16816.F32 R68, R136.reuse, R140, R68 ;  /* 0x0000008c8844723c */ /* 0x040ff00000001844 */
[C---:B------:R-:W-:Y:S01]  /*e2f0*/  HMMA.16816.F32 R72, R136.reuse, R142, R72 ;  /* 0x0000008e8848723c */ /* 0x040fe20000001848 */
[----:B------:R-:W4:Y:S07]  /*e300*/  LDSM.16.MT88.4 R140, [R197+0x7100] ;  /* 0x00710000c58c783b */ /* 0x000f2e0000004200 */
[C---:B------:R-:W-:Y:S04]  /*e310*/  HMMA.16816.F32 R76, R136.reuse, R148, R76 ;  /* 0x00000094884c723c */ /* 0x040fe8000000184c */
[----:B---3--:R-:W-:Y:S04]  /*e320*/  F2FP.PACK_AB R170, R134, R178 ;  /* 0x000000b286aa723e */ /* 0x008fe800000000ff */
[C---:B------:R-:W-:Y:S01]  /*e330*/  HMMA.16816.F32 R80, R136.reuse, R150, R80 ;  /* 0x000000968850723c */ /* 0x040fe20000001850 */
[----:B------:R-:W3:Y:S07]  /*e340*/  LDSM.16.MT88.4 R148, [R200+0x7100] ;  /* 0x00710000c894783b */ /* 0x000eee0000004200 */
[C---:B-1----:R-:W-:Y:S08]  /*e350*/  HMMA.16816.F32 R84, R136.reuse, R152, R84 ;  /* 0x000000988854723c */ /* 0x042ff00000001854 */
[C---:B------:R-:W-:Y:S01]  /*e360*/  HMMA.16816.F32 R88, R136.reuse, R154, R88 ;  /* 0x0000009a8858723c */ /* 0x040fe20000001858 */
[----:B------:R-:W1:Y:S07]  /*e370*/  LDSM.16.MT88.4 R152, [R199+0x7100] ;  /* 0x00710000c798783b */ /* 0x000e6e0000004200 */
[C---:B--2---:R-:W-:Y:S08]  /*e380*/  HMMA.16816.F32 R92, R136.reuse, R156, R92 ;  /* 0x0000009c885c723c */ /* 0x044ff0000000185c */
[C---:B------:R-:W-:Y:S01]  /*e390*/  HMMA.16816.F32 R96, R136.reuse, R158, R96 ;  /* 0x0000009e8860723c */ /* 0x040fe20000001860 */
[----:B------:R-:W-:Y:S07]  /*e3a0*/  LDSM.16.MT88.4 R156, [R198+0x1900] ;  /* 0x00190000c69c783b */ /* 0x000fee0000004200 */
[C---:B----4-:R-:W-:Y:S08]  /*e3b0*/  HMMA.16816.F32 R100, R136.reuse, R140, R100 ;  /* 0x0000008c8864723c */ /* 0x050ff00000001864 */
[C---:B------:R-:W-:Y:S01]  /*e3c0*/  HMMA.16816.F32 R104, R136.reuse, R142, R104 ;  /* 0x0000008e8868723c */ /* 0x040fe20000001868 */
[----:B------:R-:W2:Y:S07]  /*e3d0*/  LDSM.16.MT88.4 R140, [R197+0x1900] ;  /* 0x00190000c58c783b */ /* 0x000eae0000004200 */
[C---:B------:R-:W-:Y:S08]  /*e3e0*/  HMMA.16816.F32 R108, R136.reuse, R144, R108 ;  /* 0x00000090886c723c */ /* 0x040ff0000000186c */
[C---:B------:R-:W-:Y:S08]  /*e3f0*/  HMMA.16816.F32 R112, R136.reuse, R146, R112 ;  /* 0x000000928870723c */ /* 0x040ff00000001870 */
[C---:B---3--:R-:W-:Y:S08]  /*e400*/  HMMA.16816.F32 R116, R136.reuse, R148, R116 ;  /* 0x000000948874723c */ /* 0x048ff00000001874 */
[C---:B------:R-:W-:Y:S08]  /*e410*/  HMMA.16816.F32 R120, R136.reuse, R150, R120 ;  /* 0x000000968878723c */ /* 0x040ff00000001878 */
[C---:B-1----:R-:W-:Y:S08]  /*e420*/  HMMA.16816.F32 R124, R136.reuse, R152, R124 ;  /* 0x00000098887c723c */ /* 0x042ff0000000187c */
[----:B------:R-:W-:Y:S08]  /*e430*/  HMMA.16816.F32 R128, R136, R154, R128 ;  /* 0x0000009a8880723c */ /* 0x000ff00000001880 */
[C---:B--2---:R-:W-:Y:S01]  /*e440*/  HMMA.16816.F32 R136, R168.reuse, R140, R4 ;  /* 0x0000008ca888723c */ /* 0x044fe20000001804 */
        /* <DEDUP_REMOVED lines=35> */
[C---:B----4-:R-:W-:Y:S08]  /*e680*/  HMMA.16816.F32 R100, R168.reuse, R16, R100 ;  /* 0x00000010a864723c */ /* 0x050ff00000001864 */
[C---:B------:R-:W-:Y:S08]  /*e690*/  HMMA.16816.F32 R104, R168.reuse, R18, R104 ;  /* 0x00000012a868723c */ /* 0x040ff00000001868 */
[C---:B-----5:R-:W-:Y:S08]  /*e6a0*/  HMMA.16816.F32 R108, R168.reuse, R20, R108 ;  /* 0x00000014a86c723c */ /* 0x060ff0000000186c */
        /* <DEDUP_REMOVED lines=8> */
[----:B------:R-:W-:Y:S02]  /*e730*/  FADD.FTZ R0, R135, R4 ;  /* 0x0000000487007221 */ /* 0x000fe40000010000 */
[----:B------:R-:W-:Y:S04]  /*e740*/  HMMA.16816.F32 R128, R168, R10, R128 ;  /* 0x0000000aa880723c */ /* 0x000fe80000001880 */
[----:B------:R-:W-:Y:S01]  /*e750*/  FADD.FTZ R248, R134, R2 ;  /* 0x0000000286f87221 */ /* 0x000fe20000010000 */
[----:B------:R-:W-:Y:S01]  /*e760*/  MOV R134, R3 ;  /* 0x0000000300867202 */ /* 0x000fe20000000f00 */
[----:B------:R-:W-:Y:S01]  /*e770*/  FADD.FTZ R249, R133, R0 ;  /* 0x0000000085f97221 */ /* 0x000fe20000010000 */
[----:B------:R-:W-:Y:S01]  /*e780*/  MOV R133, R132 ;  /* 0x0000008400857202 */ /* 0x000fe20000000f00 */
[----:B------:R-:W-:-:S05]  /*e790*/  @P0 BRA `(.L_x_1618) ;  /* 0xffffc89000000947 */ /* 0x000fca000383ffff */
.L_x_1617:
[----:B------:R-:W-:-:S13]  /*e7a0*/  ISETP.GE.AND P0, PT, R223, R231, PT ;  /* 0x000000e7df00720c */ /* 0x000fda0003f06270 */
[----:B------:R-:W-:Y:S05]  /*e7b0*/  @!P0 BRA `(.L_x_1619) ;  /* 0x000043b000008947 */ /* 0x000fea0003800000 */
[----:B------:R-:W2:Y:S01]  /*e7c0*/  LDL.64 R6, [R1+0x40] ;  /* 0x0000400001067983 */ /* 0x000ea20000100a00 */
[----:B------:R-:W-:-:S03]  /*e7d0*/  ULDC.64 UR4, c[0x0][0x208] ;  /* 0x0000820000047ab9 */ /* 0x000fc60000000a00 */
[----:B-1----:R-:W3:Y:S04]  /*e7e0*/  LDL.64 R4, [R1+0x28] ;  /* 0x0000280001047983 */ /* 0x002ee80000100a00 */
[----:B------:R-:W4:Y:S04]  /*e7f0*/  LDL.64 R10, [R1+0x38] ;  /* 0x00003800010a7983 */ /* 0x000f280000100a00 */
[----:B------:R-:W5:Y:S01]  /*e800*/  LDL.64 R8, [R1+0x30] ;  /* 0x0000300001087983 */ /* 0x000f620000100a00 */
[----:B------:R-:W-:Y:S01]  /*e810*/  MOV R134, R3 ;  /* 0x0000000300867202 */ /* 0x000fe20000000f00 */
[----:B------:R-:W-:Y:S01]  /*e820*/  IMAD.MOV.U32 R133, RZ, RZ, R132 ;  /* 0x000000ffff857224 */ /* 0x000fe200078e0084 */
[----:B------:R-:W-:-:S02]  /*e830*/  USHF.L.U64.HI UR5, UR4, 0x5, UR5 ;  /* 0x0000000504057899 */ /* 0x000fc40008010205 */
[----:B------:R-:W-:Y:S01]  /*e840*/  USHF.L.U32 UR4, UR4, 0x5, URZ ;  /* 0x0000000504047899 */ /* 0x000fe2000800063f */
[----:B--2---:R-:W-:-:S05]  /*e850*/  IADD3 R238, P6, R6, 0x40, RZ ;  /* 0x0000004006ee7810 */ /* 0x004fca0007fde0ff */
[----:B---3--:R-:W-:Y:S01]  /*e860*/  IMAD.X R239, RZ, RZ, R5, P6 ;  /* 0x000000ffffef7224 */ /* 0x008fe200030e0605 */
[----:B----4-:R-:W-:Y:S02]  /*e870*/  IADD3 R0, P6, R10, 0x40, RZ ;  /* 0x000000400a007810 */ /* 0x010fe40007fde0ff */
[----:B------:R-:W-:-:S03]  /*e880*/  MOV R4, R6 ;  /* 0x0000000600047202 */ /* 0x000fc60000000f00 */
[----:B------:R5:W-:Y:S01]  /*e890*/  STL [R1+0x4], R0 ;  /* 0x0000040001007387 */ /* 0x000be20000100800 */
[C---:B------:R-:W-:Y:S02]  /*e8a0*/  IADD3 R234, P0, R6.reuse, 0xc0, RZ ;  /* 0x000000c006ea7810 */ /* 0x040fe40007f1e0ff */
[----:B------:R-:W-:Y:S01]  /*e8b0*/  IADD3 R236, P5, R6, 0x80, RZ ;  /* 0x0000008006ec7810 */ /* 0x000fe20007fbe0ff */
[----:B-----5:R-:W-:-:S05]  /*e8c0*/  IMAD.X R0, RZ, RZ, R9, P6 ;  /* 0x000000ffff007224 */ /* 0x020fca00030e0609 */
[----:B------:R1:W-:Y:S04]  /*e8d0*/  STL [R1], R0 ;  /* 0x0000000001007387 */ /* 0x0003e80000100800 */
[----:B------:R1:W-:Y:S01]  /*e8e0*/  STL.64 [R1+0x28], R4 ;  /* 0x0000280401007387 */ /* 0x0003e20000100a00 */
[--C-:B------:R-:W-:Y:S01]  /*e8f0*/  IMAD.X R235, RZ, RZ, R5.reuse, P0 ;  /* 0x000000ffffeb7224 */ /* 0x100fe200000e0605 */
[C---:B------:R-:W-:Y:S01]  /*e900*/  IADD3 R250, P0, R10.reuse, 0xc0, RZ ;  /* 0x000000c00afa7810 */ /* 0x040fe20007f1e0ff */
[----:B------:R-:W-:Y:S01]  /*e910*/  IMAD.X R237, RZ, RZ, R5, P5 ;  /* 0x000000ffffed7224 */ /* 0x000fe200028e0605 */
[----:B------:R-:W-:-:S03]  /*e920*/  IADD3 R252, P5, R10, 0x80, RZ ;  /* 0x000000800afc7810 */ /* 0x000fc60007fbe0ff */
[----:B------:R-:W-:Y:S01]  /*e930*/  IMAD.X R247, RZ, RZ, R9, P0 ;  /* 0x000000fffff77224 */ /* 0x000fe200000e0609 */
[----:B------:R-:W-:Y:S02]  /*e940*/  IADD3.X R251, RZ, R9, RZ, P5, !PT ;  /* 0x00000009fffb7210 */ /* 0x000fe40002ffe4ff */
.L_x_1628:
[----:B------:R-:W2:Y:S01]  /*e950*/  LDL.64 R24, [R1+0x28] ;  /* 0x0000280001187983 */ /* 0x000ea20000100a00 */
[----:B------:R-:W-:Y:S04]  /*e960*/  DEPBAR.LE SB0, 0x0 ;  /* 0x000080000000791a */ /* 0x000fe80000000000 */
[----:B------:R-:W-:Y:S01]  /*e970*/  IMAD.MOV.U32 R2, RZ, RZ, 0x6 ;  /* 0x00000006ff027424 */ /* 0x000fe200078e00ff */
[----:B------:R-:W3:Y:S01]  /*e980*/  LDL.64 R16, [R1+0x40] ;  /* 0x0000400001107983 */ /* 0x000ee20000100a00 */
[----:B-1----:R-:W-:Y:S01]  /*e990*/  IMAD.MOV.U32 R0, RZ, RZ, c[0x0][0x208] ;  /* 0x00008200ff007624 */ /* 0x002fe200078e00ff */
[----:B------:R-:W-:Y:S01]  /*e9a0*/  SHF.R.S32.HI R4, RZ, 0x1f, R223 ;  /* 0x0000001fff047819 */ /* 0x000fe200000114df */
[----:B------:R-:W-:Y:S02]  /*e9b0*/  IMAD.MOV.U32 R18, RZ, RZ, c[0x0][0x208] ;  /* 0x00008200ff127624 */ /* 0x000fe400078e00ff */
[----:B------:R-:W-:Y:S01]  /*e9c0*/  IMAD.MOV.U32 R232, RZ, RZ, 0x5 ;  /* 0x00000005ffe87424 */ /* 0x000fe200078e00ff */
[----:B------:R-:W-:Y:S01]  /*e9d0*/  BAR.SYNC.DEFER_BLOCKING 0x0 ;  /* 0x0000000000007b1d */ /* 0x000fe20000010000 */
[----:B------:R-:W-:Y:S01]  /*e9e0*/  SHF.L.U64.HI R0, R0, R2, c[0x0][0x20c] ;  /* 0x0000830000007619 */ /* 0x000fe20000010202 */
[----:B------:R-:W-:Y:S04]  /*e9f0*/  IMAD.SHL.U32 R18, R18, 0x40, RZ ;  /* 0x0000004012127824 */ /* 0x000fe800078e00ff */
[----:B------:R-:W-:Y:S02]  /*ea00*/  IMAD R0, R0, R223, RZ ;  /* 0x000000df00007224 */ /* 0x000fe400078e02ff */
[CC--:B------:R-:W-:Y:S04]  /*ea10*/  IMAD.WIDE.U32 R12, R223.reuse, R18.reuse, UR4 ;  /* 0x00000004df0c7e25 */ /* 0x0c0fe8000f8e0012 */
[-C--:B------:R-:W-:Y:S02]  /*ea20*/  IMAD R0, R4, R18.reuse, R0 ;  /* 0x0000001204007224 */ /* 0x080fe400078e0200 */
[CC--:B------:R-:W-:Y:S04]  /*ea30*/  IMAD.WIDE.U32 R4, R223.reuse, R18.reuse, R238 ;  /* 0x00000012df047225 */ /* 0x0c0fe800078e00ee */
[CC--:B------:R-:W-:Y:S04]  /*ea40*/  IMAD.WIDE.U32 R6, R223.reuse, R18.reuse, R236 ;  /* 0x00000012df067225 */ /* 0x0c0fe800078e00ec */
[----:B------:R-:W-:Y:S01]  /*ea50*/  IMAD.IADD R7, R0, 0x1, R7 ;  /* 0x0000000100077824 */ /* 0x000fe200078e0207 */
[C---:B------:R-:W-:Y:S01]  /*ea60*/  LEA R22, P6, R6.reuse, c[0x0][0x1f8], 0x1 ;  /* 0x00007e0006167a11 */ /* 0x040fe200078c08ff */
[----:B------:R-:W-:Y:S03]  /*ea70*/  LDSM.16.M88.4 R32, [R203+0x10100] ;  /* 0x01010000cb20783b */ /* 0x000fe60000000200 */
[----:B------:R-:W-:Y:S03]  /*ea80*/  LEA.HI.X R23, R6, c[0x0][0x1fc], R7, 0x1, P6 ;  /* 0x00007f0006177a11 */ /* 0x000fe600030f0c07 */
[----:B------:R-:W1:Y:S06]  /*ea90*/  LDSM.16.M88.4 R8, [R196+0x8100] ;  /* 0x00810000c408783b */ /* 0x000e6c0000000200 */
[----:B------:R-:W-:Y:S06]  /*eaa0*/  LDSM.16.M88.4 R168, [R196+0x9900] ;  /* 0x00990000c4a8783b */ /* 0x000fec0000000200 */
[----:B------:R-:W-:Y:S06]  /*eab0*/  LDSM.16.M88.4 R172, [R204+0x10100] ;  /* 0x01010000ccac783b */ /* 0x000fec0000000200 */
[----:B------:R-:W-:Y:S06]  /*eac0*/  LDSM.16.M88.4 R176, [R207] ;  /* 0x00000000cfb0783b */ /* 0x000fec0000000200 */
[----:B------:R-:W-:Y:S06]  /*ead0*/  LDSM.16.M88.4 R180, [R222] ;  /* 0x00000000deb4783b */ /* 0x000fec0000000200 */
[----:B------:R-:W-:Y:S06]  /*eae0*/  LDSM.16.M88.4 R184, [R221] ;  /* 0x00000000ddb8783b */ /* 0x000fec0000000200 */
[----:B------:R-:W-:Y:S06]  /*eaf0*/  LDSM.16.M88.4 R188, [R220] ;  /* 0x00000000dcbc783b */ /* 0x000fec0000000200 */
[----:B------:R-:W4:Y:S06]  /*eb00*/  LDL R230, [R1+0x4c] ;  /* 0x00004c0001e67983 */ /* 0x000f2c0000100800 */
[----:B------:R-:W5:Y:S06]  /*eb10*/  LDL.64 R228, [R1+0x38] ;  /* 0x0000380001e47983 */ /* 0x000f6c0000100a00 */
[----:B------:R-:W4:Y:S06]  /*eb20*/  LDL.64 R226, [R1+0x30] ;  /* 0x0000300001e27983 */ /* 0x000f2c0000100a00 */
[----:B------:R-:W4:Y:S06]  /*eb30*/  LDL R224, [R1+0x4] ;  /* 0x0000040001e07983 */ /* 0x000f2c0000100800 */
[----:B------:R-:W4:Y:S01]  /*eb40*/  LDL R135, [R1] ;  /* 0x0000000001877983 */ /* 0x000f220000100800 */
[----:B--2---:R-:W-:Y:S05]  /*eb50*/  IMAD.WIDE.U32 R2, R223, R18, R24 ;  /* 0x00000012df027225 */ /* 0x004fea00078e0018 */
[C---:B------:R-:W-:Y:S02]  /*eb60*/  LEA R20, P0, R2.reuse, c[0x0][0x1f8], 0x1 ;  /* 0x00007e0002147a11 */ /* 0x040fe400078008ff */
[----:B------:R-:W-:Y:S04]  /*eb70*/  IADD3 R3, R3, R0, RZ ;  /* 0x0000000003037210 */ /* 0x000fe80007ffe0ff */
[----:B------:R-:W-:Y:S01]  /*eb80*/  LEA.HI.X R21, R2, c[0x0][0x1fc], R3, 0x1, P0 ;  /* 0x00007f0002157a11 */ /* 0x000fe200000f0c03 */
[----:B------:R-:W-:Y:S01]  /*eb90*/  IMAD.IADD R2, R0, 0x1, R5 ;  /* 0x0000000100027824 */ /* 0x000fe200078e0205 */
[C---:B------:R-:W-:Y:S04]  /*eba0*/  LEA R14, P0, R4.reuse, c[0x0][0x1f8], 0x1 ;  /* 0x00007e00040e7a11 */ /* 0x040fe800078008ff */
[----:B------:R-:W-:Y:S01]  /*ebb0*/  LEA.HI.X R15, R4, c[0x0][0x1fc], R2, 0x1, P0 ;  /* 0x00007f00040f7a11 */ /* 0x000fe200000f0c02 */
[----:B------:R-:W-:Y:S01]  /*ebc0*/  IMAD.WIDE.U32 R4, R223, R18, R234 ;  /* 0x00000012df047225 */ /* 0x000fe200078e00ea */
[-C--:B---3--:R-:W-:Y:S02]  /*ebd0*/  IADD3 R3, P0, R16, R12.reuse, RZ ;  /* 0x0000000c10037210 */ /* 0x088fe40007f1e0ff */
[----:B------:R-:W2:Y:S01]  /*ebe0*/  LDSM.16.M88.4 R16, [R196+0x8900] ;  /* 0x00890000c410783b */ /* 0x000ea20000000200 */
[C---:B------:R-:W-:Y:S01]  /*ebf0*/  IMAD.IADD R2, R0.reuse, 0x1, R13 ;  /* 0x0000000100027824 */ /* 0x040fe200078e020d */
[----:B------:R-:W-:Y:S02]  /*ec00*/  IADD3 R0, R0, R5, RZ ;  /* 0x0000000500007210 */ /* 0x000fe40007ffe0ff */
[----:B------:R-:W-:Y:S01]  /*ec10*/  LEA R28, P5, R4, c[0x0][0x1f8], 0x1 ;  /* 0x00007e00041c7a11 */ /* 0x000fe200078a08ff */
[----:B------:R-:W-:Y:S01]  /*ec20*/  IMAD.X R5, R2, 0x1, R25, P0 ;  /* 0x0000000102057824 */ /* 0x000fe200000e0619 */
[C---:B------:R-:W-:Y:S01]  /*ec30*/  LEA R192, P0, R3.reuse, c[0x0][0x1f8], 0x1 ;  /* 0x00007e0003c07a11 */ /* 0x040fe200078008ff */
[----:B------:R-:W3:Y:S01]  /*ec40*/  LDSM.16.M88.4 R24, [R196+0x9100] ;  /* 0x00910000c418783b */ /* 0x000ee20000000200 */
[----:B------:R-:W-:Y:S02]  /*ec50*/  LEA.HI.X R29, R4, c[0x0][0x1fc], R0, 0x1, P5 ;  /* 0x00007f00041d7a11 */ /* 0x000fe400028f0c00 */
[----:B------:R-:W-:Y:S02]  /*ec60*/  LEA.HI.X R193, R3, c[0x0][0x1fc], R5, 0x1, P0 ;  /* 0x00007f0003c17a11 */ /* 0x000fe400000f0c05 */
[-C--:B------:R-:W-:Y:S01]  /*ec70*/  IADD3 R0, P6, R238, R12.reuse, RZ ;  /* 0x0000000cee007210 */ /* 0x080fe20007fde0ff */
[----:B------:R-:W-:Y:S01]  /*ec80*/  @!PT LDS RZ, [RZ] ;  /* 0x00000000fffff984 */ /* 0x000fe20000000800 */
[----:B------:R-:W-:Y:S01]  /*ec90*/  @!PT LDS RZ, [RZ] ;  /* 0x00000000fffff984 */ /* 0x000fe20000000800 */
[----:B------:R-:W-:Y:S01]  /*eca0*/  @!PT LDS RZ, [RZ] ;  /* 0x00000000fffff984 */ /* 0x000fe20000000800 */
[----:B------:R3:W-:Y:S01]  /*ecb0*/  LDGSTS.E.BYPASS.LTC128B.128 [R225+0x100], [R20.64], !P4 ;  /* 0x0010000014e17fae */ /* 0x0007e2000e101d4c */
[-C--:B------:R-:W-:Y:S02]  /*ecc0*/  IADD3 R3, P5, R236, R12.reuse, RZ ;  /* 0x0000000cec037210 */ /* 0x080fe40007fbe0ff */
[----:B------:R-:W-:Y:S01]  /*ecd0*/  IADD3 R12, P0, R234, R12, RZ ;  /* 0x0000000cea0c7210 */ /* 0x000fe20007f1e0ff */
[----:B------:R-:W-:Y:S01]  /*ece0*/  IMAD.X R5, R2, 0x1, R239, P6 ;  /* 0x0000000102057824 */ /* 0x000fe200030e06ef */
[----:B------:R-:W-:Y:S01]  /*ecf0*/  LEA R30, P6, R0, c[0x0][0x1f8], 0x1 ;  /* 0x00007e00001e7a11 */ /* 0x000fe200078c08ff */
[----:B------:R2:W-:Y:S01]  /*ed00*/  LDGSTS.E.BYPASS.LTC128B.128 [R225+0x2100], [R14.64], !P3 ;  /* 0x021000000ee17fae */ /* 0x0005e2000d901d4c */
[C---:B------:R-:W-:Y:S01]  /*ed10*/  IMAD.X R6, R2.reuse, 0x1, R237, P5 ;  /* 0x0000000102067824 */ /* 0x040fe200028e06ed */
[C---:B------:R-:W-:Y:S02]  /*ed20*/  LEA R194, P5, R3.reuse, c[0x0][0x1f8], 0x1 ;  /* 0x00007e0003c27a11 */ /* 0x040fe400078a08ff */
[----:B------:R-:W-:Y:S02]  /*ed30*/  IADD3.X R4, R2, R235, RZ, P0, !PT ;  /* 0x000000eb02047210 */ /* 0x000fe400007fe4ff */
[----:B------:R-:W-:Y:S01]  /*ed40*/  LEA R2, P0, R12, c[0x0][0x1f8], 0x1 ;  /* 0x00007e000c027a11 */ /* 0x000fe200078008ff */
[----:B------:R3:W-:Y:S01]  /*ed50*/  LDGSTS.E.BYPASS.LTC128B.128 [R225+0x4100], [R22.64], !P2 ;  /* 0x0410000016e17fae */ /* 0x0007e2000d101d4c */
[----:B------:R-:W-:Y:S02]  /*ed60*/  LEA.HI.X R31, R0, c[0x0][0x1fc], R5, 0x1, P6 ;  /* 0x00007f00001f7a11 */ /* 0x000fe400030f0c05 */
[----:B------:R-:W-:Y:S02]  /*ed70*/  LEA.HI.X R195, R3, c[0x0][0x1fc], R6, 0x1, P5 ;  /* 0x00007f0003c37a11 */ /* 0x000fe400028f0c06 */
[----:B------:R-:W-:Y:S01]  /*ed80*/  LEA.HI.X R3, R12, c[0x0][0x1fc], R4, 0x1, P0 ;  /* 0x00007f000c037a11 */ /* 0x000fe200000f0c04 */
[----:B------:R3:W-:Y:S01]  /*ed90*/  LDGSTS.E.BYPASS.LTC128B.128 [R225+0x6100], [R28.64], !P1 ;  /* 0x061000001ce17fae */ /* 0x0007e2000c901d4c */
[C---:B-1----:R-:W-:Y:S01]  /*eda0*/  HMMA.16816.F32 R4, R32.reuse, R8, RZ ;  /* 0x000000082004723c */ /* 0x042fe200000018ff */
[----:B------:R-:W-:Y:S02]  /*edb0*/  PLOP3.LUT P5, PT, PT, PT, UP2, 0x80, 0x0 ;  /* 0x000000000000781c */ /* 0x000fe40003faf028 */
[C---:B------:R-:W-:Y:S02]  /*edc0*/  ISETP.GT.AND P6, PT, R223.reuse, R231, PT ;  /* 0x000000e7df00720c */ /* 0x040fe40003fc4270 */
[----:B------:R1:W-:Y:S01]  /*edd0*/  LDGSTS.E.BYPASS.LTC128B.128 [R225+0x1100], [R192.64], !P4 ;  /* 0x01100000c0e17fae */ /* 0x0003e2000e101d4c */
[----:B------:R-:W-:Y:S02]  /*ede0*/  PLOP3.LUT P0, PT, PT, PT, UP2, 0x80, 0x0 ;  /* 0x000000000000781c */ /* 0x000fe40003f0f028 */
[C---:B------:R-:W-:Y:S03]  /*edf0*/  HMMA.16816.F32 R8, R32.reuse, R10, RZ ;  /* 0x0000000a2008723c */ /* 0x040fe600000018ff */
[----:B------:R1:W-:Y:S05]  /*ee00*/  LDGSTS.E.BYPASS.LTC128B.128 [R225+0x3100], [R30.64], !P3 ;  /* 0x031000001ee17fae */ /* 0x0003ea000d901d4c */
[C---:B--2---:R-:W-:Y:S01]  /*ee10*/  HMMA.16816.F32 R12, R32.reuse, R16, RZ ;  /* 0x00000010200c723c */ /* 0x044fe200000018ff */
[----:B------:R2:W-:Y:S06]  /*ee20*/  LDGSTS.E.BYPASS.LTC128B.128 [R225+0x5100], [R194.64], !P2 ;  /* 0x05100000c2e17fae */ /* 0x0005ec000d101d4c */
[----:B------:R2:W-:Y:S01]  /*ee30*/  LDGSTS.E.BYPASS.LTC128B.128 [R225+0x7100], [R2.64], !P1 ;  /* 0x0710000002e17fae */ /* 0x0005e2000c901d4c */
[C---:B------:R-:W-:Y:S05]  /*ee40*/  HMMA.16816.F32 R16, R32.reuse, R18, RZ ;  /* 0x000000122010723c */ /* 0x040fea00000018ff */
[----:B------:R-:W0:Y:S03]  /*ee50*/  LDGDEPBAR ;  /* 0x00000000000079af */ /* 0x000e260000000000 */
[C---:B---3--:R-:W-:Y:S08]  /*ee60*/  HMMA.16816.F32 R20, R32.reuse, R24, RZ ;  /* 0x000000182014723c */ /* 0x048ff000000018ff */
[C---:B------:R-:W-:Y:S08]  /*ee70*/  HMMA.16816.F32 R24, R32.reuse, R26, RZ ;  /* 0x0000001a2018723c */ /* 0x040ff000000018ff */
[C---:B-1----:R-:W-:Y:S01]  /*ee80*/  HMMA.16816.F32 R28, R32.reuse, R168, RZ ;  /* 0x000000a8201c723c */ /* 0x042fe200000018ff */
[----:B--2---:R-:W-:Y:S07]  /*ee90*/  @P6 IADD3 R2, R223, -0x1, RZ ;  /* 0xffffffffdf026810 */ /* 0x004fee0007ffe0ff */
[----:B------:R-:W-:Y:S01]  /*eea0*/  HMMA.16816.F32 R32, R32, R170, RZ ;  /* 0x000000aa2020723c */ /* 0x000fe200000018ff */
[----:B------:R-:W-:Y:S03]  /*eeb0*/  LDSM.16.M88.4 R168, [R206+0x10100] ;  /* 0x01010000cea8783b */ /* 0x000fe60000000200 */
[----:B------:R-:W-:Y:S04]  /*eec0*/  @P6 SHF.R.S32.HI R0, RZ, 0x1f, R2 ;  /* 0x0000001fff006819 */ /* 0x000fe80000011402 */
[C---:B------:R-:W-:Y:S05]  /*eed0*/  HMMA.16816.F32 R4, R172.reuse, R176, R4 ;  /* 0x000000b0ac04723c */ /* 0x040fea0000001804 */
[----:B------:R-:W-:Y:S03]  /*eee0*/  @P6 IMAD R0, R0, c[0x0][0x1e0], RZ ;  /* 0x0000780000006a24 */ /* 0x000fe600078e02ff */
[C---:B------:R-:W-:Y:S01]  /*eef0*/  HMMA.16816.F32 R8, R172.reuse, R178, R8 ;  /* 0x000000b2ac08723c */ /* 0x040fe20000001808 */
[----:B------:R-:W1:Y:S03]  /*ef00*/  LDSM.16.M88.4 R176, [R202+0x8100] ;  /* 0x00810000cab0783b */ /* 0x000e660000000200 */
[C---:B------:R-:W-:Y:S02]  /*ef10*/  @P6 IMAD R0, R2.reuse, c[0x0][0x1e4], R0 ;  /* 0x0000790002006a24 */ /* 0x040fe400078e0200 */
[----:B------:R-:W-:Y:S02]  /*ef20*/  @P6 IMAD.WIDE.U32 R2, R2, c[0x0][0x1e0], RZ ;  /* 0x0000780002026a25 */ /* 0x000fe400078e00ff */
[C---:B------:R-:W-:Y:S04]  /*ef30*/  HMMA.16816.F32 R12, R172.reuse, R180, R12 ;  /* 0x000000b4ac0c723c */ /* 0x040fe8000000180c */
[----:B------:R-:W-:Y:S02]  /*ef40*/  @P6 IMAD.IADD R3, R3, 0x1, R0 ;  /* 0x0000000103036824 */ /* 0x000fe400078e0200 */
[C---:B------:R-:W-:Y:S02]  /*ef50*/  @P6 IMAD.SHL.U32 R0, R2.reuse, 0x40, RZ ;  /* 0x0000004002006824 */ /* 0x040fe400078e00ff */
[C---:B------:R-:W-:Y:S01]  /*ef60*/  HMMA.16816.F32 R16, R172.reuse, R182, R16 ;  /* 0x000000b6ac10723c */ /* 0x040fe20000001810 */
[----:B------:R-:W2:Y:S03]  /*ef70*/  LDSM.16.M88.4 R180, [R202+0x8900] ;  /* 0x00890000cab4783b */ /* 0x000ea60000000200 */
[----:B------:R-:W-:Y:S04]  /*ef80*/  @P6 SHF.L.U64.HI R2, R2, 0x6, R3 ;  /* 0x0000000602026819 */ /* 0x000fe80000010203 */
[C---:B------:R-:W-:Y:S08]  /*ef90*/  HMMA.16816.F32 R20, R172.reuse, R184, R20 ;  /* 0x000000b8ac14723c */ /* 0x040ff00000001814 */
[C---:B------:R-:W-:Y:S01]  /*efa0*/  HMMA.16816.F32 R24, R172.reuse, R186, R24 ;  /* 0x000000baac18723c */ /* 0x040fe20000001818 */
[----:B------:R-:W3:Y:S07]  /*efb0*/  LDSM.16.M88.4 R184, [R202+0x9100] ;  /* 0x00910000cab8783b */ /* 0x000eee0000000200 */
[C---:B------:R-:W-:Y:S08]  /*efc0*/  HMMA.16816.F32 R28, R172.reuse, R188, R28 ;  /* 0x000000bcac1c723c */ /* 0x040ff0000000181c */
[----:B------:R-:W-:Y:S01]  /*efd0*/  HMMA.16816.F32 R32, R172, R190, R32 ;  /* 0x000000beac20723c */ /* 0x000fe20000001820 */
[----:B------:R-:W4:Y:S06]  /*efe0*/  LDSM.16.M88.4 R172, [R202+0x9900] ;  /* 0x00990000caac783b */ /* 0x000f2c0000000200 */
[----:B------:R-:W-:Y:S01]  /*eff0*/  LDSM.16.M88.4 R188, [R201+0x1000] ;  /* 0x00100000c9bc783b */ /* 0x000fe20000000200 */
[C---:B-1----:R-:W-:Y:S08]  /*f000*/  HMMA.16816.F32 R4, R168.reuse, R176, R4 ;  /* 0x000000b0a804723c */ /* 0x042ff00000001804 */
[C---:B------:R-:W-:Y:S01]  /*f010*/  HMMA.16816.F32 R8, R168.reuse, R178, R8 ;  /* 0x000000b2a808723c */ /* 0x040fe20000001808 */
[----:B------:R-:W-:Y:S07]  /*f020*/  LDSM.16.M88.4 R176, [R205+0x10100] ;  /* 0x01010000cdb0783b */ /* 0x000fee0000000200 */
[C---:B--2---:R-:W-:Y:S08]  /*f030*/  HMMA.16816.F32 R12, R168.reuse, R180, R12 ;  /* 0x000000b4a80c723c */ /* 0x044ff0000000180c */
[C---:B------:R-:W-:Y:S01]  /*f040*/  HMMA.16816.F32 R16, R168.reuse, R182, R16 ;  /* 0x000000b6a810723c */ /* 0x040fe20000001810 */
[----:B------:R-:W1:Y:S07]  /*f050*/  LDSM.16.M88.4 R180, [R201] ;  /* 0x00000000c9b4783b */ /* 0x000e6e0000000200 */
[C---:B---3--:R-:W-:Y:S08]  /*f060*/  HMMA.16816.F32 R20, R168.reuse, R184, R20 ;  /* 0x000000b8a814723c */ /* 0x048ff00000001814 */
[C---:B------:R-:W-:Y:S01]  /*f070*/  HMMA.16816.F32 R24, R168.reuse, R186, R24 ;  /* 0x000000baa818723c */ /* 0x040fe20000001818 */
[----:B------:R-:W2:Y:S07]  /*f080*/  LDSM.16.M88.4 R184, [R201+0x800] ;  /* 0x00080000c9b8783b */ /* 0x000eae0000000200 */
[C---:B----4-:R-:W-:Y:S08]  /*f090*/  HMMA.16816.F32 R28, R168.reuse, R172, R28 ;  /* 0x000000aca81c723c */ /* 0x050ff0000000181c */
[----:B------:R-:W-:Y:S01]  /*f0a0*/  HMMA.16816.F32 R32, R168, R174, R32 ;  /* 0x000000aea820723c */ /* 0x000fe20000001820 */
[----:B------:R-:W3:Y:S06]  /*f0b0*/  LDSM.16.M88.4 R168, [R201+0x1800] ;  /* 0x00180000c9a8783b */ /* 0x000eec0000000200 */
[----:B------:R-:W-:Y:S01]  /*f0c0*/  LDSM.16.M88.4 R172, [R203+0x14100] ;  /* 0x01410000cbac783b */ /* 0x000fe20000000200 */
        /* <DEDUP_REMOVED lines=8> */
[----:B------:R-:W4:Y:S07]  /*f150*/  LDSM.16.M88.4 R188, [R196+0xb100] ;  /* 0x00b10000c4bc783b */ /* 0x000f2e0000000200 */
[C---:B---3--:R-:W-:Y:S08]  /*f160*/  HMMA.16816.F32 R28, R176.reuse, R168, R28 ;  /* 0x000000a8b01c723c */ /* 0x048ff0000000181c */
[----:B------:R-:W-:Y:S01]  /*f170*/  HMMA.16816.F32 R32, R176, R170, R32 ;  /* 0x000000aab020723c */ /* 0x000fe20000001820 */
[----:B------:R-:W3:Y:S06]  /*f180*/  LDSM.16.M88.4 R168, [R196+0xb900] ;  /* 0x00b90000c4a8783b */ /* 0x000eec0000000200 */
[----:B------:R-:W-:Y:S01]  /*f190*/  LDSM.16.M88.4 R176, [R204+0x14100] ;  /* 0x01410000ccb0783b */ /* 0x000fe20000000200 */
[C---:B-1----:R-:W-:Y:S08]  /*f1a0*/  HMMA.16816.F32 R4, R172.reuse, R180, R4 ;  /* 0x000000b4ac04723c */ /* 0x042ff00000001804 */
[C---:B------:R-:W-:Y:S01]  /*f1b0*/  HMMA.16816.F32 R8, R172.reuse, R182, R8 ;  /* 0x000000b6ac08723c */ /* 0x040fe20000001808 */
[----:B------:R-:W1:Y:S07]  /*f1c0*/  LDSM.16.M88.4 R180, [R219] ;  /* 0x00000000dbb4783b */ /* 0x000e6e0000000200 */
[C---:B--2---:R-:W-:Y:S08]  /*f1d0*/  HMMA.16816.F32 R12, R172.reuse, R184, R12 ;  /* 0x000000b8ac0c723c */ /* 0x044ff0000000180c */
[C---:B------:R-:W-:Y:S01]  /*f1e0*/  HMMA.16816.F32 R16, R172.reuse, R186, R16 ;  /* 0x000000baac10723c */ /* 0x040fe20000001810 */
[----:B------:R-:W2:Y:S07]  /*f1f0*/  LDSM.16.M88.4 R184, [R218] ;  /* 0x00000000dab8783b */ /* 0x000eae0000000200 */
[C---:B----4-:R-:W-:Y:S08]  /*f200*/  HMMA.16816.F32 R20, R172.reuse, R188, R20 ;  /* 0x000000bcac14723c */ /* 0x050ff00000001814 */
[C---:B------:R-:W-:Y:S01]  /*f210*/  HMMA.16816.F32 R24, R172.reuse, R190, R24 ;  /* 0x000000beac18723c */ /* 0x040fe20000001818 */
[----:B------:R-:W4:Y:S07]  /*f220*/  LDSM.16.M88.4 R188, [R217] ;  /* 0x00000000d9bc783b */ /* 0x000f2e0000000200 */
[C---:B---3--:R-:W-:Y:S08]  /*f230*/  HMMA.16816.F32 R28, R172.reuse, R168, R28 ;  /* 0x000000a8ac1c723c */ /* 0x048ff0000000181c */
[----:B------:R-:W-:Y:S01]  /*f240*/  HMMA.16816.F32 R32, R172, R170, R32 ;  /* 0x000000aaac20723c */ /* 0x000fe20000001820 */
[----:B------:R-:W3:Y:S06]  /*f250*/  LDSM.16.M88.4 R168, [R216] ;  /* 0x00000000d8a8783b */ /* 0x000eec0000000200 */
[----:B------:R-:W-:Y:S01]  /*f260*/  LDSM.16.M88.4 R172, [R206+0x14100] ;  /* 0x01410000ceac783b */ /* 0x000fe20000000200 */
[C---:B-1----:R-:W-:Y:S08]  /*f270*/  HMMA.16816.F32 R4, R176.reuse, R180, R4 ;  /* 0x000000b4b004723c */ /* 0x042ff00000001804 */
[C---:B------:R-:W-:Y:S01]  /*f280*/  HMMA.16816.F32 R8, R176.reuse, R182, R8 ;  /* 0x000000b6b008723c */ /* 0x040fe20000001808 */
[----:B------:R-:W1:Y:S07]  /*f290*/  LDSM.16.M88.4 R180, [R202+0xa100] ;  /* 0x00a10000cab4783b */ /* 0x000e6e0000000200 */
[C---:B--2---:R-:W-:Y:S08]  /*f2a0*/  HMMA.16816.F32 R12, R176.reuse, R184, R12 ;  /* 0x000000b8b00c723c */ /* 0x044ff0000000180c */
[C---:B------:R-:W-:Y:S01]  /*f2b0*/  HMMA.16816.F32 R16, R176.reuse, R186, R16 ;  /* 0x000000bab010723c */ /* 0x040fe20000001810 */
[----:B------:R-:W2:Y:S07]  /*f2c0*/  LDSM.16.M88.4 R184, [R202+0xa900] ;  /* 0x00a90000cab8783b */ /* 0x000eae0000000200 */
[C---:B----4-:R-:W-:Y:S08]  /*f2d0*/  HMMA.16816.F32 R20, R176.reuse, R188, R20 ;  /* 0x000000bcb014723c */ /* 0x050ff00000001814 */
        /* <DEDUP_REMOVED lines=105> */
[----:B------:R-:W-:Y:S07]  /*f970*/  LDSM.16.M88.4 R188, [R201+0x6000] ;  /* 0x00600000c9bc783b */ /* 0x000fee0000000200 */
[C---:B---3--:R-:W-:Y:S08]  /*f980*/  HMMA.16816.F32 R28, R176.reuse, R168, R28 ;  /* 0x000000a8b01c723c */ /* 0x048ff0000000181c */
[----:B------:R-:W-:Y:S01]  /*f990*/  HMMA.16816.F32 R32, R176, R170, R32 ;  /* 0x000000aab020723c */ /* 0x000fe20000001820 */
[----:B------:R-:W3:Y:S06]  /*f9a0*/  LDSM.16.M88.4 R168, [R202+0xf100] ;  /* 0x00f10000caa8783b */ /* 0x000eec0000000200 */
[----:B------:R-:W4:Y:S01]  /*f9b0*/  LDSM.16.M88.4 R176, [R202+0xf900] ;  /* 0x00f90000cab0783b */ /* 0x000f220000000200 */
[C---:B-1----:R-:W-:Y:S08]  /*f9c0*/  HMMA.16816.F32 R4, R172.reuse, R180, R4 ;  /* 0x000000b4ac04723c */ /* 0x042ff00000001804 */
[C---:B------:R-:W-:Y:S01]  /*f9d0*/  HMMA.16816.F32 R8, R172.reuse, R182, R8 ;  /* 0x000000b6ac08723c */ /* 0x040fe20000001808 */
[----:B------:R-:W1:Y:S07]  /*f9e0*/  LDSM.16.M88.4 R180, [R205+0x1c100] ;  /* 0x01c10000cdb4783b */ /* 0x000e6e0000000200 */
[C---:B--2---:R-:W-:Y:S08]  /*f9f0*/  HMMA.16816.F32 R12, R172.reuse, R184, R12 ;  /* 0x000000b8ac0c723c */ /* 0x044ff0000000180c */
[C---:B------:R-:W-:Y:S08]  /*fa00*/  HMMA.16816.F32 R16, R172.reuse, R186, R16 ;  /* 0x000000baac10723c */ /* 0x040ff00000001810 */
[C---:B---3--:R-:W-:Y:S08]  /*fa10*/  HMMA.16816.F32 R20, R172.reuse, R168, R20 ;  /* 0x000000a8ac14723c */ /* 0x048ff00000001814 */
[C---:B------:R-:W-:Y:S01]  /*fa20*/  HMMA.16816.F32 R24, R172.reuse, R170, R24 ;  /* 0x000000aaac18723c */ /* 0x040fe20000001818 */
[----:B------:R-:W2:Y:S07]  /*fa30*/  LDSM.16.M88.4 R168, [R201+0x6800] ;  /* 0x00680000c9a8783b */ /* 0x000eae0000000200 */
[C---:B----4-:R-:W-:Y:S08]  /*fa40*/  HMMA.16816.F32 R28, R172.reuse, R176, R28 ;  /* 0x000000b0ac1c723c */ /* 0x050ff0000000181c */
[----:B------:R-:W-:Y:S08]  /*fa50*/  HMMA.16816.F32 R32, R172, R178, R32 ;  /* 0x000000b2ac20723c */ /* 0x000ff00000001820 */
[C---:B-1----:R-:W-:Y:S08]  /*fa60*/  HMMA.16816.F32 R4, R180.reuse, R188, R4 ;  /* 0x000000bcb404723c */ /* 0x042ff00000001804 */
[C---:B------:R-:W-:Y:S08]  /*fa70*/  HMMA.16816.F32 R8, R180.reuse, R190, R8 ;  /* 0x000000beb408723c */ /* 0x040ff00000001808 */
[C---:B--2---:R-:W-:Y:S08]  /*fa80*/  HMMA.16816.F32 R12, R180.reuse, R168, R12 ;  /* 0x000000a8b40c723c */ /* 0x044ff0000000180c */
[----:B------:R-:W-:Y:S01]  /*fa90*/  FMUL.FTZ R4, R4, c[0x0][0x320] ;  /* 0x0000c80004047a20 */ /* 0x000fe20000410000 */
[C---:B------:R-:W-:Y:S03]  /*faa0*/  HMMA.16816.F32 R16, R180.reuse, R170, R16 ;  /* 0x000000aab410723c */ /* 0x040fe60000001810 */
[----:B------:R-:W1:Y:S01]  /*fab0*/  MUFU.TANH R184, R4 ;  /* 0x0000000400b87308 */ /* 0x000e620000002400 */
[----:B------:R-:W-:Y:S02]  /*fac0*/  FMUL.FTZ R5, R5, c[0x0][0x320] ;  /* 0x0000c80005057a20 */ /* 0x000fe40000410000 */
[----:B------:R-:W-:Y:S02]  /*fad0*/  FMUL.FTZ R6, R6, c[0x0][0x320] ;  /* 0x0000c80006067a20 */ /* 0x000fe40000410000 */
[----:B------:R-:W-:Y:S04]  /*fae0*/  FMUL.FTZ R7, R7, c[0x0][0x320] ;  /* 0x0000c80007077a20 */ /* 0x000fe80000410000 */
[----:B------:R-:W-:Y:S01]  /*faf0*/  FMUL.FTZ R8, R8, c[0x0][0x320] ;  /* 0x0000c80008087a20 */ /* 0x000fe20000410000 */
[----:B------:R-:W2:Y:S01]  /*fb00*/  MUFU.TANH R179, R5 ;  /* 0x0000000500b37308 */ /* 0x000ea20000002400 */
[----:B------:R-:W-:Y:S02]  /*fb10*/  FMUL.FTZ R9, R9, c[0x0][0x320] ;  /* 0x0000c80009097a20 */ /* 0x000fe40000410000 */
[----:B------:R-:W-:Y:S02]  /*fb20*/  FMUL.FTZ R10, R10, c[0x0][0x320] ;  /* 0x0000c8000a0a7a20 */ /* 0x000fe40000410000 */
[----:B------:R-:W-:Y:S02]  /*fb30*/  FMUL.FTZ R11, R11, c[0x0][0x320] ;  /* 0x0000c8000b0b7a20 */ /* 0x000fe40000410000 */
[----:B------:R-:W-:Y:S02]  /*fb40*/  FMUL.FTZ R14, R14, c[0x0][0x320] ;  /* 0x0000c8000e0e7a20 */ /* 0x000fe40000410000 */
[----:B------:R-:W-:Y:S01]  /*fb50*/  FMUL.FTZ R15, R15, c[0x0][0x320] ;  /* 0x0000c8000f0f7a20 */ /* 0x000fe20000410000 */
[----:B------:R-:W3:Y:S01]  /*fb60*/  MUFU.TANH R192, R6 ;  /* 0x0000000600c07308 */ /* 0x000ee20000002400 */
[----:B------:R-:W-:Y:S02]  /*fb70*/  FMUL.FTZ R16, R16, c[0x0][0x320] ;  /* 0x0000c80010107a20 */ /* 0x000fe40000410000 */
[----:B------:R-:W-:Y:S02]  /*fb80*/  FMUL.FTZ R18, R18, c[0x0][0x320] ;  /* 0x0000c80012127a20 */ /* 0x000fe40000410000 */
[----:B------:R-:W-:Y:S02]  /*fb90*/  FMUL.FTZ R17, R17, c[0x0][0x320] ;  /* 0x0000c80011117a20 */ /* 0x000fe40000410000 */
[----:B------:R-:W-:Y:S02]  /*fba0*/  FMUL.FTZ R19, R19, c[0x0][0x320] ;  /* 0x0000c80013137a20 */ /* 0x000fe40000410000 */
[----:B------:R-:W-:Y:S01]  /*fbb0*/  FMUL.FTZ R12, R12, c[0x0][0x320] ;  /* 0x0000c8000c0c7a20 */ /* 0x000fe20000410000 */
[----:B------:R4:W1:Y:S01]  /*fbc0*/  MUFU.TANH R193, R7 ;  /* 0x0000000700c17308 */ /* 0x0008620000002400 */
[----:B------:R-:W-:Y:S09]  /*fbd0*/  FMUL.FTZ R13, R13, c[0x0][0x320] ;  /* 0x0000c8000d0d7a20 */ /* 0x000ff20000410000 */
[----:B------:R-:W1:Y:S10]  /*fbe0*/  MUFU.TANH R177, R8 ;  /* 0x0000000800b17308 */ /* 0x000e740000002400 */
[----:B------:R-:W1:Y:S01]  /*fbf0*/  MUFU.TANH R176, R9 ;  /* 0x0000000900b07308 */ /* 0x000e620000002400 */
[----:B----4-:R-:W4:Y:S09]  /*fc00*/  LDSM.16.M88.4 R4, [R201+0x7000] ;  /* 0x00700000c904783b */ /* 0x010f320000000200 */
[----:B------:R-:W1:Y:S10]  /*fc10*/  MUFU.TANH R190, R10 ;  /* 0x0000000a00be7308 */ /* 0x000e740000002400 */
[----:B------:R1:W1:Y:S10]  /*fc20*/  MUFU.TANH R191, R11 ;  /* 0x0000000b00bf7308 */ /* 0x0002740000002400 */
[----:B------:R-:W2:Y:S10]  /*fc30*/  MUFU.TANH R172, R16 ;  /* 0x0000001000ac7308 */ /* 0x000eb40000002400 */
[----:B------:R-:W2:Y:S01]  /*fc40*/  MUFU.TANH R186, R18 ;  /* 0x0000001200ba7308 */ /* 0x000ea20000002400 */
[----:B-1----:R-:W1:Y:S01]  /*fc50*/  LDSM.16.M88.4 R8, [R201+0x7800] ;  /* 0x00780000c908783b */ /* 0x002e620000000200 */
[C---:B----4-:R-:W-:Y:S01]  /*fc60*/  HMMA.16816.F32 R20, R180.reuse, R4, R20 ;  /* 0x00000004b414723c */ /* 0x050fe20000001814 */
[----:B------:R-:W-:Y:S07]  /*fc70*/  DEPBAR.LE SB0, 0x0 ;  /* 0x000080000000791a */ /* 0x000fee0000000000 */
[----:B------:R-:W4:Y:S01]  /*fc80*/  MUFU.TANH R171, R17 ;  /* 0x0000001100ab7308 */ /* 0x000f220000002400 */
[----:B------:R-:W-:Y:S03]  /*fc90*/  BAR.SYNC.DEFER_BLOCKING 0x0 ;  /* 0x0000000000007b1d */ /* 0x000fe60000010000 */
[----:B------:R-:W-:Y:S01]  /*fca0*/  @P5 IMAD.HI.U32 R4, R230, c[0x0][0x2c8], RZ ;  /* 0x0000b200e6045a27 */ /* 0x000fe200078e00ff */
[C---:B------:R-:W-:Y:S05]  /*fcb0*/  HMMA.16816.F32 R24, R180.reuse, R6, R24 ;  /* 0x00000006b418723c */ /* 0x040fea0000001818 */
[----:B-----5:R-:W-:Y:S01]  /*fcc0*/  @P6 IADD3 R3, P5, R0, R228, RZ ;  /* 0x000000e400036210 */ /* 0x020fe20007fbe0ff */
[----:B------:R-:W-:Y:S01]  /*fcd0*/  IMAD.MOV.U32 R5, RZ, RZ, R230 ;  /* 0x000000ffff057224 */ /* 0x000fe200078e00e6 */
[----:B------:R-:W1:Y:S01]  /*fce0*/  MUFU.TANH R187, R19 ;  /* 0x0000001300bb7308 */ /* 0x000e620000002400 */
[----:B------:R-:W-:Y:S01]  /*fcf0*/  @P0 SHF.R.U32.HI R5, RZ, c[0x0][0x2cc], R4 ;  /* 0x0000b300ff050a19 */ /* 0x000fe20000011604 */
[----:B------:R-:W-:Y:S03]  /*fd00*/  IMAD.MOV.U32 R230, RZ, RZ, c[0x0][0x1e0] ;  /* 0x00007800ffe67624 */ /* 0x000fe600078e00ff */
[----:B------:R-:W-:Y:S02]  /*fd10*/  @P6 IADD3.X R6, R2, R227, RZ, P5, !PT ;  /* 0x000000e302066210 */ /* 0x000fe40002ffe4ff */
[----:B------:R-:W-:Y:S01]  /*fd20*/  @P6 IADD3 R4, P0, R0, R224, RZ ;  /* 0x000000e000046210 */ /* 0x000fe20007f1e0ff */
[----:B------:R-:W-:Y:S02]  /*fd30*/  FMUL.FTZ R20, R20, c[0x0][0x320] ;  /* 0x0000c80014147a20 */ /* 0x000fe40000410000 */
[----:B------:R-:W2:Y:S01]  /*fd40*/  MUFU.TANH R188, R14 ;  /* 0x0000000e00bc7308 */ /* 0x000ea20000002400 */
[----:B------:R-:W-:Y:S01]  /*fd50*/  FMUL.FTZ R21, R21, c[0x0][0x320] ;  /* 0x0000c80015157a20 */ /* 0x000fe20000410000 */
[----:B------:R-:W-:Y:S01]  /*fd60*/  SHF.L.U32 R230, R230, 0x5, RZ ;  /* 0x00000005e6e67819 */ /* 0x000fe200000006ff */
[----:B------:R-:W-:Y:S02]  /*fd70*/  FMUL.FTZ R22, R22, c[0x0][0x320] ;  /* 0x0000c80016167a20 */ /* 0x000fe40000410000 */
[----:B------:R-:W-:Y:S02]  /*fd80*/  FMUL.FTZ R23, R23, c[0x0][0x320] ;  /* 0x0000c80017177a20 */ /* 0x000fe40000410000 */
[----:B------:R-:W-:Y:S02]  /*fd90*/  FMUL.FTZ R24, R24, c[0x0][0x320] ;  /* 0x0000c80018187a20 */ /* 0x000fe40000410000 */
[----:B------:R-:W-:Y:S01]  /*fda0*/  FMUL.FTZ R25, R25, c[0x0][0x320] ;  /* 0x0000c80019197a20 */ /* 0x000fe20000410000 */
[----:B------:R5:W2:Y:S01]  /*fdb0*/  MUFU.TANH R170, R20 ;  /* 0x0000001400aa7308 */ /* 0x000aa20000002400 */
[----:B------:R-:W-:Y:S02]  /*fdc0*/  FMUL.FTZ R26, R26, c[0x0][0x320] ;  /* 0x0000c8001a1a7a20 */ /* 0x000fe40000410000 */
[----:B------:R-:W-:Y:S01]  /*fdd0*/  FMUL.FTZ R27, R27, c[0x0][0x320] ;  /* 0x0000c8001b1b7a20 */ /* 0x000fe20000410000 */
[C---:B-1----:R-:W-:Y:S06]  /*fde0*/  HMMA.16816.F32 R28, R180.reuse, R8, R28 ;  /* 0x00000008b41c723c */ /* 0x042fec000000181c */
[----:B------:R1:W1:Y:S02]  /*fdf0*/  MUFU.TANH R168, R24 ;  /* 0x0000001800a87308 */ /* 0x0002640000002400 */
[----:B------:R-:W-:Y:S08]  /*fe00*/  HMMA.16816.F32 R32, R180, R10, R32 ;  /* 0x0000000ab420723c */ /* 0x000ff00000001820 */
[----:B------:R2:W2:Y:S01]  /*fe10*/  MUFU.TANH R169, R21 ;  /* 0x0000001500a97308 */ /* 0x0004a20000002400 */
[----:B-----5:R-:W-:Y:S09]  /*fe20*/  @P6 LEA R20, P5, R3, c[0x0][0x1c8], 0x1 ;  /* 0x0000720003146a11 */ /* 0x020ff200078a08ff */
[----:B------:R5:W3:Y:S01]  /*fe30*/  MUFU.TANH R189, R15 ;  /* 0x0000000f00bd7308 */ /* 0x000ae20000002400 */
[----:B-1----:R-:W-:Y:S02]  /*fe40*/  FMUL.FTZ R24, R28, c[0x0][0x320] ;  /* 0x0000c8001c187a20 */ /* 0x002fe40000410000 */
[----:B------:R-:W3:Y:S03]  /*fe50*/  LDL R28, [R1+0x24] ;  /* 0x00002400011c7983 */ /* 0x000ee60000100800 */
[----:B------:R-:W-:Y:S02]  /*fe60*/  FMUL.FTZ R33, R33, c[0x0][0x320] ;  /* 0x0000c80021217a20 */ /* 0x000fe40000410000 */
[----:B------:R-:W-:Y:S02]  /*fe70*/  FMUL.FTZ R35, R35, c[0x0][0x320] ;  /* 0x0000c80023237a20 */ /* 0x000fe40000410000 */
[----:B------:R1:W1:Y:S01]  /*fe80*/  MUFU.TANH R174, R12 ;  /* 0x0000000c00ae7308 */ /* 0x0002620000002400 */
[----:B--2---:R-:W-:Y:S01]  /*fe90*/  @P6 LEA.HI.X R21, R3, c[0x0][0x1cc], R6, 0x1, P5 ;  /* 0x0000730003156a11 */ /* 0x004fe200028f0c06 */
[----:B------:R-:W-:Y:S01]  /*fea0*/  @P6 IMAD.X R6, R2, 0x1, R135, P0 ;  /* 0x0000000102066824 */ /* 0x000fe200000e0687 */
[----:B------:R-:W-:Y:S02]  /*feb0*/  @P6 LEA R18, P0, R4, c[0x0][0x1c8], 0x1 ;  /* 0x0000720004126a11 */ /* 0x000fe400078008ff */
[----:B------:R-:W-:Y:S01]  /*fec0*/  @P6 IADD3 R3, P5, R0, R252, RZ ;  /* 0x000000fc00036210 */ /* 0x000fe20007fbe0ff */
[----:B------:R-:W-:Y:S01]  /*fed0*/  @!PT LDS RZ, [RZ] ;  /* 0x00000000fffff984 */ /* 0x000fe20000000800 */
[----:B------:R-:W-:Y:S01]  /*fee0*/  @!PT LDS RZ, [RZ] ;  /* 0x00000000fffff984 */ /* 0x000fe20000000800 */
[----:B------:R-:W-:Y:S01]  /*fef0*/  @!PT LDS RZ, [RZ] ;  /* 0x00000000fffff984 */ /* 0x000fe20000000800 */
[----:B------:R2:W-:Y:S04]  /*ff00*/  @P6 LDGSTS.E.BYPASS.LTC128B.128 [R225+0x8100], [R20.64], !P4 ;  /* 0x0810000014e16fae */ /* 0x0005e8000e101d4c */
[----:B------:R-:W1:Y:S01]  /*ff10*/  MUFU.TANH R173, R13 ;  /* 0x0000000d00ad7308 */ /* 0x000e620000002400 */
[----:B------:R-:W-:Y:S01]  /*ff20*/  @P6 LEA.HI.X R19, R4, c[0x0][0x1cc], R6, 0x1, P0 ;  /* 0x0000730004136a11 */ /* 0x000fe200000f0c06 */
[----:B------:R-:W-:Y:S01]  /*ff30*/  @P6 IMAD.X R7, R2, 0x1, R251, P5 ;  /* 0x0000000102076824 */ /* 0x000fe200028e06fb */
[C---:B------:R-:W-:Y:S03]  /*ff40*/  @P6 LEA R16, P5, R3.reuse, c[0x0][0x1c8], 0x1 ;  /* 0x0000720003106a11 */ /* 0x040fe600078a08ff */
[----:B------:R1:W-:Y:S01]  /*ff50*/  @P6 LDGSTS.E.BYPASS.LTC128B.128 [R225+0xa100], [R18.64], !P3 ;  /* 0x0a10000012e16fae */ /* 0x0003e2000d901d4c */
[----:B------:R-:W-:Y:S02]  /*ff60*/  @P6 IADD3 R6, P0, R0, R250, RZ ;  /* 0x000000fa00066210 */ /* 0x000fe40007f1e0ff */
[----:B------:R-:W-:Y:S01]  /*ff70*/  @P6 LEA.HI.X R17, R3, c[0x0][0x1cc], R7, 0x1, P5 ;  /* 0x0000730003116a11 */ /* 0x000fe200028f0c07 */
[----:B------:R1:W1:Y:S01]  /*ff80*/  MUFU.TANH R178, R22 ;  /* 0x0000001600b27308 */ /* 0x0002620000002400 */
[----:B------:R-:W-:Y:S01]  /*ff90*/  @P6 IADD3 R0, P5, R230, R0, RZ ;  /* 0x00000000e6006210 */ /* 0x000fe20007fbe0ff */
[----:B------:R-:W-:Y:S01]  /*ffa0*/  @P6 IMAD.X R3, R2, 0x1, R247, P0 ;  /* 0x0000000102036824 */ /* 0x000fe200000e06f7 */
[C---:B------:R-:W-:Y:S01]  /*ffb0*/  @P6 LEA R14, P0, R6.reuse, c[0x0][0x1c8], 0x1 ;  /* 0x00007200060e6a11 */ /* 0x040fe200078008ff */
[----:B------:R2:W-:Y:S01]  /*ffc0*/  @P6 LDGSTS.E.BYPASS.LTC128B.128 [R225+0xc100], [R16.64], !P2 ;  /* 0x0c10000010e16fae */ /* 0x0005e2000d101d4c */
[----:B------:R-:W-:Y:S02]  /*ffd0*/  IMAD.MOV.U32 R230, RZ, RZ, c[0x0][0x1e0] ;  /* 0x00007800ffe67624 */ /* 0x000fe400078e00ff */
[----:B-----5:R-:W-:Y:S02]  /*ffe0*/  @P6 LEA.HI.X R15, R6, c[0x0][0x1cc], R3, 0x1, P0 ;  /* 0x00007300060f6a11 */ /* 0x020fe400000f0c03 */
[----:B------:R-:W-:Y:S01]  /*fff0*/  @P6 IADD3 R3, P0, R0, R224, RZ ;  /* 0x000000e000036210 */ /* 0x000fe20007f1e0ff */
[----:B------:R5:W2:Y:S01]  /*10000*/  MUFU.TANH R185, R23 ;  /* 0x0000001700b97308 */ /* 0x000aa20000002400 */
[----:B------:R-:W-:Y:S01]  /*10010*/  SHF.L.U64.HI R230, R230, R232, c[0x0][0x1e4] ;  /* 0x00007900e6e67619 */ /* 0x000fe200000102e8 */
[----:B------:R2:W-:Y:S03]  /*10020*/  @P6 LDGSTS.E.BYPASS.LTC128B.128 [R225+0xe100], [R14.64], !P1 ;  /* 0x0e1000000ee16fae */ /* 0x0005e6000c901d4c */
[----:B------:R-:W-:Y:S02]  /*10030*/  @P6 IADD3.X R2, R230, R2, RZ, P5, !PT ;  /* 0x00000002e6026210 */ /* 0x000fe40002ffe4ff */
[----:B------:R-:W-:Y:S03]  /*10040*/  @P6 IADD3 R4, P5, R0, R228, RZ ;  /* 0x000000e400046210 */ /* 0x000fe60007fbe0ff */
[----:B------:R4:W3:Y:S01]  /*10050*/  MUFU.TANH R132, R25 ;  /* 0x0000001900847308 */ /* 0x0008e20000002400 */
[C---:B------:R-:W-:Y:S01]  /*10060*/  @P6 IMAD.X R7, R2.reuse, 0x1, R135, P0 ;  /* 0x0000000102076824 */ /* 0x040fe200000e0687 */
[C---:B------:R-:W-:Y:S01]  /*10070*/  @P6 LEA R10, P0, R3.reuse, c[0x0][0x1c8], 0x1 ;  /* 0x00007200030a6a11 */ /* 0x040fe200078008ff */
[----:B------:R-:W-:Y:S01]  /*10080*/  @P6 IMAD.X R6, R2, 0x1, R227, P5 ;  /* 0x0000000102066824 */ /* 0x000fe200028e06e3 */
[----:B-1----:R-:W-:Y:S01]  /*10090*/  @P6 LEA R12, P5, R4, c[0x0][0x1c8], 0x1 ;  /* 0x00007200040c6a11 */ /* 0x002fe200078a08ff */
[----:B------:R-:W-:Y:S01]  /*100a0*/  FMUL.FTZ R22, R32, c[0x0][0x320] ;  /* 0x0000c80020167a20 */ /* 0x000fe20000410000 */
[----:B------:R-:W-:Y:S02]  /*100b0*/  @P6 LEA.HI.X R11, R3, c[0x0][0x1cc], R7, 0x1, P0 ;  /* 0x00007300030b6a11 */ /* 0x000fe400000f0c07 */
[----:B------:R-:W-:Y:S02]  /*100c0*/  @P6 LEA.HI.X R13, R4, c[0x0][0x1cc], R6, 0x1, P5 ;  /* 0x00007300040d6a11 */ /* 0x000fe400028f0c06 */
[----:B------:R1:W1:Y:S01]  /*100d0*/  MUFU.TANH R175, R26 ;  /* 0x0000001a00af7308 */ /* 0x0002620000002400 */
[C---:B------:R-:W-:Y:S02]  /*100e0*/  @P6 IADD3 R4, P5, R0.reuse, R252, RZ ;  /* 0x000000fc00046210 */ /* 0x040fe40007fbe0ff */
[----:B------:R3:W-:Y:S01]  /*100f0*/  @P6 LDGSTS.E.BYPASS.LTC128B.128 [R225+0x9100], [R12.64], !P4 ;  /* 0x091000000ce16fae */ /* 0x0007e2000e101d4c */
[----:B------:R-:W-:Y:S01]  /*10100*/  @P6 IADD3 R0, P0, R0, R250, RZ ;  /* 0x000000fa00006210 */ /* 0x000fe20007f1e0ff */
[----:B-----5:R-:W-:Y:S01]  /*10110*/  FMUL.FTZ R23, R29, c[0x0][0x320] ;  /* 0x0000c8001d177a20 */ /* 0x020fe20000410000 */
[----:B------:R-:W-:Y:S02]  /*10120*/  @P6 IADD3.X R3, R2, R251, RZ, P5, !PT ;  /* 0x000000fb02036210 */ /* 0x000fe40002ffe4ff */
[----:B------:R-:W-:Y:S01]  /*10130*/  @P6 LEA R8, P5, R4, c[0x0][0x1c8], 0x1 ;  /* 0x0000720004086a11 */ /* 0x000fe200078a08ff */
[----:B------:R3:W-:Y:S01]  /*10140*/  @P6 LDGSTS.E.BYPASS.LTC128B.128 [R225+0xb100], [R10.64], !P3 ;  /* 0x0b1000000ae16fae */ /* 0x0007e2000d901d4c */
[----:B------:R-:W3:Y:S01]  /*10150*/  MUFU.TANH R27, R27 ;  /* 0x0000001b001b7308 */ /* 0x000ee20000002400 */
[----:B------:R-:W-:Y:S01]  /*10160*/  @P6 IMAD.X R2, R2, 0x1, R247, P0 ;  /* 0x0000000102026824 */ /* 0x000fe200000e06f7 */
[----:B------:R-:W-:Y:S01]  /*10170*/  @P6 LEA.HI.X R9, R4, c[0x0][0x1cc], R3, 0x1, P5 ;  /* 0x0000730004096a11 */ /* 0x000fe200028f0c03 */
[----:B--2---:R-:W-:Y:S01]  /*10180*/  FMUL.FTZ R14, R34, c[0x0][0x320] ;  /* 0x0000c800220e7a20 */ /* 0x004fe20000410000 */
[C---:B------:R-:W-:Y:S01]  /*10190*/  @P6 LEA R6, P0, R0.reuse, c[0x0][0x1c8], 0x1 ;  /* 0x0000720000066a11 */ /* 0x040fe200078008ff */
[----:B----4-:R-:W-:Y:S01]  /*101a0*/  FMUL.FTZ R25, R31, c[0x0][0x320] ;  /* 0x0000c8001f197a20 */ /* 0x010fe20000410000 */
[----:B------:R-:W2:Y:S01]  /*101b0*/  SHFL.IDX PT, R3, R5, RZ, 0x1c1f ;  /* 0x001c1fff05037589 */ /* 0x000ea200000e0000 */
[----:B------:R-:W-:Y:S01]  /*101c0*/  IMAD.SHL.U32 R4, R223, 0x40, RZ ;  /* 0x00000040df047824 */ /* 0x000fe200078e00ff */
[----:B------:R-:W-:Y:S02]  /*101d0*/  @P6 LEA.HI.X R7, R0, c[0x0][0x1cc], R2, 0x1, P0 ;  /* 0x0000730000076a11 */ /* 0x000fe400000f0c02 */
[----:B------:R-:W4:Y:S01]  /*101e0*/  MUFU.TANH R24, R24 ;  /* 0x0000001800187308 */ /* 0x000f220000002400 */
[----:B------:R-:W-:Y:S01]  /*101f0*/  PLOP3.LUT P0, PT, PT, PT, UP1, 0x40, 0x0 ;  /* 0x000000000000781c */ /* 0x000fe20003f0e818 */
[----:B------:R2:W-:Y:S01]  /*10200*/  @P6 LDGSTS.E.BYPASS.LTC128B.128 [R225+0xd100], [R8.64], !P2 ;  /* 0x0d10000008e16fae */ /* 0x0005e2000d101d4c */
[----:B-1----:R-:W-:Y:S05]  /*10210*/  FMUL.FTZ R26, R30, c[0x0][0x320] ;  /* 0x0000c8001e1a7a20 */ /* 0x002fea0000410000 */
[----:B------:R1:W-:Y:S02]  /*10220*/  @P6 LDGSTS.E.BYPASS.LTC128B.128 [R225+0xf100], [R6.64], !P1 ;  /* 0x0f10000006e16fae */ /* 0x0003e4000c901d4c */
[----:B------:R-:W1:Y:S04]  /*10230*/  MUFU.TANH R23, R23 ;  /* 0x0000001700177308 */ /* 0x000e680000002400 */
[----:B------:R-:W0:Y:S06]  /*10240*/  LDGDEPBAR ;  /* 0x00000000000079af */ /* 0x000e2c0000000000 */
        /* <DEDUP_REMOVED lines=9> */
[C---:B-1----:R-:W-:Y:S02]  /*102e0*/  IADD3 R6, R0.reuse, UR6, RZ ;  /* 0x0000000600067c10 */ /* 0x042fe4000fffe0ff */
[----:B------:R-:W-:Y:S03]  /*102f0*/  IADD3 R7, R0, c[0x0][0x328], RZ ;  /* 0x0000ca0000077a10 */ /* 0x000fe60007ffe0ff */
[----:B--2---:R-:W-:Y:S01]  /*10300*/  IMAD.IADD R0, R6, 0x1, R3 ;  /* 0x0000000106007824 */ /* 0x004fe200078e0203 */
[----:B------:R-:W-:Y:S01]  /*10310*/  IADD3 R2, R7, R3, RZ ;  /* 0x0000000307027210 */ /* 0x000fe20007ffe0ff */
[----:B------:R-:W-:-:S05]  /*10320*/  @P0 BRA `(.L_x_1620) ;  /* 0x0000019000000947 */ /* 0x000fca0003800000 */
[----:B----4-:R-:W-:Y:S01]  /*10330*/  IADD3 R3, R3, c[0x0][0x1d0], RZ ;  /* 0x0000740003037a10 */ /* 0x010fe20007ffe0ff */
        /* <DEDUP_REMOVED lines=13> */
.L_x_1622:
[----:B------:R-:W-:Y:S04]  /*10410*/  MOV R8, c[0x0][0x32c] ;  /* 0x0000cb0000087a02 */ /* 0x000fe80000000f00 */
[----:B------:R-:W-:Y:S11]  /*10420*/  ISETP.NE.AND P0, PT, R8, 0x1, PT ;  /* 0x000000010800780c */ /* 0x000ff60003f05270 */
[----:B------:R-:W-:Y:S02]  /*10430*/  @!UPT UIADD3 URZ, URZ, URZ, URZ ;  /* 0x0000003f3f3ff290 */ /* 0x000fe4000fffe03f */
[----:B------:R-:W-:Y:S05]  /*10440*/  @P0 IMAD.HI.U32 R8, R3, c[0x0][0x330], RZ ;  /* 0x0000cc0003080a27 */ /* 0x000fea00078e00ff */
[----:B------:R-:W-:Y:S02]  /*10450*/  @P0 SHF.R.U32.HI R3, RZ, c[0x0][0x334], R8 ;  /* 0x0000cd00ff030a19 */ /* 0x000fe40000011608 */
.L_x_1623:
[----:B------:R-:W-:Y:S05]  /*10460*/  BSYNC B0 ;  /* 0x0000000000007941 */ /* 0x000fea0003800000 */
.L_x_1621:
[----:B------:R-:W-:Y:S04]  /*10470*/  IMAD R3, R3, c[0x0][0x32c], -R4 ;  /* 0x0000cb0003037a24 */ /* 0x000fe800078e0a04 */
[----:B------:R-:W-:Y:S05]  /*10480*/  IMAD.IADD R3, R3, 0x1, -R28 ;  /* 0x0000000103037824 */ /* 0x000fea00078e0a1c */
[----:B------:R-:W-:Y:S02]  /*10490*/  IADD3 R8, R3, c[0x0][0x32c], RZ ;  /* 0x0000cb0003087a10 */ /* 0x000fe40007ffe0ff */
[----:B------:R-:W-:Y:S02]  /*104a0*/  IMNMX R0, R0, R3, !PT ;  /* 0x0000000300007217 */ /* 0x000fe40007800200 */
[----:B------:R-:W-:Y:S02]  /*104b0*/  IMNMX R2, R2, R8, PT ;  /* 0x0000000802027217 */ /* 0x000fe40003800200 */
.L_x_1620:
[----:B----4-:R-:W-:Y:S01]  /*104c0*/  ISETP.GT.AND P0, PT, R223, -0x1, PT ;  /* 0xffffffffdf00780c */ /* 0x010fe20003f04270 */
        /* <DEDUP_REMOVED lines=67> */
.L_x_1626:
[----:B------:R-:W-:Y:S04]  /*10900*/  MOV R5, c[0x0][0x32c] ;  /* 0x0000cb0000057a02 */ /* 0x000fe80000000f00 */
[----:B------:R-:W-:Y:S11]  /*10910*/  ISETP.NE.AND P5, PT, R5, 0x1, PT ;  /* 0x000000010500780c */ /* 0x000ff60003fa5270 */
[----:B------:R-:W-:Y:S02]  /*10920*/  @!UPT UIADD3 URZ, URZ, URZ, URZ ;  /* 0x0000003f3f3ff290 */ /* 0x000fe4000fffe03f */
[----:B------:R-:W-:Y:S05]  /*10930*/  @P5 IMAD.HI.U32 R5, R3, c[0x0][0x330], RZ ;  /* 0x0000cc0003055a27 */ /* 0x000fea00078e00ff */
[----:B------:R-:W-:Y:S02]  /*10940*/  @P5 SHF.R.U32.HI R3, RZ, c[0x0][0x334], R5 ;  /* 0x0000cd00ff035a19 */ /* 0x000fe40000011605 */
.L_x_1627:
[----:B------:R-:W-:Y:S05]  /*10950*/  BSYNC B0 ;  /* 0x0000000000007941 */ /* 0x000fea0003800000 */
.L_x_1625:
[----:B------:R-:W-:Y:S04]  /*10960*/  IMAD R4, R3, c[0x0][0x32c], -R4 ;  /* 0x0000cb0003047a24 */ /* 0x000fe800078e0a04 */
[----:B------:R-:W-:Y:S05]  /*10970*/  IMAD.IADD R4, R4, 0x1, -R28 ;  /* 0x0000000104047824 */ /* 0x000fea00078e0a1c */
[----:B------:R-:W-:Y:S02]  /*10980*/  IADD3 R3, R4, c[0x0][0x32c], RZ ;  /* 0x0000cb0004037a10 */ /* 0x000fe40007ffe0ff */
[----:B------:R-:W-:Y:S02]  /*10990*/  IMNMX R0, R0, R4, !PT ;  /* 0x0000000400007217 */ /* 0x000fe40007800200 */
[----:B------:R-:W-:Y:S02]  /*109a0*/  IMNMX R2, R2, R3, PT ;  /* 0x0000000302027217 */ /* 0x000fe40003800200 */
.L_x_1624:
        /* <DEDUP_REMOVED lines=13> */
[----:B------:R-:W-:Y:S02]  /*10a80*/  ISETP.LT.OR P6, PT, R2, 0x2, P6 ;  /* 0x000000020200780c */ /* 0x000fe400037c1670 */
[----:B------:R-:W-:Y:S02]  /*10a90*/  FMNMX.FTZ R3, R176, R3, !PT ;  /* 0x00000003b0037209 */ /* 0x000fe40007810000 */
[----:B------:R-:W-:Y:S02]  /*10aa0*/  FSEL R6, R193, -INF , !P6 ;  /* 0xff800000c1067808 */ /* 0x000fe40007000000 */
[----:B------:R-:W-:Y:S02]  /*10ab0*/  ISETP.GT.AND P6, PT, R0, 0x9, P0 ;  /* 0x000000090000780c */ /* 0x000fe400007c4270 */
[----:B------:R-:W-:Y:S02]  /*10ac0*/  ISETP.LT.OR P5, PT, R2, 0x9, P5 ;  /* 0x000000090200780c */ /* 0x000fe40002fa1670 */
        /* <DEDUP_REMOVED lines=95> */
[C---:B--2---:R-:W-:Y:S01]  /*110c0*/  FMUL.FTZ R8, R2.reuse, R140 ;  /* 0x0000008c02087220 */ /* 0x044fe20000410000 */
[----:B------:R-:W-:Y:S01]  /*110d0*/  ISETP.GT.AND P0, PT, R223, R231, PT ;  /* 0x000000e7df00720c */ /* 0x000fe20003f04270 */
        /* <DEDUP_REMOVED lines=30> */
[C---:B------:R-:W-:Y:S01]  /*112c0*/  FMUL.FTZ R61, R2.reuse, R61 ;  /* 0x0000003d023d7220 */ /* 0x040fe20000410000 */
        /* <DEDUP_REMOVED lines=68> */
[C---:B------:R-:W-:Y:S01]  /*11710*/  FMUL.FTZ R59, R0.reuse, R59 ;  /* 0x0000003b003b7220 */ /* 0x040fe20000410000 */
        /* <DEDUP_REMOVED lines=14> */
[----:B------:R-:W-:Y:S02]  /*11800*/  FMUL.FTZ R74, R0, R74 ;  /* 0x0000004a004a7220 */ /* 0x000fe40000410000 */
        /* <DEDUP_REMOVED lines=114> */
[C---:B--2---:R-:W-:Y:S08]  /*11f30*/  HMMA.16816.F32 R36, R136.reuse, R140, R36 ;  /* 0x0000008c8824723c */ /* 0x044ff00000001824 */
[C---:B------:R-:W-:Y:S01]  /*11f40*/  HMMA.16816.F32 R40, R136.reuse, R142, R40 ;  /* 0x0000008e8828723c */ /* 0x040fe20000001828 */
[----:B------:R-:W2:Y:S07]  /*11f50*/  LDSM.16.MT88.4 R140, [R197+0x4900] ;  /* 0x00490000c58c783b */ /* 0x000eae0000004200 */
[C---:B-1----:R-:W-:Y:S04]  /*11f60*/  HMMA.16816.F32 R44, R136.reuse, R144, R44 ;  /* 0x00000090882c723c */ /* 0x042fe8000000182c */
[--C-:B----4-:R-:W-:Y:S04]  /*11f70*/  FFMA.FTZ R134, R183, c[0x0][0x2d0], -R172.reuse ;  /* 0x0000b400b7867a23 */ /* 0x110fe800000108ac */
[C---:B------:R-:W-:Y:S01]  /*11f80*/  HMMA.16816.F32 R48, R136.reuse, R146, R48 ;  /* 0x000000928830723c */ /* 0x040fe20000001830 */
[----:B------:R-:W1:Y:S01]  /*11f90*/  LDSM.16.MT88.4 R144, [R198+0x4900] ;  /* 0x00490000c690783b */ /* 0x000e620000004200 */
[----:B------:R4:W1:Y:S06]  /*11fa0*/  MUFU.EX2 R182, R134 ;  /* 0x0000008600b67308 */ /* 0x00086c0000000800 */
[C---:B-----5:R-:W-:Y:S08]  /*11fb0*/  HMMA.16816.F32 R52, R136.reuse, R148, R52 ;  /* 0x000000948834723c */ /* 0x060ff00000001834 */
[C---:B------:R-:W-:Y:S01]  /*11fc0*/  HMMA.16816.F32 R56, R136.reuse, R150, R56 ;  /* 0x000000968838723c */ /* 0x040fe20000001838 */
[----:B------:R-:W5:Y:S07]  /*11fd0*/  LDSM.16.MT88.4 R148, [R200+0x4900] ;  /* 0x00490000c894783b */ /* 0x000f6e0000004200 */
[C---:B---3--:R-:W-:Y:S04]  /*11fe0*/  HMMA.16816.F32 R60, R136.reuse, R152, R60 ;  /* 0x00000098883c723c */ /* 0x048fe8000000183c */
[--C-:B----4-:R-:W-:Y:S04]  /*11ff0*/  FFMA.FTZ R134, R178, c[0x0][0x2d0], -R133.reuse ;  /* 0x0000b400b2867a23 */ /* 0x110fe80000010885 */
        /* <DEDUP_REMOVED lines=32> */
[----:B------:R-:W-:Y:S01]  /*12200*/  HMMA.16816.F32 R128, R136, R154, R128 ;  /* 0x0000009a8880723c */ /* 0x000fe20000001880 */
[----:B------:R-:W3:Y:S01]  /*12210*/  LDSM.16.MT88.4 R152, [R199+0x1100] ;  /* 0x00110000c798783b */ /* 0x000ee20000004200 */
[----:B------:R4:W-:Y:S05]  /*12220*/  MUFU.EX2 R181, R134 ;  /* 0x0000008600b57308 */ /* 0x0009ea0000000800 */
[----:B------:R-:W-:Y:S02]  /*12230*/  F2FP.PACK_AB R136, R189, R232 ;  /* 0x000000e8bd88723e */ /* 0x000fe400000000ff */
[----:B------:R-:W-:Y:S03]  /*12240*/  F2FP.PACK_AB R138, R182, R187 ;  /* 0x000000bbb68a723e */ /* 0x000fe600000000ff */
[----:B------:R-:W-:Y:S02]  /*12250*/  F2FP.PACK_AB R137, R176, R177 ;  /* 0x000000b1b089723e */ /* 0x000fe400000000ff */
[----:B-1----:R-:W-:Y:S07]  /*12260*/  F2FP.PACK_AB R139, R174, R175 ;  /* 0x000000afae8b723e */ /* 0x002fee00000000ff */
[C---:B--2---:R-:W-:Y:S03]  /*12270*/  HMMA.16816.F32 R4, R136.reuse, R140, R4 ;  /* 0x0000008c8804723c */ /* 0x044fe60000001804 */
[--C-:B----4-:R-:W-:Y:S05]  /*12280*/  FFMA.FTZ R134, R195, c[0x0][0x2d0], -R172.reuse ;  /* 0x0000b400c3867a23 */ /* 0x110fea00000108ac */
[C---:B------:R-:W-:Y:S01]  /*12290*/  HMMA.16816.F32 R8, R136.reuse, R142, R8 ;  /* 0x0000008e8808723c */ /* 0x040fe20000001808 */
[----:B------:R-:W1:Y:S01]  /*122a0*/  LDSM.16.MT88.4 R140, [R197+0x3100] ;  /* 0x00310000c58c783b */ /* 0x000e620000004200 */
[----:B------:R-:W2:Y:S06]  /*122b0*/  MUFU.EX2 R180, R134 ;  /* 0x0000008600b47308 */ /* 0x000eac0000000800 */
[C---:B------:R-:W-:Y:S08]  /*122c0*/  HMMA.16816.F32 R12, R136.reuse, R144, R12 ;  /* 0x00000090880c723c */ /* 0x040ff0000000180c */
[C---:B------:R-:W-:Y:S01]  /*122d0*/  HMMA.16816.F32 R16, R136.reuse, R146, R16 ;  /* 0x000000928810723c */ /* 0x040fe20000001810 */
[----:B------:R-:W4:Y:S07]  /*122e0*/  LDSM.16.MT88.4 R144, [R198+0x3100] ;  /* 0x00310000c690783b */ /* 0x000f2e0000004200 */
[C---:B-----5:R-:W-:Y:S04]  /*122f0*/  HMMA.16816.F32 R20, R136.reuse, R148, R20 ;  /* 0x000000948814723c */ /* 0x060fe80000001814 */
[----:B--2---:R-:W-:Y:S01]  /*12300*/  F2FP.PACK_AB R168, R180, R181 ;  /* 0x000000b5b4a8723e */ /* 0x004fe200000000ff */
[--C-:B------:R-:W-:Y:S02]  /*12310*/  FFMA.FTZ R134, R224, c[0x0][0x2d0], -R172.reuse ;  /* 0x0000b400e0867a23 */ /* 0x100fe400000108ac */
[----:B------:R-:W-:Y:S01]  /*12320*/  FFMA.FTZ R172, R226, c[0x0][0x2d0], -R172 ;  /* 0x0000b400e2ac7a23 */ /* 0x000fe200000108ac */
[C---:B------:R-:W-:Y:S01]  /*12330*/  HMMA.16816.F32 R24, R136.reuse, R150, R24 ;  /* 0x000000968818723c */ /* 0x040fe20000001818 */
[----:B------:R-:W2:Y:S01]  /*12340*/  LDSM.16.MT88.4 R148, [R200+0x3100] ;  /* 0x00310000c894783b */ /* 0x000ea20000004200 */
[----:B------:R5:W-:Y:S06]  /*12350*/  MUFU.EX2 R179, R134 ;  /* 0x0000008600b37308 */ /* 0x000bec0000000800 */
[C---:B---3--:R-:W-:Y:S04]  /*12360*/  HMMA.16816.F32 R28, R136.reuse, R152, R28 ;  /* 0x00000098881c723c */ /* 0x048fe8000000181c */
[----:B------:R-:W3:Y:S04]  /*12370*/  MUFU.EX2 R178, R172 ;  /* 0x000000ac00b27308 */ /* 0x000ee80000000800 */
[C---:B------:R-:W-:Y:S01]  /*12380*/  HMMA.16816.F32 R32, R136.reuse, R154, R32 ;  /* 0x0000009a8820723c */ /* 0x040fe20000001820 */
[----:B------:R-:W2:Y:S07]  /*12390*/  LDSM.16.MT88.4 R152, [R199+0x3100] ;  /* 0x00310000c798783b */ /* 0x000eae0000004200 */
[C---:B-1----:R-:W-:Y:S04]  /*123a0*/  HMMA.16816.F32 R36, R136.reuse, R140, R36 ;  /* 0x0000008c8824723c */ /* 0x042fe80000001824 */
[--C-:B-----5:R-:W-:Y:S04]  /*123b0*/  FFMA.FTZ R134, R191, c[0x0][0x2d0], -R133.reuse ;  /* 0x0000b400bf867a23 */ /* 0x120fe80000010885 */
[C---:B------:R-:W-:Y:S01]  /*123c0*/  HMMA.16816.F32 R40, R136.reuse, R142, R40 ;  /* 0x0000008e8828723c */ /* 0x040fe20000001828 */
[----:B------:R-:W1:Y:S01]  /*123d0*/  LDSM.16.MT88.4 R140, [R197+0x5100] ;  /* 0x00510000c58c783b */ /* 0x000e620000004200 */
[----:B------:R5:W-:Y:S02]  /*123e0*/  MUFU.EX2 R173, R134 ;  /* 0x0000008600ad7308 */ /* 0x000be40000000800 */
[----:B---3--:R-:W-:Y:S04]  /*123f0*/  F2FP.PACK_AB R170, R178, R179 ;  /* 0x000000b3b2aa723e */ /* 0x008fe800000000ff */
[C---:B----4-:R-:W-:Y:S08]  /*12400*/  HMMA.16816.F32 R44, R136.reuse, R144, R44 ;  /* 0x00000090882c723c */ /* 0x050ff0000000182c */
[C---:B------:R-:W-:Y:S01]  /*12410*/  HMMA.16816.F32 R48, R136.reuse, R146, R48 ;  /* 0x000000928830723c */ /* 0x040fe20000001830 */
[----:B------:R-:W3:Y:S07]  /*12420*/  LDSM.16.MT88.4 R144, [R198+0x5100] ;  /* 0x00510000c690783b */ /* 0x000eee0000004200 */
[C---:B--2---:R-:W-:Y:S04]  /*12430*/  HMMA.16816.F32 R52, R136.reuse, R148, R52 ;  /* 0x000000948834723c */ /* 0x044fe80000001834 */
[--C-:B-----5:R-:W-:Y:S04]  /*12440*/  FFMA.FTZ R134, R192, c[0x0][0x2d0], -R133.reuse ;  /* 0x0000b400c0867a23 */ /* 0x120fe80000010885 */
[C---:B------:R-:W-:Y:S01]  /*12450*/  HMMA.16816.F32 R56, R136.reuse, R150, R56 ;  /* 0x000000968838723c */ /* 0x040fe20000001838 */
[----:B------:R-:W2:Y:S01]  /*12460*/  LDSM.16.MT88.4 R148, [R200+0x5100] ;  /* 0x00510000c894783b */ /* 0x000ea20000004200 */
[----:B------:R-:W4:Y:S06]  /*12470*/  MUFU.EX2 R172, R134 ;  /* 0x0000008600ac7308 */ /* 0x000f2c0000000800 */
[C---:B------:R-:W-:Y:S08]  /*12480*/  HMMA.16816.F32 R60, R136.reuse, R152, R60 ;  /* 0x00000098883c723c */ /* 0x040ff0000000183c */
[C---:B------:R-:W-:Y:S01]  /*12490*/  HMMA.16816.F32 R64, R136.reuse, R154, R64 ;  /* 0x0000009a8840723c */ /* 0x040fe20000001840 */
[----:B------:R-:W5:Y:S07]  /*124a0*/  LDSM.16.MT88.4 R152, [R199+0x5100] ;  /* 0x00510000c798783b */ /* 0x000f6e0000004200 */
[C---:B-1----:R-:W-:Y:S04]  /*124b0*/  HMMA.16816.F32 R68, R136.reuse, R140, R68 ;  /* 0x0000008c8844723c */ /* 0x042fe80000001844 */
[----:B----4-:R-:W-:Y:S01]  /*124c0*/  F2FP.PACK_AB R169, R172, R173 ;  /* 0x000000adaca9723e */ /* 0x010fe200000000ff */
[--C-:B------:R-:W-:Y:S02]  /*124d0*/  FFMA.FTZ R134, R193, c[0x0][0x2d0], -R133.reuse ;  /* 0x0000b400c1867a23 */ /* 0x100fe40000010885 */
[----:B------:R-:W-:Y:S01]  /*124e0*/  FFMA.FTZ R133, R135, c[0x0][0x2d0], -R133 ;  /* 0x0000b40087857a23 */ /* 0x000fe20000010885 */
[C---:B------:R-:W-:Y:S01]  /*124f0*/  HMMA.16816.F32 R72, R136.reuse, R142, R72 ;  /* 0x0000008e8848723c */ /* 0x040fe20000001848 */
[----:B------:R-:W1:Y:S02]  /*12500*/  LDSM.16.MT88.4 R140, [R197+0x7100] ;  /* 0x00710000c58c783b */ /* 0x000e640000004200 */
[----:B------:R-:W-:Y:S05]  /*12510*/  MUFU.EX2 R134, R134 ;  /* 0x0000008600867308 */ /* 0x000fea0000000800 */
[C---:B---3--:R-:W-:Y:S05]  /*12520*/  HMMA.16816.F32 R76, R136.reuse, R144, R76 ;  /* 0x00000090884c723c */ /* 0x048fea000000184c */
[----:B------:R-:W3:Y:S03]  /*12530*/  MUFU.EX2 R133, R133 ;  /* 0x0000008500857308 */ /* 0x000ee60000000800 */
[C---:B------:R-:W-:Y:S01]  /*12540*/  HMMA.16816.F32 R80, R136.reuse, R146, R80 ;  /* 0x000000928850723c */ /* 0x040fe20000001850 */
[----:B------:R-:W4:Y:S07]  /*12550*/  LDSM.16.MT88.4 R144, [R198+0x7100] ;  /* 0x00710000c690783b */ /* 0x000f2e0000004200 */
[C---:B--2---:R-:W-:Y:S08]  /*12560*/  HMMA.16816.F32 R84, R136.reuse, R148, R84 ;  /* 0x000000948854723c */ /* 0x044ff00000001854 */
[C---:B------:R-:W-:Y:S01]  /*12570*/  HMMA.16816.F32 R88, R136.reuse, R150, R88 ;  /* 0x000000968858723c */ /* 0x040fe20000001858 */
[----:B------:R-:W2:Y:S03]  /*12580*/  LDSM.16.MT88.4 R148, [R200+0x7100] ;  /* 0x00710000c894783b */ /* 0x000ea60000004200 */
[----:B---3--:R-:W-:Y:S04]  /*12590*/  F2FP.PACK_AB R171, R133, R134 ;  /* 0x0000008685ab723e */ /* 0x008fe800000000ff */
[C---:B-----5:R-:W-:Y:S08]  /*125a0*/  HMMA.16816.F32 R92, R136.reuse, R152, R92 ;  /* 0x00000098885c723c */ /* 0x060ff0000000185c */
[C---:B------:R-:W-:Y:S01]  /*125b0*/  HMMA.16816.F32 R96, R136.reuse, R154, R96 ;  /* 0x0000009a8860723c */ /* 0x040fe20000001860 */
[----:B------:R-:W3:Y:S07]  /*125c0*/  LDSM.16.MT88.4 R152, [R199+0x7100] ;  /* 0x00710000c798783b */ /* 0x000eee0000004200 */
[C---:B-1----:R-:W-:Y:S08]  /*125d0*/  HMMA.16816.F32 R100, R136.reuse, R140, R100 ;  /* 0x0000008c8864723c */ /* 0x042ff00000001864 */
[C---:B------:R-:W-:Y:S01]  /*125e0*/  HMMA.16816.F32 R104, R136.reuse, R142, R104 ;  /* 0x0000008e8868723c */ /* 0x040fe20000001868 */
[----:B------:R-:W1:Y:S07]  /*125f0*/  LDSM.16.MT88.4 R140, [R197+0x1900] ;  /* 0x00190000c58c783b */ /* 0x000e6e0000004200 */
[C---:B----4-:R-:W-:Y:S08]  /*12600*/  HMMA.16816.F32 R108, R136.reuse, R144, R108 ;  /* 0x00000090886c723c */ /* 0x050ff0000000186c */
[C---:B------:R-:W-:Y:S08]  /*12610*/  HMMA.16816.F32 R112, R136.reuse, R146, R112 ;  /* 0x000000928870723c */ /* 0x040ff00000001870 */
[C---:B--2---:R-:W-:Y:S08]  /*12620*/  HMMA.16816.F32 R116, R136.reuse, R148, R116 ;  /* 0x000000948874723c */ /* 0x044ff00000001874 */
[C---:B------:R-:W-:Y:S08]  /*12630*/  HMMA.16816.F32 R120, R136.reuse, R150, R120 ;  /* 0x000000968878723c */ /* 0x040ff00000001878 */
[C---:B---3--:R-:W-:Y:S08]  /*12640*/  HMMA.16816.F32 R124, R136.reuse, R152, R124 ;  /* 0x00000098887c723c */ /* 0x048ff0000000187c */
[----:B------:R-:W-:Y:S08]  /*12650*/  HMMA.16816.F32 R128, R136, R154, R128 ;  /* 0x0000009a8880723c */ /* 0x000ff00000001880 */
[C---:B-1----:R-:W-:Y:S01]  /*12660*/  HMMA.16816.F32 R136, R168.reuse, R140, R4 ;  /* 0x0000008ca888723c */ /* 0x042fe20000001804 */
[----:B------:R-:W1:Y:S07]  /*12670*/  LDSM.16.MT88.4 R4, [R197+0x3900] ;  /* 0x00390000c504783b */ /* 0x000e6e0000004200 */
[C---:B------:R-:W-:Y:S01]  /*12680*/  HMMA.16816.F32 R140, R168.reuse, R142, R8 ;  /* 0x0000008ea88c723c */ /* 0x040fe20000001808 */
[----:B------:R-:W2:Y:S07]  /*12690*/  LDSM.16.MT88.4 R8, [R198+0x3900] ;  /* 0x00390000c608783b */ /* 0x000eae0000004200 */
[C---:B------:R-:W-:Y:S01]  /*126a0*/  HMMA.16816.F32 R144, R168.reuse, R156, R12 ;  /* 0x0000009ca890723c */ /* 0x040fe2000000180c */
        /* <DEDUP_REMOVED lines=29> */
[----:B------:R-:W-:Y:S01]  /*12880*/  FFMA.FTZ R16, R2, R248, R243 ;  /* 0x000000f802107223 */ /* 0x000fe200000100f3 */
[C---:B------:R-:W-:Y:S04]  /*12890*/  HMMA.16816.F32 R96, R168.reuse, R18, R96 ;  /* 0x00000012a860723c */ /* 0x040fe80000001860 */
[----:B------:R-:W-:Y:S02]  /*128a0*/  FFMA.FTZ R2, R0, R249, R230 ;  /* 0x000000f900027223 */ /* 0x000fe400000100e6 */
[----:B------:R-:W-:Y:S02]  /*128b0*/  FADD.FTZ R0, R246, R16 ;  /* 0x00000010f6007221 */ /* 0x000fe40000010000 */
[C---:B-1----:R-:W-:Y:S04]  /*128c0*/  HMMA.16816.F32 R100, R168.reuse, R4, R100 ;  /* 0x00000004a864723c */ /* 0x042fe80000001864 */
[----:B------:R-:W-:Y:S02]  /*128d0*/  FADD.FTZ R2, R229, R2 ;  /* 0x00000002e5027221 */ /* 0x000fe40000010000 */
[----:B------:R-:W-:Y:S02]  /*128e0*/  FADD.FTZ R0, R245, R0 ;  /* 0x00000000f5007221 */ /* 0x000fe40000010000 */
[C---:B------:R-:W-:Y:S01]  /*128f0*/  HMMA.16816.F32 R104, R168.reuse, R6, R104 ;  /* 0x00000006a868723c */ /* 0x040fe20000001868 */
[----:B------:R-:W1:Y:S03]  /*12900*/  LDSM.16.MT88.4 R4, [R199+0x7900] ;  /* 0x00790000c704783b */ /* 0x000e660000004200 */
[----:B------:R-:W-:Y:S02]  /*12910*/  FADD.FTZ R2, R228, R2 ;  /* 0x00000002e4027221 */ /* 0x000fe40000010000 */
[----:B------:R-:W-:Y:S02]  /*12920*/  FADD.FTZ R0, R244, R0 ;  /* 0x00000000f4007221 */ /* 0x000fe40000010000 */
[----:B------:R-:W-:Y:S01]  /*12930*/  FADD.FTZ R2, R227, R2 ;  /* 0x00000002e3027221 */ /* 0x000fe20000010000 */
[C---:B--2---:R-:W-:Y:S03]  /*12940*/  HMMA.16816.F32 R108, R168.reuse, R8, R108 ;  /* 0x00000008a86c723c */ /* 0x044fe6000000186c */
[----:B------:R-:W-:Y:S02]  /*12950*/  FADD.FTZ R0, R242, R0 ;  /* 0x00000000f2007221 */ /* 0x000fe40000010000 */
[----:B------:R-:W-:Y:S02]  /*12960*/  FADD.FTZ R2, R190, R2 ;  /* 0x00000002be027221 */ /* 0x000fe40000010000 */
[----:B------:R-:W-:Y:S01]  /*12970*/  FADD.FTZ R0, R241, R0 ;  /* 0x00000000f1007221 */ /* 0x000fe20000010000 */
[C---:B------:R-:W-:Y:S04]  /*12980*/  HMMA.16816.F32 R112, R168.reuse, R10, R112 ;  /* 0x0000000aa870723c */ /* 0x040fe80000001870 */
[----:B------:R-:W-:Y:S02]  /*12990*/  FADD.FTZ R2, R188, R2 ;  /* 0x00000002bc027221 */ /* 0x000fe40000010000 */
[----:B------:R-:W-:Y:S02]  /*129a0*/  FADD.FTZ R0, R240, R0 ;  /* 0x00000000f0007221 */ /* 0x000fe40000010000 */
[----:B------:R-:W-:Y:S01]  /*129b0*/  FADD.FTZ R2, R186, R2 ;  /* 0x00000002ba027221 */ /* 0x000fe20000010000 */
[C---:B---3--:R-:W-:Y:S03]  /*129c0*/  HMMA.16816.F32 R116, R168.reuse, R12, R116 ;  /* 0x0000000ca874723c */ /* 0x048fe60000001874 */
        /* <DEDUP_REMOVED lines=8> */
[----:B------:R-:W-:Y:S02]  /*12a50*/  FADD.FTZ R0, R187, R0 ;  /* 0x00000000bb007221 */ /* 0x000fe40000010000 */
[----:B------:R-:W-:Y:S02]  /*12a60*/  FADD.FTZ R2, R175, R2 ;  /* 0x00000002af027221 */ /* 0x000fe40000010000 */
        /* <DEDUP_REMOVED lines=16> */
.L_x_1619:
[----:B------:R-:W2:Y:S01]  /*12b70*/  SHFL.BFLY PT, R6, R248, 0x2, 0x1f ;  /* 0x0c401f00f8067f89 */ /* 0x000ea200000e0000 */
[----:B------:R-:W-:-:S02]  /*12b80*/  MOV R17, 0xff800000 ;  /* 0xff80000000117802 */ /* 0x000fc40000000f00 */
[----:B------:R-:W-:Y:S01]  /*12b90*/  MOV R18, 0xff800000 ;  /* 0xff80000000127802 */ /* 0x000fe20000000f00 */
[----:B------:R-:W3:Y:S01]  /*12ba0*/  SHFL.BFLY PT, R7, R249, 0x2, 0x1f ;  /* 0x0c401f00f9077f89 */ /* 0x000ee200000e0000 */
[----:B------:R-:W-:Y:S01]  /*12bb0*/  PLOP3.LUT P2, PT, PT, PT, PT, 0x8, 0x0 ;  /* 0x000000000000781c */ /* 0x000fe20003f4e170 */
[----:B--2---:R-:W-:Y:S02]  /*12bc0*/  FADD.FTZ R6, R6, R248 ;  /* 0x000000f806067221 */ /* 0x004fe40000010000 */
[----:B---3--:R-:W-:-:S03]  /*12bd0*/  FADD.FTZ R7, R7, R249 ;  /* 0x000000f907077221 */ /* 0x008fc60000010000 */
[----:B------:R-:W2:Y:S04]  /*12be0*/  SHFL.BFLY PT, R2, R6, 0x1, 0x1f ;  /* 0x0c201f0006027f89 */ /* 0x000ea800000e0000 */
[----:B------:R-:W3:Y:S01]  /*12bf0*/  SHFL.BFLY PT, R0, R7, 0x1, 0x1f ;  /* 0x0c201f0007007f89 */ /* 0x000ee200000e0000 */
[----:B--2---:R-:W-:Y:S01]  /*12c00*/  FADD.FTZ R6, R6, R2 ;  /* 0x0000000206067221 */ /* 0x004fe20000010000 */
[----:B------:R-:W-:Y:S01]  /*12c10*/  MOV R2, RZ ;  /* 0x000000ff00027202 */ /* 0x000fe20000000f00 */
[----:B---3--:R-:W-:-:S03]  /*12c20*/  FADD.FTZ R7, R0, R7 ;  /* 0x0000000700077221 */ /* 0x008fc60000010000 */
[----:B------:R-:W-:Y:S02]  /*12c30*/  FSETP.NE.FTZ.AND P1, PT, R6, RZ, PT ;  /* 0x000000ff0600720b */ /* 0x000fe40003f35000 */
[----:B------:R-:W-:Y:S02]  /*12c40*/  MOV R0, RZ ;  /* 0x000000ff00007202 */ /* 0x000fe40000000f00 */
[----:B------:R-:W-:-:S09]  /*12c50*/  FSETP.NE.FTZ.AND P0, PT, R7, RZ, PT ;  /* 0x000000ff0700720b */ /* 0x000fd20003f15000 */
[----:B------:R-:W2:Y:S01]  /*12c60*/  @P1 MUFU.RCP R2, R6 ;  /* 0x0000000600021308 */ /* 0x000ea20000001000 */
[----:B-1----:R-:W-:-:S05]  /*12c70*/  @P1 MOV R4, 0x3f317218 ;  /* 0x3f31721800041802 */ /* 0x002fca0000000f00 */
[----:B------:R-:W-:Y:S02]  /*12c80*/  @P1 FMUL.FTZ R5, R4, c[0x0][0x2d0] ;  /* 0x0000b40004051a20 */ /* 0x000fe40000410000 */
[----:B------:R-:W-:Y:S08]  /*12c90*/  @P0 MUFU.RCP R0, R7 ;  /* 0x0000000700000308 */ /* 0x000ff00000001000 */
[----:B------:R-:W1:Y:S01]  /*12ca0*/  @P1 MUFU.LG2 R6, R6 ;  /* 0x0000000600061308 */ /* 0x000e620000000c00 */
[----:B--2---:R-:W-:-:S02]  /*12cb0*/  FMUL.FTZ R136, R2, R136 ;  /* 0x0000008802887220 */ /* 0x004fc40000410000 */
[C---:B------:R-:W-:Y:S02]  /*12cc0*/  FMUL.FTZ R137, R2.reuse, R137 ;  /* 0x0000008902897220 */ /* 0x040fe40000410000 */
[C---:B------:R-:W-:Y:S02]  /*12cd0*/  FMUL.FTZ R140, R2.reuse, R140 ;  /* 0x0000008c028c7220 */ /* 0x040fe40000410000 */
[C---:B------:R-:W-:Y:S01]  /*12ce0*/  FMUL.FTZ R141, R2.reuse, R141 ;  /* 0x0000008d028d7220 */ /* 0x040fe20000410000 */
[----:B------:R-:W2:Y:S01]  /*12cf0*/  @P0 MUFU.LG2 R7, R7 ;  /* 0x0000000700070308 */ /* 0x000ea20000000c00 */
        /* <DEDUP_REMOVED lines=61> */
[----:B-1----:R-:W-:Y:S02]  /*130d0*/  @P1 FMUL.FTZ R6, R6, 0.69314718246459960938 ;  /* 0x3f31721806061820 */ /* 0x002fe40000410000 */
[----:B--2---:R-:W-:Y:S02]  /*130e0*/  @P0 FMUL.FTZ R4, R7, 0.69314718246459960938 ;  /* 0x3f31721807040820 */ /* 0x004fe40000410000 */
        /* <DEDUP_REMOVED lines=67> */
.L_x_1586:
        /* <DEDUP_REMOVED lines=310> */
.L_x_1631:
[----:B------:R-:W-:Y:S05]  /*14880*/  BSYNC B0 ;  /* 0x0000000000007941 */ /* 0x000fea0003800000 */
.L_x_1630:
        /* <DEDUP_REMOVED lines=72> */
[----:B-----5:R-:W-:Y:S02]  /*14d10*/  @!P6 LEA.HI R4, R15, R15, RZ, 0x1 ;  /* 0x0000000f0f04e211 */ /* 0x020fe400078f08ff */
        /* <DEDUP_REMOVED lines=13> */
[----:B--2---:R-:W-:Y:S02]  /*14df0*/  @!P2 LEA.HI R7, R10, R10, RZ, 0x1 ;  /* 0x0000000a0a07a211 */ /* 0x004fe400078f08ff */
[----:B------:R-:W-:-:S02]  /*14e00*/  @!P1 LEA.HI R6, R11, R11, RZ, 0x1 ;  /* 0x0000000b0b069211 */ /* 0x000fc400078f08ff */
[----:B---3--:R-:W-:Y:S02]  /*14e10*/  @!P4 LEA.HI R4, R8, R8, RZ, 0x1 ;  /* 0x000000080804c211 */ /* 0x008fe400078f08ff */
        /* <DEDUP_REMOVED lines=39> */
[----:B--2---:R-:W-:-:S02]  /*15090*/  @!P2 LEA.HI R7, R10, R10, RZ, 0x1 ;  /* 0x0000000a0a07a211 */ /* 0x004fc400078f08ff */
[----:B------:R-:W-:Y:S02]  /*150a0*/  @!P1 LEA.HI R6, R11, R11, RZ, 0x1 ;  /* 0x0000000b0b069211 */ /* 0x000fe400078f08ff */
[----:B---3--:R-:W-:Y:S02]  /*150b0*/  @!P4 LEA.HI R4, R8, R8, RZ, 0x1 ;  /* 0x000000080804c211 */ /* 0x008fe400078f08ff */
        /* <DEDUP_REMOVED lines=36> */
[----:B--2---:R-:W-:-:S04]  /*15300*/  @!P2 LEA.HI R7, R10, R10, RZ, 0x1 ;  /* 0x0000000a0a07a211 */ /* 0x004fc800078f08ff */
        /* <DEDUP_REMOVED lines=26> */
.L_x_1629:
        /* <DEDUP_REMOVED lines=50> */
.L_x_1632:
        /* <DEDUP_REMOVED lines=11> */
.L_x_5187:


//--------------------- .text._ZN7cutlass13device_kernelIN5flash19enable_sm80_to_sm89INS1_16FlashAttnFwdSm80INS1_25CollectiveMainloopFwdSm80ILi8ELi1ELb0EN4cute5tupleIJNS5_1CILi128EEENS7_ILi64EEENS7_ILi256EEEEEELi256ENS_6half_tEfNS_4arch4Sm80ELb0ELb1ELb1ELb1ELb0ELb0ELb1ELb1EEENS1_21CollectiveEpilogueFwdINS6_IJS8_SA_S9_EEENS6_IJNS7_ILi1EEESI_SI_EEESC_SE_Li256ELb1ELb1ELb1ELb0EEENS1_36VarlenDynamicPersistentTileSchedulerILi128ELi64ELi256ELi256ELb1ELb1ELb0ELb1ELb0ELb1EEEEEEEEEvNT_6ParamsE --------------------------
	.section	.text._ZN7cutlass13device_kernelIN5flash19enable_sm80_to_sm89INS1_16FlashAttnFwdSm80INS1_25CollectiveMainloopFwdSm80ILi8ELi1ELb0EN4cute5tupleIJNS5_1CILi128EEENS7_ILi64EEENS7_ILi256EEEEEELi256ENS_6half_tEfNS_4arch4Sm80ELb0ELb1ELb1ELb1ELb0ELb0ELb1ELb1EEENS1_21CollectiveEpilogueFwdINS6_IJS8_SA_S9_EEENS6_IJNS7_ILi1EEESI_SI_EEESC_SE_Li256ELb1ELb1ELb1ELb0EEENS1_36VarlenDynamicPersistentTileSchedulerILi128ELi64ELi256ELi256ELb1ELb1ELb0ELb1ELb0ELb1EEEEEEEEEvNT_6ParamsE,"ax",@progbits
	.sectioninfo	@"SHI_REGISTERS=255"
	.align	128
.text._ZN7cutlass13device_kernelIN5flash19enable_sm80_to_sm89INS1_16FlashAttnFwdSm80INS1_25CollectiveMainloopFwdSm80ILi8ELi1ELb0EN4cute5tupleIJNS5_1CILi128EEENS7_ILi64EEENS7_ILi256EEEEEELi256ENS_6half_tEfNS_4arch4Sm80ELb0ELb1ELb1ELb1ELb0ELb0ELb1ELb1EEENS1_21CollectiveEpilogueFwdINS6_IJS8_SA_S9_EEENS6_IJNS7_ILi1EEESI_SI_EEESC_SE_Li256ELb1ELb1ELb1ELb0EEENS1_36VarlenDynamicPersistentTileSchedulerILi128ELi64ELi256ELi256ELb1ELb1ELb0ELb1ELb0ELb1EEEEEEEEEvNT_6ParamsE:
        .type           _ZN7cutlass13device_kernelIN5flash19enable_sm80_to_sm89INS1_16FlashAttnFwdSm80INS1_25CollectiveMainloopFwdSm80ILi8ELi1ELb0EN4cute5tupleIJNS5_1CILi128EEENS7_ILi64EEENS7_ILi256EEEEEELi256ENS_6half_tEfNS_4arch4Sm80ELb0ELb1ELb1ELb1ELb0ELb0ELb1ELb1EEENS1_21CollectiveEpilogueFwdINS6_IJS8_SA_S9_EEENS6_IJNS7_ILi1EEESI_SI_EEESC_SE_Li256ELb1ELb1ELb1ELb0EEENS1_36VarlenDynamicPersistentTileSchedulerILi128ELi64ELi256ELi256ELb1ELb1ELb0ELb1ELb0ELb1EEEEEEEEEvNT_6ParamsE,@function
        .size           _ZN7cutlass13device_kernelIN5flash19enable_sm80_to_sm89INS1_16FlashAttnFwdSm80INS1_25CollectiveMainloopFwdSm80ILi8ELi1ELb0EN4cute5tupleIJNS5_1CILi128EEENS7_ILi64EEENS7_ILi256EEEEEELi256ENS_6half_tEfNS_4arch4Sm80ELb0ELb1ELb1ELb1ELb0ELb0ELb1ELb1EEENS1_21CollectiveEpilogueFwdINS6_IJS8_SA_S9_EEENS6_IJNS7_ILi1EEESI_SI_EEESC_SE_Li256ELb1ELb1ELb1ELb0EEENS1_36VarlenDynamicPersistentTileSchedulerILi128ELi64ELi256ELi256ELb1ELb1ELb0ELb1ELb0ELb1EEEEEEEEEvNT_6ParamsE,(.L_x_5188 - _ZN7cutlass13device_kernelIN5flash19enable_sm80_to_sm89INS1_16FlashAttnFwdSm80INS1_25CollectiveMainloopFwdSm80ILi8ELi1ELb0EN4cute5tupleIJNS5_1CILi128EEENS7_ILi64EEENS7_ILi256EEEEEELi256ENS_6half_tEfNS_4arch4Sm80ELb0ELb1ELb1ELb1ELb0ELb0ELb1ELb1EEENS1_21CollectiveEpilogueFwdINS6_IJS8_SA_S9_EEENS6_IJNS7_ILi1EEESI_SI_EEESC_SE_Li256ELb1ELb1ELb1ELb0EEENS1_36VarlenDynamicPersistentTileSchedulerILi128ELi64ELi256ELi256ELb1ELb1ELb0ELb1ELb0ELb1EEEEEEEEEvNT_6ParamsE)
        .other          _ZN7cutlass13device_kernelIN5flash19enable_sm80_to_sm89INS1_16FlashAttnFwdSm80INS1_25CollectiveMainloopFwdSm80ILi8ELi1ELb0EN4cute5tupleIJNS5_1CILi128EEENS7_ILi64EEENS7_ILi256EEEEEELi256ENS_6half_tEfNS_4arch4Sm80ELb0ELb1ELb1ELb1ELb0ELb0ELb1ELb1EEENS1_21CollectiveEpilogueFwdINS6_IJS8_SA_S9_EEENS6_IJNS7_ILi1EEESI_SI_EEESC_SE_Li256ELb1ELb1ELb1ELb0EEENS1_36VarlenDynamicPersistentTileSchedulerILi128ELi64ELi256ELi256ELb1ELb1ELb0ELb1ELb0ELb1EEEEEEEEEvNT_6ParamsE,@"STO_CUDA_ENTRY STV_DEFAULT"
_ZN7cutlass13device_kernelIN5flash19enable_sm80_to_sm89INS1_16FlashAttnFwdSm80INS1_25CollectiveMainloopFwdSm80ILi8ELi1ELb0EN4cute5tupleIJNS5_1CILi128EEENS7_ILi64EEENS7_ILi256EEEEEELi256ENS_6half_tEfNS_4arch4Sm80ELb0ELb1ELb1ELb1ELb0ELb0ELb1ELb1EEENS1_21CollectiveEpilogueFwdINS6_IJS8_SA_S9_EEENS6_IJNS7_ILi1EEESI_SI_EEESC_SE_Li256ELb1ELb1ELb1ELb0EEENS1_36VarlenDynamicPersistentTileSchedulerILi128ELi64ELi256ELi256ELb1ELb1ELb0ELb1ELb0ELb1EEEEEEEEEvNT_6ParamsE:
[----:B------:R-:W-:-:S03]  /*0000*/  MOV R1, c[0x0][0x28] ;  /* 0x00000a0000017a02 */ /* 0x000fc60000000f00 */
[----:B------:R-:W1:Y:S01]  /*0010*/  S2R R2, SR_TID.X ;  /* 0x0000000000027919 */ /* 0x000e620000002100 */
[----:B------:R-:W-:Y:S01]  /*0020*/  IADD3 R1, R1, -0xb0, RZ ;  /* 0xffffff5001017810 */ /* 0x000fe20007ffe0ff */
[----:B------:R-:W-:Y:S01]  /*0030*/  ULDC.64 UR6, c[0x0][0x118] ;  /* 0x0000460000067ab9 */ /* 0x000fe20000000a00 */
[----:B-1----:R-:W-:-:S06]  /*0040*/  SHF.R.U32.HI R0, RZ, 0x5, R2 ;  /* 0x00000005ff007819 */ /* 0x002fcc0000011602 */
[----:B------:R-:W1:Y:S02]  /*0050*/  SHFL.IDX PT, R0, R0, RZ, 0x1f ;  /* 0x00001fff00007589 */ /* 0x000e6400000e0000 */
[----:B-1----:R-:W1:Y:S02]  /*0060*/  R2UR UR5, R0 ;  /* 0x00000000000573c2 */ /* 0x002e6400000e0000 */
[----:B-1----:R-:W-:-:S13]  /*0070*/  ISETP.NE.AND P0, PT, RZ, UR5, PT ;  /* 0x00000005ff007c0c */ /* 0x002fda000bf05270 */
        /* <DEDUP_REMOVED lines=46> */
.L_x_1638:
        /* <DEDUP_REMOVED lines=16> */
.L_x_1777:
        /* <DEDUP_REMOVED lines=16> */
.L_x_1778:
[----:B--2---:R-:W-:-:S05]  /*0560*/  IMAD R0, R0, c[0x0][0x538], RZ ;  /* 0x00014e0000007a24 */ /* 0x004fca00078e02ff */
[----:B------:R-:W-:-:S04]  /*0570*/  IADD3 R7, R0, R7, RZ ;  /* 0x0000000700077210 */ /* 0x000fc80007ffe0ff */
[----:B------:R-:W-:-:S13]  /*0580*/  ISETP.GT.AND P0, PT, R7, UR4, PT ;  /* 0x0000000407007c0c */ /* 0x000fda000bf04270 */
[----:B-1----:R-:W-:Y:S05]  /*0590*/  @!P0 BRA `(.L_x_1638) ;  /* 0xfffffdc000008947 */ /* 0x002fea000383ffff */
.L_x_1634:
[----:B------:R-:W-:-:S05]  /*05a0*/  IADD3 R11, -R0, R7, RZ ;  /* 0x00000007000b7210 */ /* 0x000fca0007ffe1ff */
[----:B------:R-:W-:-:S05]  /*05b0*/  IMAD R0, R4, c[0x0][0x538], R11 ;  /* 0x00014e0004007a24 */ /* 0x000fca00078e020b */
[----:B------:R-:W-:Y:S01]  /*05c0*/  ISETP.GT.AND P0, PT, R0, UR4, PT ;  /* 0x0000000400007c0c */ /* 0x000fe2000bf04270 */
[----:B------:R-:W-:-:S12]  /*05d0*/  BRA.DIV ~URZ, `(.L_x_1639) ;  /* 0x000194a27f007947 */ /* 0x000fd8000b800000 */
[----:B------:R-:W-:-:S04]  /*05e0*/  VOTE.ANY R10, PT, !P0 ;  /* 0x00000000000a7806 */ /* 0x000fc800040e0100 */
.L_x_1779:
[----:B------:R-:W1:Y:S02]  /*05f0*/  POPC R7, R10 ;  /* 0x0000000a00077309 */ /* 0x000e640000000000 */
[----:B-1----:R-:W-:-:S05]  /*0600*/  IADD3 R0, R7, R6, RZ ;  /* 0x0000000607007210 */ /* 0x002fca0007ffe0ff */
[----:B------:R1:W-:Y:S01]  /*0610*/  STL [R1+0x34], R0 ;  /* 0x0000340001007387 */ /* 0x0003e20000100800 */
[----:B------:R-:W-:Y:S05]  /*0620*/  BRA.DIV ~URZ, `(.L_x_1640) ;  /* 0x000194a27f007947 */ /* 0x000fea000b800000 */
[----:B------:R2:W3:Y:S01]  /*0630*/  SHFL.IDX PT, R12, R9, R7, 0x1f ;  /* 0x00001f07090c7589 */ /* 0x0004e200000e0000 */
[----:B------:R-:W-:-:S03]  /*0640*/  MOV R6, RZ ;  /* 0x000000ff00067202 */ /* 0x000fc60000000f00 */
[----:B------:R2:W4:Y:S04]  /*0650*/  SHFL.IDX PT, R9, R8, R7, 0x1f ;  /* 0x00001f0708097589 */ /* 0x00052800000e0000 */
.L_x_1780:
[----:B------:R-:W-:Y:S01]  /*0660*/  ISETP.NE.AND P0, PT, R10, RZ, PT ;  /* 0x000000ff0a00720c */ /* 0x000fe20003f05270 */
[----:B------:R-:W-:-:S12]  /*0670*/  BSSY B0, `(.L_x_1641) ;  /* 0x0000005000007945 */ /* 0x000fd80003800000 */
[----:B------:R-:W-:Y:S05]  /*0680*/  @!P0 BRA `(.L_x_1642) ;  /* 0x0000003000008947 */ /* 0x000fea0003800000 */
[----:B------:R-:W-:Y:S01]  /*0690*/  IADD3 R3, R7, -0x1, RZ ;  /* 0xffffffff07037810 */ /* 0x000fe20007ffe0ff */
[----:B------:R-:W-:Y:S05]  /*06a0*/  BRA.DIV ~URZ, `(.L_x_1643) ;  /* 0x000195027f007947 */ /* 0x000fea000b800000 */
[----:B------:R1:W2:Y:S02]  /*06b0*/  SHFL.IDX PT, R6, R4, R3, 0x1f ;  /* 0x00001f0304067589 */ /* 0x0002a400000e0000 */
.L_x_1642:
[----:B------:R-:W-:Y:S05]  /*06c0*/  BSYNC B0 ;  /* 0x0000000000007941 */ /* 0x000fea0003800000 */
.L_x_1641:
        /* <DEDUP_REMOVED lines=69> */
.L_x_1645:
        /* <DEDUP_REMOVED lines=70> */
.L_x_1646:
[----:B------:R-:W-:Y:S05]  /*0f80*/  BSYNC B0 ;  /* 0x0000000000007941 */ /* 0x000fea0003800000 */
.L_x_1644:
[----:B------:R-:W-:-:S04]  /*0f90*/  LOP3.LUT R0, RZ, R0, RZ, 0x33, !PT ;  /* 0x00000000ff007212 */ /* 0x000fc800078e33ff */
[----:B------:R-:W-:-:S05]  /*0fa0*/  IADD3 R0, R0, R12, RZ ;  /* 0x0000000c00007210 */ /* 0x000fca0007ffe0ff */
[----:B------:R2:W-:Y:S01]  /*0fb0*/  STL [R1+0x2c], R0 ;  /* 0x00002c0001007387 */ /* 0x0005e20000100800 */
[----:B------:R-:W-:Y:S05]  /*0fc0*/  BRA `(.L_x_1647) ;  /* 0x0000006000007947 */ /* 0x000fea0003800000 */
.L_x_1635:
[----:B------:R-:W-:Y:S01]  /*0fd0*/  MOV R0, UR4 ;  /* 0x0000000400007c02 */ /* 0x000fe20008000f00 */
[----:B------:R-:W-:Y:S04]  /*0fe0*/  STL [R1+0x2c], RZ ;  /* 0x00002cff01007387 */ /* 0x000fe80000100800 */
[----:B------:R-:W-:Y:S04]  /*0ff0*/  STL [R1+0x30], RZ ;  /* 0x000030ff01007387 */ /* 0x000fe80000100800 */
[----:B------:R1:W-:Y:S02]  /*1000*/  STL [R1+0x28], R0 ;  /* 0x0000280001007387 */ /* 0x0003e40000100800 */
[----:B-1----:R-:W-:-:S05]  /*1010*/  MOV R0, c[0x0][0x53c] ;  /* 0x00014f0000007a02 */ /* 0x002fca0000000f00 */
[----:B------:R1:W-:Y:S02]  /*1020*/  STL [R1+0x34], R0 ;  /* 0x0000340001007387 */ /* 0x0003e40000100800 */
.L_x_1647:
        /* <DEDUP_REMOVED lines=8> */
.L_x_1633:
[----:B-12---:R-:W2:Y:S02]  /*10b0*/  LDL R0, [R1+0x34] ;  /* 0x0000340001007983 */ /* 0x006ea40000100800 */
[----:B--2---:R-:W-:-:S13]  /*10c0*/  ISETP.GE.AND P0, PT, R0, c[0x0][0x53c], PT ;  /* 0x00014f0000007a0c */ /* 0x004fda0003f06270 */
[----:B------:R-:W-:Y:S05]  /*10d0*/  @P0 EXIT ;  /* 0x000000000000094d */ /* 0x000fea0003800000 */
[----:B------:R-:W1:Y:S02]  /*10e0*/  S2R R16, SR_TID.X ;  /* 0x0000000000107919 */ /* 0x000e640000002100 */
[----:B-1----:R-:W-:-:S04]  /*10f0*/  SHF.R.S32.HI R11, RZ, 0x1f, R16 ;  /* 0x0000001fff0b7819 */ /* 0x002fc80000011410 */
[CC--:B------:R-:W-:Y:S02]  /*1100*/  LEA.HI R2, R11.reuse, R16.reuse, RZ, 0x4 ;  /* 0x000000100b027211 */ /* 0x0c0fe400078f20ff */
[----:B------:R-:W-:Y:S02]  /*1110*/  LEA.HI R8, R11, R16, RZ, 0x3 ;  /* 0x000000100b087211 */ /* 0x000fe400078f18ff */
[----:B------:R-:W-:Y:S02]  /*1120*/  SHF.R.S32.HI R3, RZ, 0x4, R2 ;  /* 0x00000004ff037819 */ /* 0x000fe40000011402 */
[----:B---3--:R-:W-:Y:S02]  /*1130*/  LOP3.LUT R5, R8, 0xfffffff8, RZ, 0xc0, !PT ;  /* 0xfffffff808057812 */ /* 0x008fe400078ec0ff */
        /* <DEDUP_REMOVED lines=25> */
[----:B------:R-:W-:Y:S02]  /*12d0*/  LOP3.LUT R4, R13, 0xfffffff8, RZ, 0xc0, !PT ;  /* 0xfffffff80d047812 */ /* 0x000fe400078ec0ff */
[----:B------:R-:W-:-:S02]  /*12e0*/  LEA.HI R6, R11, R16, RZ, 0x5 ;  /* 0x000000100b067211 */ /* 0x000fc400078f28ff */
[----:B------:R-:W-:Y:S02]  /*12f0*/  LOP3.LUT R15, R3, R0, RZ, 0x3c, !PT ;  /* 0x00000000030f7212 */ /* 0x000fe400078e3cff */
[----:B------:R-:W-:Y:S01]  /*1300*/  LEA.HI R7, R11, R16, RZ, 0x6 ;  /* 0x000000100b077211 */ /* 0x000fe200078f30ff */
[----:B------:R-:W-:Y:S01]  /*1310*/  IMAD.IADD R11, R2, 0x1, -R4 ;  /* 0x00000001020b7824 */ /* 0x000fe200078e0a04 */
[----:B------:R-:W-:Y:S02]  /*1320*/  LOP3.LUT R0, R6, 0xffffffe0, RZ, 0xc0, !PT ;  /* 0xffffffe006007812 */ /* 0x000fe400078ec0ff */
[--C-:B------:R-:W-:Y:S01]  /*1330*/  SHF.R.S32.HI R8, RZ, 0x5, R6.reuse ;  /* 0x00000005ff087819 */ /* 0x100fe20000011406 */
[----:B------:R-:W-:Y:S01]  /*1340*/  IMAD.SHL.U32 R4, R7, 0x8, RZ ;  /* 0x0000000807047824 */ /* 0x000fe200078e00ff */
[----:B------:R-:W-:Y:S01]  /*1350*/  SHF.R.S32.HI R2, RZ, 0x1f, R6 ;  /* 0x0000001fff027819 */ /* 0x000fe20000011406 */
[----:B------:R-:W-:Y:S01]  /*1360*/  IMAD.IADD R17, R16, 0x1, -R0 ;  /* 0x0000000110117824 */ /* 0x000fe200078e0a00 */
[----:B------:R-:W-:-:S02]  /*1370*/  LOP3.LUT R3, R12, 0xfffffffc, RZ, 0xc0, !PT ;  /* 0xfffffffc0c037812 */ /* 0x000fc400078ec0ff */
[----:B------:R-:W-:Y:S01]  /*1380*/  LEA.HI R0, R2, R8, RZ, 0x3 ;  /* 0x0000000802007211 */ /* 0x000fe200078f18ff */
[----:B------:R-:W-:Y:S01]  /*1390*/  IMAD.SHL.U32 R2, R11, 0x40, RZ ;  /* 0x000000400b027824 */ /* 0x000fe200078e00ff */
[----:B------:R-:W-:Y:S01]  /*13a0*/  LOP3.LUT R219, R5, 0x7ffffe00, R4, 0xf8, !PT ;  /* 0x7ffffe0005db7812 */ /* 0x000fe200078ef804 */
[----:B------:R-:W-:Y:S01]  /*13b0*/  IMAD.SHL.U32 R5, R14, 0x8, RZ ;  /* 0x000000080e057824 */ /* 0x000fe200078e00ff */
[----:B------:R-:W-:Y:S01]  /*13c0*/  SHF.R.S32.HI R12, RZ, 0x1f, R17 ;  /* 0x0000001fff0c7819 */ /* 0x000fe20000011411 */
[----:B------:R-:W-:Y:S01]  /*13d0*/  IMAD.IADD R7, R16, 0x1, -R3 ;  /* 0x0000000110077824 */ /* 0x000fe200078e0a03 */
[----:B------:R-:W-:Y:S01]  /*13e0*/  LOP3.LUT R2, R2, 0x1c0, RZ, 0xc0, !PT ;  /* 0x000001c002027812 */ /* 0x000fe200078ec0ff */
[----:B------:R-:W-:Y:S01]  /*13f0*/  IMAD.SHL.U32 R219, R219, 0x2, RZ ;  /* 0x00000002dbdb7824 */ /* 0x000fe200078e00ff */
[----:B------:R-:W-:Y:S02]  /*1400*/  LOP3.LUT R0, R0, 0xffffff8, RZ, 0xc0, !PT ;  /* 0x0ffffff800007812 */ /* 0x000fe400078ec0ff */
[----:B------:R-:W-:-:S02]  /*1410*/  LEA.HI R12, R12, R17, RZ, 0x2 ;  /* 0x000000110c0c7211 */ /* 0x000fc400078f10ff */
[----:B------:R-:W-:Y:S01]  /*1420*/  LOP3.LUT R5, R2, 0x8, R5, 0xf8, !PT ;  /* 0x0000000802057812 */ /* 0x000fe200078ef805 */
[----:B------:R-:W-:Y:S01]  /*1430*/  IMAD.IADD R3, R8, 0x1, -R0 ;  /* 0x0000000108037824 */ /* 0x000fe200078e0a00 */
[----:B------:R-:W-:Y:S02]  /*1440*/  SHF.R.U32.HI R2, RZ, 0x3, R2 ;  /* 0x00000003ff027819 */ /* 0x000fe40000011602 */
[----:B------:R-:W-:Y:S02]  /*1450*/  SHF.R.S32.HI R0, RZ, 0x2, R12 ;  /* 0x00000002ff007819 */ /* 0x000fe4000001140c */
[----:B------:R-:W-:Y:S01]  /*1460*/  LOP3.LUT R6, R5, R2, RZ, 0x3c, !PT ;  /* 0x0000000205067212 */ /* 0x000fe200078e3cff */
[C---:B------:R-:W-:Y:S01]  /*1470*/  IMAD.SHL.U32 R2, R9.reuse, 0x40, RZ ;  /* 0x0000004009027824 */ /* 0x040fe200078e00ff */
[----:B------:R-:W-:Y:S01]  /*1480*/  LOP3.LUT R4, R9, 0x1, RZ, 0xc0, !PT ;  /* 0x0000000109047812 */ /* 0x000fe200078ec0ff */
[----:B------:R-:W-:Y:S01]  /*1490*/  IMAD R16, R3, 0x10, R0 ;  /* 0x0000001003107824 */ /* 0x000fe200078e0200 */
[----:B------:R-:W-:Y:S01]  /*14a0*/  LEA.HI R0, R7, R7, RZ, 0x1 ;  /* 0x0000000707007211 */ /* 0x000fe200078f08ff */
[----:B------:R-:W-:Y:S01]  /*14b0*/  IMAD.SHL.U32 R3, R13, 0x40, RZ ;  /* 0x000000400d037824 */ /* 0x000fe200078e00ff */
[----:B------:R-:W-:Y:S01]  /*14c0*/  ISETP.NE.U32.AND P0, PT, R4, 0x1, PT ;  /* 0x000000010400780c */ /* 0x000fe20003f05070 */
[----:B------:R-:W-:Y:S01]  /*14d0*/  IMAD.SHL.U32 R4, R8, 0x400, RZ ;  /* 0x0000040008047824 */ /* 0x000fe200078e00ff */
[----:B------:R-:W-:Y:S01]  /*14e0*/  LOP3.LUT R2, R2, 0x1c0, RZ, 0xc0, !PT ;  /* 0x000001c002027812 */ /* 0x000fe200078ec0ff */
[----:B------:R-:W-:Y:S01]  /*14f0*/  STL [R1+0xac], R16 ;  /* 0x0000ac1001007387 */ /* 0x000fe20000100800 */
[----:B------:R-:W-:Y:S01]  /*1500*/  LOP3.LUT R0, R0, 0x1ffffffe, RZ, 0xc0, !PT ;  /* 0x1ffffffe00007812 */ /* 0x000fe200078ec0ff */
[----:B------:R-:W-:Y:S01]  /*1510*/  IMAD R5, R7, 0x2, R4 ;  /* 0x0000000207057824 */ /* 0x000fe200078e0204 */
[----:B------:R-:W-:Y:S01]  /*1520*/  LEA.HI R2, R2, R2, RZ, 0x1d ;  /* 0x0000000202027211 */ /* 0x000fe200078fe8ff */
[----:B------:R-:W-:Y:S01]  /*1530*/  IMAD.MOV.U32 R13, RZ, RZ, 0x20 ;  /* 0x00000020ff0d7424 */ /* 0x000fe200078e00ff */
[----:B------:R-:W-:-:S02]  /*1540*/  LOP3.LUT R3, R3, 0xfffffe00, RZ, 0xc0, !PT ;  /* 0xfffffe0003037812 */ /* 0x000fc400078ec0ff */
[----:B------:R-:W-:Y:S01]  /*1550*/  R2P PR, R9, 0x6 ;  /* 0x0000000609007804 */ /* 0x000fe20000000000 */
[----:B------:R-:W-:Y:S01]  /*1560*/  IMAD.IADD R9, R7, 0x1, -R0 ;  /* 0x0000000107097824 */ /* 0x000fe200078e0a00 */
[CC--:B------:R-:W-:Y:S01]  /*1570*/  IADD3 R4, R6.reuse, R3.reuse, R4 ;  /* 0x0000000306047210 */ /* 0x0c0fe20007ffe004 */
[----:B------:R-:W-:Y:S01]  /*1580*/  IMAD.IADD R7, R5, 0x1, R2 ;  /* 0x0000000105077824 */ /* 0x000fe200078e0202 */
[----:B------:R-:W-:Y:S01]  /*1590*/  LOP3.LUT R5, R6, R3, RZ, 0xfc, !PT ;  /* 0x0000000306057212 */ /* 0x000fe200078efcff */
[----:B------:R-:W-:Y:S01]  /*15a0*/  IMAD R3, R10, 0x20, R20 ;  /* 0x000000200a037824 */ /* 0x000fe200078e0214 */
[----:B------:R-:W-:Y:S01]  /*15b0*/  SHF.R.S32.HI R19, RZ, 0x1f, R18 ;  /* 0x0000001fff137819 */ /* 0x000fe20000011412 */
[----:B------:R-:W-:Y:S01]  /*15c0*/  IMAD R0, R14, 0x200, R15 ;  /* 0x000002000e007824 */ /* 0x000fe200078e020f */
[----:B------:R-:W-:Y:S01]  /*15d0*/  IADD3 R14, R18, 0x40, RZ ;  /* 0x00000040120e7810 */ /* 0x000fe20007ffe0ff */
[----:B------:R-:W-:Y:S01]  /*15e0*/  IMAD R9, R9, 0x8, R16 ;  /* 0x0000000809097824 */ /* 0x000fe200078e0210 */
[C---:B------:R-:W-:Y:S01]  /*15f0*/  LOP3.LUT P3, RZ, R10.reuse, 0x4, RZ, 0xc0, !PT ;  /* 0x000000040aff7812 */ /* 0x040fe2000786c0ff */
[----:B------:R1:W-:Y:S01]  /*1600*/  STL [R1+0x90], R3 ;  /* 0x0000900301007387 */ /* 0x0003e20000100800 */
[----:B------:R-:W-:-:S02]  /*1610*/  LOP3.LUT P4, RZ, R10, 0x2, RZ, 0xc0, !PT ;  /* 0x000000020aff7812 */ /* 0x000fc4000788c0ff */
[C---:B------:R-:W-:Y:S01]  /*1620*/  IADD3 R8, R18.reuse, 0x80, RZ ;  /* 0x0000008012087810 */ /* 0x040fe20007ffe0ff */
[----:B------:R-:W-:Y:S01]  /*1630*/  STL.64 [R1+0x20], R18 ;  /* 0x0000201201007387 */ /* 0x000fe20000100a00 */
[----:B------:R-:W-:Y:S02]  /*1640*/  SHF.R.S32.HI R10, RZ, 0x1f, R14 ;  /* 0x0000001fff0a7819 */ /* 0x000fe4000001140e */
[----:B------:R-:W-:Y:S01]  /*1650*/  IADD3 R6, R18, 0xc0, RZ ;  /* 0x000000c012067810 */ /* 0x000fe20007ffe0ff */
[----:B------:R-:W-:Y:S01]  /*1660*/  STL [R1+0x3c], R14 ;  /* 0x00003c0e01007387 */ /* 0x000fe20000100800 */
[C---:B------:R-:W-:Y:S02]  /*1670*/  LOP3.LUT P6, RZ, R11.reuse, 0x2, RZ, 0xc0, !PT ;  /* 0x000000020bff7812 */ /* 0x040fe400078cc0ff */
[----:B------:R-:W-:Y:S01]  /*1680*/  LOP3.LUT P5, RZ, R11, 0x4, RZ, 0xc0, !PT ;  /* 0x000000040bff7812 */ /* 0x000fe200078ac0ff */
[----:B------:R2:W-:Y:S01]  /*1690*/  STL [R1+0x38], R8 ;  /* 0x0000380801007387 */ /* 0x0005e20000100800 */
[----:B------:R-:W-:Y:S01]  /*16a0*/  IMAD.MOV.U32 R11, RZ, RZ, 0x40 ;  /* 0x00000040ff0b7424 */ /* 0x000fe200078e00ff */
[----:B------:R-:W-:-:S02]  /*16b0*/  LEA R192, R0, 0x8100, 0x1 ;  /* 0x0000810000c07811 */ /* 0x000fc400078e08ff */
[----:B------:R3:W-:Y:S01]  /*16c0*/  STL [R1+0x54], R10 ;  /* 0x0000540a01007387 */ /* 0x0007e20000100800 */
[----:B------:R-:W-:Y:S02]  /*16d0*/  LEA R199, R4, 0x10100, 0x1 ;  /* 0x0001010004c77811 */ /* 0x000fe400078e08ff */
[C---:B------:R-:W-:Y:S01]  /*16e0*/  SEL R2, R11.reuse, 0xffffffc0, !P3 ;  /* 0xffffffc00b027807 */ /* 0x040fe20005800000 */
[----:B------:R4:W-:Y:S01]  /*16f0*/  STL [R1+0x40], R6 ;  /* 0x0000400601007387 */ /* 0x0009e20000100800 */
[----:B------:R-:W-:Y:S02]  /*1700*/  SEL R0, R11, 0xffffffc0, !P5 ;  /* 0xffffffc00b007807 */ /* 0x000fe40006800000 */
[C---:B------:R-:W-:Y:S01]  /*1710*/  IADD3 R203, R192.reuse, 0x20, RZ ;  /* 0x00000020c0cb7810 */ /* 0x040fe20007ffe0ff */
[----:B------:R-:W-:Y:S01]  /*1720*/  IMAD.IADD R198, R192, 0x1, R2 ;  /* 0x00000001c0c67824 */ /* 0x000fe200078e0202 */
[----:B-1----:R-:W-:Y:S01]  /*1730*/  LOP3.LUT R3, R12, 0x7ffffffc, RZ, 0xc0, !PT ;  /* 0x7ffffffc0c037812 */ /* 0x002fe200078ec0ff */
[----:B------:R-:W-:Y:S01]  /*1740*/  IMAD.IADD R202, R199, 0x1, R0 ;  /* 0x00000001c7ca7824 */ /* 0x000fe200078e0200 */
[----:B------:R-:W-:-:S02]  /*1750*/  @P4 IADD3 R203, R192, -0x20, RZ ;  /* 0xffffffe0c0cb4810 */ /* 0x000fc40007ffe0ff */
[----:B------:R-:W-:Y:S01]  /*1760*/  LEA R193, R5, 0x100, 0x1 ;  /* 0x0000010005c17811 */ /* 0x000fe200078e08ff */
[----:B------:R-:W-:Y:S01]  /*1770*/  IMAD.IADD R3, R17, 0x1, -R3 ;  /* 0x0000000111037824 */ /* 0x000fe200078e0a03 */
[C---:B------:R-:W-:Y:S01]  /*1780*/  IADD3 R218, R203.reuse, 0x800, RZ ;  /* 0x00000800cbda7810 */ /* 0x040fe20007ffe0ff */
[----:B------:R-:W-:Y:S01]  /*1790*/  IMAD.IADD R195, R2, 0x1, R203 ;  /* 0x0000000102c37824 */ /* 0x000fe200078e02cb */
[C---:B------:R-:W-:Y:S01]  /*17a0*/  IADD3 R217, R203.reuse, 0x1000, RZ ;  /* 0x00001000cbd97810 */ /* 0x040fe20007ffe0ff */
[----:B------:R-:W-:Y:S01]  /*17b0*/  IMAD.IADD R197, R0, 0x1, R193 ;  /* 0x0000000100c57824 */ /* 0x000fe200078e02c1 */
[C---:B------:R-:W-:Y:S02]  /*17c0*/  IADD3 R216, R203.reuse, 0x1800, RZ ;  /* 0x00001800cbd87810 */ /* 0x040fe40007ffe0ff */
[----:B--2---:R-:W-:Y:S02]  /*17d0*/  SHF.R.S32.HI R8, RZ, 0x1f, R8 ;  /* 0x0000001fff087819 */ /* 0x004fe40000011408 */
[----:B------:R-:W-:Y:S01]  /*17e0*/  IADD3 R215, R203, 0x2000, RZ ;  /* 0x00002000cbd77810 */ /* 0x000fe20007ffe0ff */
[----:B---3--:R-:W-:-:S02]  /*17f0*/  IMAD.SHL.U32 R10, R3, 0x2, RZ ;  /* 0x00000002030a7824 */ /* 0x008fc400078e00ff */
[----:B------:R1:W-:Y:S01]  /*1800*/  STL [R1+0x50], R8 ;  /* 0x0000500801007387 */ /* 0x0003e20000100800 */
[----:B------:R-:W-:Y:S02]  /*1810*/  SEL R3, R13, 0xffffffe0, !P6 ;  /* 0xffffffe00d037807 */ /* 0x000fe40007000000 */
[----:B----4-:R-:W-:Y:S02]  /*1820*/  SHF.R.S32.HI R6, RZ, 0x1f, R6 ;  /* 0x0000001fff067819 */ /* 0x010fe40000011406 */
[C---:B------:R-:W-:Y:S01]  /*1830*/  IADD3 R14, R10.reuse, 0x8, RZ ;  /* 0x000000080a0e7810 */ /* 0x040fe20007ffe0ff */
[----:B------:R-:W-:Y:S01]  /*1840*/  IMAD.IADD R200, R199, 0x1, R3 ;  /* 0x00000001c7c87824 */ /* 0x000fe200078e0203 */
[----:B------:R-:W-:Y:S01]  /*1850*/  IADD3 R12, R10, 0xe8, RZ ;  /* 0x000000e80a0c7810 */ /* 0x000fe20007ffe0ff */
[----:B------:R2:W-:Y:S01]  /*1860*/  STL [R1+0x4c], R6 ;  /* 0x00004c0601007387 */ /* 0x0005e20000100800 */
[----:B------:R-:W-:Y:S01]  /*1870*/  IMAD.IADD R194, R3, 0x1, R193 ;  /* 0x0000000103c27824 */ /* 0x000fe200078e02c1 */
[C---:B------:R-:W-:Y:S01]  /*1880*/  IADD3 R214, R203.reuse, 0x2800, RZ ;  /* 0x00002800cbd67810 */ /* 0x040fe20007ffe0ff */
[----:B------:R-:W-:Y:S01]  /*1890*/  IMAD.IADD R201, R200, 0x1, R0 ;  /* 0x00000001c8c97824 */ /* 0x000fe200078e0200 */
[----:B------:R3:W-:Y:S01]  /*18a0*/  STL [R1+0x44], R9 ;  /* 0x0000440901007387 */ /* 0x0007e20000100800 */
[C---:B------:R-:W-:Y:S01]  /*18b0*/  IADD3 R213, R203.reuse, 0x3000, RZ ;  /* 0x00003000cbd57810 */ /* 0x040fe20007ffe0ff */
[----:B------:R-:W-:Y:S01]  /*18c0*/  IMAD.IADD R196, R0, 0x1, R194 ;  /* 0x0000000100c47824 */ /* 0x000fe200078e02c2 */
[C---:B------:R-:W-:Y:S01]  /*18d0*/  IADD3 R212, R203.reuse, 0x3800, RZ ;  /* 0x00003800cbd47810 */ /* 0x040fe20007ffe0ff */
[----:B------:R-:W-:Y:S01]  /*18e0*/  STL [R1+0x4], R10 ;  /* 0x0000040a01007387 */ /* 0x000fe20000100800 */
[----:B------:R-:W-:-:S02]  /*18f0*/  IADD3 R211, R203, 0x4000, RZ ;  /* 0x00004000cbd37810 */ /* 0x000fc40007ffe0ff */
[C---:B------:R-:W-:Y:S02]  /*1900*/  IADD3 R210, R203.reuse, 0x4800, RZ ;  /* 0x00004800cbd27810 */ /* 0x040fe40007ffe0ff */
[C---:B------:R-:W-:Y:S02]  /*1910*/  IADD3 R209, R203.reuse, 0x5000, RZ ;  /* 0x00005000cbd17810 */ /* 0x040fe40007ffe0ff */
[----:B------:R-:W-:Y:S02]  /*1920*/  IADD3 R208, R203, 0x5800, RZ ;  /* 0x00005800cbd07810 */ /* 0x000fe40007ffe0ff */
[----:B-1----:R-:W-:Y:S02]  /*1930*/  SEL R8, R13, 0xffffffe0, !P1 ;  /* 0xffffffe00d087807 */ /* 0x002fe40004800000 */
[----:B------:R-:W-:Y:S02]  /*1940*/  IADD3 R13, R10, 0xe0, RZ ;  /* 0x000000e00a0d7810 */ /* 0x000fe40007ffe0ff */
[----:B------:R-:W-:-:S02]  /*1950*/  IADD3 R207, R203, 0x6000, RZ ;  /* 0x00006000cbcf7810 */ /* 0x000fc40007ffe0ff */
[----:B------:R-:W-:Y:S02]  /*1960*/  IADD3 R206, R203, 0x6800, RZ ;  /* 0x00006800cbce7810 */ /* 0x000fe40007ffe0ff */
[----:B--2---:R-:W-:Y:S02]  /*1970*/  SEL R6, R11, 0xffffffc0, !P2 ;  /* 0xffffffc00b067807 */ /* 0x004fe40005000000 */
[----:B------:R-:W-:Y:S02]  /*1980*/  SHF.R.S32.HI R11, RZ, 0x1f, R10 ;  /* 0x0000001fff0b7819 */ /* 0x000fe4000001140a */
[----:B---3--:R-:W-:Y:S02]  /*1990*/  IADD3 R9, R10, 0x10, RZ ;  /* 0x000000100a097810 */ /* 0x008fe40007ffe0ff */
[C---:B------:R-:W-:Y:S01]  /*19a0*/  IADD3 R205, R203.reuse, 0x7000, RZ ;  /* 0x00007000cbcd7810 */ /* 0x040fe20007ffe0ff */
[----:B------:R1:W-:Y:S01]  /*19b0*/  STL [R1+0xa8], R11 ;  /* 0x0000a80b01007387 */ /* 0x0003e20000100800 */
[----:B------:R-:W-:-:S03]  /*19c0*/  IADD3 R204, R203, 0x7800, RZ ;  /* 0x00007800cbcc7810 */ /* 0x000fc60007ffe0ff */
[----:B------:R2:W-:Y:S04]  /*19d0*/  STL [R1+0x78], R9 ;  /* 0x0000780901007387 */ /* 0x0005e80000100800 */
[----:B------:R-:W-:Y:S04]  /*19e0*/  STL [R1+0x8c], R14 ;  /* 0x00008c0e01007387 */ /* 0x000fe80000100800 */
[----:B------:R3:W-:Y:S04]  /*19f0*/  STL [R1+0x88], R13 ;  /* 0x0000880d01007387 */ /* 0x0007e80000100800 */
[----:B------:R4:W-:Y:S01]  /*1a00*/  STL [R1+0x84], R12 ;  /* 0x0000840c01007387 */ /* 0x0009e20000100800 */
[----:B-1----:R-:W-:-:S02]  /*1a10*/  IADD3 R11, R10, 0xf0, RZ ;  /* 0x000000f00a0b7810 */ /* 0x002fc40007ffe0ff */
[----:B--2---:R-:W-:-:S03]  /*1a20*/  IADD3 R9, R10, 0xf8, RZ ;  /* 0x000000f80a097810 */ /* 0x004fc60007ffe0ff */
[----:B------:R-:W-:Y:S01]  /*1a30*/  STL [R1+0x80], R11 ;  /* 0x0000800b01007387 */ /* 0x000fe20000100800 */
[----:B------:R-:W-:Y:S02]  /*1a40*/  LEA R10, R7, 0x80, 0x1 ;  /* 0x00000080070a7811 */ /* 0x000fe400078e08ff */
[----:B------:R-:W-:Y:S01]  /*1a50*/  SHF.R.S32.HI R7, RZ, 0x1f, R14 ;  /* 0x0000001fff077819 */ /* 0x000fe2000001140e */
[----:B------:R1:W-:Y:S01]  /*1a60*/  STL [R1+0x7c], R9 ;  /* 0x00007c0901007387 */ /* 0x0003e20000100800 */
[----:B---3--:R-:W-:-:S03]  /*1a70*/  SHF.R.S32.HI R13, RZ, 0x1f, R13 ;  /* 0x0000001fff0d7819 */ /* 0x008fc6000001140d */
[----:B------:R-:W-:Y:S01]  /*1a80*/  STL [R1+0x58], R10 ;  /* 0x0000580a01007387 */ /* 0x000fe20000100800 */
[----:B----4-:R-:W-:-:S03]  /*1a90*/  SHF.R.S32.HI R12, RZ, 0x1f, R12 ;  /* 0x0000001fff0c7819 */ /* 0x010fc6000001140c */
[----:B------:R2:W-:Y:S04]  /*1aa0*/  STL [R1+0xa4], R7 ;  /* 0x0000a40701007387 */ /* 0x0005e80000100800 */
[----:B------:R-:W-:Y:S04]  /*1ab0*/  STL [R1+0xa0], R13 ;  /* 0x0000a00d01007387 */ /* 0x000fe80000100800 */
[----:B------:R-:W-:Y:S01]  /*1ac0*/  STL [R1+0x9c], R12 ;  /* 0x00009c0c01007387 */ /* 0x000fe20000100800 */
[----:B-1----:R-:W-:Y:S02]  /*1ad0*/  SHF.R.S32.HI R9, RZ, 0x1f, R9 ;  /* 0x0000001fff097819 */ /* 0x002fe40000011409 */
[----:B--2---:R-:W-:Y:S01]  /*1ae0*/  SHF.R.S32.HI R7, RZ, 0x1f, R11 ;  /* 0x0000001fff077819 */ /* 0x004fe2000001140b */
[----:B------:R-:W-:-:S04]  /*1af0*/  IMAD.IADD R11, R10, 0x1, R6 ;  /* 0x000000010a0b7824 */ /* 0x000fc800078e0206 */
[----:B------:R1:W-:Y:S04]  /*1b00*/  STL [R1+0x98], R7 ;  /* 0x0000980701007387 */ /* 0x0003e80000100800 */
[----:B------:R2:W-:Y:S04]  /*1b10*/  STL [R1+0x94], R9 ;  /* 0x0000940901007387 */ /* 0x0005e80000100800 */
[----:B------:R-:W-:Y:S01]  /*1b20*/  STL [R1+0x74], R11 ;  /* 0x0000740b01007387 */ /* 0x000fe20000100800 */
[C---:B-1----:R-:W-:Y:S02]  /*1b30*/  IADD3 R7, R10.reuse, -0x10, RZ ;  /* 0xfffffff00a077810 */ /* 0x042fe40007ffe0ff */
[C---:B------:R-:W-:Y:S01]  /*1b40*/  @P0 IADD3 R7, R10.reuse, 0x10, RZ ;  /* 0x000000100a070810 */ /* 0x040fe20007ffe0ff */
[----:B--2---:R-:W-:-:S04]  /*1b50*/  IMAD.IADD R9, R10, 0x1, R8 ;  /* 0x000000010a097824 */ /* 0x004fc800078e0208 */
[--C-:B------:R-:W-:Y:S02]  /*1b60*/  IMAD.IADD R4, R6, 0x1, R7.reuse ;  /* 0x0000000106047824 */ /* 0x100fe400078e0207 */
        /* <DEDUP_REMOVED lines=9> */
.L_x_1776:
[----:B------:R-:W2:Y:S01]  /*1c00*/  LDL R122, [R1+0x34] ;  /* 0x00003400017a7983 */ /* 0x000ea20000100800 */
[----:B------:R-:W-:Y:S02]  /*1c10*/  ISETP.NE.U32.AND P0, PT, RZ, c[0x0][0x370], PT ;  /* 0x0000dc00ff007a0c */ /* 0x000fe40003f05070 */
[----:B------:R-:W-:Y:S01]  /*1c20*/  ISETP.NE.U32.AND P2, PT, RZ, c[0x0][0x360], PT ;  /* 0x0000d800ff007a0c */ /* 0x000fe20003f45070 */
[----:B------:R-:W3:Y:S01]  /*1c30*/  LDL R15, [R1+0x30] ;  /* 0x00003000010f7983 */ /* 0x000ee20000100800 */
[----:B------:R-:W-:Y:S02]  /*1c40*/  ISETP.NE.AND.EX P1, PT, RZ, c[0x0][0x374], PT, P0 ;  /* 0x0000dd00ff007a0c */ /* 0x000fe40003f25300 */
[----:B------:R-:W-:Y:S01]  /*1c50*/  ISETP.NE.AND.EX P0, PT, RZ, c[0x0][0x364], PT, P2 ;  /* 0x0000d900ff007a0c */ /* 0x000fe20003f05320 */
[----:B------:R-:W-:Y:S01]  /*1c60*/  IMAD.MOV.U32 R14, RZ, RZ, 0x4 ;  /* 0x00000004ff0e7424 */ /* 0x000fe200078e00ff */
[----:B------:R-:W-:Y:S02]  /*1c70*/  ISETP.NE.U32.AND P3, PT, RZ, c[0x0][0x348], PT ;  /* 0x0000d200ff007a0c */ /* 0x000fe40003f65070 */
[----:B------:R-:W-:-:S02]  /*1c80*/  ISETP.NE.U32.AND P4, PT, RZ, c[0x0][0x350], PT ;  /* 0x0000d400ff007a0c */ /* 0x000fc40003f85070 */
[----:B------:R-:W-:Y:S02]  /*1c90*/  ISETP.NE.AND.EX P3, PT, RZ, c[0x0][0x34c], PT, P3 ;  /* 0x0000d300ff007a0c */ /* 0x000fe40003f65330 */
[----:B------:R-:W-:Y:S01]  /*1ca0*/  ISETP.NE.AND.EX P4, PT, RZ, c[0x0][0x354], PT, P4 ;  /* 0x0000d500ff007a0c */ /* 0x000fe20003f85340 */
[----:B------:R-:W-:Y:S01]  /*1cb0*/  CS2R R4, SRZ ;  /* 0x0000000000047805 */ /* 0x000fe2000001ff00 */
[----:B------:R-:W-:-:S03]  /*1cc0*/  IMAD.MOV.U32 R12, RZ, RZ, RZ ;  /* 0x000000ffff0c7224 */ /* 0x000fc600078e00ff */
[----:B--2---:R-:W-:-:S05]  /*1cd0*/  @P0 IMAD.WIDE R8, R122, R14, c[0x0][0x360] ;  /* 0x0000d8007a080625 */ /* 0x004fca00078e020e */
[----:B------:R-:W2:Y:S01]  /*1ce0*/  @P0 LDG.E R0, [R8.64] ;  /* 0x0000000608000981 */ /* 0x000ea2000c1e1900 */
[----:B------:R-:W-:-:S04]  /*1cf0*/  @P1 IMAD.WIDE R10, R122, R14, c[0x0][0x370] ;  /* 0x0000dc007a0a1625 */ /* 0x000fc800078e020e */
[CC--:B------:R-:W-:Y:S01]  /*1d00*/  IMAD.WIDE R6, R122.reuse, R14.reuse, c[0x0][0x348] ;  /* 0x0000d2007a067625 */ /* 0x0c0fe200078e020e */
[----:B------:R4:W5:Y:S03]  /*1d10*/  @P1 LDG.E R4, [R10.64] ;  /* 0x000000060a041981 */ /* 0x000966000c1e1900 */
[----:B-1----:R-:W-:Y:S01]  /*1d20*/  IMAD.WIDE R2, R122, R14, c[0x0][0x350] ;  /* 0x0000d4007a027625 */ /* 0x002fe200078e020e */
[----:B------:R4:W5:Y:S04]  /*1d30*/  @P3 LDG.E R12, [R6.64] ;  /* 0x00000006060c3981 */ /* 0x000968000c1e1900 */
[----:B------:R4:W5:Y:S01]  /*1d40*/  @P4 LDG.E R5, [R2.64] ;  /* 0x0000000602054981 */ /* 0x000962000c1e1900 */
[----:B---3--:R-:W-:-:S05]  /*1d50*/  LOP3.LUT R115, R15, 0xffff, RZ, 0xc0, !PT ;  /* 0x0000ffff0f737812 */ /* 0x008fca00078ec0ff */
[----:B------:R4:W-:Y:S01]  /*1d60*/  STL [R1+0x48], R115 ;  /* 0x0000487301007387 */ /* 0x0009e20000100800 */
[----:B------:R-:W-:Y:S03]  /*1d70*/  YIELD ;  /* 0x0000000000007946 */ /* 0x000fe60003800000 */
[----:B--2---:R4:W-:Y:S01]  /*1d80*/  @P0 STL [R1+0x10], R0 ;  /* 0x0000100001000387 */ /* 0x0049e20000100800 */
[----:B------:R-:W-:Y:S05]  /*1d90*/  @P0 BRA `(.L_x_1648) ;  /* 0x0000007000000947 */ /* 0x000fea0003800000 */
[----:B----4-:R-:W-:-:S05]  /*1da0*/  MOV R0, c[0x0][0x168] ;  /* 0x00005a0000007a02 */ /* 0x010fca0000000f00 */
[----:B------:R1:W-:Y:S01]  /*1db0*/  STL [R1+0x10], R0 ;  /* 0x0000100001007387 */ /* 0x0003e20000100800 */
[----:B------:R-:W-:Y:S05]  /*1dc0*/  @!P3 BRA `(.L_x_1648) ;  /* 0x000000400000b947 */ /* 0x000fea0003800000 */
[----:B------:R-:W2:Y:S04]  /*1dd0*/  LDG.E R8, [R6.64] ;  /* 0x0000000606087981 */ /* 0x000ea8000c1e1900 */
[----:B-1----:R-:W2:Y:S02]  /*1de0*/  LDG.E R0, [R6.64+0x4] ;  /* 0x0000040606007981 */ /* 0x002ea4000c1e1900 */
[----:B--2---:R-:W-:-:S05]  /*1df0*/  IADD3 R0, -R8, R0, RZ ;  /* 0x0000000008007210 */ /* 0x004fca0007ffe1ff */
[----:B------:R1:W-:Y:S02]  /*1e00*/  STL [R1+0x10], R0 ;  /* 0x0000100001007387 */ /* 0x0003e40000100800 */
.L_x_1648:
[----:B------:R-:W-:-:S04]  /*1e10*/  ISETP.NE.U32.AND P0, PT, RZ, c[0x0][0x368], PT ;  /* 0x0000da00ff007a0c */ /* 0x000fc80003f05070 */
[----:B------:R-:W-:-:S13]  /*1e20*/  ISETP.NE.AND.EX P0, PT, RZ, c[0x0][0x36c], PT, P0 ;  /* 0x0000db00ff007a0c */ /* 0x000fda0003f05300 */
[----:B------:R-:W-:Y:S05]  /*1e30*/  @!P0 BRA `(.L_x_1649) ;  /* 0x0000003000008947 */ /* 0x000fea0003800000 */
[----:B----4-:R-:W-:-:S05]  /*1e40*/  IMAD.WIDE R2, R122, R14, c[0x0][0x368] ;  /* 0x0000da007a027625 */ /* 0x010fca00078e020e */
[----:B-1----:R1:W5:Y:S01]  /*1e50*/  LDG.E R0, [R2.64] ;  /* 0x0000000602007981 */ /* 0x002362000c1e1900 */
[----:B------:R-:W-:Y:S05]  /*1e60*/  BRA `(.L_x_1650) ;  /* 0x0000005000007947 */ /* 0x000fea0003800000 */
.L_x_1649:
[----:B-1--4-:R-:W-:Y:S01]  /*1e70*/  MOV R0, c[0x0][0x1d0] ;  /* 0x0000740000007a02 */ /* 0x012fe20000000f00 */
[----:B------:R-:W-:Y:S05]  /*1e80*/  @!P4 BRA `(.L_x_1650) ;  /* 0x000000300000c947 */ /* 0x000fea0003800000 */
[----:B------:R-:W2:Y:S04]  /*1e90*/  LDG.E R6, [R2.64] ;  /* 0x0000000602067981 */ /* 0x000ea8000c1e1900 */
[----:B------:R-:W2:Y:S02]  /*1ea0*/  LDG.E R0, [R2.64+0x4] ;  /* 0x0000040602007981 */ /* 0x000ea4000c1e1900 */
[----:B--2---:R-:W-:Y:S02]  /*1eb0*/  IADD3 R0, -R6, R0, RZ ;  /* 0x0000000006007210 */ /* 0x004fe40007ffe1ff */
.L_x_1650:
[----:B-1----:R-:W2:Y:S04]  /*1ec0*/  LDL R3, [R1+0x10] ;  /* 0x0000100001037983 */ /* 0x002ea80000100800 */
[----:B------:R-:W3:Y:S04]  /*1ed0*/  LDL.LU R2, [R1+0x2c] ;  /* 0x00002c0001027983 */ /* 0x000ee80000300800 */
[----:B------:R-:W4:Y:S01]  /*1ee0*/  LDL.LU R16, [R1+0x1c] ;  /* 0x00001c0001107983 */ /* 0x000f220000300800 */
[----:B------:R-:W-:-:S05]  /*1ef0*/  IMAD.MOV.U32 R8, RZ, RZ, c[0x0][0x32c] ;  /* 0x0000cb00ff087624 */ /* 0x000fca00078e00ff */
[----:B------:R-:W-:Y:S01]  /*1f00*/  ISETP.GE.AND P1, PT, R8, 0x1, PT ;  /* 0x000000010800780c */ /* 0x000fe20003f26270 */
[--C-:B-----5:R-:W-:Y:S02]  /*1f10*/  IMAD.IADD R7, R0, 0x1, -R4.reuse ;  /* 0x0000000100077824 */ /* 0x120fe400078e0a04 */
[----:B------:R-:W-:Y:S02]  /*1f20*/  IMAD.IADD R13, R5, 0x1, R4 ;  /* 0x00000001050d7824 */ /* 0x000fe400078e0204 */
[----:B--2---:R-:W-:Y:S02]  /*1f30*/  IMAD.MOV.U32 R9, RZ, RZ, R3 ;  /* 0x000000ffff097224 */ /* 0x004fe400078e0003 */
[----:B------:R-:W-:-:S05]  /*1f40*/  IMAD.MOV.U32 R3, RZ, RZ, c[0x0][0x2c4] ;  /* 0x0000b100ff037624 */ /* 0x000fca00078e00ff */
[----:B------:R-:W-:Y:S02]  /*1f50*/  ISETP.NE.AND P5, PT, R3, 0x1, PT ;  /* 0x000000010300780c */ /* 0x000fe40003fa5270 */
[----:B----4-:R-:W-:Y:S01]  /*1f60*/  LOP3.LUT R16, R16, 0xfffffff7, RZ, 0xc0, !PT ;  /* 0xfffffff710107812 */ /* 0x010fe200078ec0ff */
[----:B---3--:R-:W-:-:S10]  /*1f70*/  IMAD.SHL.U32 R114, R2, 0x80, RZ ;  /* 0x0000008002727824 */ /* 0x008fd400078e00ff */
[----:B------:R-:W-:-:S04]  /*1f80*/  @P5 LOP3.LUT R16, R16, 0x8, RZ, 0xfc, !PT ;  /* 0x0000000810105812 */ /* 0x000fc800078efcff */
[----:B------:R-:W-:Y:S01]  /*1f90*/  LOP3.LUT R16, R16, 0xffffffef, RZ, 0xc0, !PT ;  /* 0xffffffef10107812 */ /* 0x000fe200078ec0ff */
[----:B------:R1:W-:Y:S03]  /*1fa0*/  STL [R1+0x18], R114 ;  /* 0x0000187201007387 */ /* 0x0003e60000100800 */
[----:B------:R-:W-:Y:S01]  /*1fb0*/  @P1 LOP3.LUT R16, R16, 0x10, RZ, 0xfc, !PT ;  /* 0x0000001010101812 */ /* 0x000fe200078efcff */
[----:B------:R1:W-:Y:S01]  /*1fc0*/  STL [R1+0xc], R7 ;  /* 0x00000c0701007387 */ /* 0x0003e20000100800 */
[----:B------:R-:W-:-:S03]  /*1fd0*/  IADD3 R2, R114, 0x7f, RZ ;  /* 0x0000007f72027810 */ /* 0x000fc60007ffe0ff */
[----:B------:R1:W-:Y:S02]  /*1fe0*/  STL [R1+0x1c], R16 ;  /* 0x00001c1001007387 */ /* 0x0003e40000100800 */
[----:B------:R-:W-:-:S04]  /*1ff0*/  @P5 IMAD.HI.U32 R3, R2, c[0x0][0x2c8], RZ ;  /* 0x0000b20002035a27 */ /* 0x000fc800078e00ff */
[----:B------:R-:W-:Y:S01]  /*2000*/  IMAD.MOV.U32 R0, RZ, RZ, R2 ;  /* 0x000000ffff007224 */ /* 0x000fe200078e0002 */
[----:B------:R-:W-:Y:S02]  /*2010*/  IADD3 R2, R7, 0x1, -R9 ;  /* 0x0000000107027810 */ /* 0x000fe40007ffe809 */
[----:B------:R-:W-:-:S05]  /*2020*/  @P5 SHF.R.U32.HI R0, RZ, c[0x0][0x2cc], R3 ;  /* 0x0000b300ff005a19 */ /* 0x000fca0000011603 */
        /* <DEDUP_REMOVED lines=13> */
.L_x_1653:
[----:B------:R-:W-:-:S13]  /*2100*/  ISETP.NE.AND P0, PT, R8, 0x1, PT ;  /* 0x000000010800780c */ /* 0x000fda0003f05270 */
[----:B------:R-:W-:-:S05]  /*2110*/  @P0 IMAD.HI.U32 R0, R2, c[0x0][0x330], RZ ;  /* 0x0000cc0002000a27 */ /* 0x000fca00078e00ff */
[----:B------:R-:W-:Y:S02]  /*2120*/  @P0 SHF.R.U32.HI R2, RZ, c[0x0][0x334], R0 ;  /* 0x0000cd00ff020a19 */ /* 0x000fe40000011600 */
.L_x_1654:
[----:B------:R-:W-:Y:S05]  /*2130*/  BSYNC B0 ;  /* 0x0000000000007941 */ /* 0x000fea0003800000 */
.L_x_1652:
[----:B------:R-:W-:-:S05]  /*2140*/  IMAD R2, R2, R8, c[0x0][0x32c] ;  /* 0x0000cb0002027624 */ /* 0x000fca00078e0208 */
[----:B------:R-:W-:-:S04]  /*2150*/  IMNMX R3, R3, R2, PT ;  /* 0x0000000203037217 */ /* 0x000fc80003800200 */
.L_x_1651:
[----:B------:R-:W-:Y:S01]  /*2160*/  IADD3 R3, R3, 0x3f, RZ ;  /* 0x0000003f03037810 */ /* 0x000fe20007ffe0ff */
[----:B------:R-:W-:Y:S01]  /*2170*/  @P5 IMAD.HI.U32 R4, R114, c[0x0][0x2c8], RZ ;  /* 0x0000b20072045a27 */ /* 0x000fe200078e00ff */
[C---:B------:R-:W-:Y:S02]  /*2180*/  IADD3 R2, R7.reuse, 0x3f, RZ ;  /* 0x0000003f07027810 */ /* 0x040fe40007ffe0ff */
[----:B------:R-:W-:Y:S01]  /*2190*/  SHF.R.S32.HI R5, RZ, 0x1f, R3 ;  /* 0x0000001fff057819 */ /* 0x000fe20000011403 */
[----:B------:R-:W-:Y:S01]  /*21a0*/  IMAD.MOV.U32 R0, RZ, RZ, R114 ;  /* 0x000000ffff007224 */ /* 0x000fe200078e0072 */
[----:B------:R-:W-:Y:S02]  /*21b0*/  SHF.R.S32.HI R6, RZ, 0x1f, R2 ;  /* 0x0000001fff067819 */ /* 0x000fe40000011402 */
[----:B------:R-:W-:Y:S01]  /*21c0*/  @P5 SHF.R.U32.HI R0, RZ, c[0x0][0x2cc], R4 ;  /* 0x0000b300ff005a19 */ /* 0x000fe20000011604 */
[----:B------:R-:W-:Y:S01]  /*21d0*/  IMAD.IADD R4, R7, 0x1, -R9 ;  /* 0x0000000107047824 */ /* 0x000fe200078e0a09 */
[----:B------:R-:W-:-:S02]  /*21e0*/  LEA.HI R3, R5, R3, RZ, 0x6 ;  /* 0x0000000305037211 */ /* 0x000fc400078f30ff */
[----:B------:R-:W-:Y:S01]  /*21f0*/  LEA.HI R2, R6, R2, RZ, 0x6 ;  /* 0x0000000206027211 */ /* 0x000fe200078f30ff */
[----:B------:R-:W-:Y:S01]  /*2200*/  IMAD.IADD R0, R4, 0x1, R0 ;  /* 0x0000000104007824 */ /* 0x000fe200078e0200 */
[----:B------:R-:W-:Y:S02]  /*2210*/  SHF.R.S32.HI R3, RZ, 0x6, R3 ;  /* 0x00000006ff037819 */ /* 0x000fe40000011403 */
[----:B-1----:R-:W-:Y:S02]  /*2220*/  SHF.R.S32.HI R7, RZ, 0x6, R2 ;  /* 0x00000006ff077819 */ /* 0x002fe40000011402 */
        /* <DEDUP_REMOVED lines=12> */
.L_x_1657:
[----:B------:R-:W-:-:S13]  /*22f0*/  ISETP.NE.AND P0, PT, R8, 0x1, PT ;  /* 0x000000010800780c */ /* 0x000fda0003f05270 */
[----:B------:R-:W-:-:S05]  /*2300*/  @P0 IMAD.HI.U32 R3, R0, c[0x0][0x330], RZ ;  /* 0x0000cc0000030a27 */ /* 0x000fca00078e00ff */
[----:B------:R-:W-:Y:S02]  /*2310*/  @P0 SHF.R.U32.HI R0, RZ, c[0x0][0x334], R3 ;  /* 0x0000cd00ff000a19 */ /* 0x000fe40000011603 */
.L_x_1658:
[----:B------:R-:W-:Y:S05]  /*2320*/  BSYNC B0 ;  /* 0x0000000000007941 */ /* 0x000fea0003800000 */
.L_x_1656:
[----:B------:R-:W-:-:S05]  /*2330*/  IMAD R0, R0, c[0x0][0x32c], RZ ;  /* 0x0000cb0000007a24 */ /* 0x000fca00078e02ff */
[----:B------:R-:W-:-:S04]  /*2340*/  IMNMX R2, R2, R0, !PT ;  /* 0x0000000002027217 */ /* 0x000fc80007800200 */
.L_x_1655:
[----:B------:R-:W-:Y:S01]  /*2350*/  SHF.R.S32.HI R0, RZ, 0x1f, R2 ;  /* 0x0000001fff007819 */ /* 0x000fe20000011402 */
[----:B------:R-:W-:Y:S01]  /*2360*/  BSSY B0, `(.L_x_1659) ;  /* 0x000002e000007945 */ /* 0x000fe20003800000 */
[C---:B------:R-:W-:Y:S02]  /*2370*/  LOP3.LUT R3, R15.reuse, 0xff000000, RZ, 0xc0, !PT ;  /* 0xff0000000f037812 */ /* 0x040fe400078ec0ff */
[----:B------:R-:W-:Y:S02]  /*2380*/  LEA.HI R0, R0, R2, RZ, 0x6 ;  /* 0x0000000200007211 */ /* 0x000fe400078f30ff */
[----:B------:R-:W-:Y:S02]  /*2390*/  LOP3.LUT R2, R15, 0xff0000, RZ, 0xc0, !PT ;  /* 0x00ff00000f027812 */ /* 0x000fe400078ec0ff */
[----:B------:R-:W-:-:S04]  /*23a0*/  SHF.R.S32.HI R0, RZ, 0x6, R0 ;  /* 0x00000006ff007819 */ /* 0x000fc80000011400 */
[----:B------:R-:W-:Y:S02]  /*23b0*/  IMNMX R6, RZ, R0, !PT ;  /* 0x00000000ff067217 */ /* 0x000fe40007800200 */
[----:B------:R-:W-:Y:S02]  /*23c0*/  SHF.R.U32.HI R0, RZ, 0x8, R3 ;  /* 0x00000008ff007819 */ /* 0x000fe40000011603 */
[----:B------:R-:W-:Y:S02]  /*23d0*/  ISETP.GT.AND P0, PT, R7, R6, PT ;  /* 0x000000060700720c */ /* 0x000fe40003f04270 */
[----:B------:R-:W-:Y:S01]  /*23e0*/  LEA.HI R0, R2, R0, RZ, 0x10 ;  /* 0x0000000002007211 */ /* 0x000fe200078f80ff */
[----:B------:R-:W-:-:S03]  /*23f0*/  IMAD.MOV.U32 R2, RZ, RZ, RZ ;  /* 0x000000ffff027224 */ /* 0x000fc600078e00ff */
[----:B------:R-:W-:Y:S02]  /*2400*/  LOP3.LUT R15, R0, 0xff, RZ, 0xc0, !PT ;  /* 0x000000ff000f7812 */ /* 0x000fe400078ec0ff */
[----:B------:R-:W-:-:S03]  /*2410*/  SHF.R.U32.HI R5, RZ, 0x10, R0 ;  /* 0x00000010ff057819 */ /* 0x000fc60000011600 */
[----:B------:R1:W-:Y:S04]  /*2420*/  STL [R1+0x30], R15 ;  /* 0x0000300f01007387 */ /* 0x0003e80000100800 */
[----:B------:R1:W-:Y:S01]  /*2430*/  STL [R1+0x2c], R5 ;  /* 0x00002c0501007387 */ /* 0x0003e20000100800 */
[----:B------:R-:W-:Y:S05]  /*2440*/  @!P0 BRA `(.L_x_1660) ;  /* 0x000001f000008947 */ /* 0x000fea0003800000 */
[----:B------:R-:W-:-:S04]  /*2450*/  ISETP.NE.AND P0, PT, R5, RZ, PT ;  /* 0x000000ff0500720c */ /* 0x000fc80003f05270 */
[----:B------:R-:W-:-:S04]  /*2460*/  SEL R0, R5, c[0x0][0x338], P0 ;  /* 0x0000ce0005007a07 */ /* 0x000fc80000000000 */
[----:B------:R-:W-:Y:S02]  /*2470*/  IABS R3, R0 ;  /* 0x0000000000037213 */ /* 0x000fe40000000000 */
[----:B------:R-:W-:Y:S02]  /*2480*/  IADD3 R4, R0, -0x1, R7 ;  /* 0xffffffff00047810 */ /* 0x000fe40007ffe007 */
[----:B------:R-:W2:Y:S03]  /*2490*/  I2F.RP R2, R3 ;  /* 0x0000000300027306 */ /* 0x000ea60000209400 */
[----:B------:R-:W-:Y:S02]  /*24a0*/  IMAD.IADD R8, R4, 0x1, -R6 ;  /* 0x0000000104087824 */ /* 0x000fe400078e0a06 */
[----:B------:R-:W-:-:S03]  /*24b0*/  IMAD.MOV.U32 R4, RZ, RZ, RZ ;  /* 0x000000ffff047224 */ /* 0x000fc600078e00ff */
[----:B------:R-:W-:Y:S01]  /*24c0*/  IABS R11, R8 ;  /* 0x00000008000b7213 */ /* 0x000fe20000000000 */
        /* <DEDUP_REMOVED lines=23> */
.L_x_1660:
[----:B------:R-:W-:Y:S05]  /*2640*/  BSYNC B0 ;  /* 0x0000000000007941 */ /* 0x000fea0003800000 */
.L_x_1659:
[----:B------:R-:W-:Y:S01]  /*2650*/  IMAD R230, R15, R2, R6 ;  /* 0x000000020fe67224 */ /* 0x000fe200078e0206 */
[----:B------:R-:W-:Y:S01]  /*2660*/  PRMT R0, RZ, 0x7610, R0 ;  /* 0x00007610ff007816 */ /* 0x000fe20000000000 */
[----:B------:R-:W-:Y:S01]  /*2670*/  CS2R R20, SRZ ;  /* 0x0000000000147805 */ /* 0x000fe2000001ff00 */
[----:B------:R-:W-:Y:S01]  /*2680*/  CS2R R74, SRZ ;  /* 0x00000000004a7805 */ /* 0x000fe2000001ff00 */
[----:B------:R-:W-:Y:S01]  /*2690*/  IMAD.IADD R2, R230, 0x1, R2 ;  /* 0x00000001e6027824 */ /* 0x000fe200078e0202 */
[----:B------:R-:W-:Y:S01]  /*26a0*/  CS2R R84, SRZ ;  /* 0x0000000000547805 */ /* 0x000fe2000001ff00 */
        /* <DEDUP_REMOVED lines=65> */
[----:B------:R-:W2:Y:S01]  /*2ac0*/  LDL R9, [R1+0x90] ;  /* 0x0000900001097983 */ /* 0x000ea20000100800 */
[----:B------:R-:W-:-:S03]  /*2ad0*/  ISETP.NE.U32.AND P0, PT, RZ, c[0x0][0x340], PT ;  /* 0x0000d000ff007a0c */ /* 0x000fc60003f05070 */
[----:B------:R-:W3:Y:S01]  /*2ae0*/  LDL.64 R118, [R1+0x20] ;  /* 0x0000200001767983 */ /* 0x000ee20000100a00 */
[----:B------:R-:W-:-:S03]  /*2af0*/  ISETP.NE.AND.EX P0, PT, RZ, c[0x0][0x344], PT, P0 ;  /* 0x0000d100ff007a0c */ /* 0x000fc60003f05300 */
[----:B------:R-:W4:Y:S04]  /*2b00*/  LDL R110, [R1+0x3c] ;  /* 0x00003c00016e7983 */ /* 0x000f280000100800 */
[----:B------:R-:W5:Y:S04]  /*2b10*/  LDL R20, [R1+0x38] ;  /* 0x0000380001147983 */ /* 0x000f680000100800 */
[----:B------:R-:W4:Y:S02]  /*2b20*/  LDL R19, [R1+0x40] ;  /* 0x0000400001137983 */ /* 0x000f240000100800 */
[----:B------:R-:W-:-:S05]  /*2b30*/  @P0 IMAD.WIDE R2, R122, R14, c[0x0][0x340] ;  /* 0x0000d0007a020625 */ /* 0x000fca00078e020e */
[----:B-1----:R1:W5:Y:S01]  /*2b40*/  @P0 LDG.E R15, [R2.64] ;  /* 0x00000006020f0981 */ /* 0x002362000c1e1900 */
[----:B------:R-:W-:Y:S01]  /*2b50*/  SHF.R.S32.HI R0, RZ, 0x1f, R12 ;  /* 0x0000001fff007819 */ /* 0x000fe2000001140c */
[----:B------:R-:W-:Y:S01]  /*2b60*/  IMAD.MOV.U32 R18, RZ, RZ, R16 ;  /* 0x000000ffff127224 */ /* 0x000fe200078e0010 */
[----:B------:R-:W-:Y:S01]  /*2b70*/  SHF.R.S32.HI R14, RZ, 0x1f, R122 ;  /* 0x0000001fff0e7819 */ /* 0x000fe2000001147a */
[----:B------:R-:W1:Y:S02]  /*2b80*/  S2R R8, SR_TID.X ;  /* 0x0000000000087919 */ /* 0x000e640000002100 */
[----:B------:R-:W-:-:S04]  /*2b90*/  IMAD R0, R0, c[0x0][0x178], RZ ;  /* 0x00005e0000007a24 */ /* 0x000fc800078e02ff */
[----:B------:R-:W-:Y:S01]  /*2ba0*/  IMAD R0, R12, c[0x0][0x17c], R0 ;  /* 0x00005f000c007a24 */ /* 0x000fe200078e0200 */
[----:B------:R-:W-:Y:S02]  /*2bb0*/  SEL R7, R14, RZ, !P3 ;  /* 0x000000ff0e077207 */ /* 0x000fe40005800000 */
[----:B------:R-:W-:Y:S01]  /*2bc0*/  SHF.R.S32.HI R10, RZ, 0x1f, R13 ;  /* 0x0000001fff0a7819 */ /* 0x000fe2000001140d */
[----:B-1----:R-:W-:Y:S01]  /*2bd0*/  IMAD.WIDE.U32 R2, R12, c[0x0][0x178], RZ ;  /* 0x00005e000c027a25 */ /* 0x002fe200078e00ff */
[----:B------:R-:W-:-:S03]  /*2be0*/  SHF.R.S32.HI R111, RZ, 0x1f, R8 ;  /* 0x0000001fff6f7819 */ /* 0x000fc60000011408 */
[----:B------:R-:W-:Y:S02]  /*2bf0*/  IMAD.IADD R5, R3, 0x1, R0 ;  /* 0x0000000103057824 */ /* 0x000fe400078e0200 */
[----:B------:R-:W-:Y:S01]  /*2c00*/  IMAD.MOV.U32 R4, RZ, RZ, R2 ;  /* 0x000000ffff047224 */ /* 0x000fe200078e0002 */
[----:B------:R-:W-:-:S04]  /*2c10*/  LEA.HI R111, R111, R8, RZ, 0x3 ;  /* 0x000000086f6f7211 */ /* 0x000fc800078f18ff */
[----:B------:R-:W-:Y:S01]  /*2c20*/  SHF.R.S32.HI R111, RZ, 0x3, R111 ;  /* 0x00000003ff6f7819 */ /* 0x000fe2000001146f */
[----:B------:R-:W-:-:S03]  /*2c30*/  IMAD.WIDE.U32 R4, R115, c[0x0][0x1b8], R4 ;  /* 0x00006e0073047a25 */ /* 0x000fc600078e0004 */
[----:B------:R-:W-:Y:S01]  /*2c40*/  IADD3 R2, P1, R111, R13, RZ ;  /* 0x0000000d6f027210 */ /* 0x000fe20007f3e0ff */
[----:B------:R-:W-:Y:S01]  /*2c50*/  IMAD R5, R115, c[0x0][0x1bc], R5 ;  /* 0x00006f0073057a24 */ /* 0x000fe200078e0205 */
[----:B------:R-:W-:Y:S01]  /*2c60*/  SEL R3, R122, RZ, !P3 ;  /* 0x000000ff7a037207 */ /* 0x000fe20005800000 */
[----:B------:R-:W-:Y:S01]  /*2c70*/  IMAD R7, R7, c[0x0][0x1c0], RZ ;  /* 0x0000700007077a24 */ /* 0x000fe200078e02ff */
[----:B------:R-:W-:-:S03]  /*2c80*/  LEA.HI.X.SX32 R10, R111, R10, 0x1, P1 ;  /* 0x0000000a6f0a7211 */ /* 0x000fc600008f0eff */
[C---:B------:R-:W-:Y:S02]  /*2c90*/  IMAD R11, R3.reuse, c[0x0][0x1c4], R7 ;  /* 0x00007100030b7a24 */ /* 0x040fe400078e0207 */
[----:B------:R-:W-:-:S04]  /*2ca0*/  IMAD.WIDE.U32 R4, R3, c[0x0][0x1c0], R4 ;  /* 0x0000700003047a25 */ /* 0x000fc800078e0004 */
[C---:B------:R-:W-:Y:S02]  /*2cb0*/  IMAD R7, R10.reuse, c[0x0][0x1e0], RZ ;  /* 0x000078000a077a24 */ /* 0x040fe400078e02ff */
[----:B------:R-:W-:Y:S02]  /*2cc0*/  IMAD R3, R10, c[0x0][0x208], RZ ;  /* 0x000082000a037a24 */ /* 0x000fe400078e02ff */
[C---:B------:R-:W-:Y:S02]  /*2cd0*/  IMAD R16, R2.reuse, c[0x0][0x1e4], R7 ;  /* 0x0000790002107a24 */ /* 0x040fe400078e0207 */
[----:B------:R-:W-:Y:S02]  /*2ce0*/  IMAD R17, R2, c[0x0][0x20c], R3 ;  /* 0x0000830002117a24 */ /* 0x000fe400078e0203 */
[----:B------:R-:W-:Y:S01]  /*2cf0*/  IMAD.IADD R3, R5, 0x1, R11 ;  /* 0x0000000105037824 */ /* 0x000fe200078e020b */
[----:B------:R-:W-:Y:S02]  /*2d00*/  LOP3.LUT R18, R18, 0xfffffffb, RZ, 0xc0, !PT ;  /* 0xfffffffb12127812 */ /* 0x000fe400078ec0ff */
[----:B------:R-:W-:-:S02]  /*2d10*/  IADD3 R96, R238, -0x1, RZ ;  /* 0xffffffffee607810 */ /* 0x000fc40007ffe0ff */
[----:B--2---:R-:W-:-:S05]  /*2d20*/  IADD3 R6, R9, R114, RZ ;  /* 0x0000007209067210 */ /* 0x004fca0007ffe0ff */
[----:B------:R-:W-:-:S04]  /*2d30*/  @P5 IMAD.HI.U32 R8, R6, c[0x0][0x2c8], RZ ;  /* 0x0000b20006085a27 */ /* 0x000fc800078e00ff */
[----:B------:R-:W-:Y:S01]  /*2d40*/  IMAD.MOV.U32 R0, RZ, RZ, R6 ;  /* 0x000000ffff007224 */ /* 0x000fe200078e0006 */
[----:B------:R-:W-:Y:S01]  /*2d50*/  @P5 SHF.R.U32.HI R0, RZ, c[0x0][0x2cc], R8 ;  /* 0x0000b300ff005a19 */ /* 0x000fe20000011608 */
[----:B---3--:R-:W-:-:S04]  /*2d60*/  IMAD.WIDE.U32 R8, R2, c[0x0][0x1e0], R118 ;  /* 0x0000780002087a25 */ /* 0x008fc800078e0076 */
[----:B------:R-:W-:Y:S01]  /*2d70*/  IMAD.WIDE.U32 R12, R2, c[0x0][0x208], R118 ;  /* 0x00008200020c7a25 */ /* 0x000fe200078e0076 */
[----:B------:R-:W-:Y:S02]  /*2d80*/  SHF.R.S32.HI R2, RZ, 0x1f, R0 ;  /* 0x0000001fff027819 */ /* 0x000fe40000011400 */
[----:B------:R-:W-:Y:S02]  /*2d90*/  IADD3 R7, -R0, RZ, RZ ;  /* 0x000000ff00077210 */ /* 0x000fe40007ffe1ff */
[----:B----4-:R-:W-:Y:S01]  /*2da0*/  ISETP.GE.AND P5, PT, R110, c[0x0][0x1d4], PT ;  /* 0x000075006e007a0c */ /* 0x010fe20003fa6270 */
[----:B------:R-:W-:Y:S01]  /*2db0*/  IMAD R5, R2, c[0x0][0x1b0], RZ ;  /* 0x00006c0002057a24 */ /* 0x000fe200078e02ff */
[----:B------:R-:W-:Y:S01]  /*2dc0*/  ISETP.GE.AND P6, PT, R118, c[0x0][0x1d4], PT ;  /* 0x0000750076007a0c */ /* 0x000fe20003fc6270 */
[----:B------:R-:W-:Y:S01]  /*2dd0*/  IMAD R10, R7, c[0x0][0x2c4], R6 ;  /* 0x0000b100070a7a24 */ /* 0x000fe200078e0206 */
[----:B------:R-:W-:Y:S01]  /*2de0*/  SEL R6, RZ, 0xffffffff, P5 ;  /* 0xffffffffff067807 */ /* 0x000fe20002800000 */
[----:B------:R-:W-:Y:S01]  /*2df0*/  IMAD.MOV.U32 R2, RZ, RZ, R4 ;  /* 0x000000ffff027224 */ /* 0x000fe200078e0004 */
[----:B------:R-:W-:Y:S01]  /*2e00*/  SEL R4, RZ, 0x1, P6 ;  /* 0x00000001ff047807 */ /* 0x000fe20003000000 */
[----:B------:R-:W-:Y:S01]  /*2e10*/  IMAD R5, R0, c[0x0][0x1b4], R5 ;  /* 0x00006d0000057a24 */ /* 0x000fe200078e0205 */
[----:B------:R-:W-:Y:S01]  /*2e20*/  SHF.L.U32 R6, R6, 0x1, RZ ;  /* 0x0000000106067819 */ /* 0x000fe200000006ff */
[----:B------:R-:W-:Y:S01]  /*2e30*/  IMAD.WIDE.U32 R2, R0, c[0x0][0x1b0], R2 ;  /* 0x00006c0000027a25 */ /* 0x000fe200078e0002 */
[----:B------:R-:W-:-:S03]  /*2e40*/  SHF.R.S32.HI R0, RZ, 0x1f, R10 ;  /* 0x0000001fff007819 */ /* 0x000fc6000001140a */
[----:B------:R-:W-:Y:S01]  /*2e50*/  IMAD.IADD R9, R9, 0x1, R16 ;  /* 0x0000000109097824 */ /* 0x000fe200078e0210 */
[----:B------:R-:W-:Y:S01]  /*2e60*/  LOP3.LUT R16, R6, 0x2, R4, 0xe2, !PT ;  /* 0x0000000206107812 */ /* 0x000fe200078ee204 */
[----:B------:R-:W-:Y:S01]  /*2e70*/  IMAD R0, R0, c[0x0][0x1a8], RZ ;  /* 0x00006a0000007a24 */ /* 0x000fe200078e02ff */
[----:B------:R-:W-:Y:S01]  /*2e80*/  IADD3 R5, R3, R5, RZ ;  /* 0x0000000503057210 */ /* 0x000fe20007ffe0ff */
[----:B------:R-:W-:Y:S01]  /*2e90*/  IMAD.MOV.U32 R4, RZ, RZ, R2 ;  /* 0x000000ffff047224 */ /* 0x000fe200078e0002 */
[----:B-----5:R-:W-:Y:S01]  /*2ea0*/  @P0 MOV R2, R15 ;  /* 0x0000000f00020202 */ /* 0x020fe20000000f00 */
[----:B------:R-:W-:Y:S01]  /*2eb0*/  @!P0 IMAD.MOV.U32 R2, RZ, RZ, R122 ;  /* 0x000000ffff028224 */ /* 0x000fe200078e007a */
[----:B------:R-:W-:Y:S01]  /*2ec0*/  @P0 SHF.R.S32.HI R3, RZ, 0x1f, R15 ;  /* 0x0000001fff030819 */ /* 0x000fe2000001140f */
[----:B------:R-:W-:Y:S01]  /*2ed0*/  IMAD.IADD R7, R13, 0x1, R17 ;  /* 0x000000010d077824 */ /* 0x000fe200078e0211 */
[----:B------:R-:W-:Y:S01]  /*2ee0*/  @!P0 MOV R3, R14 ;  /* 0x0000000e00038202 */ /* 0x000fe20000000f00 */
[----:B------:R-:W-:-:S02]  /*2ef0*/  IMAD.MOV.U32 R6, RZ, RZ, R12 ;  /* 0x000000ffff067224 */ /* 0x000fc400078e000c */
[C---:B------:R-:W-:Y:S02]  /*2f00*/  IMAD R13, R10.reuse, c[0x0][0x1ac], R0 ;  /* 0x00006b000a0d7a24 */ /* 0x040fe400078e0200 */
[----:B------:R-:W-:Y:S01]  /*2f10*/  IMAD.WIDE.U32 R10, R10, c[0x0][0x1a8], R4 ;  /* 0x00006a000a0a7a25 */ /* 0x000fe200078e0004 */
[----:B------:R-:W-:Y:S02]  /*2f20*/  SEL R12, R2, RZ, !P4 ;  /* 0x000000ff020c7207 */ /* 0x000fe40006000000 */
[----:B------:R-:W-:Y:S01]  /*2f30*/  SEL R0, R3, RZ, !P4 ;  /* 0x000000ff03007207 */ /* 0x000fe20006000000 */
[----:B------:R-:W-:Y:S01]  /*2f40*/  IMAD.WIDE.U32 R2, R115, c[0x0][0x210], R6 ;  /* 0x0000840073027a25 */ /* 0x000fe200078e0006 */
[----:B------:R-:W-:-:S03]  /*2f50*/  LEA R15, P0, R10, c[0x0][0x160], 0x1 ;  /* 0x000058000a0f7a11 */ /* 0x000fc600078008ff */
[----:B------:R-:W-:-:S05]  /*2f60*/  IMAD.IADD R6, R11, 0x1, R13 ;  /* 0x000000010b067824 */ /* 0x000fca00078e020d */
[----:B------:R-:W-:Y:S02]  /*2f70*/  LEA.HI.X R14, R10, c[0x0][0x164], R6, 0x1, P0 ;  /* 0x000059000a0e7a11 */ /* 0x000fe400000f0c06 */
[----:B------:R-:W-:Y:S02]  /*2f80*/  ISETP.GE.AND P0, PT, R110, c[0x0][0x198], PT ;  /* 0x000066006e007a0c */ /* 0x000fe40003f06270 */
[----:B------:R-:W-:-:S11]  /*2f90*/  ISETP.GE.AND P1, PT, R20, c[0x0][0x198], PT ;  /* 0x0000660014007a0c */ /* 0x000fd60003f26270 */
[----:B------:R-:W-:Y:S02]  /*2fa0*/  @P0 LOP3.LUT R18, R18, 0x4, RZ, 0xfc, !PT ;  /* 0x0000000412120812 */ /* 0x000fe400078efcff */
[----:B------:R-:W-:Y:S02]  /*2fb0*/  ISETP.GE.AND P0, PT, R19, c[0x0][0x198], PT ;  /* 0x0000660013007a0c */ /* 0x000fe40003f06270 */
[----:B------:R-:W-:-:S04]  /*2fc0*/  LOP3.LUT R18, R18, 0xfffffffe, RZ, 0xc0, !PT ;  /* 0xfffffffe12127812 */ /* 0x000fc800078ec0ff */
[----:B------:R-:W-:-:S04]  /*2fd0*/  LOP3.LUT R18, R18, 0xfffffffd, RZ, 0xc0, !PT ;  /* 0xfffffffd12127812 */ /* 0x000fc800078ec0ff */
[----:B------:R-:W-:-:S04]  /*2fe0*/  @P1 LOP3.LUT R18, R18, 0x2, RZ, 0xfc, !PT ;  /* 0x0000000212121812 */ /* 0x000fc800078efcff */
[----:B------:R-:W-:-:S05]  /*2ff0*/  @P0 LOP3.LUT R18, R18, 0x1, RZ, 0xfc, !PT ;  /* 0x0000000112120812 */ /* 0x000fca00078efcff */
[----:B------:R1:W-:Y:S01]  /*3000*/  STL [R1+0x1c], R18 ;  /* 0x00001c1201007387 */ /* 0x0003e20000100800 */
[----:B------:R-:W-:Y:S01]  /*3010*/  IMAD.WIDE.U32 R4, R115, c[0x0][0x1e8], R8 ;  /* 0x00007a0073047a25 */ /* 0x000fe200078e0008 */
[----:B------:R-:W-:-:S03]  /*3020*/  ISETP.GE.AND P4, PT, R20, c[0x0][0x1d4], PT ;  /* 0x0000750014007a0c */ /* 0x000fc60003f86270 */
[C---:B------:R-:W-:Y:S01]  /*3030*/  IMAD R6, R0.reuse, c[0x0][0x1f0], RZ ;  /* 0x00007c0000067a24 */ /* 0x040fe200078e02ff */
[----:B------:R-:W-:Y:S01]  /*3040*/  ISETP.GE.AND P3, PT, R19, c[0x0][0x1d4], PT ;  /* 0x0000750013007a0c */ /* 0x000fe20003f66270 */
[C---:B------:R-:W-:Y:S02]  /*3050*/  IMAD R3, R115.reuse, c[0x0][0x214], R3 ;  /* 0x0000850073037a24 */ /* 0x040fe400078e0203 */
[----:B------:R-:W-:Y:S02]  /*3060*/  IMAD R0, R0, c[0x0][0x218], RZ ;  /* 0x0000860000007a24 */ /* 0x000fe400078e02ff */
[----:B------:R-:W-:Y:S01]  /*3070*/  IMAD R5, R115, c[0x0][0x1ec], R5 ;  /* 0x00007b0073057a24 */ /* 0x000fe200078e0205 */
[----:B------:R-:W-:Y:S01]  /*3080*/  SEL R8, RZ, 0x4, P4 ;  /* 0x00000004ff087807 */ /* 0x000fe20002000000 */
[----:B------:R-:W-:Y:S01]  /*3090*/  IMAD.WIDE.U32 R234, R12, c[0x0][0x218], R2 ;  /* 0x000086000cea7a25 */ /* 0x000fe200078e0002 */
[----:B------:R-:W-:-:S03]  /*30a0*/  SEL R7, RZ, 0x8, P3 ;  /* 0x00000008ff077807 */ /* 0x000fc60001800000 */
[C---:B------:R-:W-:Y:S02]  /*30b0*/  IMAD R0, R12.reuse, c[0x0][0x21c], R0 ;  /* 0x000087000c007a24 */ /* 0x040fe400078e0200 */
[----:B------:R-:W-:-:S04]  /*30c0*/  IMAD.WIDE.U32 R232, R12, c[0x0][0x1f0], R4 ;  /* 0x00007c000ce87a25 */ /* 0x000fc800078e0004 */
[----:B------:R-:W-:Y:S01]  /*30d0*/  IMAD R2, R12, c[0x0][0x1f4], R6 ;  /* 0x00007d000c027a24 */ /* 0x000fe200078e0206 */
[----:B------:R-:W-:Y:S02]  /*30e0*/  LOP3.LUT R24, R7, R16, R8, 0xfe, !PT ;  /* 0x0000001007187212 */ /* 0x000fe400078efe08 */
[----:B------:R-:W-:Y:S01]  /*30f0*/  ISETP.GE.AND P2, PT, R118, c[0x0][0x198], PT ;  /* 0x0000660076007a0c */ /* 0x000fe20003f46270 */
[----:B------:R-:W-:Y:S01]  /*3100*/  IMAD.IADD R231, R233, 0x1, R2 ;  /* 0x00000001e9e77824 */ /* 0x000fe200078e0202 */
[----:B------:R-:W-:Y:S02]  /*3110*/  IADD3 R12, R111, R114, RZ ;  /* 0x000000726f0c7210 */ /* 0x000fe40007ffe0ff */
[----:B------:R-:W-:Y:S01]  /*3120*/  IADD3 R236, R235, R0, RZ ;  /* 0x00000000ebec7210 */ /* 0x000fe20007ffe0ff */
[----:B------:R-:W-:Y:S06]  /*3130*/  BRA.DIV ~URZ, `(.L_x_1662) ;  /* 0x00016ad27f007947 */ /* 0x000fec000b800000 */
[----:B-1----:R1:W2:Y:S02]  /*3140*/  SHFL.IDX PT, R4, R14, RZ, 0x181f ;  /* 0x00181fff0e047589 */ /* 0x0022a400000e0000 */
.L_x_1781:
[----:B------:R-:W-:Y:S05]  /*3150*/  BRA.DIV ~URZ, `(.L_x_1663) ;  /* 0x00016b227f007947 */ /* 0x000fea000b800000 */
[----:B------:R3:W4:Y:S02]  /*3160*/  SHFL.IDX PT, R0, R15, RZ, 0x181f ;  /* 0x00181fff0f007589 */ /* 0x00072400000e0000 */
.L_x_1782:
[----:B------:R-:W5:Y:S01]  /*3170*/  LDL R2, [R1+0x10] ;  /* 0x0000100001027983 */ /* 0x000f620000100800 */
[----:B------:R-:W-:Y:S01]  /*3180*/  BSSY B0, `(.L_x_1664) ;  /* 0x0000020000007945 */ /* 0x000fe20003800000 */
[----:B-----5:R-:W-:-:S05]  /*3190*/  IMAD R13, R2, c[0x0][0x2c4], RZ ;  /* 0x0000b100020d7a24 */ /* 0x020fca00078e02ff */
        /* <DEDUP_REMOVED lines=8> */
[----:B------:R-:W2:Y:S04]  /*3220*/  LDL R18, [R1+0x4c] ;  /* 0x00004c0001127983 */ /* 0x000ea80000100800 */
[----:B------:R-:W2:Y:S01]  /*3230*/  LDL R16, [R1+0x1c] ;  /* 0x00001c0001107983 */ /* 0x000ea20000100800 */
[----:B------:R-:W-:-:S02]  /*3240*/  P2R R5, PR, RZ, 0x8 ;  /* 0x00000008ff057803 */ /* 0x000fc40000000000 */
        /* <DEDUP_REMOVED lines=8> */
[----:B--2---:R-:W-:-:S04]  /*32d0*/  LEA R6, P0, R2, R0, 0x1 ;  /* 0x0000000002067211 */ /* 0x004fc800078008ff */
[----:B------:R-:W-:Y:S02]  /*32e0*/  LEA.HI.X R7, R2, R4, R3, 0x1, P0 ;  /* 0x0000000402077211 */ /* 0x000fe400000f0c03 */
[----:B------:R-:W-:-:S04]  /*32f0*/  LEA R2, P0, R17, R0, 0x1 ;  /* 0x0000000011027211 */ /* 0x000fc800078008ff */
[----:B------:R-:W-:Y:S02]  /*3300*/  LEA.HI.X R3, R17, R4, R18, 0x1, P0 ;  /* 0x0000000411037211 */ /* 0x000fe400000f0c12 */
[C---:B------:R-:W-:Y:S02]  /*3310*/  LOP3.LUT P3, RZ, R16.reuse, 0x4, RZ, 0xc0, !PT ;  /* 0x0000000410ff7812 */ /* 0x040fe4000786c0ff */
[C---:B------:R-:W-:Y:S02]  /*3320*/  LOP3.LUT P0, RZ, R16.reuse, 0x2, RZ, 0xc0, !PT ;  /* 0x0000000210ff7812 */ /* 0x040fe4000780c0ff */
[----:B------:R-:W-:-:S09]  /*3330*/  LOP3.LUT P1, RZ, R16, 0x1, RZ, 0xc0, !PT ;  /* 0x0000000110ff7812 */ /* 0x000fd2000782c0ff */
[----:B------:R3:W-:Y:S04]  /*3340*/  LDGSTS.E.BYPASS.LTC128B.128 [R219+0x14100], [R8.64], !P3 ;  /* 0x1410000008db7fae */ /* 0x0007e8000d901d46 */
[----:B------:R3:W-:Y:S04]  /*3350*/  LDGSTS.E.BYPASS.LTC128B.128 [R219+0x18100], [R6.64], !P0 ;  /* 0x1810000006db7fae */ /* 0x0007e8000c101d46 */
[----:B------:R3:W-:Y:S01]  /*3360*/  LDGSTS.E.BYPASS.LTC128B.128 [R219+0x1c100], [R2.64], !P1 ;  /* 0x1c10000002db7fae */ /* 0x0007e2000c901d46 */
[----:B------:R-:W-:-:S08]  /*3370*/  ISETP.NE.AND P3, PT, R5, RZ, PT ;  /* 0x000000ff0500720c */ /* 0x000fd00003f65270 */
.L_x_1665:
[----:B------:R-:W-:Y:S05]  /*3380*/  BSYNC B0 ;  /* 0x0000000000007941 */ /* 0x000fea0003800000 */
.L_x_1664:
[----:B------:R-:W-:Y:S05]  /*3390*/  BRA.DIV ~URZ, `(.L_x_1666) ;  /* 0x000169427f007947 */ /* 0x000fea000b800000 */
[----:B--2---:R2:W1:Y:S04]  /*33a0*/  SHFL.IDX PT, R4, R14, 0x1, 0x181f ;  /* 0x00381f000e047f89 */ /* 0x00446800000e0000 */
[----:B----4-:R2:W4:Y:S02]  /*33b0*/  SHFL.IDX PT, R0, R15, 0x1, 0x181f ;  /* 0x00381f000f007f89 */ /* 0x01052400000e0000 */
.L_x_1783:
[----:B---3--:R-:W-:Y:S01]  /*33c0*/  IADD3 R2, R12, 0x20, RZ ;  /* 0x000000200c027810 */ /* 0x008fe20007ffe0ff */
[----:B------:R-:W-:Y:S03]  /*33d0*/  BSSY B0, `(.L_x_1667) ;  /* 0x000001f000007945 */ /* 0x000fe60003800000 */
[----:B------:R-:W-:-:S13]  /*33e0*/  ISETP.GE.AND P0, PT, R2, R13, PT ;  /* 0x0000000d0200720c */ /* 0x000fda0003f06270 */
[----:B------:R-:W-:Y:S05]  /*33f0*/  @P0 BRA `(.L_x_1668) ;  /* 0x000001c000000947 */ /* 0x000fea0003800000 */
[----:B------:R-:W3:Y:S04]  /*3400*/  LDL.64 R8, [R1+0x20] ;  /* 0x0000200001087983 */ /* 0x000ee80000100a00 */
[----:B------:R-:W5:Y:S04]  /*3410*/  LDL R6, [R1+0x3c] ;  /* 0x00003c0001067983 */ /* 0x000f680000100800 */
[----:B--2---:R-:W2:Y:S04]  /*3420*/  LDL R7, [R1+0x54] ;  /* 0x0000540001077983 */ /* 0x004ea80000100800 */
[----:B----4-:R-:W4:Y:S04]  /*3430*/  LDL R3, [R1+0x38] ;  /* 0x0000380001037983 */ /* 0x010f280000100800 */
[----:B------:R-:W4:Y:S04]  /*3440*/  LDL R19, [R1+0x50] ;  /* 0x0000500001137983 */ /* 0x000f280000100800 */
[----:B------:R-:W4:Y:S04]  /*3450*/  LDL R17, [R1+0x40] ;  /* 0x0000400001117983 */ /* 0x000f280000100800 */
[----:B------:R-:W4:Y:S04]  /*3460*/  LDL R18, [R1+0x4c] ;  /* 0x00004c0001127983 */ /* 0x000f280000100800 */
[----:B------:R-:W4:Y:S01]  /*3470*/  LDL R16, [R1+0x1c] ;  /* 0x00001c0001107983 */ /* 0x000f220000100800 */
[----:B------:R-:W-:-:S02]  /*3480*/  P2R R5, PR, RZ, 0x8 ;  /* 0x00000008ff057803 */ /* 0x000fc40000000000 */
        /* <DEDUP_REMOVED lines=8> */
[----:B----4-:R-:W-:-:S04]  /*3510*/  LEA R6, P0, R3, R0, 0x1 ;  /* 0x0000000003067211 */ /* 0x010fc800078008ff */
        /* <DEDUP_REMOVED lines=10> */
.L_x_1668:
[----:B------:R-:W-:Y:S05]  /*35c0*/  BSYNC B0 ;  /* 0x0000000000007941 */ /* 0x000fea0003800000 */
.L_x_1667:
[----:B------:R-:W-:Y:S05]  /*35d0*/  BRA.DIV ~URZ, `(.L_x_1669) ;  /* 0x000167c27f007947 */ /* 0x000fea000b800000 */
[----:B-1----:R1:W3:Y:S02]  /*35e0*/  SHFL.IDX PT, R4, R14, 0x2, 0x181f ;  /* 0x00581f000e047f89 */ /* 0x0022e400000e0000 */
.L_x_1784:
[----:B------:R-:W-:Y:S05]  /*35f0*/  BRA.DIV ~URZ, `(.L_x_1670) ;  /* 0x000168127f007947 */ /* 0x000fea000b800000 */
[----:B----4-:R4:W1:Y:S02]  /*3600*/  SHFL.IDX PT, R0, R15, 0x2, 0x181f ;  /* 0x00581f000f007f89 */ /* 0x01086400000e0000 */
.L_x_1785:
[----:B------:R-:W-:Y:S01]  /*3610*/  IADD3 R2, R12, 0x40, RZ ;  /* 0x000000400c027810 */ /* 0x000fe20007ffe0ff */
        /* <DEDUP_REMOVED lines=9> */
[----:B------:R-:W3:Y:S04]  /*36b0*/  LDL R18, [R1+0x4c] ;  /* 0x00004c0001127983 */ /* 0x000ee80000100800 */
[----:B------:R-:W3:Y:S01]  /*36c0*/  LDL R16, [R1+0x1c] ;  /* 0x00001c0001107983 */ /* 0x000ee20000100800 */
[----:B------:R-:W-:-:S02]  /*36d0*/  P2R R5, PR, RZ, 0x8 ;  /* 0x00000008ff057803 */ /* 0x000fc40000000000 */
        /* <DEDUP_REMOVED lines=8> */
[----:B---3--:R-:W-:-:S04]  /*3760*/  LEA R6, P0, R3, R0, 0x1 ;  /* 0x0000000003067211 */ /* 0x008fc800078008ff */
        /* <DEDUP_REMOVED lines=10> */
.L_x_1672:
[----:B------:R-:W-:Y:S05]  /*3810*/  BSYNC B0 ;  /* 0x0000000000007941 */ /* 0x000fea0003800000 */
.L_x_1671:
[----:B------:R-:W-:Y:S05]  /*3820*/  BRA.DIV ~URZ, `(.L_x_1673) ;  /* 0x000166427f007947 */ /* 0x000fea000b800000 */
[----:B---3--:R3:W2:Y:S04]  /*3830*/  SHFL.IDX PT, R4, R14, 0x3, 0x181f ;  /* 0x00781f000e047f89 */ /* 0x0086a800000e0000 */
[----:B-1----:R3:W1:Y:S02]  /*3840*/  SHFL.IDX PT, R0, R15, 0x3, 0x181f ;  /* 0x00781f000f007f89 */ /* 0x00266400000e0000 */
.L_x_1786:
[----:B------:R-:W5:Y:S04]  /*3850*/  LDL.64 R8, [R1+0x20] ;  /* 0x0000200001087983 */ /* 0x000f680000100a00 */
[----:B---3--:R-:W3:Y:S04]  /*3860*/  LDL R6, [R1+0x3c] ;  /* 0x00003c0001067983 */ /* 0x008ee80000100800 */
[----:B----4-:R-:W4:Y:S04]  /*3870*/  LDL R7, [R1+0x54] ;  /* 0x0000540001077983 */ /* 0x010f280000100800 */
[----:B--2---:R-:W2:Y:S04]  /*3880*/  LDL R15, [R1+0x38] ;  /* 0x00003800010f7983 */ /* 0x004ea80000100800 */
[----:B------:R-:W2:Y:S04]  /*3890*/  LDL R16, [R1+0x50] ;  /* 0x0000500001107983 */ /* 0x000ea80000100800 */
[----:B------:R-:W2:Y:S04]  /*38a0*/  LDL R11, [R1+0x40] ;  /* 0x00004000010b7983 */ /* 0x000ea80000100800 */
[----:B------:R-:W2:Y:S04]  /*38b0*/  LDL R14, [R1+0x4c] ;  /* 0x00004c00010e7983 */ /* 0x000ea80000100800 */
[----:B------:R-:W2:Y:S04]  /*38c0*/  LDL R10, [R1+0x1c] ;  /* 0x00001c00010a7983 */ /* 0x000ea80000100800 */
[----:B------:R-:W2:Y:S01]  /*38d0*/  LDL R242, [R1+0xc] ;  /* 0x00000c0001f27983 */ /* 0x000ea20000100800 */
[----:B------:R-:W-:-:S04]  /*38e0*/  IADD3 R2, R12, 0x60, RZ ;  /* 0x000000600c027810 */ /* 0x000fc80007ffe0ff */
[----:B------:R-:W-:Y:S02]  /*38f0*/  ISETP.GE.AND P0, PT, R2, R13, PT ;  /* 0x0000000d0200720c */ /* 0x000fe40003f06270 */
[----:B------:R-:W-:Y:S01]  /*3900*/  P2R R5, PR, RZ, 0x8 ;  /* 0x00000008ff057803 */ /* 0x000fe20000000000 */
[----:B------:R-:W-:-:S10]  /*3910*/  IMAD.SHL.U32 R97, R96, 0x40, RZ ;  /* 0x0000004060617824 */ /* 0x000fd400078e00ff */
[----:B-1---5:R-:W-:-:S04]  /*3920*/  @!P0 LEA R2, P1, R8, R0, 0x1 ;  /* 0x0000000008028211 */ /* 0x022fc800078208ff */
[----:B------:R-:W-:Y:S02]  /*3930*/  @!P0 LEA.HI.X R3, R8, R4, R9, 0x1, P1 ;  /* 0x0000000408038211 */ /* 0x000fe400008f0c09 */
[----:B---3--:R-:W-:-:S03]  /*3940*/  @!P0 LEA R8, P1, R6, R0, 0x1 ;  /* 0x0000000006088211 */ /* 0x008fc600078208ff */
[----:B------:R-:W-:Y:S01]  /*3950*/  @!PT LDS RZ, [RZ] ;  /* 0x00000000fffff984 */ /* 0x000fe20000000800 */
[----:B------:R-:W-:Y:S01]  /*3960*/  @!PT LDS RZ, [RZ] ;  /* 0x00000000fffff984 */ /* 0x000fe20000000800 */
[----:B------:R-:W-:Y:S01]  /*3970*/  @!PT LDS RZ, [RZ] ;  /* 0x00000000fffff984 */ /* 0x000fe20000000800 */
[----:B------:R1:W-:Y:S01]  /*3980*/  @!P0 LDGSTS.E.BYPASS.LTC128B.128 [R219+0x13100], [R2.64], !P2 ;  /* 0x1310000002db8fae */ /* 0x0003e2000d101d46 */
[----:B----4-:R-:W-:Y:S02]  /*3990*/  @!P0 LEA.HI.X R9, R6, R4, R7, 0x1, P1 ;  /* 0x0000000406098211 */ /* 0x010fe400008f0c07 */
[----:B--2---:R-:W-:-:S04]  /*39a0*/  @!P0 LEA R6, P1, R15, R0, 0x1 ;  /* 0x000000000f068211 */ /* 0x004fc800078208ff */
[----:B------:R-:W-:Y:S02]  /*39b0*/  @!P0 LEA.HI.X R7, R15, R4, R16, 0x1, P1 ;  /* 0x000000040f078211 */ /* 0x000fe400008f0c10 */
[----:B-1----:R-:W-:-:S04]  /*39c0*/  @!P0 LEA R2, P1, R11, R0, 0x1 ;  /* 0x000000000b028211 */ /* 0x002fc800078208ff */
[----:B------:R-:W-:Y:S02]  /*39d0*/  @!P0 LEA.HI.X R3, R11, R4, R14, 0x1, P1 ;  /* 0x000000040b038211 */ /* 0x000fe400008f0c0e */
[----:B------:R-:W1:Y:S01]  /*39e0*/  S2R R11, SR_TID.X ;  /* 0x00000000000b7919 */ /* 0x000e620000002100 */
[C---:B------:R-:W-:Y:S02]  /*39f0*/  LOP3.LUT P3, RZ, R10.reuse, 0x4, RZ, 0xc0, !PT ;  /* 0x000000040aff7812 */ /* 0x040fe4000786c0ff */
[C---:B------:R-:W-:Y:S02]  /*3a00*/  LOP3.LUT P1, RZ, R10.reuse, 0x2, RZ, 0xc0, !PT ;  /* 0x000000020aff7812 */ /* 0x040fe4000782c0ff */
[----:B------:R-:W-:-:S09]  /*3a10*/  LOP3.LUT P2, RZ, R10, 0x1, RZ, 0xc0, !PT ;  /* 0x000000010aff7812 */ /* 0x000fd2000784c0ff */
[----:B------:R2:W-:Y:S04]  /*3a20*/  @!P0 LDGSTS.E.BYPASS.LTC128B.128 [R219+0x17100], [R8.64], !P3 ;  /* 0x1710000008db8fae */ /* 0x0005e8000d901d46 */
[----:B------:R3:W-:Y:S01]  /*3a30*/  @!P0 LDGSTS.E.BYPASS.LTC128B.128 [R219+0x1b100], [R6.64], !P1 ;  /* 0x1b10000006db8fae */ /* 0x0007e2000c901d46 */
[----:B------:R-:W-:Y:S02]  /*3a40*/  ISETP.NE.AND P3, PT, R5, RZ, PT ;  /* 0x000000ff0500720c */ /* 0x000fe40003f65270 */
[----:B-1----:R-:W-:Y:S01]  /*3a50*/  SHF.R.S32.HI R10, RZ, 0x1f, R11 ;  /* 0x0000001fff0a7819 */ /* 0x002fe2000001140b */
[----:B------:R1:W-:Y:S01]  /*3a60*/  @!P0 LDGSTS.E.BYPASS.LTC128B.128 [R219+0x1f100], [R2.64], !P2 ;  /* 0x1f10000002db8fae */ /* 0x0003e2000d101d46 */
[----:B------:R-:W-:Y:S02]  /*3a70*/  IMAD.WIDE.U32 R4, R96, c[0x0][0x1e0], RZ ;  /* 0x0000780060047a25 */ /* 0x000fe400078e00ff */
[----:B------:R-:W-:Y:S01]  /*3a80*/  LEA.HI R10, R10, R11, RZ, 0x3 ;  /* 0x0000000b0a0a7211 */ /* 0x000fe200078f18ff */
[----:B------:R-:W0:Y:S03]  /*3a90*/  LDGDEPBAR ;  /* 0x00000000000079af */ /* 0x000e260000000000 */
[----:B------:R-:W-:-:S02]  /*3aa0*/  SHF.R.S32.HI R10, RZ, 0x3, R10 ;  /* 0x00000003ff0a7819 */ /* 0x000fc4000001140a */
[----:B---3--:R-:W-:-:S05]  /*3ab0*/  SHF.R.S32.HI R7, RZ, 0x1f, R96 ;  /* 0x0000001fff077819 */ /* 0x008fca0000011460 */
[----:B------:R-:W-:-:S04]  /*3ac0*/  IMAD R0, R7, c[0x0][0x1e0], RZ ;  /* 0x0000780007007a24 */ /* 0x000fc800078e02ff */
[----:B-1----:R-:W-:Y:S01]  /*3ad0*/  IMAD R2, R96, c[0x0][0x1e4], R0 ;  /* 0x0000790060027a24 */ /* 0x002fe200078e0200 */
[----:B------:R-:W-:-:S03]  /*3ae0*/  LEA R0, P0, R4, R232, 0x6 ;  /* 0x000000e804007211 */ /* 0x000fc600078030ff */
[----:B------:R-:W-:Y:S01]  /*3af0*/  IMAD.IADD R3, R5, 0x1, R2 ;  /* 0x0000000105037824 */ /* 0x000fe200078e0202 */
[----:B------:R-:W-:-:S04]  /*3b00*/  IADD3 R2, -R97, R242, -R10 ;  /* 0x000000f261027210 */ /* 0x000fc80007ffe90a */
[----:B------:R-:W-:Y:S02]  /*3b10*/  LEA.HI.X R3, R4, R231, R3, 0x6, P0 ;  /* 0x000000e704037211 */ /* 0x000fe400000f3403 */
[----:B------:R-:W-:Y:S01]  /*3b20*/  ISETP.GE.AND P0, PT, R2, 0x21, PT ;  /* 0x000000210200780c */ /* 0x000fe20003f06270 */
[----:B------:R-:W-:-:S04]  /*3b30*/  IMAD.MOV.U32 R4, RZ, RZ, 0x20 ;  /* 0x00000020ff047424 */ /* 0x000fc800078e00ff */
[----:B--2---:R-:W-:-:S04]  /*3b40*/  IMAD.WIDE.U32 R8, R4, c[0x0][0x1e0], RZ ;  /* 0x0000780004087a25 */ /* 0x004fc800078e00ff */
[----:B------:R-:W-:Y:S01]  /*3b50*/  IMAD R4, R4, c[0x0][0x1e4], RZ ;  /* 0x0000790004047a24 */ /* 0x000fe200078e02ff */
[----:B------:R-:W-:Y:S01]  /*3b60*/  WARPSYNC 0xffffffff ;  /* 0xffffffff00007948 */ /* 0x000fe20003800000 */
[----:B------:R-:W-:Y:S02]  /*3b70*/  BAR.SYNC.DEFER_BLOCKING 0x0 ;  /* 0x0000000000007b1d */ /* 0x000fe40000010000 */
[----:B------:R-:W-:-:S04]  /*3b80*/  @P0 IADD3 R6, P1, R0, R8, RZ ;  /* 0x0000000800060210 */ /* 0x000fc80007f3e0ff */
[----:B------:R-:W-:Y:S02]  /*3b90*/  @P0 IADD3.X R8, R3, R9, R4, P1, !PT ;  /* 0x0000000903080210 */ /* 0x000fe40000ffe404 */
[----:B------:R-:W-:-:S13]  /*3ba0*/  ISETP.GE.AND P1, PT, R2, 0x1, PT ;  /* 0x000000010200780c */ /* 0x000fda0003f26270 */
        /* <DEDUP_REMOVED lines=19> */
[----:B------:R-:W-:Y:S01]  /*3ce0*/  LEA R0, P0, R4, R234, 0x6 ;  /* 0x000000ea04007211 */ /* 0x000fe200078030ff */
[----:B--2---:R-:W-:Y:S01]  /*3cf0*/  IMAD.IADD R3, R5, 0x1, R6 ;  /* 0x0000000105037824 */ /* 0x004fe200078e0206 */
[----:B------:R-:W-:-:S04]  /*3d00*/  DEPBAR.LE SB0, 0x1 ;  /* 0x000080400000791a */ /* 0x000fc80000000000 */
[----:B------:R-:W-:Y:S01]  /*3d10*/  LEA.HI.X R3, R4, R236, R3, 0x6, P0 ;  /* 0x000000ec04037211 */ /* 0x000fe200000f3403 */
[----:B------:R-:W-:-:S04]  /*3d20*/  DEPBAR.LE SB0, 0x0 ;  /* 0x000080000000791a */ /* 0x000fc80000000000 */
[C---:B------:R-:W-:Y:S01]  /*3d30*/  LEA R2, P0, R0.reuse, c[0x0][0x1f8], 0x1 ;  /* 0x00007e0000027a11 */ /* 0x040fe200078008ff */
[----:B------:R-:W-:Y:S01]  /*3d40*/  BAR.SYNC.DEFER_BLOCKING 0x0 ;  /* 0x0000000000007b1d */ /* 0x000fe20000010000 */
[----:B------:R-:W-:Y:S02]  /*3d50*/  IMAD.MOV.U32 R4, RZ, RZ, c[0x0][0x208] ;  /* 0x00008200ff047624 */ /* 0x000fe400078e00ff */
[----:B------:R-:W-:Y:S01]  /*3d60*/  LEA.HI.X R3, R0, c[0x0][0x1fc], R3, 0x1, P0 ;  /* 0x00007f0000037a11 */ /* 0x000fe200000f0c03 */
[----:B------:R-:W-:Y:S01]  /*3d70*/  IMAD.IADD R98, R242, 0x1, -R97 ;  /* 0x00000001f2627824 */ /* 0x000fe200078e0a61 */
[----:B------:R-:W-:Y:S01]  /*3d80*/  LOP3.LUT R0, R24, 0x1, RZ, 0xc0, !PT ;  /* 0x0000000118007812 */ /* 0x000fe200078ec0ff */
[----:B------:R-:W-:Y:S01]  /*3d90*/  IMAD.MOV.U32 R5, RZ, RZ, c[0x0][0x20c] ;  /* 0x00008300ff057624 */ /* 0x000fe200078e00ff */
[----:B------:R-:W-:Y:S02]  /*3da0*/  P2R R14, PR, RZ, 0x40 ;  /* 0x00000040ff0e7803 */ /* 0x000fe40000000000 */
[----:B------:R-:W-:Y:S01]  /*3db0*/  ISETP.NE.U32.AND P6, PT, R0, 0x1, PT ;  /* 0x000000010000780c */ /* 0x000fe20003fc5070 */
[----:B------:R-:W-:Y:S01]  /*3dc0*/  IMAD.IADD R0, R98, 0x1, -R10 ;  /* 0x0000000162007824 */ /* 0x000fe200078e0a0a */
[----:B------:R-:W-:-:S04]  /*3dd0*/  LEA R12, P0, R4, R2, 0x6 ;  /* 0x00000002040c7211 */ /* 0x000fc800078030ff */
        /* <DEDUP_REMOVED lines=21> */
[----:B------:R-:W-:Y:S02]  /*3f30*/  P2R R15, PR, RZ, 0x20 ;  /* 0x00000020ff0f7803 */ /* 0x000fe40000000000 */
[C---:B------:R-:W-:Y:S02]  /*3f40*/  ISETP.LT.OR P6, PT, R0.reuse, 0x21, P6 ;  /* 0x000000210000780c */ /* 0x040fe400037c1670 */
[----:B------:R-:W-:-:S07]  /*3f50*/  ISETP.LT.OR P2, PT, R0, 0x21, !P2 ;  /* 0x000000210000780c */ /* 0x000fce0005741670 */
[----:B------:R2:W-:Y:S01]  /*3f60*/  LDGSTS.E.BYPASS.LTC128B.128 [R219+0x4100], [R2.64+0x100], !P0 ;  /* 0x0410010002db7fae */ /* 0x0005e2000c101d46 */
[----:B------:R-:W-:-:S04]  /*3f70*/  LOP3.LUT P0, RZ, R24, 0x8, RZ, 0xc0, !PT ;  /* 0x0000000818ff7812 */ /* 0x000fc8000780c0ff */
[C---:B------:R-:W-:Y:S02]  /*3f80*/  ISETP.LT.OR P5, PT, R0.reuse, 0x1, !P0 ;  /* 0x000000010000780c */ /* 0x040fe400047a1670 */
[C---:B------:R-:W-:Y:S02]  /*3f90*/  ISETP.LT.OR P1, PT, R0.reuse, 0x21, !P1 ;  /* 0x000000210000780c */ /* 0x040fe40004f21670 */
[----:B------:R-:W-:Y:S01]  /*3fa0*/  ISETP.LT.OR P0, PT, R0, 0x21, !P0 ;  /* 0x000000210000780c */ /* 0x000fe20004701670 */
[C---:B-1----:R-:W-:Y:S08]  /*3fb0*/  HMMA.16816.F32 R24, R4.reuse, R20, RZ ;  /* 0x000000140418723c */ /* 0x042ff000000018ff */
[----:B------:R1:W-:Y:S01]  /*3fc0*/  LDGSTS.E.BYPASS.LTC128B.128 [R219+0x6100], [R2.64+0x180], !P5 ;  /* 0x0610018002db7fae */ /* 0x0003e2000e901d46 */
[----:B------:R-:W-:Y:S03]  /*3fd0*/  HMMA.16816.F32 R28, R4, R22, RZ ;  /* 0x00000016041c723c */ /* 0x000fe600000018ff */
[----:B------:R1:W-:Y:S01]  /*3fe0*/  LDGSTS.E.BYPASS.LTC128B.128 [R219+0x1100], [R12.64], !P6 ;  /* 0x011000000cdb7fae */ /* 0x0003e2000f101d46 */
[----:B------:R-:W-:-:S03]  /*3ff0*/  ISETP.NE.AND P5, PT, R15, RZ, PT ;  /* 0x000000ff0f00720c */ /* 0x000fc60003fa5270 */
[----:B------:R1:W-:Y:S01]  /*4000*/  LDGSTS.E.BYPASS.LTC128B.128 [R219+0x3100], [R12.64+0x80], !P2 ;  /* 0x031000800cdb7fae */ /* 0x0003e2000d101d46 */
[C---:B--2---:R-:W-:Y:S01]  /*4010*/  HMMA.16816.F32 R20, R4.reuse, R16, RZ ;  /* 0x000000100414723c */ /* 0x044fe200000018ff */
[----:B------:R-:W-:Y:S02]  /*4020*/  ISETP.NE.AND P6, PT, R14, RZ, PT ;  /* 0x000000ff0e00720c */ /* 0x000fe40003fc5270 */
        /* <DEDUP_REMOVED lines=17> */
[----:B------:R-:W-:Y:S07]  /*4140*/  LDSM.16.M88.4 R48, [R195+0x1800] ;  /* 0x00180000c330783b */ /* 0x000fee0000000200 */
[C---:B------:R-:W-:Y:S01]  /*4150*/  HMMA.16816.F32 R32, R8.reuse, R60, R20 ;  /* 0x0000003c0820723c */ /* 0x040fe20000001814 */
[----:B------:R-:W2:Y:S07]  /*4160*/  LDSM.16.M88.4 R20, [R198+0x1800] ;  /* 0x00180000c614783b */ /* 0x000eae0000000200 */
        /* <DEDUP_REMOVED lines=162> */
[----:B------:R-:W2:Y:S07]  /*4b90*/  LDSM.16.M88.4 R60, [R204] ;  /* 0x00000000cc3c783b */ /* 0x000eae0000000200 */
[----:B------:R-:W-:Y:S01]  /*4ba0*/  HMMA.16816.F32 R64, R16, R72, R88 ;  /* 0x000000481040723c */ /* 0x000fe20000001858 */
[----:B------:R4:W1:Y:S07]  /*4bb0*/  MUFU.TANH R72, R0 ;  /* 0x0000000000487308 */ /* 0x00086e0000002400 */
[----:B---3--:R-:W-:Y:S01]  /*4bc0*/  HMMA.16816.F32 R36, R4, R52, R36 ;  /* 0x000000340424723c */ /* 0x008fe20000001824 */
[----:B----4-:R-:W-:-:S04]  /*4bd0*/  FMUL.FTZ R0, R50, c[0x0][0x320] ;  /* 0x0000c80032007a20 */ /* 0x010fc80000410000 */
[----:B------:R3:W4:Y:S03]  /*4be0*/  MUFU.TANH R77, R0 ;  /* 0x00000000004d7308 */ /* 0x0007260000002400 */
[----:B------:R-:W-:Y:S01]  /*4bf0*/  HMMA.16816.F32 R40, R12, R70, R44 ;  /* 0x000000460c28723c */ /* 0x000fe2000000182c */
[----:B------:R-:W-:Y:S01]  /*4c00*/  LDSM.16.M88.4 R44, [R198+0x7800] ;  /* 0x00780000c62c783b */ /* 0x000fe20000000200 */
[----:B---3--:R-:W-:-:S03]  /*4c10*/  FMUL.FTZ R0, R51, c[0x0][0x320] ;  /* 0x0000c80033007a20 */ /* 0x008fc60000410000 */
[----:B------:R-:W3:Y:S01]  /*4c20*/  LDSM.16.M88.4 R48, [R195+0x7000] ;  /* 0x00700000c330783b */ /* 0x000ee20000000200 */
        /* <DEDUP_REMOVED lines=19> */
[----:B-1----:R-:W-:-:S06]  /*4d60*/  FMUL.FTZ R0, R38, c[0x0][0x320] ;  /* 0x0000c80026007a20 */ /* 0x002fcc0000410000 */
[----:B------:R1:W1:Y:S01]  /*4d70*/  MUFU.TANH R53, R0 ;  /* 0x0000000000357308 */ /* 0x0002620000002400 */
        /* <DEDUP_REMOVED lines=55> */
[----:B------:R-:W-:Y:S02]  /*50f0*/  IMAD.MOV.U32 R5, RZ, RZ, c[0x0][0x1e0] ;  /* 0x00007800ff057624 */ /* 0x000fe400078e00ff */
[----:B------:R-:W-:Y:S01]  /*5100*/  IMAD.MOV.U32 R6, RZ, RZ, c[0x0][0x1e4] ;  /* 0x00007900ff067624 */ /* 0x000fe200078e00ff */
[----:B------:R-:W-:-:S05]  /*5110*/  SHF.R.S32.HI R2, RZ, 0x1f, R0 ;  /* 0x0000001fff027819 */ /* 0x000fca0000011400 */
[----:B------:R-:W-:Y:S02]  /*5120*/  IMAD R4, R2, c[0x0][0x1e0], RZ ;  /* 0x0000780002047a24 */ /* 0x000fe400078e02ff */
[----:B------:R-:W-:-:S04]  /*5130*/  IMAD.WIDE.U32 R2, R0, c[0x0][0x1e0], RZ ;  /* 0x0000780000027a25 */ /* 0x000fc800078e00ff */
[----:B------:R-:W-:Y:S01]  /*5140*/  IMAD R4, R0, c[0x0][0x1e4], R4 ;  /* 0x0000790000047a24 */ /* 0x000fe200078e0204 */
[----:B------:R-:W-:-:S03]  /*5150*/  LEA R0, P0, R2, R232, 0x6 ;  /* 0x000000e802007211 */ /* 0x000fc600078030ff */
[----:B------:R-:W-:-:S05]  /*5160*/  IMAD.IADD R3, R3, 0x1, R4 ;  /* 0x0000000103037824 */ /* 0x000fca00078e0204 */
[----:B------:R-:W-:Y:S02]  /*5170*/  LEA.HI.X R3, R2, R231, R3, 0x6, P0 ;  /* 0x000000e702037211 */ /* 0x000fe400000f3403 */
[----:B------:R-:W-:-:S04]  /*5180*/  LEA R2, P0, R0, c[0x0][0x1c8], 0x1 ;  /* 0x0000720000027a11 */ /* 0x000fc800078008ff */
[----:B------:R-:W-:Y:S02]  /*5190*/  LEA.HI.X R3, R0, c[0x0][0x1cc], R3, 0x1, P0 ;  /* 0x0000730000037a11 */ /* 0x000fe400000f0c03 */
[----:B------:R-:W-:-:S03]  /*51a0*/  LEA R4, P0, R5, R2, 0x6 ;  /* 0x0000000205047211 */ /* 0x000fc600078030ff */
[----:B------:R-:W-:Y:S01]  /*51b0*/  @!PT LDS RZ, [RZ] ;  /* 0x00000000fffff984 */ /* 0x000fe20000000800 */
[----:B------:R-:W-:Y:S01]  /*51c0*/  @!PT LDS RZ, [RZ] ;  /* 0x00000000fffff984 */ /* 0x000fe20000000800 */
[----:B------:R-:W-:Y:S01]  /*51d0*/  @!PT LDS RZ, [RZ] ;  /* 0x00000000fffff984 */ /* 0x000fe20000000800 */
[----:B------:R1:W-:Y:S01]  /*51e0*/  LDGSTS.E.BYPASS.LTC128B.128 [R219+0x8100], [R2.64], !P6 ;  /* 0x0810000002db7fae */ /* 0x0003e2000f101d46 */
[----:B------:R-:W-:-:S03]  /*51f0*/  LEA.HI.X R5, R5, R3, R6, 0x6, P0 ;  /* 0x0000000305057211 */ /* 0x000fc600000f3406 */
[----:B------:R1:W-:Y:S04]  /*5200*/  LDGSTS.E.BYPASS.LTC128B.128 [R219+0xa100], [R2.64+0x80], !P5 ;  /* 0x0a10008002db7fae */ /* 0x0003e8000e901d46 */
[----:B------:R1:W-:Y:S04]  /*5210*/  LDGSTS.E.BYPASS.LTC128B.128 [R219+0xc100], [R2.64+0x100], !P4 ;  /* 0x0c10010002db7fae */ /* 0x0003e8000e101d46 */
[----:B------:R1:W-:Y:S04]  /*5220*/  LDGSTS.E.BYPASS.LTC128B.128 [R219+0xe100], [R2.64+0x180], !P3 ;  /* 0x0e10018002db7fae */ /* 0x0003e8000d901d46 */
[----:B------:R1:W-:Y:S04]  /*5230*/  LDGSTS.E.BYPASS.LTC128B.128 [R219+0x9100], [R4.64], !P6 ;  /* 0x0910000004db7fae */ /* 0x0003e8000f101d46 */
[----:B------:R1:W-:Y:S04]  /*5240*/  LDGSTS.E.BYPASS.LTC128B.128 [R219+0xb100], [R4.64+0x80], !P5 ;  /* 0x0b10008004db7fae */ /* 0x0003e8000e901d46 */
[----:B------:R1:W-:Y:S04]  /*5250*/  LDGSTS.E.BYPASS.LTC128B.128 [R219+0xd100], [R4.64+0x100], !P4 ;  /* 0x0d10010004db7fae */ /* 0x0003e8000e101d46 */
[----:B------:R1:W-:Y:S02]  /*5260*/  LDGSTS.E.BYPASS.LTC128B.128 [R219+0xf100], [R4.64+0x180], !P3 ;  /* 0x0f10018004db7fae */ /* 0x0003e4000d901d46 */
.L_x_1675:
[----:B--234-:R-:W-:Y:S05]  /*5270*/  BSYNC B0 ;  /* 0x0000000000007941 */ /* 0x01cfea0003800000 */
.L_x_1674:
[----:B-1----:R-:W2:Y:S01]  /*5280*/  LDL R0, [R1+0x44] ;  /* 0x0000440001007983 */ /* 0x002ea20000100800 */
[----:B------:R-:W-:-:S03]  /*5290*/  IMAD.MOV.U32 R2, RZ, RZ, c[0x0][0x2c4] ;  /* 0x0000b100ff027624 */ /* 0x000fc600078e00ff */
[----:B------:R-:W2:Y:S04]  /*52a0*/  LDL R125, [R1+0x18] ;  /* 0x00001800017d7983 */ /* 0x000ea80000100800 */
[----:B------:R-:W3:Y:S04]  /*52b0*/  LDL R14, [R1+0x4] ;  /* 0x00000400010e7983 */ /* 0x000ee80000100800 */
[----:B------:R-:W3:Y:S01]  /*52c0*/  LDL R243, [R1+0x10] ;  /* 0x0000100001f37983 */ /* 0x000ee20000100800 */
[----:B------:R-:W-:Y:S01]  /*52d0*/  ISETP.NE.AND P0, PT, R2, 0x1, PT ;  /* 0x000000010200780c */ /* 0x000fe20003f05270 */
[----:B------:R-:W-:Y:S01]  /*52e0*/  IMAD.MOV.U32 R8, RZ, RZ, c[0x0][0x32c] ;  /* 0x0000cb00ff087624 */ /* 0x000fe200078e00ff */
[----:B------:R-:W-:Y:S01]  /*52f0*/  ULDC UR4, c[0x0][0x324] ;  /* 0x0000c90000047ab9 */ /* 0x000fe20000000800 */
[----:B------:R-:W0:Y:S03]  /*5300*/  LDGDEPBAR ;  /* 0x00000000000079af */ /* 0x000e260000000000 */
[----:B------:R-:W-:Y:S01]  /*5310*/  ISETP.GE.AND P2, PT, R8, 0x1, PT ;  /* 0x000000010800780c */ /* 0x000fe20003f46270 */
[----:B------:R-:W-:Y:S01]  /*5320*/  ULOP3.LUT UR4, URZ, UR4, URZ, 0x33, !UPT ;  /* 0x000000043f047292 */ /* 0x000fe2000f8e333f */
[----:B--2---:R-:W-:-:S05]  /*5330*/  IMAD.IADD R0, R0, 0x1, R125 ;  /* 0x0000000100007824 */ /* 0x004fca00078e027d */
[----:B------:R-:W-:-:S04]  /*5340*/  @P0 IMAD.HI.U32 R2, R0, c[0x0][0x2c8], RZ ;  /* 0x0000b20000020a27 */ /* 0x000fc800078e00ff */
[----:B------:R-:W-:Y:S01]  /*5350*/  IMAD.MOV.U32 R4, RZ, RZ, R0 ;  /* 0x000000ffff047224 */ /* 0x000fe200078e0000 */
[----:B------:R-:W-:-:S05]  /*5360*/  @P0 SHF.R.U32.HI R4, RZ, c[0x0][0x2cc], R2 ;  /* 0x0000b300ff040a19 */ /* 0x000fca0000011602 */
[----:B------:R-:W1:Y:S01]  /*5370*/  SHFL.IDX PT, R3, R4, RZ, 0x1c1f ;  /* 0x001c1fff04037589 */ /* 0x000e6200000e0000 */
[----:B------:R-:W-:-:S04]  /*5380*/  IADD3 R0, R242, 0x1, -R97 ;  /* 0x00000001f2007810 */ /* 0x000fc80007ffe861 */
[----:B---3--:R-:W-:-:S04]  /*5390*/  IADD3 R0, -R243, R0, -R14 ;  /* 0x00000000f3007210 */ /* 0x008fc80007ffe90e */
[----:B------:R-:W-:Y:S01]  /*53a0*/  IADD3 R5, R0, c[0x0][0x328], RZ ;  /* 0x0000ca0000057a10 */ /* 0x000fe20007ffe0ff */
[----:B------:R-:W-:Y:S01]  /*53b0*/  IMAD.IADD R7, R98, 0x1, -R14 ;  /* 0x0000000162077824 */ /* 0x000fe200078e0a0e */
[----:B------:R-:W-:-:S03]  /*53c0*/  IADD3 R6, R0, UR4, RZ ;  /* 0x0000000400067c10 */ /* 0x000fc6000fffe0ff */
[--C-:B-1----:R-:W-:Y:S02]  /*53d0*/  IMAD.IADD R2, R5, 0x1, R3.reuse ;  /* 0x0000000105027824 */ /* 0x102fe400078e0203 */
[----:B------:R-:W-:-:S03]  /*53e0*/  IMAD.IADD R0, R6, 0x1, R3 ;  /* 0x0000000106007824 */ /* 0x000fc600078e0203 */
        /* <DEDUP_REMOVED lines=13> */
.L_x_1678:
[----:B------:R-:W-:-:S04]  /*54c0*/  MOV R8, c[0x0][0x32c] ;  /* 0x0000cb0000087a02 */ /* 0x000fc80000000f00 */
[----:B------:R-:W-:-:S13]  /*54d0*/  ISETP.NE.AND P0, PT, R8, 0x1, PT ;  /* 0x000000010800780c */ /* 0x000fda0003f05270 */
[----:B------:R-:W-:-:S05]  /*54e0*/  @P0 IMAD.HI.U32 R8, R3, c[0x0][0x330], RZ ;  /* 0x0000cc0003080a27 */ /* 0x000fca00078e00ff */
[----:B------:R-:W-:Y:S02]  /*54f0*/  @P0 SHF.R.U32.HI R3, RZ, c[0x0][0x334], R8 ;  /* 0x0000cd00ff030a19 */ /* 0x000fe40000011608 */
.L_x_1679:
[----:B------:R-:W-:Y:S05]  /*5500*/  BSYNC B0 ;  /* 0x0000000000007941 */ /* 0x000fea0003800000 */
.L_x_1677:
[----:B------:R-:W-:-:S04]  /*5510*/  IMAD R3, R3, c[0x0][0x32c], -R97 ;  /* 0x0000cb0003037a24 */ /* 0x000fc800078e0a61 */
[----:B------:R-:W-:-:S05]  /*5520*/  IMAD.IADD R3, R3, 0x1, -R14 ;  /* 0x0000000103037824 */ /* 0x000fca00078e0a0e */
[----:B------:R-:W-:Y:S02]  /*5530*/  IADD3 R8, R3, c[0x0][0x32c], RZ ;  /* 0x0000cb0003087a10 */ /* 0x000fe40007ffe0ff */
[----:B------:R-:W-:Y:S02]  /*5540*/  IMNMX R0, R0, R3, !PT ;  /* 0x0000000300007217 */ /* 0x000fe40007800200 */
[----:B------:R-:W-:Y:S02]  /*5550*/  IMNMX R2, R2, R8, PT ;  /* 0x0000000802027217 */ /* 0x000fe40003800200 */
.L_x_1676:
[----:B------:R-:W-:Y:S01]  /*5560*/  ISETP.GT.AND P1, PT, R238, RZ, PT ;  /* 0x000000ffee00720c */ /* 0x000fe20003f24270 */
        /* <DEDUP_REMOVED lines=64> */
.L_x_1682:
[----:B------:R-:W-:-:S04]  /*5970*/  MOV R4, c[0x0][0x32c] ;  /* 0x0000cb0000047a02 */ /* 0x000fc80000000f00 */
[----:B------:R-:W-:-:S13]  /*5980*/  ISETP.NE.AND P0, PT, R4, 0x1, PT ;  /* 0x000000010400780c */ /* 0x000fda0003f05270 */
[----:B------:R-:W-:-:S05]  /*5990*/  @P0 IMAD.HI.U32 R4, R3, c[0x0][0x330], RZ ;  /* 0x0000cc0003040a27 */ /* 0x000fca00078e00ff */
[----:B------:R-:W-:Y:S02]  /*59a0*/  @P0 SHF.R.U32.HI R3, RZ, c[0x0][0x334], R4 ;  /* 0x0000cd00ff030a19 */ /* 0x000fe40000011604 */
.L_x_1683:
[----:B------:R-:W-:Y:S05]  /*59b0*/  BSYNC B0 ;  /* 0x0000000000007941 */ /* 0x000fea0003800000 */
.L_x_1681:
[----:B------:R-:W-:-:S04]  /*59c0*/  IMAD R3, R3, c[0x0][0x32c], -R97 ;  /* 0x0000cb0003037a24 */ /* 0x000fc800078e0a61 */
[----:B------:R-:W-:-:S05]  /*59d0*/  IMAD.IADD R3, R3, 0x1, -R14 ;  /* 0x0000000103037824 */ /* 0x000fca00078e0a0e */
[----:B------:R-:W-:Y:S02]  /*59e0*/  IADD3 R4, R3, c[0x0][0x32c], RZ ;  /* 0x0000cb0003047a10 */ /* 0x000fe40007ffe0ff */
[----:B------:R-:W-:Y:S02]  /*59f0*/  IMNMX R0, R0, R3, !PT ;  /* 0x0000000300007217 */ /* 0x000fe40007800200 */
[----:B------:R-:W-:Y:S02]  /*5a00*/  IMNMX R2, R2, R4, PT ;  /* 0x0000000402027217 */ /* 0x000fe40003800200 */
.L_x_1680:
[----:B------:R-:W-:Y:S01]  /*5a10*/  ISETP.GT.AND P0, PT, R0, RZ, P1 ;  /* 0x000000ff0000720c */ /* 0x000fe20000f04270 */
[----:B------:R-:W-:Y:S01]  /*5a20*/  LDSM.16.MT88.4 R36, [R193+0x800] ;  /* 0x00080000c124783b */ /* 0x000fe20000004200 */
[----:B------:R-:W-:Y:S02]  /*5a30*/  FMNMX.FTZ R3, R8, R9, !PT ;  /* 0x0000000908037209 */ /* 0x000fe40007810000 */
[----:B------:R-:W-:Y:S01]  /*5a40*/  ISETP.LT.OR P0, PT, R2, 0x1, P0 ;  /* 0x000000010200780c */ /* 0x000fe20000701670 */
[----:B------:R-:W-:Y:S01]  /*5a50*/  LDSM.16.MT88.4 R48, [R197] ;  /* 0x00000000c530783b */ /* 0x000fe20000004200 */
[----:B------:R-:W-:-:S02]  /*5a60*/  FMNMX.FTZ R3, R11, R3, !PT ;  /* 0x000000030b037209 */ /* 0x000fc40007810000 */
[----:B------:R-:W-:Y:S01]  /*5a70*/  FSEL R6, R77, -INF , !P0 ;  /* 0xff8000004d067808 */ /* 0x000fe20004000000 */
[----:B------:R-:W-:Y:S01]  /*5a80*/  LDSM.16.MT88.4 R60, [R193+0x2000] ;  /* 0x00200000c13c783b */ /* 0x000fe20000004200 */
[----:B------:R-:W-:Y:S02]  /*5a90*/  ISETP.GT.AND P0, PT, R0, 0x1, P1 ;  /* 0x000000010000780c */ /* 0x000fe40000f04270 */
[----:B------:R-:W-:Y:S01]  /*5aa0*/  FMNMX.FTZ R3, R13, R3, !PT ;  /* 0x000000030d037209 */ /* 0x000fe20007810000 */
[----:B------:R-:W-:Y:S01]  /*5ab0*/  LDSM.16.MT88.4 R76, [R197+0x2000] ;  /* 0x00200000c54c783b */ /* 0x000fe20000004200 */
[----:B------:R-:W-:Y:S02]  /*5ac0*/  ISETP.LT.OR P0, PT, R2, 0x2, P0 ;  /* 0x000000020200780c */ /* 0x000fe40000701670 */
[----:B------:R-:W-:Y:S02]  /*5ad0*/  FMNMX.FTZ R3, R15, R3, !PT ;  /* 0x000000030f037209 */ /* 0x000fe40007810000 */
[----:B------:R-:W-:-:S02]  /*5ae0*/  FSEL R7, R73, -INF , !P0 ;  /* 0xff80000049077808 */ /* 0x000fc40004000000 */
[----:B------:R-:W-:Y:S01]  /*5af0*/  ISETP.GT.AND P0, PT, R0, 0x8, P1 ;  /* 0x000000080000780c */ /* 0x000fe20000f04270 */
[----:B------:R-:W-:Y:S01]  /*5b00*/  LDSM.16.MT88.4 R72, [R197+0x800] ;  /* 0x00080000c548783b */ /* 0x000fe20000004200 */
[----:B------:R-:W-:Y:S02]  /*5b10*/  FMNMX.FTZ R3, R22, R3, !PT ;  /* 0x0000000316037209 */ /* 0x000fe40007810000 */
[----:B------:R-:W-:Y:S02]  /*5b20*/  ISETP.LT.OR P0, PT, R2, 0x9, P0 ;  /* 0x000000090200780c */ /* 0x000fe40000701670 */
[----:B------:R-:W-:Y:S02]  /*5b30*/  FMNMX.FTZ R3, R23, R3, !PT ;  /* 0x0000000317037209 */ /* 0x000fe40007810000 */
[----:B------:R-:W-:Y:S02]  /*5b40*/  FSEL R10, R70, -INF , !P0 ;  /* 0xff800000460a7808 */ /* 0x000fe40004000000 */
[----:B------:R-:W-:Y:S01]  /*5b50*/  ISETP.GT.AND P0, PT, R0, 0x9, P1 ;  /* 0x000000090000780c */ /* 0x000fe20000f04270 */
[----:B------:R-:W-:Y:S01]  /*5b60*/  LDSM.16.MT88.4 R68, [R194+0x2000] ;  /* 0x00200000c244783b */ /* 0x000fe20000004200 */
[----:B------:R-:W-:-:S02]  /*5b70*/  FMNMX.FTZ R3, R24, R3, !PT ;  /* 0x0000000318037209 */ /* 0x000fc40007810000 */
[----:B------:R-:W-:Y:S02]  /*5b80*/  ISETP.LT.OR P0, PT, R2, 0xa, P0 ;  /* 0x0000000a0200780c */ /* 0x000fe40000701670 */
[----:B------:R-:W-:Y:S02]  /*5b90*/  FMNMX.FTZ R3, R106, R3, !PT ;  /* 0x000000036a037209 */ /* 0x000fe40007810000 */
[----:B------:R-:W-:Y:S02]  /*5ba0*/  FSEL R14, R56, -INF , !P0 ;  /* 0xff800000380e7808 */ /* 0x000fe40004000000 */
[----:B------:R-:W-:Y:S01]  /*5bb0*/  ISETP.GT.AND P0, PT, R0, 0x10, P1 ;  /* 0x000000100000780c */ /* 0x000fe20000f04270 */
[----:B------:R-:W-:Y:S01]  /*5bc0*/  LDSM.16.MT88.4 R56, [R197+0x2800] ;  /* 0x00280000c538783b */ /* 0x000fe20000004200 */
[----:B------:R-:W-:Y:S02]  /*5bd0*/  FMNMX.FTZ R4, R6, R7, !PT ;  /* 0x0000000706047209 */ /* 0x000fe40007810000 */
[----:B------:R-:W-:-:S02]  /*5be0*/  ISETP.LT.OR P0, PT, R2, 0x11, P0 ;  /* 0x000000110200780c */ /* 0x000fc40000701670 */
[----:B------:R-:W-:Y:S02]  /*5bf0*/  FMNMX.FTZ R3, R105, R3, !PT ;  /* 0x0000000369037209 */ /* 0x000fe40007810000 */
[----:B------:R-:W-:Y:S02]  /*5c00*/  FSEL R20, R53, -INF , !P0 ;  /* 0xff80000035147808 */ /* 0x000fe40004000000 */
[----:B------:R-:W-:Y:S02]  /*5c10*/  ISETP.GT.AND P0, PT, R0, 0x11, P1 ;  /* 0x000000110000780c */ /* 0x000fe40000f04270 */
[----:B------:R-:W-:Y:S02]  /*5c20*/  FMNMX.FTZ R4, R10, R4, !PT ;  /* 0x000000040a047209 */ /* 0x000fe40007810000 */
[----:B------:R-:W-:Y:S02]  /*5c30*/  ISETP.LT.OR P0, PT, R2, 0x12, P0 ;  /* 0x000000120200780c */ /* 0x000fe40000701670 */
[----:B------:R-:W-:-:S02]  /*5c40*/  FMNMX.FTZ R3, R104, R3, !PT ;  /* 0x0000000368037209 */ /* 0x000fc40007810000 */
[----:B------:R-:W-:Y:S02]  /*5c50*/  FSEL R21, R43, -INF , !P0 ;  /* 0xff8000002b157808 */ /* 0x000fe40004000000 */
[----:B------:R-:W-:Y:S02]  /*5c60*/  ISETP.GT.AND P0, PT, R0, 0x18, P1 ;  /* 0x000000180000780c */ /* 0x000fe40000f04270 */
[----:B------:R-:W-:Y:S02]  /*5c70*/  FMNMX.FTZ R4, R14, R4, !PT ;  /* 0x000000040e047209 */ /* 0x000fe40007810000 */
[----:B------:R-:W-:Y:S02]  /*5c80*/  ISETP.LT.OR P0, PT, R2, 0x19, P0 ;  /* 0x000000190200780c */ /* 0x000fe40000701670 */
[----:B------:R-:W-:Y:S02]  /*5c90*/  FMNMX.FTZ R3, R103, R3, !PT ;  /* 0x0000000367037209 */ /* 0x000fe40007810000 */
[----:B------:R-:W-:-:S02]  /*5ca0*/  FSEL R52, R42, -INF , !P0 ;  /* 0xff8000002a347808 */ /* 0x000fc40004000000 */
[----:B------:R-:W-:Y:S02]  /*5cb0*/  ISETP.GT.AND P0, PT, R0, 0x19, P1 ;  /* 0x000000190000780c */ /* 0x000fe40000f04270 */
[----:B------:R-:W-:Y:S02]  /*5cc0*/  FMNMX.FTZ R4, R20, R4, !PT ;  /* 0x0000000414047209 */ /* 0x000fe40007810000 */
[----:B------:R-:W-:Y:S02]  /*5cd0*/  ISETP.LT.OR P0, PT, R2, 0x1a, P0 ;  /* 0x0000001a0200780c */ /* 0x000fe40000701670 */
[----:B------:R-:W-:Y:S02]  /*5ce0*/  FMNMX.FTZ R3, R107, R3, !PT ;  /* 0x000000036b037209 */ /* 0x000fe40007810000 */
[----:B------:R-:W-:Y:S02]  /*5cf0*/  FSEL R53, R40, -INF , !P0 ;  /* 0xff80000028357808 */ /* 0x000fe40004000000 */
[----:B------:R-:W-:-:S02]  /*5d00*/  ISETP.GT.AND P0, PT, R0, 0x20, P1 ;  /* 0x000000200000780c */ /* 0x000fc40000f04270 */
[----:B------:R-:W-:Y:S02]  /*5d10*/  FMNMX.FTZ R4, R21, R4, !PT ;  /* 0x0000000415047209 */ /* 0x000fe40007810000 */
[----:B------:R-:W-:Y:S02]  /*5d20*/  ISETP.LT.OR P0, PT, R2, 0x21, P0 ;  /* 0x000000210200780c */ /* 0x000fe40000701670 */
[----:B------:R-:W-:Y:S02]  /*5d30*/  FMNMX.FTZ R3, R109, R3, !PT ;  /* 0x000000036d037209 */ /* 0x000fe40007810000 */
[----:B------:R-:W-:Y:S02]  /*5d40*/  FSEL R83, R33, -INF , !P0 ;  /* 0xff80000021537808 */ /* 0x000fe40004000000 */
[----:B------:R-:W-:Y:S02]  /*5d50*/  ISETP.GT.AND P0, PT, R0, 0x21, P1 ;  /* 0x000000210000780c */ /* 0x000fe40000f04270 */
        /* <DEDUP_REMOVED lines=10> */
[----:B------:R-:W-:Y:S01]  /*5e00*/  ISETP.GT.AND P0, PT, R0, 0x29, P1 ;  /* 0x000000290000780c */ /* 0x000fe20000f04270 */
[----:B------:R-:W1:Y:S01]  /*5e10*/  SHFL.BFLY PT, R5, R3, 0x2, 0x1f ;  /* 0x0c401f0003057f89 */ /* 0x000e6200000e0000 */
        /* <DEDUP_REMOVED lines=9> */
[----:B------:R-:W-:-:S04]  /*5eb0*/  ISETP.GT.AND P0, PT, R0, 0x31, P1 ;  /* 0x000000310000780c */ /* 0x000fc80000f04270 */
[----:B------:R-:W-:-:S04]  /*5ec0*/  ISETP.LT.OR P0, PT, R2, 0x32, P0 ;  /* 0x000000320200780c */ /* 0x000fc80000701670 */
[----:B------:R-:W-:Y:S02]  /*5ed0*/  FSEL R100, R19, -INF , !P0 ;  /* 0xff80000013647808 */ /* 0x000fe40004000000 */
[----:B------:R-:W-:-:S04]  /*5ee0*/  ISETP.GT.AND P0, PT, R0, 0x38, P1 ;  /* 0x000000380000780c */ /* 0x000fc80000f04270 */
[----:B------:R-:W-:-:S04]  /*5ef0*/  ISETP.LT.OR P0, PT, R2, 0x39, P0 ;  /* 0x000000390200780c */ /* 0x000fc80000701670 */
[----:B------:R-:W-:Y:S02]  /*5f00*/  FSEL R87, R18, -INF , !P0 ;  /* 0xff80000012577808 */ /* 0x000fe40004000000 */
[----:B------:R-:W-:Y:S01]  /*5f10*/  ISETP.GT.AND P0, PT, R0, 0x39, P1 ;  /* 0x000000390000780c */ /* 0x000fe20000f04270 */
[----:B------:R-:W-:Y:S01]  /*5f20*/  LDSM.16.MT88.4 R16, [R193] ;  /* 0x00000000c110783b */ /* 0x000fe20000004200 */
[----:B------:R-:W-:Y:S02]  /*5f30*/  FMNMX.FTZ R0, R101, R4, !PT ;  /* 0x0000000465007209 */ /* 0x000fe40007810000 */
[----:B------:R-:W-:Y:S02]  /*5f40*/  ISETP.LT.OR P0, PT, R2, 0x3a, P0 ;  /* 0x0000003a0200780c */ /* 0x000fe40000701670 */
[----:B------:R-:W-:Y:S02]  /*5f50*/  FMNMX.FTZ R0, R100, R0, !PT ;  /* 0x0000000064007209 */ /* 0x000fe40007810000 */
[----:B------:R-:W-:-:S02]  /*5f60*/  FSEL R82, R29, -INF , !P0 ;  /* 0xff8000001d527808 */ /* 0x000fc40004000000 */
[----:B------:R-:W-:Y:S01]  /*5f70*/  FMNMX.FTZ R2, R87, R0, !PT ;  /* 0x0000000057027209 */ /* 0x000fe20007810000 */
[----:B------:R-:W-:Y:S01]  /*5f80*/  LDSM.16.MT88.4 R28, [R196] ;  /* 0x00000000c41c783b */ /* 0x000fe20000004200 */
[----:B-1----:R-:W-:Y:S02]  /*5f90*/  FMNMX.FTZ R0, R3, R5, !PT ;  /* 0x0000000503007209 */ /* 0x002fe40007810000 */
        /* <DEDUP_REMOVED lines=19> */
[----:B--2---:R-:W-:Y:S01]  /*60d0*/  FFMA.FTZ R3, R11, c[0x0][0x2d0], -R2 ;  /* 0x0000b4000b037a23 */ /* 0x004fe20000010802 */
[----:B---3--:R-:W-:-:S03]  /*60e0*/  F2FP.PACK_AB R8, R110, R111 ;  /* 0x0000006f6e08723e */ /* 0x008fc600000000ff */
[----:B------:R1:W2:Y:S02]  /*60f0*/  MUFU.EX2 R229, R3 ;  /* 0x0000000300e57308 */ /* 0x0002a40000000800 */
[--C-:B-1----:R-:W-:Y:S02]  /*6100*/  FFMA.FTZ R3, R15, c[0x0][0x2d0], -R2.reuse ;  /* 0x0000b4000f037a23 */ /* 0x102fe40000010802 */
[----:B------:R-:W-:-:S04]  /*6110*/  FFMA.FTZ R15, R102, c[0x0][0x2d0], -R2 ;  /* 0x0000b400660f7a23 */ /* 0x000fc80000010802 */
[----:B------:R1:W-:Y:S08]  /*6120*/  MUFU.EX2 R241, R3 ;  /* 0x0000000300f17308 */ /* 0x0003f00000000800 */
[----:B------:R-:W-:Y:S01]  /*6130*/  MUFU.EX2 R15, R15 ;  /* 0x0000000f000f7308 */ /* 0x000fe20000000800 */
[----:B-1----:R-:W-:-:S07]  /*6140*/  FFMA.FTZ R3, R6, c[0x0][0x2d0], -R0 ;  /* 0x0000b40006037a23 */ /* 0x002fce0000010800 */
[----:B------:R1:W-:Y:S02]  /*6150*/  MUFU.EX2 R80, R3 ;  /* 0x0000000300507308 */ /* 0x0003e40000000800 */
[--C-:B-1----:R-:W-:Y:S02]  /*6160*/  FFMA.FTZ R3, R7, c[0x0][0x2d0], -R0.reuse ;  /* 0x0000b40007037a23 */ /* 0x102fe40000010800 */
[----:B------:R-:W1:Y:S04]  /*6170*/  LDSM.16.MT88.4 R4, [R194] ;  /* 0x00000000c204783b */ /* 0x000e680000004200 */
[----:B------:R3:W4:Y:S02]  /*6180*/  MUFU.EX2 R13, R3 ;  /* 0x00000003000d7308 */ /* 0x0007240000000800 */
[----:B---3--:R-:W-:Y:S01]  /*6190*/  FFMA.FTZ R3, R10, c[0x0][0x2d0], -R0 ;  /* 0x0000b4000a037a23 */ /* 0x008fe20000010800 */
[----:B--2---:R-:W-:-:S02]  /*61a0*/  F2FP.PACK_AB R10, R240, R229 ;  /* 0x000000e5f00a723e */ /* 0x004fc400000000ff */
[----:B----4-:R-:W-:-:S03]  /*61b0*/  F2FP.PACK_AB R9, R13, R80 ;  /* 0x000000500d09723e */ /* 0x010fc600000000ff */
[----:B------:R2:W-:Y:S02]  /*61c0*/  MUFU.EX2 R81, R3 ;  /* 0x0000000300517308 */ /* 0x0005e40000000800 */
[--C-:B--2---:R-:W-:Y:S02]  /*61d0*/  FFMA.FTZ R3, R14, c[0x0][0x2d0], -R0.reuse ;  /* 0x0000b4000e037a23 */ /* 0x104fe40000010800 */
[----:B------:R-:W-:-:S04]  /*61e0*/  FFMA.FTZ R14, R87, c[0x0][0x2d0], -R0 ;  /* 0x0000b400570e7a23 */ /* 0x000fc80000010800 */
[----:B------:R2:W3:Y:S02]  /*61f0*/  MUFU.EX2 R228, R3 ;  /* 0x0000000300e47308 */ /* 0x0004e40000000800 */
[----:B--2---:R-:W-:Y:S01]  /*6200*/  FFMA.FTZ R3, R22, c[0x0][0x2d0], -R2 ;  /* 0x0000b40016037a23 */ /* 0x004fe20000010802 */
[----:B---3--:R-:W-:-:S05]  /*6210*/  F2FP.PACK_AB R11, R228, R81 ;  /* 0x00000051e40b723e */ /* 0x008fca00000000ff */
[----:B------:R2:W3:Y:S02]  /*6220*/  MUFU.EX2 R252, R3 ;  /* 0x0000000300fc7308 */ /* 0x0004e40000000800 */
[C---:B------:R-:W-:Y:S08]  /*6230*/  HMMA.16816.F32 R40, R8.reuse, R18, RZ ;  /* 0x000000120828723c */ /* 0x040ff000000018ff */
[----:B------:R-:W-:Y:S01]  /*6240*/  HMMA.16816.F32 R44, R8, R16, RZ ;  /* 0x00000010082c723c */ /* 0x000fe200000018ff */
[----:B--2---:R-:W-:-:S04]  /*6250*/  FFMA.FTZ R3, R23, c[0x0][0x2d0], -R2 ;  /* 0x0000b40017037a23 */ /* 0x004fc80000010802 */
[----:B------:R2:W-:Y:S03]  /*6260*/  MUFU.EX2 R251, R3 ;  /* 0x0000000300fb7308 */ /* 0x0005e60000000800 */
[C---:B------:R-:W-:Y:S08]  /*6270*/  HMMA.16816.F32 R16, R8.reuse, R48, RZ ;  /* 0x000000300810723c */ /* 0x040ff000000018ff */
[----:B------:R-:W-:Y:S01]  /*6280*/  HMMA.16816.F32 R64, R8, R50, RZ ;  /* 0x000000320840723c */ /* 0x000fe200000018ff */
[----:B------:R-:W-:Y:S01]  /*6290*/  LDSM.16.MT88.4 R48, [R196+0x800] ;  /* 0x00080000c430783b */ /* 0x000fe20000004200 */
[----:B--2---:R-:W-:-:S06]  /*62a0*/  FFMA.FTZ R3, R24, c[0x0][0x2d0], -R2 ;  /* 0x0000b40018037a23 */ /* 0x004fcc0000010802 */
[----:B-1----:R-:W-:Y:S01]  /*62b0*/  HMMA.16816.F32 R24, R8, R4, RZ ;  /* 0x000000040818723c */ /* 0x002fe200000018ff */
[----:B------:R1:W2:Y:S06]  /*62c0*/  MUFU.EX2 R124, R3 ;  /* 0x00000003007c7308 */ /* 0x0002ac0000000800 */
[----:B---3--:R-:W-:Y:S01]  /*62d0*/  F2FP.PACK_AB R4, R252, R241 ;  /* 0x000000f1fc04723e */ /* 0x008fe200000000ff */
[----:B-1----:R-:W-:-:S04]  /*62e0*/  FFMA.FTZ R3, R20, c[0x0][0x2d0], -R0 ;  /* 0x0000b40014037a23 */ /* 0x002fc80000010800 */
[----:B------:R1:W-:Y:S02]  /*62f0*/  MUFU.EX2 R135, R3 ;  /* 0x0000000300877308 */ /* 0x0003e40000000800 */
[--C-:B-1----:R-:W-:Y:S02]  /*6300*/  FFMA.FTZ R3, R21, c[0x0][0x2d0], -R0.reuse ;  /* 0x0000b40015037a23 */ /* 0x102fe40000010800 */
[----:B------:R-:W-:Y:S04]  /*6310*/  HMMA.16816.F32 R20, R8, R6, RZ ;  /* 0x000000060814723c */ /* 0x000fe800000018ff */
[----:B------:R1:W3:Y:S03]  /*6320*/  MUFU.EX2 R127, R3 ;  /* 0x00000003007f7308 */ /* 0x0002e60000000800 */
[----:B--2---:R-:W-:Y:S01]  /*6330*/  F2FP.PACK_AB R6, R124, R251 ;  /* 0x000000fb7c06723e */ /* 0x004fe200000000ff */
[----:B-1----:R-:W-:Y:S01]  /*6340*/  FFMA.FTZ R3, R52, c[0x0][0x2d0], -R0 ;  /* 0x0000b40034037a23 */ /* 0x002fe20000010800 */
[----:B---3--:R-:W-:-:S03]  /*6350*/  F2FP.PACK_AB R5, R127, R135 ;  /* 0x000000877f05723e */ /* 0x008fc600000000ff */
[----:B------:R1:W-:Y:S02]  /*6360*/  MUFU.EX2 R126, R3 ;  /* 0x00000003007e7308 */ /* 0x0003e40000000800 */
[----:B-1----:R-:W-:Y:S02]  /*6370*/  FFMA.FTZ R3, R53, c[0x0][0x2d0], -R0 ;  /* 0x0000b40035037a23 */ /* 0x002fe40000010800 */
[----:B------:R-:W-:Y:S04]  /*6380*/  HMMA.16816.F32 R52, R8, R28, RZ ;  /* 0x0000001c0834723c */ /* 0x000fe800000018ff */
[----:B------:R-:W1:Y:S02]  /*6390*/  MUFU.EX2 R237, R3 ;  /* 0x0000000300ed7308 */ /* 0x000e640000000800 */
[----:B-1----:R-:W-:Y:S01]  /*63a0*/  F2FP.PACK_AB R7, R237, R126 ;  /* 0x0000007eed07723e */ /* 0x002fe200000000ff */
[----:B------:R-:W-:-:S02]  /*63b0*/  FFMA.FTZ R3, R106, c[0x0][0x2d0], -R2 ;  /* 0x0000b4006a037a23 */ /* 0x000fc40000010802 */
[----:B------:R-:W-:-:S03]  /*63c0*/  IMAD.MOV.U32 R106, RZ, RZ, R125 ;  /* 0x000000ffff6a7224 */ /* 0x000fc600078e007d */
[----:B------:R1:W-:Y:S01]  /*63d0*/  MUFU.EX2 R248, R3 ;  /* 0x0000000300f87308 */ /* 0x0003e20000000800 */
[C---:B------:R-:W-:Y:S01]  /*63e0*/  HMMA.16816.F32 R144, R4.reuse, R38, R40 ;  /* 0x000000260490723c */ /* 0x040fe20000001828 */
[----:B------:R-:W2:Y:S07]  /*63f0*/  LDSM.16.MT88.4 R40, [R194+0x2800] ;  /* 0x00280000c228783b */ /* 0x000eae0000004200 */
[----:B------:R-:W-:Y:S01]  /*6400*/  HMMA.16816.F32 R136, R4, R36, R44 ;  /* 0x000000240488723c */ /* 0x000fe2000000182c */
[----:B------:R-:W3:Y:S01]  /*6410*/  LDSM.16.MT88.4 R44, [R193+0x2800] ;  /* 0x00280000c12c783b */ /* 0x000ee20000004200 */
[----:B-1----:R-:W-:-:S06]  /*6420*/  FFMA.FTZ R3, R105, c[0x0][0x2d0], -R2 ;  /* 0x0000b40069037a23 */ /* 0x002fcc0000010802 */
[C---:B------:R-:W-:Y:S01]  /*6430*/  HMMA.16816.F32 R224, R4.reuse, R32, R24 ;  /* 0x0000002004e0723c */ /* 0x040fe20000001818 */
[----:B------:R-:W-:Y:S01]  /*6440*/  IMAD.MOV.U32 R105, RZ, RZ, R124 ;  /* 0x000000ffff697224 */ /* 0x000fe200078e007c */
[----:B------:R1:W4:Y:S06]  /*6450*/  MUFU.EX2 R239, R3 ;  /* 0x0000000300ef7308 */ /* 0x00032c0000000800 */
[----:B------:R-:W-:Y:S08]  /*6460*/  HMMA.16816.F32 R152, R4, R34, R20 ;  /* 0x000000220498723c */ /* 0x000ff00000001814 */
[----:B------:R-:W-:Y:S01]  /*6470*/  HMMA.16816.F32 R36, R8, R30, RZ ;  /* 0x0000001e0824723c */ /* 0x000fe200000018ff */
[----:B-1----:R-:W-:-:S04]  /*6480*/  FFMA.FTZ R3, R104, c[0x0][0x2d0], -R2 ;  /* 0x0000b40068037a23 */ /* 0x002fc80000010802 */
[----:B------:R1:W-:Y:S03]  /*6490*/  MUFU.EX2 R250, R3 ;  /* 0x0000000300fa7308 */ /* 0x0003e60000000800 */
[C---:B------:R-:W-:Y:S08]  /*64a0*/  HMMA.16816.F32 R24, R8.reuse, R68, RZ ;  /* 0x000000440818723c */ /* 0x040ff000000018ff */
[----:B------:R-:W-:Y:S01]  /*64b0*/  HMMA.16816.F32 R20, R8, R70, RZ ;  /* 0x000000460814723c */ /* 0x000fe200000018ff */
[----:B------:R-:W5:Y:S01]  /*64c0*/  LDSM.16.MT88.4 R68, [R196+0x2000] ;  /* 0x00200000c444783b */ /* 0x000f620000004200 */
[----:B-1----:R-:W-:-:S06]  /*64d0*/  FFMA.FTZ R3, R103, c[0x0][0x2d0], -R2 ;  /* 0x0000b40067037a23 */ /* 0x002fcc0000010802 */
[----:B------:R-:W-:Y:S01]  /*64e0*/  HMMA.16816.F32 R28, R8, R62, RZ ;  /* 0x0000003e081c723c */ /* 0x000fe200000018ff */
[----:B------:R1:W1:Y:S07]  /*64f0*/  MUFU.EX2 R249, R3 ;  /* 0x0000000300f97308 */ /* 0x00026e0000000800 */
[----:B------:R-:W-:Y:S08]  /*6500*/  HMMA.16816.F32 R220, R4, R72, R16 ;  /* 0x0000004804dc723c */ /* 0x000ff00000001810 */
[----:B------:R-:W-:Y:S01]  /*6510*/  HMMA.16816.F32 R32, R8, R60, RZ ;  /* 0x0000003c0820723c */ /* 0x000fe200000018ff */
[----:B-1----:R-:W-:-:S04]  /*6520*/  FFMA.FTZ R3, R83, c[0x0][0x2d0], -R0 ;  /* 0x0000b40053037a23 */ /* 0x002fc80000010800 */
[----:B------:R1:W-:Y:S03]  /*6530*/  MUFU.EX2 R125, R3 ;  /* 0x00000003007d7308 */ /* 0x0003e60000000800 */
[C---:B------:R-:W-:Y:S08]  /*6540*/  HMMA.16816.F32 R16, R8.reuse, R76, RZ ;  /* 0x0000004c0810723c */ /* 0x040ff000000018ff */
[----:B------:R-:W-:Y:S01]  /*6550*/  HMMA.16816.F32 R60, R8, R78, RZ ;  /* 0x0000004e083c723c */ /* 0x000fe200000018ff */
[----:B-1----:R-:W-:-:S07]  /*6560*/  FADD.FTZ R3, R111, R110 ;  /* 0x0000006e6f037221 */ /* 0x002fce0000010000 */
[----:B------:R-:W-:Y:S01]  /*6570*/  HMMA.16816.F32 R160, R4, R74, R64 ;  /* 0x0000004a04a0723c */ /* 0x000fe20000001840 */
[----:B------:R-:W1:Y:S01]  /*6580*/  LDSM.16.MT88.4 R64, [R193+0x4000] ;  /* 0x00400000c140783b */ /* 0x000e620000004200 */
[----:B------:R-:W-:Y:S02]  /*6590*/  FADD.FTZ R229, R229, R3 ;  /* 0x00000003e5e57221 */ /* 0x000fe40000010000 */
[----:B------:R-:W-:-:S04]  /*65a0*/  FFMA.FTZ R3, R100, c[0x0][0x2d0], -R0 ;  /* 0x0000b40064037a23 */ /* 0x000fc80000010800 */
[C---:B--2---:R-:W-:Y:S01]  /*65b0*/  HMMA.16816.F32 R180, R4.reuse, R40, R24 ;  /* 0x0000002804b4723c */ /* 0x044fe20000001818 */
[----:B------:R-:W2:Y:S07]  /*65c0*/  LDSM.16.MT88.4 R24, [R196+0x2800] ;  /* 0x00280000c418783b */ /* 0x000eae0000004200 */
[C---:B---3--:R-:W-:Y:S01]  /*65d0*/  HMMA.16816.F32 R72, R4.reuse, R46, R28 ;  /* 0x0000002e0448723c */ /* 0x048fe2000000181c */
[----:B------:R-:W3:Y:S07]  /*65e0*/  LDSM.16.MT88.4 R28, [R194+0x4000] ;  /* 0x00400000c21c783b */ /* 0x000eee0000004200 */
[C---:B------:R-:W-:Y:S01]  /*65f0*/  HMMA.16816.F32 R184, R4.reuse, R44, R32 ;  /* 0x0000002c04b8723c */ /* 0x040fe20000001820 */
[----:B------:R-:W1:Y:S07]  /*6600*/  LDSM.16.MT88.4 R44, [R193+0x4800] ;  /* 0x00480000c12c783b */ /* 0x000e6e0000004200 */
[C---:B------:R-:W-:Y:S08]  /*6610*/  HMMA.16816.F32 R176, R4.reuse, R56, R16 ;  /* 0x0000003804b0723c */ /* 0x040ff00000001810 */
[C---:B------:R-:W-:Y:S01]  /*6620*/  HMMA.16816.F32 R168, R4.reuse, R58, R60 ;  /* 0x0000003a04a8723c */ /* 0x040fe2000000183c */
[----:B------:R-:W2:Y:S04]  /*6630*/  LDSM.16.MT88.4 R56, [R197+0x4000] ;  /* 0x00400000c538783b */ /* 0x000ea80000004200 */
[----:B------:R-:W-:Y:S03]  /*6640*/  LDSM.16.MT88.4 R60, [R196+0x4000] ;  /* 0x00400000c43c783b */ /* 0x000fe60000004200 */
[----:B------:R-:W-:Y:S01]  /*6650*/  HMMA.16816.F32 R76, R4, R42, R20 ;  /* 0x0000002a044c723c */ /* 0x000fe20000001814 */
[----:B------:R-:W2:Y:S07]  /*6660*/  LDSM.16.MT88.4 R40, [R194+0x4800] ;  /* 0x00480000c228783b */ /* 0x000eae0000004200 */
[C---:B-----5:R-:W-:Y:S08]  /*6670*/  HMMA.16816.F32 R20, R8.reuse, R68, RZ ;  /* 0x000000440814723c */ /* 0x060ff000000018ff */
[----:B------:R-:W-:Y:S08]  /*6680*/  HMMA.16816.F32 R16, R8, R70, RZ ;  /* 0x000000460810723c */ /* 0x000ff000000018ff */
[----:B------:R-:W-:Y:S08]  /*6690*/  HMMA.16816.F32 R172, R4, R50, R36 ;  /* 0x0000003204ac723c */ /* 0x000ff00000001824 */
[----:B-1----:R-:W-:Y:S08]  /*66a0*/  HMMA.16816.F32 R36, R8, R64, RZ ;  /* 0x000000400824723c */ /* 0x002ff000000018ff */
[C---:B------:R-:W-:Y:S01]  /*66b0*/  HMMA.16816.F32 R188, R4.reuse, R48, R52 ;  /* 0x0000003004bc723c */ /* 0x040fe20000001834 */
[----:B------:R-:W1:Y:S04]  /*66c0*/  LDSM.16.MT88.4 R52, [R197+0x4800] ;  /* 0x00480000c534783b */ /* 0x000e680000004200 */
[----:B------:R-:W-:Y:S03]  /*66d0*/  LDSM.16.MT88.4 R48, [R196+0x4800] ;  /* 0x00480000c430783b */ /* 0x000fe60000004200 */
[----:B--2---:R-:W-:Y:S08]  /*66e0*/  HMMA.16816.F32 R164, R4, R24, R20 ;  /* 0x0000001804a4723c */ /* 0x004ff00000001814 */
[C---:B------:R-:W-:Y:S01]  /*66f0*/  HMMA.16816.F32 R32, R8.reuse, R66, RZ ;  /* 0x000000420820723c */ /* 0x040fe200000018ff */
[----:B------:R-:W2:Y:S07]  /*6700*/  LDSM.16.MT88.4 R64, [R193+0x6000] ;  /* 0x00600000c140783b */ /* 0x000eae0000004200 */
[----:B---3--:R-:W-:Y:S08]  /*6710*/  HMMA.16816.F32 R20, R8, R28, RZ ;  /* 0x0000001c0814723c */ /* 0x008ff000000018ff */
[----:B------:R-:W-:Y:S08]  /*6720*/  HMMA.16816.F32 R156, R4, R26, R16 ;  /* 0x0000001a049c723c */ /* 0x000ff00000001810 */
[----:B------:R-:W-:Y:S08]  /*6730*/  HMMA.16816.F32 R16, R8, R30, RZ ;  /* 0x0000001e0810723c */ /* 0x000ff000000018ff */
[----:B------:R-:W-:Y:S01]  /*6740*/  HMMA.16816.F32 R148, R4, R44, R36 ;  /* 0x0000002c0494723c */ /* 0x000fe20000001824 */
[----:B------:R-:W3:Y:S07]  /*6750*/  LDSM.16.MT88.4 R36, [R194+0x6000] ;  /* 0x00600000c224783b */ /* 0x000eee0000004200 */
[----:B------:R-:W-:Y:S08]  /*6760*/  HMMA.16816.F32 R28, R8, R58, RZ ;  /* 0x0000003a081c723c */ /* 0x000ff000000018ff */
[C---:B------:R-:W-:Y:S01]  /*6770*/  HMMA.16816.F32 R128, R4.reuse, R46, R32 ;  /* 0x0000002e0480723c */ /* 0x040fe20000001820 */
[----:B------:R-:W5:Y:S07]  /*6780*/  LDSM.16.MT88.4 R44, [R193+0x6800] ;  /* 0x00680000c12c783b */ /* 0x000f6e0000004200 */
[----:B------:R-:W-:Y:S08]  /*6790*/  HMMA.16816.F32 R140, R4, R40, R20 ;  /* 0x00000028048c723c */ /* 0x000ff00000001814 */
[C---:B------:R-:W-:Y:S08]  /*67a0*/  HMMA.16816.F32 R20, R8.reuse, R62, RZ ;  /* 0x0000003e0814723c */ /* 0x040ff000000018ff */
[----:B------:R-:W-:Y:S08]  /*67b0*/  HMMA.16816.F32 R32, R8, R56, RZ ;  /* 0x000000380820723c */ /* 0x000ff000000018ff */
[C---:B-1----:R-:W-:Y:S01]  /*67c0*/  HMMA.16816.F32 R112, R4.reuse, R54, R28 ;  /* 0x000000360470723c */ /* 0x042fe2000000181c */
[----:B------:R-:W1:Y:S07]  /*67d0*/  LDSM.16.MT88.4 R28, [R194+0x6800] ;  /* 0x00680000c21c783b */ /* 0x000e6e0000004200 */
[----:B------:R-:W-:Y:S08]  /*67e0*/  HMMA.16816.F32 R120, R4, R42, R16 ;  /* 0x0000002a0478723c */ /* 0x000ff00000001810 */
[----:B--2---:R-:W-:Y:S08]  /*67f0*/  HMMA.16816.F32 R16, R8, R64, RZ ;  /* 0x000000400810723c */ /* 0x004ff000000018ff */
[C---:B------:R-:W-:Y:S08]  /*6800*/  HMMA.16816.F32 R92, R4.reuse, R50, R20 ;  /* 0x00000032045c723c */ /* 0x040ff00000001814 */
[----:B------:R-:W-:Y:S01]  /*6810*/  HMMA.16816.F32 R116, R4, R52, R32 ;  /* 0x000000340474723c */ /* 0x000fe20000001820 */
[----:B------:R-:W2:Y:S07]  /*6820*/  LDSM.16.MT88.4 R32, [R197+0x6000] ;  /* 0x00600000c520783b */ /* 0x000eae0000004200 */
[C---:B---3--:R-:W-:Y:S08]  /*6830*/  HMMA.16816.F32 R20, R8.reuse, R36, RZ ;  /* 0x000000240814723c */ /* 0x048ff000000018ff */
[----:B------:R-:W-:Y:S08]  /*6840*/  HMMA.16816.F32 R24, R8, R60, RZ ;  /* 0x0000003c0818723c */ /* 0x000ff000000018ff */
[----:B-----5:R-:W-:Y:S08]  /*6850*/  HMMA.16816.F32 R88, R4, R44, R16 ;  /* 0x0000002c0458723c */ /* 0x020ff00000001810 */
[----:B------:R-:W-:Y:S08]  /*6860*/  HMMA.16816.F32 R16, R8, R38, RZ ;  /* 0x000000260810723c */ /* 0x000ff000000018ff */
[C---:B-1----:R-:W-:Y:S01]  /*6870*/  HMMA.16816.F32 R56, R4.reuse, R28, R20 ;  /* 0x0000001c0438723c */ /* 0x042fe20000001814 */
[----:B------:R-:W1:Y:S07]  /*6880*/  LDSM.16.MT88.4 R20, [R197+0x6800] ;  /* 0x00680000c514783b */ /* 0x000e6e0000004200 */
[----:B------:R-:W-:Y:S08]  /*6890*/  HMMA.16816.F32 R96, R4, R48, R24 ;  /* 0x000000300460723c */ /* 0x000ff00000001818 */
[----:B------:R-:W-:Y:S08]  /*68a0*/  HMMA.16816.F32 R24, R8, R66, RZ ;  /* 0x000000420818723c */ /* 0x000ff000000018ff */
[----:B------:R-:W-:Y:S08]  /*68b0*/  HMMA.16816.F32 R52, R4, R30, R16 ;  /* 0x0000001e0434723c */ /* 0x000ff00000001810 */
[----:B--2---:R-:W-:Y:S08]  /*68c0*/  HMMA.16816.F32 R16, R8, R32, RZ ;  /* 0x000000200810723c */ /* 0x004ff000000018ff */
[C---:B------:R-:W-:Y:S11]  /*68d0*/  HMMA.16816.F32 R60, R4.reuse, R46, R24 ;  /* 0x0000002e043c723c */ /* 0x040ff60000001818 */
[----:B------:R-:W-:Y:S05]  /*68e0*/  @!UPT UIADD3 URZ, URZ, URZ, URZ ;  /* 0x0000003f3f3ff290 */ /* 0x000fea000fffe03f */
[----:B-1----:R-:W-:Y:S08]  /*68f0*/  HMMA.16816.F32 R44, R4, R20, R16 ;  /* 0x00000014042c723c */ /* 0x002ff00000001810 */
[----:B------:R-:W-:Y:S11]  /*6900*/  HMMA.16816.F32 R16, R8, R34, RZ ;  /* 0x000000220810723c */ /* 0x000ff600000018ff */
[----:B------:R-:W-:Y:S11]  /*6910*/  @!UPT UIADD3 URZ, URZ, URZ, URZ ;  /* 0x0000003f3f3ff290 */ /* 0x000ff6000fffe03f */
[----:B------:R-:W-:Y:S02]  /*6920*/  @!UPT UIADD3 URZ, URZ, URZ, URZ ;  /* 0x0000003f3f3ff290 */ /* 0x000fe4000fffe03f */
[----:B------:R-:W-:Y:S01]  /*6930*/  HMMA.16816.F32 R36, R4, R22, R16 ;  /* 0x000000160424723c */ /* 0x000fe20000001810 */
[----:B------:R-:W1:Y:S07]  /*6940*/  LDSM.16.MT88.4 R16, [R196+0x6000] ;  /* 0x00600000c410783b */ /* 0x000e6e0000004200 */
[C---:B-1----:R-:W-:Y:S08]  /*6950*/  HMMA.16816.F32 R20, R8.reuse, R16, RZ ;  /* 0x000000100814723c */ /* 0x042ff000000018ff */
[----:B------:R-:W-:Y:S01]  /*6960*/  HMMA.16816.F32 R8, R8, R18, RZ ;  /* 0x000000120808723c */ /* 0x000fe200000018ff */
[----:B------:R-:W1:Y:S11]  /*6970*/  LDSM.16.MT88.4 R16, [R196+0x6800] ;  /* 0x00680000c410783b */ /* 0x000e760000004200 */
[----:B------:R-:W-:Y:S04]  /*6980*/  @!UPT UIADD3 URZ, URZ, URZ, URZ ;  /* 0x0000003f3f3ff290 */ /* 0x000fe8000fffe03f */
[C---:B-1----:R-:W-:Y:S07]  /*6990*/  HMMA.16816.F32 R28, R4.reuse, R16, R20 ;  /* 0x00000010041c723c */ /* 0x042fee0000001814 */
[----:B------:R-:W-:Y:S01]  /*69a0*/  FFMA.FTZ R17, R108, c[0x0][0x2d0], -R2 ;  /* 0x0000b4006c117a23 */ /* 0x000fe20000010802 */
[----:B------:R-:W-:Y:S01]  /*69b0*/  HMMA.16816.F32 R20, R4, R18, R8 ;  /* 0x000000120414723c */ /* 0x000fe20000001808 */
[----:B------:R-:W1:Y:S01]  /*69c0*/  LDSM.16.MT88.4 R8, [R193+0x1000] ;  /* 0x00100000c108783b */ /* 0x000e620000004200 */
[----:B------:R-:W-:-:S03]  /*69d0*/  FFMA.FTZ R16, R82, c[0x0][0x2d0], -R0 ;  /* 0x0000b40052107a23 */ /* 0x000fc60000010800 */
[----:B------:R-:W-:Y:S02]  /*69e0*/  MUFU.EX2 R17, R17 ;  /* 0x0000001100117308 */ /* 0x000fe40000000800 */
[--C-:B------:R-:W-:Y:S01]  /*69f0*/  FFMA.FTZ R19, R107, c[0x0][0x2d0], -R2.reuse ;  /* 0x0000b4006b137a23 */ /* 0x100fe20000010802 */
[----:B----4-:R-:W-:Y:S01]  /*6a00*/  F2FP.PACK_AB R4, R239, R248 ;  /* 0x000000f8ef04723e */ /* 0x010fe200000000ff */
[----:B------:R-:W-:Y:S01]  /*6a10*/  FFMA.FTZ R18, R109, c[0x0][0x2d0], -R2 ;  /* 0x0000b4006d127a23 */ /* 0x000fe20000010802 */
[----:B------:R-:W-:Y:S01]  /*6a20*/  F2FP.PACK_AB R6, R249, R250 ;  /* 0x000000faf906723e */ /* 0x000fe200000000ff */
[--C-:B------:R-:W-:Y:S02]  /*6a30*/  FFMA.FTZ R2, R84, c[0x0][0x2d0], -R0.reuse ;  /* 0x0000b40054027a23 */ /* 0x100fe40000010800 */
[----:B------:R-:W-:Y:S08]  /*6a40*/  MUFU.EX2 R19, R19 ;  /* 0x0000001300137308 */ /* 0x000ff00000000800 */
[----:B------:R2:W3:Y:S08]  /*6a50*/  MUFU.EX2 R124, R2 ;  /* 0x00000002007c7308 */ /* 0x0004f00000000800 */
[----:B------:R-:W-:Y:S01]  /*6a60*/  MUFU.EX2 R18, R18 ;  /* 0x0000001200127308 */ /* 0x000fe20000000800 */
[----:B--2---:R-:W-:Y:S01]  /*6a70*/  FFMA.FTZ R2, R85, c[0x0][0x2d0], -R0 ;  /* 0x0000b40055027a23 */ /* 0x004fe20000010800 */
[----:B---3--:R-:W-:-:S06]  /*6a80*/  F2FP.PACK_AB R5, R124, R125 ;  /* 0x0000007d7c05723e */ /* 0x008fcc00000000ff */
[----:B------:R2:W-:Y:S02]  /*6a90*/  MUFU.EX2 R133, R2 ;  /* 0x0000000200857308 */ /* 0x0005e40000000800 */
[----:B--2---:R-:W-:-:S06]  /*6aa0*/  FFMA.FTZ R2, R86, c[0x0][0x2d0], -R0 ;  /* 0x0000b40056027a23 */ /* 0x004fcc0000010800 */
[----:B------:R-:W2:Y:S02]  /*6ab0*/  MUFU.EX2 R134, R2 ;  /* 0x0000000200867308 */ /* 0x000ea40000000800 */
[----:B--2---:R-:W-:Y:S01]  /*6ac0*/  F2FP.PACK_AB R7, R134, R133 ;  /* 0x000000858607723e */ /* 0x004fe200000000ff */
[----:B------:R-:W-:Y:S02]  /*6ad0*/  FADD.FTZ R2, R80, R13 ;  /* 0x0000000d50027221 */ /* 0x000fe40000010000 */
[----:B------:R-:W-:Y:S02]  /*6ae0*/  FFMA.FTZ R13, R101, c[0x0][0x2d0], -R0 ;  /* 0x0000b400650d7a23 */ /* 0x000fe40000010800 */
[----:B------:R-:W-:Y:S02]  /*6af0*/  FADD.FTZ R0, R81, R2 ;  /* 0x0000000251007221 */ /* 0x000fe40000010000 */
[----:B-1----:R-:W-:Y:S01]  /*6b00*/  HMMA.16816.F32 R136, R4, R8, R136 ;  /* 0x000000080488723c */ /* 0x002fe20000001888 */
[----:B------:R-:W-:-:S02]  /*6b10*/  IMAD.MOV.U32 R2, RZ, RZ, R240 ;  /* 0x000000ffff027224 */ /* 0x000fc400078e00f0 */
[----:B------:R-:W-:Y:S02]  /*6b20*/  FADD.FTZ R0, R228, R0 ;  /* 0x00000000e4007221 */ /* 0x000fe40000010000 */
[----:B------:R-:W-:Y:S02]  /*6b30*/  FADD.FTZ R2, R2, R229 ;  /* 0x000000e502027221 */ /* 0x000fe40000010000 */
[----:B------:R-:W-:Y:S01]  /*6b40*/  FADD.FTZ R0, R135, R0 ;  /* 0x0000000087007221 */ /* 0x000fe20000010000 */
[----:B------:R-:W-:Y:S01]  /*6b50*/  HMMA.16816.F32 R24, R4, R10, R144 ;  /* 0x0000000a0418723c */ /* 0x000fe20000001890 */
[----:B------:R-:W1:Y:S02]  /*6b60*/  LDSM.16.MT88.4 R8, [R194+0x1000] ;  /* 0x00100000c208783b */ /* 0x000e640000004200 */
[----:B------:R-:W-:-:S04]  /*6b70*/  FADD.FTZ R0, R127, R0 ;  /* 0x000000007f007221 */ /* 0x000fc80000010000 */
[----:B------:R-:W-:-:S04]  /*6b80*/  FADD.FTZ R0, R126, R0 ;  /* 0x000000007e007221 */ /* 0x000fc80000010000 */
[----:B------:R-:W-:-:S04]  /*6b90*/  FADD.FTZ R0, R237, R0 ;  /* 0x00000000ed007221 */ /* 0x000fc80000010000 */
[----:B------:R-:W-:-:S04]  /*6ba0*/  FADD.FTZ R0, R125, R0 ;  /* 0x000000007d007221 */ /* 0x000fc80000010000 */
[----:B------:R-:W-:-:S04]  /*6bb0*/  FADD.FTZ R0, R124, R0 ;  /* 0x000000007c007221 */ /* 0x000fc80000010000 */
[----:B------:R-:W-:-:S04]  /*6bc0*/  FADD.FTZ R0, R133, R0 ;  /* 0x0000000085007221 */ /* 0x000fc80000010000 */
        /* <DEDUP_REMOVED lines=20> */
[----:B------:R-:W-:Y:S01]  /*6d10*/  IMAD.MOV.U32 R167, RZ, RZ, R105 ;  /* 0x000000ffffa77224 */ /* 0x000fe200078e0069 */
[----:B------:R-:W-:Y:S01]  /*6d20*/  HMMA.16816.F32 R220, R4, R10, R156 ;  /* 0x0000000a04dc723c */ /* 0x000fe2000000189c */
[----:B------:R-:W1:Y:S01]  /*6d30*/  LDSM.16.MT88.4 R8, [R193+0x5000] ;  /* 0x00500000c108783b */ /* 0x000e620000004200 */
[----:B------:R-:W-:-:S02]  /*6d40*/  IMAD.MOV.U32 R166, RZ, RZ, R106 ;  /* 0x000000ffffa67224 */ /* 0x000fc400078e006a */
[----:B------:R-:W-:Y:S02]  /*6d50*/  IMAD.MOV.U32 R165, RZ, RZ, R243 ;  /* 0x000000ffffa57224 */ /* 0x000fe400078e00f3 */
[----:B------:R-:W-:Y:S02]  /*6d60*/  IMAD.MOV.U32 R164, RZ, RZ, R242 ;  /* 0x000000ffffa47224 */ /* 0x000fe400078e00f2 */
[----:B------:R-:W-:Y:S02]  /*6d70*/  IMAD.MOV.U32 R159, RZ, RZ, R241 ;  /* 0x000000ffff9f7224 */ /* 0x000fe400078e00f1 */
[----:B------:R-:W-:Y:S02]  /*6d80*/  IMAD.MOV.U32 R229, RZ, RZ, R166 ;  /* 0x000000ffffe57224 */ /* 0x000fe400078e00a6 */
[----:B------:R-:W-:Y:S02]  /*6d90*/  FADD.FTZ R2, R159, R2 ;  /* 0x000000029f027221 */ /* 0x000fe40000010000 */
[----:B------:R-:W-:Y:S02]  /*6da0*/  LDSM.16.MT88.4 R156, [R197+0x1800] ;  /* 0x00180000c59c783b */ /* 0x000fe40000004200 */
[----:B------:R-:W-:-:S04]  /*6db0*/  FADD.FTZ R2, R252, R2 ;  /* 0x00000002fc027221 */ /* 0x000fc80000010000 */
[----:B------:R-:W-:Y:S01]  /*6dc0*/  FADD.FTZ R2, R251, R2 ;  /* 0x00000002fb027221 */ /* 0x000fe20000010000 */
[C---:B-1----:R-:W-:Y:S01]  /*6dd0*/  HMMA.16816.F32 R180, R4.reuse, R8, R148 ;  /* 0x0000000804b4723c */ /* 0x042fe20000001894 */
[----:B------:R-:W-:Y:S07]  /*6de0*/  LDSM.16.MT88.4 R148, [R194+0x1800] ;  /* 0x00180000c294783b */ /* 0x000fee0000004200 */
[----:B------:R-:W-:Y:S01]  /*6df0*/  HMMA.16816.F32 R100, R4, R10, R128 ;  /* 0x0000000a0464723c */ /* 0x000fe20000001880 */
[----:B------:R-:W1:Y:S06]  /*6e00*/  LDSM.16.MT88.4 R8, [R194+0x5000] ;  /* 0x00500000c208783b */ /* 0x000e6c0000004200 */
[----:B------:R-:W-:-:S02]  /*6e10*/  F2FP.PACK_AB R128, R18, R19 ;  /* 0x000000131280723e */ /* 0x000fc400000000ff */
[----:B------:R-:W-:Y:S01]  /*6e20*/  F2FP.PACK_AB R130, R15, R17 ;  /* 0x000000110f82723e */ /* 0x000fe200000000ff */
[C---:B-1----:R-:W-:Y:S01]  /*6e30*/  HMMA.16816.F32 R104, R4.reuse, R8, R140 ;  /* 0x000000080468723c */ /* 0x042fe2000000188c */
[----:B------:R-:W-:Y:S07]  /*6e40*/  LDSM.16.MT88.4 R140, [R193+0x1800] ;  /* 0x00180000c18c783b */ /* 0x000fee0000004200 */
        /* <DEDUP_REMOVED lines=21> */
[----:B------:R1:W-:Y:S07]  /*6fa0*/  MUFU.EX2 R8, R13 ;  /* 0x0000000d00087308 */ /* 0x0003ee0000000800 */
[----:B------:R-:W-:Y:S01]  /*6fb0*/  HMMA.16816.F32 R20, R4, R10, R20 ;  /* 0x0000000a0414723c */ /* 0x000fe20000001814 */
[----:B------:R2:W3:Y:S01]  /*6fc0*/  MUFU.EX2 R9, R3 ;  /* 0x0000000300097308 */ /* 0x0004e20000000800 */
[----:B------:R-:W-:Y:S07]  /*6fd0*/  LDSM.16.MT88.4 R4, [R196+0x7800] ;  /* 0x00780000c404783b */ /* 0x000fee0000004200 */
[----:B------:R4:W-:Y:S01]  /*6fe0*/  MUFU.EX2 R10, R14 ;  /* 0x0000000e000a7308 */ /* 0x0009e20000000800 */
[----:B-1----:R-:W-:-:S02]  /*6ff0*/  IMAD.MOV.U32 R13, RZ, RZ, R164 ;  /* 0x000000ffff0d7224 */ /* 0x002fc400078e00a4 */
[----:B--2---:R-:W-:-:S05]  /*7000*/  IMAD.MOV.U32 R3, RZ, RZ, R167 ;  /* 0x000000ffff037224 */ /* 0x004fca00078e00a7 */
[----:B------:R-:W1:Y:S01]  /*7010*/  MUFU.EX2 R11, R16 ;  /* 0x00000010000b7308 */ /* 0x000e620000000800 */
[----:B---3--:R-:W-:Y:S01]  /*7020*/  F2FP.PACK_AB R129, R9, R8 ;  /* 0x000000080981723e */ /* 0x008fe200000000ff */
[----:B------:R-:W-:Y:S02]  /*7030*/  FADD.FTZ R2, R3, R2 ;  /* 0x0000000203027221 */ /* 0x000fe40000010000 */
[----:B------:R-:W-:Y:S02]  /*7040*/  IMAD.MOV.U32 R3, RZ, RZ, c[0x0][0x2c4] ;  /* 0x0000b100ff037624 */ /* 0x000fe400078e00ff */
[----:B----4-:R-:W-:Y:S02]  /*7050*/  IMAD.MOV.U32 R14, RZ, RZ, R165 ;  /* 0x000000ffff0e7224 */ /* 0x010fe400078e00a5 */
[----:B------:R-:W2:Y:S01]  /*7060*/  LDSM.16.MT88.4 R164, [R196+0x1800] ;  /* 0x00180000c4a4783b */ /* 0x000ea20000004200 */
[----:B------:R-:W-:Y:S01]  /*7070*/  FADD.FTZ R2, R248, R2 ;  /* 0x00000002f8027221 */ /* 0x000fe20000010000 */
[----:B------:R-:W-:-:S03]  /*7080*/  ISETP.NE.AND P1, PT, R3, 0x1, PT ;  /* 0x000000010300780c */ /* 0x000fc60003f25270 */
[----:B------:R-:W-:Y:S01]  /*7090*/  FADD.FTZ R2, R239, R2 ;  /* 0x00000002ef027221 */ /* 0x000fe20000010000 */
[----:B-1----:R-:W-:-:S03]  /*70a0*/  F2FP.PACK_AB R131, R11, R10 ;  /* 0x0000000a0b83723e */ /* 0x002fc600000000ff */
[----:B------:R-:W-:-:S04]  /*70b0*/  FADD.FTZ R2, R250, R2 ;  /* 0x00000002fa027221 */ /* 0x000fc80000010000 */
[----:B------:R-:W-:Y:S01]  /*70c0*/  FADD.FTZ R2, R249, R2 ;  /* 0x00000002f9027221 */ /* 0x000fe20000010000 */
[C---:B------:R-:W-:Y:S01]  /*70d0*/  HMMA.16816.F32 R52, R128.reuse, R56, R80 ;  /* 0x000000388034723c */ /* 0x040fe20000001850 */
[----:B------:R-:W-:Y:S02]  /*70e0*/  LDSM.16.MT88.4 R80, [R194+0x5800] ;  /* 0x00580000c250783b */ /* 0x000fe40000004200 */
[----:B------:R-:W-:Y:S02]  /*70f0*/  FADD.FTZ R3, R19, R2 ;  /* 0x0000000213037221 */ /* 0x000fe40000010000 */
[----:B------:R-:W-:Y:S02]  /*7100*/  FADD.FTZ R2, R8, R0 ;  /* 0x0000000008027221 */ /* 0x000fe40000010000 */
[----:B------:R-:W-:Y:S01]  /*7110*/  IMAD.MOV.U32 R0, RZ, RZ, R229 ;  /* 0x000000ffff007224 */ /* 0x000fe200078e00e5 */
[C---:B------:R-:W-:Y:S08]  /*7120*/  HMMA.16816.F32 R152, R128.reuse, R156, R152 ;  /* 0x0000009c8098723c */ /* 0x040ff00000001898 */
[C---:B------:R-:W-:Y:S01]  /*7130*/  HMMA.16816.F32 R156, R128.reuse, R158, R40 ;  /* 0x0000009e809c723c */ /* 0x040fe20000001828 */
[----:B------:R-:W1:Y:S07]  /*7140*/  LDSM.16.MT88.4 R40, [R193+0x3800] ;  /* 0x00380000c128783b */ /* 0x000e6e0000004200 */
[C---:B------:R-:W-:Y:S08]  /*7150*/  HMMA.16816.F32 R92, R128.reuse, R96, R176 ;  /* 0x00000060805c723c */ /* 0x040ff000000018b0 */
[C---:B--2---:R-:W-:Y:S08]  /*7160*/  HMMA.16816.F32 R160, R128.reuse, R164, R160 ;  /* 0x000000a480a0723c */ /* 0x044ff000000018a0 */
[C---:B------:R-:W-:Y:S01]  /*7170*/  HMMA.16816.F32 R164, R128.reuse, R166, R48 ;  /* 0x000000a680a4723c */ /* 0x040fe20000001830 */
[----:B------:R-:W2:Y:S07]  /*7180*/  LDSM.16.MT88.4 R48, [R194+0x3800] ;  /* 0x00380000c230783b */ /* 0x000eae0000004200 */
[C---:B------:R-:W-:Y:S01]  /*7190*/  HMMA.16816.F32 R96, R128.reuse, R98, R120 ;  /* 0x000000628060723c */ /* 0x040fe20000001878 */
[----:B------:R-:W-:Y:S07]  /*71a0*/  LDSM.16.MT88.4 R120, [R197+0x7800] ;  /* 0x00780000c578783b */ /* 0x000fee0000004200 */
[C---:B------:R-:W-:Y:S07]  /*71b0*/  HMMA.16816.F32 R124, R128.reuse, R4, R28 ;  /* 0x00000004807c723c */ /* 0x040fee000000181c */
[----:B------:R-:W-:Y:S01]  /*71c0*/  @P1 IMAD.HI.U32 R4, R229, c[0x0][0x2c8], RZ ;  /* 0x0000b200e5041a27 */ /* 0x000fe200078e00ff */
[----:B-1----:R-:W-:Y:S01]  /*71d0*/  HMMA.16816.F32 R36, R128, R40, R64 ;  /* 0x000000288024723c */ /* 0x002fe20000001840 */
[----:B------:R-:W-:Y:S02]  /*71e0*/  LDSM.16.MT88.4 R64, [R196+0x3800] ;  /* 0x00380000c440783b */ /* 0x000fe40000004200 */
[----:B------:R-:W-:Y:S01]  /*71f0*/  FADD.FTZ R5, R18, R3 ;  /* 0x0000000312057221 */ /* 0x000fe20000010000 */
[----:B------:R-:W-:Y:S01]  /*7200*/  @P1 SHF.R.U32.HI R0, RZ, c[0x0][0x2cc], R4 ;  /* 0x0000b300ff001a19 */ /* 0x000fe20000011604 */
[----:B------:R-:W-:-:S02]  /*7210*/  FADD.FTZ R3, R9, R2 ;  /* 0x0000000209037221 */ /* 0x000fc40000010000 */
[----:B------:R-:W-:Y:S01]  /*7220*/  IMAD.IADD R2, R13, 0x1, -R14 ;  /* 0x000000010d027824 */ /* 0x000fe200078e0a0e */
[C---:B------:R-:W-:Y:S01]  /*7230*/  HMMA.16816.F32 R40, R128.reuse, R42, R68 ;  /* 0x0000002a8028723c */ /* 0x040fe20000001844 */
[----:B------:R-:W-:Y:S02]  /*7240*/  FADD.FTZ R4, R17, R5 ;  /* 0x0000000511047221 */ /* 0x000fe40000010000 */
[----:B------:R-:W-:Y:S02]  /*7250*/  FADD.FTZ R3, R10, R3 ;  /* 0x000000030a037221 */ /* 0x000fe40000010000 */
[----:B------:R-:W-:Y:S02]  /*7260*/  IMAD.IADD R2, R2, 0x1, R0 ;  /* 0x0000000102027824 */ /* 0x000fe400078e0200 */
[----:B------:R-:W-:Y:S01]  /*7270*/  FADD.FTZ R0, R15, R4 ;  /* 0x000000040f007221 */ /* 0x000fe20000010000 */
[----:B------:R-:W-:Y:S01]  /*7280*/  HMMA.16816.F32 R56, R128, R58, R84 ;  /* 0x0000003a8038723c */ /* 0x000fe20000001854 */
[----:B------:R-:W-:-:S03]  /*7290*/  FADD.FTZ R3, R11, R3 ;  /* 0x000000030b037221 */ /* 0x000fc60000010000 */
[----:B------:R1:W-:Y:S04]  /*72a0*/  STL [R1], R0 ;  /* 0x0000000001007387 */ /* 0x0003e80000100800 */
[C---:B--2---:R-:W-:Y:S01]  /*72b0*/  HMMA.16816.F32 R44, R128.reuse, R48, R72 ;  /* 0x00000030802c723c */ /* 0x044fe20000001848 */
[----:B------:R-:W2:Y:S04]  /*72c0*/  LDSM.16.MT88.4 R72, [R193+0x5800] ;  /* 0x00580000c148783b */ /* 0x000ea80000004200 */
[----:B------:R-:W-:Y:S03]  /*72d0*/  STL [R1+0x8], R3 ;  /* 0x0000080301007387 */ /* 0x000fe60000100800 */
[C---:B------:R-:W-:Y:S08]  /*72e0*/  HMMA.16816.F32 R48, R128.reuse, R50, R76 ;  /* 0x000000328030723c */ /* 0x040ff0000000184c */
[----:B------:R-:W-:Y:S01]  /*72f0*/  HMMA.16816.F32 R76, R128, R80, R104 ;  /* 0x00000050804c723c */ /* 0x000fe20000001868 */
[----:B------:R-:W3:Y:S01]  /*7300*/  LDSM.16.MT88.4 R104, [R193+0x7800] ;  /* 0x00780000c168783b */ /* 0x000ee20000004200 */
[----:B-1----:R-:W-:-:S06]  /*7310*/  IADD3 R0, R2, c[0x0][0x328], RZ ;  /* 0x0000ca0002007a10 */ /* 0x002fcc0007ffe0ff */
[C---:B------:R-:W-:Y:S08]  /*7320*/  HMMA.16816.F32 R80, R128.reuse, R82, R108 ;  /* 0x000000528050723c */ /* 0x040ff0000000186c */
[C---:B------:R-:W-:Y:S08]  /*7330*/  HMMA.16816.F32 R136, R128.reuse, R140, R136 ;  /* 0x0000008c8088723c */ /* 0x040ff00000001888 */
[C---:B------:R-:W-:Y:S08]  /*7340*/  HMMA.16816.F32 R144, R128.reuse, R148, R144 ;  /* 0x000000948090723c */ /* 0x040ff00000001890 */
[C---:B--2---:R-:W-:Y:S08]  /*7350*/  HMMA.16816.F32 R68, R128.reuse, R72, R180 ;  /* 0x000000488044723c */ /* 0x044ff000000018b4 */
[C---:B------:R-:W-:Y:S08]  /*7360*/  HMMA.16816.F32 R72, R128.reuse, R74, R100 ;  /* 0x0000004a8048723c */ /* 0x040ff00000001864 */
[C---:B---3--:R-:W-:Y:S08]  /*7370*/  HMMA.16816.F32 R100, R128.reuse, R104, R116 ;  /* 0x000000688064723c */ /* 0x048ff00000001874 */
        /* <DEDUP_REMOVED lines=8> */
[C---:B------:R-:W-:Y:S07]  /*7400*/  HMMA.16816.F32 R64, R128.reuse, R66, R220 ;  /* 0x000000428040723c */ /* 0x040fee00000018dc */
[----:B------:R-:W-:Y:S01]  /*7410*/  IADD3 R220, R238, -0x2, RZ ;  /* 0xfffffffeeedc7810 */ /* 0x000fe20007ffe0ff */
        /* <DEDUP_REMOVED lines=16> */
.L_x_1686:
[----:B------:R-:W-:-:S13]  /*7520*/  ISETP.NE.AND P0, PT, R4, 0x1, PT ;  /* 0x000000010400780c */ /* 0x000fda0003f05270 */
[----:B------:R-:W-:-:S05]  /*7530*/  @P0 IMAD.HI.U32 R2, R3, c[0x0][0x330], RZ ;  /* 0x0000cc0003020a27 */ /* 0x000fca00078e00ff */
[----:B------:R-:W-:Y:S02]  /*7540*/  @P0 SHF.R.U32.HI R3, RZ, c[0x0][0x334], R2 ;  /* 0x0000cd00ff030a19 */ /* 0x000fe40000011602 */
.L_x_1687:
[----:B------:R-:W-:Y:S05]  /*7550*/  BSYNC B0 ;  /* 0x0000000000007941 */ /* 0x000fea0003800000 */
.L_x_1685:
[----:B------:R-:W-:-:S05]  /*7560*/  IMAD R3, R3, R4, c[0x0][0x32c] ;  /* 0x0000cb0003037624 */ /* 0x000fca00078e0204 */
[----:B------:R-:W-:-:S04]  /*7570*/  IMNMX R0, R0, R3, PT ;  /* 0x0000000300007217 */ /* 0x000fc80003800200 */
.L_x_1684:
        /* <DEDUP_REMOVED lines=9> */
.L_x_1697:
[----:B------:R-:W-:Y:S01]  /*7610*/  ISETP.GT.AND P0, PT, R230, R222, PT ;  /* 0x000000dee600720c */ /* 0x000fe20003f04270 */
[----:B------:R-:W-:Y:S04]  /*7620*/  DEPBAR.LE SB0, 0x0 ;  /* 0x000080000000791a */ /* 0x000fe80000000000 */
[----:B------:R-:W-:Y:S01]  /*7630*/  WARPSYNC 0xffffffff ;  /* 0xffffffff00007948 */ /* 0x000fe20003800000 */
[----:B------:R-:W-:Y:S01]  /*7640*/  BAR.SYNC.DEFER_BLOCKING 0x0 ;  /* 0x0000000000007b1d */ /* 0x000fe20000010000 */
[----:B------:R-:W-:Y:S05]  /*7650*/  IMAD.MOV.U32 R241, RZ, RZ, c[0x0][0x2c4] ;  /* 0x0000b100fff17624 */ /* 0x000fea00078e00ff */
[----:B------:R-:W-:Y:S01]  /*7660*/  ISETP.NE.AND P2, PT, R241, 0x1, PT ;  /* 0x00000001f100780c */ /* 0x000fe20003f45270 */
[----:B------:R-:W-:Y:S01]  /*7670*/  @!P0 IMAD.WIDE.U32 R4, R222, c[0x0][0x208], RZ ;  /* 0x00008200de048a25 */ /* 0x000fe200078e00ff */
[----:B--2---:R-:W-:Y:S02]  /*7680*/  @!P0 SHF.R.S32.HI R0, RZ, 0x1f, R222 ;  /* 0x0000001fff008819 */ /* 0x004fe400000114de */
[----:B------:R-:W-:Y:S01]  /*7690*/  @!P0 IADD3 R11, P1, R234, 0x40, RZ ;  /* 0x00000040ea0b8810 */ /* 0x000fe20007f3e0ff */
[----:B------:R-:W-:Y:S02]  /*76a0*/  @!P0 IMAD.MOV.U32 R6, RZ, RZ, c[0x0][0x208] ;  /* 0x00008200ff068624 */ /* 0x000fe400078e00ff */
[----:B------:R-:W-:Y:S02]  /*76b0*/  @!P0 IMAD R0, R0, c[0x0][0x208], RZ ;  /* 0x0000820000008a24 */ /* 0x000fe400078e02ff */
[----:B------:R-:W-:Y:S02]  /*76c0*/  @!P0 IMAD.SHL.U32 R3, R4, 0x40, RZ ;  /* 0x0000004004038824 */ /* 0x000fe400078e00ff */
[----:B------:R-:W-:Y:S02]  /*76d0*/  @!P0 IMAD R0, R222, c[0x0][0x20c], R0 ;  /* 0x00008300de008a24 */ /* 0x000fe400078e0200 */
[----:B------:R-:W-:Y:S02]  /*76e0*/  @!P0 IMAD.X R12, RZ, RZ, R236, P1 ;  /* 0x000000ffff0c8224 */ /* 0x000fe400008e06ec */
[----:B------:R-:W-:Y:S01]  /*76f0*/  @!P0 IMAD.IADD R0, R5, 0x1, R0 ;  /* 0x0000000105008824 */ /* 0x000fe200078e0200 */
[----:B------:R-:W-:Y:S01]  /*7700*/  @!P0 LEA R5, P1, R6, R3, 0x5 ;  /* 0x0000000306058211 */ /* 0x000fe200078228ff */
[----:B------:R-:W-:Y:S01]  /*7710*/  LDSM.16.M88.4 R32, [R199] ;  /* 0x00000000c720783b */ /* 0x000fe20000000200 */
[----:B------:R-:W-:Y:S02]  /*7720*/  ULDC UR4, c[0x0][0x324] ;  /* 0x0000c90000047ab9 */ /* 0x000fe40000000800 */
[----:B------:R-:W-:Y:S01]  /*7730*/  @!P0 SHF.L.U64.HI R0, R4, 0x6, R0 ;  /* 0x0000000604008819 */ /* 0x000fe20000010200 */
[----:B------:R-:W-:Y:S01]  /*7740*/  @!P0 IMAD.MOV.U32 R4, RZ, RZ, c[0x0][0x20c] ;  /* 0x00008300ff048624 */ /* 0x000fe200078e00ff */
[----:B------:R-:W-:Y:S01]  /*7750*/  ULOP3.LUT UR4, URZ, UR4, URZ, 0x33, !UPT ;  /* 0x000000043f047292 */ /* 0x000fe2000f8e333f */
[----:B------:R-:W-:Y:S03]  /*7760*/  LDSM.16.M88.4 R16, [R192+0x800] ;  /* 0x00080000c010783b */ /* 0x000fe60000000200 */
[----:B------:R-:W-:Y:S02]  /*7770*/  @!P0 LEA.HI.X R4, R6, R0, R4, 0x5, P1 ;  /* 0x0000000006048211 */ /* 0x000fe400008f2c04 */
[C---:B------:R-:W-:Y:S01]  /*7780*/  @!P0 IADD3 R6, P1, R3.reuse, R234, RZ ;  /* 0x000000ea03068210 */ /* 0x040fe20007f3e0ff */
[----:B------:R-:W-:Y:S04]  /*7790*/  LDSM.16.M88.4 R24, [R192+0x1000] ;  /* 0x00100000c018783b */ /* 0x000fe80000000200 */
[C---:B------:R-:W-:Y:S01]  /*77a0*/  @!P0 IMAD.X R8, R0.reuse, 0x1, R236, P1 ;  /* 0x0000000100088824 */ /* 0x040fe200008e06ec */
[----:B------:R-:W-:Y:S01]  /*77b0*/  @!P0 IADD3 R7, P1, R3, R11, RZ ;  /* 0x0000000b03078210 */ /* 0x000fe20007f3e0ff */
[----:B------:R-:W-:Y:S04]  /*77c0*/  LDSM.16.M88.4 R168, [R192+0x1800] ;  /* 0x00180000c0a8783b */ /* 0x000fe80000000200 */
[----:B------:R-:W-:Y:S01]  /*77d0*/  @!P0 IMAD.X R9, R0, 0x1, R12, P1 ;  /* 0x0000000100098824 */ /* 0x000fe200008e060c */
[C---:B------:R-:W-:Y:S01]  /*77e0*/  @!P0 LEA R134, P1, R6.reuse, c[0x0][0x1f8], 0x1 ;  /* 0x00007e0006868a11 */ /* 0x040fe200078208ff */
[----:B------:R-:W-:Y:S03]  /*77f0*/  LDSM.16.M88.4 R172, [R200] ;  /* 0x00000000c8ac783b */ /* 0x000fe60000000200 */
[----:B------:R-:W-:Y:S02]  /*7800*/  @!P0 LEA.HI.X R135, R6, c[0x0][0x1fc], R8, 0x1, P1 ;  /* 0x00007f0006878a11 */ /* 0x000fe400008f0c08 */
[C---:B------:R-:W-:Y:S01]  /*7810*/  @!P0 LEA R28, P1, R7.reuse, c[0x0][0x1f8], 0x1 ;  /* 0x00007e00071c8a11 */ /* 0x040fe200078208ff */
[----:B------:R-:W-:Y:S03]  /*7820*/  LDSM.16.M88.4 R176, [R203] ;  /* 0x00000000cbb0783b */ /* 0x000fe60000000200 */
[----:B------:R-:W-:Y:S02]  /*7830*/  @!P0 LEA.HI.X R29, R7, c[0x0][0x1fc], R9, 0x1, P1 ;  /* 0x00007f00071d8a11 */ /* 0x000fe400008f0c09 */
[----:B------:R-:W-:Y:S01]  /*7840*/  @!P0 IADD3 R8, P1, R234, 0x80, RZ ;  /* 0x00000080ea088810 */ /* 0x000fe20007f3e0ff */
[----:B------:R-:W-:Y:S04]  /*7850*/  LDSM.16.M88.4 R180, [R218] ;  /* 0x00000000dab4783b */ /* 0x000fe80000000200 */
[----:B------:R-:W-:Y:S01]  /*7860*/  @!P0 IMAD.X R10, RZ, RZ, R236, P1 ;  /* 0x000000ffff0a8224 */ /* 0x000fe200008e06ec */
[CC--:B------:R-:W-:Y:S01]  /*7870*/  @!P0 IADD3 R6, P1, R3.reuse, R8.reuse, RZ ;  /* 0x0000000803068210 */ /* 0x0c0fe20007f3e0ff */
[----:B------:R-:W-:Y:S04]  /*7880*/  LDSM.16.M88.4 R184, [R217] ;  /* 0x00000000d9b8783b */ /* 0x000fe80000000200 */
[----:B------:R-:W-:Y:S01]  /*7890*/  @!P0 IMAD.X R7, R0, 0x1, R10, P1 ;  /* 0x0000000100078824 */ /* 0x000fe200008e060a */
[C---:B------:R-:W-:Y:S01]  /*78a0*/  @!P0 LEA R14, P1, R6.reuse, c[0x0][0x1f8], 0x1 ;  /* 0x00007e00060e8a11 */ /* 0x040fe200078208ff */
[----:B------:R-:W-:Y:S03]  /*78b0*/  LDSM.16.M88.4 R188, [R216] ;  /* 0x00000000d8bc783b */ /* 0x000fe60000000200 */
[----:B------:R-:W-:Y:S02]  /*78c0*/  @!P0 LEA.HI.X R15, R6, c[0x0][0x1fc], R7, 0x1, P1 ;  /* 0x00007f00060f8a11 */ /* 0x000fe400008f0c07 */
[----:B------:R-:W-:Y:S01]  /*78d0*/  @!P0 IADD3 R7, P1, R234, 0xc0, RZ ;  /* 0x000000c0ea078810 */ /* 0x000fe20007f3e0ff */
[----:B------:R-:W2:Y:S04]  /*78e0*/  LDL R239, [R1+0x18] ;  /* 0x0000180001ef7983 */ /* 0x000ea80000100800 */
[----:B------:R-:W-:Y:S01]  /*78f0*/  @!P0 IMAD.X R9, RZ, RZ, R236, P1 ;  /* 0x000000ffff098224 */ /* 0x000fe200008e06ec */
[----:B------:R-:W-:Y:S01]  /*7900*/  @!P0 IADD3 R3, P1, R3, R7, RZ ;  /* 0x0000000703038210 */ /* 0x000fe20007f3e0ff */
[----:B------:R-:W2:Y:S04]  /*7910*/  LDL R238, [R1+0x44] ;  /* 0x0000440001ee7983 */ /* 0x000ea80000100800 */
[--C-:B------:R-:W-:Y:S01]  /*7920*/  @!P0 IMAD.X R0, R0, 0x1, R9.reuse, P1 ;  /* 0x0000000100008824 */ /* 0x100fe200008e0609 */
[C---:B------:R-:W-:Y:S01]  /*7930*/  @!P0 LEA R22, P1, R3.reuse, c[0x0][0x1f8], 0x1 ;  /* 0x00007e0003168a11 */ /* 0x040fe200078208ff */
[----:B------:R-:W3:Y:S03]  /*7940*/  LDL R237, [R1+0x4] ;  /* 0x0000040001ed7983 */ /* 0x000ee60000100800 */
[----:B------:R-:W-:Y:S02]  /*7950*/  @!P0 LEA.HI.X R23, R3, c[0x0][0x1fc], R0, 0x1, P1 ;  /* 0x00007f0003178a11 */ /* 0x000fe400008f0c00 */
[C---:B------:R-:W-:Y:S05]  /*7960*/  @!P0 IADD3 R3, P1, R5.reuse, R11, RZ ;  /* 0x0000000b05038210 */ /* 0x040fea0007f3e0ff */
[C---:B------:R-:W-:Y:S01]  /*7970*/  @!P0 IMAD.X R11, R4.reuse, 0x1, R12, P1 ;  /* 0x00000001040b8824 */ /* 0x040fe200008e060c */
[C---:B------:R-:W-:Y:S04]  /*7980*/  @!P0 IADD3 R6, P1, R5.reuse, R8, RZ ;  /* 0x0000000805068210 */ /* 0x040fe80007f3e0ff */
[C---:B------:R-:W-:Y:S02]  /*7990*/  @!P0 IADD3.X R10, R4.reuse, R10, RZ, P1, !PT ;  /* 0x0000000a040a8210 */ /* 0x040fe40000ffe4ff */
[C---:B------:R-:W-:Y:S05]  /*79a0*/  @!P0 IADD3 R7, P1, R5.reuse, R7, RZ ;  /* 0x0000000705078210 */ /* 0x040fea0007f3e0ff */
[C---:B------:R-:W-:Y:S01]  /*79b0*/  @!P0 IMAD.X R9, R4.reuse, 0x1, R9, P1 ;  /* 0x0000000104098824 */ /* 0x040fe200008e0609 */
[----:B------:R-:W-:Y:S05]  /*79c0*/  @!P0 IADD3 R0, P1, R5, R234, RZ ;  /* 0x000000ea05008210 */ /* 0x000fea0007f3e0ff */
[----:B------:R-:W-:Y:S01]  /*79d0*/  @!P0 IMAD.X R4, R4, 0x1, R236, P1 ;  /* 0x0000000104048824 */ /* 0x000fe200008e06ec */
[C---:B------:R-:W-:Y:S04]  /*79e0*/  @!P0 LEA R12, P1, R0.reuse, c[0x0][0x1f8], 0x1 ;  /* 0x00007e00000c8a11 */ /* 0x040fe800078208ff */
[----:B------:R-:W-:Y:S02]  /*79f0*/  @!P0 LEA.HI.X R13, R0, c[0x0][0x1fc], R4, 0x1, P1 ;  /* 0x00007f00000d8a11 */ /* 0x000fe400008f0c04 */
[C---:B------:R-:W-:Y:S04]  /*7a00*/  @!P0 LEA R20, P1, R3.reuse, c[0x0][0x1f8], 0x1 ;  /* 0x00007e0003148a11 */ /* 0x040fe800078208ff */
[----:B------:R-:W-:Y:S02]  /*7a10*/  @!P0 LEA.HI.X R21, R3, c[0x0][0x1fc], R11, 0x1, P1 ;  /* 0x00007f0003158a11 */ /* 0x000fe400008f0c0b */
[C---:B------:R-:W-:Y:S04]  /*7a20*/  @!P0 LEA R30, P1, R6.reuse, c[0x0][0x1f8], 0x1 ;  /* 0x00007e00061e8a11 */ /* 0x040fe800078208ff */
[----:B------:R-:W-:Y:S02]  /*7a30*/  @!P0 LEA.HI.X R31, R6, c[0x0][0x1fc], R10, 0x1, P1 ;  /* 0x00007f00061f8a11 */ /* 0x000fe400008f0c0a */
[C---:B------:R-:W-:Y:S04]  /*7a40*/  @!P0 LEA R220, P1, R7.reuse, c[0x0][0x1f8], 0x1 ;  /* 0x00007e0007dc8a11 */ /* 0x040fe800078208ff */
[----:B------:R-:W-:Y:S02]  /*7a50*/  @!P0 LEA.HI.X R221, R7, c[0x0][0x1fc], R9, 0x1, P1 ;  /* 0x00007f0007dd8a11 */ /* 0x000fe400008f0c09 */
[----:B------:R-:W1:Y:S06]  /*7a60*/  LDSM.16.M88.4 R8, [R192] ;  /* 0x00000000c008783b */ /* 0x000e6c0000000200 */
[----:B------:R-:W-:Y:S01]  /*7a70*/  @!PT LDS RZ, [RZ] ;  /* 0x00000000fffff984 */ /* 0x000fe20000000800 */
[----:B------:R-:W-:Y:S01]  /*7a80*/  @!PT LDS RZ, [RZ] ;  /* 0x00000000fffff984 */ /* 0x000fe20000000800 */
[----:B------:R-:W-:Y:S01]  /*7a90*/  @!PT LDS RZ, [RZ] ;  /* 0x00000000fffff984 */ /* 0x000fe20000000800 */
[----:B------:R4:W-:Y:S06]  /*7aa0*/  @!P0 LDGSTS.E.BYPASS.LTC128B.128 [R219+0x100], [R134.64], !P6 ;  /* 0x0010000086db8fae */ /* 0x0009ec000f101d46 */
[----:B------:R5:W-:Y:S06]  /*7ab0*/  @!P0 LDGSTS.E.BYPASS.LTC128B.128 [R219+0x2100], [R28.64], !P5 ;  /* 0x021000001cdb8fae */ /* 0x000bec000e901d46 */
[----:B------:R4:W-:Y:S06]  /*7ac0*/  @!P0 LDGSTS.E.BYPASS.LTC128B.128 [R219+0x4100], [R14.64], !P4 ;  /* 0x041000000edb8fae */ /* 0x0009ec000e101d46 */
[----:B------:R4:W-:Y:S06]  /*7ad0*/  @!P0 LDGSTS.E.BYPASS.LTC128B.128 [R219+0x6100], [R22.64], !P3 ;  /* 0x0610000016db8fae */ /* 0x0009ec000d901d46 */
[----:B------:R4:W-:Y:S06]  /*7ae0*/  @!P0 LDGSTS.E.BYPASS.LTC128B.128 [R219+0x1100], [R12.64], !P6 ;  /* 0x011000000cdb8fae */ /* 0x0009ec000f101d46 */
[----:B------:R5:W-:Y:S01]  /*7af0*/  @!P0 LDGSTS.E.BYPASS.LTC128B.128 [R219+0x3100], [R20.64], !P5 ;  /* 0x0310000014db8fae */ /* 0x000be2000e901d46 */
[C---:B-1----:R-:W-:Y:S05]  /*7b00*/  HMMA.16816.F32 R4, R32.reuse, R8, RZ ;  /* 0x000000082004723c */ /* 0x042fea00000018ff */
[----:B------:R1:W-:Y:S03]  /*7b10*/  @!P0 LDGSTS.E.BYPASS.LTC128B.128 [R219+0x5100], [R30.64], !P4 ;  /* 0x051000001edb8fae */ /* 0x0003e6000e101d46 */
[C---:B------:R-:W-:Y:S03]  /*7b20*/  HMMA.16816.F32 R8, R32.reuse, R10, RZ ;  /* 0x0000000a2008723c */ /* 0x040fe600000018ff */
[----:B------:R1:W-:Y:S01]  /*7b30*/  @!P0 LDGSTS.E.BYPASS.LTC128B.128 [R219+0x7100], [R220.64], !P3 ;  /* 0x07100000dcdb8fae */ /* 0x0003e2000d901d46 */
[C---:B------:R-:W-:Y:S05]  /*7b40*/  ISETP.GT.AND P0, PT, R222.reuse, R230, PT ;  /* 0x000000e6de00720c */ /* 0x040fea0003f04270 */
[----:B------:R-:W0:Y:S01]  /*7b50*/  LDGDEPBAR ;  /* 0x00000000000079af */ /* 0x000e220000000000 */
[C---:B----4-:R-:W-:Y:S07]  /*7b60*/  HMMA.16816.F32 R12, R32.reuse, R16, RZ ;  /* 0x00000010200c723c */ /* 0x050fee00000018ff */
[----:B------:R-:W-:Y:S01]  /*7b70*/  @P0 IADD3 R0, R222, -0x1, RZ ;  /* 0xffffffffde000810 */ /* 0x000fe20007ffe0ff */
[----:B------:R-:W-:Y:S01]  /*7b80*/  @P0 IMAD.MOV.U32 R132, RZ, RZ, c[0x0][0x1e4] ;  /* 0x00007900ff840624 */ /* 0x000fe200078e00ff */
[C---:B------:R-:W-:Y:S03]  /*7b90*/  HMMA.16816.F32 R16, R32.reuse, R18, RZ ;  /* 0x000000122010723c */ /* 0x040fe600000018ff */
[----:B------:R-:W-:Y:S01]  /*7ba0*/  @P0 SHF.R.S32.HI R3, RZ, 0x1f, R0 ;  /* 0x0000001fff030819 */ /* 0x000fe20000011400 */
[C---:B------:R-:W-:Y:S04]  /*7bb0*/  @P0 IMAD.WIDE.U32 R134, R0.reuse, c[0x0][0x1e0], RZ ;  /* 0x0000780000860a25 */ /* 0x040fe800078e00ff */
[C---:B-----5:R-:W-:Y:S01]  /*7bc0*/  HMMA.16816.F32 R20, R32.reuse, R24, RZ ;  /* 0x000000182014723c */ /* 0x060fe200000018ff */
[----:B------:R-:W-:Y:S04]  /*7bd0*/  @P0 IMAD R3, R3, c[0x0][0x1e0], RZ ;  /* 0x0000780003030a24 */ /* 0x000fe800078e02ff */
[----:B------:R-:W-:Y:S03]  /*7be0*/  @P0 IMAD R3, R0, c[0x0][0x1e4], R3 ;  /* 0x0000790000030a24 */ /* 0x000fe600078e0203 */
[C---:B------:R-:W-:Y:S01]  /*7bf0*/  HMMA.16816.F32 R24, R32.reuse, R26, RZ ;  /* 0x0000001a2018723c */ /* 0x040fe200000018ff */
[----:B------:R-:W-:Y:S03]  /*7c00*/  @P0 IMAD.IADD R3, R135, 0x1, R3 ;  /* 0x0000000187030824 */ /* 0x000fe600078e0203 */
[C---:B------:R-:W-:Y:S04]  /*7c10*/  @P0 IMAD.SHL.U32 R135, R134.reuse, 0x40, RZ ;  /* 0x0000004086870824 */ /* 0x040fe800078e00ff */
[C---:B-1----:R-:W-:Y:S01]  /*7c20*/  HMMA.16816.F32 R28, R32.reuse, R168, RZ ;  /* 0x000000a8201c723c */ /* 0x042fe200000018ff */
[C---:B------:R-:W-:Y:S07]  /*7c30*/  @P0 IADD3 R0, P1, R135.reuse, R232, RZ ;  /* 0x000000e887000210 */ /* 0x040fee0007f3e0ff */
[----:B------:R-:W-:Y:S01]  /*7c40*/  HMMA.16816.F32 R32, R32, R170, RZ ;  /* 0x000000aa2020723c */ /* 0x000fe200000018ff */
[----:B------:R-:W-:Y:S07]  /*7c50*/  LDSM.16.M88.4 R168, [R202] ;  /* 0x00000000caa8783b */ /* 0x000fee0000000200 */
[C---:B------:R-:W-:Y:S07]  /*7c60*/  HMMA.16816.F32 R4, R172.reuse, R176, R4 ;  /* 0x000000b0ac04723c */ /* 0x040fee0000001804 */
[----:B------:R-:W-:Y:S01]  /*7c70*/  @P0 SHF.L.U64.HI R176, R134, 0x6, R3 ;  /* 0x0000000686b00819 */ /* 0x000fe20000010203 */
[C---:B------:R-:W-:Y:S04]  /*7c80*/  HMMA.16816.F32 R8, R172.reuse, R178, R8 ;  /* 0x000000b2ac08723c */ /* 0x040fe80000001808 */
[----:B------:R-:W-:Y:S01]  /*7c90*/  @P0 IMAD.X R3, R176, 0x1, R231, P1 ;  /* 0x00000001b0030824 */ /* 0x000fe200008e06e7 */
[C---:B------:R-:W-:Y:S03]  /*7ca0*/  @P0 LEA R228, P1, R0.reuse, c[0x0][0x1c8], 0x1 ;  /* 0x0000720000e40a11 */ /* 0x040fe600078208ff */
[C---:B------:R-:W-:Y:S04]  /*7cb0*/  HMMA.16816.F32 R12, R172.reuse, R180, R12 ;  /* 0x000000b4ac0c723c */ /* 0x040fe8000000180c */
[----:B------:R-:W-:Y:S02]  /*7cc0*/  @P0 LEA.HI.X R229, R0, c[0x0][0x1cc], R3, 0x1, P1 ;  /* 0x0000730000e50a11 */ /* 0x000fe400008f0c03 */
[----:B------:R-:W-:Y:S02]  /*7cd0*/  @P0 IADD3 R179, P1, R232, 0x40, RZ ;  /* 0x00000040e8b30810 */ /* 0x000fe40007f3e0ff */
[C---:B------:R-:W-:Y:S04]  /*7ce0*/  HMMA.16816.F32 R16, R172.reuse, R182, R16 ;  /* 0x000000b6ac10723c */ /* 0x040fe80000001810 */
[----:B------:R-:W-:Y:S01]  /*7cf0*/  @P0 IMAD.X R180, RZ, RZ, R231, P1 ;  /* 0x000000ffffb40224 */ /* 0x000fe200008e06e7 */
[C---:B------:R-:W-:Y:S03]  /*7d00*/  @P0 IADD3 R0, P1, R135.reuse, R179, RZ ;  /* 0x000000b387000210 */ /* 0x040fe60007f3e0ff */
        /* <DEDUP_REMOVED lines=9> */
[----:B------:R-:W-:Y:S01]  /*7da0*/  HMMA.16816.F32 R32, R172, R190, R32 ;  /* 0x000000beac20723c */ /* 0x000fe20000001820 */
[----:B------:R-:W1:Y:S03]  /*7db0*/  LDSM.16.M88.4 R172, [R198] ;  /* 0x00000000c6ac783b */ /* 0x000e660000000200 */
[----:B------:R-:W-:Y:S02]  /*7dc0*/  @P0 IADD3.X R3, R176, R178, RZ, P1, !PT ;  /* 0x000000b2b0030210 */ /* 0x000fe40000ffe4ff */
[C---:B------:R-:W-:Y:S06]  /*7dd0*/  @P0 LEA R224, P1, R0.reuse, c[0x0][0x1c8], 0x1 ;  /* 0x0000720000e00a11 */ /* 0x040fec00078208ff */
[----:B------:R-:W-:Y:S01]  /*7de0*/  @P0 LEA.HI.X R225, R0, c[0x0][0x1cc], R3, 0x1, P1 ;  /* 0x0000730000e10a11 */ /* 0x000fe200008f0c03 */
[----:B------:R-:W-:Y:S05]  /*7df0*/  @P0 IMAD.MOV.U32 R0, RZ, RZ, c[0x0][0x1e0] ;  /* 0x00007800ff000624 */ /* 0x000fea00078e00ff */
[C---:B------:R-:W-:Y:S04]  /*7e00*/  @P0 LEA R3, P1, R0.reuse, R135, 0x5 ;  /* 0x0000008700030211 */ /* 0x040fe800078228ff */
[----:B------:R-:W-:Y:S02]  /*7e10*/  @P0 LEA.HI.X R0, R0, R176, R132, 0x5, P1 ;  /* 0x000000b000000211 */ /* 0x000fe400008f2c84 */
[----:B------:R-:W-:Y:S05]  /*7e20*/  @P0 IADD3 R134, P1, R232, 0xc0, RZ ;  /* 0x000000c0e8860810 */ /* 0x000fea0007f3e0ff */
[----:B------:R-:W-:Y:S01]  /*7e30*/  @P0 IMAD.X R132, RZ, RZ, R231, P1 ;  /* 0x000000ffff840224 */ /* 0x000fe200008e06e7 */
[-C--:B------:R-:W-:Y:S01]  /*7e40*/  @P0 IADD3 R135, P1, R135, R134.reuse, RZ ;  /* 0x0000008687870210 */ /* 0x080fe20007f3e0ff */
        /* <DEDUP_REMOVED lines=11> */
[----:B------:R-:W-:Y:S06]  /*7f00*/  LDSM.16.M88.4 R168, [R201] ;  /* 0x00000000c9a8783b */ /* 0x000fec0000000200 */
[----:B------:R-:W1:Y:S02]  /*7f10*/  LDSM.16.M88.4 R172, [R195] ;  /* 0x00000000c3ac783b */ /* 0x000e640000000200 */
        /* <DEDUP_REMOVED lines=11> */
[----:B------:R-:W-:Y:S06]  /*7fd0*/  LDSM.16.M88.4 R168, [R199+0x4000] ;  /* 0x00400000c7a8783b */ /* 0x000fec0000000200 */
[----:B------:R-:W1:Y:S02]  /*7fe0*/  LDSM.16.M88.4 R172, [R192+0x2000] ;  /* 0x00200000c0ac783b */ /* 0x000e640000000200 */
        /* <DEDUP_REMOVED lines=12> */
[----:B------:R-:W1:Y:S02]  /*80b0*/  LDSM.16.M88.4 R172, [R215] ;  /* 0x00000000d7ac783b */ /* 0x000e640000000200 */
        /* <DEDUP_REMOVED lines=138> */
[----:B------:R-:W1:Y:S01]  /*8960*/  LDSM.16.M88.4 R172, [R195+0x7800] ;  /* 0x00780000c3ac783b */ /* 0x000e620000000200 */
[----:B------:R-:W-:Y:S05]  /*8970*/  DEPBAR.LE SB0, 0x0 ;  /* 0x000080000000791a */ /* 0x000fea0000000000 */
[----:B------:R-:W-:Y:S01]  /*8980*/  BAR.SYNC.DEFER_BLOCKING 0x0 ;  /* 0x0000000000007b1d */ /* 0x000fe20000010000 */
[C---:B-1----:R-:W-:Y:S08]  /*8990*/  HMMA.16816.F32 R28, R168.reuse, R172, R28 ;  /* 0x000000aca81c723c */ /* 0x042ff0000000181c */
[----:B------:R-:W-:Y:S07]  /*89a0*/  HMMA.16816.F32 R32, R168, R174, R32 ;  /* 0x000000aea820723c */ /* 0x000fee0000001820 */
[----:B------:R-:W-:Y:S01]  /*89b0*/  @P0 IMAD.X R168, R176, 0x1, R132, P1 ;  /* 0x00000001b0a80824 */ /* 0x000fe200008e0684 */
[C---:B------:R-:W-:Y:S04]  /*89c0*/  @P0 LEA R174, P1, R135.reuse, c[0x0][0x1c8], 0x1 ;  /* 0x0000720087ae0a11 */ /* 0x040fe800078208ff */
[----:B------:R-:W-:Y:S02]  /*89d0*/  @P0 LEA.HI.X R175, R135, c[0x0][0x1cc], R168, 0x1, P1 ;  /* 0x0000730087af0a11 */ /* 0x000fe400008f0ca8 */
[C---:B------:R-:W-:Y:S05]  /*89e0*/  @P0 IADD3 R135, P1, R3.reuse, R179, RZ ;  /* 0x000000b303870210 */ /* 0x040fea0007f3e0ff */
[C---:B------:R-:W-:Y:S01]  /*89f0*/  @P0 IMAD.X R170, R0.reuse, 0x1, R180, P1 ;  /* 0x0000000100aa0824 */ /* 0x040fe200008e06b4 */
[C---:B------:R-:W-:Y:S05]  /*8a00*/  @P0 IADD3 R168, P1, R3.reuse, R177, RZ ;  /* 0x000000b103a80210 */ /* 0x040fea0007f3e0ff */
[C---:B------:R-:W-:Y:S01]  /*8a10*/  @P0 IMAD.X R171, R0.reuse, 0x1, R178, P1 ;  /* 0x0000000100ab0824 */ /* 0x040fe200008e06b2 */
[C---:B------:R-:W-:Y:S05]  /*8a20*/  @P0 IADD3 R169, P1, R3.reuse, R134, RZ ;  /* 0x0000008603a90210 */ /* 0x040fea0007f3e0ff */
[C---:B------:R-:W-:Y:S01]  /*8a30*/  @P0 IMAD.X R132, R0.reuse, 0x1, R132, P1 ;  /* 0x0000000100840824 */ /* 0x040fe200008e0684 */
[----:B------:R-:W-:Y:S04]  /*8a40*/  @P0 IADD3 R3, P1, R3, R232, RZ ;  /* 0x000000e803030210 */ /* 0x000fe80007f3e0ff */
[----:B------:R-:W-:Y:S02]  /*8a50*/  @P0 IADD3.X R0, R0, R231, RZ, P1, !PT ;  /* 0x000000e700000210 */ /* 0x000fe40000ffe4ff */
[C---:B------:R-:W-:Y:S04]  /*8a60*/  @P0 LEA R172, P1, R3.reuse, c[0x0][0x1c8], 0x1 ;  /* 0x0000720003ac0a11 */ /* 0x040fe800078208ff */
[----:B------:R-:W-:Y:S01]  /*8a70*/  @P0 LEA.HI.X R173, R3, c[0x0][0x1cc], R0, 0x1, P1 ;  /* 0x0000730003ad0a11 */ /* 0x000fe200008f0c00 */
[----:B------:R-:W-:Y:S01]  /*8a80*/  FMUL.FTZ R0, R5, c[0x0][0x320] ;  /* 0x0000c80005007a20 */ /* 0x000fe20000410000 */
[C---:B------:R-:W-:Y:S01]  /*8a90*/  @P0 LEA R134, P1, R135.reuse, c[0x0][0x1c8], 0x1 ;  /* 0x0000720087860a11 */ /* 0x040fe200078208ff */
[----:B------:R-:W-:Y:S02]  /*8aa0*/  FMUL.FTZ R3, R4, c[0x0][0x320] ;  /* 0x0000c80004037a20 */ /* 0x000fe40000410000 */
[----:B------:R1:W4:Y:S01]  /*8ab0*/  MUFU.TANH R181, R0 ;  /* 0x0000000000b57308 */ /* 0x0003220000002400 */
[----:B------:R-:W-:Y:S01]  /*8ac0*/  @P0 LEA.HI.X R135, R135, c[0x0][0x1cc], R170, 0x1, P1 ;  /* 0x0000730087870a11 */ /* 0x000fe200008f0caa */
[----:B------:R-:W-:Y:S01]  /*8ad0*/  @!PT LDS RZ, [RZ] ;  /* 0x00000000fffff984 */ /* 0x000fe20000000800 */
[----:B------:R-:W-:Y:S01]  /*8ae0*/  @!PT LDS RZ, [RZ] ;  /* 0x00000000fffff984 */ /* 0x000fe20000000800 */
[----:B------:R-:W-:Y:S01]  /*8af0*/  @!PT LDS RZ, [RZ] ;  /* 0x00000000fffff984 */ /* 0x000fe20000000800 */
[----:B------:R3:W-:Y:S01]  /*8b00*/  @P0 LDGSTS.E.BYPASS.LTC128B.128 [R219+0x8100], [R228.64], !P6 ;  /* 0x08100000e4db0fae */ /* 0x0007e2000f101d46 */
[----:B------:R-:W-:Y:S01]  /*8b10*/  @P0 LEA R170, P1, R168, c[0x0][0x1c8], 0x1 ;  /* 0x00007200a8aa0a11 */ /* 0x000fe200078208ff */
[----:B------:R-:W-:Y:S03]  /*8b20*/  IMAD.SHL.U32 R5, R222, 0x40, RZ ;  /* 0x00000040de057824 */ /* 0x000fe600078e00ff */
[----:B------:R-:W-:Y:S01]  /*8b30*/  @P0 LEA.HI.X R171, R168, c[0x0][0x1cc], R171, 0x1, P1 ;  /* 0x00007300a8ab0a11 */ /* 0x000fe200008f0cab */
[----:B------:R3:W-:Y:S01]  /*8b40*/  @P0 LDGSTS.E.BYPASS.LTC128B.128 [R219+0xa100], [R226.64], !P5 ;  /* 0x0a100000e2db0fae */ /* 0x0007e2000e901d46 */
[C---:B------:R-:W-:Y:S01]  /*8b50*/  @P0 LEA R168, P1, R169.reuse, c[0x0][0x1c8], 0x1 ;  /* 0x00007200a9a80a11 */ /* 0x040fe200078208ff */
[----:B------:R5:W3:Y:S03]  /*8b60*/  MUFU.TANH R182, R3 ;  /* 0x0000000300b67308 */ /* 0x000ae60000002400 */
[----:B------:R-:W-:Y:S01]  /*8b70*/  @P0 LEA.HI.X R169, R169, c[0x0][0x1cc], R132, 0x1, P1 ;  /* 0x00007300a9a90a11 */ /* 0x000fe200008f0c84 */
[----:B------:R3:W-:Y:S06]  /*8b80*/  @P0 LDGSTS.E.BYPASS.LTC128B.128 [R219+0xc100], [R224.64], !P4 ;  /* 0x0c100000e0db0fae */ /* 0x0007ec000e101d46 */
[----:B------:R3:W-:Y:S01]  /*8b90*/  @P0 LDGSTS.E.BYPASS.LTC128B.128 [R219+0xe100], [R174.64], !P3 ;  /* 0x0e100000aedb0fae */ /* 0x0007e2000d901d46 */
[----:B-1----:R-:W-:Y:S05]  /*8ba0*/  FMUL.FTZ R0, R6, c[0x0][0x320] ;  /* 0x0000c80006007a20 */ /* 0x002fea0000410000 */
[----:B------:R1:W-:Y:S01]  /*8bb0*/  @P0 LDGSTS.E.BYPASS.LTC128B.128 [R219+0x9100], [R172.64], !P6 ;  /* 0x09100000acdb0fae */ /* 0x0003e2000f101d46 */
[----:B--2---:R-:W-:Y:S01]  /*8bc0*/  IMAD.IADD R6, R238, 0x1, R239 ;  /* 0x00000001ee067824 */ /* 0x004fe200078e02ef */
[----:B------:R2:W1:Y:S04]  /*8bd0*/  MUFU.TANH R223, R0 ;  /* 0x0000000000df7308 */ /* 0x0004680000002400 */
[----:B------:R1:W-:Y:S01]  /*8be0*/  @P0 LDGSTS.E.BYPASS.LTC128B.128 [R219+0xb100], [R134.64], !P5 ;  /* 0x0b10000086db0fae */ /* 0x0003e2000e901d46 */
[----:B-----5:R-:W-:Y:S05]  /*8bf0*/  FMUL.FTZ R3, R31, c[0x0][0x320] ;  /* 0x0000c8001f037a20 */ /* 0x020fea0000410000 */
[----:B------:R1:W-:Y:S06]  /*8c00*/  @P0 LDGSTS.E.BYPASS.LTC128B.128 [R219+0xd100], [R170.64], !P4 ;  /* 0x0d100000aadb0fae */ /* 0x0003ec000e101d46 */
[----:B------:R1:W-:Y:S06]  /*8c10*/  @P0 LDGSTS.E.BYPASS.LTC128B.128 [R219+0xf100], [R168.64], !P3 ;  /* 0x0f100000a8db0fae */ /* 0x0003ec000d901d46 */
[----:B------:R-:W0:Y:S01]  /*8c20*/  LDGDEPBAR ;  /* 0x00000000000079af */ /* 0x000e220000000000 */
[----:B--2---:R-:W-:Y:S02]  /*8c30*/  FMUL.FTZ R0, R7, c[0x0][0x320] ;  /* 0x0000c80007007a20 */ /* 0x004fe40000410000 */
[----:B------:R-:W-:Y:S02]  /*8c40*/  IMAD.MOV.U32 R7, RZ, RZ, c[0x0][0x32c] ;  /* 0x0000cb00ff077624 */ /* 0x000fe400078e00ff */
        /* <DEDUP_REMOVED lines=38> */
[----:B------:R2:W1:Y:S10]  /*8eb0*/  MUFU.TANH R26, R3 ;  /* 0x00000003001a7308 */ /* 0x0004740000002400 */
[----:B------:R5:W1:Y:S01]  /*8ec0*/  MUFU.TANH R184, R0 ;  /* 0x0000000000b87308 */ /* 0x000a620000002400 */
[----:B--2---:R-:W-:Y:S09]  /*8ed0*/  FMUL.FTZ R3, R32, c[0x0][0x320] ;  /* 0x0000c80020037a20 */ /* 0x004ff20000410000 */
[----:B------:R-:W2:Y:S01]  /*8ee0*/  MUFU.TANH R11, R3 ;  /* 0x00000003000b7308 */ /* 0x000ea20000002400 */
[----:B-----5:R-:W-:Y:S09]  /*8ef0*/  FMUL.FTZ R0, R27, c[0x0][0x320] ;  /* 0x0000c8001b007a20 */ /* 0x020ff20000410000 */
[----:B------:R5:W1:Y:S02]  /*8f00*/  MUFU.TANH R183, R0 ;  /* 0x0000000000b77308 */ /* 0x000a640000002400 */
[----:B-----5:R-:W-:Y:S08]  /*8f10*/  FMUL.FTZ R0, R28, c[0x0][0x320] ;  /* 0x0000c8001c007a20 */ /* 0x020ff00000410000 */
[----:B------:R5:W1:Y:S02]  /*8f20*/  MUFU.TANH R13, R0 ;  /* 0x00000000000d7308 */ /* 0x000a640000002400 */
[----:B-----5:R-:W-:Y:S02]  /*8f30*/  FMUL.FTZ R0, R29, c[0x0][0x320] ;  /* 0x0000c8001d007a20 */ /* 0x020fe40000410000 */
[----:B------:R-:W5:Y:S06]  /*8f40*/  LDL R29, [R1+0x10] ;  /* 0x00001000011d7983 */ /* 0x000f6c0000100800 */
[----:B------:R1:W1:Y:S02]  /*8f50*/  MUFU.TANH R12, R0 ;  /* 0x00000000000c7308 */ /* 0x0002640000002400 */
[----:B-1----:R-:W-:Y:S02]  /*8f60*/  FMUL.FTZ R0, R30, c[0x0][0x320] ;  /* 0x0000c8001e007a20 */ /* 0x002fe40000410000 */
[----:B------:R-:W5:Y:S06]  /*8f70*/  LDL R30, [R1+0xc] ;  /* 0x00000c00011e7983 */ /* 0x000f6c0000100800 */
[----:B------:R1:W1:Y:S02]  /*8f80*/  MUFU.TANH R27, R0 ;  /* 0x00000000001b7308 */ /* 0x0002640000002400 */
[----:B-1----:R-:W-:Y:S05]  /*8f90*/  @P2 IMAD.HI.U32 R0, R6, c[0x0][0x2c8], RZ ;  /* 0x0000b20006002a27 */ /* 0x002fea00078e00ff */
[----:B------:R-:W-:Y:S01]  /*8fa0*/  @P2 SHF.R.U32.HI R6, RZ, c[0x0][0x2cc], R0 ;  /* 0x0000b300ff062a19 */ /* 0x000fe20000011600 */
[----:B------:R-:W-:Y:S01]  /*8fb0*/  FMUL.FTZ R0, R33, c[0x0][0x320] ;  /* 0x0000c80021007a20 */ /* 0x000fe20000410000 */
[----:B------:R-:W-:Y:S03]  /*8fc0*/  ISETP.GE.AND P2, PT, R7, 0x1, PT ;  /* 0x000000010700780c */ /* 0x000fe60003f46270 */
[----:B------:R1:W1:Y:S01]  /*8fd0*/  MUFU.TANH R10, R0 ;  /* 0x00000000000a7308 */ /* 0x0002620000002400 */
[----:B------:R-:W2:Y:S01]  /*8fe0*/  SHFL.IDX PT, R4, R6, RZ, 0x1c1f ;  /* 0x001c1fff06047589 */ /* 0x000ea200000e0000 */
[----:B-1----:R-:W-:Y:S08]  /*8ff0*/  FMUL.FTZ R0, R34, c[0x0][0x320] ;  /* 0x0000c80022007a20 */ /* 0x002ff00000410000 */
[----:B------:R1:W1:Y:S02]  /*9000*/  MUFU.TANH R25, R0 ;  /* 0x0000000000197308 */ /* 0x0002640000002400 */
[----:B-1----:R-:W-:Y:S08]  /*9010*/  FMUL.FTZ R0, R35, c[0x0][0x320] ;  /* 0x0000c80023007a20 */ /* 0x002ff00000410000 */
[----:B------:R3:W1:Y:S02]  /*9020*/  MUFU.TANH R28, R0 ;  /* 0x00000000001c7308 */ /* 0x0006640000002400 */
[----:B---3--:R-:W-:Y:S04]  /*9030*/  IADD3 R0, -R237, 0x1, -R5 ;  /* 0x00000001ed007810 */ /* 0x008fe80007ffe905 */
[----:B-----5:R-:W-:Y:S04]  /*9040*/  IADD3 R0, -R29, R0, R30 ;  /* 0x000000001d007210 */ /* 0x020fe80007ffe11e */
[C---:B------:R-:W-:Y:S02]  /*9050*/  IADD3 R8, R0.reuse, c[0x0][0x328], RZ ;  /* 0x0000ca0000087a10 */ /* 0x040fe40007ffe0ff */
[----:B------:R-:W-:Y:S03]  /*9060*/  IADD3 R7, R0, UR4, RZ ;  /* 0x0000000400077c10 */ /* 0x000fe6000fffe0ff */
[--C-:B--2---:R-:W-:Y:S02]  /*9070*/  IMAD.IADD R3, R8, 0x1, R4.reuse ;  /* 0x0000000108037824 */ /* 0x104fe400078e0204 */
[----:B------:R-:W-:Y:S01]  /*9080*/  IMAD.IADD R0, R7, 0x1, R4 ;  /* 0x0000000107007824 */ /* 0x000fe200078e0204 */
[----:B------:R-:W-:-:S05]  /*9090*/  @!P2 BRA `(.L_x_1689) ;  /* 0x000001800000a947 */ /* 0x000fca0003800000 */
[----:B-1--4-:R-:W-:Y:S01]  /*90a0*/  IADD3 R4, -R29, R30, R4 ;  /* 0x0000001e1d047210 */ /* 0x012fe20007ffe104 */
        /* <DEDUP_REMOVED lines=12> */
.L_x_1691:
[----:B------:R-:W-:Y:S04]  /*9170*/  MOV R9, c[0x0][0x32c] ;  /* 0x0000cb0000097a02 */ /* 0x000fe80000000f00 */
[----:B------:R-:W-:Y:S11]  /*9180*/  ISETP.NE.AND P0, PT, R9, 0x1, PT ;  /* 0x000000010900780c */ /* 0x000ff60003f05270 */
[----:B------:R-:W-:Y:S02]  /*9190*/  @!UPT UIADD3 URZ, URZ, URZ, URZ ;  /* 0x0000003f3f3ff290 */ /* 0x000fe4000fffe03f */
[----:B------:R-:W-:Y:S05]  /*91a0*/  @P0 IMAD.HI.U32 R9, R4, c[0x0][0x330], RZ ;  /* 0x0000cc0004090a27 */ /* 0x000fea00078e00ff */
[----:B------:R-:W-:Y:S02]  /*91b0*/  @P0 SHF.R.U32.HI R4, RZ, c[0x0][0x334], R9 ;  /* 0x0000cd00ff040a19 */ /* 0x000fe40000011609 */
.L_x_1692:
[----:B------:R-:W-:Y:S05]  /*91c0*/  BSYNC B0 ;  /* 0x0000000000007941 */ /* 0x000fea0003800000 */
.L_x_1690:
[----:B------:R-:W-:Y:S04]  /*91d0*/  IMAD R4, R4, c[0x0][0x32c], -R5 ;  /* 0x0000cb0004047a24 */ /* 0x000fe800078e0a05 */
[----:B------:R-:W-:Y:S05]  /*91e0*/  IMAD.IADD R4, R4, 0x1, -R237 ;  /* 0x0000000104047824 */ /* 0x000fea00078e0aed */
[----:B------:R-:W-:Y:S02]  /*91f0*/  IMNMX R0, R0, R4, !PT ;  /* 0x0000000400007217 */ /* 0x000fe40007800200 */
[----:B------:R-:W-:Y:S04]  /*9200*/  IADD3 R4, R4, c[0x0][0x32c], RZ ;  /* 0x0000cb0004047a10 */ /* 0x000fe80007ffe0ff */
[----:B------:R-:W-:Y:S02]  /*9210*/  IMNMX R3, R3, R4, PT ;  /* 0x0000000403037217 */ /* 0x000fe40003800200 */
.L_x_1689:
[----:B-1--4-:R-:W-:Y:S04]  /*9220*/  ISETP.GT.AND P1, PT, R222, -0x1, PT ;  /* 0xffffffffde00780c */ /* 0x012fe80003f24270 */
[----:B------:R-:W-:Y:S04]  /*9230*/  ISETP.GT.AND P0, PT, R0, RZ, P1 ;  /* 0x000000ff0000720c */ /* 0x000fe80000f04270 */
[C---:B------:R-:W-:Y:S04]  /*9240*/  ISETP.LT.OR P0, PT, R3.reuse, 0x1, P0 ;  /* 0x000000010300780c */ /* 0x040fe80000701670 */
[----:B------:R-:W-:Y:S02]  /*9250*/  FSEL R9, R182, -INF , !P0 ;  /* 0xff800000b6097808 */ /* 0x000fe40004000000 */
[C---:B------:R-:W-:Y:S04]  /*9260*/  ISETP.GT.AND P0, PT, R0.reuse, 0x1, P1 ;  /* 0x000000010000780c */ /* 0x040fe80000f04270 */
[----:B------:R-:W-:Y:S04]  /*9270*/  ISETP.LT.OR P0, PT, R3, 0x2, P0 ;  /* 0x000000020300780c */ /* 0x000fe80000701670 */
[----:B------:R-:W-:Y:S02]  /*9280*/  FSEL R24, R181, -INF , !P0 ;  /* 0xff800000b5187808 */ /* 0x000fe40004000000 */
[----:B------:R-:W-:Y:S04]  /*9290*/  ISETP.GT.AND P0, PT, R0, 0x8, P1 ;  /* 0x000000080000780c */ /* 0x000fe80000f04270 */
        /* <DEDUP_REMOVED lines=38> */
[----:B------:R-:W-:Y:S02]  /*9500*/  ISETP.GT.AND P0, PT, R0, 0x39, P1 ;  /* 0x000000390000780c */ /* 0x000fe40000f04270 */
[----:B------:R-:W1:Y:S02]  /*9510*/  SHFL.IDX PT, R0, R6, 0x1, 0x1c1f ;  /* 0x003c1f0006007f89 */ /* 0x000e6400000e0000 */
[----:B------:R-:W-:Y:S04]  /*9520*/  ISETP.LT.OR P0, PT, R3, 0x3a, P0 ;  /* 0x0000003a0300780c */ /* 0x000fe80000701670 */
[----:B------:R-:W-:Y:S01]  /*9530*/  FSEL R10, R10, -INF , !P0 ;  /* 0xff8000000a0a7808 */ /* 0x000fe20004000000 */
[--C-:B-1----:R-:W-:Y:S02]  /*9540*/  IMAD.IADD R4, R8, 0x1, R0.reuse ;  /* 0x0000000108047824 */ /* 0x102fe400078e0200 */
        /* <DEDUP_REMOVED lines=15> */
.L_x_1695:
[----:B------:R-:W-:Y:S04]  /*9640*/  MOV R6, c[0x0][0x32c] ;  /* 0x0000cb0000067a02 */ /* 0x000fe80000000f00 */
[----:B------:R-:W-:Y:S11]  /*9650*/  ISETP.NE.AND P0, PT, R6, 0x1, PT ;  /* 0x000000010600780c */ /* 0x000ff60003f05270 */
[----:B------:R-:W-:Y:S02]  /*9660*/  @!UPT UIADD3 URZ, URZ, URZ, URZ ;  /* 0x0000003f3f3ff290 */ /* 0x000fe4000fffe03f */
[----:B------:R-:W-:Y:S05]  /*9670*/  @P0 IMAD.HI.U32 R6, R0, c[0x0][0x330], RZ ;  /* 0x0000cc0000060a27 */ /* 0x000fea00078e00ff */
[----:B------:R-:W-:Y:S02]  /*9680*/  @P0 SHF.R.U32.HI R0, RZ, c[0x0][0x334], R6 ;  /* 0x0000cd00ff000a19 */ /* 0x000fe40000011606 */
.L_x_1696:
[----:B------:R-:W-:Y:S05]  /*9690*/  BSYNC B0 ;  /* 0x0000000000007941 */ /* 0x000fea0003800000 */
.L_x_1694:
[----:B------:R-:W-:Y:S04]  /*96a0*/  IMAD R5, R0, c[0x0][0x32c], -R5 ;  /* 0x0000cb0000057a24 */ /* 0x000fe800078e0a05 */
[----:B------:R-:W-:Y:S05]  /*96b0*/  IMAD.IADD R0, R5, 0x1, -R237 ;  /* 0x0000000105007824 */ /* 0x000fea00078e0aed */
[----:B------:R-:W-:Y:S02]  /*96c0*/  IMNMX R3, R3, R0, !PT ;  /* 0x0000000003037217 */ /* 0x000fe40007800200 */
[----:B------:R-:W-:Y:S04]  /*96d0*/  IADD3 R0, R0, c[0x0][0x32c], RZ ;  /* 0x0000cb0000007a10 */ /* 0x000fe80007ffe0ff */
[----:B------:R-:W-:Y:S02]  /*96e0*/  IMNMX R4, R4, R0, PT ;  /* 0x0000000004047217 */ /* 0x000fe40003800200 */
.L_x_1693:
[----:B------:R-:W2:Y:S01]  /*96f0*/  LDL.LU R29, [R1] ;  /* 0x00000000011d7983 */ /* 0x000ea20000300800 */
[----:B------:R-:W-:Y:S03]  /*9700*/  FMNMX.FTZ R0, R9, R2, !PT ;  /* 0x0000000209007209 */ /* 0x000fe60007810000 */
[----:B------:R-:W-:Y:S01]  /*9710*/  LDSM.16.MT88.4 R172, [R193] ;  /* 0x00000000c1ac783b */ /* 0x000fe20000004200 */
        /* <DEDUP_REMOVED lines=20> */
[----:B------:R-:W-:Y:S05]  /*9860*/  FSEL R0, R132, RZ, P0 ;  /* 0x000000ff84007208 */ /* 0x000fea0000000000 */
[----:B------:R-:W-:Y:S02]  /*9870*/  FADD.FTZ R0, -R0, R2 ;  /* 0x0000000200007221 */ /* 0x000fe40000010100 */
[----:B------:R-:W-:Y:S02]  /*9880*/  FMUL.FTZ R2, R132, c[0x0][0x2d0] ;  /* 0x0000b40084027a20 */ /* 0x000fe40000410000 */
[----:B------:R-:W-:Y:S03]  /*9890*/  FMUL.FTZ R0, R0, c[0x0][0x2d0] ;  /* 0x0000b40000007a20 */ /* 0x000fe60000410000 */
[----:B------:R-:W-:Y:S02]  /*98a0*/  FSEL R2, R2, RZ, P0 ;  /* 0x000000ff02027208 */ /* 0x000fe40000000000 */
[----:B------:R-:W-:Y:S03]  /*98b0*/  ISETP.GT.AND P0, PT, R3, RZ, P1 ;  /* 0x000000ff0300720c */ /* 0x000fe60000f04270 */
        /* <DEDUP_REMOVED lines=8> */
[----:B------:R-:W-:Y:S01]  /*9940*/  MUFU.EX2 R9, R9 ;  /* 0x0000000900097308 */ /* 0x000fe20000000800 */
        /* <DEDUP_REMOVED lines=8> */
[----:B------:R-:W1:Y:S01]  /*99d0*/  MUFU.EX2 R8, R8 ;  /* 0x0000000800087308 */ /* 0x000e620000000800 */
        /* <DEDUP_REMOVED lines=9> */
[----:B------:R-:W-:Y:S01]  /*9a70*/  FFMA.FTZ R237, R11, c[0x0][0x2d0], -R2 ;  /* 0x0000b4000bed7a23 */ /* 0x000fe20000010802 */
[----:B------:R-:W-:Y:S02]  /*9a80*/  ISETP.LT.OR P0, PT, R4, 0xa, P0 ;  /* 0x0000000a0400780c */ /* 0x000fe40000701670 */
[----:B------:R-:W-:Y:S02]  /*9a90*/  IADD3 R220, R222, -0x1, RZ ;  /* 0xffffffffdedc7810 */ /* 0x000fe40007ffe0ff */
[----:B------:R-:W-:Y:S02]  /*9aa0*/  FSEL R10, R191, -INF , !P0 ;  /* 0xff800000bf0a7808 */ /* 0x000fe40004000000 */
[C---:B------:R-:W-:Y:S02]  /*9ab0*/  ISETP.GT.AND P0, PT, R3.reuse, 0x10, P1 ;  /* 0x000000100300780c */ /* 0x040fe40000f04270 */
[----:B------:R-:W3:Y:S02]  /*9ac0*/  MUFU.EX2 R2, R0 ;  /* 0x0000000000027308 */ /* 0x000ee40000000800 */
[----:B------:R-:W-:Y:S02]  /*9ad0*/  ISETP.LT.OR P0, PT, R4, 0x11, P0 ;  /* 0x000000110400780c */ /* 0x000fe40000701670 */
[----:B-1----:R-:W-:Y:S02]  /*9ae0*/  F2FP.PACK_AB R168, R8, R9 ;  /* 0x0000000908a8723e */ /* 0x002fe400000000ff */
[----:B------:R-:W-:Y:S02]  /*9af0*/  FSEL R176, R190, -INF , !P0 ;  /* 0xff800000beb07808 */ /* 0x000fe40004000000 */
[----:B------:R-:W-:Y:S02]  /*9b00*/  ISETP.GT.AND P0, PT, R3, 0x11, P1 ;  /* 0x000000110300780c */ /* 0x000fe40000f04270 */
[----:B------:R1:W-:Y:S02]  /*9b10*/  MUFU.EX2 R15, R20 ;  /* 0x00000014000f7308 */ /* 0x0003e40000000800 */
[C---:B------:R-:W-:Y:S04]  /*9b20*/  ISETP.LT.OR P0, PT, R4.reuse, 0x12, P0 ;  /* 0x000000120400780c */ /* 0x040fe80000701670 */
[----:B------:R-:W-:Y:S02]  /*9b30*/  FSEL R135, R189, -INF , !P0 ;  /* 0xff800000bd877808 */ /* 0x000fe40004000000 */
[C---:B------:R-:W-:Y:S04]  /*9b40*/  ISETP.GT.AND P0, PT, R3.reuse, 0x18, P1 ;  /* 0x000000180300780c */ /* 0x040fe80000f04270 */
[----:B------:R-:W-:Y:S01]  /*9b50*/  ISETP.LT.OR P0, PT, R4, 0x19, P0 ;  /* 0x000000190400780c */ /* 0x000fe20000701670 */
[----:B---3--:R-:W-:Y:S03]  /*9b60*/  FMUL.FTZ R24, R2, R156 ;  /* 0x0000009c02187220 */ /* 0x008fe60000410000 */
[----:B------:R-:W-:Y:S01]  /*9b70*/  FSEL R177, R188, -INF , !P0 ;  /* 0xff800000bcb17808 */ /* 0x000fe20004000000 */
[C---:B------:R-:W-:Y:S01]  /*9b80*/  FMUL.FTZ R12, R2.reuse, R144 ;  /* 0x00000090020c7220 */ /* 0x040fe20000410000 */
[----:B------:R-:W-:Y:S01]  /*9b90*/  ISETP.GT.AND P0, PT, R3, 0x19, P1 ;  /* 0x000000190300780c */ /* 0x000fe20000f04270 */
[C---:B------:R-:W-:Y:S01]  /*9ba0*/  FMUL.FTZ R32, R2.reuse, R164 ;  /* 0x000000a402207220 */ /* 0x040fe20000410000 */
[----:B------:R-:W3:Y:S01]  /*9bb0*/  LDL.LU R188, [R1+0x8] ;  /* 0x0000080001bc7983 */ /* 0x000ee20000300800 */
[----:B------:R-:W-:Y:S01]  /*9bc0*/  FMUL.FTZ R33, R2, R165 ;  /* 0x000000a502217220 */ /* 0x000fe20000410000 */
[----:B------:R-:W-:Y:S01]  /*9bd0*/  ISETP.LT.OR P0, PT, R4, 0x1a, P0 ;  /* 0x0000001a0400780c */ /* 0x000fe20000701670 */
[C---:B------:R-:W-:Y:S02]  /*9be0*/  FMUL.FTZ R13, R2.reuse, R145 ;  /* 0x00000091020d7220 */ /* 0x040fe40000410000 */
[C---:B------:R-:W-:Y:S01]  /*9bf0*/  FMUL.FTZ R16, R2.reuse, R148 ;  /* 0x0000009402107220 */ /* 0x040fe20000410000 */
[----:B------:R-:W-:Y:S01]  /*9c00*/  FSEL R178, R187, -INF , !P0 ;  /* 0xff800000bbb27808 */ /* 0x000fe20004000000 */
[C---:B------:R-:W-:Y:S01]  /*9c10*/  FMUL.FTZ R17, R2.reuse, R149 ;  /* 0x0000009502117220 */ /* 0x040fe20000410000 */
[C---:B------:R-:W-:Y:S01]  /*9c20*/  ISETP.GT.AND P0, PT, R3.reuse, 0x20, P1 ;  /* 0x000000200300780c */ /* 0x040fe20000f04270 */
[C---:B-1----:R-:W-:Y:S01]  /*9c30*/  FMUL.FTZ R20, R2.reuse, R152 ;  /* 0x0000009802147220 */ /* 0x042fe20000410000 */
[----:B------:R-:W-:Y:S01]  /*9c40*/  MUFU.EX2 R187, R225 ;  /* 0x000000e100bb7308 */ /* 0x000fe20000000800 */
[----:B------:R-:W-:Y:S01]  /*9c50*/  FMUL.FTZ R21, R2, R153 ;  /* 0x0000009902157220 */ /* 0x000fe20000410000 */
[----:B------:R-:W-:Y:S01]  /*9c60*/  ISETP.LT.OR P0, PT, R4, 0x21, P0 ;  /* 0x000000210400780c */ /* 0x000fe20000701670 */
[C---:B------:R-:W-:Y:S02]  /*9c70*/  FMUL.FTZ R36, R2.reuse, R36 ;  /* 0x0000002402247220 */ /* 0x040fe40000410000 */
[----:B------:R-:W-:Y:S01]  /*9c80*/  FMUL.FTZ R37, R2, R37 ;  /* 0x0000002502257220 */ /* 0x000fe20000410000 */
[----:B------:R-:W-:Y:S01]  /*9c90*/  FSEL R179, R186, -INF , !P0 ;  /* 0xff800000bab37808 */ /* 0x000fe20004000000 */
[C---:B------:R-:W-:Y:S01]  /*9ca0*/  FMUL.FTZ R40, R2.reuse, R40 ;  /* 0x0000002802287220 */ /* 0x040fe20000410000 */
[----:B------:R-:W-:Y:S01]  /*9cb0*/  ISETP.GT.AND P0, PT, R3, 0x21, P1 ;  /* 0x000000210300780c */ /* 0x000fe20000f04270 */
[C---:B------:R-:W-:Y:S02]  /*9cc0*/  FMUL.FTZ R41, R2.reuse, R41 ;  /* 0x0000002902297220 */ /* 0x040fe40000410000 */
[----:B------:R-:W-:Y:S01]  /*9cd0*/  FMUL.FTZ R44, R2, R44 ;  /* 0x0000002c022c7220 */ /* 0x000fe20000410000 */
[----:B------:R-:W-:Y:S01]  /*9ce0*/  ISETP.LT.OR P0, PT, R4, 0x22, P0 ;  /* 0x000000220400780c */ /* 0x000fe20000701670 */
[C---:B------:R-:W-:Y:S02]  /*9cf0*/  FMUL.FTZ R45, R2.reuse, R45 ;  /* 0x0000002d022d7220 */ /* 0x040fe40000410000 */
[C---:B------:R-:W-:Y:S01]  /*9d00*/  FMUL.FTZ R48, R2.reuse, R48 ;  /* 0x0000003002307220 */ /* 0x040fe20000410000 */
[----:B------:R-:W-:Y:S01]  /*9d10*/  FSEL R180, R185, -INF , !P0 ;  /* 0xff800000b9b47808 */ /* 0x000fe20004000000 */
[C---:B------:R-:W-:Y:S01]  /*9d20*/  FMUL.FTZ R49, R2.reuse, R49 ;  /* 0x0000003102317220 */ /* 0x040fe20000410000 */
[C---:B------:R-:W-:Y:S01]  /*9d30*/  ISETP.GT.AND P0, PT, R3.reuse, 0x28, P1 ;  /* 0x000000280300780c */ /* 0x040fe20000f04270 */
[C---:B------:R-:W-:Y:S02]  /*9d40*/  FMUL.FTZ R52, R2.reuse, R52 ;  /* 0x0000003402347220 */ /* 0x040fe40000410000 */
        /* <DEDUP_REMOVED lines=43> */
[----:B------:R-:W-:Y:S01]  /*a000*/  FMUL.FTZ R105, R2, R105 ;  /* 0x0000006902697220 */ /* 0x000fe20000410000 */
[----:B------:R-:W-:Y:S01]  /*a010*/  FSEL R134, R28, -INF , !P0 ;  /* 0xff8000001c867808 */ /* 0x000fe20004000000 */
[C---:B--2---:R-:W-:Y:S02]  /*a020*/  FFMA.FTZ R0, R2.reuse, R29, R9 ;  /* 0x0000001d02007223 */ /* 0x044fe40000010009 */
[----:B------:R-:W-:Y:S01]  /*a030*/  MUFU.EX2 R9, R23 ;  /* 0x0000001700097308 */ /* 0x000fe20000000800 */
[----:B------:R-:W-:Y:S02]  /*a040*/  FMUL.FTZ R28, R2, R160 ;  /* 0x000000a0021c7220 */ /* 0x000fe40000410000 */
[----:B------:R-:W-:Y:S01]  /*a050*/  FADD.FTZ R4, R8, R0 ;  /* 0x0000000008047221 */ /* 0x000fe20000010000 */
[----:B------:R-:W-:Y:S01]  /*a060*/  FMNMX.FTZ R0, R5, R133, !PT ;  /* 0x0000008505007209 */ /* 0x000fe20007810000 */
[C---:B------:R-:W-:Y:S02]  /*a070*/  FMUL.FTZ R29, R2.reuse, R161 ;  /* 0x000000a1021d7220 */ /* 0x040fe40000410000 */
[C---:B------:R-:W-:Y:S01]  /*a080*/  FMUL.FTZ R108, R2.reuse, R108 ;  /* 0x0000006c026c7220 */ /* 0x040fe20000410000 */
[----:B------:R-:W-:Y:S01]  /*a090*/  FMNMX.FTZ R0, R7, R0, !PT ;  /* 0x0000000007007209 */ /* 0x000fe20007810000 */
[C---:B------:R-:W-:Y:S01]  /*a0a0*/  FMUL.FTZ R109, R2.reuse, R109 ;  /* 0x0000006d026d7220 */ /* 0x040fe20000410000 */
[----:B------:R-:W1:Y:S01]  /*a0b0*/  MUFU.EX2 R8, R22 ;  /* 0x0000001600087308 */ /* 0x000e620000000800 */
[----:B------:R-:W-:Y:S01]  /*a0c0*/  FMUL.FTZ R112, R2, R112 ;  /* 0x0000007002707220 */ /* 0x000fe20000410000 */
[----:B------:R-:W-:Y:S01]  /*a0d0*/  FMNMX.FTZ R0, R6, R0, !PT ;  /* 0x0000000006007209 */ /* 0x000fe20007810000 */
[C---:B------:R-:W-:Y:S02]  /*a0e0*/  FMUL.FTZ R113, R2.reuse, R113 ;  /* 0x0000007102717220 */ /* 0x040fe40000410000 */
[----:B------:R-:W-:Y:S01]  /*a0f0*/  FMUL.FTZ R116, R2, R116 ;  /* 0x0000007402747220 */ /* 0x000fe20000410000 */
[----:B------:R-:W-:Y:S01]  /*a100*/  FMNMX.FTZ R0, R10, R0, !PT ;  /* 0x000000000a007209 */ /* 0x000fe20007810000 */
[C---:B------:R-:W-:Y:S02]  /*a110*/  FMUL.FTZ R117, R2.reuse, R117 ;  /* 0x0000007502757220 */ /* 0x040fe40000410000 */
[----:B------:R-:W-:Y:S01]  /*a120*/  FMUL.FTZ R120, R2, R120 ;  /* 0x0000007802787220 */ /* 0x000fe20000410000 */
[----:B------:R-:W-:Y:S01]  /*a130*/  FMNMX.FTZ R0, R176, R0, !PT ;  /* 0x00000000b0007209 */ /* 0x000fe20007810000 */
[C---:B------:R-:W-:Y:S01]  /*a140*/  FMUL.FTZ R121, R2.reuse, R121 ;  /* 0x0000007902797220 */ /* 0x040fe20000410000 */
[----:B------:R-:W-:Y:S01]  /*a150*/  MUFU.EX2 R160, R228 ;  /* 0x000000e400a07308 */ /* 0x000fe20000000800 */
[C---:B------:R-:W-:Y:S01]  /*a160*/  FMUL.FTZ R124, R2.reuse, R124 ;  /* 0x0000007c027c7220 */ /* 0x040fe20000410000 */
[----:B------:R-:W-:Y:S01]  /*a170*/  FMNMX.FTZ R0, R135, R0, !PT ;  /* 0x0000000087007209 */ /* 0x000fe20007810000 */
[C---:B------:R-:W-:Y:S02]  /*a180*/  FMUL.FTZ R125, R2.reuse, R125 ;  /* 0x0000007d027d7220 */ /* 0x040fe40000410000 */
[C---:B------:R-:W-:Y:S01]  /*a190*/  FMUL.FTZ R128, R2.reuse, R128 ;  /* 0x0000008002807220 */ /* 0x040fe20000410000 */
[----:B------:R-:W-:Y:S01]  /*a1a0*/  FMNMX.FTZ R0, R177, R0, !PT ;  /* 0x00000000b1007209 */ /* 0x000fe20007810000 */
[----:B------:R-:W-:Y:S03]  /*a1b0*/  FMUL.FTZ R129, R2, R129 ;  /* 0x0000008102817220 */ /* 0x000fe60000410000 */
[----:B------:R-:W-:Y:S01]  /*a1c0*/  FMNMX.FTZ R0, R178, R0, !PT ;  /* 0x00000000b2007209 */ /* 0x000fe20007810000 */
[----:B------:R-:W-:Y:S01]  /*a1d0*/  MUFU.EX2 R161, R227 ;  /* 0x000000e300a17308 */ /* 0x000fe20000000800 */
[----:B-1----:R-:W-:Y:S02]  /*a1e0*/  F2FP.PACK_AB R170, R8, R9 ;  /* 0x0000000908aa723e */ /* 0x002fe400000000ff */
        /* <DEDUP_REMOVED lines=15> */
[----:B------:R-:W-:Y:S02]  /*a2e0*/  FADD.FTZ R14, R8, R0 ;  /* 0x00000000080e7221 */ /* 0x000fe40000010000 */
[C---:B------:R-:W-:Y:S01]  /*a2f0*/  FMUL.FTZ R4, R3.reuse, c[0x0][0x2d0] ;  /* 0x0000b40003047a20 */ /* 0x040fe20000410000 */
[----:B------:R-:W-:Y:S01]  /*a300*/  FSEL R0, R3, RZ, P0 ;  /* 0x000000ff03007208 */ /* 0x000fe20000000000 */
[----:B------:R-:W-:Y:S01]  /*a310*/  FMUL.FTZ R8, R2, R140 ;  /* 0x0000008c02087220 */ /* 0x000fe20000410000 */
[----:B------:R-:W-:Y:S03]  /*a320*/  F2FP.PACK_AB R140, R15, R18 ;  /* 0x000000120f8c723e */ /* 0x000fe600000000ff */
[----:B------:R-:W-:Y:S01]  /*a330*/  FADD.FTZ R0, -R0, R133 ;  /* 0x0000008500007221 */ /* 0x000fe20000010100 */
[----:B------:R-:W-:Y:S01]  /*a340*/  FSEL R133, R4, RZ, P0 ;  /* 0x000000ff04857208 */ /* 0x000fe20000000000 */
[----:B------:R-:W-:Y:S01]  /*a350*/  FMUL.FTZ R4, R2, R136 ;  /* 0x0000008802047220 */ /* 0x000fe20000410000 */
[----:B------:R-:W-:Y:S01]  /*a360*/  ISETP.GT.AND P0, PT, R222, R240, PT ;  /* 0x000000f0de00720c */ /* 0x000fe20003f04270 */
[----:B------:R-:W-:Y:S01]  /*a370*/  FMUL.FTZ R0, R0, c[0x0][0x2d0] ;  /* 0x0000b40000007a20 */ /* 0x000fe20000410000 */
[----:B------:R-:W-:Y:S01]  /*a380*/  MOV R222, R220 ;  /* 0x000000dc00de7202 */ /* 0x000fe20000000f00 */
[--C-:B------:R-:W-:Y:S02]  /*a390*/  FFMA.FTZ R6, R6, c[0x0][0x2d0], -R133.reuse ;  /* 0x0000b40006067a23 */ /* 0x100fe40000010885 */
[--C-:B------:R-:W-:Y:S02]  /*a3a0*/  FFMA.FTZ R7, R7, c[0x0][0x2d0], -R133.reuse ;  /* 0x0000b40007077a23 */ /* 0x100fe40000010885 */
[----:B------:R1:W-:Y:S01]  /*a3b0*/  MUFU.EX2 R156, R6 ;  /* 0x00000006009c7308 */ /* 0x0003e20000000800 */
[--C-:B------:R-:W-:Y:S02]  /*a3c0*/  FFMA.FTZ R11, R5, c[0x0][0x2d0], -R133.reuse ;  /* 0x0000b400050b7a23 */ /* 0x100fe40000010885 */
[----:B------:R-:W-:Y:S02]  /*a3d0*/  FMUL.FTZ R5, R2, R137 ;  /* 0x0000008902057220 */ /* 0x000fe40000410000 */
[--C-:B------:R-:W-:Y:S05]  /*a3e0*/  FFMA.FTZ R2, R10, c[0x0][0x2d0], -R133.reuse ;  /* 0x0000b4000a027a23 */ /* 0x100fea0000010885 */
[----:B------:R-:W-:Y:S10]  /*a3f0*/  MUFU.EX2 R144, R7 ;  /* 0x0000000700907308 */ /* 0x000ff40000000800 */
[----:B------:R-:W2:Y:S01]  /*a400*/  MUFU.EX2 R0, R0 ;  /* 0x0000000000007308 */ /* 0x000ea20000000800 */
[----:B-1----:R-:W-:Y:S04]  /*a410*/  FADD.FTZ R6, R18, R14 ;  /* 0x0000000e12067221 */ /* 0x002fe80000010000 */
[----:B------:R-:W-:Y:S05]  /*a420*/  FADD.FTZ R157, R15, R6 ;  /* 0x000000060f9d7221 */ /* 0x000fea0000010000 */
[----:B------:R-:W1:Y:S10]  /*a430*/  MUFU.EX2 R145, R11 ;  /* 0x0000000b00917308 */ /* 0x000e740000000800 */
[----:B------:R-:W4:Y:S01]  /*a440*/  MUFU.EX2 R153, R2 ;  /* 0x0000000200997308 */ /* 0x000f220000000800 */
[C---:B--2---:R-:W-:Y:S02]  /*a450*/  FMUL.FTZ R6, R0.reuse, R138 ;  /* 0x0000008a00067220 */ /* 0x044fe40000410000 */
[C---:B------:R-:W-:Y:S02]  /*a460*/  FMUL.FTZ R7, R0.reuse, R139 ;  /* 0x0000008b00077220 */ /* 0x040fe40000410000 */
[----:B------:R-:W2:Y:S01]  /*a470*/  LDSM.16.MT88.4 R136, [R194] ;  /* 0x00000000c288783b */ /* 0x000ea20000004200 */
[C---:B------:R-:W-:Y:S02]  /*a480*/  FMUL.FTZ R10, R0.reuse, R142 ;  /* 0x0000008e000a7220 */ /* 0x040fe40000410000 */
[C---:B------:R-:W-:Y:S02]  /*a490*/  FMUL.FTZ R14, R0.reuse, R146 ;  /* 0x00000092000e7220 */ /* 0x040fe40000410000 */
[----:B------:R-:W-:Y:S01]  /*a4a0*/  FMUL.FTZ R15, R0, R147 ;  /* 0x00000093000f7220 */ /* 0x000fe20000410000 */
[----:B-1----:R-:W-:Y:S01]  /*a4b0*/  F2FP.PACK_AB R169, R144, R145 ;  /* 0x0000009190a9723e */ /* 0x002fe200000000ff */
[C---:B------:R-:W-:Y:S02]  /*a4c0*/  FMUL.FTZ R11, R0.reuse, R143 ;  /* 0x0000008f000b7220 */ /* 0x040fe40000410000 */
[C---:B------:R-:W-:Y:S02]  /*a4d0*/  FMUL.FTZ R18, R0.reuse, R150 ;  /* 0x0000009600127220 */ /* 0x040fe40000410000 */
[C---:B------:R-:W-:Y:S01]  /*a4e0*/  FMUL.FTZ R19, R0.reuse, R151 ;  /* 0x0000009700137220 */ /* 0x040fe20000410000 */
[----:B------:R-:W-:Y:S01]  /*a4f0*/  MUFU.EX2 R150, R224 ;  /* 0x000000e000967308 */ /* 0x000fe20000000800 */
[C---:B------:R-:W-:Y:S02]  /*a500*/  FMUL.FTZ R22, R0.reuse, R154 ;  /* 0x0000009a00167220 */ /* 0x040fe40000410000 */
[C---:B------:R-:W-:Y:S01]  /*a510*/  FMUL.FTZ R23, R0.reuse, R155 ;  /* 0x0000009b00177220 */ /* 0x040fe20000410000 */
[----:B----4-:R-:W-:Y:S01]  /*a520*/  F2FP.PACK_AB R171, R153, R156 ;  /* 0x0000009c99ab723e */ /* 0x010fe200000000ff */
[C---:B------:R-:W-:Y:S02]  /*a530*/  FMUL.FTZ R26, R0.reuse, R158 ;  /* 0x0000009e001a7220 */ /* 0x040fe40000410000 */
[C---:B------:R-:W-:Y:S02]  /*a540*/  FMUL.FTZ R27, R0.reuse, R159 ;  /* 0x0000009f001b7220 */ /* 0x040fe40000410000 */
[C---:B------:R-:W-:Y:S01]  /*a550*/  FMUL.FTZ R34, R0.reuse, R166 ;  /* 0x000000a600227220 */ /* 0x040fe20000410000 */
[----:B------:R-:W1:Y:S01]  /*a560*/  MUFU.EX2 R151, R182 ;  /* 0x000000b600977308 */ /* 0x000e620000000800 */
[C---:B------:R-:W-:Y:S05]  /*a570*/  HMMA.16816.F32 R4, R168.reuse, R172, R4 ;  /* 0x000000aca804723c */ /* 0x040fea0000001804 */
[C---:B------:R-:W-:Y:S02]  /*a580*/  FMUL.FTZ R35, R0.reuse, R167 ;  /* 0x000000a700237220 */ /* 0x040fe40000410000 */
[----:B------:R-:W-:Y:S01]  /*a590*/  LDSM.16.MT88.4 R164, [R196+0x1800] ;  /* 0x00180000c4a4783b */ /* 0x000fe20000004200 */
[C---:B------:R-:W-:Y:S01]  /*a5a0*/  HMMA.16816.F32 R8, R168.reuse, R174, R8 ;  /* 0x000000aea808723c */ /* 0x040fe20000001808 */
[----:B------:R-:W-:Y:S03]  /*a5b0*/  MUFU.EX2 R182, R226 ;  /* 0x000000e200b67308 */ /* 0x000fe60000000800 */
[C---:B------:R-:W-:Y:S02]  /*a5c0*/  FMUL.FTZ R30, R0.reuse, R162 ;  /* 0x000000a2001e7220 */ /* 0x040fe40000410000 */
[C---:B------:R-:W-:Y:S02]  /*a5d0*/  FMUL.FTZ R31, R0.reuse, R163 ;  /* 0x000000a3001f7220 */ /* 0x040fe40000410000 */
[C---:B------:R-:W-:Y:S01]  /*a5e0*/  FMUL.FTZ R38, R0.reuse, R38 ;  /* 0x0000002600267220 */ /* 0x040fe20000410000 */
[C---:B--2---:R-:W-:Y:S03]  /*a5f0*/  HMMA.16816.F32 R12, R168.reuse, R136, R12 ;  /* 0x00000088a80c723c */ /* 0x044fe6000000180c */
[C---:B------:R-:W-:Y:S02]  /*a600*/  FMUL.FTZ R39, R0.reuse, R39 ;  /* 0x0000002700277220 */ /* 0x040fe40000410000 */
[C---:B------:R-:W-:Y:S01]  /*a610*/  FMUL.FTZ R42, R0.reuse, R42 ;  /* 0x0000002a002a7220 */ /* 0x040fe20000410000 */
[----:B-1----:R-:W-:Y:S01]  /*a620*/  F2FP.PACK_AB R142, R151, R150 ;  /* 0x00000096978e723e */ /* 0x002fe200000000ff */
[C---:B------:R-:W-:Y:S01]  /*a630*/  FMUL.FTZ R43, R0.reuse, R43 ;  /* 0x0000002b002b7220 */ /* 0x040fe20000410000 */
[C---:B------:R-:W-:Y:S01]  /*a640*/  HMMA.16816.F32 R16, R168.reuse, R138, R16 ;  /* 0x0000008aa810723c */ /* 0x040fe20000001810 */
[----:B------:R-:W1:Y:S03]  /*a650*/  LDSM.16.MT88.4 R136, [R197] ;  /* 0x00000000c588783b */ /* 0x000e660000004200 */
        /* <DEDUP_REMOVED lines=50> */
[C---:B------:R-:W-:Y:S04]  /*a980*/  FMUL.FTZ R130, R0.reuse, R130 ;  /* 0x0000008200827220 */ /* 0x040fe80000410000 */
[C---:B------:R-:W-:Y:S02]  /*a990*/  FMUL.FTZ R131, R0.reuse, R131 ;  /* 0x0000008300837220 */ /* 0x040fe40000410000 */
[----:B---3--:R-:W-:Y:S02]  /*a9a0*/  FFMA.FTZ R0, R0, R188, R145 ;  /* 0x000000bc00007223 */ /* 0x008fe40000010091 */
[--C-:B--2---:R-:W-:Y:S02]  /*a9b0*/  FFMA.FTZ R2, R135, c[0x0][0x2d0], -R133.reuse ;  /* 0x0000b40087027a23 */ /* 0x104fe40000010885 */
[----:B------:R-:W-:Y:S02]  /*a9c0*/  FADD.FTZ R0, R144, R0 ;  /* 0x0000000090007221 */ /* 0x000fe40000010000 */
[----:B------:R-:W-:Y:S01]  /*a9d0*/  LDSM.16.MT88.4 R144, [R194+0x1000] ;  /* 0x00100000c290783b */ /* 0x000fe20000004200 */
[----:B------:R-:W2:Y:S01]  /*a9e0*/  MUFU.EX2 R149, R2 ;  /* 0x0000000200957308 */ /* 0x000ea20000000800 */
[C---:B-1----:R-:W-:Y:S03]  /*a9f0*/  HMMA.16816.F32 R36, R168.reuse, R136, R36 ;  /* 0x00000088a824723c */ /* 0x042fe60000001824 */
[----:B--2---:R-:W-:Y:S01]  /*aa00*/  F2FP.PACK_AB R141, R149, R148 ;  /* 0x00000094958d723e */ /* 0x004fe200000000ff */
[--C-:B------:R-:W-:Y:S05]  /*aa10*/  FFMA.FTZ R2, R177, c[0x0][0x2d0], -R133.reuse ;  /* 0x0000b400b1027a23 */ /* 0x100fea0000010885 */
[----:B------:R-:W-:Y:S01]  /*aa20*/  MUFU.EX2 R177, R239 ;  /* 0x000000ef00b17308 */ /* 0x000fe20000000800 */
[C---:B------:R-:W-:Y:S01]  /*aa30*/  HMMA.16816.F32 R40, R168.reuse, R138, R40 ;  /* 0x0000008aa828723c */ /* 0x040fe20000001828 */
[----:B------:R-:W1:Y:S08]  /*aa40*/  LDSM.16.MT88.4 R136, [R194+0x2000] ;  /* 0x00200000c288783b */ /* 0x000e700000004200 */
[----:B------:R2:W-:Y:S03]  /*aa50*/  MUFU.EX2 R154, R2 ;  /* 0x00000002009a7308 */ /* 0x0005e60000000800 */
[--C-:B--2---:R-:W-:Y:S07]  /*aa60*/  FFMA.FTZ R2, R178, c[0x0][0x2d0], -R133.reuse ;  /* 0x0000b400b2027a23 */ /* 0x104fee0000010885 */
[----:B------:R-:W-:Y:S01]  /*aa70*/  MUFU.EX2 R178, R238 ;  /* 0x000000ee00b27308 */ /* 0x000fe20000000800 */
[C---:B-1----:R-:W-:Y:S09]  /*aa80*/  HMMA.16816.F32 R44, R168.reuse, R136, R44 ;  /* 0x00000088a82c723c */ /* 0x042ff2000000182c */
[----:B------:R-:W1:Y:S01]  /*aa90*/  MUFU.EX2 R155, R2 ;  /* 0x00000002009b7308 */ /* 0x000e620000000800 */
[C---:B------:R-:W-:Y:S01]  /*aaa0*/  HMMA.16816.F32 R48, R168.reuse, R138, R48 ;  /* 0x0000008aa830723c */ /* 0x040fe20000001830 */
[----:B------:R-:W2:Y:S02]  /*aab0*/  LDSM.16.MT88.4 R136, [R197+0x2000] ;  /* 0x00200000c588783b */ /* 0x000ea40000004200 */
[----:B-1----:R-:W-:Y:S01]  /*aac0*/  F2FP.PACK_AB R143, R155, R154 ;  /* 0x0000009a9b8f723e */ /* 0x002fe200000000ff */
[--C-:B------:R-:W-:Y:S05]  /*aad0*/  FFMA.FTZ R2, R179, c[0x0][0x2d0], -R133.reuse ;  /* 0x0000b400b3027a23 */ /* 0x100fea0000010885 */
[----:B------:R-:W-:Y:S10]  /*aae0*/  MUFU.EX2 R179, R237 ;  /* 0x000000ed00b37308 */ /* 0x000ff40000000800 */
[----:B------:R1:W3:Y:S01]  /*aaf0*/  MUFU.EX2 R152, R2 ;  /* 0x0000000200987308 */ /* 0x0002e20000000800 */
[C---:B--2---:R-:W-:Y:S08]  /*ab00*/  HMMA.16816.F32 R52, R168.reuse, R136, R52 ;  /* 0x00000088a834723c */ /* 0x044ff00000001834 */
[C---:B------:R-:W-:Y:S01]  /*ab10*/  HMMA.16816.F32 R56, R168.reuse, R138, R56 ;  /* 0x0000008aa838723c */ /* 0x040fe20000001838 */
[----:B------:R-:W2:Y:S03]  /*ab20*/  LDSM.16.MT88.4 R136, [R196+0x2000] ;  /* 0x00200000c488783b */ /* 0x000ea60000004200 */
[--C-:B-1----:R-:W-:Y:S02]  /*ab30*/  FFMA.FTZ R2, R180, c[0x0][0x2d0], -R133.reuse ;  /* 0x0000b400b4027a23 */ /* 0x102fe40000010885 */
[----:B------:R-:W-:Y:S10]  /*ab40*/  MUFU.EX2 R180, R229 ;  /* 0x000000e500b47308 */ /* 0x000ff40000000800 */
[----:B------:R1:W4:Y:S01]  /*ab50*/  MUFU.EX2 R176, R2 ;  /* 0x0000000200b07308 */ /* 0x0003220000000800 */
[C---:B--2---:R-:W-:Y:S03]  /*ab60*/  HMMA.16816.F32 R60, R168.reuse, R136, R60 ;  /* 0x00000088a83c723c */ /* 0x044fe6000000183c */
[--C-:B-1----:R-:W-:Y:S06]  /*ab70*/  FFMA.FTZ R2, R181, c[0x0][0x2d0], -R133.reuse ;  /* 0x0000b400b5027a23 */ /* 0x102fec0000010885 */
[----:B------:R1:W2:Y:S01]  /*ab80*/  MUFU.EX2 R175, R2 ;  /* 0x0000000200af7308 */ /* 0x0002a20000000800 */
[C---:B------:R-:W-:Y:S01]  /*ab90*/  HMMA.16816.F32 R64, R168.reuse, R138, R64 ;  /* 0x0000008aa840723c */ /* 0x040fe20000001840 */
[----:B------:R-:W5:Y:S02]  /*aba0*/  LDSM.16.MT88.4 R136, [R193+0x4000] ;  /* 0x00400000c188783b */ /* 0x000f640000004200 */
[----:B-1----:R-:W-:Y:S06]  /*abb0*/  FFMA.FTZ R2, R183, c[0x0][0x2d0], -R133 ;  /* 0x0000b400b7027a23 */ /* 0x002fec0000010885 */
[----:B------:R1:W-:Y:S01]  /*abc0*/  MUFU.EX2 R174, R2 ;  /* 0x0000000200ae7308 */ /* 0x0003e20000000800 */
[C---:B-----5:R-:W-:Y:S08]  /*abd0*/  HMMA.16816.F32 R68, R168.reuse, R136, R68 ;  /* 0x00000088a844723c */ /* 0x060ff00000001844 */
[C---:B------:R-:W-:Y:S01]  /*abe0*/  HMMA.16816.F32 R72, R168.reuse, R138, R72 ;  /* 0x0000008aa848723c */ /* 0x040fe20000001848 */
[----:B------:R-:W5:Y:S03]  /*abf0*/  LDSM.16.MT88.4 R136, [R194+0x4000] ;  /* 0x00400000c288783b */ /* 0x000f660000004200 */
[----:B-1----:R-:W-:Y:S02]  /*ac00*/  FADD.FTZ R2, R156, R0 ;  /* 0x000000009c027221 */ /* 0x002fe40000010000 */
[----:B------:R-:W-:Y:S02]  /*ac10*/  FADD.FTZ R0, R150, R157 ;  /* 0x0000009d96007221 */ /* 0x000fe40000010000 */
[----:B------:R-:W-:Y:S01]  /*ac20*/  FADD.FTZ R2, R153, R2 ;  /* 0x0000000299027221 */ /* 0x000fe20000010000 */
[----:B------:R-:W-:Y:S03]  /*ac30*/  LDSM.16.MT88.4 R156, [R197+0x1800] ;  /* 0x00180000c59c783b */ /* 0x000fe60000004200 */
[----:B------:R-:W-:Y:S02]  /*ac40*/  FADD.FTZ R153, R151, R0 ;  /* 0x0000000097997221 */ /* 0x000fe40000010000 */
[----:B------:R-:W-:Y:S02]  /*ac50*/  FADD.FTZ R2, R148, R2 ;  /* 0x0000000294027221 */ /* 0x000fe40000010000 */
[--C-:B------:R-:W-:Y:S04]  /*ac60*/  FFMA.FTZ R0, R184, c[0x0][0x2d0], -R133.reuse ;  /* 0x0000b400b8007a23 */ /* 0x100fe80000010885 */
[----:B------:R1:W-:Y:S01]  /*ac70*/  MUFU.EX2 R172, R0 ;  /* 0x0000000000ac7308 */ /* 0x0003e20000000800 */
[C---:B-----5:R-:W-:Y:S03]  /*ac80*/  HMMA.16816.F32 R76, R168.reuse, R136, R76 ;  /* 0x00000088a84c723c */ /* 0x060fe6000000184c */
[--C-:B-1----:R-:W-:Y:S06]  /*ac90*/  FFMA.FTZ R0, R185, c[0x0][0x2d0], -R133.reuse ;  /* 0x0000b400b9007a23 */ /* 0x102fec0000010885 */
[----:B------:R1:W5:Y:S01]  /*aca0*/  MUFU.EX2 R135, R0 ;  /* 0x0000000000877308 */ /* 0x0003620000000800 */
[C---:B------:R-:W-:Y:S01]  /*acb0*/  HMMA.16816.F32 R80, R168.reuse, R138, R80 ;  /* 0x0000008aa850723c */ /* 0x040fe20000001850 */
[----:B------:R-:W2:Y:S02]  /*acc0*/  LDSM.16.MT88.4 R136, [R197+0x4000] ;  /* 0x00400000c588783b */ /* 0x000ea40000004200 */
[--C-:B-1----:R-:W-:Y:S02]  /*acd0*/  FFMA.FTZ R0, R186, c[0x0][0x2d0], -R133.reuse ;  /* 0x0000b400ba007a23 */ /* 0x102fe40000010885 */
[----:B------:R-:W-:Y:S04]  /*ace0*/  FFMA.FTZ R133, R134, c[0x0][0x2d0], -R133 ;  /* 0x0000b40086857a23 */ /* 0x000fe80000010885 */
[----:B------:R1:W-:Y:S10]  /*acf0*/  MUFU.EX2 R134, R0 ;  /* 0x0000000000867308 */ /* 0x0003f40000000800 */
[----:B------:R-:W3:Y:S01]  /*ad00*/  MUFU.EX2 R133, R133 ;  /* 0x0000008500857308 */ /* 0x000ee20000000800 */
[C---:B--2---:R-:W-:Y:S08]  /*ad10*/  HMMA.16816.F32 R84, R168.reuse, R136, R84 ;  /* 0x00000088a854723c */ /* 0x044ff00000001854 */
[C---:B------:R-:W-:Y:S01]  /*ad20*/  HMMA.16816.F32 R88, R168.reuse, R138, R88 ;  /* 0x0000008aa858723c */ /* 0x040fe20000001858 */
[----:B------:R-:W2:Y:S03]  /*ad30*/  LDSM.16.MT88.4 R136, [R196+0x4000] ;  /* 0x00400000c488783b */ /* 0x000ea60000004200 */
[----:B-1----:R-:W-:Y:S02]  /*ad40*/  FADD.FTZ R0, R149, R2 ;  /* 0x0000000295007221 */ /* 0x002fe40000010000 */
[----:B------:R-:W-:Y:S02]  /*ad50*/  FADD.FTZ R2, R160, R153 ;  /* 0x00000099a0027221 */ /* 0x000fe40000010000 */
[----:B------:R-:W-:Y:S01]  /*ad60*/  FADD.FTZ R0, R154, R0 ;  /* 0x000000009a007221 */ /* 0x000fe20000010000 */
[----:B------:R-:W-:Y:S03]  /*ad70*/  LDSM.16.MT88.4 R148, [R194+0x1800] ;  /* 0x00180000c294783b */ /* 0x000fe60000004200 */
[----:B------:R-:W-:Y:S02]  /*ad80*/  FADD.FTZ R173, R161, R2 ;  /* 0x00000002a1ad7221 */ /* 0x000fe40000010000 */
[----:B------:R-:W-:Y:S04]  /*ad90*/  FADD.FTZ R0, R155, R0 ;  /* 0x000000009b007221 */ /* 0x000fe80000010000 */
[----:B---3--:R-:W-:Y:S04]  /*ada0*/  FADD.FTZ R0, R152, R0 ;  /* 0x0000000098007221 */ /* 0x008fe80000010000 */
[----:B----4-:R-:W-:Y:S02]  /*adb0*/  FADD.FTZ R2, R176, R0 ;  /* 0x00000000b0027221 */ /* 0x010fe40000010000 */
[----:B------:R-:W-:Y:S02]  /*adc0*/  FADD.FTZ R0, R182, R173 ;  /* 0x000000adb6007221 */ /* 0x000fe40000010000 */
[----:B------:R-:W-:Y:S02]  /*add0*/  FADD.FTZ R2, R175, R2 ;  /* 0x00000002af027221 */ /* 0x000fe40000010000 */
[----:B------:R-:W-:Y:S01]  /*ade0*/  FADD.FTZ R0, R187, R0 ;  /* 0x00000000bb007221 */ /* 0x000fe20000010000 */
        /* <DEDUP_REMOVED lines=17> */
[----:B-----5:R-:W-:Y:S02]  /*af00*/  F2FP.PACK_AB R169, R135, R172 ;  /* 0x000000ac87a9723e */ /* 0x020fe400000000ff */
[----:B------:R-:W-:Y:S01]  /*af10*/  F2FP.PACK_AB R171, R133, R134 ;  /* 0x0000008685ab723e */ /* 0x000fe200000000ff */
        /* <DEDUP_REMOVED lines=48> */
[----:B------:R-:W1:Y:S03]  /*b220*/  LDSM.16.MT88.4 R140, [R193+0x1000] ;  /* 0x00100000c18c783b */ /* 0x000e660000004200 */
[----:B------:R-:W-:Y:S03]  /*b230*/  F2FP.PACK_AB R137, R176, R152 ;  /* 0x00000098b089723e */ /* 0x000fe600000000ff */
[----:B------:R-:W-:Y:S02]  /*b240*/  F2FP.PACK_AB R138, R187, R182 ;  /* 0x000000b6bb8a723e */ /* 0x000fe400000000ff */
[C---:B------:R-:W-:Y:S07]  /*b250*/  F2FP.PACK_AB R139, R174.reuse, R175 ;  /* 0x000000afae8b723e */ /* 0x040fee00000000ff */
        /* <DEDUP_REMOVED lines=91> */
[C---:B------:R-:W-:Y:S04]  /*b810*/  HMMA.16816.F32 R112, R168.reuse, R10, R112 ;  /* 0x0000000aa870723c */ /* 0x040fe80000001870 */
[----:B------:R-:W-:Y:S02]  /*b820*/  FADD.FTZ R2, R179, R2 ;  /* 0x00000002b3027221 */ /* 0x000fe40000010000 */
[----:B------:R-:W-:Y:S02]  /*b830*/  FADD.FTZ R0, R134, R0 ;  /* 0x0000000086007221 */ /* 0x000fe40000010000 */
[C---:B---3--:R-:W-:Y:S04]  /*b840*/  HMMA.16816.F32 R116, R168.reuse, R12, R116 ;  /* 0x0000000ca874723c */ /* 0x048fe80000001874 */
[----:B------:R-:W-:Y:S02]  /*b850*/  FADD.FTZ R2, R180, R2 ;  /* 0x00000002b4027221 */ /* 0x000fe40000010000 */
[----:B------:R-:W-:Y:S01]  /*b860*/  FADD.FTZ R0, R133, R0 ;  /* 0x0000000085007221 */ /* 0x000fe20000010000 */
[-C--:B------:R-:W-:Y:S01]  /*b870*/  MOV R12, R3.reuse ;  /* 0x00000003000c7202 */ /* 0x080fe20000000f00 */
[C---:B------:R-:W-:Y:S01]  /*b880*/  HMMA.16816.F32 R120, R168.reuse, R14, R120 ;  /* 0x0000000ea878723c */ /* 0x040fe20000001878 */
[----:B------:R1:W-:Y:S03]  /*b890*/  STL [R1], R2 ;  /* 0x0000000201007387 */ /* 0x0003e60000100800 */
[----:B------:R-:W-:Y:S01]  /*b8a0*/  MOV R133, R3 ;  /* 0x0000000300857202 */ /* 0x000fe20000000f00 */
[----:B------:R2:W-:Y:S03]  /*b8b0*/  STL [R1+0x8], R0 ;  /* 0x0000080001007387 */ /* 0x0005e60000100800 */
[C---:B----4-:R-:W-:Y:S08]  /*b8c0*/  HMMA.16816.F32 R124, R168.reuse, R16, R124 ;  /* 0x00000010a87c723c */ /* 0x050ff0000000187c */
[----:B------:R-:W-:Y:S04]  /*b8d0*/  HMMA.16816.F32 R128, R168, R18, R128 ;  /* 0x00000012a880723c */ /* 0x000fe80000001880 */
[----:B-1----:R-:W-:Y:S04]  /*b8e0*/  MOV R2, R132 ;  /* 0x0000008400027202 */ /* 0x002fe80000000f00 */
[----:B------:R-:W-:-:S05]  /*b8f0*/  @P0 BRA `(.L_x_1697) ;  /* 0xffffbd1000000947 */ /* 0x000fca000383ffff */
.L_x_1688:
[----:B------:R-:W3:Y:S04]  /*b900*/  LDL R5, [R1+0x10] ;  /* 0x0000100001057983 */ /* 0x000ee80000100800 */
[----:B------:R-:W4:Y:S04]  /*b910*/  LDL R4, [R1+0xc] ;  /* 0x00000c0001047983 */ /* 0x000f280000100800 */
[----:B--2---:R-:W2:Y:S01]  /*b920*/  LDL R0, [R1+0x18] ;  /* 0x0000180001007983 */ /* 0x004ea20000100800 */
[----:B------:R-:W-:-:S05]  /*b930*/  IMAD.MOV.U32 R3, RZ, RZ, c[0x0][0x2c4] ;  /* 0x0000b100ff037624 */ /* 0x000fca00078e00ff */
[----:B------:R-:W-:Y:S01]  /*b940*/  ISETP.NE.AND P1, PT, R3, 0x1, PT ;  /* 0x000000010300780c */ /* 0x000fe20003f25270 */
[----:B---3--:R-:W-:Y:S02]  /*b950*/  IMAD.MOV.U32 R6, RZ, RZ, R5 ;  /* 0x000000ffff067224 */ /* 0x008fe400078e0005 */
[----:B----4-:R-:W-:Y:S02]  /*b960*/  IMAD.MOV.U32 R5, RZ, RZ, R4 ;  /* 0x000000ffff057224 */ /* 0x010fe400078e0004 */
[----:B------:R-:W-:Y:S01]  /*b970*/  IMAD.MOV.U32 R4, RZ, RZ, c[0x0][0x32c] ;  /* 0x0000cb00ff047624 */ /* 0x000fe200078e00ff */
[----:B--2---:R-:W-:-:S04]  /*b980*/  IADD3 R0, R0, 0x7f, RZ ;  /* 0x0000007f00007810 */ /* 0x004fc80007ffe0ff */
[----:B------:R-:W-:-:S03]  /*b990*/  ISETP.GE.AND P0, PT, R4, 0x1, PT ;  /* 0x000000010400780c */ /* 0x000fc60003f06270 */
[----:B------:R-:W-:Y:S01]  /*b9a0*/  @P1 IMAD.HI.U32 R3, R0, c[0x0][0x2c8], RZ ;  /* 0x0000b20000031a27 */ /* 0x000fe200078e00ff */
[----:B------:R-:W-:-:S04]  /*b9b0*/  IADD3 R2, R5, 0x1, -R6 ;  /* 0x0000000105027810 */ /* 0x000fc80007ffe806 */
        /* <DEDUP_REMOVED lines=14> */
.L_x_1700:
[----:B------:R-:W-:-:S04]  /*baa0*/  MOV R3, c[0x0][0x32c] ;  /* 0x0000cb0000037a02 */ /* 0x000fc80000000f00 */
[----:B------:R-:W-:-:S13]  /*bab0*/  ISETP.NE.AND P0, PT, R3, 0x1, PT ;  /* 0x000000010300780c */ /* 0x000fda0003f05270 */
[----:B------:R-:W-:-:S05]  /*bac0*/  @P0 IMAD.HI.U32 R3, R0, c[0x0][0x330], RZ ;  /* 0x0000cc0000030a27 */ /* 0x000fca00078e00ff */
[----:B------:R-:W-:Y:S02]  /*bad0*/  @P0 SHF.R.U32.HI R0, RZ, c[0x0][0x334], R3 ;  /* 0x0000cd00ff000a19 */ /* 0x000fe40000011603 */
.L_x_1701:
[----:B------:R-:W-:Y:S05]  /*bae0*/  BSYNC B0 ;  /* 0x0000000000007941 */ /* 0x000fea0003800000 */
.L_x_1699:
[----:B------:R-:W-:-:S05]  /*baf0*/  IMAD R0, R0, c[0x0][0x32c], RZ ;  /* 0x0000cb0000007a24 */ /* 0x000fca00078e02ff */
[----:B------:R-:W-:-:S04]  /*bb00*/  IMNMX R2, R2, R0, !PT ;  /* 0x0000000002027217 */ /* 0x000fc80007800200 */
.L_x_1698:
        /* <DEDUP_REMOVED lines=8> */
[----:B------:R-:W-:Y:S02]  /*bb90*/  MOV R134, R12 ;  /* 0x0000000c00867202 */ /* 0x000fe40000000f00 */
[----:B------:R-:W-:Y:S02]  /*bba0*/  MOV R133, R132 ;  /* 0x0000008400857202 */ /* 0x000fe40000000f00 */
[----:B------:R-:W-:-:S04]  /*bbb0*/  MOV R222, R220 ;  /* 0x000000dc00de7202 */ /* 0x000fc80000000f00 */
.L_x_1703:
[----:B------:R-:W-:Y:S01]  /*bbc0*/  ISETP.GT.AND P0, PT, R230, R222, PT ;  /* 0x000000dee600720c */ /* 0x000fe20003f04270 */
[----:B------:R-:W-:Y:S04]  /*bbd0*/  DEPBAR.LE SB0, 0x0 ;  /* 0x000080000000791a */ /* 0x000fe80000000000 */
[----:B------:R-:W-:Y:S01]  /*bbe0*/  WARPSYNC 0xffffffff ;  /* 0xffffffff00007948 */ /* 0x000fe20003800000 */
[----:B------:R-:W-:Y:S07]  /*bbf0*/  BAR.SYNC.DEFER_BLOCKING 0x0 ;  /* 0x0000000000007b1d */ /* 0x000fee0000010000 */
[----:B-1----:R-:W-:Y:S01]  /*bc00*/  @!P0 SHF.R.S32.HI R0, RZ, 0x1f, R222 ;  /* 0x0000001fff008819 */ /* 0x002fe200000114de */
[----:B------:R-:W-:Y:S01]  /*bc10*/  @!P0 IMAD.WIDE.U32 R4, R222, c[0x0][0x208], RZ ;  /* 0x00008200de048a25 */ /* 0x000fe200078e00ff */
[----:B------:R-:W-:Y:S02]  /*bc20*/  @!P0 IADD3 R10, P1, R234, 0x40, RZ ;  /* 0x00000040ea0a8810 */ /* 0x000fe40007f3e0ff */
[----:B-1----:R-:W-:Y:S01]  /*bc30*/  @!P0 MOV R3, c[0x0][0x208] ;  /* 0x0000820000038a02 */ /* 0x002fe20000000f00 */
[----:B------:R-:W-:Y:S01]  /*bc40*/  @!P0 IMAD R0, R0, c[0x0][0x208], RZ ;  /* 0x0000820000008a24 */ /* 0x000fe200078e02ff */
[----:B------:R-:W-:Y:S02]  /*bc50*/  @!P0 SHF.L.U32 R2, R4, 0x6, RZ ;  /* 0x0000000604028819 */ /* 0x000fe400000006ff */
[----:B------:R-:W-:Y:S01]  /*bc60*/  @!P0 IADD3.X R11, RZ, R236, RZ, P1, !PT ;  /* 0x000000ecff0b8210 */ /* 0x000fe20000ffe4ff */
[----:B------:R-:W-:Y:S05]  /*bc70*/  @!P0 IMAD R0, R222, c[0x0][0x20c], R0 ;  /* 0x00008300de008a24 */ /* 0x000fea00078e0200 */
[----:B------:R-:W-:Y:S02]  /*bc80*/  @!P0 IADD3 R0, R5, R0, RZ ;  /* 0x0000000005008210 */ /* 0x000fe40007ffe0ff */
[----:B------:R-:W-:Y:S01]  /*bc90*/  @!P0 MOV R5, c[0x0][0x20c] ;  /* 0x0000830000058a02 */ /* 0x000fe20000000f00 */
[----:B------:R-:W-:Y:S01]  /*bca0*/  LDSM.16.M88.4 R32, [R199] ;  /* 0x00000000c720783b */ /* 0x000fe20000000200 */
[----:B------:R-:W-:Y:S02]  /*bcb0*/  @!P0 SHF.L.U64.HI R0, R4, 0x6, R0 ;  /* 0x0000000604008819 */ /* 0x000fe40000010200 */
[C---:B------:R-:W-:Y:S04]  /*bcc0*/  @!P0 LEA R4, P1, R3.reuse, R2, 0x5 ;  /* 0x0000000203048211 */ /* 0x040fe800078228ff */
[----:B------:R-:W-:Y:S01]  /*bcd0*/  @!P0 LEA.HI.X R3, R3, R0, R5, 0x5, P1 ;  /* 0x0000000003038211 */ /* 0x000fe200008f2c05 */
[----:B------:R-:W-:Y:S01]  /*bce0*/  LDSM.16.M88.4 R16, [R192+0x800] ;  /* 0x00080000c010783b */ /* 0x000fe20000000200 */
[----:B------:R-:W-:Y:S04]  /*bcf0*/  @!P0 IADD3 R5, P1, R2, R234, RZ ;  /* 0x000000ea02058210 */ /* 0x000fe80007f3e0ff */
[----:B------:R-:W-:Y:S02]  /*bd00*/  @!P0 IADD3.X R7, R0, R236, RZ, P1, !PT ;  /* 0x000000ec00078210 */ /* 0x000fe40000ffe4ff */
[----:B------:R-:W-:Y:S01]  /*bd10*/  @!P0 IADD3 R6, P1, R2, R10, RZ ;  /* 0x0000000a02068210 */ /* 0x000fe20007f3e0ff */
[----:B------:R-:W-:Y:S03]  /*bd20*/  LDSM.16.M88.4 R24, [R192+0x1000] ;  /* 0x00100000c018783b */ /* 0x000fe60000000200 */
[----:B------:R-:W-:Y:S02]  /*bd30*/  @!P0 IADD3.X R8, R0, R11, RZ, P1, !PT ;  /* 0x0000000b00088210 */ /* 0x000fe40000ffe4ff */
[C---:B------:R-:W-:Y:S03]  /*bd40*/  @!P0 LEA R30, P1, R5.reuse, c[0x0][0x1f8], 0x1 ;  /* 0x00007e00051e8a11 */ /* 0x040fe600078208ff */
[----:B------:R-:W-:Y:S01]  /*bd50*/  LDSM.16.M88.4 R168, [R192+0x1800] ;  /* 0x00180000c0a8783b */ /* 0x000fe20000000200 */
[----:B------:R-:W-:Y:S02]  /*bd60*/  @!P0 LEA.HI.X R31, R5, c[0x0][0x1fc], R7, 0x1, P1 ;  /* 0x00007f00051f8a11 */ /* 0x000fe400008f0c07 */
[C---:B------:R-:W-:Y:S04]  /*bd70*/  @!P0 LEA R28, P1, R6.reuse, c[0x0][0x1f8], 0x1 ;  /* 0x00007e00061c8a11 */ /* 0x040fe800078208ff */
[----:B------:R-:W-:Y:S01]  /*bd80*/  @!P0 LEA.HI.X R29, R6, c[0x0][0x1fc], R8, 0x1, P1 ;  /* 0x00007f00061d8a11 */ /* 0x000fe200008f0c08 */
[----:B------:R-:W-:Y:S01]  /*bd90*/  LDSM.16.M88.4 R172, [R200] ;  /* 0x00000000c8ac783b */ /* 0x000fe20000000200 */
[----:B------:R-:W-:Y:S04]  /*bda0*/  @!P0 IADD3 R6, P1, R234, 0x80, RZ ;  /* 0x00000080ea068810 */ /* 0x000fe80007f3e0ff */
[----:B------:R-:W-:Y:S02]  /*bdb0*/  @!P0 IADD3.X R8, RZ, R236, RZ, P1, !PT ;  /* 0x000000ecff088210 */ /* 0x000fe40000ffe4ff */
[----:B------:R-:W-:Y:S01]  /*bdc0*/  @!P0 IADD3 R5, P1, R2, R6, RZ ;  /* 0x0000000602058210 */ /* 0x000fe20007f3e0ff */
[----:B------:R-:W-:Y:S03]  /*bdd0*/  LDSM.16.M88.4 R176, [R203] ;  /* 0x00000000cbb0783b */ /* 0x000fe60000000200 */
[----:B------:R-:W-:Y:S02]  /*bde0*/  @!P0 IADD3.X R7, R0, R8, RZ, P1, !PT ;  /* 0x0000000800078210 */ /* 0x000fe40000ffe4ff */
[C---:B------:R-:W-:Y:S03]  /*bdf0*/  @!P0 LEA R14, P1, R5.reuse, c[0x0][0x1f8], 0x1 ;  /* 0x00007e00050e8a11 */ /* 0x040fe600078208ff */
[----:B------:R-:W-:Y:S01]  /*be00*/  LDSM.16.M88.4 R180, [R218] ;  /* 0x00000000dab4783b */ /* 0x000fe20000000200 */
[----:B------:R-:W-:Y:S02]  /*be10*/  @!P0 LEA.HI.X R15, R5, c[0x0][0x1fc], R7, 0x1, P1 ;  /* 0x00007f00050f8a11 */ /* 0x000fe400008f0c07 */
[----:B------:R-:W-:Y:S04]  /*be20*/  @!P0 IADD3 R7, P1, R234, 0xc0, RZ ;  /* 0x000000c0ea078810 */ /* 0x000fe80007f3e0ff */
[----:B------:R-:W-:Y:S01]  /*be30*/  @!P0 IADD3.X R9, RZ, R236, RZ, P1, !PT ;  /* 0x000000ecff098210 */ /* 0x000fe20000ffe4ff */
[----:B------:R-:W-:Y:S01]  /*be40*/  LDSM.16.M88.4 R184, [R217] ;  /* 0x00000000d9b8783b */ /* 0x000fe20000000200 */
[----:B------:R-:W-:Y:S04]  /*be50*/  @!P0 IADD3 R2, P1, R2, R7, RZ ;  /* 0x0000000702028210 */ /* 0x000fe80007f3e0ff */
[----:B------:R-:W-:Y:S02]  /*be60*/  @!P0 IADD3.X R0, R0, R9, RZ, P1, !PT ;  /* 0x0000000900008210 */ /* 0x000fe40000ffe4ff */
[C---:B------:R-:W-:Y:S01]  /*be70*/  @!P0 LEA R22, P1, R2.reuse, c[0x0][0x1f8], 0x1 ;  /* 0x00007e0002168a11 */ /* 0x040fe200078208ff */
[----:B------:R-:W-:Y:S03]  /*be80*/  LDSM.16.M88.4 R188, [R216] ;  /* 0x00000000d8bc783b */ /* 0x000fe60000000200 */
[----:B------:R-:W-:Y:S02]  /*be90*/  @!P0 LEA.HI.X R23, R2, c[0x0][0x1fc], R0, 0x1, P1 ;  /* 0x00007f0002178a11 */ /* 0x000fe400008f0c00 */
[C---:B------:R-:W-:Y:S04]  /*bea0*/  @!P0 IADD3 R2, P1, R4.reuse, R10, RZ ;  /* 0x0000000a04028210 */ /* 0x040fe80007f3e0ff */
[C---:B------:R-:W-:Y:S02]  /*beb0*/  @!P0 IADD3.X R11, R3.reuse, R11, RZ, P1, !PT ;  /* 0x0000000b030b8210 */ /* 0x040fe40000ffe4ff */
[C---:B------:R-:W-:Y:S04]  /*bec0*/  @!P0 IADD3 R5, P1, R4.reuse, R6, RZ ;  /* 0x0000000604058210 */ /* 0x040fe80007f3e0ff */
[C---:B------:R-:W-:Y:S02]  /*bed0*/  @!P0 IADD3.X R8, R3.reuse, R8, RZ, P1, !PT ;  /* 0x0000000803088210 */ /* 0x040fe40000ffe4ff */
[C---:B------:R-:W-:Y:S04]  /*bee0*/  @!P0 IADD3 R6, P1, R4.reuse, R7, RZ ;  /* 0x0000000704068210 */ /* 0x040fe80007f3e0ff */
[C---:B------:R-:W-:Y:S02]  /*bef0*/  @!P0 IADD3.X R7, R3.reuse, R9, RZ, P1, !PT ;  /* 0x0000000903078210 */ /* 0x040fe40000ffe4ff */
[----:B------:R-:W-:Y:S04]  /*bf00*/  @!P0 IADD3 R0, P1, R4, R234, RZ ;  /* 0x000000ea04008210 */ /* 0x000fe80007f3e0ff */
[----:B------:R-:W-:Y:S02]  /*bf10*/  @!P0 IADD3.X R3, R3, R236, RZ, P1, !PT ;  /* 0x000000ec03038210 */ /* 0x000fe40000ffe4ff */
[C---:B------:R-:W-:Y:S04]  /*bf20*/  @!P0 LEA R12, P1, R0.reuse, c[0x0][0x1f8], 0x1 ;  /* 0x00007e00000c8a11 */ /* 0x040fe800078208ff */
[----:B------:R-:W-:Y:S02]  /*bf30*/  @!P0 LEA.HI.X R13, R0, c[0x0][0x1fc], R3, 0x1, P1 ;  /* 0x00007f00000d8a11 */ /* 0x000fe400008f0c03 */
[C---:B------:R-:W-:Y:S04]  /*bf40*/  @!P0 LEA R20, P1, R2.reuse, c[0x0][0x1f8], 0x1 ;  /* 0x00007e0002148a11 */ /* 0x040fe800078208ff */
[----:B------:R-:W-:Y:S02]  /*bf50*/  @!P0 LEA.HI.X R21, R2, c[0x0][0x1fc], R11, 0x1, P1 ;  /* 0x00007f0002158a11 */ /* 0x000fe400008f0c0b */
[C---:B------:R-:W-:Y:S04]  /*bf60*/  @!P0 LEA R2, P1, R5.reuse, c[0x0][0x1f8], 0x1 ;  /* 0x00007e0005028a11 */ /* 0x040fe800078208ff */
[----:B------:R-:W-:Y:S02]  /*bf70*/  @!P0 LEA.HI.X R3, R5, c[0x0][0x1fc], R8, 0x1, P1 ;  /* 0x00007f0005038a11 */ /* 0x000fe400008f0c08 */
[----:B------:R-:W1:Y:S01]  /*bf80*/  LDSM.16.M88.4 R8, [R192] ;  /* 0x00000000c008783b */ /* 0x000e620000000200 */
[C---:B------:R-:W-:Y:S04]  /*bf90*/  @!P0 LEA R220, P1, R6.reuse, c[0x0][0x1f8], 0x1 ;  /* 0x00007e0006dc8a11 */ /* 0x040fe800078208ff */
[----:B------:R-:W-:Y:S03]  /*bfa0*/  @!P0 LEA.HI.X R221, R6, c[0x0][0x1fc], R7, 0x1, P1 ;  /* 0x00007f0006dd8a11 */ /* 0x000fe600008f0c07 */
[----:B------:R-:W-:Y:S01]  /*bfb0*/  @!PT LDS RZ, [RZ] ;  /* 0x00000000fffff984 */ /* 0x000fe20000000800 */
[----:B------:R-:W-:Y:S01]  /*bfc0*/  @!PT LDS RZ, [RZ] ;  /* 0x00000000fffff984 */ /* 0x000fe20000000800 */
[----:B------:R-:W-:Y:S01]  /*bfd0*/  @!PT LDS RZ, [RZ] ;  /* 0x00000000fffff984 */ /* 0x000fe20000000800 */
[----:B------:R2:W-:Y:S08]  /*bfe0*/  @!P0 LDGSTS.E.BYPASS.LTC128B.128 [R219+0x100], [R30.64], !P6 ;  /* 0x001000001edb8fae */ /* 0x0005f0000f101d46 */
[----:B------:R2:W-:Y:S08]  /*bff0*/  @!P0 LDGSTS.E.BYPASS.LTC128B.128 [R219+0x2100], [R28.64], !P5 ;  /* 0x021000001cdb8fae */ /* 0x0005f0000e901d46 */
[----:B------:R3:W-:Y:S08]  /*c000*/  @!P0 LDGSTS.E.BYPASS.LTC128B.128 [R219+0x4100], [R14.64], !P4 ;  /* 0x041000000edb8fae */ /* 0x0007f0000e101d46 */
[----:B------:R4:W-:Y:S01]  /*c010*/  @!P0 LDGSTS.E.BYPASS.LTC128B.128 [R219+0x6100], [R22.64], !P3 ;  /* 0x0610000016db8fae */ /* 0x0009e2000d901d46 */
[C---:B-1----:R-:W-:Y:S07]  /*c020*/  HMMA.16816.F32 R4, R32.reuse, R8, RZ ;  /* 0x000000082004723c */ /* 0x042fee00000018ff */
[----:B------:R3:W-:Y:S01]  /*c030*/  @!P0 LDGSTS.E.BYPASS.LTC128B.128 [R219+0x1100], [R12.64], !P6 ;  /* 0x011000000cdb8fae */ /* 0x0007e2000f101d46 */
[C---:B------:R-:W-:Y:S07]  /*c040*/  HMMA.16816.F32 R8, R32.reuse, R10, RZ ;  /* 0x0000000a2008723c */ /* 0x040fee00000018ff */
[----:B------:R4:W-:Y:S08]  /*c050*/  @!P0 LDGSTS.E.BYPASS.LTC128B.128 [R219+0x3100], [R20.64], !P5 ;  /* 0x0310000014db8fae */ /* 0x0009f0000e901d46 */
[----:B------:R1:W-:Y:S08]  /*c060*/  @!P0 LDGSTS.E.BYPASS.LTC128B.128 [R219+0x5100], [R2.64], !P4 ;  /* 0x0510000002db8fae */ /* 0x0003f0000e101d46 */
[----:B------:R5:W-:Y:S01]  /*c070*/  @!P0 LDGSTS.E.BYPASS.LTC128B.128 [R219+0x7100], [R220.64], !P3 ;  /* 0x07100000dcdb8fae */ /* 0x000be2000d901d46 */
[C---:B------:R-:W-:Y:S01]  /*c080*/  ISETP.GT.AND P0, PT, R222.reuse, R230, PT ;  /* 0x000000e6de00720c */ /* 0x040fe20003f04270 */
[C---:B---3--:R-:W-:Y:S06]  /*c090*/  HMMA.16816.F32 R12, R32.reuse, R16, RZ ;  /* 0x00000010200c723c */ /* 0x048fec00000018ff */
[----:B------:R-:W0:Y:S02]  /*c0a0*/  LDGDEPBAR ;  /* 0x00000000000079af */ /* 0x000e240000000000 */
[C---:B------:R-:W-:Y:S08]  /*c0b0*/  HMMA.16816.F32 R16, R32.reuse, R18, RZ ;  /* 0x000000122010723c */ /* 0x040ff000000018ff */
[C---:B----4-:R-:W-:Y:S08]  /*c0c0*/  HMMA.16816.F32 R20, R32.reuse, R24, RZ ;  /* 0x000000182014723c */ /* 0x050ff000000018ff */
[C---:B------:R-:W-:Y:S01]  /*c0d0*/  HMMA.16816.F32 R24, R32.reuse, R26, RZ ;  /* 0x0000001a2018723c */ /* 0x040fe200000018ff */
[----:B-----5:R-:W-:Y:S04]  /*c0e0*/  IADD3 R220, R222, -0x1, RZ ;  /* 0xffffffffdedc7810 */ /* 0x020fe80007ffe0ff */
[----:B------:R-:W-:Y:S01]  /*c0f0*/  @P0 SHF.R.S32.HI R0, RZ, 0x1f, R220 ;  /* 0x0000001fff000819 */ /* 0x000fe200000114dc */
[----:B-1----:R-:W-:Y:S02]  /*c100*/  @P0 IMAD.WIDE.U32 R2, R220, c[0x0][0x1e0], RZ ;  /* 0x00007800dc020a25 */ /* 0x002fe400078e00ff */
[C---:B--2---:R-:W-:Y:S04]  /*c110*/  HMMA.16816.F32 R28, R32.reuse, R168, RZ ;  /* 0x000000a8201c723c */ /* 0x044fe800000018ff */
[----:B------:R-:W-:Y:S01]  /*c120*/  @P0 SHF.L.U32 R132, R2, 0x6, RZ ;  /* 0x0000000602840819 */ /* 0x000fe200000006ff */
[----:B------:R-:W-:Y:S03]  /*c130*/  @P0 IMAD R0, R0, c[0x0][0x1e0], RZ ;  /* 0x0000780000000a24 */ /* 0x000fe600078e02ff */
[----:B------:R-:W-:Y:S01]  /*c140*/  HMMA.16816.F32 R32, R32, R170, RZ ;  /* 0x000000aa2020723c */ /* 0x000fe200000018ff */
[----:B------:R-:W-:Y:S03]  /*c150*/  LDSM.16.M88.4 R168, [R202] ;  /* 0x00000000caa8783b */ /* 0x000fe60000000200 */
[----:B------:R-:W-:Y:S04]  /*c160*/  @P0 IMAD R0, R220, c[0x0][0x1e4], R0 ;  /* 0x00007900dc000a24 */ /* 0x000fe800078e0200 */
[C---:B------:R-:W-:Y:S05]  /*c170*/  HMMA.16816.F32 R4, R172.reuse, R176, R4 ;  /* 0x000000b0ac04723c */ /* 0x040fea0000001804 */
[----:B------:R-:W-:Y:S02]  /*c180*/  @P0 IADD3 R0, R3, R0, RZ ;  /* 0x0000000003000210 */ /* 0x000fe40007ffe0ff */
[----:B------:R-:W-:Y:S01]  /*c190*/  @P0 MOV R3, c[0x0][0x1e4] ;  /* 0x0000790000030a02 */ /* 0x000fe20000000f00 */
[C---:B------:R-:W-:Y:S04]  /*c1a0*/  HMMA.16816.F32 R8, R172.reuse, R178, R8 ;  /* 0x000000b2ac08723c */ /* 0x040fe80000001808 */
[----:B------:R-:W-:Y:S02]  /*c1b0*/  @P0 SHF.L.U64.HI R176, R2, 0x6, R0 ;  /* 0x0000000602b00819 */ /* 0x000fe40000010200 */
[----:B------:R-:W-:Y:S02]  /*c1c0*/  @P0 IADD3 R0, P1, R132, R232, RZ ;  /* 0x000000e884000210 */ /* 0x000fe40007f3e0ff */
[C---:B------:R-:W-:Y:S04]  /*c1d0*/  HMMA.16816.F32 R12, R172.reuse, R180, R12 ;  /* 0x000000b4ac0c723c */ /* 0x040fe8000000180c */
[-C--:B------:R-:W-:Y:S02]  /*c1e0*/  @P0 IADD3.X R2, R176, R231.reuse, RZ, P1, !PT ;  /* 0x000000e7b0020210 */ /* 0x080fe40000ffe4ff */
[C---:B------:R-:W-:Y:S02]  /*c1f0*/  @P0 LEA R226, P1, R0.reuse, c[0x0][0x1c8], 0x1 ;  /* 0x0000720000e20a11 */ /* 0x040fe400078208ff */
[C---:B------:R-:W-:Y:S04]  /*c200*/  HMMA.16816.F32 R16, R172.reuse, R182, R16 ;  /* 0x000000b6ac10723c */ /* 0x040fe80000001810 */
[----:B------:R-:W-:Y:S02]  /*c210*/  @P0 LEA.HI.X R227, R0, c[0x0][0x1cc], R2, 0x1, P1 ;  /* 0x0000730000e30a11 */ /* 0x000fe400008f0c02 */
[----:B------:R-:W-:Y:S02]  /*c220*/  @P0 IADD3 R181, P1, R232, 0x40, RZ ;  /* 0x00000040e8b50810 */ /* 0x000fe40007f3e0ff */
[C---:B------:R-:W-:Y:S04]  /*c230*/  HMMA.16816.F32 R20, R172.reuse, R184, R20 ;  /* 0x000000b8ac14723c */ /* 0x040fe80000001814 */
[----:B------:R-:W-:Y:S02]  /*c240*/  @P0 IADD3.X R221, RZ, R231, RZ, P1, !PT ;  /* 0x000000e7ffdd0210 */ /* 0x000fe40000ffe4ff */
[----:B------:R-:W-:Y:S02]  /*c250*/  @P0 IADD3 R0, P1, R132, R181, RZ ;  /* 0x000000b584000210 */ /* 0x000fe40007f3e0ff */
[C---:B------:R-:W-:Y:S04]  /*c260*/  HMMA.16816.F32 R24, R172.reuse, R186, R24 ;  /* 0x000000baac18723c */ /* 0x040fe80000001818 */
[----:B------:R-:W-:Y:S02]  /*c270*/  @P0 IADD3.X R2, R176, R221, RZ, P1, !PT ;  /* 0x000000ddb0020210 */ /* 0x000fe40000ffe4ff */
[C---:B------:R-:W-:Y:S02]  /*c280*/  @P0 LEA R224, P1, R0.reuse, c[0x0][0x1c8], 0x1 ;  /* 0x0000720000e00a11 */ /* 0x040fe400078208ff */
[C---:B------:R-:W-:Y:S04]  /*c290*/  HMMA.16816.F32 R28, R172.reuse, R188, R28 ;  /* 0x000000bcac1c723c */ /* 0x040fe8000000181c */
[----:B------:R-:W-:Y:S02]  /*c2a0*/  @P0 LEA.HI.X R225, R0, c[0x0][0x1cc], R2, 0x1, P1 ;  /* 0x0000730000e10a11 */ /* 0x000fe400008f0c02 */
[----:B------:R-:W-:Y:S02]  /*c2b0*/  @P0 IADD3 R177, P1, R232, 0x80, RZ ;  /* 0x00000080e8b10810 */ /* 0x000fe40007f3e0ff */
[----:B------:R-:W-:Y:S01]  /*c2c0*/  HMMA.16816.F32 R32, R172, R190, R32 ;  /* 0x000000beac20723c */ /* 0x000fe20000001820 */
[----:B------:R-:W1:Y:S03]  /*c2d0*/  LDSM.16.M88.4 R172, [R198] ;  /* 0x00000000c6ac783b */ /* 0x000e660000000200 */
[----:B------:R-:W-:Y:S02]  /*c2e0*/  @P0 IADD3.X R180, RZ, R231, RZ, P1, !PT ;  /* 0x000000e7ffb40210 */ /* 0x000fe40000ffe4ff */
[----:B------:R-:W-:Y:S06]  /*c2f0*/  @P0 IADD3 R0, P1, R132, R177, RZ ;  /* 0x000000b184000210 */ /* 0x000fec0007f3e0ff */
[----:B------:R-:W-:Y:S02]  /*c300*/  @P0 IADD3.X R2, R176, R180, RZ, P1, !PT ;  /* 0x000000b4b0020210 */ /* 0x000fe40000ffe4ff */
[C---:B------:R-:W-:Y:S04]  /*c310*/  @P0 LEA R184, P1, R0.reuse, c[0x0][0x1c8], 0x1 ;  /* 0x0000720000b80a11 */ /* 0x040fe800078208ff */
[----:B------:R-:W-:Y:S02]  /*c320*/  @P0 LEA.HI.X R185, R0, c[0x0][0x1cc], R2, 0x1, P1 ;  /* 0x0000730000b90a11 */ /* 0x000fe400008f0c02 */
[----:B------:R-:W-:Y:S04]  /*c330*/  @P0 MOV R0, c[0x0][0x1e0] ;  /* 0x0000780000000a02 */ /* 0x000fe80000000f00 */
[C---:B------:R-:W-:Y:S04]  /*c340*/  @P0 LEA R2, P1, R0.reuse, R132, 0x5 ;  /* 0x0000008400020211 */ /* 0x040fe800078228ff */
[----:B------:R-:W-:Y:S02]  /*c350*/  @P0 LEA.HI.X R0, R0, R176, R3, 0x5, P1 ;  /* 0x000000b000000211 */ /* 0x000fe400008f2c03 */
[----:B------:R-:W-:Y:S04]  /*c360*/  @P0 IADD3 R3, P1, R232, 0xc0, RZ ;  /* 0x000000c0e8030810 */ /* 0x000fe80007f3e0ff */
[----:B------:R-:W-:Y:S02]  /*c370*/  @P0 IADD3.X R135, RZ, R231, RZ, P1, !PT ;  /* 0x000000e7ff870210 */ /* 0x000fe40000ffe4ff */
[----:B------:R-:W-:Y:S01]  /*c380*/  @P0 IADD3 R132, P1, R132, R3, RZ ;  /* 0x0000000384840210 */ /* 0x000fe20007f3e0ff */
        /* <DEDUP_REMOVED lines=11> */
[----:B------:R-:W-:Y:S08]  /*c440*/  LDSM.16.M88.4 R168, [R201] ;  /* 0x00000000c9a8783b */ /* 0x000ff00000000200 */
        /* <DEDUP_REMOVED lines=12> */
[----:B------:R-:W-:Y:S08]  /*c510*/  LDSM.16.M88.4 R168, [R199+0x4000] ;  /* 0x00400000c7a8783b */ /* 0x000ff00000000200 */
        /* <DEDUP_REMOVED lines=153> */
[----:B------:R-:W-:Y:S07]  /*ceb0*/  DEPBAR.LE SB0, 0x0 ;  /* 0x000080000000791a */ /* 0x000fee0000000000 */
[----:B------:R-:W-:Y:S01]  /*cec0*/  BAR.SYNC.DEFER_BLOCKING 0x0 ;  /* 0x0000000000007b1d */ /* 0x000fe20000010000 */
[C---:B-1----:R-:W-:Y:S08]  /*ced0*/  HMMA.16816.F32 R28, R168.reuse, R172, R28 ;  /* 0x000000aca81c723c */ /* 0x042ff0000000181c */
[----:B------:R-:W-:Y:S01]  /*cee0*/  HMMA.16816.F32 R32, R168, R174, R32 ;  /* 0x000000aea820723c */ /* 0x000fe20000001820 */
[----:B------:R-:W-:Y:S01]  /*cef0*/  @!PT LDS RZ, [RZ] ;  /* 0x00000000fffff984 */ /* 0x000fe20000000800 */
[----:B------:R-:W-:Y:S01]  /*cf00*/  @!PT LDS RZ, [RZ] ;  /* 0x00000000fffff984 */ /* 0x000fe20000000800 */
[----:B------:R-:W-:Y:S01]  /*cf10*/  @!PT LDS RZ, [RZ] ;  /* 0x00000000fffff984 */ /* 0x000fe20000000800 */
[----:B------:R1:W-:Y:S06]  /*cf20*/  @P0 LDGSTS.E.BYPASS.LTC128B.128 [R219+0x8100], [R226.64], !P6 ;  /* 0x08100000e2db0fae */ /* 0x0003ec000f101d46 */
[----:B------:R-:W-:Y:S02]  /*cf30*/  @P0 IADD3.X R168, R176, R135, RZ, P1, !PT ;  /* 0x00000087b0a80210 */ /* 0x000fe40000ffe4ff */
[C---:B------:R-:W-:Y:S01]  /*cf40*/  @P0 LEA R178, P1, R132.reuse, c[0x0][0x1c8], 0x1 ;  /* 0x0000720084b20a11 */ /* 0x040fe200078208ff */
[----:B------:R2:W-:Y:S03]  /*cf50*/  @P0 LDGSTS.E.BYPASS.LTC128B.128 [R219+0xa100], [R224.64], !P5 ;  /* 0x0a100000e0db0fae */ /* 0x0005e6000e901d46 */
[----:B------:R-:W-:Y:S02]  /*cf60*/  @P0 LEA.HI.X R179, R132, c[0x0][0x1cc], R168, 0x1, P1 ;  /* 0x0000730084b30a11 */ /* 0x000fe400008f0ca8 */
[----:B------:R-:W-:Y:S03]  /*cf70*/  @P0 IADD3 R132, P1, R2, R181, RZ ;  /* 0x000000b502840210 */ /* 0x000fe60007f3e0ff */
[----:B------:R3:W-:Y:S01]  /*cf80*/  @P0 LDGSTS.E.BYPASS.LTC128B.128 [R219+0xc100], [R184.64], !P4 ;  /* 0x0c100000b8db0fae */ /* 0x0007e2000e101d46 */
[----:B------:R-:W-:Y:S02]  /*cf90*/  @P0 IADD3.X R169, R0, R221, RZ, P1, !PT ;  /* 0x000000dd00a90210 */ /* 0x000fe40000ffe4ff */
[----:B------:R-:W-:Y:S04]  /*cfa0*/  @P0 IADD3 R168, P1, R2, R177, RZ ;  /* 0x000000b102a80210 */ /* 0x000fe80007f3e0ff */
[----:B------:R-:W-:Y:S01]  /*cfb0*/  @P0 IADD3.X R170, R0, R180, RZ, P1, !PT ;  /* 0x000000b400aa0210 */ /* 0x000fe20000ffe4ff */
[----:B------:R4:W-:Y:S01]  /*cfc0*/  @P0 LDGSTS.E.BYPASS.LTC128B.128 [R219+0xe100], [R178.64], !P3 ;  /* 0x0e100000b2db0fae */ /* 0x0009e2000d901d46 */
[----:B------:R-:W-:Y:S04]  /*cfd0*/  @P0 IADD3 R3, P1, R2, R3, RZ ;  /* 0x0000000302030210 */ /* 0x000fe80007f3e0ff */
[----:B------:R-:W-:Y:S02]  /*cfe0*/  @P0 IADD3.X R135, R0, R135, RZ, P1, !PT ;  /* 0x0000008700870210 */ /* 0x000fe40000ffe4ff */
[----:B------:R-:W-:Y:S04]  /*cff0*/  @P0 IADD3 R2, P1, R2, R232, RZ ;  /* 0x000000e802020210 */ /* 0x000fe80007f3e0ff */
[----:B------:R-:W-:Y:S02]  /*d000*/  @P0 IADD3.X R0, R0, R231, RZ, P1, !PT ;  /* 0x000000e700000210 */ /* 0x000fe40000ffe4ff */
[C---:B------:R-:W-:Y:S04]  /*d010*/  @P0 LEA R176, P1, R2.reuse, c[0x0][0x1c8], 0x1 ;  /* 0x0000720002b00a11 */ /* 0x040fe800078208ff */
[----:B------:R-:W-:Y:S01]  /*d020*/  @P0 LEA.HI.X R177, R2, c[0x0][0x1cc], R0, 0x1, P1 ;  /* 0x0000730002b10a11 */ /* 0x000fe200008f0c00 */
[----:B------:R-:W-:Y:S01]  /*d030*/  FMUL.FTZ R0, R5, c[0x0][0x320] ;  /* 0x0000c80005007a20 */ /* 0x000fe20000410000 */
[----:B------:R-:W-:Y:S01]  /*d040*/  @P0 LEA R174, P1, R132, c[0x0][0x1c8], 0x1 ;  /* 0x0000720084ae0a11 */ /* 0x000fe200078208ff */
[----:B------:R-:W-:Y:S02]  /*d050*/  FMUL.FTZ R2, R4, c[0x0][0x320] ;  /* 0x0000c80004027a20 */ /* 0x000fe40000410000 */
[----:B------:R5:W-:Y:S01]  /*d060*/  @P0 LDGSTS.E.BYPASS.LTC128B.128 [R219+0x9100], [R176.64], !P6 ;  /* 0x09100000b0db0fae */ /* 0x000be2000f101d46 */
[----:B------:R-:W-:Y:S01]  /*d070*/  @P0 LEA.HI.X R175, R132, c[0x0][0x1cc], R169, 0x1, P1 ;  /* 0x0000730084af0a11 */ /* 0x000fe200008f0ca9 */
[----:B------:R1:W-:Y:S01]  /*d080*/  MUFU.TANH R181, R2 ;  /* 0x0000000200b57308 */ /* 0x0003e20000002400 */
[C---:B------:R-:W-:Y:S04]  /*d090*/  @P0 LEA R172, P1, R168.reuse, c[0x0][0x1c8], 0x1 ;  /* 0x00007200a8ac0a11 */ /* 0x040fe800078208ff */
[----:B------:R-:W-:Y:S01]  /*d0a0*/  @P0 LEA.HI.X R173, R168, c[0x0][0x1cc], R170, 0x1, P1 ;  /* 0x00007300a8ad0a11 */ /* 0x000fe200008f0caa */
[----:B------:R2:W-:Y:S01]  /*d0b0*/  @P0 LDGSTS.E.BYPASS.LTC128B.128 [R219+0xb100], [R174.64], !P5 ;  /* 0x0b100000aedb0fae */ /* 0x0005e2000e901d46 */
[C---:B------:R-:W-:Y:S03]  /*d0c0*/  @P0 LEA R170, P1, R3.reuse, c[0x0][0x1c8], 0x1 ;  /* 0x0000720003aa0a11 */ /* 0x040fe600078208ff */
[----:B------:R2:W-:Y:S01]  /*d0d0*/  MUFU.TANH R169, R0 ;  /* 0x0000000000a97308 */ /* 0x0005e20000002400 */
[----:B------:R-:W-:Y:S01]  /*d0e0*/  @P0 LEA.HI.X R171, R3, c[0x0][0x1cc], R135, 0x1, P1 ;  /* 0x0000730003ab0a11 */ /* 0x000fe200008f0c87 */
[----:B------:R-:W-:Y:S02]  /*d0f0*/  FMUL.FTZ R3, R32, c[0x0][0x320] ;  /* 0x0000c80020037a20 */ /* 0x000fe40000410000 */
[----:B------:R3:W-:Y:S06]  /*d100*/  @P0 LDGSTS.E.BYPASS.LTC128B.128 [R219+0xd100], [R172.64], !P4 ;  /* 0x0d100000acdb0fae */ /* 0x0007ec000e101d46 */
[----:B------:R3:W-:Y:S02]  /*d110*/  MUFU.TANH R250, R3 ;  /* 0x0000000300fa7308 */ /* 0x0007e40000002400 */
[----:B------:R5:W-:Y:S01]  /*d120*/  @P0 LDGSTS.E.BYPASS.LTC128B.128 [R219+0xf100], [R170.64], !P3 ;  /* 0x0f100000aadb0fae */ /* 0x000be2000d901d46 */
[----:B-1----:R-:W-:Y:S07]  /*d130*/  FMUL.FTZ R2, R31, c[0x0][0x320] ;  /* 0x0000c8001f027a20 */ /* 0x002fee0000410000 */
[----:B------:R-:W1:Y:S01]  /*d140*/  MUFU.TANH R188, R2 ;  /* 0x0000000200bc7308 */ /* 0x000e620000002400 */
[----:B----4-:R-:W4:Y:S01]  /*d150*/  LDL.LU R178, [R1] ;  /* 0x0000000001b27983 */ /* 0x010f220000300800 */
[----:B--2---:R-:W-:Y:S03]  /*d160*/  FMUL.FTZ R0, R6, c[0x0][0x320] ;  /* 0x0000c80006007a20 */ /* 0x004fe60000410000 */
[----:B------:R-:W0:Y:S05]  /*d170*/  LDGDEPBAR ;  /* 0x00000000000079af */ /* 0x000e2a0000000000 */
[----:B------:R2:W2:Y:S01]  /*d180*/  MUFU.TANH R182, R0 ;  /* 0x0000000000b67308 */ /* 0x0004a20000002400 */
[----:B---3--:R-:W-:Y:S09]  /*d190*/  FMUL.FTZ R3, R33, c[0x0][0x320] ;  /* 0x0000c80021037a20 */ /* 0x008ff20000410000 */
[----:B------:R3:W-:Y:S01]  /*d1a0*/  MUFU.TANH R248, R3 ;  /* 0x0000000300f87308 */ /* 0x0007e20000002400 */
[----:B-1----:R-:W-:Y:S01]  /*d1b0*/  MOV R179, R188 ;  /* 0x000000bc00b37202 */ /* 0x002fe20000000f00 */
[----:B--2---:R-:W-:Y:S01]  /*d1c0*/  FMUL.FTZ R0, R7, c[0x0][0x320] ;  /* 0x0000c80007007a20 */ /* 0x004fe20000410000 */
[----:B------:R-:W-:Y:S07]  /*d1d0*/  FMNMX.FTZ R2, R182, R134, !PT ;  /* 0x00000086b6027209 */ /* 0x000fee0007810000 */
[----:B------:R1:W2:Y:S01]  /*d1e0*/  MUFU.TANH R180, R0 ;  /* 0x0000000000b47308 */ /* 0x0002a20000002400 */
[----:B---3--:R-:W-:Y:S09]  /*d1f0*/  FMUL.FTZ R3, R34, c[0x0][0x320] ;  /* 0x0000c80022037a20 */ /* 0x008ff20000410000 */
[----:B------:R-:W-:Y:S01]  /*d200*/  MUFU.TANH R135, R3 ;  /* 0x0000000300877308 */ /* 0x000fe20000002400 */
[----:B-1----:R-:W-:Y:S01]  /*d210*/  FMUL.FTZ R0, R8, c[0x0][0x320] ;  /* 0x0000c80008007a20 */ /* 0x002fe20000410000 */
[----:B--2---:R-:W-:Y:S08]  /*d220*/  FMNMX.FTZ R2, R180, R2, !PT ;  /* 0x00000002b4027209 */ /* 0x004ff00007810000 */
[----:B------:R1:W-:Y:S02]  /*d230*/  MUFU.TANH R7, R0 ;  /* 0x0000000000077308 */ /* 0x0003e40000002400 */
[----:B-1----:R-:W-:Y:S08]  /*d240*/  FMUL.FTZ R0, R9, c[0x0][0x320] ;  /* 0x0000c80009007a20 */ /* 0x002ff00000410000 */
[----:B------:R1:W-:Y:S02]  /*d250*/  MUFU.TANH R6, R0 ;  /* 0x0000000000067308 */ /* 0x0003e40000002400 */
[----:B-1----:R-:W-:Y:S08]  /*d260*/  FMUL.FTZ R0, R10, c[0x0][0x320] ;  /* 0x0000c8000a007a20 */ /* 0x002ff00000410000 */
[----:B------:R1:W2:Y:S02]  /*d270*/  MUFU.TANH R8, R0 ;  /* 0x0000000000087308 */ /* 0x0002a40000002400 */
[----:B-1----:R-:W-:Y:S01]  /*d280*/  FMUL.FTZ R0, R11, c[0x0][0x320] ;  /* 0x0000c8000b007a20 */ /* 0x002fe20000410000 */
[----:B--2---:R-:W-:Y:S07]  /*d290*/  FMNMX.FTZ R2, R8, R2, !PT ;  /* 0x0000000208027209 */ /* 0x004fee0007810000 */
[----:B------:R1:W2:Y:S02]  /*d2a0*/  MUFU.TANH R9, R0 ;  /* 0x0000000000097308 */ /* 0x0002a40000002400 */
[----:B-1----:R-:W-:Y:S01]  /*d2b0*/  FMUL.FTZ R0, R12, c[0x0][0x320] ;  /* 0x0000c8000c007a20 */ /* 0x002fe20000410000 */
[----:B--2---:R-:W-:Y:S07]  /*d2c0*/  FMNMX.FTZ R2, R9, R2, !PT ;  /* 0x0000000209027209 */ /* 0x004fee0007810000 */
[----:B------:R1:W-:Y:S02]  /*d2d0*/  MUFU.TANH R186, R0 ;  /* 0x0000000000ba7308 */ /* 0x0003e40000002400 */
[----:B-1----:R-:W-:Y:S08]  /*d2e0*/  FMUL.FTZ R0, R13, c[0x0][0x320] ;  /* 0x0000c8000d007a20 */ /* 0x002ff00000410000 */
[----:B------:R1:W-:Y:S02]  /*d2f0*/  MUFU.TANH R189, R0 ;  /* 0x0000000000bd7308 */ /* 0x0003e40000002400 */
[----:B-1----:R-:W-:Y:S08]  /*d300*/  FMUL.FTZ R0, R14, c[0x0][0x320] ;  /* 0x0000c8000e007a20 */ /* 0x002ff00000410000 */
[----:B------:R1:W2:Y:S02]  /*d310*/  MUFU.TANH R190, R0 ;  /* 0x0000000000be7308 */ /* 0x0002a40000002400 */
[----:B-1----:R-:W-:Y:S01]  /*d320*/  FMUL.FTZ R0, R15, c[0x0][0x320] ;  /* 0x0000c8000f007a20 */ /* 0x002fe20000410000 */
[----:B--2---:R-:W-:Y:S01]  /*d330*/  FMNMX.FTZ R2, R190, R2, !PT ;  /* 0x00000002be027209 */ /* 0x004fe20007810000 */
[----:B------:R-:W-:Y:S06]  /*d340*/  LDSM.16.MT88.4 R12, [R193] ;  /* 0x00000000c10c783b */ /* 0x000fec0000004200 */
        /* <DEDUP_REMOVED lines=24> */
[----:B------:R1:W2:Y:S02]  /*d4d0*/  MUFU.TANH R245, R0 ;  /* 0x0000000000f57308 */ /* 0x0002a40000002400 */
[----:B-1----:R-:W-:Y:S08]  /*d4e0*/  FMUL.FTZ R0, R25, c[0x0][0x320] ;  /* 0x0000c80019007a20 */ /* 0x002ff00000410000 */
[----:B------:R1:W3:Y:S02]  /*d4f0*/  MUFU.TANH R246, R0 ;  /* 0x0000000000f67308 */ /* 0x0002e40000002400 */
        /* <DEDUP_REMOVED lines=8> */
[----:B-1----:R-:W-:Y:S02]  /*d580*/  FMUL.FTZ R0, R30, c[0x0][0x320] ;  /* 0x0000c8001e007a20 */ /* 0x002fe40000410000 */
[----:B------:R-:W-:Y:S06]  /*d590*/  LDSM.16.MT88.4 R28, [R197] ;  /* 0x00000000c51c783b */ /* 0x000fec0000004200 */
[----:B------:R1:W1:Y:S02]  /*d5a0*/  MUFU.TANH R191, R0 ;  /* 0x0000000000bf7308 */ /* 0x0002640000002400 */
[----:B-1----:R-:W-:Y:S04]  /*d5b0*/  FMNMX.FTZ R0, R181, R133, !PT ;  /* 0x00000085b5007209 */ /* 0x002fe80007810000 */
        /* <DEDUP_REMOVED lines=8> */
[----:B------:R-:W-:Y:S01]  /*d640*/  FMNMX.FTZ R2, R242, R0, !PT ;  /* 0x00000000f2027209 */ /* 0x000fe20007810000 */
[----:B------:R-:W-:Y:S03]  /*d650*/  FMUL.FTZ R0, R35, c[0x0][0x320] ;  /* 0x0000c80023007a20 */ /* 0x000fe60000410000 */
[----:B--2---:R-:W-:Y:S01]  /*d660*/  FMNMX.FTZ R2, R245, R2, !PT ;  /* 0x00000002f5027209 */ /* 0x004fe20007810000 */
[----:B------:R3:W1:Y:S03]  /*d670*/  MUFU.TANH R168, R0 ;  /* 0x0000000000a87308 */ /* 0x0006660000002400 */
[----:B---3--:R-:W-:Y:S02]  /*d680*/  FMNMX.FTZ R0, R246, R2, !PT ;  /* 0x00000002f6007209 */ /* 0x008fe40007810000 */
        /* <DEDUP_REMOVED lines=17> */
[C---:B------:R-:W-:Y:S02]  /*d7a0*/  FMUL.FTZ R183, R132.reuse, c[0x0][0x2d0] ;  /* 0x0000b40084b77a20 */ /* 0x040fe40000410000 */
[----:B------:R-:W-:Y:S01]  /*d7b0*/  FADD.FTZ R2, -R132, R133 ;  /* 0x0000008584027221 */ /* 0x000fe20000010100 */
[----:B-1----:R-:W-:Y:S01]  /*d7c0*/  FMNMX.FTZ R3, R0, R3, !PT ;  /* 0x0000000300037209 */ /* 0x002fe20007810000 */
[--C-:B------:R-:W-:Y:S02]  /*d7d0*/  FFMA.FTZ R4, R181, c[0x0][0x2d0], -R183.reuse ;  /* 0x0000b400b5047a23 */ /* 0x100fe400000108b7 */
[----:B------:R-:W-:Y:S02]  /*d7e0*/  FMUL.FTZ R0, R2, c[0x0][0x2d0] ;  /* 0x0000b40002007a20 */ /* 0x000fe40000410000 */
[----:B------:R1:W-:Y:S01]  /*d7f0*/  MUFU.EX2 R181, R4 ;  /* 0x0000000400b57308 */ /* 0x0003e20000000800 */
[----:B------:R-:W-:Y:S09]  /*d800*/  FMUL.FTZ R133, R3, c[0x0][0x2d0] ;  /* 0x0000b40003857a20 */ /* 0x000ff20000410000 */
[----:B------:R2:W3:Y:S01]  /*d810*/  MUFU.EX2 R2, R0 ;  /* 0x0000000000027308 */ /* 0x0004e20000000800 */
[--C-:B-1----:R-:W-:Y:S09]  /*d820*/  FFMA.FTZ R4, R169, c[0x0][0x2d0], -R183.reuse ;  /* 0x0000b400a9047a23 */ /* 0x102ff200000108b7 */
        /* <DEDUP_REMOVED lines=8> */
[----:B------:R-:W-:Y:S02]  /*d8b0*/  FMUL.FTZ R25, R2, R157 ;  /* 0x0000009d02197220 */ /* 0x000fe40000410000 */
[--C-:B------:R-:W-:Y:S02]  /*d8c0*/  FFMA.FTZ R134, R186, c[0x0][0x2d0], -R183.reuse ;  /* 0x0000b400ba867a23 */ /* 0x100fe400000108b7 */
[C---:B------:R-:W-:Y:S02]  /*d8d0*/  FMUL.FTZ R32, R2.reuse, R164 ;  /* 0x000000a402207220 */ /* 0x040fe40000410000 */
[--C-:B-1----:R-:W-:Y:S01]  /*d8e0*/  FFMA.FTZ R4, R7, c[0x0][0x2d0], -R183.reuse ;  /* 0x0000b40007047a23 */ /* 0x102fe200000108b7 */
[----:B------:R-:W-:Y:S01]  /*d8f0*/  MUFU.EX2 R227, R134 ;  /* 0x0000008600e37308 */ /* 0x000fe20000000800 */
[C---:B------:R-:W-:Y:S02]  /*d900*/  FMUL.FTZ R33, R2.reuse, R165 ;  /* 0x000000a502217220 */ /* 0x040fe40000410000 */
[C---:B------:R-:W-:Y:S02]  /*d910*/  FMUL.FTZ R36, R2.reuse, R36 ;  /* 0x0000002402247220 */ /* 0x040fe40000410000 */
[----:B------:R-:W-:Y:S02]  /*d920*/  FMUL.FTZ R37, R2, R37 ;  /* 0x0000002502257220 */ /* 0x000fe40000410000 */
[--C-:B------:R-:W-:Y:S02]  /*d930*/  FFMA.FTZ R156, R251, c[0x0][0x2d0], -R183.reuse ;  /* 0x0000b400fb9c7a23 */ /* 0x100fe400000108b7 */
[--C-:B------:R-:W-:Y:S01]  /*d940*/  FFMA.FTZ R157, R250, c[0x0][0x2d0], -R183.reuse ;  /* 0x0000b400fa9d7a23 */ /* 0x100fe200000108b7 */
[----:B------:R1:W-:Y:S01]  /*d950*/  MUFU.EX2 R240, R4 ;  /* 0x0000000400f07308 */ /* 0x0003e20000000800 */
[C---:B------:R-:W-:Y:S02]  /*d960*/  FMUL.FTZ R40, R2.reuse, R40 ;  /* 0x0000002802287220 */ /* 0x040fe40000410000 */
[----:B------:R-:W-:Y:S02]  /*d970*/  FMUL.FTZ R41, R2, R41 ;  /* 0x0000002902297220 */ /* 0x000fe40000410000 */
[C---:B--2---:R-:W-:Y:S02]  /*d980*/  FMUL.FTZ R7, R0.reuse, R139 ;  /* 0x0000008b00077220 */ /* 0x044fe40000410000 */
[C---:B------:R-:W-:Y:S02]  /*d990*/  FMUL.FTZ R10, R0.reuse, R142 ;  /* 0x0000008e000a7220 */ /* 0x040fe40000410000 */
[C---:B------:R-:W-:Y:S02]  /*d9a0*/  FMUL.FTZ R11, R0.reuse, R143 ;  /* 0x0000008f000b7220 */ /* 0x040fe40000410000 */
[C---:B------:R-:W-:Y:S02]  /*d9b0*/  FMUL.FTZ R18, R0.reuse, R150 ;  /* 0x0000009600127220 */ /* 0x040fe40000410000 */
[C---:B------:R-:W-:Y:S02]  /*d9c0*/  FMUL.FTZ R19, R0.reuse, R151 ;  /* 0x0000009700137220 */ /* 0x040fe40000410000 */
[C---:B------:R-:W-:Y:S01]  /*d9d0*/  FMUL.FTZ R26, R0.reuse, R158 ;  /* 0x0000009e001a7220 */ /* 0x040fe20000410000 */
[----:B------:R-:W-:Y:S01]  /*d9e0*/  LDSM.16.MT88.4 R148, [R194+0x2000] ;  /* 0x00200000c294783b */ /* 0x000fe20000004200 */
[C---:B------:R-:W-:Y:S02]  /*d9f0*/  FMUL.FTZ R27, R0.reuse, R159 ;  /* 0x0000009f001b7220 */ /* 0x040fe40000410000 */
[C---:B------:R-:W-:Y:S02]  /*da00*/  FMUL.FTZ R34, R0.reuse, R166 ;  /* 0x000000a600227220 */ /* 0x040fe40000410000 */
[C---:B------:R-:W-:Y:S02]  /*da10*/  FMUL.FTZ R35, R0.reuse, R167 ;  /* 0x000000a700237220 */ /* 0x040fe40000410000 */
[----:B------:R-:W-:Y:S01]  /*da20*/  FMUL.FTZ R38, R0, R38 ;  /* 0x0000002600267220 */ /* 0x000fe20000410000 */
[----:B------:R-:W2:Y:S01]  /*da30*/  LDL.LU R158, [R1+0x8] ;  /* 0x00000800019e7983 */ /* 0x000ea20000300800 */
[--C-:B-1----:R-:W-:Y:S02]  /*da40*/  FFMA.FTZ R4, R6, c[0x0][0x2d0], -R183.reuse ;  /* 0x0000b40006047a23 */ /* 0x102fe400000108b7 */
[C---:B------:R-:W-:Y:S01]  /*da50*/  FMUL.FTZ R6, R0.reuse, R138 ;  /* 0x0000008a00067220 */ /* 0x040fe20000410000 */
[----:B------:R-:W-:Y:S01]  /*da60*/  LDSM.16.MT88.4 R164, [R196+0x1800] ;  /* 0x00180000c4a4783b */ /* 0x000fe20000004200 */
[----:B------:R-:W1:Y:S01]  /*da70*/  MUFU.EX2 R239, R4 ;  /* 0x0000000400ef7308 */ /* 0x000e620000000800 */
[C---:B------:R-:W-:Y:S02]  /*da80*/  FMUL.FTZ R39, R0.reuse, R39 ;  /* 0x0000002700277220 */ /* 0x040fe40000410000 */
[----:B------:R-:W-:Y:S02]  /*da90*/  FFMA.FTZ R134, R189, c[0x0][0x2d0], -R183 ;  /* 0x0000b400bd867a23 */ /* 0x000fe400000108b7 */
        /* <DEDUP_REMOVED lines=8> */
[----:B------:R-:W-:Y:S02]  /*db20*/  FMUL.FTZ R49, R2, R49 ;  /* 0x0000003102317220 */ /* 0x000fe40000410000 */
[C---:B------:R-:W-:Y:S02]  /*db30*/  FMUL.FTZ R50, R0.reuse, R50 ;  /* 0x0000003200327220 */ /* 0x040fe40000410000 */
[----:B------:R-:W-:Y:S01]  /*db40*/  FMUL.FTZ R51, R0, R51 ;  /* 0x0000003300337220 */ /* 0x000fe20000410000 */
        /* <DEDUP_REMOVED lines=16> */
[--C-:B-1----:R-:W-:Y:S01]  /*dc50*/  FFMA.FTZ R4, R180, c[0x0][0x2d0], -R133.reuse ;  /* 0x0000b400b4047a23 */ /* 0x102fe20000010885 */
[----:B------:R-:W-:Y:S01]  /*dc60*/  MOV R180, R191 ;  /* 0x000000bf00b47202 */ /* 0x000fe20000000f00 */
[----:B------:R-:W-:Y:S02]  /*dc70*/  FMUL.FTZ R65, R2, R65 ;  /* 0x0000004102417220 */ /* 0x000fe40000410000 */
[----:B------:R-:W1:Y:S01]  /*dc80*/  MUFU.EX2 R188, R4 ;  /* 0x0000000400bc7308 */ /* 0x000e620000000800 */
        /* <DEDUP_REMOVED lines=28> */
[--C-:B-1----:R-:W-:Y:S02]  /*de50*/  FFMA.FTZ R4, R9, c[0x0][0x2d0], -R133.reuse ;  /* 0x0000b40009047a23 */ /* 0x102fe40000010885 */
[----:B------:R-:W-:Y:S02]  /*de60*/  FMUL.FTZ R9, R2, R141 ;  /* 0x0000008d02097220 */ /* 0x000fe40000410000 */
[----:B------:R-:W1:Y:S01]  /*de70*/  MUFU.EX2 R191, R4 ;  /* 0x0000000400bf7308 */ /* 0x000e620000000800 */
[----:B------:R-:W3:Y:S01]  /*de80*/  LDSM.16.MT88.4 R140, [R196] ;  /* 0x00000000c48c783b */ /* 0x000ee20000004200 */
        /* <DEDUP_REMOVED lines=12> */
[----:B------:R-:W-:Y:S01]  /*df50*/  FMUL.FTZ R4, R2, R136 ;  /* 0x0000008802047220 */ /* 0x000fe20000410000 */
[----:B------:R-:W-:Y:S01]  /*df60*/  F2FP.PACK_AB R136, R238, R181 ;  /* 0x000000b5ee88723e */ /* 0x000fe200000000ff */
[----:B------:R-:W-:Y:S02]  /*df70*/  FMUL.FTZ R101, R2, R101 ;  /* 0x0000006502657220 */ /* 0x000fe40000410000 */
[C---:B------:R-:W-:Y:S02]  /*df80*/  FMUL.FTZ R102, R0.reuse, R102 ;  /* 0x0000006600667220 */ /* 0x040fe40000410000 */
[----:B------:R-:W-:Y:S02]  /*df90*/  FMUL.FTZ R103, R0, R103 ;  /* 0x0000006700677220 */ /* 0x000fe40000410000 */
[C---:B------:R-:W-:Y:S05]  /*dfa0*/  HMMA.16816.F32 R4, R136.reuse, R12, R4 ;  /* 0x0000000c8804723c */ /* 0x040fea0000001804 */
        /* <DEDUP_REMOVED lines=10> */
[C---:B------:R-:W-:Y:S03]  /*e050*/  HMMA.16816.F32 R12, R136.reuse, R20, R12 ;  /* 0x00000014880c723c */ /* 0x040fe6000000180c */
[C---:B------:R-:W-:Y:S02]  /*e060*/  FMUL.FTZ R108, R2.reuse, R108 ;  /* 0x0000006c026c7220 */ /* 0x040fe40000410000 */
        /* <DEDUP_REMOVED lines=8> */
[----:B------:R-:W-:Y:S01]  /*e0f0*/  LDSM.16.MT88.4 R152, [R196+0x1000] ;  /* 0x00100000c498783b */ /* 0x000fe20000004200 */
        /* <DEDUP_REMOVED lines=11> */
[----:B------:R-:W-:Y:S02]  /*e1b0*/  FMUL.FTZ R115, R0, R115 ;  /* 0x0000007300737220 */ /* 0x000fe40000410000 */
[C---:B------:R-:W-:Y:S02]  /*e1c0*/  FMUL.FTZ R116, R2.reuse, R116 ;  /* 0x0000007402747220 */ /* 0x040fe40000410000 */
[----:B------:R-:W-:Y:S01]  /*e1d0*/  FMUL.FTZ R117, R2, R117 ;  /* 0x0000007502757220 */ /* 0x000fe20000410000 */
[C---:B---3--:R-:W-:Y:S03]  /*e1e0*/  HMMA.16816.F32 R28, R136.reuse, R140, R28 ;  /* 0x0000008c881c723c */ /* 0x048fe6000000181c */
[C---:B------:R-:W-:Y:S02]  /*e1f0*/  FMUL.FTZ R118, R0.reuse, R118 ;  /* 0x0000007600767220 */ /* 0x040fe40000410000 */
[----:B------:R-:W-:Y:S02]  /*e200*/  FMUL.FTZ R119, R0, R119 ;  /* 0x0000007700777220 */ /* 0x000fe40000410000 */
[C---:B------:R-:W-:Y:S01]  /*e210*/  FMUL.FTZ R120, R2.reuse, R120 ;  /* 0x0000007802787220 */ /* 0x040fe20000410000 */
[C---:B------:R-:W-:Y:S01]  /*e220*/  HMMA.16816.F32 R32, R136.reuse, R142, R32 ;  /* 0x0000008e8820723c */ /* 0x040fe20000001820 */
[----:B------:R-:W3:Y:S03]  /*e230*/  LDSM.16.MT88.4 R140, [R197+0x2000] ;  /* 0x00200000c58c783b */ /* 0x000ee60000004200 */
[----:B------:R-:W-:Y:S02]  /*e240*/  FMUL.FTZ R121, R2, R121 ;  /* 0x0000007902797220 */ /* 0x000fe40000410000 */
[C---:B------:R-:W-:Y:S02]  /*e250*/  FMUL.FTZ R122, R0.reuse, R122 ;  /* 0x0000007a007a7220 */ /* 0x040fe40000410000 */
[C---:B-1----:R-:W-:Y:S04]  /*e260*/  HMMA.16816.F32 R36, R136.reuse, R144, R36 ;  /* 0x000000908824723c */ /* 0x042fe80000001824 */
[----:B------:R-:W-:Y:S02]  /*e270*/  FMUL.FTZ R123, R0, R123 ;  /* 0x0000007b007b7220 */ /* 0x000fe40000410000 */
[C---:B------:R-:W-:Y:S02]  /*e280*/  FMUL.FTZ R124, R2.reuse, R124 ;  /* 0x0000007c027c7220 */ /* 0x040fe40000410000 */
[C---:B------:R-:W-:Y:S01]  /*e290*/  HMMA.16816.F32 R40, R136.reuse, R146, R40 ;  /* 0x000000928828723c */ /* 0x040fe20000001828 */
[----:B------:R-:W1:Y:S03]  /*e2a0*/  LDSM.16.MT88.4 R144, [R196+0x2000] ;  /* 0x00200000c490783b */ /* 0x000e660000004200 */
[----:B------:R-:W-:Y:S02]  /*e2b0*/  FMUL.FTZ R125, R2, R125 ;  /* 0x0000007d027d7220 */ /* 0x000fe40000410000 */
[C---:B------:R-:W-:Y:S02]  /*e2c0*/  FMUL.FTZ R126, R0.reuse, R126 ;  /* 0x0000007e007e7220 */ /* 0x040fe40000410000 */
[C---:B------:R-:W-:Y:S04]  /*e2d0*/  HMMA.16816.F32 R44, R136.reuse, R148, R44 ;  /* 0x00000094882c723c */ /* 0x040fe8000000182c */
[----:B------:R-:W-:Y:S02]  /*e2e0*/  FMUL.FTZ R127, R0, R127 ;  /* 0x0000007f007f7220 */ /* 0x000fe40000410000 */
[C---:B------:R-:W-:Y:S02]  /*e2f0*/  FMUL.FTZ R128, R2.reuse, R128 ;  /* 0x0000008002807220 */ /* 0x040fe40000410000 */
[C---:B------:R-:W-:Y:S01]  /*e300*/  HMMA.16816.F32 R48, R136.reuse, R150, R48 ;  /* 0x000000968830723c */ /* 0x040fe20000001830 */
[----:B------:R-:W2:Y:S03]  /*e310*/  LDSM.16.MT88.4 R148, [R193+0x4000] ;  /* 0x00400000c194783b */ /* 0x000ea60000004200 */
[----:B------:R-:W-:Y:S02]  /*e320*/  FMUL.FTZ R129, R2, R129 ;  /* 0x0000008102817220 */ /* 0x000fe40000410000 */
[C---:B------:R-:W-:Y:S02]  /*e330*/  FMUL.FTZ R130, R0.reuse, R130 ;  /* 0x0000008200827220 */ /* 0x040fe40000410000 */
[----:B------:R-:W-:Y:S01]  /*e340*/  FMUL.FTZ R131, R0, R131 ;  /* 0x0000008300837220 */ /* 0x000fe20000410000 */
[C---:B---3--:R-:W-:Y:S03]  /*e350*/  HMMA.16816.F32 R52, R136.reuse, R140, R52 ;  /* 0x0000008c8834723c */ /* 0x048fe60000001834 */
[----:B------:R-:W-:Y:S02]  /*e360*/  FFMA.FTZ R134, R221, c[0x0][0x2d0], -R133 ;  /* 0x0000b400dd867a23 */ /* 0x000fe40000010885 */
[----:B----4-:R-:W-:Y:S01]  /*e370*/  FFMA.FTZ R160, R2, R178, R181 ;  /* 0x000000b202a07223 */ /* 0x010fe200000100b5 */
[----:B------:R-:W-:Y:S01]  /*e380*/  MOV R178, R180 ;  /* 0x000000b400b27202 */ /* 0x000fe20000000f00 */
[----:B------:R3:W4:Y:S01]  /*e390*/  MUFU.EX2 R185, R134 ;  /* 0x0000008600b97308 */ /* 0x0007220000000800 */
[C---:B------:R-:W-:Y:S01]  /*e3a0*/  HMMA.16816.F32 R56, R136.reuse, R142, R56 ;  /* 0x0000008e8838723c */ /* 0x040fe20000001838 */
[----:B------:R-:W4:Y:S03]  /*e3b0*/  LDSM.16.MT88.4 R140, [R194+0x4000] ;  /* 0x00400000c28c783b */ /* 0x000f260000004200 */
[----:B------:R-:W-:Y:S04]  /*e3c0*/  FFMA.FTZ R2, R178, c[0x0][0x2d0], -R133 ;  /* 0x0000b400b2027a23 */ /* 0x000fe80000010885 */
[C---:B-1----:R-:W-:Y:S01]  /*e3d0*/  HMMA.16816.F32 R60, R136.reuse, R144, R60 ;  /* 0x00000090883c723c */ /* 0x042fe2000000183c */
[----:B------:R-:W-:Y:S07]  /*e3e0*/  MUFU.EX2 R180, R156 ;  /* 0x0000009c00b47308 */ /* 0x000fee0000000800 */
[C---:B------:R-:W-:Y:S01]  /*e3f0*/  HMMA.16816.F32 R64, R136.reuse, R146, R64 ;  /* 0x000000928840723c */ /* 0x040fe20000001840 */
[----:B------:R-:W1:Y:S02]  /*e400*/  LDSM.16.MT88.4 R144, [R197+0x4000] ;  /* 0x00400000c590783b */ /* 0x000e640000004200 */
[----:B------:R5:W-:Y:S01]  /*e410*/  MUFU.EX2 R172, R2 ;  /* 0x0000000200ac7308 */ /* 0x000be20000000800 */
[----:B---3--:R-:W-:Y:S04]  /*e420*/  FFMA.FTZ R134, R223, c[0x0][0x2d0], -R183 ;  /* 0x0000b400df867a23 */ /* 0x008fe800000108b7 */
[C---:B--2---:R-:W-:Y:S05]  /*e430*/  HMMA.16816.F32 R68, R136.reuse, R148, R68 ;  /* 0x000000948844723c */ /* 0x044fea0000001844 */
[----:B------:R2:W-:Y:S03]  /*e440*/  MUFU.EX2 R225, R134 ;  /* 0x0000008600e17308 */ /* 0x0005e60000000800 */
[C---:B------:R-:W-:Y:S01]  /*e450*/  HMMA.16816.F32 R72, R136.reuse, R150, R72 ;  /* 0x000000968848723c */ /* 0x040fe20000001848 */
[----:B------:R-:W3:Y:S07]  /*e460*/  LDSM.16.MT88.4 R148, [R196+0x4000] ;  /* 0x00400000c494783b */ /* 0x000eee0000004200 */
[C---:B----4-:R-:W-:Y:S04]  /*e470*/  HMMA.16816.F32 R76, R136.reuse, R140, R76 ;  /* 0x0000008c884c723c */ /* 0x050fe8000000184c */
[----:B-----5:R-:W-:Y:S02]  /*e480*/  FFMA.FTZ R2, R179, c[0x0][0x2d0], -R133 ;  /* 0x0000b400b3027a23 */ /* 0x020fe40000010885 */
[----:B------:R-:W-:Y:S02]  /*e490*/  MUFU.EX2 R179, R157 ;  /* 0x0000009d00b37308 */ /* 0x000fe40000000800 */
[C---:B------:R-:W-:Y:S01]  /*e4a0*/  HMMA.16816.F32 R80, R136.reuse, R142, R80 ;  /* 0x0000008e8850723c */ /* 0x040fe20000001850 */
[----:B------:R-:W4:Y:S03]  /*e4b0*/  LDSM.16.MT88.4 R140, [R193+0x6000] ;  /* 0x00600000c18c783b */ /* 0x000f260000004200 */
[----:B--2---:R-:W-:Y:S04]  /*e4c0*/  FFMA.FTZ R134, R228, c[0x0][0x2d0], -R183 ;  /* 0x0000b400e4867a23 */ /* 0x004fe800000108b7 */
[----:B------:R2:W-:Y:S01]  /*e4d0*/  MUFU.EX2 R173, R2 ;  /* 0x0000000200ad7308 */ /* 0x0005e20000000800 */
[C---:B-1----:R-:W-:Y:S08]  /*e4e0*/  HMMA.16816.F32 R84, R136.reuse, R144, R84 ;  /* 0x000000908854723c */ /* 0x042ff00000001854 */
[C---:B------:R-:W-:Y:S01]  /*e4f0*/  HMMA.16816.F32 R88, R136.reuse, R146, R88 ;  /* 0x000000928858723c */ /* 0x040fe20000001858 */
[----:B------:R-:W1:Y:S01]  /*e500*/  LDSM.16.MT88.4 R144, [R194+0x6000] ;  /* 0x00600000c290783b */ /* 0x000e620000004200 */
[----:B------:R5:W1:Y:S06]  /*e510*/  MUFU.EX2 R224, R134 ;  /* 0x0000008600e07308 */ /* 0x000a6c0000000800 */
[C---:B---3--:R-:W-:Y:S04]  /*e520*/  HMMA.16816.F32 R92, R136.reuse, R148, R92 ;  /* 0x00000094885c723c */ /* 0x048fe8000000185c */
[--C-:B--2---:R-:W-:Y:S04]  /*e530*/  FFMA.FTZ R2, R135, c[0x0][0x2d0], -R133.reuse ;  /* 0x0000b40087027a23 */ /* 0x104fe80000010885 */
[C---:B------:R-:W-:Y:S01]  /*e540*/  HMMA.16816.F32 R96, R136.reuse, R150, R96 ;  /* 0x000000968860723c */ /* 0x040fe20000001860 */
[----:B------:R-:W2:Y:S07]  /*e550*/  LDSM.16.MT88.4 R148, [R197+0x6000] ;  /* 0x00600000c594783b */ /* 0x000eae0000004200 */
[C---:B----4-:R-:W-:Y:S04]  /*e560*/  HMMA.16816.F32 R100, R136.reuse, R140, R100 ;  /* 0x0000008c8864723c */ /* 0x050fe80000001864 */
[--C-:B-----5:R-:W-:Y:S04]  /*e570*/  FFMA.FTZ R134, R229, c[0x0][0x2d0], -R133.reuse ;  /* 0x0000b400e5867a23 */ /* 0x120fe80000010885 */
[----:B------:R3:W-:Y:S01]  /*e580*/  MUFU.EX2 R184, R134 ;  /* 0x0000008600b87308 */ /* 0x0007e20000000800 */
[C---:B------:R-:W-:Y:S01]  /*e590*/  HMMA.16816.F32 R104, R136.reuse, R142, R104 ;  /* 0x0000008e8868723c */ /* 0x040fe20000001868 */
[----:B------:R-:W4:Y:S07]  /*e5a0*/  LDSM.16.MT88.4 R140, [R196+0x6000] ;  /* 0x00600000c48c783b */ /* 0x000f2e0000004200 */
[C---:B-1----:R-:W-:Y:S08]  /*e5b0*/  HMMA.16816.F32 R108, R136.reuse, R144, R108 ;  /* 0x00000090886c723c */ /* 0x042ff0000000186c */
[C---:B------:R-:W-:Y:S01]  /*e5c0*/  HMMA.16816.F32 R112, R136.reuse, R146, R112 ;  /* 0x000000928870723c */ /* 0x040fe20000001870 */
[----:B------:R-:W1:Y:S03]  /*e5d0*/  LDSM.16.MT88.4 R144, [R193+0x800] ;  /* 0x00080000c190783b */ /* 0x000e660000004200 */
[----:B---3--:R-:W-:Y:S04]  /*e5e0*/  FFMA.FTZ R134, R237, c[0x0][0x2d0], -R133 ;  /* 0x0000b400ed867a23 */ /* 0x008fe80000010885 */
[C---:B--2---:R-:W-:Y:S01]  /*e5f0*/  HMMA.16816.F32 R116, R136.reuse, R148, R116 ;  /* 0x000000948874723c */ /* 0x044fe20000001874 */
[----:B------:R2:W3:Y:S07]  /*e600*/  MUFU.EX2 R182, R134 ;  /* 0x0000008600b67308 */ /* 0x0004ee0000000800 */
[C---:B------:R-:W-:Y:S01]  /*e610*/  HMMA.16816.F32 R120, R136.reuse, R150, R120 ;  /* 0x000000968878723c */ /* 0x040fe20000001878 */
[----:B------:R-:W5:Y:S07]  /*e620*/  LDSM.16.MT88.4 R148, [R194+0x800] ;  /* 0x00080000c294783b */ /* 0x000f6e0000004200 */
[C---:B----4-:R-:W-:Y:S08]  /*e630*/  HMMA.16816.F32 R124, R136.reuse, R140, R124 ;  /* 0x0000008c887c723c */ /* 0x050ff0000000187c */
[----:B------:R-:W-:Y:S01]  /*e640*/  HMMA.16816.F32 R128, R136, R142, R128 ;  /* 0x0000008e8880723c */ /* 0x000fe20000001880 */
[----:B------:R-:W4:Y:S03]  /*e650*/  LDSM.16.MT88.4 R140, [R197+0x800] ;  /* 0x00080000c58c783b */ /* 0x000f260000004200 */
[--C-:B--2---:R-:W-:Y:S03]  /*e660*/  FFMA.FTZ R134, R241, c[0x0][0x2d0], -R183.reuse ;  /* 0x0000b400f1867a23 */ /* 0x104fe600000108b7 */
[----:B------:R-:W-:Y:S01]  /*e670*/  F2FP.PACK_AB R136, R226, R227 ;  /* 0x000000e3e288723e */ /* 0x000fe200000000ff */
[----:B------:R2:W-:Y:S01]  /*e680*/  MUFU.EX2 R223, R134 ;  /* 0x0000008600df7308 */ /* 0x0005e20000000800 */
[----:B------:R-:W-:Y:S03]  /*e690*/  F2FP.PACK_AB R137, R185, R186 ;  /* 0x000000bab989723e */ /* 0x000fe600000000ff */
[----:B------:R-:W-:Y:S02]  /*e6a0*/  F2FP.PACK_AB R138, R224, R225 ;  /* 0x000000e1e08a723e */ /* 0x000fe400000000ff */
[----:B---3--:R-:W-:Y:S07]  /*e6b0*/  F2FP.PACK_AB R139, R182, R184 ;  /* 0x000000b8b68b723e */ /* 0x008fee00000000ff */
[C---:B-1----:R-:W-:Y:S08]  /*e6c0*/  HMMA.16816.F32 R4, R136.reuse, R144, R4 ;  /* 0x000000908804723c */ /* 0x042ff00000001804 */
[C---:B------:R-:W-:Y:S01]  /*e6d0*/  HMMA.16816.F32 R8, R136.reuse, R146, R8 ;  /* 0x000000928808723c */ /* 0x040fe20000001808 */
[----:B------:R-:W1:Y:S03]  /*e6e0*/  LDSM.16.MT88.4 R144, [R196+0x800] ;  /* 0x00080000c490783b */ /* 0x000e660000004200 */
[----:B--2---:R-:W-:Y:S04]  /*e6f0*/  FFMA.FTZ R134, R242, c[0x0][0x2d0], -R183 ;  /* 0x0000b400f2867a23 */ /* 0x004fe800000108b7 */
[C---:B-----5:R-:W-:Y:S01]  /*e700*/  HMMA.16816.F32 R12, R136.reuse, R148, R12 ;  /* 0x00000094880c723c */ /* 0x060fe2000000180c */
[----:B------:R2:W-:Y:S07]  /*e710*/  MUFU.EX2 R221, R134 ;  /* 0x0000008600dd7308 */ /* 0x0005ee0000000800 */
[C---:B------:R-:W-:Y:S01]  /*e720*/  HMMA.16816.F32 R16, R136.reuse, R150, R16 ;  /* 0x000000968810723c */ /* 0x040fe20000001810 */
[----:B------:R-:W3:Y:S07]  /*e730*/  LDSM.16.MT88.4 R148, [R193+0x2800] ;  /* 0x00280000c194783b */ /* 0x000eee0000004200 */
[C---:B----4-:R-:W-:Y:S08]  /*e740*/  HMMA.16816.F32 R20, R136.reuse, R140, R20 ;  /* 0x0000008c8814723c */ /* 0x050ff00000001814 */
[C---:B------:R-:W-:Y:S01]  /*e750*/  HMMA.16816.F32 R24, R136.reuse, R142, R24 ;  /* 0x0000008e8818723c */ /* 0x040fe20000001818 */
[----:B------:R-:W4:Y:S03]  /*e760*/  LDSM.16.MT88.4 R140, [R194+0x2800] ;  /* 0x00280000c28c783b */ /* 0x000f260000004200 */
[--C-:B--2---:R-:W-:Y:S04]  /*e770*/  FFMA.FTZ R134, R244, c[0x0][0x2d0], -R133.reuse ;  /* 0x0000b400f4867a23 */ /* 0x104fe80000010885 */
[----:B------:R2:W-:Y:S01]  /*e780*/  MUFU.EX2 R176, R134 ;  /* 0x0000008600b07308 */ /* 0x0005e20000000800 */
[C---:B-1----:R-:W-:Y:S08]  /*e790*/  HMMA.16816.F32 R28, R136.reuse, R144, R28 ;  /* 0x00000090881c723c */ /* 0x042ff0000000181c */
[C---:B------:R-:W-:Y:S01]  /*e7a0*/  HMMA.16816.F32 R32, R136.reuse, R146, R32 ;  /* 0x000000928820723c */ /* 0x040fe20000001820 */
[----:B------:R-:W1:Y:S07]  /*e7b0*/  LDSM.16.MT88.4 R144, [R197+0x2800] ;  /* 0x00280000c590783b */ /* 0x000e6e0000004200 */
[C---:B---3--:R-:W-:Y:S04]  /*e7c0*/  HMMA.16816.F32 R36, R136.reuse, R148, R36 ;  /* 0x000000948824723c */ /* 0x048fe80000001824 */
[----:B--2---:R-:W-:Y:S04]  /*e7d0*/  FFMA.FTZ R134, R243, c[0x0][0x2d0], -R133 ;  /* 0x0000b400f3867a23 */ /* 0x004fe80000010885 */
[C---:B------:R-:W-:Y:S01]  /*e7e0*/  HMMA.16816.F32 R40, R136.reuse, R150, R40 ;  /* 0x000000968828723c */ /* 0x040fe20000001828 */
[----:B------:R-:W2:Y:S01]  /*e7f0*/  LDSM.16.MT88.4 R148, [R196+0x2800] ;  /* 0x00280000c494783b */ /* 0x000ea20000004200 */
[----:B------:R3:W-:Y:S06]  /*e800*/  MUFU.EX2 R177, R134 ;  /* 0x0000008600b17308 */ /* 0x0007ec0000000800 */
[C---:B----4-:R-:W-:Y:S08]  /*e810*/  HMMA.16816.F32 R44, R136.reuse, R140, R44 ;  /* 0x0000008c882c723c */ /* 0x050ff0000000182c */
[C---:B------:R-:W-:Y:S01]  /*e820*/  HMMA.16816.F32 R48, R136.reuse, R142, R48 ;  /* 0x0000008e8830723c */ /* 0x040fe20000001830 */
[----:B------:R-:W4:Y:S07]  /*e830*/  LDSM.16.MT88.4 R140, [R193+0x4800] ;  /* 0x00480000c18c783b */ /* 0x000f2e0000004200 */
[C---:B-1----:R-:W-:Y:S04]  /*e840*/  HMMA.16816.F32 R52, R136.reuse, R144, R52 ;  /* 0x000000908834723c */ /* 0x042fe80000001834 */
[--C-:B---3--:R-:W-:Y:S04]  /*e850*/  FFMA.FTZ R134, R245, c[0x0][0x2d0], -R183.reuse ;  /* 0x0000b400f5867a23 */ /* 0x108fe800000108b7 */
[----:B------:R1:W-:Y:S01]  /*e860*/  MUFU.EX2 R190, R134 ;  /* 0x0000008600be7308 */ /* 0x0003e20000000800 */
[C---:B------:R-:W-:Y:S01]  /*e870*/  HMMA.16816.F32 R56, R136.reuse, R146, R56 ;  /* 0x000000928838723c */ /* 0x040fe20000001838 */
[----:B------:R-:W3:Y:S07]  /*e880*/  LDSM.16.MT88.4 R144, [R194+0x4800] ;  /* 0x00480000c290783b */ /* 0x000eee0000004200 */
[C---:B--2---:R-:W-:Y:S08]  /*e890*/  HMMA.16816.F32 R60, R136.reuse, R148, R60 ;  /* 0x00000094883c723c */ /* 0x044ff0000000183c */
[C---:B------:R-:W-:Y:S01]  /*e8a0*/  HMMA.16816.F32 R64, R136.reuse, R150, R64 ;  /* 0x000000968840723c */ /* 0x040fe20000001840 */
[----:B------:R-:W2:Y:S03]  /*e8b0*/  LDSM.16.MT88.4 R148, [R197+0x4800] ;  /* 0x00480000c594783b */ /* 0x000ea60000004200 */
[----:B-1----:R-:W-:Y:S04]  /*e8c0*/  FFMA.FTZ R134, R246, c[0x0][0x2d0], -R183 ;  /* 0x0000b400f6867a23 */ /* 0x002fe800000108b7 */
[C---:B----4-:R-:W-:Y:S01]  /*e8d0*/  HMMA.16816.F32 R68, R136.reuse, R140, R68 ;  /* 0x0000008c8844723c */ /* 0x050fe20000001844 */
[----:B------:R1:W-:Y:S07]  /*e8e0*/  MUFU.EX2 R189, R134 ;  /* 0x0000008600bd7308 */ /* 0x0003ee0000000800 */
[C---:B------:R-:W-:Y:S01]  /*e8f0*/  HMMA.16816.F32 R72, R136.reuse, R142, R72 ;  /* 0x0000008e8848723c */ /* 0x040fe20000001848 */
[----:B------:R-:W4:Y:S07]  /*e900*/  LDSM.16.MT88.4 R140, [R196+0x4800] ;  /* 0x00480000c48c783b */ /* 0x000f2e0000004200 */
[C---:B---3--:R-:W-:Y:S08]  /*e910*/  HMMA.16816.F32 R76, R136.reuse, R144, R76 ;  /* 0x00000090884c723c */ /* 0x048ff0000000184c */
[C---:B------:R-:W-:Y:S01]  /*e920*/  HMMA.16816.F32 R80, R136.reuse, R146, R80 ;  /* 0x000000928850723c */ /* 0x040fe20000001850 */
[----:B------:R-:W3:Y:S03]  /*e930*/  LDSM.16.MT88.4 R144, [R193+0x6800] ;  /* 0x00680000c190783b */ /* 0x000ee60000004200 */
[--C-:B-1----:R-:W-:Y:S04]  /*e940*/  FFMA.FTZ R134, R247, c[0x0][0x2d0], -R133.reuse ;  /* 0x0000b400f7867a23 */ /* 0x102fe80000010885 */
[C---:B--2---:R-:W-:Y:S01]  /*e950*/  HMMA.16816.F32 R84, R136.reuse, R148, R84 ;  /* 0x000000948854723c */ /* 0x044fe20000001854 */
[----:B------:R1:W-:Y:S07]  /*e960*/  MUFU.EX2 R175, R134 ;  /* 0x0000008600af7308 */ /* 0x0003ee0000000800 */
[C---:B------:R-:W-:Y:S01]  /*e970*/  HMMA.16816.F32 R88, R136.reuse, R150, R88 ;  /* 0x000000968858723c */ /* 0x040fe20000001858 */
[----:B------:R-:W2:Y:S07]  /*e980*/  LDSM.16.MT88.4 R148, [R194+0x6800] ;  /* 0x00680000c294783b */ /* 0x000eae0000004200 */
[C---:B----4-:R-:W-:Y:S08]  /*e990*/  HMMA.16816.F32 R92, R136.reuse, R140, R92 ;  /* 0x0000008c885c723c */ /* 0x050ff0000000185c */
[C---:B------:R-:W-:Y:S01]  /*e9a0*/  HMMA.16816.F32 R96, R136.reuse, R142, R96 ;  /* 0x0000008e8860723c */ /* 0x040fe20000001860 */
[----:B------:R-:W4:Y:S03]  /*e9b0*/  LDSM.16.MT88.4 R140, [R197+0x6800] ;  /* 0x00680000c58c783b */ /* 0x000f260000004200 */
[--C-:B-1----:R-:W-:Y:S02]  /*e9c0*/  FFMA.FTZ R134, R249, c[0x0][0x2d0], -R133.reuse ;  /* 0x0000b400f9867a23 */ /* 0x102fe40000010885 */
[----:B------:R-:W-:Y:S02]  /*e9d0*/  FFMA.FTZ R133, R168, c[0x0][0x2d0], -R133 ;  /* 0x0000b400a8857a23 */ /* 0x000fe40000010885 */
[----:B------:R1:W-:Y:S01]  /*e9e0*/  MUFU.EX2 R174, R134 ;  /* 0x0000008600ae7308 */ /* 0x0003e20000000800 */
[C---:B---3--:R-:W-:Y:S08]  /*e9f0*/  HMMA.16816.F32 R100, R136.reuse, R144, R100 ;  /* 0x000000908864723c */ /* 0x048ff00000001864 */
[C---:B------:R-:W-:Y:S01]  /*ea00*/  HMMA.16816.F32 R104, R136.reuse, R146, R104 ;  /* 0x000000928868723c */ /* 0x040fe20000001868 */
[----:B------:R-:W3:Y:S01]  /*ea10*/  LDSM.16.MT88.4 R144, [R196+0x6800] ;  /* 0x00680000c490783b */ /* 0x000ee20000004200 */
[----:B------:R-:W-:Y:S06]  /*ea20*/  MUFU.EX2 R133, R133 ;  /* 0x0000008500857308 */ /* 0x000fec0000000800 */
[C---:B--2---:R-:W-:Y:S04]  /*ea30*/  HMMA.16816.F32 R108, R136.reuse, R148, R108 ;  /* 0x00000094886c723c */ /* 0x044fe8000000186c */
[--C-:B-1----:R-:W-:Y:S04]  /*ea40*/  FFMA.FTZ R134, R252, c[0x0][0x2d0], -R183.reuse ;  /* 0x0000b400fc867a23 */ /* 0x102fe800000108b7 */
[C---:B------:R-:W-:Y:S01]  /*ea50*/  HMMA.16816.F32 R112, R136.reuse, R150, R112 ;  /* 0x000000968870723c */ /* 0x040fe20000001870 */
[----:B------:R-:W-:Y:S01]  /*ea60*/  LDSM.16.MT88.4 R148, [R194+0x1000] ;  /* 0x00100000c294783b */ /* 0x000fe20000004200 */
[----:B------:R-:W1:Y:S02]  /*ea70*/  MUFU.EX2 R181, R134 ;  /* 0x0000008600b57308 */ /* 0x000e640000000800 */
[----:B------:R-:W-:Y:S04]  /*ea80*/  FFMA.FTZ R183, R248, c[0x0][0x2d0], -R183 ;  /* 0x0000b400f8b77a23 */ /* 0x000fe800000108b7 */
[C---:B----4-:R-:W-:Y:S04]  /*ea90*/  HMMA.16816.F32 R116, R136.reuse, R140, R116 ;  /* 0x0000008c8874723c */ /* 0x050fe80000001874 */
[----:B------:R-:W2:Y:S04]  /*eaa0*/  MUFU.EX2 R178, R183 ;  /* 0x000000b700b27308 */ /* 0x000ea80000000800 */
[C---:B------:R-:W-:Y:S01]  /*eab0*/  HMMA.16816.F32 R120, R136.reuse, R142, R120 ;  /* 0x0000008e8878723c */ /* 0x040fe20000001878 */
[----:B------:R-:W4:Y:S05]  /*eac0*/  LDSM.16.MT88.4 R140, [R193+0x1000] ;  /* 0x00100000c18c783b */ /* 0x000f2a0000004200 */
[----:B------:R5:W5:Y:S02]  /*ead0*/  MUFU.EX2 R134, R2 ;  /* 0x0000000200867308 */ /* 0x000b640000000800 */
[C---:B---3--:R-:W-:Y:S04]  /*eae0*/  HMMA.16816.F32 R124, R136.reuse, R144, R124 ;  /* 0x00000090887c723c */ /* 0x048fe8000000187c */
[----:B-1----:R-:W-:Y:S04]  /*eaf0*/  F2FP.PACK_AB R168, R180, R181 ;  /* 0x000000b5b4a8723e */ /* 0x002fe800000000ff */
[----:B------:R-:W-:Y:S01]  /*eb00*/  HMMA.16816.F32 R128, R136, R146, R128 ;  /* 0x000000928880723c */ /* 0x000fe20000001880 */
[----:B------:R-:W1:Y:S03]  /*eb10*/  LDSM.16.MT88.4 R144, [R197+0x1000] ;  /* 0x00100000c590783b */ /* 0x000e660000004200 */
[----:B--2---:R-:W-:Y:S03]  /*eb20*/  F2FP.PACK_AB R170, R178, R179 ;  /* 0x000000b3b2aa723e */ /* 0x004fe600000000ff */
[----:B------:R-:W-:Y:S02]  /*eb30*/  F2FP.PACK_AB R136, R221, R223 ;  /* 0x000000dfdd88723e */ /* 0x000fe400000000ff */
[----:B------:R-:W-:Y:S01]  /*eb40*/  F2FP.PACK_AB R137, R177, R176 ;  /* 0x000000b0b189723e */ /* 0x000fe200000000ff */
[----:B------:R-:W2:Y:S02]  /*eb50*/  LDL R183, [R1+0x14] ;  /* 0x0000140001b77983 */ /* 0x000ea40000100800 */
[----:B------:R-:W-:Y:S02]  /*eb60*/  F2FP.PACK_AB R138, R189, R190 ;  /* 0x000000bebd8a723e */ /* 0x000fe400000000ff */
[----:B------:R-:W-:Y:S01]  /*eb70*/  F2FP.PACK_AB R139, R174, R175 ;  /* 0x000000afae8b723e */ /* 0x000fe200000000ff */
[----:B-----5:R-:W-:Y:S01]  /*eb80*/  FFMA.FTZ R2, R0, R158, R187 ;  /* 0x0000009e00027223 */ /* 0x020fe200000100bb */
[----:B------:R-:W-:Y:S01]  /*eb90*/  F2FP.PACK_AB R171, R133, R134 ;  /* 0x0000008685ab723e */ /* 0x000fe200000000ff */
[----:B------:R-:W-:Y:S01]  /*eba0*/  LDSM.16.MT88.4 R156, [R197+0x1800] ;  /* 0x00180000c59c783b */ /* 0x000fe20000004200 */
[----:B------:R-:W-:Y:S02]  /*ebb0*/  FADD.FTZ R0, R238, R160 ;  /* 0x000000a0ee007221 */ /* 0x000fe40000010000 */
[----:B------:R-:W-:Y:S02]  /*ebc0*/  FADD.FTZ R2, R188, R2 ;  /* 0x00000002bc027221 */ /* 0x000fe40000010000 */
[----:B------:R-:W-:Y:S01]  /*ebd0*/  FADD.FTZ R0, R240, R0 ;  /* 0x00000000f0007221 */ /* 0x000fe20000010000 */
[C---:B----4-:R-:W-:Y:S03]  /*ebe0*/  HMMA.16816.F32 R4, R136.reuse, R140, R4 ;  /* 0x0000008c8804723c */ /* 0x050fe60000001804 */
[----:B------:R-:W-:Y:S01]  /*ebf0*/  FADD.FTZ R135, R169, R2 ;  /* 0x00000002a9877221 */ /* 0x000fe20000010000 */
[----:B------:R-:W-:Y:S01]  /*ec00*/  F2FP.PACK_AB R169, R173, R172 ;  /* 0x000000acada9723e */ /* 0x000fe200000000ff */
[----:B------:R-:W-:Y:S02]  /*ec10*/  FADD.FTZ R2, R239, R0 ;  /* 0x00000000ef027221 */ /* 0x000fe40000010000 */
[----:B------:R-:W-:Y:S01]  /*ec20*/  FADD.FTZ R0, R191, R135 ;  /* 0x00000087bf007221 */ /* 0x000fe20000010000 */
[C---:B------:R-:W-:Y:S01]  /*ec30*/  HMMA.16816.F32 R8, R136.reuse, R142, R8 ;  /* 0x0000008e8808723c */ /* 0x040fe20000001808 */
[----:B------:R-:W3:Y:S03]  /*ec40*/  LDSM.16.MT88.4 R140, [R193+0x3000] ;  /* 0x00300000c18c783b */ /* 0x000ee60000004200 */
[----:B------:R-:W-:Y:S02]  /*ec50*/  FADD.FTZ R2, R227, R2 ;  /* 0x00000002e3027221 */ /* 0x000fe40000010000 */
[----:B------:R-:W-:Y:S02]  /*ec60*/  FADD.FTZ R0, R186, R0 ;  /* 0x00000000ba007221 */ /* 0x000fe40000010000 */
[C---:B------:R-:W-:Y:S04]  /*ec70*/  HMMA.16816.F32 R12, R136.reuse, R148, R12 ;  /* 0x00000094880c723c */ /* 0x040fe8000000180c */
[----:B------:R-:W-:Y:S02]  /*ec80*/  FADD.FTZ R2, R226, R2 ;  /* 0x00000002e2027221 */ /* 0x000fe40000010000 */
[----:B------:R-:W-:Y:S02]  /*ec90*/  FADD.FTZ R0, R185, R0 ;  /* 0x00000000b9007221 */ /* 0x000fe40000010000 */
[C---:B------:R-:W-:Y:S01]  /*eca0*/  HMMA.16816.F32 R16, R136.reuse, R150, R16 ;  /* 0x000000968810723c */ /* 0x040fe20000001810 */
[----:B------:R-:W4:Y:S03]  /*ecb0*/  LDSM.16.MT88.4 R148, [R194+0x3000] ;  /* 0x00300000c294783b */ /* 0x000f260000004200 */
[----:B------:R-:W-:Y:S02]  /*ecc0*/  FADD.FTZ R2, R225, R2 ;  /* 0x00000002e1027221 */ /* 0x000fe40000010000 */
        /* <DEDUP_REMOVED lines=8> */
[C---:B------:R-:W-:Y:S04]  /*ed50*/  HMMA.16816.F32 R28, R136.reuse, R152, R28 ;  /* 0x00000098881c723c */ /* 0x040fe8000000181c */
[----:B------:R-:W-:Y:S02]  /*ed60*/  FADD.FTZ R2, R221, R2 ;  /* 0x00000002dd027221 */ /* 0x000fe40000010000 */
[----:B------:R-:W-:Y:S02]  /*ed70*/  FADD.FTZ R0, R177, R0 ;  /* 0x00000000b1007221 */ /* 0x000fe40000010000 */
[C---:B------:R-:W-:Y:S01]  /*ed80*/  HMMA.16816.F32 R32, R136.reuse, R154, R32 ;  /* 0x0000009a8820723c */ /* 0x040fe20000001820 */
[----:B------:R-:W5:Y:S03]  /*ed90*/  LDSM.16.MT88.4 R152, [R196+0x3000] ;  /* 0x00300000c498783b */ /* 0x000f660000004200 */
[----:B------:R-:W-:Y:S02]  /*eda0*/  FADD.FTZ R2, R190, R2 ;  /* 0x00000002be027221 */ /* 0x000fe40000010000 */
[----:B------:R-:W-:Y:S02]  /*edb0*/  FADD.FTZ R0, R175, R0 ;  /* 0x00000000af007221 */ /* 0x000fe40000010000 */
[C---:B---3--:R-:W-:Y:S04]  /*edc0*/  HMMA.16816.F32 R36, R136.reuse, R140, R36 ;  /* 0x0000008c8824723c */ /* 0x048fe80000001824 */
[----:B------:R-:W-:Y:S02]  /*edd0*/  FADD.FTZ R2, R189, R2 ;  /* 0x00000002bd027221 */ /* 0x000fe40000010000 */
[----:B------:R-:W-:Y:S02]  /*ede0*/  FADD.FTZ R0, R174, R0 ;  /* 0x00000000ae007221 */ /* 0x000fe40000010000 */
        /* <DEDUP_REMOVED lines=8> */
[C---:B-----5:R-:W-:Y:S08]  /*ee70*/  HMMA.16816.F32 R60, R136.reuse, R152, R60 ;  /* 0x00000098883c723c */ /* 0x060ff0000000183c */
[C---:B------:R-:W-:Y:S01]  /*ee80*/  HMMA.16816.F32 R64, R136.reuse, R154, R64 ;  /* 0x0000009a8840723c */ /* 0x040fe20000001840 */
[----:B------:R-:W5:Y:S07]  /*ee90*/  LDSM.16.MT88.4 R152, [R196+0x5000] ;  /* 0x00500000c498783b */ /* 0x000f6e0000004200 */
        /* <DEDUP_REMOVED lines=19> */
[C---:B------:R-:W-:Y:S08]  /*efd0*/  HMMA.16816.F32 R120, R136.reuse, R146, R120 ;  /* 0x000000928878723c */ /* 0x040ff00000001878 */
[C---:B-----5:R-:W-:Y:S08]  /*efe0*/  HMMA.16816.F32 R124, R136.reuse, R152, R124 ;  /* 0x00000098887c723c */ /* 0x060ff0000000187c */
[----:B------:R-:W-:Y:S08]  /*eff0*/  HMMA.16816.F32 R128, R136, R154, R128 ;  /* 0x0000009a8880723c */ /* 0x000ff00000001880 */
[C---:B---3--:R-:W-:Y:S01]  /*f000*/  HMMA.16816.F32 R136, R168.reuse, R140, R4 ;  /* 0x0000008ca888723c */ /* 0x048fe20000001804 */
[----:B------:R-:W1:Y:S07]  /*f010*/  LDSM.16.MT88.4 R4, [R193+0x3800] ;  /* 0x00380000c104783b */ /* 0x000e6e0000004200 */
[C---:B------:R-:W-:Y:S01]  /*f020*/  HMMA.16816.F32 R140, R168.reuse, R142, R8 ;  /* 0x0000008ea88c723c */ /* 0x040fe20000001808 */
[----:B------:R-:W3:Y:S07]  /*f030*/  LDSM.16.MT88.4 R8, [R194+0x3800] ;  /* 0x00380000c208783b */ /* 0x000eee0000004200 */
[C---:B----4-:R-:W-:Y:S01]  /*f040*/  HMMA.16816.F32 R144, R168.reuse, R148, R12 ;  /* 0x00000094a890723c */ /* 0x050fe2000000180c */
[----:B------:R-:W4:Y:S07]  /*f050*/  LDSM.16.MT88.4 R12, [R197+0x3800] ;  /* 0x00380000c50c783b */ /* 0x000f2e0000004200 */
[C---:B------:R-:W-:Y:S01]  /*f060*/  HMMA.16816.F32 R148, R168.reuse, R150, R16 ;  /* 0x00000096a894723c */ /* 0x040fe20000001810 */
[----:B------:R-:W5:Y:S02]  /*f070*/  LDSM.16.MT88.4 R16, [R196+0x3800] ;  /* 0x00380000c410783b */ /* 0x000f640000004200 */
[----:B--2---:R-:W-:Y:S05]  /*f080*/  ISETP.GT.AND P0, PT, R222, R183, PT ;  /* 0x000000b7de00720c */ /* 0x004fea0003f04270 */
[C---:B------:R-:W-:Y:S01]  /*f090*/  HMMA.16816.F32 R152, R168.reuse, R156, R20 ;  /* 0x0000009ca898723c */ /* 0x040fe20000001814 */
[----:B------:R-:W2:Y:S03]  /*f0a0*/  LDSM.16.MT88.4 R20, [R193+0x5800] ;  /* 0x00580000c114783b */ /* 0x000ea60000004200 */
[----:B------:R-:W-:Y:S04]  /*f0b0*/  MOV R222, R220 ;  /* 0x000000dc00de7202 */ /* 0x000fe80000000f00 */
[C---:B------:R-:W-:Y:S01]  /*f0c0*/  HMMA.16816.F32 R156, R168.reuse, R158, R24 ;  /* 0x0000009ea89c723c */ /* 0x040fe20000001818 */
[----:B------:R-:W-:Y:S07]  /*f0d0*/  LDSM.16.MT88.4 R24, [R193+0x7800] ;  /* 0x00780000c118783b */ /* 0x000fee0000004200 */
[C---:B------:R-:W-:Y:S08]  /*f0e0*/  HMMA.16816.F32 R160, R168.reuse, R164, R28 ;  /* 0x000000a4a8a0723c */ /* 0x040ff0000000181c */
[C---:B------:R-:W-:Y:S08]  /*f0f0*/  HMMA.16816.F32 R164, R168.reuse, R166, R32 ;  /* 0x000000a6a8a4723c */ /* 0x040ff00000001820 */
        /* <DEDUP_REMOVED lines=20> */
[C---:B----4-:R-:W-:Y:S07]  /*f240*/  HMMA.16816.F32 R92, R168.reuse, R12, R92 ;  /* 0x0000000ca85c723c */ /* 0x050fee000000185c */
[-C--:B------:R-:W-:Y:S01]  /*f250*/  MOV R12, R3.reuse ;  /* 0x00000003000c7202 */ /* 0x080fe20000000f00 */
[C---:B------:R-:W-:Y:S08]  /*f260*/  HMMA.16816.F32 R96, R168.reuse, R14, R96 ;  /* 0x0000000ea860723c */ /* 0x040ff00000001860 */
[C---:B------:R-:W-:Y:S08]  /*f270*/  HMMA.16816.F32 R100, R168.reuse, R24, R100 ;  /* 0x00000018a864723c */ /* 0x040ff00000001864 */
[C---:B------:R-:W-:Y:S08]  /*f280*/  HMMA.16816.F32 R104, R168.reuse, R26, R104 ;  /* 0x0000001aa868723c */ /* 0x040ff00000001868 */
[C---:B-----5:R-:W-:Y:S08]  /*f290*/  HMMA.16816.F32 R108, R168.reuse, R16, R108 ;  /* 0x00000010a86c723c */ /* 0x060ff0000000186c */
[C---:B------:R-:W-:Y:S08]  /*f2a0*/  HMMA.16816.F32 R112, R168.reuse, R18, R112 ;  /* 0x00000012a870723c */ /* 0x040ff00000001870 */
[C---:B--2---:R-:W-:Y:S08]  /*f2b0*/  HMMA.16816.F32 R116, R168.reuse, R20, R116 ;  /* 0x00000014a874723c */ /* 0x044ff00000001874 */
        /* <DEDUP_REMOVED lines=8> */
[----:B------:R-:W-:Y:S01]  /*f340*/  FADD.FTZ R0, R134, R4 ;  /* 0x0000000486007221 */ /* 0x000fe20000010000 */
[----:B------:R-:W-:Y:S01]  /*f350*/  MOV R134, R3 ;  /* 0x0000000300867202 */ /* 0x000fe20000000f00 */
[----:B------:R-:W-:Y:S02]  /*f360*/  FADD.FTZ R2, R178, R2 ;  /* 0x00000002b2027221 */ /* 0x000fe40000010000 */
[----:B------:R-:W-:Y:S01]  /*f370*/  FADD.FTZ R0, R133, R0 ;  /* 0x0000000085007221 */ /* 0x000fe20000010000 */
[----:B------:R-:W-:Y:S02]  /*f380*/  MOV R133, R132 ;  /* 0x0000008400857202 */ /* 0x000fe40000000f00 */
[----:B------:R1:W-:Y:S04]  /*f390*/  STL [R1], R2 ;  /* 0x0000000201007387 */ /* 0x0003e80000100800 */
[----:B------:R1:W-:Y:S01]  /*f3a0*/  STL [R1+0x8], R0 ;  /* 0x0000080001007387 */ /* 0x0003e20000100800 */
[----:B------:R-:W-:-:S05]  /*f3b0*/  @P0 BRA `(.L_x_1703) ;  /* 0xffffc80000000947 */ /* 0x000fca000383ffff */
.L_x_1702:
[----:B------:R-:W-:-:S13]  /*f3c0*/  ISETP.GE.AND P0, PT, R220, R230, PT ;  /* 0x000000e6dc00720c */ /* 0x000fda0003f06270 */
[----:B------:R-:W-:Y:S05]  /*f3d0*/  @!P0 BRA `(.L_x_1704) ;  /* 0x0000430000008947 */ /* 0x000fea0003800000 */
[----:B------:R-:W-:Y:S02]  /*f3e0*/  MOV R133, R12 ;  /* 0x0000000c00857202 */ /* 0x000fe40000000f00 */
[----:B-1----:R-:W-:Y:S02]  /*f3f0*/  MOV R2, R132 ;  /* 0x0000008400027202 */ /* 0x002fe40000000f00 */
.L_x_1713:
[----:B------:R-:W-:Y:S01]  /*f400*/  SHF.R.S32.HI R0, RZ, 0x1f, R220 ;  /* 0x0000001fff007819 */ /* 0x000fe200000114dc */
[----:B------:R-:W-:Y:S04]  /*f410*/  DEPBAR.LE SB0, 0x0 ;  /* 0x000080000000791a */ /* 0x000fe80000000000 */
[----:B------:R-:W-:Y:S01]  /*f420*/  WARPSYNC 0xffffffff ;  /* 0xffffffff00007948 */ /* 0x000fe20003800000 */
[----:B------:R-:W-:Y:S01]  /*f430*/  BAR.SYNC.DEFER_BLOCKING 0x0 ;  /* 0x0000000000007b1d */ /* 0x000fe20000010000 */
[----:B------:R-:W-:Y:S01]  /*f440*/  IMAD R0, R0, c[0x0][0x208], RZ ;  /* 0x0000820000007a24 */ /* 0x000fe200078e02ff */
[----:B------:R-:W-:Y:S01]  /*f450*/  IADD3 R14, P0, R234, 0x40, RZ ;  /* 0x00000040ea0e7810 */ /* 0x000fe20007f1e0ff */
[C---:B------:R-:W-:Y:S04]  /*f460*/  IMAD.WIDE.U32 R6, R220.reuse, c[0x0][0x208], RZ ;  /* 0x00008200dc067a25 */ /* 0x040fe800078e00ff */
[----:B------:R-:W-:Y:S02]  /*f470*/  IMAD R0, R220, c[0x0][0x20c], R0 ;  /* 0x00008300dc007a24 */ /* 0x000fe400078e0200 */
[----:B------:R-:W-:Y:S01]  /*f480*/  IMAD.X R15, RZ, RZ, R236, P0 ;  /* 0x000000ffff0f7224 */ /* 0x000fe200000e06ec */
[----:B------:R-:W-:Y:S01]  /*f490*/  IADD3 R23, P0, R234, 0x80, RZ ;  /* 0x00000080ea177810 */ /* 0x000fe20007f1e0ff */
[----:B------:R-:W-:Y:S02]  /*f4a0*/  IMAD.IADD R0, R7, 0x1, R0 ;  /* 0x0000000107007824 */ /* 0x000fe400078e0200 */
[C---:B------:R-:W-:Y:S02]  /*f4b0*/  IMAD.SHL.U32 R4, R6.reuse, 0x40, RZ ;  /* 0x0000004006047824 */ /* 0x040fe400078e00ff */
[----:B------:R-:W-:Y:S01]  /*f4c0*/  IMAD.X R22, RZ, RZ, R236, P0 ;  /* 0x000000ffff167224 */ /* 0x000fe200000e06ec */
[----:B------:R-:W-:Y:S01]  /*f4d0*/  SHF.L.U64.HI R0, R6, 0x6, R0 ;  /* 0x0000000606007819 */ /* 0x000fe20000010200 */
[----:B------:R-:W-:Y:S01]  /*f4e0*/  IMAD.MOV.U32 R20, RZ, RZ, c[0x0][0x208] ;  /* 0x00008200ff147624 */ /* 0x000fe200078e00ff */
[----:B------:R-:W-:Y:S01]  /*f4f0*/  IADD3 R3, P0, R4, R234, RZ ;  /* 0x000000ea04037210 */ /* 0x000fe20007f1e0ff */
[----:B------:R-:W-:Y:S04]  /*f500*/  IMAD.MOV.U32 R240, RZ, RZ, c[0x0][0x2c4] ;  /* 0x0000b100fff07624 */ /* 0x000fe800078e00ff */
[----:B------:R-:W-:Y:S01]  /*f510*/  IMAD.X R5, R0, 0x1, R236, P0 ;  /* 0x0000000100057824 */ /* 0x000fe200000e06ec */
[C---:B------:R-:W-:Y:S01]  /*f520*/  LEA R6, P0, R3.reuse, c[0x0][0x1f8], 0x1 ;  /* 0x00007e0003067a11 */ /* 0x040fe200078008ff */
[----:B------:R-:W-:Y:S01]  /*f530*/  LDSM.16.M88.4 R32, [R199] ;  /* 0x00000000c720783b */ /* 0x000fe20000000200 */
[----:B------:R-:W-:Y:S01]  /*f540*/  ISETP.NE.AND P2, PT, R240, 0x1, PT ;  /* 0x00000001f000780c */ /* 0x000fe20003f45270 */
[----:B------:R-:W-:Y:S01]  /*f550*/  ULDC UR4, c[0x0][0x324] ;  /* 0x0000c90000047ab9 */ /* 0x000fe20000000800 */
[----:B------:R-:W-:Y:S01]  /*f560*/  LEA.HI.X R7, R3, c[0x0][0x1fc], R5, 0x1, P0 ;  /* 0x00007f0003077a11 */ /* 0x000fe200000f0c05 */
[----:B------:R-:W-:Y:S01]  /*f570*/  ULOP3.LUT UR4, URZ, UR4, URZ, 0x33, !UPT ;  /* 0x000000043f047292 */ /* 0x000fe2000f8e333f */
[----:B------:R-:W-:Y:S01]  /*f580*/  IADD3 R3, P0, R4, R14, RZ ;  /* 0x0000000e04037210 */ /* 0x000fe20007f1e0ff */
[----:B------:R-:W1:Y:S04]  /*f590*/  LDSM.16.M88.4 R8, [R192] ;  /* 0x00000000c008783b */ /* 0x000e680000000200 */
[----:B------:R-:W-:Y:S01]  /*f5a0*/  IMAD.X R13, R0, 0x1, R15, P0 ;  /* 0x00000001000d7824 */ /* 0x000fe200000e060f */
[----:B------:R-:W-:Y:S01]  /*f5b0*/  IADD3 R5, P0, R4, R23, RZ ;  /* 0x0000001704057210 */ /* 0x000fe20007f1e0ff */
[----:B------:R-:W2:Y:S06]  /*f5c0*/  LDSM.16.M88.4 R16, [R192+0x800] ;  /* 0x00080000c010783b */ /* 0x000eac0000000200 */
[----:B------:R-:W3:Y:S06]  /*f5d0*/  LDSM.16.M88.4 R24, [R192+0x1000] ;  /* 0x00100000c018783b */ /* 0x000eec0000000200 */
[----:B------:R-:W4:Y:S06]  /*f5e0*/  LDSM.16.M88.4 R168, [R192+0x1800] ;  /* 0x00180000c0a8783b */ /* 0x000f2c0000000200 */
[----:B------:R-:W-:Y:S06]  /*f5f0*/  LDSM.16.M88.4 R172, [R200] ;  /* 0x00000000c8ac783b */ /* 0x000fec0000000200 */
[----:B------:R-:W2:Y:S06]  /*f600*/  LDSM.16.M88.4 R176, [R203] ;  /* 0x00000000cbb0783b */ /* 0x000eac0000000200 */
[----:B------:R-:W1:Y:S06]  /*f610*/  LDSM.16.M88.4 R180, [R218] ;  /* 0x00000000dab4783b */ /* 0x000e6c0000000200 */
[----:B------:R-:W1:Y:S06]  /*f620*/  LDSM.16.M88.4 R184, [R217] ;  /* 0x00000000d9b8783b */ /* 0x000e6c0000000200 */
[----:B------:R-:W1:Y:S06]  /*f630*/  LDSM.16.M88.4 R188, [R216] ;  /* 0x00000000d8bc783b */ /* 0x000e6c0000000200 */
[----:B------:R-:W-:Y:S01]  /*f640*/  @!PT LDS RZ, [RZ] ;  /* 0x00000000fffff984 */ /* 0x000fe20000000800 */
[----:B------:R-:W-:Y:S01]  /*f650*/  @!PT LDS RZ, [RZ] ;  /* 0x00000000fffff984 */ /* 0x000fe20000000800 */
[----:B------:R-:W-:Y:S01]  /*f660*/  @!PT LDS RZ, [RZ] ;  /* 0x00000000fffff984 */ /* 0x000fe20000000800 */
[----:B------:R2:W-:Y:S06]  /*f670*/  LDGSTS.E.BYPASS.LTC128B.128 [R219+0x100], [R6.64], !P6 ;  /* 0x0010000006db7fae */ /* 0x0005ec000f101d46 */
[----:B------:R-:W5:Y:S06]  /*f680*/  LDL R239, [R1+0x18] ;  /* 0x0000180001ef7983 */ /* 0x000f6c0000100800 */
[----:B------:R-:W5:Y:S06]  /*f690*/  LDL R238, [R1+0x44] ;  /* 0x0000440001ee7983 */ /* 0x000f6c0000100800 */
[----:B------:R-:W5:Y:S01]  /*f6a0*/  LDL R237, [R1+0x4] ;  /* 0x0000040001ed7983 */ /* 0x000f620000100800 */
[----:B--2---:R-:W-:Y:S01]  /*f6b0*/  IMAD.X R7, R0, 0x1, R22, P0 ;  /* 0x0000000100077824 */ /* 0x004fe200000e0616 */
[C---:B------:R-:W-:Y:S04]  /*f6c0*/  LEA R12, P0, R3.reuse, c[0x0][0x1f8], 0x1 ;  /* 0x00007e00030c7a11 */ /* 0x040fe800078008ff */
[----:B------:R-:W-:Y:S02]  /*f6d0*/  LEA.HI.X R13, R3, c[0x0][0x1fc], R13, 0x1, P0 ;  /* 0x00007f00030d7a11 */ /* 0x000fe400000f0c0d */
[C---:B------:R-:W-:Y:S03]  /*f6e0*/  LEA R6, P0, R5.reuse, c[0x0][0x1f8], 0x1 ;  /* 0x00007e0005067a11 */ /* 0x040fe600078008ff */
[----:B------:R2:W-:Y:S01]  /*f6f0*/  LDGSTS.E.BYPASS.LTC128B.128 [R219+0x2100], [R12.64], !P5 ;  /* 0x021000000cdb7fae */ /* 0x0005e2000e901d46 */
[----:B------:R-:W-:Y:S01]  /*f700*/  LEA.HI.X R7, R5, c[0x0][0x1fc], R7, 0x1, P0 ;  /* 0x00007f0005077a11 */ /* 0x000fe200000f0c07 */
[----:B------:R-:W-:Y:S01]  /*f710*/  IMAD.MOV.U32 R5, RZ, RZ, c[0x0][0x20c] ;  /* 0x00008300ff057624 */ /* 0x000fe200078e00ff */
[----:B------:R-:W-:Y:S03]  /*f720*/  IADD3 R21, P0, R234, 0xc0, RZ ;  /* 0x000000c0ea157810 */ /* 0x000fe60007f1e0ff */
[----:B------:R1:W-:Y:S02]  /*f730*/  LDGSTS.E.BYPASS.LTC128B.128 [R219+0x4100], [R6.64], !P4 ;  /* 0x0410000006db7fae */ /* 0x0003e4000e101d46 */
[----:B------:R-:W-:Y:S01]  /*f740*/  IMAD.X R28, RZ, RZ, R236, P0 ;  /* 0x000000ffff1c7224 */ /* 0x000fe200000e06ec */
[C---:B------:R-:W-:Y:S04]  /*f750*/  LEA R3, P0, R20.reuse, R4, 0x5 ;  /* 0x0000000414037211 */ /* 0x040fe800078028ff */
[----:B------:R-:W-:Y:S02]  /*f760*/  LEA.HI.X R20, R20, R0, R5, 0x5, P0 ;  /* 0x0000000014147211 */ /* 0x000fe400000f2c05 */
[----:B------:R-:W-:Y:S05]  /*f770*/  IADD3 R5, P0, R4, R21, RZ ;  /* 0x0000001504057210 */ /* 0x000fea0007f1e0ff */
[----:B------:R-:W-:Y:S01]  /*f780*/  IMAD.X R0, R0, 0x1, R28, P0 ;  /* 0x0000000100007824 */ /* 0x000fe200000e061c */
[C---:B------:R-:W-:Y:S04]  /*f790*/  LEA R4, P0, R5.reuse, c[0x0][0x1f8], 0x1 ;  /* 0x00007e0005047a11 */ /* 0x040fe800078008ff */
[----:B------:R-:W-:Y:S05]  /*f7a0*/  LEA.HI.X R5, R5, c[0x0][0x1fc], R0, 0x1, P0 ;  /* 0x00007f0005057a11 */ /* 0x000fea00000f0c00 */
[----:B------:R2:W-:Y:S01]  /*f7b0*/  LDGSTS.E.BYPASS.LTC128B.128 [R219+0x6100], [R4.64], !P3 ;  /* 0x0610000004db7fae */ /* 0x0005e2000d901d46 */
[C---:B-1----:R-:W-:Y:S05]  /*f7c0*/  IADD3 R6, P0, R3.reuse, R14, RZ ;  /* 0x0000000e03067210 */ /* 0x042fea0007f1e0ff */
[C---:B------:R-:W-:Y:S01]  /*f7d0*/  IMAD.X R7, R20.reuse, 0x1, R15, P0 ;  /* 0x0000000114077824 */ /* 0x040fe200000e060f */
[C---:B------:R-:W-:Y:S04]  /*f7e0*/  IADD3 R0, P0, R3.reuse, R234, RZ ;  /* 0x000000ea03007210 */ /* 0x040fe80007f1e0ff */
[----:B--2---:R-:W-:Y:S02]  /*f7f0*/  IADD3.X R4, R20, R236, RZ, P0, !PT ;  /* 0x000000ec14047210 */ /* 0x004fe400007fe4ff */
[C---:B------:R-:W-:Y:S04]  /*f800*/  LEA R12, P0, R0.reuse, c[0x0][0x1f8], 0x1 ;  /* 0x00007e00000c7a11 */ /* 0x040fe800078008ff */
[----:B------:R-:W-:Y:S02]  /*f810*/  LEA.HI.X R13, R0, c[0x0][0x1fc], R4, 0x1, P0 ;  /* 0x00007f00000d7a11 */ /* 0x000fe400000f0c04 */
[C---:B------:R-:W-:Y:S03]  /*f820*/  LEA R14, P0, R6.reuse, c[0x0][0x1f8], 0x1 ;  /* 0x00007e00060e7a11 */ /* 0x040fe600078008ff */
[----:B------:R1:W-:Y:S01]  /*f830*/  LDGSTS.E.BYPASS.LTC128B.128 [R219+0x1100], [R12.64], !P6 ;  /* 0x011000000cdb7fae */ /* 0x0003e2000f101d46 */
[----:B------:R-:W-:Y:S02]  /*f840*/  LEA.HI.X R15, R6, c[0x0][0x1fc], R7, 0x1, P0 ;  /* 0x00007f00060f7a11 */ /* 0x000fe400000f0c07 */
[C---:B------:R-:W-:Y:S03]  /*f850*/  IADD3 R0, P0, R3.reuse, R23, RZ ;  /* 0x0000001703007210 */ /* 0x040fe60007f1e0ff */
[----:B------:R1:W-:Y:S02]  /*f860*/  LDGSTS.E.BYPASS.LTC128B.128 [R219+0x3100], [R14.64], !P5 ;  /* 0x031000000edb7fae */ /* 0x0003e4000e901d46 */
[----:B------:R-:W-:Y:S01]  /*f870*/  IMAD.X R4, R20, 0x1, R22, P0 ;  /* 0x0000000114047824 */ /* 0x000fe200000e0616 */
[C---:B------:R-:W-:Y:S04]  /*f880*/  LEA R22, P0, R0.reuse, c[0x0][0x1f8], 0x1 ;  /* 0x00007e0000167a11 */ /* 0x040fe800078008ff */
[----:B------:R-:W-:Y:S02]  /*f890*/  LEA.HI.X R23, R0, c[0x0][0x1fc], R4, 0x1, P0 ;  /* 0x00007f0000177a11 */ /* 0x000fe400000f0c04 */
[C---:B------:R-:W-:Y:S03]  /*f8a0*/  HMMA.16816.F32 R4, R32.reuse, R8, RZ ;  /* 0x000000082004723c */ /* 0x040fe600000018ff */
[----:B------:R-:W-:Y:S01]  /*f8b0*/  IADD3 R3, P0, R3, R21, RZ ;  /* 0x0000001503037210 */ /* 0x000fe20007f1e0ff */
[----:B------:R3:W-:Y:S04]  /*f8c0*/  LDGSTS.E.BYPASS.LTC128B.128 [R219+0x5100], [R22.64], !P4 ;  /* 0x0510000016db7fae */ /* 0x0007e8000e101d46 */
[C---:B------:R-:W-:Y:S01]  /*f8d0*/  HMMA.16816.F32 R8, R32.reuse, R10, RZ ;  /* 0x0000000a2008723c */ /* 0x040fe200000018ff */
[----:B------:R-:W-:Y:S03]  /*f8e0*/  IMAD.X R0, R20, 0x1, R28, P0 ;  /* 0x0000000114007824 */ /* 0x000fe600000e061c */
[C---:B------:R-:W-:Y:S04]  /*f8f0*/  LEA R20, P0, R3.reuse, c[0x0][0x1f8], 0x1 ;  /* 0x00007e0003147a11 */ /* 0x040fe800078008ff */
[----:B------:R-:W-:Y:S01]  /*f900*/  LEA.HI.X R21, R3, c[0x0][0x1fc], R0, 0x1, P0 ;  /* 0x00007f0003157a11 */ /* 0x000fe200000f0c00 */
[C---:B-1----:R-:W-:Y:S01]  /*f910*/  HMMA.16816.F32 R12, R32.reuse, R16, RZ ;  /* 0x00000010200c723c */ /* 0x042fe200000018ff */
[C---:B------:R-:W-:Y:S03]  /*f920*/  ISETP.GT.AND P0, PT, R220.reuse, R230, PT ;  /* 0x000000e6dc00720c */ /* 0x040fe60003f04270 */
[----:B------:R3:W-:Y:S04]  /*f930*/  LDGSTS.E.BYPASS.LTC128B.128 [R219+0x7100], [R20.64], !P3 ;  /* 0x0710000014db7fae */ /* 0x0007e8000d901d46 */
[C---:B------:R-:W-:Y:S02]  /*f940*/  HMMA.16816.F32 R16, R32.reuse, R18, RZ ;  /* 0x000000122010723c */ /* 0x040fe400000018ff */
[----:B------:R-:W0:Y:S04]  /*f950*/  LDGDEPBAR ;  /* 0x00000000000079af */ /* 0x000e280000000000 */
[----:B------:R-:W-:Y:S06]  /*f960*/  @P0 IADD3 R0, R220, -0x1, RZ ;  /* 0xffffffffdc000810 */ /* 0x000fec0007ffe0ff */
[----:B------:R-:W-:Y:S01]  /*f970*/  @P0 SHF.R.S32.HI R3, RZ, 0x1f, R0 ;  /* 0x0000001fff030819 */ /* 0x000fe20000011400 */
[----:B------:R-:W-:Y:S04]  /*f980*/  @P0 IMAD.WIDE.U32 R134, R0, c[0x0][0x1e0], RZ ;  /* 0x0000780000860a25 */ /* 0x000fe800078e00ff */
[----:B------:R-:W-:Y:S02]  /*f990*/  @P0 IMAD.SHL.U32 R132, R134, 0x40, RZ ;  /* 0x0000004086840824 */ /* 0x000fe400078e00ff */
[----:B------:R-:W-:Y:S01]  /*f9a0*/  @P0 IMAD R3, R3, c[0x0][0x1e0], RZ ;  /* 0x0000780003030a24 */ /* 0x000fe200078e02ff */
[C---:B---3--:R-:W-:Y:S03]  /*f9b0*/  HMMA.16816.F32 R20, R32.reuse, R24, RZ ;  /* 0x000000182014723c */ /* 0x048fe600000018ff */
[----:B------:R-:W-:Y:S01]  /*f9c0*/  @P0 IMAD R3, R0, c[0x0][0x1e4], R3 ;  /* 0x0000790000030a24 */ /* 0x000fe200078e0203 */
[----:B------:R-:W-:Y:S03]  /*f9d0*/  @P0 IADD3 R0, P1, R132, R232, RZ ;  /* 0x000000e884000210 */ /* 0x000fe60007f3e0ff */
[----:B------:R-:W-:Y:S01]  /*f9e0*/  @P0 IMAD.IADD R3, R135, 0x1, R3 ;  /* 0x0000000187030824 */ /* 0x000fe200078e0203 */
[C---:B------:R-:W-:Y:S08]  /*f9f0*/  HMMA.16816.F32 R24, R32.reuse, R26, RZ ;  /* 0x0000001a2018723c */ /* 0x040ff000000018ff */
[C---:B----4-:R-:W-:Y:S08]  /*fa00*/  HMMA.16816.F32 R28, R32.reuse, R168, RZ ;  /* 0x000000a8201c723c */ /* 0x050ff000000018ff */
[----:B------:R-:W-:Y:S01]  /*fa10*/  HMMA.16816.F32 R32, R32, R170, RZ ;  /* 0x000000aa2020723c */ /* 0x000fe200000018ff */
[----:B------:R-:W-:Y:S07]  /*fa20*/  LDSM.16.M88.4 R168, [R202] ;  /* 0x00000000caa8783b */ /* 0x000fee0000000200 */
[C---:B------:R-:W-:Y:S08]  /*fa30*/  HMMA.16816.F32 R4, R172.reuse, R176, R4 ;  /* 0x000000b0ac04723c */ /* 0x040ff00000001804 */
        /* <DEDUP_REMOVED lines=10> */
[----:B------:R-:W-:Y:S03]  /*fae0*/  @P0 IADD3 R0, P1, R132, R181, RZ ;  /* 0x000000b584000210 */ /* 0x000fe60007f3e0ff */
[C---:B------:R-:W-:Y:S04]  /*faf0*/  HMMA.16816.F32 R24, R172.reuse, R186, R24 ;  /* 0x000000baac18723c */ /* 0x040fe80000001818 */
[----:B------:R-:W-:Y:S01]  /*fb00*/  @P0 IMAD.X R3, R178, 0x1, R182, P1 ;  /* 0x00000001b2030824 */ /* 0x000fe200008e06b6 */
[C---:B------:R-:W-:Y:S03]  /*fb10*/  @P0 LEA R226, P1, R0.reuse, c[0x0][0x1c8], 0x1 ;  /* 0x0000720000e20a11 */ /* 0x040fe600078208ff */
[C---:B------:R-:W-:Y:S04]  /*fb20*/  HMMA.16816.F32 R28, R172.reuse, R188, R28 ;  /* 0x000000bcac1c723c */ /* 0x040fe8000000181c */
[----:B------:R-:W-:Y:S01]  /*fb30*/  @P0 LEA.HI.X R227, R0, c[0x0][0x1cc], R3, 0x1, P1 ;  /* 0x0000730000e30a11 */ /* 0x000fe200008f0c03 */
[----:B------:R-:W-:Y:S01]  /*fb40*/  @P0 IMAD.MOV.U32 R0, RZ, RZ, c[0x0][0x1e0] ;  /* 0x00007800ff000624 */ /* 0x000fe200078e00ff */
[----:B------:R-:W-:Y:S02]  /*fb50*/  @P0 MOV R3, c[0x0][0x1e4] ;  /* 0x0000790000030a02 */ /* 0x000fe40000000f00 */
[----:B------:R-:W-:Y:S01]  /*fb60*/  HMMA.16816.F32 R32, R172, R190, R32 ;  /* 0x000000beac20723c */ /* 0x000fe20000001820 */
[----:B------:R-:W1:Y:S03]  /*fb70*/  LDSM.16.M88.4 R172, [R198] ;  /* 0x00000000c6ac783b */ /* 0x000e660000000200 */
[C---:B------:R-:W-:Y:S04]  /*fb80*/  @P0 LEA R180, P1, R0.reuse, R132, 0x5 ;  /* 0x0000008400b40211 */ /* 0x040fe800078228ff */
[----:B------:R-:W-:Y:S04]  /*fb90*/  @P0 LEA.HI.X R179, R0, R178, R3, 0x5, P1 ;  /* 0x000000b200b30211 */ /* 0x000fe800008f2c03 */
[----:B------:R-:W-:Y:S05]  /*fba0*/  @P0 IADD3 R134, P1, R232, 0x80, RZ ;  /* 0x00000080e8860810 */ /* 0x000fea0007f3e0ff */
[----:B------:R-:W-:Y:S01]  /*fbb0*/  @P0 IMAD.X R135, RZ, RZ, R231, P1 ;  /* 0x000000ffff870224 */ /* 0x000fe200008e06e7 */
[-C--:B------:R-:W-:Y:S05]  /*fbc0*/  @P0 IADD3 R0, P1, R132, R134.reuse, RZ ;  /* 0x0000008684000210 */ /* 0x080fea0007f3e0ff */
[----:B------:R-:W-:Y:S01]  /*fbd0*/  @P0 IMAD.X R3, R178, 0x1, R135, P1 ;  /* 0x00000001b2030824 */ /* 0x000fe200008e0687 */
[C---:B------:R-:W-:Y:S04]  /*fbe0*/  @P0 LEA R176, P1, R0.reuse, c[0x0][0x1c8], 0x1 ;  /* 0x0000720000b00a11 */ /* 0x040fe800078208ff */
[----:B------:R-:W-:Y:S02]  /*fbf0*/  @P0 LEA.HI.X R177, R0, c[0x0][0x1cc], R3, 0x1, P1 ;  /* 0x0000730000b10a11 */ /* 0x000fe400008f0c03 */
[----:B------:R-:W-:Y:S05]  /*fc00*/  @P0 IADD3 R3, P1, R232, 0xc0, RZ ;  /* 0x000000c0e8030810 */ /* 0x000fea0007f3e0ff */
[----:B------:R-:W-:Y:S01]  /*fc10*/  @P0 IMAD.X R0, RZ, RZ, R231, P1 ;  /* 0x000000ffff000224 */ /* 0x000fe200008e06e7 */
        /* <DEDUP_REMOVED lines=197> */
[C---:B------:R-:W-:Y:S03]  /*10870*/  @P0 LEA R134, P1, R132.reuse, c[0x0][0x1c8], 0x1 ;  /* 0x0000720084860a11 */ /* 0x040fe600078208ff */
[----:B------:R1:W2:Y:S01]  /*10880*/  MUFU.TANH R184, R0 ;  /* 0x0000000000b87308 */ /* 0x0002a20000002400 */
[----:B------:R-:W-:Y:S01]  /*10890*/  @P0 LEA.HI.X R135, R132, c[0x0][0x1cc], R169, 0x1, P1 ;  /* 0x0000730084870a11 */ /* 0x000fe200008f0ca9 */
[----:B------:R-:W-:Y:S01]  /*108a0*/  @!PT LDS RZ, [RZ] ;  /* 0x00000000fffff984 */ /* 0x000fe20000000800 */
[----:B------:R-:W-:Y:S01]  /*108b0*/  @!PT LDS RZ, [RZ] ;  /* 0x00000000fffff984 */ /* 0x000fe20000000800 */
[----:B------:R-:W-:Y:S01]  /*108c0*/  @!PT LDS RZ, [RZ] ;  /* 0x00000000fffff984 */ /* 0x000fe20000000800 */
[----:B------:R3:W-:Y:S01]  /*108d0*/  @P0 LDGSTS.E.BYPASS.LTC128B.128 [R219+0x8100], [R228.64], !P6 ;  /* 0x08100000e4db0fae */ /* 0x0007e2000f101d46 */
[C---:B------:R-:W-:Y:S04]  /*108e0*/  @P0 LEA R170, P1, R168.reuse, c[0x0][0x1c8], 0x1 ;  /* 0x00007200a8aa0a11 */ /* 0x040fe800078208ff */
[----:B------:R-:W-:Y:S01]  /*108f0*/  @P0 LEA.HI.X R171, R168, c[0x0][0x1cc], R171, 0x1, P1 ;  /* 0x00007300a8ab0a11 */ /* 0x000fe200008f0cab */
[----:B------:R3:W-:Y:S01]  /*10900*/  @P0 LDGSTS.E.BYPASS.LTC128B.128 [R219+0xa100], [R226.64], !P5 ;  /* 0x0a100000e2db0fae */ /* 0x0007e2000e901d46 */
[C---:B------:R-:W-:Y:S04]  /*10910*/  @P0 LEA R168, P1, R3.reuse, c[0x0][0x1c8], 0x1 ;  /* 0x0000720003a80a11 */ /* 0x040fe800078208ff */
[----:B------:R-:W-:Y:S01]  /*10920*/  @P0 LEA.HI.X R169, R3, c[0x0][0x1cc], R178, 0x1, P1 ;  /* 0x0000730003a90a11 */ /* 0x000fe200008f0cb2 */
[----:B------:R3:W-:Y:S01]  /*10930*/  @P0 LDGSTS.E.BYPASS.LTC128B.128 [R219+0xc100], [R176.64], !P4 ;  /* 0x0c100000b0db0fae */ /* 0x0007e2000e101d46 */
[----:B------:R-:W-:Y:S05]  /*10940*/  FMUL.FTZ R3, R31, c[0x0][0x320] ;  /* 0x0000c8001f037a20 */ /* 0x000fea0000410000 */
[----:B------:R3:W-:Y:S01]  /*10950*/  @P0 LDGSTS.E.BYPASS.LTC128B.128 [R219+0xe100], [R174.64], !P3 ;  /* 0x0e100000aedb0fae */ /* 0x0007e2000d901d46 */
[----:B-1----:R-:W-:Y:S05]  /*10960*/  FMUL.FTZ R0, R5, c[0x0][0x320] ;  /* 0x0000c80005007a20 */ /* 0x002fea0000410000 */
[----:B------:R3:W-:Y:S01]  /*10970*/  @P0 LDGSTS.E.BYPASS.LTC128B.128 [R219+0x9100], [R172.64], !P6 ;  /* 0x09100000acdb0fae */ /* 0x0007e2000f101d46 */
[----:B-----5:R-:W-:Y:S01]  /*10980*/  IMAD.IADD R5, R238, 0x1, R239 ;  /* 0x00000001ee057824 */ /* 0x020fe200078e02ef */
[----:B------:R1:W4:Y:S04]  /*10990*/  MUFU.TANH R183, R0 ;  /* 0x0000000000b77308 */ /* 0x0003280000002400 */
[----:B------:R3:W-:Y:S06]  /*109a0*/  @P0 LDGSTS.E.BYPASS.LTC128B.128 [R219+0xb100], [R134.64], !P5 ;  /* 0x0b10000086db0fae */ /* 0x0007ec000e901d46 */
[----:B------:R3:W-:Y:S06]  /*109b0*/  @P0 LDGSTS.E.BYPASS.LTC128B.128 [R219+0xd100], [R170.64], !P4 ;  /* 0x0d100000aadb0fae */ /* 0x0007ec000e101d46 */
[----:B------:R3:W-:Y:S06]  /*109c0*/  @P0 LDGSTS.E.BYPASS.LTC128B.128 [R219+0xf100], [R168.64], !P3 ;  /* 0x0f100000a8db0fae */ /* 0x0007ec000d901d46 */
[----:B------:R-:W0:Y:S01]  /*109d0*/  LDGDEPBAR ;  /* 0x00000000000079af */ /* 0x000e220000000000 */
[----:B-1----:R-:W-:Y:S02]  /*109e0*/  FMUL.FTZ R0, R6, c[0x0][0x320] ;  /* 0x0000c80006007a20 */ /* 0x002fe40000410000 */
[----:B------:R-:W-:Y:S02]  /*109f0*/  IMAD.SHL.U32 R6, R220, 0x40, RZ ;  /* 0x00000040dc067824 */ /* 0x000fe400078e00ff */
[----:B------:R1:W1:Y:S02]  /*10a00*/  MUFU.TANH R225, R0 ;  /* 0x0000000000e17308 */ /* 0x0002640000002400 */
[----:B-1----:R-:W-:Y:S02]  /*10a10*/  FMUL.FTZ R0, R7, c[0x0][0x320] ;  /* 0x0000c80007007a20 */ /* 0x002fe40000410000 */
[----:B------:R-:W-:Y:S06]  /*10a20*/  IMAD.MOV.U32 R7, RZ, RZ, c[0x0][0x32c] ;  /* 0x0000cb00ff077624 */ /* 0x000fec00078e00ff */
[----:B------:R1:W1:Y:S01]  /*10a30*/  MUFU.TANH R224, R0 ;  /* 0x0000000000e07308 */ /* 0x0002620000002400 */
[----:B------:R-:W-:Y:S01]  /*10a40*/  ISETP.GE.AND P1, PT, R7, 0x1, PT ;  /* 0x000000010700780c */ /* 0x000fe20003f26270 */
        /* <DEDUP_REMOVED lines=39> */
[----:B-1----:R-:W-:Y:S08]  /*10cc0*/  FMUL.FTZ R0, R27, c[0x0][0x320] ;  /* 0x0000c8001b007a20 */ /* 0x002ff00000410000 */
[----:B------:R1:W1:Y:S10]  /*10cd0*/  MUFU.TANH R27, R3 ;  /* 0x00000003001b7308 */ /* 0x0002740000002400 */
[----:B------:R2:W2:Y:S01]  /*10ce0*/  MUFU.TANH R185, R0 ;  /* 0x0000000000b97308 */ /* 0x0004a20000002400 */
[----:B-1----:R-:W-:Y:S09]  /*10cf0*/  FMUL.FTZ R3, R32, c[0x0][0x320] ;  /* 0x0000c80020037a20 */ /* 0x002ff20000410000 */
[----:B------:R-:W1:Y:S01]  /*10d00*/  MUFU.TANH R11, R3 ;  /* 0x00000003000b7308 */ /* 0x000e620000002400 */
[----:B--2---:R-:W-:Y:S09]  /*10d10*/  FMUL.FTZ R0, R28, c[0x0][0x320] ;  /* 0x0000c8001c007a20 */ /* 0x004ff20000410000 */
[----:B------:R2:W1:Y:S02]  /*10d20*/  MUFU.TANH R13, R0 ;  /* 0x00000000000d7308 */ /* 0x0004640000002400 */
[----:B--2---:R-:W-:Y:S08]  /*10d30*/  FMUL.FTZ R0, R29, c[0x0][0x320] ;  /* 0x0000c8001d007a20 */ /* 0x004ff00000410000 */
[----:B------:R2:W1:Y:S02]  /*10d40*/  MUFU.TANH R12, R0 ;  /* 0x00000000000c7308 */ /* 0x0004640000002400 */
[----:B--2---:R-:W-:Y:S02]  /*10d50*/  FMUL.FTZ R0, R30, c[0x0][0x320] ;  /* 0x0000c8001e007a20 */ /* 0x004fe40000410000 */
[----:B------:R-:W5:Y:S06]  /*10d60*/  LDL R30, [R1+0xc] ;  /* 0x00000c00011e7983 */ /* 0x000f6c0000100800 */
[----:B------:R2:W1:Y:S02]  /*10d70*/  MUFU.TANH R28, R0 ;  /* 0x00000000001c7308 */ /* 0x0004640000002400 */
[----:B--2---:R-:W-:Y:S05]  /*10d80*/  @P2 IMAD.HI.U32 R0, R5, c[0x0][0x2c8], RZ ;  /* 0x0000b20005002a27 */ /* 0x004fea00078e00ff */
[----:B------:R-:W-:Y:S01]  /*10d90*/  @P2 SHF.R.U32.HI R5, RZ, c[0x0][0x2cc], R0 ;  /* 0x0000b300ff052a19 */ /* 0x000fe20000011600 */
[----:B------:R-:W-:Y:S04]  /*10da0*/  FMUL.FTZ R0, R33, c[0x0][0x320] ;  /* 0x0000c80021007a20 */ /* 0x000fe80000410000 */
[----:B------:R2:W1:Y:S01]  /*10db0*/  MUFU.TANH R10, R0 ;  /* 0x00000000000a7308 */ /* 0x0004620000002400 */
[----:B------:R-:W1:Y:S01]  /*10dc0*/  SHFL.IDX PT, R4, R5, RZ, 0x1c1f ;  /* 0x001c1fff05047589 */ /* 0x000e6200000e0000 */
[----:B--2---:R-:W-:Y:S08]  /*10dd0*/  FMUL.FTZ R0, R34, c[0x0][0x320] ;  /* 0x0000c80022007a20 */ /* 0x004ff00000410000 */
[----:B------:R2:W1:Y:S02]  /*10de0*/  MUFU.TANH R25, R0 ;  /* 0x0000000000197308 */ /* 0x0004640000002400 */
[----:B--2---:R-:W-:Y:S08]  /*10df0*/  FMUL.FTZ R0, R35, c[0x0][0x320] ;  /* 0x0000c80023007a20 */ /* 0x004ff00000410000 */
[----:B------:R2:W1:Y:S02]  /*10e00*/  MUFU.TANH R29, R0 ;  /* 0x00000000001d7308 */ /* 0x0004640000002400 */
[----:B--2---:R-:W-:Y:S04]  /*10e10*/  IADD3 R0, -R237, 0x1, -R6 ;  /* 0x00000001ed007810 */ /* 0x004fe80007ffe906 */
[----:B-----5:R-:W-:Y:S04]  /*10e20*/  IADD3 R0, -R26, R0, R30 ;  /* 0x000000001a007210 */ /* 0x020fe80007ffe11e */
[C---:B------:R-:W-:Y:S02]  /*10e30*/  IADD3 R8, R0.reuse, c[0x0][0x328], RZ ;  /* 0x0000ca0000087a10 */ /* 0x040fe40007ffe0ff */
[----:B------:R-:W-:Y:S03]  /*10e40*/  IADD3 R7, R0, UR4, RZ ;  /* 0x0000000400077c10 */ /* 0x000fe6000fffe0ff */
[----:B-1----:R-:W-:Y:S02]  /*10e50*/  IMAD.IADD R3, R8, 0x1, R4 ;  /* 0x0000000108037824 */ /* 0x002fe400078e0204 */
[----:B------:R-:W-:Y:S01]  /*10e60*/  IMAD.IADD R0, R4, 0x1, R7 ;  /* 0x0000000104007824 */ /* 0x000fe200078e0207 */
[----:B------:R-:W-:-:S05]  /*10e70*/  @!P1 BRA `(.L_x_1705) ;  /* 0x0000018000009947 */ /* 0x000fca0003800000 */
[----:B---34-:R-:W-:Y:S01]  /*10e80*/  IADD3 R4, -R26, R30, R4 ;  /* 0x0000001e1a047210 */ /* 0x018fe20007ffe104 */
        /* <DEDUP_REMOVED lines=12> */
.L_x_1707:
[----:B------:R-:W-:Y:S04]  /*10f50*/  MOV R9, c[0x0][0x32c] ;  /* 0x0000cb0000097a02 */ /* 0x000fe80000000f00 */
[----:B------:R-:W-:Y:S11]  /*10f60*/  ISETP.NE.AND P0, PT, R9, 0x1, PT ;  /* 0x000000010900780c */ /* 0x000ff60003f05270 */
[----:B------:R-:W-:Y:S02]  /*10f70*/  @!UPT UIADD3 URZ, URZ, URZ, URZ ;  /* 0x0000003f3f3ff290 */ /* 0x000fe4000fffe03f */
[----:B------:R-:W-:Y:S05]  /*10f80*/  @P0 IMAD.HI.U32 R9, R4, c[0x0][0x330], RZ ;  /* 0x0000cc0004090a27 */ /* 0x000fea00078e00ff */
[----:B------:R-:W-:Y:S02]  /*10f90*/  @P0 SHF.R.U32.HI R4, RZ, c[0x0][0x334], R9 ;  /* 0x0000cd00ff040a19 */ /* 0x000fe40000011609 */
.L_x_1708:
[----:B------:R-:W-:Y:S05]  /*10fa0*/  BSYNC B0 ;  /* 0x0000000000007941 */ /* 0x000fea0003800000 */
.L_x_1706:
[----:B------:R-:W-:Y:S04]  /*10fb0*/  IMAD R4, R4, c[0x0][0x32c], -R6 ;  /* 0x0000cb0004047a24 */ /* 0x000fe800078e0a06 */
[----:B------:R-:W-:Y:S05]  /*10fc0*/  IMAD.IADD R4, R4, 0x1, -R237 ;  /* 0x0000000104047824 */ /* 0x000fea00078e0aed */
[----:B------:R-:W-:Y:S02]  /*10fd0*/  IMNMX R0, R0, R4, !PT ;  /* 0x0000000400007217 */ /* 0x000fe40007800200 */
[----:B------:R-:W-:Y:S04]  /*10fe0*/  IADD3 R4, R4, c[0x0][0x32c], RZ ;  /* 0x0000cb0004047a10 */ /* 0x000fe80007ffe0ff */
[----:B------:R-:W-:Y:S02]  /*10ff0*/  IMNMX R3, R3, R4, PT ;  /* 0x0000000403037217 */ /* 0x000fe40003800200 */
.L_x_1705:
[----:B---34-:R-:W-:Y:S04]  /*11000*/  ISETP.GT.AND P2, PT, R220, -0x1, PT ;  /* 0xffffffffdc00780c */ /* 0x018fe80003f44270 */
        /* <DEDUP_REMOVED lines=65> */
.L_x_1711:
[----:B------:R-:W-:Y:S04]  /*11420*/  MOV R3, c[0x0][0x32c] ;  /* 0x0000cb0000037a02 */ /* 0x000fe80000000f00 */
[----:B------:R-:W-:Y:S11]  /*11430*/  ISETP.NE.AND P0, PT, R3, 0x1, PT ;  /* 0x000000010300780c */ /* 0x000ff60003f05270 */
[----:B------:R-:W-:Y:S02]  /*11440*/  @!UPT UIADD3 URZ, URZ, URZ, URZ ;  /* 0x0000003f3f3ff290 */ /* 0x000fe4000fffe03f */
[----:B------:R-:W-:Y:S05]  /*11450*/  @P0 IMAD.HI.U32 R3, R0, c[0x0][0x330], RZ ;  /* 0x0000cc0000030a27 */ /* 0x000fea00078e00ff */
[----:B------:R-:W-:Y:S02]  /*11460*/  @P0 SHF.R.U32.HI R0, RZ, c[0x0][0x334], R3 ;  /* 0x0000cd00ff000a19 */ /* 0x000fe40000011603 */
.L_x_1712:
[----:B------:R-:W-:Y:S05]  /*11470*/  BSYNC B0 ;  /* 0x0000000000007941 */ /* 0x000fea0003800000 */
.L_x_1710:
[----:B------:R-:W-:Y:S04]  /*11480*/  IMAD R6, R0, c[0x0][0x32c], -R6 ;  /* 0x0000cb0000067a24 */ /* 0x000fe800078e0a06 */
[----:B------:R-:W-:Y:S05]  /*11490*/  IMAD.IADD R0, R6, 0x1, -R237 ;  /* 0x0000000106007824 */ /* 0x000fea00078e0aed */
[----:B------:R-:W-:Y:S02]  /*114a0*/  IMNMX R4, R4, R0, !PT ;  /* 0x0000000004047217 */ /* 0x000fe40007800200 */
[----:B------:R-:W-:Y:S04]  /*114b0*/  IADD3 R0, R0, c[0x0][0x32c], RZ ;  /* 0x0000cb0000007a10 */ /* 0x000fe80007ffe0ff */
[----:B------:R-:W-:Y:S02]  /*114c0*/  IMNMX R5, R5, R0, PT ;  /* 0x0000000005057217 */ /* 0x000fe40003800200 */
.L_x_1709:
[----:B------:R-:W2:Y:S01]  /*114d0*/  LDL.LU R30, [R1] ;  /* 0x00000000011e7983 */ /* 0x000ea20000300800 */
[----:B------:R-:W-:Y:S02]  /*114e0*/  FMNMX.FTZ R0, R9, R2, !PT ;  /* 0x0000000209007209 */ /* 0x000fe40007810000 */
[----:B------:R-:W-:Y:S01]  /*114f0*/  ISETP.GT.AND P1, PT, R4, RZ, P2 ;  /* 0x000000ff0400720c */ /* 0x000fe20001724270 */
[----:B------:R-:W-:Y:S01]  /*11500*/  LDSM.16.MT88.4 R172, [R193] ;  /* 0x00000000c1ac783b */ /* 0x000fe20000004200 */
[----:B------:R-:W-:Y:S02]  /*11510*/  FMNMX.FTZ R0, R24, R0, !PT ;  /* 0x0000000018007209 */ /* 0x000fe40007810000 */
[----:B------:R-:W-:Y:S02]  /*11520*/  ISETP.LT.OR P1, PT, R5, 0x1, P1 ;  /* 0x000000010500780c */ /* 0x000fe40000f21670 */
[----:B------:R-:W-:Y:S02]  /*11530*/  FMNMX.FTZ R0, R23, R0, !PT ;  /* 0x0000000017007209 */ /* 0x000fe40007810000 */
[----:B------:R-:W-:Y:S01]  /*11540*/  FSEL R6, R225, -INF , !P1 ;  /* 0xff800000e1067808 */ /* 0x000fe20004800000 */
[----:B------:R-:W3:Y:S01]  /*11550*/  LDL.LU R227, [R1+0x8] ;  /* 0x0000080001e37983 */ /* 0x000ee20000300800 */
[----:B------:R-:W-:Y:S02]  /*11560*/  FMNMX.FTZ R0, R22, R0, !PT ;  /* 0x0000000016007209 */ /* 0x000fe40007810000 */
[----:B------:R-:W-:Y:S02]  /*11570*/  ISETP.GT.AND P1, PT, R4, 0x1, P2 ;  /* 0x000000010400780c */ /* 0x000fe40001724270 */
[----:B------:R-:W-:Y:S02]  /*11580*/  FMNMX.FTZ R0, R21, R0, !PT ;  /* 0x0000000015007209 */ /* 0x000fe40007810000 */
        /* <DEDUP_REMOVED lines=22> */
[C---:B------:R-:W-:Y:S03]  /*116f0*/  ISETP.GT.AND P1, PT, R4.reuse, 0x11, P2 ;  /* 0x000000110400780c */ /* 0x040fe60001724270 */
[----:B------:R-:W1:Y:S01]  /*11700*/  SHFL.BFLY PT, R3, R0, 0x2, 0x1f ;  /* 0x0c401f0000037f89 */ /* 0x000e6200000e0000 */
        /* <DEDUP_REMOVED lines=27> */
[----:B------:R-:W-:Y:S04]  /*118c0*/  ISETP.LT.OR P1, PT, R5, 0x39, P1 ;  /* 0x000000390500780c */ /* 0x000fe80000f21670 */
[----:B------:R-:W-:Y:S02]  /*118d0*/  FSEL R189, R25, -INF , !P1 ;  /* 0xff80000019bd7808 */ /* 0x000fe40004800000 */
[----:B-1----:R-:W-:Y:S05]  /*118e0*/  FMNMX.FTZ R0, R0, R3, !PT ;  /* 0x0000000300007209 */ /* 0x002fea0007810000 */
[----:B------:R-:W1:Y:S02]  /*118f0*/  SHFL.BFLY PT, R3, R0, 0x1, 0x1f ;  /* 0x0c201f0000037f89 */ /* 0x000e6400000e0000 */
[----:B-1----:R-:W-:Y:S04]  /*11900*/  FMNMX.FTZ R132, R0, R3, !PT ;  /* 0x0000000300847209 */ /* 0x002fe80007810000 */
[C---:B------:R-:W-:Y:S04]  /*11910*/  FSETP.NEU.FTZ.AND P0, PT, R132.reuse, -INF , PT ;  /* 0xff8000008400780b */ /* 0x040fe80003f1d000 */
[----:B------:R-:W-:Y:S05]  /*11920*/  FSEL R0, R132, RZ, P0 ;  /* 0x000000ff84007208 */ /* 0x000fea0000000000 */
[----:B------:R-:W-:Y:S02]  /*11930*/  FADD.FTZ R3, -R0, R2 ;  /* 0x0000000200037221 */ /* 0x000fe40000010100 */
[----:B------:R-:W-:Y:S05]  /*11940*/  FMUL.FTZ R0, R132, c[0x0][0x2d0] ;  /* 0x0000b40084007a20 */ /* 0x000fea0000410000 */
[----:B------:R-:W-:Y:S02]  /*11950*/  FSEL R0, R0, RZ, P0 ;  /* 0x000000ff00007208 */ /* 0x000fe40000000000 */
[----:B------:R-:W-:Y:S03]  /*11960*/  ISETP.GT.AND P0, PT, R4, 0x39, P2 ;  /* 0x000000390400780c */ /* 0x000fe60001704270 */
[--C-:B------:R-:W-:Y:S01]  /*11970*/  FFMA.FTZ R186, R20, c[0x0][0x2d0], -R0.reuse ;  /* 0x0000b40014ba7a23 */ /* 0x100fe20000010800 */
[----:B------:R-:W-:Y:S01]  /*11980*/  ISETP.LT.OR P0, PT, R5, 0x3a, P0 ;  /* 0x0000003a0500780c */ /* 0x000fe20000701670 */
[--C-:B------:R-:W-:Y:S02]  /*11990*/  FFMA.FTZ R185, R19, c[0x0][0x2d0], -R0.reuse ;  /* 0x0000b40013b97a23 */ /* 0x100fe40000010800 */
[--C-:B------:R-:W-:Y:S01]  /*119a0*/  FFMA.FTZ R4, R9, c[0x0][0x2d0], -R0.reuse ;  /* 0x0000b40009047a23 */ /* 0x100fe20000010800 */
[----:B------:R-:W-:Y:S01]  /*119b0*/  FSEL R134, R29, -INF , !P0 ;  /* 0xff8000001d867808 */ /* 0x000fe20004000000 */
        /* <DEDUP_REMOVED lines=14> */
[----:B------:R-:W-:Y:S01]  /*11aa0*/  FFMA.FTZ R223, R10, c[0x0][0x2d0], -R0 ;  /* 0x0000b4000adf7a23 */ /* 0x000fe20000010800 */
[----:B------:R-:W-:Y:S01]  /*11ab0*/  FMNMX.FTZ R0, R6, R133, !PT ;  /* 0x0000008506007209 */ /* 0x000fe20007810000 */
[----:B------:R-:W-:Y:S03]  /*11ac0*/  MUFU.EX2 R15, R9 ;  /* 0x00000009000f7308 */ /* 0x000fe60000000800 */
[----:B------:R-:W-:Y:S04]  /*11ad0*/  FMNMX.FTZ R0, R8, R0, !PT ;  /* 0x0000000008007209 */ /* 0x000fe80007810000 */
[----:B------:R-:W-:Y:S03]  /*11ae0*/  FMNMX.FTZ R0, R7, R0, !PT ;  /* 0x0000000007007209 */ /* 0x000fe60007810000 */
[----:B------:R-:W4:Y:S01]  /*11af0*/  MUFU.EX2 R14, R22 ;  /* 0x00000016000e7308 */ /* 0x000f220000000800 */
[----:B------:R-:W-:Y:S02]  /*11b00*/  FMNMX.FTZ R0, R26, R0, !PT ;  /* 0x000000001a007209 */ /* 0x000fe40007810000 */
[----:B-1----:R-:W-:Y:S02]  /*11b10*/  F2FP.PACK_AB R168, R5, R4 ;  /* 0x0000000405a8723e */ /* 0x002fe400000000ff */
[----:B------:R-:W-:Y:S04]  /*11b20*/  FMNMX.FTZ R0, R177, R0, !PT ;  /* 0x00000000b1007209 */ /* 0x000fe80007810000 */
[----:B------:R-:W-:Y:S01]  /*11b30*/  FMNMX.FTZ R0, R176, R0, !PT ;  /* 0x00000000b0007209 */ /* 0x000fe20007810000 */
[----:B------:R-:W-:Y:S03]  /*11b40*/  MUFU.EX2 R135, R135 ;  /* 0x0000008700877308 */ /* 0x000fe60000000800 */
[----:B------:R-:W-:Y:S04]  /*11b50*/  FMNMX.FTZ R0, R178, R0, !PT ;  /* 0x00000000b2007209 */ /* 0x000fe80007810000 */
[----:B------:R-:W-:Y:S04]  /*11b60*/  FMNMX.FTZ R0, R179, R0, !PT ;  /* 0x00000000b3007209 */ /* 0x000fe80007810000 */
[----:B------:R-:W-:Y:S02]  /*11b70*/  FMNMX.FTZ R0, R180, R0, !PT ;  /* 0x00000000b4007209 */ /* 0x000fe40007810000 */
[----:B----4-:R-:W-:Y:S02]  /*11b80*/  F2FP.PACK_AB R170, R14, R15 ;  /* 0x0000000f0eaa723e */ /* 0x010fe400000000ff */
        /* <DEDUP_REMOVED lines=8> */
[----:B-1----:R-:W-:Y:S01]  /*11c10*/  FMNMX.FTZ R2, R0, R2, !PT ;  /* 0x0000000200027209 */ /* 0x002fe20007810000 */
[----:B------:R-:W-:Y:S05]  /*11c20*/  FMUL.FTZ R0, R3, c[0x0][0x2d0] ;  /* 0x0000b40003007a20 */ /* 0x000fea0000410000 */
[----:B------:R-:W1:Y:S01]  /*11c30*/  SHFL.BFLY PT, R3, R2, 0x1, 0x1f ;  /* 0x0c201f0002037f89 */ /* 0x000e6200000e0000 */
[----:B------:R-:W2:Y:S01]  /*11c40*/  MUFU.EX2 R0, R0 ;  /* 0x0000000000007308 */ /* 0x000ea20000000800 */
[----:B-1----:R-:W-:Y:S01]  /*11c50*/  FMNMX.FTZ R3, R2, R3, !PT ;  /* 0x0000000302037209 */ /* 0x002fe20007810000 */
[C---:B--2---:R-:W-:Y:S03]  /*11c60*/  FFMA.FTZ R2, R0.reuse, R30, R4 ;  /* 0x0000001e00027223 */ /* 0x044fe60000010004 */
[C---:B------:R-:W-:Y:S01]  /*11c70*/  FSETP.NEU.FTZ.AND P0, PT, R3.reuse, -INF , PT ;  /* 0xff8000000300780b */ /* 0x040fe20003f1d000 */
[----:B------:R-:W-:Y:S02]  /*11c80*/  FMUL.FTZ R4, R3, c[0x0][0x2d0] ;  /* 0x0000b40003047a20 */ /* 0x000fe40000410000 */
[----:B------:R-:W-:Y:S01]  /*11c90*/  FADD.FTZ R11, R5, R2 ;  /* 0x00000002050b7221 */ /* 0x000fe20000010000 */
[----:B------:R-:W-:Y:S01]  /*11ca0*/  FSEL R2, R3, RZ, P0 ;  /* 0x000000ff03027208 */ /* 0x000fe20000000000 */
[C---:B------:R-:W-:Y:S02]  /*11cb0*/  FMUL.FTZ R5, R0.reuse, R137 ;  /* 0x0000008900057220 */ /* 0x040fe40000410000 */
[----:B------:R-:W-:Y:S02]  /*11cc0*/  FMUL.FTZ R9, R0, R141 ;  /* 0x0000008d00097220 */ /* 0x000fe40000410000 */
[----:B------:R-:W-:Y:S01]  /*11cd0*/  FADD.FTZ R2, -R2, R133 ;  /* 0x0000008502027221 */ /* 0x000fe20000010100 */
[----:B------:R-:W-:Y:S01]  /*11ce0*/  FSEL R133, R4, RZ, P0 ;  /* 0x000000ff04857208 */ /* 0x000fe20000000000 */
[----:B------:R-:W-:Y:S01]  /*11cf0*/  FMUL.FTZ R4, R0, R136 ;  /* 0x0000008800047220 */ /* 0x000fe20000410000 */
[----:B------:R-:W-:Y:S01]  /*11d00*/  ISETP.GT.AND P0, PT, R220, R230, PT ;  /* 0x000000e6dc00720c */ /* 0x000fe20003f04270 */
[----:B------:R-:W-:Y:S02]  /*11d10*/  FMUL.FTZ R2, R2, c[0x0][0x2d0] ;  /* 0x0000b40002027a20 */ /* 0x000fe40000410000 */
[C---:B------:R-:W-:Y:S02]  /*11d20*/  FMUL.FTZ R32, R0.reuse, R164 ;  /* 0x000000a400207220 */ /* 0x040fe40000410000 */
[----:B------:R-:W-:Y:S02]  /*11d30*/  FMUL.FTZ R33, R0, R165 ;  /* 0x000000a500217220 */ /* 0x000fe40000410000 */
[--C-:B------:R-:W-:Y:S02]  /*11d40*/  FFMA.FTZ R10, R8, c[0x0][0x2d0], -R133.reuse ;  /* 0x0000b400080a7a23 */ /* 0x100fe40000010885 */
        /* <DEDUP_REMOVED lines=63> */
[----:B------:R1:W2:Y:S01]  /*12140*/  MUFU.EX2 R0, R2 ;  /* 0x0000000200007308 */ /* 0x0002a20000000800 */
[--C-:B------:R-:W-:Y:S02]  /*12150*/  FFMA.FTZ R6, R6, c[0x0][0x2d0], -R133.reuse ;  /* 0x0000b40006067a23 */ /* 0x100fe40000010885 */
[--C-:B------:R-:W-:Y:S07]  /*12160*/  FFMA.FTZ R7, R7, c[0x0][0x2d0], -R133.reuse ;  /* 0x0000b40007077a23 */ /* 0x100fee0000010885 */
[----:B------:R-:W4:Y:S10]  /*12170*/  MUFU.EX2 R157, R6 ;  /* 0x00000006009d7308 */ /* 0x000f340000000800 */
[----:B------:R5:W-:Y:S01]  /*12180*/  MUFU.EX2 R156, R7 ;  /* 0x00000007009c7308 */ /* 0x000be20000000800 */
[----:B-1----:R-:W-:Y:S02]  /*12190*/  FFMA.FTZ R2, R26, c[0x0][0x2d0], -R133 ;  /* 0x0000b4001a027a23 */ /* 0x002fe40000010885 */
[C---:B--2---:R-:W-:Y:S02]  /*121a0*/  FMUL.FTZ R10, R0.reuse, R142 ;  /* 0x0000008e000a7220 */ /* 0x044fe40000410000 */
[C---:B------:R-:W-:Y:S05]  /*121b0*/  FMUL.FTZ R18, R0.reuse, R150 ;  /* 0x0000009600127220 */ /* 0x040fea0000410000 */
[----:B------:R-:W1:Y:S01]  /*121c0*/  MUFU.EX2 R153, R2 ;  /* 0x0000000200997308 */ /* 0x000e620000000800 */
[C---:B------:R-:W-:Y:S02]  /*121d0*/  FMUL.FTZ R19, R0.reuse, R151 ;  /* 0x0000009700137220 */ /* 0x040fe40000410000 */
[C---:B------:R-:W-:Y:S01]  /*121e0*/  FMUL.FTZ R22, R0.reuse, R154 ;  /* 0x0000009a00167220 */ /* 0x040fe20000410000 */
[----:B----4-:R-:W-:Y:S01]  /*121f0*/  F2FP.PACK_AB R169, R145, R157 ;  /* 0x0000009d91a9723e */ /* 0x010fe200000000ff */
[----:B------:R-:W-:Y:S02]  /*12200*/  FADD.FTZ R6, R15, R11 ;  /* 0x0000000b0f067221 */ /* 0x000fe40000010000 */
[----:B------:R-:W-:Y:S02]  /*12210*/  FMUL.FTZ R11, R0, R143 ;  /* 0x0000008f000b7220 */ /* 0x000fe40000410000 */
[----:B------:R-:W-:Y:S01]  /*12220*/  FADD.FTZ R144, R14, R6 ;  /* 0x000000060e907221 */ /* 0x000fe20000010000 */
[----:B------:R-:W-:Y:S01]  /*12230*/  LDSM.16.MT88.4 R140, [R193+0x800] ;  /* 0x00080000c18c783b */ /* 0x000fe20000004200 */
[C---:B------:R-:W-:Y:S01]  /*12240*/  FMUL.FTZ R6, R0.reuse, R138 ;  /* 0x0000008a00067220 */ /* 0x040fe20000410000 */
[----:B------:R-:W2:Y:S01]  /*12250*/  MUFU.EX2 R151, R186 ;  /* 0x000000ba00977308 */ /* 0x000ea20000000800 */
[C---:B------:R-:W-:Y:S02]  /*12260*/  FMUL.FTZ R14, R0.reuse, R146 ;  /* 0x00000092000e7220 */ /* 0x040fe40000410000 */
[C---:B-----5:R-:W-:Y:S02]  /*12270*/  FMUL.FTZ R7, R0.reuse, R139 ;  /* 0x0000008b00077220 */ /* 0x060fe40000410000 */
[C---:B------:R-:W-:Y:S01]  /*12280*/  FMUL.FTZ R15, R0.reuse, R147 ;  /* 0x00000093000f7220 */ /* 0x040fe20000410000 */
[----:B------:R-:W4:Y:S01]  /*12290*/  LDSM.16.MT88.4 R136, [R194] ;  /* 0x00000000c288783b */ /* 0x000f220000004200 */
[C---:B------:R-:W-:Y:S02]  /*122a0*/  FMUL.FTZ R23, R0.reuse, R155 ;  /* 0x0000009b00177220 */ /* 0x040fe40000410000 */
[C---:B------:R-:W-:Y:S01]  /*122b0*/  FMUL.FTZ R27, R0.reuse, R159 ;  /* 0x0000009f001b7220 */ /* 0x040fe20000410000 */
[----:B------:R-:W-:Y:S01]  /*122c0*/  MUFU.EX2 R186, R190 ;  /* 0x000000be00ba7308 */ /* 0x000fe20000000800 */
[C---:B------:R-:W-:Y:S01]  /*122d0*/  FMUL.FTZ R26, R0.reuse, R158 ;  /* 0x0000009e001a7220 */ /* 0x040fe20000410000 */
[----:B-1----:R-:W-:Y:S01]  /*122e0*/  F2FP.PACK_AB R171, R153, R156 ;  /* 0x0000009c99ab723e */ /* 0x002fe200000000ff */
[C---:B------:R-:W-:Y:S02]  /*122f0*/  FMUL.FTZ R34, R0.reuse, R166 ;  /* 0x000000a600227220 */ /* 0x040fe40000410000 */
[C---:B------:R-:W-:Y:S02]  /*12300*/  FMUL.FTZ R35, R0.reuse, R167 ;  /* 0x000000a700237220 */ /* 0x040fe40000410000 */
[----:B------:R-:W-:Y:S01]  /*12310*/  LDSM.16.MT88.4 R164, [R196+0x1800] ;  /* 0x00180000c4a4783b */ /* 0x000fe20000004200 */
[----:B------:R-:W-:Y:S01]  /*12320*/  FADD.FTZ R148, R135, R144 ;  /* 0x0000009087947221 */ /* 0x000fe20000010000 */
[C---:B------:R-:W-:Y:S01]  /*12330*/  HMMA.16816.F32 R4, R168.reuse, R172, R4 ;  /* 0x000000aca804723c */ /* 0x040fe20000001804 */
[----:B------:R-:W1:Y:S04]  /*12340*/  MUFU.EX2 R158, R185 ;  /* 0x000000b9009e7308 */ /* 0x000e680000000800 */
[C---:B------:R-:W-:Y:S02]  /*12350*/  FMUL.FTZ R30, R0.reuse, R162 ;  /* 0x000000a2001e7220 */ /* 0x040fe40000410000 */
[C---:B------:R-:W-:Y:S01]  /*12360*/  FMUL.FTZ R31, R0.reuse, R163 ;  /* 0x000000a3001f7220 */ /* 0x040fe20000410000 */
[C---:B------:R-:W-:Y:S03]  /*12370*/  HMMA.16816.F32 R8, R168.reuse, R174, R8 ;  /* 0x000000aea808723c */ /* 0x040fe60000001808 */
[----:B------:R-:W-:Y:S01]  /*12380*/  MUFU.EX2 R185, R191 ;  /* 0x000000bf00b97308 */ /* 0x000fe20000000800 */
[C---:B------:R-:W-:Y:S02]  /*12390*/  FMUL.FTZ R38, R0.reuse, R38 ;  /* 0x0000002600267220 */ /* 0x040fe40000410000 */
[C---:B------:R-:W-:Y:S02]  /*123a0*/  FMUL.FTZ R39, R0.reuse, R39 ;  /* 0x0000002700277220 */ /* 0x040fe40000410000 */
[C---:B------:R-:W-:Y:S04]  /*123b0*/  FMUL.FTZ R42, R0.reuse, R42 ;  /* 0x0000002a002a7220 */ /* 0x040fe80000410000 */
[C---:B------:R-:W-:Y:S02]  /*123c0*/  FMUL.FTZ R43, R0.reuse, R43 ;  /* 0x0000002b002b7220 */ /* 0x040fe40000410000 */
[C---:B------:R-:W-:Y:S02]  /*123d0*/  FMUL.FTZ R46, R0.reuse, R46 ;  /* 0x0000002e002e7220 */ /* 0x040fe40000410000 */
[C---:B------:R-:W-:Y:S02]  /*123e0*/  FMUL.FTZ R47, R0.reuse, R47 ;  /* 0x0000002f002f7220 */ /* 0x040fe40000410000 */
[C---:B------:R-:W-:Y:S01]  /*123f0*/  FMUL.FTZ R50, R0.reuse, R50 ;  /* 0x0000003200327220 */ /* 0x040fe20000410000 */
[C---:B----4-:R-:W-:Y:S03]  /*12400*/  HMMA.16816.F32 R12, R168.reuse, R136, R12 ;  /* 0x00000088a80c723c */ /* 0x050fe6000000180c */
[C---:B------:R-:W-:Y:S02]  /*12410*/  FMUL.FTZ R51, R0.reuse, R51 ;  /* 0x0000003300337220 */ /* 0x040fe40000410000 */
[C---:B------:R-:W-:Y:S02]  /*12420*/  FMUL.FTZ R54, R0.reuse, R54 ;  /* 0x0000003600367220 */ /* 0x040fe40000410000 */
[C---:B------:R-:W-:Y:S01]  /*12430*/  FMUL.FTZ R55, R0.reuse, R55 ;  /* 0x0000003700377220 */ /* 0x040fe20000410000 */
[C---:B------:R-:W-:Y:S01]  /*12440*/  HMMA.16816.F32 R16, R168.reuse, R138, R16 ;  /* 0x0000008aa810723c */ /* 0x040fe20000001810 */
[----:B------:R-:W4:Y:S03]  /*12450*/  LDSM.16.MT88.4 R136, [R197] ;  /* 0x00000000c588783b */ /* 0x000f260000004200 */
        /* <DEDUP_REMOVED lines=31> */
[----:B------:R-:W-:Y:S02]  /*12650*/  FFMA.FTZ R2, R177, c[0x0][0x2d0], -R133 ;  /* 0x0000b400b1027a23 */ /* 0x000fe40000010885 */
[C---:B------:R-:W-:Y:S01]  /*12660*/  FMUL.FTZ R114, R0.reuse, R114 ;  /* 0x0000007200727220 */ /* 0x040fe20000410000 */
[----:B------:R-:W-:Y:S01]  /*12670*/  MUFU.EX2 R177, R226 ;  /* 0x000000e200b17308 */ /* 0x000fe20000000800 */
[C---:B------:R-:W-:Y:S02]  /*12680*/  FMUL.FTZ R115, R0.reuse, R115 ;  /* 0x0000007300737220 */ /* 0x040fe40000410000 */
[C---:B------:R-:W-:Y:S02]  /*12690*/  FMUL.FTZ R118, R0.reuse, R118 ;  /* 0x0000007600767220 */ /* 0x040fe40000410000 */
[C---:B------:R-:W-:Y:S02]  /*126a0*/  FMUL.FTZ R119, R0.reuse, R119 ;  /* 0x0000007700777220 */ /* 0x040fe40000410000 */
[C---:B------:R-:W-:Y:S02]  /*126b0*/  FMUL.FTZ R122, R0.reuse, R122 ;  /* 0x0000007a007a7220 */ /* 0x040fe40000410000 */
[C---:B------:R-:W-:Y:S01]  /*126c0*/  FMUL.FTZ R123, R0.reuse, R123 ;  /* 0x0000007b007b7220 */ /* 0x040fe20000410000 */
[----:B------:R5:W1:Y:S01]  /*126d0*/  MUFU.EX2 R149, R2 ;  /* 0x0000000200957308 */ /* 0x000a620000000800 */
[C---:B------:R-:W-:Y:S02]  /*126e0*/  FMUL.FTZ R126, R0.reuse, R126 ;  /* 0x0000007e007e7220 */ /* 0x040fe40000410000 */
[C---:B------:R-:W-:Y:S02]  /*126f0*/  FMUL.FTZ R127, R0.reuse, R127 ;  /* 0x0000007f007f7220 */ /* 0x040fe40000410000 */
[C---:B------:R-:W-:Y:S02]  /*12700*/  FMUL.FTZ R130, R0.reuse, R130 ;  /* 0x0000008200827220 */ /* 0x040fe40000410000 */
[C---:B------:R-:W-:Y:S01]  /*12710*/  FMUL.FTZ R131, R0.reuse, R131 ;  /* 0x0000008300837220 */ /* 0x040fe20000410000 */
[C---:B----4-:R-:W-:Y:S03]  /*12720*/  HMMA.16816.F32 R28, R168.reuse, R136, R28 ;  /* 0x00000088a81c723c */ /* 0x050fe6000000181c */
[----:B---3--:R-:W-:Y:S04]  /*12730*/  FFMA.FTZ R0, R0, R227, R157 ;  /* 0x000000e300007223 */ /* 0x008fe8000001009d */
[----:B------:R-:W-:Y:S01]  /*12740*/  FADD.FTZ R0, R145, R0 ;  /* 0x0000000091007221 */ /* 0x000fe20000010000 */
[C---:B------:R-:W-:Y:S01]  /*12750*/  HMMA.16816.F32 R32, R168.reuse, R138, R32 ;  /* 0x0000008aa820723c */ /* 0x040fe20000001820 */
[----:B------:R-:W3:Y:S03]  /*12760*/  LDSM.16.MT88.4 R136, [R193+0x2000] ;  /* 0x00200000c188783b */ /* 0x000ee60000004200 */
[--C-:B-----5:R-:W-:Y:S05]  /*12770*/  FFMA.FTZ R2, R176, c[0x0][0x2d0], -R133.reuse ;  /* 0x0000b400b0027a23 */ /* 0x120fea0000010885 */
[----:B------:R-:W-:Y:S01]  /*12780*/  LDSM.16.MT88.4 R144, [R194+0x1000] ;  /* 0x00100000c290783b */ /* 0x000fe20000004200 */
[----:B------:R4:W5:Y:S02]  /*12790*/  MUFU.EX2 R150, R2 ;  /* 0x0000000200967308 */ /* 0x0009640000000800 */
[--C-:B----4-:R-:W-:Y:S08]  /*127a0*/  FFMA.FTZ R2, R178, c[0x0][0x2d0], -R133.reuse ;  /* 0x0000b400b2027a23 */ /* 0x110ff00000010885 */
[----:B------:R-:W-:Y:S01]  /*127b0*/  MUFU.EX2 R178, R225 ;  /* 0x000000e100b27308 */ /* 0x000fe20000000800 */
[C---:B---3--:R-:W-:Y:S09]  /*127c0*/  HMMA.16816.F32 R36, R168.reuse, R136, R36 ;  /* 0x00000088a824723c */ /* 0x048ff20000001824 */
[----:B------:R3:W-:Y:S01]  /*127d0*/  MUFU.EX2 R154, R2 ;  /* 0x00000002009a7308 */ /* 0x0007e20000000800 */
[C---:B------:R-:W-:Y:S01]  /*127e0*/  HMMA.16816.F32 R40, R168.reuse, R138, R40 ;  /* 0x0000008aa828723c */ /* 0x040fe20000001828 */
[----:B------:R-:W4:Y:S02]  /*127f0*/  LDSM.16.MT88.4 R136, [R194+0x2000] ;  /* 0x00200000c288783b */ /* 0x000f240000004200 */
[--C-:B---3--:R-:W-:Y:S06]  /*12800*/  FFMA.FTZ R2, R179, c[0x0][0x2d0], -R133.reuse ;  /* 0x0000b400b3027a23 */ /* 0x108fec0000010885 */
[----:B------:R-:W-:Y:S10]  /*12810*/  MUFU.EX2 R179, R224 ;  /* 0x000000e000b37308 */ /* 0x000ff40000000800 */
[----:B------:R3:W1:Y:S01]  /*12820*/  MUFU.EX2 R155, R2 ;  /* 0x00000002009b7308 */ /* 0x0006620000000800 */
[C---:B----4-:R-:W-:Y:S08]  /*12830*/  HMMA.16816.F32 R44, R168.reuse, R136, R44 ;  /* 0x00000088a82c723c */ /* 0x050ff0000000182c */
[C---:B------:R-:W-:Y:S01]  /*12840*/  HMMA.16816.F32 R48, R168.reuse, R138, R48 ;  /* 0x0000008aa830723c */ /* 0x040fe20000001830 */
[----:B------:R-:W4:Y:S03]  /*12850*/  LDSM.16.MT88.4 R136, [R197+0x2000] ;  /* 0x00200000c588783b */ /* 0x000f260000004200 */
[--C-:B---3--:R-:W-:Y:S02]  /*12860*/  FFMA.FTZ R2, R180, c[0x0][0x2d0], -R133.reuse ;  /* 0x0000b400b4027a23 */ /* 0x108fe40000010885 */
[----:B------:R-:W3:Y:S10]  /*12870*/  MUFU.EX2 R180, R223 ;  /* 0x000000df00b47308 */ /* 0x000ef40000000800 */
[----:B------:R1:W-:Y:S01]  /*12880*/  MUFU.EX2 R152, R2 ;  /* 0x0000000200987308 */ /* 0x0003e20000000800 */
[C---:B----4-:R-:W-:Y:S03]  /*12890*/  HMMA.16816.F32 R52, R168.reuse, R136, R52 ;  /* 0x00000088a834723c */ /* 0x050fe60000001834 */
[--C-:B-1----:R-:W-:Y:S05]  /*128a0*/  FFMA.FTZ R2, R181, c[0x0][0x2d0], -R133.reuse ;  /* 0x0000b400b5027a23 */ /* 0x102fea0000010885 */
[C---:B------:R-:W-:Y:S01]  /*128b0*/  HMMA.16816.F32 R56, R168.reuse, R138, R56 ;  /* 0x0000008aa838723c */ /* 0x040fe20000001838 */
[----:B------:R-:W1:Y:S01]  /*128c0*/  LDSM.16.MT88.4 R136, [R196+0x2000] ;  /* 0x00200000c488783b */ /* 0x000e620000004200 */
[----:B------:R4:W-:Y:S02]  /*128d0*/  MUFU.EX2 R176, R2 ;  /* 0x0000000200b07308 */ /* 0x0009e40000000800 */
[--C-:B----4-:R-:W-:Y:S08]  /*128e0*/  FFMA.FTZ R2, R182, c[0x0][0x2d0], -R133.reuse ;  /* 0x0000b400b6027a23 */ /* 0x110ff00000010885 */
[----:B------:R4:W-:Y:S01]  /*128f0*/  MUFU.EX2 R175, R2 ;  /* 0x0000000200af7308 */ /* 0x0009e20000000800 */
[C---:B-1----:R-:W-:Y:S08]  /*12900*/  HMMA.16816.F32 R60, R168.reuse, R136, R60 ;  /* 0x00000088a83c723c */ /* 0x042ff0000000183c */
[C---:B------:R-:W-:Y:S01]  /*12910*/  HMMA.16816.F32 R64, R168.reuse, R138, R64 ;  /* 0x0000008aa840723c */ /* 0x040fe20000001840 */
[----:B------:R-:W1:Y:S03]  /*12920*/  LDSM.16.MT88.4 R136, [R193+0x4000] ;  /* 0x00400000c188783b */ /* 0x000e660000004200 */
[--C-:B----4-:R-:W-:Y:S04]  /*12930*/  FFMA.FTZ R2, R183, c[0x0][0x2d0], -R133.reuse ;  /* 0x0000b400b7027a23 */ /* 0x110fe80000010885 */
[----:B------:R4:W-:Y:S04]  /*12940*/  MUFU.EX2 R174, R2 ;  /* 0x0000000200ae7308 */ /* 0x0009e80000000800 */
[----:B----4-:R-:W-:Y:S02]  /*12950*/  FADD.FTZ R2, R156, R0 ;  /* 0x000000009c027221 */ /* 0x010fe40000010000 */
[----:B--2---:R-:W-:Y:S02]  /*12960*/  FADD.FTZ R0, R151, R148 ;  /* 0x0000009497007221 */ /* 0x004fe40000010000 */
[----:B------:R-:W-:Y:S02]  /*12970*/  FADD.FTZ R2, R153, R2 ;  /* 0x0000000299027221 */ /* 0x000fe40000010000 */
[----:B------:R-:W-:Y:S01]  /*12980*/  FADD.FTZ R153, R158, R0 ;  /* 0x000000009e997221 */ /* 0x000fe20000010000 */
[C---:B-1----:R-:W-:Y:S03]  /*12990*/  HMMA.16816.F32 R68, R168.reuse, R136, R68 ;  /* 0x00000088a844723c */ /* 0x042fe60000001844 */
[----:B------:R-:W-:Y:S02]  /*129a0*/  FADD.FTZ R2, R149, R2 ;  /* 0x0000000295027221 */ /* 0x000fe40000010000 */
[--C-:B------:R-:W-:Y:S03]  /*129b0*/  FFMA.FTZ R0, R187, c[0x0][0x2d0], -R133.reuse ;  /* 0x0000b400bb007a23 */ /* 0x100fe60000010885 */
[C---:B------:R-:W-:Y:S01]  /*129c0*/  HMMA.16816.F32 R72, R168.reuse, R138, R72 ;  /* 0x0000008aa848723c */ /* 0x040fe20000001848 */
[----:B------:R-:W1:Y:S01]  /*129d0*/  LDSM.16.MT88.4 R136, [R194+0x4000] ;  /* 0x00400000c288783b */ /* 0x000e620000004200 */
[----:B------:R2:W-:Y:S02]  /*129e0*/  MUFU.EX2 R172, R0 ;  /* 0x0000000000ac7308 */ /* 0x0005e40000000800 */
[--C-:B--2---:R-:W-:Y:S04]  /*129f0*/  FFMA.FTZ R0, R188, c[0x0][0x2d0], -R133.reuse ;  /* 0x0000b400bc007a23 */ /* 0x104fe80000010885 */
        /* <DEDUP_REMOVED lines=21> */
[----:B------:R1:W2:Y:S03]  /*12b50*/  MUFU.EX2 R135, R0 ;  /* 0x0000000000877308 */ /* 0x0002a60000000800 */
[----:B-----5:R-:W-:Y:S03]  /*12b60*/  F2FP.PACK_AB R137, R150, R149 ;  /* 0x000000959689723e */ /* 0x020fe600000000ff */
[----:B------:R-:W-:Y:S02]  /*12b70*/  F2FP.PACK_AB R138, R161, R158 ;  /* 0x0000009ea18a723e */ /* 0x000fe400000000ff */
[----:B------:R-:W-:Y:S01]  /*12b80*/  F2FP.PACK_AB R139, R155, R154 ;  /* 0x0000009a9b8b723e */ /* 0x000fe200000000ff */
[----:B------:R-:W-:Y:S02]  /*12b90*/  LDSM.16.MT88.4 R156, [R197+0x1800] ;  /* 0x00180000c59c783b */ /* 0x000fe40000004200 */
[----:B------:R-:W-:Y:S02]  /*12ba0*/  F2FP.PACK_AB R168, R178, R177 ;  /* 0x000000b1b2a8723e */ /* 0x000fe400000000ff */
[----:B---3--:R-:W-:Y:S02]  /*12bb0*/  F2FP.PACK_AB R170, R180, R179 ;  /* 0x000000b3b4aa723e */ /* 0x008fe400000000ff */
[C---:B------:R-:W-:Y:S08]  /*12bc0*/  HMMA.16816.F32 R4, R136.reuse, R140, R4 ;  /* 0x0000008c8804723c */ /* 0x040ff00000001804 */
[C---:B------:R-:W-:Y:S01]  /*12bd0*/  HMMA.16816.F32 R8, R136.reuse, R142, R8 ;  /* 0x0000008e8808723c */ /* 0x040fe20000001808 */
[----:B------:R-:W3:Y:S03]  /*12be0*/  LDSM.16.MT88.4 R140, [R194+0x800] ;  /* 0x00080000c28c783b */ /* 0x000ee60000004200 */
[--C-:B-1----:R-:W-:Y:S01]  /*12bf0*/  FFMA.FTZ R0, R189, c[0x0][0x2d0], -R133.reuse ;  /* 0x0000b400bd007a23 */ /* 0x102fe20000010885 */
[----:B--2---:R-:W-:Y:S01]  /*12c00*/  F2FP.PACK_AB R169, R135, R172 ;  /* 0x000000ac87a9723e */ /* 0x004fe200000000ff */
[----:B------:R-:W-:Y:S02]  /*12c10*/  FFMA.FTZ R133, R134, c[0x0][0x2d0], -R133 ;  /* 0x0000b40086857a23 */ /* 0x000fe40000010885 */
[----:B------:R1:W-:Y:S10]  /*12c20*/  MUFU.EX2 R134, R0 ;  /* 0x0000000000867308 */ /* 0x0003f40000000800 */
[----:B------:R-:W2:Y:S01]  /*12c30*/  MUFU.EX2 R133, R133 ;  /* 0x0000008500857308 */ /* 0x000ea20000000800 */
[----:B-1----:R-:W-:Y:S02]  /*12c40*/  FADD.FTZ R0, R150, R2 ;  /* 0x0000000296007221 */ /* 0x002fe40000010000 */
[----:B------:R-:W-:Y:S01]  /*12c50*/  LDSM.16.MT88.4 R148, [R194+0x1800] ;  /* 0x00180000c294783b */ /* 0x000fe20000004200 */
[----:B------:R-:W-:Y:S02]  /*12c60*/  FADD.FTZ R2, R161, R153 ;  /* 0x00000099a1027221 */ /* 0x000fe40000010000 */
[----:B------:R-:W-:Y:S02]  /*12c70*/  FADD.FTZ R0, R154, R0 ;  /* 0x000000009a007221 */ /* 0x000fe40000010000 */
[----:B------:R-:W-:Y:S01]  /*12c80*/  FADD.FTZ R173, R160, R2 ;  /* 0x00000002a0ad7221 */ /* 0x000fe20000010000 */
[C---:B---3--:R-:W-:Y:S03]  /*12c90*/  HMMA.16816.F32 R12, R136.reuse, R140, R12 ;  /* 0x0000008c880c723c */ /* 0x048fe6000000180c */
[----:B--2---:R-:W-:Y:S01]  /*12ca0*/  F2FP.PACK_AB R171, R133, R134 ;  /* 0x0000008685ab723e */ /* 0x004fe200000000ff */
[----:B------:R-:W-:Y:S04]  /*12cb0*/  FADD.FTZ R0, R155, R0 ;  /* 0x000000009b007221 */ /* 0x000fe80000010000 */
[C---:B------:R-:W-:Y:S01]  /*12cc0*/  HMMA.16816.F32 R16, R136.reuse, R142, R16 ;  /* 0x0000008e8810723c */ /* 0x040fe20000001810 */
[----:B------:R-:W1:Y:S03]  /*12cd0*/  LDSM.16.MT88.4 R140, [R197+0x800] ;  /* 0x00080000c58c783b */ /* 0x000e660000004200 */
[----:B------:R-:W-:Y:S02]  /*12ce0*/  FADD.FTZ R2, R152, R0 ;  /* 0x0000000098027221 */ /* 0x000fe40000010000 */
[----:B------:R-:W-:Y:S02]  /*12cf0*/  FADD.FTZ R0, R184, R173 ;  /* 0x000000adb8007221 */ /* 0x000fe40000010000 */
[----:B------:R-:W-:Y:S04]  /*12d00*/  FADD.FTZ R2, R176, R2 ;  /* 0x00000002b0027221 */ /* 0x000fe80000010000 */
[----:B------:R-:W-:Y:S02]  /*12d10*/  FADD.FTZ R2, R175, R2 ;  /* 0x00000002af027221 */ /* 0x000fe40000010000 */
[----:B------:R-:W-:Y:S04]  /*12d20*/  FADD.FTZ R0, R185, R0 ;  /* 0x00000000b9007221 */ /* 0x000fe80000010000 */
        /* <DEDUP_REMOVED lines=140> */
[----:B------:R-:W-:Y:S01]  /*135f0*/  FADD.FTZ R2, R134, R0 ;  /* 0x0000000086027221 */ /* 0x000fe20000010000 */
[----:B------:R-:W-:Y:S01]  /*13600*/  IADD3 R0, R220, -0x1, RZ ;  /* 0xffffffffdc007810 */ /* 0x000fe20007ffe0ff */
[C---:B---3--:R-:W-:Y:S04]  /*13610*/  HMMA.16816.F32 R116, R168.reuse, R12, R116 ;  /* 0x0000000ca874723c */ /* 0x048fe80000001874 */
[----:B------:R-:W-:Y:S01]  /*13620*/  FADD.FTZ R4, R180, R4 ;  /* 0x00000004b4047221 */ /* 0x000fe20000010000 */
[----:B------:R-:W-:Y:S01]  /*13630*/  MOV R220, R0 ;  /* 0x0000000000dc7202 */ /* 0x000fe20000000f00 */
[----:B------:R-:W-:Y:S01]  /*13640*/  FADD.FTZ R2, R133, R2 ;  /* 0x0000000285027221 */ /* 0x000fe20000010000 */
[-C--:B------:R-:W-:Y:S01]  /*13650*/  MOV R12, R3.reuse ;  /* 0x00000003000c7202 */ /* 0x080fe20000000f00 */
[C---:B------:R-:W-:Y:S01]  /*13660*/  HMMA.16816.F32 R120, R168.reuse, R14, R120 ;  /* 0x0000000ea878723c */ /* 0x040fe20000001878 */
[----:B------:R-:W-:Y:S03]  /*13670*/  STL [R1], R4 ;  /* 0x0000000401007387 */ /* 0x000fe60000100800 */
[----:B------:R-:W-:Y:S01]  /*13680*/  MOV R133, R3 ;  /* 0x0000000300857202 */ /* 0x000fe20000000f00 */
[----:B------:R1:W-:Y:S03]  /*13690*/  STL [R1+0x8], R2 ;  /* 0x0000080201007387 */ /* 0x0003e60000100800 */
[C---:B----4-:R-:W-:Y:S08]  /*136a0*/  HMMA.16816.F32 R124, R168.reuse, R16, R124 ;  /* 0x00000010a87c723c */ /* 0x050ff0000000187c */
[----:B------:R-:W-:Y:S04]  /*136b0*/  HMMA.16816.F32 R128, R168, R18, R128 ;  /* 0x00000012a880723c */ /* 0x000fe80000001880 */
[----:B-1----:R-:W-:Y:S04]  /*136c0*/  MOV R2, R132 ;  /* 0x0000008400027202 */ /* 0x002fe80000000f00 */
[----:B------:R-:W-:-:S05]  /*136d0*/  @P0 BRA `(.L_x_1713) ;  /* 0xffffbd2000000947 */ /* 0x000fca000383ffff */
.L_x_1704:
[----:B------:R-:W-:Y:S02]  /*136e0*/  @!UPT UIADD3 URZ, URZ, URZ, URZ ;  /* 0x0000003f3f3ff290 */ /* 0x000fe4000fffe03f */
[----:B------:R-:W-:Y:S02]  /*136f0*/  MOV R7, 0x1f ;  /* 0x0000001f00077802 */ /* 0x000fe40000000f00 */
[----:B------:R-:W-:Y:S01]  /*13700*/  MOV R6, 0xffffffff ;  /* 0xffffffff00067802 */ /* 0x000fe20000000f00 */
[----:B------:R-:W-:Y:S06]  /*13710*/  BRA.DIV ~URZ, `(.L_x_1714) ;  /* 0x000068127f007947 */ /* 0x000fec000b800000 */
[----:B-1----:R-:W2:Y:S04]  /*13720*/  LDL R2, [R1] ;  /* 0x0000000001027983 */ /* 0x002ea80000100800 */
[----:B--2---:R1:W2:Y:S02]  /*13730*/  SHFL.BFLY PT, R0, R2, 0x2, 0x1f ;  /* 0x0c401f0002007f89 */ /* 0x0042a400000e0000 */
.L_x_1787:
[----:B-1----:R-:W3:Y:S02]  /*13740*/  LDL.LU R2, [R1] ;  /* 0x0000000001027983 */ /* 0x002ee40000300800 */
        /* <DEDUP_REMOVED lines=8> */
.L_x_1788:
        /* <DEDUP_REMOVED lines=21> */
[----:B------:R-:W-:Y:S02]  /*13920*/  FMUL.FTZ R61, R2, R69 ;  /* 0x00000045023d7220 */ /* 0x000fe40000410000 */
[----:B---3--:R-:W-:-:S02]  /*13930*/  @P1 FMUL.FTZ R5, R5, 0.69314718246459960938 ;  /* 0x3f31721805051820 */ /* 0x008fc40000410000 */
        /* <DEDUP_REMOVED lines=16> */
[----:B------:R-:W-:Y:S01]  /*13a40*/  @P1 FFMA.FTZ R21, R4, R132, R5 ;  /* 0x0000008404151223 */ /* 0x000fe20000010005 */
[----:B------:R-:W-:Y:S01]  /*13a50*/  MOV R4, 0x1 ;  /* 0x0000000100047802 */ /* 0x000fe20000000f00 */
        /* <DEDUP_REMOVED lines=37> */
[----:B------:R-:W-:Y:S02]  /*13cb0*/  FMUL.FTZ R85, R2, R129 ;  /* 0x0000008102557220 */ /* 0x000fe40000410000 */
[----:B------:R2:W3:Y:S01]  /*13cc0*/  @P0 MUFU.LG2 R2, R3 ;  /* 0x0000000300020308 */ /* 0x0004e20000000c00 */
[C---:B-1----:R-:W-:Y:S02]  /*13cd0*/  FMUL.FTZ R128, R0.reuse, R150 ;  /* 0x0000009600807220 */ /* 0x042fe40000410000 */
[C---:B------:R-:W-:Y:S02]  /*13ce0*/  FMUL.FTZ R129, R0.reuse, R151 ;  /* 0x0000009700817220 */ /* 0x040fe40000410000 */
[C---:B------:R-:W-:Y:S02]  /*13cf0*/  FMUL.FTZ R150, R0.reuse, R42 ;  /* 0x0000002a00967220 */ /* 0x040fe40000410000 */
[C---:B------:R-:W-:Y:S02]  /*13d00*/  FMUL.FTZ R151, R0.reuse, R43 ;  /* 0x0000002b00977220 */ /* 0x040fe40000410000 */
[----:B------:R-:W-:-:S02]  /*13d10*/  FMUL.FTZ R42, R0, R46 ;  /* 0x0000002e002a7220 */ /* 0x000fc40000410000 */
[C---:B------:R-:W-:Y:S02]  /*13d20*/  FMUL.FTZ R43, R0.reuse, R47 ;  /* 0x0000002f002b7220 */ /* 0x040fe40000410000 */
[C---:B------:R-:W-:Y:S02]  /*13d30*/  FMUL.FTZ R112, R0.reuse, R138 ;  /* 0x0000008a00707220 */ /* 0x040fe40000410000 */
[C---:B------:R-:W-:Y:S01]  /*13d40*/  FMUL.FTZ R113, R0.reuse, R139 ;  /* 0x0000008b00717220 */ /* 0x040fe20000410000 */
[----:B--2---:R-:W-:Y:S01]  /*13d50*/  @P0 MOV R3, 0x3f317218 ;  /* 0x3f31721800030802 */ /* 0x004fe20000000f00 */
        /* <DEDUP_REMOVED lines=10> */
[----:B---3--:R-:W-:Y:S02]  /*13e00*/  @P0 FMUL.FTZ R2, R2, 0.69314718246459960938 ;  /* 0x3f31721802020820 */ /* 0x008fe40000410000 */
        /* <DEDUP_REMOVED lines=49> */
.L_x_1661:
[----:B------:R2:W5:Y:S04]  /*14120*/  LDL R6, [R1+0x28] ;  /* 0x0000280001067983 */ /* 0x0005680000100800 */
        /* <DEDUP_REMOVED lines=18> */
.L_x_1717:
[----:B--2---:R-:W-:Y:S05]  /*14250*/  BSYNC B0 ;  /* 0x0000000000007941 */ /* 0x004fea0003800000 */
.L_x_1716:
        /* <DEDUP_REMOVED lines=149> */
[----:B------:R-:W-:Y:S01]  /*14bb0*/  STS [R10+0xc000], R3 ;  /* 0x00c000030a007388 */ /* 0x000fe20000000800 */
        /* <DEDUP_REMOVED lines=10> */
[----:B--2---:R-:W-:Y:S05]  /*14c60*/  @!P2 BRA `(.L_x_1720) ;  /* 0x000000300000a947 */ /* 0x004fea0003800000 */
[----:B-----5:R1:W2:Y:S04]  /*14c70*/  LDG.E R12, [R4.64] ;  /* 0x00000006040c7981 */ /* 0x0202a8000c1e1900 */
[----:B-1----:R-:W2:Y:S02]  /*14c80*/  LDG.E R4, [R4.64+0x4] ;  /* 0x0000040604047981 */ /* 0x002ea4000c1e1900 */
[----:B--2---:R-:W-:Y:S02]  /*14c90*/  IADD3 R12, -R12, R4, RZ ;  /* 0x000000040c0c7210 */ /* 0x004fe40007ffe1ff */
.L_x_1720:
[----:B--2---:R-:W2:Y:S04]  /*14ca0*/  LDL R114, [R1+0x48] ;  /* 0x0000480001727983 */ /* 0x004ea80000100800 */
[----:B------:R-:W3:Y:S04]  /*14cb0*/  LDL R3, [R1+0x44] ;  /* 0x0000440001037983 */ /* 0x000ee80000100800 */
[----:B------:R-:W3:Y:S04]  /*14cc0*/  LDL R111, [R1+0x18] ;  /* 0x00001800016f7983 */ /* 0x000ee80000100800 */
[----:B------:R-:W4:Y:S01]  /*14cd0*/  LDL R13, [R1+0x30] ;  /* 0x00003000010d7983 */ /* 0x000f220000100800 */
[----:B------:R-:W-:Y:S01]  /*14ce0*/  IMAD.MOV.U32 R10, RZ, RZ, 0x368 ;  /* 0x00000368ff0a7424 */ /* 0x000fe200078e00ff */
[----:B------:R-:W-:-:S02]  /*14cf0*/  ISETP.GT.AND P2, PT, R0, 0x1, PT ;  /* 0x000000010000780c */ /* 0x000fc40003f44270 */
[----:B------:R-:W4:Y:S02]  /*14d00*/  LDL R118, [R1+0xac] ;  /* 0x0000ac0001767983 */ /* 0x000f240000100800 */
[----:B------:R-:W-:-:S04]  /*14d10*/  SEL R10, R10, 0x328, P2 ;  /* 0x000003280a0a7807 */ /* 0x000fc80001000000 */
[----:B------:R-:W2:Y:S08]  /*14d20*/  LDC.64 R14, c[0x0][R10+0x168] ;  /* 0x00005a000a0e7b82 */ /* 0x000eb00000000a00 */
[----:B------:R-:W1:Y:S08]  /*14d30*/  LDC.64 R6, c[0x0][R10+0x170] ;  /* 0x00005c000a067b82 */ /* 0x000e700000000a00 */
[----:B------:R1:W2:Y:S08]  /*14d40*/  LDC.64 R18, c[0x0][R10+0x178] ;  /* 0x00005e000a127b82 */ /* 0x0002b00000000a00 */
[----:B------:R1:W2:Y:S01]  /*14d50*/  LDC.64 R16, c[0x0][R10+0x160] ;  /* 0x000058000a107b82 */ /* 0x0002a20000000a00 */
[----:B------:R-:W-:Y:S01]  /*14d60*/  ISETP.NE.U32.AND P0, PT, RZ, c[0x0][0x500], PT ;  /* 0x00014000ff007a0c */ /* 0x000fe20003f05070 */
[----:B------:R-:W-:-:S03]  /*14d70*/  IMAD.MOV.U32 R0, RZ, RZ, c[0x0][0x4e8] ;  /* 0x00013a00ff007624 */ /* 0x000fc600078e00ff */
[----:B------:R-:W-:Y:S02]  /*14d80*/  ISETP.NE.AND.EX P0, PT, RZ, c[0x0][0x504], PT, P0 ;  /* 0x00014100ff007a0c */ /* 0x000fe40003f05300 */
[----:B------:R-:W-:Y:S02]  /*14d90*/  ISETP.NE.AND P3, PT, R0, 0x1, PT ;  /* 0x000000010000780c */ /* 0x000fe40003f65270 */
[----:B------:R-:W-:Y:S02]  /*14da0*/  SHF.R.S32.HI R4, RZ, 0x1f, R8 ;  /* 0x0000001fff047819 */ /* 0x000fe40000011408 */
[----:B------:R-:W-:Y:S02]  /*14db0*/  SEL R0, R8, RZ, !P0 ;  /* 0x000000ff08007207 */ /* 0x000fe40004000000 */
[----:B------:R-:W-:Y:S01]  /*14dc0*/  SEL R5, R4, RZ, !P0 ;  /* 0x000000ff04057207 */ /* 0x000fe20004000000 */
[----:B------:R-:W2:Y:S02]  /*14dd0*/  S2R R119, SR_TID.X ;  /* 0x0000000000777919 */ /* 0x000ea40000002100 */
[----:B-1----:R-:W-:-:S02]  /*14de0*/  IMAD R4, R7, R0, RZ ;  /* 0x0000000007047224 */ /* 0x002fc400078e02ff */
[----:B--2---:R-:W-:Y:S02]  /*14df0*/  IMAD R11, R15, R114, RZ ;  /* 0x000000720f0b7224 */ /* 0x004fe400078e02ff */
[----:B------:R-:W2:Y:S01]  /*14e00*/  LDL.LU R15, [R1+0x1c] ;  /* 0x00001c00010f7983 */ /* 0x000ea20000300800 */
[----:B------:R-:W-:Y:S02]  /*14e10*/  IMAD R10, R6, R5, R4 ;  /* 0x00000005060a7224 */ /* 0x000fe400078e0204 */
[----:B---3--:R-:W-:-:S04]  /*14e20*/  IMAD.IADD R3, R3, 0x1, R111 ;  /* 0x0000000103037824 */ /* 0x008fc800078e026f */
[----:B------:R-:W-:-:S04]  /*14e30*/  @P3 IMAD.HI.U32 R5, R3, c[0x0][0x4ec], RZ ;  /* 0x00013b0003053a27 */ /* 0x000fc800078e00ff */
[----:B------:R-:W-:Y:S01]  /*14e40*/  IMAD.MOV.U32 R4, RZ, RZ, R3 ;  /* 0x000000ffff047224 */ /* 0x000fe200078e0003 */
[----:B------:R-:W-:Y:S01]  /*14e50*/  @P3 SHF.R.U32.HI R4, RZ, c[0x0][0x4f0], R5 ;  /* 0x00013c00ff043a19 */ /* 0x000fe20000011605 */
[----:B------:R-:W-:Y:S01]  /*14e60*/  IMAD.WIDE.U32 R6, R6, R0, RZ ;  /* 0x0000000006067225 */ /* 0x000fe200078e00ff */
[----:B----4-:R-:W-:-:S03]  /*14e70*/  SEL R5, R13, RZ, P2 ;  /* 0x000000ff0d057207 */ /* 0x010fc60001000000 */
[----:B------:R-:W-:-:S04]  /*14e80*/  IMAD.WIDE.U32 R8, R14, R114, RZ ;  /* 0x000000720e087225 */ /* 0x000fc800078e00ff */
[----:B------:R-:W-:Y:S01]  /*14e90*/  IMAD.IADD R13, R7, 0x1, R10 ;  /* 0x00000001070d7824 */ /* 0x000fe200078e020a */
[--C-:B-----5:R-:W-:Y:S01]  /*14ea0*/  IADD3 R14, P1, P0, R6, R8, R2.reuse ;  /* 0x00000008060e7210 */ /* 0x120fe2000783e002 */
[----:B------:R-:W-:Y:S01]  /*14eb0*/  IMAD.IADD R7, R9, 0x1, R11 ;  /* 0x0000000109077824 */ /* 0x000fe200078e020b */
[----:B------:R-:W-:Y:S01]  /*14ec0*/  SHF.R.S32.HI R6, RZ, 0x1f, R2 ;  /* 0x0000001fff067819 */ /* 0x000fe20000011402 */
[----:B------:R-:W-:Y:S02]  /*14ed0*/  IMAD.MOV R10, RZ, RZ, -R4 ;  /* 0x000000ffff0a7224 */ /* 0x000fe400078e0a04 */
        /* <DEDUP_REMOVED lines=24> */
[----:B------:R-:W-:-:S02]  /*15060*/  IMAD.IADD R115, R119, 0x1, -R115 ;  /* 0x0000000177737824 */ /* 0x000fc400078e0a73 */
[----:B------:R-:W-:Y:S01]  /*15070*/  IMAD.IADD R5, R118, 0x1, R111 ;  /* 0x0000000176057824 */ /* 0x000fe200078e026f */
[----:B------:R3:W-:Y:S02]  /*15080*/  SHFL.IDX PT, R9, R4, 0x1, 0x1c1f ;  /* 0x003c1f0004097f89 */ /* 0x0007e400000e0000 */
[----:B------:R-:W-:Y:S02]  /*15090*/  LOP3.LUT P0, RZ, R115, 0x3, RZ, 0xc0, !PT ;  /* 0x0000000373ff7812 */ /* 0x000fe4000780c0ff */
[----:B------:R-:W-:Y:S01]  /*150a0*/  IADD3 R7, R5, 0x8, RZ ;  /* 0x0000000805077810 */ /* 0x000fe20007ffe0ff */
[----:B---3--:R-:W-:-:S05]  /*150b0*/  IMAD R4, R12, c[0x0][0x4e8], RZ ;  /* 0x00013a000c047a24 */ /* 0x008fca00078e02ff */
[----:B------:R-:W-:-:S13]  /*150c0*/  ISETP.GE.OR P1, PT, R5, R4, P0 ;  /* 0x000000040500720c */ /* 0x000fda0000726670 */
[----:B-1----:R-:W-:Y:S01]  /*150d0*/  @!P1 ST.E [R10.64], R21 ;  /* 0x000000150a009985 */ /* 0x002fe2000c101906 */
[----:B------:R-:W-:-:S03]  /*150e0*/  ISETP.GE.AND P1, PT, R7, R4, PT ;  /* 0x000000040700720c */ /* 0x000fc60003f26270 */
[----:B------:R-:W1:Y:S01]  /*150f0*/  SHFL.IDX PT, R8, R8, 0x1, 0x1c1f ;  /* 0x003c1f0008087f89 */ /* 0x000e6200000e0000 */
[----:B------:R-:W-:-:S13]  /*15100*/  ISETP.GE.OR P0, PT, R7, R4, P0 ;  /* 0x000000040700720c */ /* 0x000fda0000706670 */
[----:B-1----:R1:W-:Y:S01]  /*15110*/  @!P0 ST.E [R8.64], R20 ;  /* 0x0000001408008985 */ /* 0x0023e2000c101906 */
[----:B------:R-:W-:Y:S02]  /*15120*/  ISETP.GE.AND P0, PT, R5, R4, PT ;  /* 0x000000040500720c */ /* 0x000fe40003f06270 */
[----:B--2---:R-:W-:-:S04]  /*15130*/  LOP3.LUT R15, R15, 0xfffffffd, RZ, 0xc0, !PT ;  /* 0xfffffffd0f0f7812 */ /* 0x004fc800078ec0ff */
[----:B------:R-:W-:-:S05]  /*15140*/  @P1 LOP3.LUT R15, R15, 0x2, RZ, 0xfc, !PT ;  /* 0x000000020f0f1812 */ /* 0x000fca00078efcff */
[----:B------:R1:W-:Y:S01]  /*15150*/  STL [R1+0x1c], R15 ;  /* 0x00001c0f01007387 */ /* 0x0003e20000100800 */
[----:B------:R-:W-:Y:S05]  /*15160*/  @P2 BRA `(.L_x_1721) ;  /* 0x00000b1000002947 */ /* 0x000fea0003800000 */
[----:B-1----:R-:W2:Y:S01]  /*15170*/  LDL R15, [R1+0x90] ;  /* 0x00009000010f7983 */ /* 0x002ea20000100800 */
[----:B------:R-:W-:Y:S01]  /*15180*/  IMAD R3, R6, c[0x0][0x3a0], RZ ;  /* 0x0000e80006037a24 */ /* 0x000fe200078e02ff */
[----:B------:R-:W-:Y:S01]  /*15190*/  SHF.R.S32.HI R8, RZ, 0x1f, R0 ;  /* 0x0000001fff087819 */ /* 0x000fe20000011400 */
        /* <DEDUP_REMOVED lines=28> */
[----:B--2---:R-:W-:-:S04]  /*15360*/  IADD3 R5, R15, R111, RZ ;  /* 0x0000006f0f057210 */ /* 0x004fc80007ffe0ff */
        /* <DEDUP_REMOVED lines=12> */
[----:B------:R-:W-:Y:S02]  /*15430*/  IADD3 R7, R9, R111, RZ ;  /* 0x0000006f09077210 */ /* 0x000fe40007ffe0ff */
        /* <DEDUP_REMOVED lines=9> */
.L_x_1789:
[----:B------:R-:W-:Y:S05]  /*154d0*/  BRA.DIV ~URZ, `(.L_x_1723) ;  /* 0x00004c327f007947 */ /* 0x000fea000b800000 */
[----:B------:R3:W4:Y:S02]  /*154e0*/  SHFL.IDX PT, R0, R15, RZ, 0x181f ;  /* 0x00181fff0f007589 */ /* 0x00072400000e0000 */
.L_x_1790:
[----:B------:R-:W-:Y:S01]  /*154f0*/  ISETP.GE.AND P0, PT, R7, R4, PT ;  /* 0x000000040700720c */ /* 0x000fe20003f06270 */
[----:B------:R-:W-:-:S12]  /*15500*/  BSSY B0, `(.L_x_1724) ;  /* 0x0000019000007945 */ /* 0x000fd80003800000 */
        /* <DEDUP_REMOVED lines=24> */
.L_x_1725:
[----:B------:R-:W-:Y:S05]  /*15690*/  BSYNC B0 ;  /* 0x0000000000007941 */ /* 0x000fea0003800000 */
.L_x_1724:
[----:B------:R-:W-:Y:S05]  /*156a0*/  BRA.DIV ~URZ, `(.L_x_1726) ;  /* 0x00004ac27f007947 */ /* 0x000fea000b800000 */
[----:B--2---:R2:W1:Y:S04]  /*156b0*/  SHFL.IDX PT, R6, R14, 0x1, 0x181f ;  /* 0x00381f000e067f89 */ /* 0x00446800000e0000 */
[----:B----4-:R2:W4:Y:S02]  /*156c0*/  SHFL.IDX PT, R0, R15, 0x1, 0x181f ;  /* 0x00381f000f007f89 */ /* 0x01052400000e0000 */
.L_x_1791:
        /* <DEDUP_REMOVED lines=27> */
.L_x_1728:
[----:B------:R-:W-:Y:S05]  /*15880*/  BSYNC B0 ;  /* 0x0000000000007941 */ /* 0x000fea0003800000 */
.L_x_1727:
[----:B------:R-:W-:Y:S05]  /*15890*/  BRA.DIV ~URZ, `(.L_x_1729) ;  /* 0x000049927f007947 */ /* 0x000fea000b800000 */
[----:B-1----:R1:W2:Y:S02]  /*158a0*/  SHFL.IDX PT, R6, R14, 0x2, 0x181f ;  /* 0x00581f000e067f89 */ /* 0x0022a400000e0000 */
.L_x_1792:
[----:B------:R-:W-:Y:S05]  /*158b0*/  BRA.DIV ~URZ, `(.L_x_1730) ;  /* 0x000049e27f007947 */ /* 0x000fea000b800000 */
[----:B----4-:R4:W1:Y:S02]  /*158c0*/  SHFL.IDX PT, R0, R15, 0x2, 0x181f ;  /* 0x00581f000f007f89 */ /* 0x01086400000e0000 */
.L_x_1793:
        /* <DEDUP_REMOVED lines=27> */
.L_x_1732:
[----:B------:R-:W-:Y:S05]  /*15a80*/  BSYNC B0 ;  /* 0x0000000000007941 */ /* 0x000fea0003800000 */
.L_x_1731:
[----:B------:R-:W-:Y:S05]  /*15a90*/  BRA.DIV ~URZ, `(.L_x_1733) ;  /* 0x000048627f007947 */ /* 0x000fea000b800000 */
[----:B--2---:R2:W3:Y:S04]  /*15aa0*/  SHFL.IDX PT, R6, R14, 0x3, 0x181f ;  /* 0x00781f000e067f89 */ /* 0x0044e800000e0000 */
[----:B-1----:R2:W1:Y:S02]  /*15ab0*/  SHFL.IDX PT, R0, R15, 0x3, 0x181f ;  /* 0x00781f000f007f89 */ /* 0x00246400000e0000 */
.L_x_1794:
        /* <DEDUP_REMOVED lines=8> */
[----:B------:R-:W3:Y:S01]  /*15b40*/  LDL R10, [R1+0x40] ;  /* 0x00004000010a7983 */ /* 0x000ee20000100800 */
[----:B-----5:R-:W-:-:S02]  /*15b50*/  ISETP.GE.AND P2, PT, R16, c[0x0][0x3c8], PT ;  /* 0x0000f20010007a0c */ /* 0x020fc40003f46270 */
[----:B--2---:R-:W-:Y:S02]  /*15b60*/  ISETP.GE.AND P1, PT, R13, c[0x0][0x3c8], PT ;  /* 0x0000f2000d007a0c */ /* 0x004fe40003f26270 */
[----:B----4-:R-:W-:-:S09]  /*15b70*/  ISETP.GE.AND P0, PT, R11, c[0x0][0x3c8], PT ;  /* 0x0000f2000b007a0c */ /* 0x010fd20003f06270 */
[CC--:B-1----:R-:W-:Y:S02]  /*15b80*/  @!P2 LEA R8, P5, R16.reuse, R0.reuse, 0x1 ;  /* 0x000000001008a211 */ /* 0x0c2fe400078a08ff */
[----:B------:R-:W-:Y:S02]  /*15b90*/  @!P1 LEA R4, P4, R13, R0, 0x1 ;  /* 0x000000000d049211 */ /* 0x000fe400078808ff */
[----:B------:R-:W-:Y:S02]  /*15ba0*/  @!P2 LEA.HI.X R9, R16, R6, R17, 0x1, P5 ;  /* 0x000000061009a211 */ /* 0x000fe400028f0c11 */
[----:B------:R-:W-:Y:S02]  /*15bb0*/  @!P0 LEA R2, P3, R11, R0, 0x1 ;  /* 0x000000000b028211 */ /* 0x000fe400078608ff */
[-C--:B---3--:R-:W-:Y:S02]  /*15bc0*/  @!P1 LEA.HI.X R5, R13, R6.reuse, R14, 0x1, P4 ;  /* 0x000000060d059211 */ /* 0x088fe400020f0c0e */
        /* <DEDUP_REMOVED lines=11> */
.L_x_1721:
        /* <DEDUP_REMOVED lines=34> */
.L_x_1795:
[----:B------:R-:W-:Y:S05]  /*15ea0*/  BRA.DIV ~URZ, `(.L_x_1736) ;  /* 0x000045827f007947 */ /* 0x000fea000b800000 */
[----:B------:R3:W4:Y:S02]  /*15eb0*/  SHFL.IDX PT, R0, R19, RZ, 0x1c1f ;  /* 0x001c1fff13007589 */ /* 0x00072400000e0000 */
.L_x_1796:
        /* <DEDUP_REMOVED lines=11> */
[----:B-----5:R-:W-:-:S02]  /*15f70*/  ISETP.GE.AND P1, PT, R115, c[0x0][0x3c8], PT ;  /* 0x0000f20073007a0c */ /* 0x020fc40003f26270 */
[----:B---3--:R-:W-:-:S11]  /*15f80*/  ISETP.GE.AND P0, PT, R13, c[0x0][0x3c8], PT ;  /* 0x0000f2000d007a0c */ /* 0x008fd60003f06270 */
[-C--:B------:R-:W-:Y:S02]  /*15f90*/  @!P1 LEA R8, P2, R115, R0.reuse, 0x2 ;  /* 0x0000000073089211 */ /* 0x080fe400078410ff */
[----:B------:R-:W-:Y:S02]  /*15fa0*/  @!P0 LEA R6, P5, R13, R0, 0x2 ;  /* 0x000000000d068211 */ /* 0x000fe400078a10ff */
[-C--:B----4-:R-:W-:Y:S02]  /*15fb0*/  @!P1 LEA.HI.X R9, R115, R4.reuse, R10, 0x2, P2 ;  /* 0x0000000473099211 */ /* 0x090fe400010f140a */
[----:B--2---:R-:W-:-:S03]  /*15fc0*/  @!P0 LEA.HI.X R7, R13, R4, R14, 0x2, P5 ;  /* 0x000000040d078211 */ /* 0x004fc600028f140e */
[----:B------:R2:W-:Y:S04]  /*15fd0*/  @!P1 ST.E.64 [R8.64], R24 ;  /* 0x0000001808009985 */ /* 0x0005e8000c101b06 */
[----:B------:R3:W-:Y:S04]  /*15fe0*/  @!P0 ST.E.64 [R6.64], R22 ;  /* 0x0000001606008985 */ /* 0x0007e8000c101b06 */
[----:B--2---:R-:W2:Y:S04]  /*15ff0*/  LDL R24, [R1+0x84] ;  /* 0x0000840001187983 */ /* 0x004ea80000100800 */
[----:B---3--:R-:W3:Y:S04]  /*16000*/  LDL R22, [R1+0x80] ;  /* 0x0000800001167983 */ /* 0x008ee80000100800 */
[----:B------:R-:W4:Y:S04]  /*16010*/  LDL R25, [R1+0x9c] ;  /* 0x00009c0001197983 */ /* 0x000f280000100800 */
[----:B------:R-:W5:Y:S01]  /*16020*/  LDL R23, [R1+0x98] ;  /* 0x0000980001177983 */ /* 0x000f620000100800 */
[----:B------:R-:W-:-:S04]  /*16030*/  IADD3 R2, R115, 0x18, RZ ;  /* 0x0000001873027810 */ /* 0x000fc80007ffe0ff */
[----:B------:R-:W-:Y:S02]  /*16040*/  ISETP.GE.AND P3, PT, R2, c[0x0][0x3c8], PT ;  /* 0x0000f20002007a0c */ /* 0x000fe40003f66270 */
[----:B------:R-:W-:Y:S02]  /*16050*/  ISETP.GE.AND P4, PT, R12, c[0x0][0x3c8], PT ;  /* 0x0000f2000c007a0c */ /* 0x000fe40003f86270 */
[----:B------:R-:W-:Y:S02]  /*16060*/  SHF.R.S32.HI R3, RZ, 0x1f, R2 ;  /* 0x0000001fff037819 */ /* 0x000fe40000011402 */
[----:B------:R-:W-:-:S07]  /*16070*/  IADD3 R5, R115, 0x20, RZ ;  /* 0x0000002073057810 */ /* 0x000fce0007ffe0ff */
[C---:B------:R-:W-:Y:S02]  /*16080*/  @!P3 LEA R10, P2, R2.reuse, R0, 0x2 ;  /* 0x00000000020ab211 */ /* 0x040fe400078410ff */
[----:B------:R-:W-:Y:S02]  /*16090*/  ISETP.GE.AND P6, PT, R5, c[0x0][0x3c8], PT ;  /* 0x0000f20005007a0c */ /* 0x000fe40003fc6270 */
[----:B------:R-:W-:Y:S02]  /*160a0*/  @!P3 LEA.HI.X R11, R2, R4, R3, 0x2, P2 ;  /* 0x00000004020bb211 */ /* 0x000fe400010f1403 */
[----:B------:R-:W-:Y:S02]  /*160b0*/  IADD3 R3, R115, 0x28, RZ ;  /* 0x0000002873037810 */ /* 0x000fe40007ffe0ff */
[----:B------:R-:W-:Y:S02]  /*160c0*/  SHF.R.S32.HI R6, RZ, 0x1f, R12 ;  /* 0x0000001fff067819 */ /* 0x000fe4000001140c */
[----:B------:R-:W-:-:S02]  /*160d0*/  ISETP.GE.AND P5, PT, R3, c[0x0][0x3c8], PT ;  /* 0x0000f20003007a0c */ /* 0x000fc40003fa6270 */
[C---:B------:R-:W-:Y:S02]  /*160e0*/  @!P4 LEA R8, P0, R12.reuse, R0, 0x2 ;  /* 0x000000000c08c211 */ /* 0x040fe400078010ff */
[----:B------:R-:W-:Y:S02]  /*160f0*/  IADD3 R2, R115, 0x30, RZ ;  /* 0x0000003073027810 */ /* 0x000fe40007ffe0ff */
[----:B------:R-:W-:Y:S02]  /*16100*/  @!P4 LEA.HI.X R9, R12, R4, R6, 0x2, P0 ;  /* 0x000000040c09c211 */ /* 0x000fe400000f1406 */
[----:B------:R-:W-:Y:S02]  /*16110*/  ISETP.GE.AND P2, PT, R2, c[0x0][0x3c8], PT ;  /* 0x0000f20002007a0c */ /* 0x000fe40003f46270 */
[----:B------:R-:W-:Y:S02]  /*16120*/  SHF.R.S32.HI R7, RZ, 0x1f, R5 ;  /* 0x0000001fff077819 */ /* 0x000fe40000011405 */
[----:B------:R-:W-:-:S02]  /*16130*/  @!P6 LEA R16, P0, R5, R0, 0x2 ;  /* 0x000000000510e211 */ /* 0x000fc400078010ff */
[----:B------:R-:W-:Y:S01]  /*16140*/  IADD3 R6, R115, 0x38, RZ ;  /* 0x0000003873067810 */ /* 0x000fe20007ffe0ff */
[----:B------:R1:W-:Y:S01]  /*16150*/  @!P4 ST.E.64 [R8.64], R28 ;  /* 0x0000001c0800c985 */ /* 0x0003e2000c101b06 */
[----:B------:R-:W-:Y:S02]  /*16160*/  @!P6 LEA.HI.X R17, R5, R4, R7, 0x2, P0 ;  /* 0x000000040511e211 */ /* 0x000fe400000f1407 */
[----:B------:R-:W-:Y:S01]  /*16170*/  ISETP.GE.AND P4, PT, R6, c[0x0][0x3c8], PT ;  /* 0x0000f20006007a0c */ /* 0x000fe20003f86270 */
[----:B------:R1:W-:Y:S01]  /*16180*/  @!P3 ST.E.64 [R10.64], R26 ;  /* 0x0000001a0a00b985 */ /* 0x0003e2000c101b06 */
[----:B------:R-:W-:Y:S02]  /*16190*/  IADD3 R5, R115, 0x40, RZ ;  /* 0x0000004073057810 */ /* 0x000fe40007ffe0ff */
[----:B------:R-:W-:Y:S02]  /*161a0*/  SHF.R.S32.HI R7, RZ, 0x1f, R2 ;  /* 0x0000001fff077819 */ /* 0x000fe40000011402 */
[----:B------:R-:W-:-:S04]  /*161b0*/  @!P2 LEA R14, P0, R2, R0, 0x2 ;  /* 0x00000000020ea211 */ /* 0x000fc800078010ff */
[----:B------:R-:W-:-:S03]  /*161c0*/  @!P2 LEA.HI.X R15, R2, R4, R7, 0x2, P0 ;  /* 0x00000004020fa211 */ /* 0x000fc600000f1407 */
[-C--:B------:R-:W-:Y:S02]  /*161d0*/  @!P4 LEA R12, P0, R6, R0.reuse, 0x2 ;  /* 0x00000000060cc211 */ /* 0x080fe400078010ff */
[----:B-1----:R-:W-:Y:S02]  /*161e0*/  SHF.R.S32.HI R8, RZ, 0x1f, R3 ;  /* 0x0000001fff087819 */ /* 0x002fe40000011403 */
[----:B------:R-:W-:-:S04]  /*161f0*/  @!P5 LEA R10, P1, R3, R0, 0x2 ;  /* 0x00000000030ad211 */ /* 0x000fc800078210ff */
[-C--:B------:R-:W-:Y:S02]  /*16200*/  @!P5 LEA.HI.X R11, R3, R4.reuse, R8, 0x2, P1 ;  /* 0x00000004030bd211 */ /* 0x080fe400008f1408 */
[----:B------:R-:W-:Y:S02]  /*16210*/  ISETP.GE.AND P1, PT, R5, c[0x0][0x3c8], PT ;  /* 0x0000f20005007a0c */ /* 0x000fe40003f26270 */
[----:B------:R-:W-:Y:S02]  /*16220*/  SHF.R.S32.HI R3, RZ, 0x1f, R6 ;  /* 0x0000001fff037819 */ /* 0x000fe40000011406 */
[----:B------:R-:W-:Y:S02]  /*16230*/  IADD3 R2, R115, 0x48, RZ ;  /* 0x0000004873027810 */ /* 0x000fe40007ffe0ff */
[----:B------:R-:W-:Y:S02]  /*16240*/  @!P4 LEA.HI.X R13, R6, R4, R3, 0x2, P0 ;  /* 0x00000004060dc211 */ /* 0x000fe400000f1403 */
[----:B------:R-:W-:Y:S01]  /*16250*/  SHF.R.S32.HI R3, RZ, 0x1f, R5 ;  /* 0x0000001fff037819 */ /* 0x000fe20000011405 */
[----:B------:R-:W-:Y:S04]  /*16260*/  @!P6 ST.E.64 [R16.64], R30 ;  /* 0x0000001e1000e985 */ /* 0x000fe8000c101b06 */
[----:B------:R-:W-:-:S02]  /*16270*/  @!P1 LEA R8, P0, R5, R0, 0x2 ;  /* 0x0000000005089211 */ /* 0x000fc400078010ff */
[----:B------:R-:W-:Y:S02]  /*16280*/  ISETP.GE.AND P6, PT, R2, c[0x0][0x3c8], PT ;  /* 0x0000f20002007a0c */ /* 0x000fe40003fc6270 */
[----:B------:R-:W-:Y:S02]  /*16290*/  @!P1 LEA.HI.X R9, R5, R4, R3, 0x2, P0 ;  /* 0x0000000405099211 */ /* 0x000fe400000f1403 */
[C---:B------:R-:W-:Y:S02]  /*162a0*/  IADD3 R5, R115.reuse, 0x50, RZ ;  /* 0x0000005073057810 */ /* 0x040fe40007ffe0ff */
[----:B------:R-:W-:Y:S02]  /*162b0*/  IADD3 R3, R115, 0x58, RZ ;  /* 0x0000005873037810 */ /* 0x000fe40007ffe0ff */
[----:B------:R-:W-:Y:S01]  /*162c0*/  ISETP.GE.AND P3, PT, R5, c[0x0][0x3c8], PT ;  /* 0x0000f20005007a0c */ /* 0x000fe20003f66270 */
[----:B------:R1:W-:Y:S04]  /*162d0*/  @!P5 ST.E.64 [R10.64], R34 ;  /* 0x000000220a00d985 */ /* 0x0003e8000c101b06 */
[----:B------:R-:W-:Y:S01]  /*162e0*/  @!P2 ST.E.64 [R14.64], R32 ;  /* 0x000000200e00a985 */ /* 0x000fe2000c101b06 */
[----:B------:R-:W-:-:S02]  /*162f0*/  ISETP.GE.AND P2, PT, R3, c[0x0][0x3c8], PT ;  /* 0x0000f20003007a0c */ /* 0x000fc40003f46270 */
[----:B------:R-:W-:Y:S02]  /*16300*/  SHF.R.S32.HI R6, RZ, 0x1f, R2 ;  /* 0x0000001fff067819 */ /* 0x000fe40000011402 */
[----:B------:R-:W-:Y:S01]  /*16310*/  IADD3 R7, R115, 0x60, RZ ;  /* 0x0000006073077810 */ /* 0x000fe20007ffe0ff */
[----:B------:R-:W-:Y:S03]  /*16320*/  @!P4 ST.E.64 [R12.64], R132 ;  /* 0x000000840c00c985 */ /* 0x000fe6000c101b06 */
[----:B------:R-:W-:Y:S01]  /*16330*/  ISETP.GE.AND P4, PT, R7, c[0x0][0x3c8], PT ;  /* 0x0000f20007007a0c */ /* 0x000fe20003f86270 */
[----:B------:R1:W-:Y:S02]  /*16340*/  @!P1 ST.E.64 [R8.64], R36 ;  /* 0x0000002408009985 */ /* 0x0003e4000c101b06 */
[----:B-1----:R-:W-:-:S04]  /*16350*/  @!P6 LEA R10, P0, R2, R0, 0x2 ;  /* 0x00000000020ae211 */ /* 0x002fc800078010ff */
[----:B------:R-:W-:Y:S02]  /*16360*/  @!P6 LEA.HI.X R11, R2, R4, R6, 0x2, P0 ;  /* 0x00000004020be211 */ /* 0x000fe400000f1406 */
[----:B------:R-:W-:Y:S02]  /*16370*/  IADD3 R2, R115, 0x68, RZ ;  /* 0x0000006873027810 */ /* 0x000fe40007ffe0ff */
[----:B------:R-:W-:Y:S02]  /*16380*/  SHF.R.S32.HI R6, RZ, 0x1f, R3 ;  /* 0x0000001fff067819 */ /* 0x000fe40000011403 */
[----:B------:R-:W-:Y:S02]  /*16390*/  SHF.R.S32.HI R9, RZ, 0x1f, R5 ;  /* 0x0000001fff097819 */ /* 0x000fe40000011405 */
[-C--:B------:R-:W-:Y:S02]  /*163a0*/  @!P3 LEA R8, P1, R5, R0.reuse, 0x2 ;  /* 0x000000000508b211 */ /* 0x080fe400078210ff */
[----:B------:R-:W-:-:S02]  /*163b0*/  @!P2 LEA R14, P0, R3, R0, 0x2 ;  /* 0x00000000030ea211 */ /* 0x000fc400078010ff */
[-C--:B------:R-:W-:Y:S02]  /*163c0*/  @!P3 LEA.HI.X R9, R5, R4.reuse, R9, 0x2, P1 ;  /* 0x000000040509b211 */ /* 0x080fe400008f1409 */
[----:B------:R-:W-:Y:S02]  /*163d0*/  ISETP.GE.AND P1, PT, R2, c[0x0][0x3c8], PT ;  /* 0x0000f20002007a0c */ /* 0x000fe40003f26270 */
[----:B------:R-:W-:Y:S02]  /*163e0*/  @!P2 LEA.HI.X R15, R3, R4, R6, 0x2, P0 ;  /* 0x00000004030fa211 */ /* 0x000fe400000f1406 */
[----:B------:R-:W-:Y:S02]  /*163f0*/  IADD3 R6, R115, 0x70, RZ ;  /* 0x0000007073067810 */ /* 0x000fe40007ffe0ff */
[----:B------:R-:W-:Y:S02]  /*16400*/  SHF.R.S32.HI R3, RZ, 0x1f, R7 ;  /* 0x0000001fff037819 */ /* 0x000fe40000011407 */
[----:B------:R-:W-:-:S02]  /*16410*/  @!P4 LEA R12, P0, R7, R0, 0x2 ;  /* 0x00000000070cc211 */ /* 0x000fc400078010ff */
[----:B------:R-:W-:Y:S02]  /*16420*/  ISETP.GE.AND P5, PT, R6, c[0x0][0x3c8], PT ;  /* 0x0000f20006007a0c */ /* 0x000fe40003fa6270 */
[----:B------:R-:W-:Y:S01]  /*16430*/  IADD3 R5, R115, 0x78, RZ ;  /* 0x0000007873057810 */ /* 0x000fe20007ffe0ff */
[----:B------:R1:W-:Y:S01]  /*16440*/  @!P6 ST.E.64 [R10.64], R40 ;  /* 0x000000280a00e985 */ /* 0x0003e2000c101b06 */
[----:B------:R-:W-:Y:S02]  /*16450*/  @!P4 LEA.HI.X R13, R7, R4, R3, 0x2, P0 ;  /* 0x00000004070dc211 */ /* 0x000fe400000f1403 */
[----:B------:R-:W-:Y:S01]  /*16460*/  SHF.R.S32.HI R3, RZ, 0x1f, R2 ;  /* 0x0000001fff037819 */ /* 0x000fe20000011402 */
[----:B------:R1:W-:Y:S01]  /*16470*/  @!P3 ST.E.64 [R8.64], R134 ;  /* 0x000000860800b985 */ /* 0x0003e2000c101b06 */
[----:B------:R-:W-:-:S03]  /*16480*/  ISETP.GE.AND P3, PT, R5, c[0x0][0x3c8], PT ;  /* 0x0000f20005007a0c */ /* 0x000fc60003f66270 */
[----:B------:R1:W-:Y:S04]  /*16490*/  @!P2 ST.E.64 [R14.64], R44 ;  /* 0x0000002c0e00a985 */ /* 0x0003e8000c101b06 */
[----:B------:R-:W-:Y:S01]  /*164a0*/  @!P4 ST.E.64 [R12.64], R52 ;  /* 0x000000340c00c985 */ /* 0x000fe2000c101b06 */
[----:B-1----:R-:W-:-:S04]  /*164b0*/  @!P1 LEA R10, P0, R2, R0, 0x2 ;  /* 0x00000000020a9211 */ /* 0x002fc800078010ff */
[----:B------:R-:W-:Y:S02]  /*164c0*/  @!P1 LEA.HI.X R11, R2, R4, R3, 0x2, P0 ;  /* 0x00000004020b9211 */ /* 0x000fe400000f1403 */
[----:B------:R-:W-:Y:S02]  /*164d0*/  IADD3 R3, R115, 0x80, RZ ;  /* 0x0000008073037810 */ /* 0x000fe40007ffe0ff */
[----:B------:R-:W-:Y:S02]  /*164e0*/  SHF.R.S32.HI R2, RZ, 0x1f, R6 ;  /* 0x0000001fff027819 */ /* 0x000fe40000011406 */
[C---:B------:R-:W-:Y:S02]  /*164f0*/  @!P5 LEA R16, P0, R6.reuse, R0, 0x2 ;  /* 0x000000000610d211 */ /* 0x040fe400078010ff */
[----:B------:R-:W-:Y:S02]  /*16500*/  ISETP.GE.AND P2, PT, R3, c[0x0][0x3c8], PT ;  /* 0x0000f20003007a0c */ /* 0x000fe40003f46270 */
[----:B------:R-:W-:Y:S01]  /*16510*/  IADD3 R8, R115, 0x88, RZ ;  /* 0x0000008873087810 */ /* 0x000fe20007ffe0ff */
[----:B------:R1:W-:Y:S01]  /*16520*/  @!P1 ST.E.64 [R10.64], R48 ;  /* 0x000000300a009985 */ /* 0x0003e2000c101b06 */
[----:B------:R-:W-:-:S02]  /*16530*/  @!P5 LEA.HI.X R17, R6, R4, R2, 0x2, P0 ;  /* 0x000000040611d211 */ /* 0x000fc400000f1402 */
[----:B------:R-:W-:Y:S02]  /*16540*/  ISETP.GE.AND P6, PT, R8, c[0x0][0x3c8], PT ;  /* 0x0000f20008007a0c */ /* 0x000fe40003fc6270 */
[----:B------:R-:W-:Y:S02]  /*16550*/  SHF.R.S32.HI R6, RZ, 0x1f, R5 ;  /* 0x0000001fff067819 */ /* 0x000fe40000011405 */
[----:B------:R-:W-:Y:S02]  /*16560*/  IADD3 R2, R115, 0x90, RZ ;  /* 0x0000009073027810 */ /* 0x000fe40007ffe0ff */
[----:B------:R-:W-:Y:S02]  /*16570*/  SHF.R.S32.HI R7, RZ, 0x1f, R3 ;  /* 0x0000001fff077819 */ /* 0x000fe40000011403 */
[----:B------:R-:W-:-:S04]  /*16580*/  @!P2 LEA R14, P0, R3, R0, 0x2 ;  /* 0x00000000030ea211 */ /* 0x000fc800078010ff */
[----:B------:R-:W-:Y:S02]  /*16590*/  @!P2 LEA.HI.X R15, R3, R4, R7, 0x2, P0 ;  /* 0x00000004030fa211 */ /* 0x000fe400000f1407 */
[----:B-1----:R-:W-:-:S04]  /*165a0*/  @!P3 LEA R10, P1, R5, R0, 0x2 ;  /* 0x00000000050ab211 */ /* 0x002fc800078210ff */
[----:B------:R-:W-:Y:S02]  /*165b0*/  @!P3 LEA.HI.X R11, R5, R4, R6, 0x2, P1 ;  /* 0x00000004050bb211 */ /* 0x000fe400008f1406 */
[----:B------:R-:W-:Y:S02]  /*165c0*/  ISETP.GE.AND P1, PT, R2, c[0x0][0x3c8], PT ;  /* 0x0000f20002007a0c */ /* 0x000fe40003f26270 */
[----:B------:R-:W-:Y:S02]  /*165d0*/  SHF.R.S32.HI R3, RZ, 0x1f, R8 ;  /* 0x0000001fff037819 */ /* 0x000fe40000011408 */
[C---:B------:R-:W-:Y:S02]  /*165e0*/  @!P6 LEA R12, P0, R8.reuse, R0, 0x2 ;  /* 0x00000000080ce211 */ /* 0x040fe400078010ff */
[----:B------:R-:W-:Y:S01]  /*165f0*/  IADD3 R7, R115, 0x98, RZ ;  /* 0x0000009873077810 */ /* 0x000fe20007ffe0ff */
[----:B------:R-:W-:Y:S01]  /*16600*/  @!P5 ST.E.64 [R16.64], R56 ;  /* 0x000000381000d985 */ /* 0x000fe2000c101b06 */
[----:B------:R-:W-:-:S02]  /*16610*/  @!P6 LEA.HI.X R13, R8, R4, R3, 0x2, P0 ;  /* 0x00000004080de211 */ /* 0x000fc400000f1403 */
[----:B------:R-:W-:Y:S02]  /*16620*/  ISETP.GE.AND P5, PT, R7, c[0x0][0x3c8], PT ;  /* 0x0000f20007007a0c */ /* 0x000fe40003fa6270 */
[----:B------:R-:W-:Y:S02]  /*16630*/  SHF.R.S32.HI R3, RZ, 0x1f, R2 ;  /* 0x0000001fff037819 */ /* 0x000fe40000011402 */
[C---:B------:R-:W-:Y:S02]  /*16640*/  @!P1 LEA R8, P0, R2.reuse, R0, 0x2 ;  /* 0x0000000002089211 */ /* 0x040fe400078010ff */
[C---:B------:R-:W-:Y:S02]  /*16650*/  IADD3 R6, R115.reuse, 0xa0, RZ ;  /* 0x000000a073067810 */ /* 0x040fe40007ffe0ff */
[----:B------:R-:W-:Y:S01]  /*16660*/  IADD3 R5, R115, 0xa8, RZ ;  /* 0x000000a873057810 */ /* 0x000fe20007ffe0ff */
[----:B------:R1:W-:Y:S01]  /*16670*/  @!P3 ST.E.64 [R10.64], R64 ;  /* 0x000000400a00b985 */ /* 0x0003e2000c101b06 */
[----:B------:R-:W-:-:S02]  /*16680*/  @!P1 LEA.HI.X R9, R2, R4, R3, 0x2, P0 ;  /* 0x0000000402099211 */ /* 0x000fc400000f1403 */
[----:B------:R-:W-:Y:S02]  /*16690*/  ISETP.GE.AND P3, PT, R6, c[0x0][0x3c8], PT ;  /* 0x0000f20006007a0c */ /* 0x000fe40003f66270 */
[----:B------:R-:W-:Y:S02]  /*166a0*/  ISETP.GE.AND P4, PT, R5, c[0x0][0x3c8], PT ;  /* 0x0000f20005007a0c */ /* 0x000fe40003f86270 */
[----:B------:R-:W-:Y:S01]  /*166b0*/  IADD3 R3, R115, 0xb0, RZ ;  /* 0x000000b073037810 */ /* 0x000fe20007ffe0ff */
[----:B------:R2:W-:Y:S04]  /*166c0*/  @!P2 ST.E.64 [R14.64], R60 ;  /* 0x0000003c0e00a985 */ /* 0x0005e8000c101b06 */
[----:B------:R-:W-:Y:S01]  /*166d0*/  @!P6 ST.E.64 [R12.64], R72 ;  /* 0x000000480c00e985 */ /* 0x000fe2000c101b06 */
[----:B------:R-:W-:-:S02]  /*166e0*/  ISETP.GE.AND P6, PT, R3, c[0x0][0x3c8], PT ;  /* 0x0000f20003007a0c */ /* 0x000fc40003fc6270 */
[----:B------:R-:W-:Y:S01]  /*166f0*/  SHF.R.S32.HI R2, RZ, 0x1f, R7 ;  /* 0x0000001fff027819 */ /* 0x000fe20000011407 */
[----:B------:R3:W-:Y:S01]  /*16700*/  @!P1 ST.E.64 [R8.64], R68 ;  /* 0x0000004408009985 */ /* 0x0007e2000c101b06 */
[-C--:B-1----:R-:W-:Y:S02]  /*16710*/  @!P3 LEA R10, P1, R6, R0.reuse, 0x2 ;  /* 0x00000000060ab211 */ /* 0x082fe400078210ff */
[----:B--2---:R-:W-:-:S04]  /*16720*/  @!P5 LEA R14, P0, R7, R0, 0x2 ;  /* 0x00000000070ed211 */ /* 0x004fc800078010ff */
[----:B------:R-:W-:Y:S02]  /*16730*/  @!P5 LEA.HI.X R15, R7, R4, R2, 0x2, P0 ;  /* 0x00000004070fd211 */ /* 0x000fe400000f1402 */
[----:B------:R-:W-:Y:S02]  /*16740*/  SHF.R.S32.HI R7, RZ, 0x1f, R5 ;  /* 0x0000001fff077819 */ /* 0x000fe40000011405 */
[----:B---3--:R-:W-:Y:S02]  /*16750*/  SHF.R.S32.HI R8, RZ, 0x1f, R6 ;  /* 0x0000001fff087819 */ /* 0x008fe40000011406 */
[----:B------:R-:W-:Y:S02]  /*16760*/  @!P4 LEA R12, P0, R5, R0, 0x2 ;  /* 0x00000000050cc211 */ /* 0x000fe400078010ff */
[----:B------:R-:W-:Y:S02]  /*16770*/  IADD3 R2, R115, 0xb8, RZ ;  /* 0x000000b873027810 */ /* 0x000fe40007ffe0ff */
[----:B------:R-:W-:-:S02]  /*16780*/  @!P3 LEA.HI.X R11, R6, R4, R8, 0x2, P1 ;  /* 0x00000004060bb211 */ /* 0x000fc400008f1408 */
[----:B------:R-:W-:Y:S02]  /*16790*/  @!P4 LEA.HI.X R13, R5, R4, R7, 0x2, P0 ;  /* 0x00000004050dc211 */ /* 0x000fe400000f1407 */
[----:B------:R-:W-:Y:S02]  /*167a0*/  ISETP.GE.AND P1, PT, R2, c[0x0][0x3c8], PT ;  /* 0x0000f20002007a0c */ /* 0x000fe40003f26270 */
[----:B------:R-:W-:Y:S02]  /*167b0*/  SHF.R.S32.HI R5, RZ, 0x1f, R3 ;  /* 0x0000001fff057819 */ /* 0x000fe40000011403 */
[----:B------:R-:W-:-:S04]  /*167c0*/  @!P6 LEA R8, P0, R3, R0, 0x2 ;  /* 0x000000000308e211 */ /* 0x000fc800078010ff */
[----:B------:R-:W-:Y:S02]  /*167d0*/  @!P6 LEA.HI.X R9, R3, R4, R5, 0x2, P0 ;  /* 0x000000040309e211 */ /* 0x000fe400000f1405 */
[----:B------:R-:W-:Y:S01]  /*167e0*/  IADD3 R3, R115, 0xc0, RZ ;  /* 0x000000c073037810 */ /* 0x000fe20007ffe0ff */
[----:B------:R1:W-:Y:S03]  /*167f0*/  @!P5 ST.E.64 [R14.64], R76 ;  /* 0x0000004c0e00d985 */ /* 0x0003e6000c101b06 */
[----:B------:R-:W-:Y:S02]  /*16800*/  ISETP.GE.AND P2, PT, R3, c[0x0][0x3c8], PT ;  /* 0x0000f20003007a0c */ /* 0x000fe40003f46270 */
[----:B------:R-:W-:Y:S02]  /*16810*/  SHF.R.S32.HI R5, RZ, 0x1f, R2 ;  /* 0x0000001fff057819 */ /* 0x000fe40000011402 */
[----:B------:R-:W-:Y:S01]  /*16820*/  IADD3 R6, R115, 0xc8, RZ ;  /* 0x000000c873067810 */ /* 0x000fe20007ffe0ff */
[----:B------:R-:W-:Y:S01]  /*16830*/  @!P3 ST.E.64 [R10.64], R136 ;  /* 0x000000880a00b985 */ /* 0x000fe2000c101b06 */
[----:B------:R-:W-:-:S03]  /*16840*/  SHF.R.S32.HI R7, RZ, 0x1f, R3 ;  /* 0x0000001fff077819 */ /* 0x000fc60000011403 */
[----:B------:R2:W-:Y:S04]  /*16850*/  @!P4 ST.E.64 [R12.64], R80 ;  /* 0x000000500c00c985 */ /* 0x0005e8000c101b06 */
[----:B------:R3:W-:Y:S01]  /*16860*/  @!P6 ST.E.64 [R8.64], R88 ;  /* 0x000000580800e985 */ /* 0x0007e2000c101b06 */
[----:B-1----:R-:W-:-:S04]  /*16870*/  @!P1 LEA R14, P0, R2, R0, 0x2 ;  /* 0x00000000020e9211 */ /* 0x002fc800078010ff */
[----:B------:R-:W-:Y:S02]  /*16880*/  @!P1 LEA.HI.X R15, R2, R4, R5, 0x2, P0 ;  /* 0x00000004020f9211 */ /* 0x000fe400000f1405 */
[----:B------:R-:W-:Y:S02]  /*16890*/  IADD3 R5, R115, 0xd0, RZ ;  /* 0x000000d073057810 */ /* 0x000fe40007ffe0ff */
[----:B------:R-:W-:Y:S02]  /*168a0*/  ISETP.GE.AND P1, PT, R6, c[0x0][0x3c8], PT ;  /* 0x0000f20006007a0c */ /* 0x000fe40003f26270 */
[----:B------:R-:W-:Y:S02]  /*168b0*/  ISETP.GE.AND P5, PT, R5, c[0x0][0x3c8], PT ;  /* 0x0000f20005007a0c */ /* 0x000fe40003fa6270 */
[----:B--2---:R-:W-:Y:S02]  /*168c0*/  @!P2 LEA R12, P0, R3, R0, 0x2 ;  /* 0x00000000030ca211 */ /* 0x004fe400078010ff */
[----:B------:R-:W-:-:S02]  /*168d0*/  ISETP.GE.AND P6, PT, R2, c[0x0][0x3c8], PT ;  /* 0x0000f20002007a0c */ /* 0x000fc40003fc6270 */
[----:B------:R-:W-:Y:S02]  /*168e0*/  @!P2 LEA.HI.X R13, R3, R4, R7, 0x2, P0 ;  /* 0x00000004030da211 */ /* 0x000fe400000f1407 */
[----:B------:R-:W-:-:S04]  /*168f0*/  IADD3 R3, R115, 0xd8, RZ ;  /* 0x000000d873037810 */ /* 0x000fc80007ffe0ff */
[----:B------:R-:W-:Y:S02]  /*16900*/  ISETP.GE.AND P4, PT, R3, c[0x0][0x3c8], PT ;  /* 0x0000f20003007a0c */ /* 0x000fe40003f86270 */
[----:B---3--:R-:W-:Y:S02]  /*16910*/  SHF.R.S32.HI R9, RZ, 0x1f, R6 ;  /* 0x0000001fff097819 */ /* 0x008fe40000011406 */
[CC--:B------:R-:W-:Y:S02]  /*16920*/  @!P1 LEA R8, P0, R6.reuse, R0.reuse, 0x2 ;  /* 0x0000000006089211 */ /* 0x0c0fe400078010ff */
[----:B------:R-:W-:Y:S02]  /*16930*/  SHF.R.S32.HI R7, RZ, 0x1f, R5 ;  /* 0x0000001fff077819 */ /* 0x000fe40000011405 */
[----:B------:R-:W-:Y:S01]  /*16940*/  @!P5 LEA R10, P3, R5, R0, 0x2 ;  /* 0x00000000050ad211 */ /* 0x000fe200078610ff */
[----:B------:R-:W-:Y:S01]  /*16950*/  @!P6 ST.E.64 [R14.64], R144 ;  /* 0x000000900e00e985 */ /* 0x000fe2000c101b06 */
[----:B------:R-:W-:-:S02]  /*16960*/  @!P1 LEA.HI.X R9, R6, R4, R9, 0x2, P0 ;  /* 0x0000000406099211 */ /* 0x000fc400000f1409 */
[----:B------:R-:W-:Y:S01]  /*16970*/  @!P5 LEA.HI.X R11, R5, R4, R7, 0x2, P3 ;  /* 0x00000004050bd211 */ /* 0x000fe200018f1407 */
[----:B------:R-:W-:Y:S01]  /*16980*/  @!P2 ST.E.64 [R12.64], R140 ;  /* 0x0000008c0c00a985 */ /* 0x000fe2000c101b06 */
[----:B------:R-:W-:Y:S02]  /*16990*/  ISETP.GE.AND P3, PT, R111, c[0x0][0x3c8], PT ;  /* 0x0000f2006f007a0c */ /* 0x000fe40003f66270 */
[----:B------:R-:W-:Y:S01]  /*169a0*/  ISETP.GE.AND P2, PT, R24, c[0x0][0x3c8], PT ;  /* 0x0000f20018007a0c */ /* 0x000fe20003f46270 */
[----:B------:R1:W-:Y:S01]  /*169b0*/  @!P1 ST.E.64 [R8.64], R92 ;  /* 0x0000005c08009985 */ /* 0x0003e2000c101b06 */
[----:B------:R-:W-:Y:S02]  /*169c0*/  SHF.R.S32.HI R5, RZ, 0x1f, R3 ;  /* 0x0000001fff057819 */ /* 0x000fe40000011403 */
[----:B------:R-:W-:Y:S02]  /*169d0*/  @!P4 LEA R2, P6, R3, R0, 0x2 ;  /* 0x000000000302c211 */ /* 0x000fe400078c10ff */
[----:B------:R-:W-:-:S02]  /*169e0*/  ISETP.GE.AND P1, PT, R22, c[0x0][0x3c8], PT ;  /* 0x0000f20016007a0c */ /* 0x000fc40003f26270 */
[----:B------:R-:W-:Y:S02]  /*169f0*/  ISETP.GE.AND P0, PT, R20, c[0x0][0x3c8], PT ;  /* 0x0000f20014007a0c */ /* 0x000fe40003f06270 */
[----:B------:R-:W-:Y:S01]  /*16a00*/  @!P4 LEA.HI.X R3, R3, R4, R5, 0x2, P6 ;  /* 0x000000040303c211 */ /* 0x000fe200030f1405 */
[----:B------:R2:W-:Y:S04]  /*16a10*/  @!P5 ST.E.64 [R10.64], R96 ;  /* 0x000000600a00d985 */ /* 0x0005e8000c101b06 */
[----:B------:R3:W-:Y:S01]  /*16a20*/  @!P4 ST.E.64 [R2.64], R100 ;  /* 0x000000640200c985 */ /* 0x0007e2000c101b06 */
[----:B-1----:R-:W-:-:S04]  /*16a30*/  @!P2 LEA R8, P4, R24, R0, 0x2 ;  /* 0x000000001808a211 */ /* 0x002fc800078810ff */
[----:B----4-:R-:W-:Y:S02]  /*16a40*/  @!P2 LEA.HI.X R9, R24, R4, R25, 0x2, P4 ;  /* 0x000000041809a211 */ /* 0x010fe400020f1419 */
[----:B--2---:R-:W-:-:S04]  /*16a50*/  @!P3 LEA R10, P5, R111, R0, 0x2 ;  /* 0x000000006f0ab211 */ /* 0x004fc800078a10ff */
[----:B------:R-:W-:Y:S02]  /*16a60*/  @!P3 LEA.HI.X R11, R111, R4, R114, 0x2, P5 ;  /* 0x000000046f0bb211 */ /* 0x000fe400028f1472 */
[-C--:B------:R-:W-:Y:S02]  /*16a70*/  @!P1 LEA R6, P5, R22, R0.reuse, 0x2 ;  /* 0x0000000016069211 */ /* 0x080fe400078a10ff */
[----:B---3--:R-:W-:Y:S02]  /*16a80*/  @!P0 LEA R2, P4, R20, R0, 0x2 ;  /* 0x0000000014028211 */ /* 0x008fe400078810ff */
[-C--:B-----5:R-:W-:Y:S02]  /*16a90*/  @!P1 LEA.HI.X R7, R22, R4.reuse, R23, 0x2, P5 ;  /* 0x0000000416079211 */ /* 0x0a0fe400028f1417 */
[----:B------:R-:W-:Y:S01]  /*16aa0*/  @!P0 LEA.HI.X R3, R20, R4, R21, 0x2, P4 ;  /* 0x0000000414038211 */ /* 0x000fe200020f1415 */
[----:B------:R1:W-:Y:S04]  /*16ab0*/  @!P3 ST.E.64 [R10.64], R116 ;  /* 0x000000740a00b985 */ /* 0x0003e8000c101b06 */
[----:B------:R1:W-:Y:S04]  /*16ac0*/  @!P2 ST.E.64 [R8.64], R108 ;  /* 0x0000006c0800a985 */ /* 0x0003e8000c101b06 */
[----:B------:R1:W-:Y:S04]  /*16ad0*/  @!P1 ST.E.64 [R6.64], R104 ;  /* 0x0000006806009985 */ /* 0x0003e8000c101b06 */
[----:B------:R1:W-:Y:S02]  /*16ae0*/  @!P0 ST.E.64 [R2.64], R84 ;  /* 0x0000005402008985 */ /* 0x0003e4000c101b06 */
.L_x_1738:
[----:B------:R-:W-:Y:S05]  /*16af0*/  BSYNC B0 ;  /* 0x0000000000007941 */ /* 0x000fea0003800000 */
.L_x_1737:
[----:B------:R-:W-:Y:S05]  /*16b00*/  BRA.DIV ~URZ, `(.L_x_1739) ;  /* 0x000039827f007947 */ /* 0x000fea000b800000 */
[----:B--2---:R2:W1:Y:S04]  /*16b10*/  SHFL.IDX PT, R4, R18, 0x1, 0x1c1f ;  /* 0x003c1f0012047f89 */ /* 0x00446800000e0000 */
[----:B----4-:R2:W4:Y:S02]  /*16b20*/  SHFL.IDX PT, R0, R19, 0x1, 0x1c1f ;  /* 0x003c1f0013007f89 */ /* 0x01052400000e0000 */
.L_x_1797:
[----:B-1----:R-:W5:Y:S02]  /*16b30*/  LDL R2, [R1+0x1c] ;  /* 0x00001c0001027983 */ /* 0x002f640000100800 */
[----:B-----5:R-:W-:-:S13]  /*16b40*/  LOP3.LUT P0, RZ, R2, 0x2, RZ, 0xc0, !PT ;  /* 0x0000000202ff7812 */ /* 0x020fda000780c0ff */
[----:B------:R-:W-:Y:S05]  /*16b50*/  @P0 BRA `(.L_x_1734) ;  /* 0x00001bf000000947 */ /* 0x000fea0003800000 */
[----:B------:R-:W5:Y:S04]  /*16b60*/  LDL R27, [R1+0x4] ;  /* 0x00000400011b7983 */ /* 0x000f680000100800 */
[----:B--2---:R-:W2:Y:S04]  /*16b70*/  LDL R13, [R1+0x8c] ;  /* 0x00008c00010d7983 */ /* 0x004ea80000100800 */
[----:B---3--:R-:W3:Y:S04]  /*16b80*/  LDL R8, [R1+0xa8] ;  /* 0x0000a80001087983 */ /* 0x008ee80000100800 */
[----:B----4-:R-:W4:Y:S04]  /*16b90*/  LDL R12, [R1+0x78] ;  /* 0x00007800010c7983 */ /* 0x010f280000100800 */
[----:B------:R-:W3:Y:S04]  /*16ba0*/  LDL R14, [R1+0xa4] ;  /* 0x0000a400010e7983 */ /* 0x000ee80000100800 */
[----:B------:R-:W3:Y:S04]  /*16bb0*/  LDL R25, [R1+0x88] ;  /* 0x0000880001197983 */ /* 0x000ee80000100800 */
[----:B------:R-:W3:Y:S04]  /*16bc0*/  LDL R23, [R1+0x84] ;  /* 0x0000840001177983 */ /* 0x000ee80000100800 */
[----:B------:R-:W3:Y:S04]  /*16bd0*/  LDL R21, [R1+0x80] ;  /* 0x0000800001157983 */ /* 0x000ee80000100800 */
[----:B------:R-:W3:Y:S04]  /*16be0*/  LDL R26, [R1+0xa0] ;  /* 0x0000a000011a7983 */ /* 0x000ee80000100800 */
[----:B------:R-:W3:Y:S04]  /*16bf0*/  LDL R24, [R1+0x9c] ;  /* 0x00009c0001187983 */ /* 0x000ee80000100800 */
[----:B------:R-:W3:Y:S04]  /*16c00*/  LDL R22, [R1+0x98] ;  /* 0x0000980001167983 */ /* 0x000ee80000100800 */
[----:B------:R-:W3:Y:S01]  /*16c10*/  LDL R20, [R1+0x7c] ;  /* 0x00007c0001147983 */ /* 0x000ee20000100800 */
[----:B-----5:R-:W-:-:S02]  /*16c20*/  ISETP.GE.AND P0, PT, R27, c[0x0][0x3c8], PT ;  /* 0x0000f2001b007a0c */ /* 0x020fc40003f06270 */
[----:B------:R-:W-:-:S04]  /*16c30*/  IADD3 R2, R27, 0x18, RZ ;  /* 0x000000181b027810 */ /* 0x000fc80007ffe0ff */
[----:B------:R-:W-:Y:S02]  /*16c40*/  ISETP.GE.AND P5, PT, R2, c[0x0][0x3c8], PT ;  /* 0x0000f20002007a0c */ /* 0x000fe40003fa6270 */
[----:B--2---:R-:W-:-:S05]  /*16c50*/  ISETP.GE.AND P2, PT, R13, c[0x0][0x3c8], PT ;  /* 0x0000f2000d007a0c */ /* 0x004fca0003f46270 */
[C---:B------:R-:W-:Y:S02]  /*16c60*/  @!P0 LEA R6, P1, R27.reuse, R0, 0x2 ;  /* 0x000000001b068211 */ /* 0x040fe400078210ff */
[----:B----4-:R-:W-:Y:S02]  /*16c70*/  ISETP.GE.AND P4, PT, R12, c[0x0][0x3c8], PT ;  /* 0x0000f2000c007a0c */ /* 0x010fe40003f86270 */
[C---:B---3--:R-:W-:Y:S02]  /*16c80*/  @!P0 LEA.HI.X R7, R27.reuse, R4, R8, 0x2, P1 ;  /* 0x000000041b078211 */ /* 0x048fe400008f1408 */
[----:B------:R-:W-:Y:S02]  /*16c90*/  IADD3 R5, R27, 0x20, RZ ;  /* 0x000000201b057810 */ /* 0x000fe40007ffe0ff */
[----:B------:R-:W-:Y:S01]  /*16ca0*/  SHF.R.S32.HI R3, RZ, 0x1f, R2 ;  /* 0x0000001fff037819 */ /* 0x000fe20000011402 */
[----:B------:R1:W-:Y:S01]  /*16cb0*/  @!P0 ST.E.64 [R6.64], R112 ;  /* 0x0000007006008985 */ /* 0x0003e2000c101b06 */
[----:B------:R-:W-:-:S02]  /*16cc0*/  ISETP.GE.AND P3, PT, R5, c[0x0][0x3c8], PT ;  /* 0x0000f20005007a0c */ /* 0x000fc40003f66270 */
[----:B------:R-:W-:-:S04]  /*16cd0*/  @!P5 LEA R16, P1, R2, R0, 0x2 ;  /* 0x000000000210d211 */ /* 0x000fc800078210ff */
[----:B------:R-:W-:Y:S02]  /*16ce0*/  @!P5 LEA.HI.X R17, R2, R4, R3, 0x2, P1 ;  /* 0x000000040211d211 */ /* 0x000fe400008f1403 */
[----:B------:R-:W-:Y:S02]  /*16cf0*/  IADD3 R3, R27, 0x30, RZ ;  /* 0x000000301b037810 */ /* 0x000fe40007ffe0ff */
[-C--:B------:R-:W-:Y:S02]  /*16d00*/  @!P2 LEA R10, P1, R13, R0.reuse, 0x2 ;  /* 0x000000000d0aa211 */ /* 0x080fe400078210ff */
[----:B------:R-:W-:Y:S02]  /*16d10*/  @!P4 LEA R8, P0, R12, R0, 0x2 ;  /* 0x000000000c08c211 */ /* 0x000fe400078010ff */
[----:B------:R-:W-:Y:S02]  /*16d20*/  ISETP.GE.AND P5, PT, R3, c[0x0][0x3c8], PT ;  /* 0x0000f20003007a0c */ /* 0x000fe40003fa6270 */
[----:B------:R-:W-:-:S02]  /*16d30*/  @!P2 LEA.HI.X R11, R13, R4, R14, 0x2, P1 ;  /* 0x000000040d0ba211 */ /* 0x000fc400008f140e */
[----:B-1----:R-:W-:-:S04]  /*16d40*/  IADD3 R7, R27, 0x28, RZ ;  /* 0x000000281b077810 */ /* 0x002fc80007ffe0ff */
[----:B------:R-:W-:Y:S02]  /*16d50*/  ISETP.GE.AND P6, PT, R7, c[0x0][0x3c8], PT ;  /* 0x0000f20007007a0c */ /* 0x000fe40003fc6270 */
[----:B------:R-:W-:-:S04]  /*16d60*/  SHF.R.S32.HI R6, RZ, 0x1f, R12 ;  /* 0x0000001fff067819 */ /* 0x000fc8000001140c */
[----:B------:R-:W-:Y:S02]  /*16d70*/  @!P4 LEA.HI.X R9, R12, R4, R6, 0x2, P0 ;  /* 0x000000040c09c211 */ /* 0x000fe400000f1406 */
[----:B------:R-:W-:Y:S02]  /*16d80*/  SHF.R.S32.HI R12, RZ, 0x1f, R5 ;  /* 0x0000001fff0c7819 */ /* 0x000fe40000011405 */
[C---:B------:R-:W-:Y:S01]  /*16d90*/  @!P3 LEA R14, P0, R5.reuse, R0, 0x2 ;  /* 0x00000000050eb211 */ /* 0x040fe200078010ff */
[----:B------:R-:W-:Y:S01]  /*16da0*/  @!P2 ST.E.64 [R10.64], R124 ;  /* 0x0000007c0a00a985 */ /* 0x000fe2000c101b06 */
[----:B------:R-:W-:Y:S02]  /*16db0*/  ISETP.GE.AND P2, PT, R2, c[0x0][0x3c8], PT ;  /* 0x0000f20002007a0c */ /* 0x000fe40003f46270 */
[----:B------:R-:W-:Y:S01]  /*16dc0*/  @!P3 LEA.HI.X R15, R5, R4, R12, 0x2, P0 ;  /* 0x00000004050fb211 */ /* 0x000fe200000f140c */
[----:B------:R1:W-:Y:S01]  /*16dd0*/  @!P4 ST.E.64 [R8.64], R120 ;  /* 0x000000780800c985 */ /* 0x0003e2000c101b06 */
[----:B------:R-:W-:-:S02]  /*16de0*/  @!P6 LEA R12, P1, R7, R0, 0x2 ;  /* 0x00000000070ce211 */ /* 0x000fc400078210ff */
[----:B------:R-:W-:Y:S02]  /*16df0*/  IADD3 R6, R27, 0x38, RZ ;  /* 0x000000381b067810 */ /* 0x000fe40007ffe0ff */
[----:B------:R-:W-:Y:S02]  /*16e00*/  @!P5 LEA R18, P0, R3, R0, 0x2 ;  /* 0x000000000312d211 */ /* 0x000fe400078010ff */
[----:B------:R-:W-:Y:S02]  /*16e10*/  ISETP.GE.AND P3, PT, R6, c[0x0][0x3c8], PT ;  /* 0x0000f20006007a0c */ /* 0x000fe40003f66270 */
[----:B------:R-:W-:Y:S01]  /*16e20*/  IADD3 R2, R27, 0x48, RZ ;  /* 0x000000481b027810 */ /* 0x000fe20007ffe0ff */
[----:B------:R2:W-:Y:S01]  /*16e30*/  @!P2 ST.E.64 [R16.64], R128 ;  /* 0x000000801000a985 */ /* 0x0005e2000c101b06 */
[----:B------:R-:W-:Y:S02]  /*16e40*/  ISETP.GE.AND P2, PT, R5, c[0x0][0x3c8], PT ;  /* 0x0000f20005007a0c */ /* 0x000fe40003f46270 */
[----:B------:R-:W-:-:S02]  /*16e50*/  ISETP.GE.AND P4, PT, R2, c[0x0][0x3c8], PT ;  /* 0x0000f20002007a0c */ /* 0x000fc40003f86270 */
[----:B-1----:R-:W-:-:S04]  /*16e60*/  SHF.R.S32.HI R9, RZ, 0x1f, R7 ;  /* 0x0000001fff097819 */ /* 0x002fc80000011407 */
[----:B------:R-:W-:Y:S02]  /*16e70*/  @!P6 LEA.HI.X R13, R7, R4, R9, 0x2, P1 ;  /* 0x00000004070de211 */ /* 0x000fe400008f1409 */
[----:B------:R-:W-:Y:S02]  /*16e80*/  ISETP.GE.AND P1, PT, R3, c[0x0][0x3c8], PT ;  /* 0x0000f20003007a0c */ /* 0x000fe40003f26270 */
[----:B------:R-:W-:-:S04]  /*16e90*/  IADD3 R8, R27, 0x40, RZ ;  /* 0x000000401b087810 */ /* 0x000fc80007ffe0ff */
[----:B------:R-:W-:Y:S02]  /*16ea0*/  ISETP.GE.AND P5, PT, R8, c[0x0][0x3c8], PT ;  /* 0x0000f20008007a0c */ /* 0x000fe40003fa6270 */
[----:B------:R-:W-:-:S05]  /*16eb0*/  SHF.R.S32.HI R10, RZ, 0x1f, R3 ;  /* 0x0000001fff0a7819 */ /* 0x000fca0000011403 */
[----:B------:R-:W-:Y:S02]  /*16ec0*/  @!P1 LEA.HI.X R19, R3, R4, R10, 0x2, P0 ;  /* 0x0000000403139211 */ /* 0x000fe400000f140a */
[----:B------:R-:W-:Y:S02]  /*16ed0*/  SHF.R.S32.HI R3, RZ, 0x1f, R6 ;  /* 0x0000001fff037819 */ /* 0x000fe40000011406 */
[C---:B------:R-:W-:Y:S02]  /*16ee0*/  @!P3 LEA R10, P0, R6.reuse, R0, 0x2 ;  /* 0x00000000060ab211 */ /* 0x040fe400078010ff */
[----:B------:R-:W-:Y:S02]  /*16ef0*/  IADD3 R5, R27, 0x50, RZ ;  /* 0x000000501b057810 */ /* 0x000fe40007ffe0ff */
[----:B------:R-:W-:Y:S02]  /*16f00*/  @!P3 LEA.HI.X R11, R6, R4, R3, 0x2, P0 ;  /* 0x00000004060bb211 */ /* 0x000fe400000f1403 */
[----:B------:R-:W-:-:S02]  /*16f10*/  SHF.R.S32.HI R3, RZ, 0x1f, R8 ;  /* 0x0000001fff037819 */ /* 0x000fc40000011408 */
[C---:B--2---:R-:W-:Y:S01]  /*16f20*/  @!P5 LEA R16, P0, R8.reuse, R0, 0x2 ;  /* 0x000000000810d211 */ /* 0x044fe200078010ff */
[----:B------:R-:W-:Y:S01]  /*16f30*/  @!P2 ST.E.64 [R14.64], R142 ;  /* 0x0000008e0e00a985 */ /* 0x000fe2000c101b06 */
[----:B------:R-:W-:Y:S02]  /*16f40*/  ISETP.GE.AND P2, PT, R5, c[0x0][0x3c8], PT ;  /* 0x0000f20005007a0c */ /* 0x000fe40003f46270 */
[----:B------:R-:W-:Y:S01]  /*16f50*/  @!P5 LEA.HI.X R17, R8, R4, R3, 0x2, P0 ;  /* 0x000000040811d211 */ /* 0x000fe200000f1403 */
[----:B------:R1:W-:Y:S01]  /*16f60*/  @!P6 ST.E.64 [R12.64], R138 ;  /* 0x0000008a0c00e985 */ /* 0x0003e2000c101b06 */
[----:B------:R-:W-:Y:S02]  /*16f70*/  SHF.R.S32.HI R7, RZ, 0x1f, R2 ;  /* 0x0000001fff077819 */ /* 0x000fe40000011402 */
[----:B------:R-:W-:Y:S01]  /*16f80*/  IADD3 R3, R27, 0x58, RZ ;  /* 0x000000581b037810 */ /* 0x000fe20007ffe0ff */
[----:B------:R-:W-:Y:S01]  /*16f90*/  @!P1 ST.E.64 [R18.64], R148 ;  /* 0x0000009412009985 */ /* 0x000fe2000c101b06 */
[----:B------:R-:W-:-:S03]  /*16fa0*/  SHF.R.S32.HI R8, RZ, 0x1f, R5 ;  /* 0x0000001fff087819 */ /* 0x000fc60000011405 */
[----:B------:R2:W-:Y:S01]  /*16fb0*/  @!P3 ST.E.64 [R10.64], R146 ;  /* 0x000000920a00b985 */ /* 0x0005e2000c101b06 */
[----:B------:R-:W-:Y:S02]  /*16fc0*/  IADD3 R6, R27, 0x60, RZ ;  /* 0x000000601b067810 */ /* 0x000fe40007ffe0ff */
[----:B-1----:R-:W-:-:S04]  /*16fd0*/  @!P4 LEA R12, P0, R2, R0, 0x2 ;  /* 0x00000000020cc211 */ /* 0x002fc800078010ff */
[----:B------:R-:W-:Y:S02]  /*16fe0*/  @!P4 LEA.HI.X R13, R2, R4, R7, 0x2, P0 ;  /* 0x00000004020dc211 */ /* 0x000fe400000f1407 */
[----:B------:R-:W-:Y:S02]  /*16ff0*/  ISETP.GE.AND P0, PT, R3, c[0x0][0x3c8], PT ;  /* 0x0000f20003007a0c */ /* 0x000fe40003f06270 */
[C---:B--2---:R-:W-:Y:S02]  /*17000*/  @!P2 LEA R10, P1, R5.reuse, R0, 0x2 ;  /* 0x00000000050aa211 */ /* 0x044fe400078210ff */
[----:B------:R-:W-:Y:S02]  /*17010*/  ISETP.GE.AND P6, PT, R6, c[0x0][0x3c8], PT ;  /* 0x0000f20006007a0c */ /* 0x000fe40003fc6270 */
[----:B------:R-:W-:Y:S02]  /*17020*/  @!P2 LEA.HI.X R11, R5, R4, R8, 0x2, P1 ;  /* 0x00000004050ba211 */ /* 0x000fe400008f1408 */
[----:B------:R-:W-:-:S02]  /*17030*/  ISETP.GE.AND P1, PT, R3, c[0x0][0x3c8], PT ;  /* 0x0000f20003007a0c */ /* 0x000fc40003f26270 */
[----:B------:R-:W-:-:S03]  /*17040*/  IADD3 R2, R27, 0x68, RZ ;  /* 0x000000681b027810 */ /* 0x000fc60007ffe0ff */
[C---:B------:R-:W-:Y:S02]  /*17050*/  @!P0 LEA R14, P0, R3.reuse, R0, 0x2 ;  /* 0x00000000030e8211 */ /* 0x040fe400078010ff */
[----:B------:R-:W-:Y:S02]  /*17060*/  ISETP.GE.AND P3, PT, R2, c[0x0][0x3c8], PT ;  /* 0x0000f20002007a0c */ /* 0x000fe40003f66270 */
[----:B------:R-:W-:Y:S02]  /*17070*/  SHF.R.S32.HI R7, RZ, 0x1f, R3 ;  /* 0x0000001fff077819 */ /* 0x000fe40000011403 */
[----:B------:R-:W-:Y:S01]  /*17080*/  SHF.R.S32.HI R5, RZ, 0x1f, R6 ;  /* 0x0000001fff057819 */ /* 0x000fe20000011406 */
[----:B------:R1:W-:Y:S06]  /*17090*/  @!P5 ST.E.64 [R16.64], R38 ;  /* 0x000000261000d985 */ /* 0x0003ec000c101b06 */
[----:B------:R-:W-:-:S02]  /*170a0*/  @!P1 LEA.HI.X R15, R3, R4, R7, 0x2, P0 ;  /* 0x00000004030f9211 */ /* 0x000fc400000f1407 */
[C---:B------:R-:W-:Y:S02]  /*170b0*/  @!P6 LEA R8, P0, R6.reuse, R0, 0x2 ;  /* 0x000000000608e211 */ /* 0x040fe400078010ff */
[----:B------:R-:W-:Y:S02]  /*170c0*/  IADD3 R3, R27, 0x70, RZ ;  /* 0x000000701b037810 */ /* 0x000fe40007ffe0ff */
[----:B------:R-:W-:Y:S02]  /*170d0*/  @!P6 LEA.HI.X R9, R6, R4, R5, 0x2, P0 ;  /* 0x000000040609e211 */ /* 0x000fe400000f1405 */
[----:B------:R-:W-:Y:S02]  /*170e0*/  ISETP.GE.AND P5, PT, R3, c[0x0][0x3c8], PT ;  /* 0x0000f20003007a0c */ /* 0x000fe40003fa6270 */
[----:B------:R-:W-:Y:S02]  /*170f0*/  SHF.R.S32.HI R5, RZ, 0x1f, R2 ;  /* 0x0000001fff057819 */ /* 0x000fe40000011402 */
[----:B------:R-:W-:Y:S01]  /*17100*/  IADD3 R6, R27, 0x78, RZ ;  /* 0x000000781b067810 */ /* 0x000fe20007ffe0ff */
[----:B------:R2:W-:Y:S04]  /*17110*/  @!P4 ST.E.64 [R12.64], R150 ;  /* 0x000000960c00c985 */ /* 0x0005e8000c101b06 */
[----:B------:R3:W-:Y:S01]  /*17120*/  @!P2 ST.E.64 [R10.64], R42 ;  /* 0x0000002a0a00a985 */ /* 0x0007e2000c101b06 */
[----:B------:R-:W-:-:S02]  /*17130*/  ISETP.GE.AND P2, PT, R6, c[0x0][0x3c8], PT ;  /* 0x0000f20006007a0c */ /* 0x000fc40003f46270 */
[----:B-1----:R-:W-:-:S04]  /*17140*/  @!P3 LEA R16, P0, R2, R0, 0x2 ;  /* 0x000000000210b211 */ /* 0x002fc800078010ff */
[----:B------:R-:W-:Y:S02]  /*17150*/  @!P3 LEA.HI.X R17, R2, R4, R5, 0x2, P0 ;  /* 0x000000040211b211 */ /* 0x000fe400000f1405 */
[C---:B------:R-:W-:Y:S02]  /*17160*/  IADD3 R5, R27.reuse, 0x80, RZ ;  /* 0x000000801b057810 */ /* 0x040fe40007ffe0ff */
[----:B------:R-:W-:Y:S02]  /*17170*/  IADD3 R7, R27, 0x88, RZ ;  /* 0x000000881b077810 */ /* 0x000fe40007ffe0ff */
[----:B------:R-:W-:Y:S01]  /*17180*/  ISETP.GE.AND P3, PT, R5, c[0x0][0x3c8], PT ;  /* 0x0000f20005007a0c */ /* 0x000fe20003f66270 */
[----:B------:R-:W-:Y:S01]  /*17190*/  @!P1 ST.E.64 [R14.64], R50 ;  /* 0x000000320e009985 */ /* 0x000fe2000c101b06 */
[----:B------:R-:W-:-:S03]  /*171a0*/  ISETP.GE.AND P1, PT, R7, c[0x0][0x3c8], PT ;  /* 0x0000f20007007a0c */ /* 0x000fc60003f26270 */
[----:B------:R1:W-:Y:S01]  /*171b0*/  @!P6 ST.E.64 [R8.64], R46 ;  /* 0x0000002e0800e985 */ /* 0x0003e2000c101b06 */
[----:B--2---:R-:W-:Y:S02]  /*171c0*/  @!P5 LEA R12, P0, R3, R0, 0x2 ;  /* 0x00000000030cd211 */ /* 0x004fe400078010ff */
[----:B---3--:R-:W-:-:S04]  /*171d0*/  SHF.R.S32.HI R10, RZ, 0x1f, R3 ;  /* 0x0000001fff0a7819 */ /* 0x008fc80000011403 */
[----:B------:R-:W-:Y:S02]  /*171e0*/  @!P5 LEA.HI.X R13, R3, R4, R10, 0x2, P0 ;  /* 0x00000004030dd211 */ /* 0x000fe400000f140a */
[C---:B------:R-:W-:Y:S02]  /*171f0*/  @!P2 LEA R10, P4, R6.reuse, R0, 0x2 ;  /* 0x00000000060aa211 */ /* 0x040fe400078810ff */
[----:B------:R-:W-:Y:S02]  /*17200*/  IADD3 R3, R27, 0x90, RZ ;  /* 0x000000901b037810 */ /* 0x000fe40007ffe0ff */
[----:B-1----:R-:W-:Y:S02]  /*17210*/  SHF.R.S32.HI R9, RZ, 0x1f, R6 ;  /* 0x0000001fff097819 */ /* 0x002fe40000011406 */
[----:B------:R-:W-:Y:S02]  /*17220*/  SHF.R.S32.HI R8, RZ, 0x1f, R5 ;  /* 0x0000001fff087819 */ /* 0x000fe40000011405 */
[----:B------:R-:W-:-:S02]  /*17230*/  @!P2 LEA.HI.X R11, R6, R4, R9, 0x2, P4 ;  /* 0x00000004060ba211 */ /* 0x000fc400020f1409 */
[C---:B------:R-:W-:Y:S02]  /*17240*/  @!P3 LEA R14, P0, R5.reuse, R0, 0x2 ;  /* 0x00000000050eb211 */ /* 0x040fe400078010ff */
[----:B------:R-:W-:Y:S02]  /*17250*/  ISETP.GE.AND P4, PT, R2, c[0x0][0x3c8], PT ;  /* 0x0000f20002007a0c */ /* 0x000fe40003f86270 */
[----:B------:R-:W-:Y:S02]  /*17260*/  @!P3 LEA.HI.X R15, R5, R4, R8, 0x2, P0 ;  /* 0x00000004050fb211 */ /* 0x000fe400000f1408 */
[----:B------:R-:W-:Y:S02]  /*17270*/  SHF.R.S32.HI R6, RZ, 0x1f, R7 ;  /* 0x0000001fff067819 */ /* 0x000fe40000011407 */
[----:B------:R-:W-:Y:S02]  /*17280*/  @!P1 LEA R8, P0, R7, R0, 0x2 ;  /* 0x0000000007089211 */ /* 0x000fe400078010ff */
[----:B------:R-:W-:-:S02]  /*17290*/  ISETP.GE.AND P6, PT, R3, c[0x0][0x3c8], PT ;  /* 0x0000f20003007a0c */ /* 0x000fc40003fc6270 */
[----:B------:R-:W-:Y:S02]  /*172a0*/  @!P1 LEA.HI.X R9, R7, R4, R6, 0x2, P0 ;  /* 0x0000000407099211 */ /* 0x000fe400000f1406 */
[C---:B------:R-:W-:Y:S02]  /*172b0*/  IADD3 R7, R27.reuse, 0xa0, RZ ;  /* 0x000000a01b077810 */ /* 0x040fe40007ffe0ff */
[----:B------:R-:W-:Y:S01]  /*172c0*/  IADD3 R5, R27, 0x98, RZ ;  /* 0x000000981b057810 */ /* 0x000fe20007ffe0ff */
[----:B------:R-:W-:Y:S01]  /*172d0*/  @!P4 ST.E.64 [R16.64], R54 ;  /* 0x000000361000c985 */ /* 0x000fe2000c101b06 */
[----:B------:R-:W-:-:S03]  /*172e0*/  ISETP.GE.AND P4, PT, R7, c[0x0][0x3c8], PT ;  /* 0x0000f20007007a0c */ /* 0x000fc60003f86270 */
[----:B------:R-:W-:Y:S01]  /*172f0*/  @!P5 ST.E.64 [R12.64], R62 ;  /* 0x0000003e0c00d985 */ /* 0x000fe2000c101b06 */
[----:B------:R-:W-:Y:S02]  /*17300*/  ISETP.GE.AND P5, PT, R5, c[0x0][0x3c8], PT ;  /* 0x0000f20005007a0c */ /* 0x000fe40003fa6270 */
[----:B------:R-:W-:Y:S02]  /*17310*/  SHF.R.S32.HI R2, RZ, 0x1f, R3 ;  /* 0x0000001fff027819 */ /* 0x000fe40000011403 */
[----:B------:R-:W-:Y:S01]  /*17320*/  @!P6 LEA R18, P0, R3, R0, 0x2 ;  /* 0x000000000312e211 */ /* 0x000fe200078010ff */
[----:B------:R1:W-:Y:S01]  /*17330*/  @!P2 ST.E.64 [R10.64], R58 ;  /* 0x0000003a0a00a985 */ /* 0x0003e2000c101b06 */
[----:B------:R-:W-:Y:S02]  /*17340*/  IADD3 R6, R27, 0xa8, RZ ;  /* 0x000000a81b067810 */ /* 0x000fe40007ffe0ff */
[----:B------:R-:W-:Y:S01]  /*17350*/  @!P6 LEA.HI.X R19, R3, R4, R2, 0x2, P0 ;  /* 0x000000040313e211 */ /* 0x000fe200000f1402 */
[----:B------:R-:W-:Y:S01]  /*17360*/  @!P3 ST.E.64 [R14.64], R70 ;  /* 0x000000460e00b985 */ /* 0x000fe2000c101b06 */
[----:B------:R-:W-:-:S03]  /*17370*/  ISETP.GE.AND P6, PT, R6, c[0x0][0x3c8], PT ;  /* 0x0000f20006007a0c */ /* 0x000fc60003fc6270 */
[----:B------:R2:W-:Y:S01]  /*17380*/  @!P1 ST.E.64 [R8.64], R66 ;  /* 0x0000004208009985 */ /* 0x0005e2000c101b06 */
[----:B------:R-:W-:Y:S02]  /*17390*/  IADD3 R2, R27, 0xb0, RZ ;  /* 0x000000b01b027810 */ /* 0x000fe40007ffe0ff */
[----:B------:R-:W-:Y:S02]  /*173a0*/  ISETP.GE.AND P3, PT, R3, c[0x0][0x3c8], PT ;  /* 0x0000f20003007a0c */ /* 0x000fe40003f66270 */
[----:B-1----:R-:W-:Y:S02]  /*173b0*/  SHF.R.S32.HI R11, RZ, 0x1f, R5 ;  /* 0x0000001fff0b7819 */ /* 0x002fe40000011405 */
[-C--:B------:R-:W-:Y:S02]  /*173c0*/  @!P5 LEA R10, P0, R5, R0.reuse, 0x2 ;  /* 0x00000000050ad211 */ /* 0x080fe400078010ff */
[----:B--2---:R-:W-:Y:S02]  /*173d0*/  SHF.R.S32.HI R9, RZ, 0x1f, R7 ;  /* 0x0000001fff097819 */ /* 0x004fe40000011407 */
[----:B------:R-:W-:-:S02]  /*173e0*/  @!P4 LEA R8, P1, R7, R0, 0x2 ;  /* 0x000000000708c211 */ /* 0x000fc400078210ff */
[-C--:B------:R-:W-:Y:S02]  /*173f0*/  @!P5 LEA.HI.X R11, R5, R4.reuse, R11, 0x2, P0 ;  /* 0x00000004050bd211 */ /* 0x080fe400000f140b */
[----:B------:R-:W-:Y:S02]  /*17400*/  @!P4 LEA.HI.X R9, R7, R4, R9, 0x2, P1 ;  /* 0x000000040709c211 */ /* 0x000fe400008f1409 */
[----:B------:R-:W-:Y:S02]  /*17410*/  ISETP.GE.AND P1, PT, R2, c[0x0][0x3c8], PT ;  /* 0x0000f20002007a0c */ /* 0x000fe40003f26270 */
[----:B------:R-:W-:-:S04]  /*17420*/  IADD3 R5, R27, 0xb8, RZ ;  /* 0x000000b81b057810 */ /* 0x000fc80007ffe0ff */
[----:B------:R-:W-:Y:S02]  /*17430*/  ISETP.GE.AND P2, PT, R5, c[0x0][0x3c8], PT ;  /* 0x0000f20005007a0c */ /* 0x000fe40003f46270 */
[----:B------:R-:W-:Y:S02]  /*17440*/  SHF.R.S32.HI R13, RZ, 0x1f, R6 ;  /* 0x0000001fff0d7819 */ /* 0x000fe40000011406 */
[----:B------:R-:W-:-:S04]  /*17450*/  @!P6 LEA R12, P0, R6, R0, 0x2 ;  /* 0x00000000060ce211 */ /* 0x000fc800078010ff */
[----:B------:R-:W-:Y:S02]  /*17460*/  @!P6 LEA.HI.X R13, R6, R4, R13, 0x2, P0 ;  /* 0x00000004060de211 */ /* 0x000fe400000f140d */
[----:B------:R-:W-:Y:S02]  /*17470*/  SHF.R.S32.HI R6, RZ, 0x1f, R2 ;  /* 0x0000001fff067819 */ /* 0x000fe40000011402 */
[C---:B------:R-:W-:Y:S02]  /*17480*/  @!P1 LEA R16, P0, R2.reuse, R0, 0x2 ;  /* 0x0000000002109211 */ /* 0x040fe400078010ff */
[----:B------:R-:W-:Y:S02]  /*17490*/  IADD3 R3, R27, 0xc0, RZ ;  /* 0x000000c01b037810 */ /* 0x000fe40007ffe0ff */
[----:B------:R-:W-:Y:S02]  /*174a0*/  @!P1 LEA.HI.X R17, R2, R4, R6, 0x2, P0 ;  /* 0x0000000402119211 */ /* 0x000fe400000f1406 */
[----:B------:R-:W-:-:S02]  /*174b0*/  SHF.R.S32.HI R6, RZ, 0x1f, R5 ;  /* 0x0000001fff067819 */ /* 0x000fc40000011405 */
[----:B------:R-:W-:Y:S02]  /*174c0*/  @!P2 LEA R14, P0, R5, R0, 0x2 ;  /* 0x00000000050ea211 */ /* 0x000fe400078010ff */
[----:B------:R-:W-:Y:S02]  /*174d0*/  ISETP.GE.AND P1, PT, R3, c[0x0][0x3c8], PT ;  /* 0x0000f20003007a0c */ /* 0x000fe40003f26270 */
[----:B------:R-:W-:Y:S02]  /*174e0*/  @!P2 LEA.HI.X R15, R5, R4, R6, 0x2, P0 ;  /* 0x00000004050fa211 */ /* 0x000fe400000f1406 */
[----:B------:R-:W-:Y:S01]  /*174f0*/  IADD3 R6, R27, 0xc8, RZ ;  /* 0x000000c81b067810 */ /* 0x000fe20007ffe0ff */
[----:B------:R-:W-:Y:S04]  /*17500*/  @!P3 ST.E.64 [R18.64], R152 ;  /* 0x000000981200b985 */ /* 0x000fe8000c101b06 */
[----:B------:R1:W-:Y:S01]  /*17510*/  @!P5 ST.E.64 [R10.64], R154 ;  /* 0x0000009a0a00d985 */ /* 0x0003e2000c101b06 */
[----:B------:R-:W-:-:S02]  /*17520*/  ISETP.GE.AND P5, PT, R6, c[0x0][0x3c8], PT ;  /* 0x0000f20006007a0c */ /* 0x000fc40003fa6270 */
[----:B------:R-:W-:Y:S01]  /*17530*/  SHF.R.S32.HI R7, RZ, 0x1f, R3 ;  /* 0x0000001fff077819 */ /* 0x000fe20000011403 */
[----:B------:R2:W-:Y:S04]  /*17540*/  @!P4 ST.E.64 [R8.64], R82 ;  /* 0x000000520800c985 */ /* 0x0005e8000c101b06 */
[----:B------:R3:W-:Y:S01]  /*17550*/  @!P6 ST.E.64 [R12.64], R156 ;  /* 0x0000009c0c00e985 */ /* 0x0007e2000c101b06 */
[----:B------:R-:W-:-:S04]  /*17560*/  IADD3 R5, R27, 0xd0, RZ ;  /* 0x000000d01b057810 */ /* 0x000fc80007ffe0ff */
[----:B------:R-:W-:Y:S02]  /*17570*/  ISETP.GE.AND P4, PT, R5, c[0x0][0x3c8], PT ;  /* 0x0000f20005007a0c */ /* 0x000fe40003f86270 */
[----:B-1----:R-:W-:-:S04]  /*17580*/  @!P1 LEA R10, P0, R3, R0, 0x2 ;  /* 0x00000000030a9211 */ /* 0x002fc800078010ff */
[----:B------:R-:W-:Y:S02]  /*17590*/  @!P1 LEA.HI.X R11, R3, R4, R7, 0x2, P0 ;  /* 0x00000004030b9211 */ /* 0x000fe400000f1407 */
[----:B--2---:R-:W-:Y:S02]  /*175a0*/  SHF.R.S32.HI R9, RZ, 0x1f, R6 ;  /* 0x0000001fff097819 */ /* 0x004fe40000011406 */
[----:B---3--:R-:W-:-:S04]  /*175b0*/  @!P5 LEA R12, P0, R6, R0, 0x2 ;  /* 0x00000000060cd211 */ /* 0x008fc800078010ff */
[----:B------:R-:W-:Y:S02]  /*175c0*/  @!P5 LEA.HI.X R13, R6, R4, R9, 0x2, P0 ;  /* 0x00000004060dd211 */ /* 0x000fe400000f1409 */
[----:B------:R-:W-:Y:S02]  /*175d0*/  ISETP.GE.AND P0, PT, R2, c[0x0][0x3c8], PT ;  /* 0x0000f20002007a0c */ /* 0x000fe40003f06270 */
[----:B------:R-:W-:-:S04]  /*175e0*/  IADD3 R3, R27, 0xd8, RZ ;  /* 0x000000d81b037810 */ /* 0x000fc80007ffe0ff */
[----:B------:R-:W-:Y:S02]  /*175f0*/  ISETP.GE.AND P3, PT, R3, c[0x0][0x3c8], PT ;  /* 0x0000f20003007a0c */ /* 0x000fe40003f66270 */
[----:B------:R-:W-:-:S05]  /*17600*/  SHF.R.S32.HI R7, RZ, 0x1f, R5 ;  /* 0x0000001fff077819 */ /* 0x000fca0000011405 */
[----:B------:R-:W-:Y:S01]  /*17610*/  @!P0 ST.E.64 [R16.64], R160 ;  /* 0x000000a010008985 */ /* 0x000fe2000c101b06 */
[----:B------:R-:W-:-:S03]  /*17620*/  ISETP.GE.AND P0, PT, R21, c[0x0][0x3c8], PT ;  /* 0x0000f20015007a0c */ /* 0x000fc60003f06270 */
[----:B------:R-:W-:Y:S01]  /*17630*/  @!P2 ST.E.64 [R14.64], R158 ;  /* 0x0000009e0e00a985 */ /* 0x000fe2000c101b06 */
[----:B------:R-:W-:-:S03]  /*17640*/  ISETP.GE.AND P2, PT, R25, c[0x0][0x3c8], PT ;  /* 0x0000f20019007a0c */ /* 0x000fc60003f46270 */
[----:B------:R1:W-:Y:S01]  /*17650*/  @!P1 ST.E.64 [R10.64], R94 ;  /* 0x0000005e0a009985 */ /* 0x0003e2000c101b06 */
[----:B------:R-:W-:Y:S02]  /*17660*/  ISETP.GE.AND P1, PT, R23, c[0x0][0x3c8], PT ;  /* 0x0000f20017007a0c */ /* 0x000fe40003f26270 */
[C---:B------:R-:W-:Y:S02]  /*17670*/  @!P4 LEA R8, P6, R5.reuse, R0, 0x2 ;  /* 0x000000000508c211 */ /* 0x040fe400078c10ff */
[----:B------:R-:W-:Y:S02]  /*17680*/  SHF.R.S32.HI R2, RZ, 0x1f, R3 ;  /* 0x0000001fff027819 */ /* 0x000fe40000011403 */
[----:B------:R-:W-:Y:S01]  /*17690*/  @!P4 LEA.HI.X R9, R5, R4, R7, 0x2, P6 ;  /* 0x000000040509c211 */ /* 0x000fe200030f1407 */
[----:B------:R-:W-:Y:S04]  /*176a0*/  @!P5 ST.E.64 [R12.64], R98 ;  /* 0x000000620c00d985 */ /* 0x000fe8000c101b06 */
[----:B------:R2:W-:Y:S02]  /*176b0*/  @!P4 ST.E.64 [R8.64], R86 ;  /* 0x000000560800c985 */ /* 0x0005e4000c101b06 */
[----:B------:R-:W-:-:S04]  /*176c0*/  @!P1 LEA R6, P5, R23, R0, 0x2 ;  /* 0x0000000017069211 */ /* 0x000fc800078a10ff */
[----:B------:R-:W-:Y:S02]  /*176d0*/  @!P1 LEA.HI.X R7, R23, R4, R24, 0x2, P5 ;  /* 0x0000000417079211 */ /* 0x000fe400028f1418 */
[----:B-1----:R-:W-:-:S04]  /*176e0*/  @!P3 LEA R10, P6, R3, R0, 0x2 ;  /* 0x00000000030ab211 */ /* 0x002fc800078c10ff */
[----:B------:R-:W-:Y:S02]  /*176f0*/  @!P3 LEA.HI.X R11, R3, R4, R2, 0x2, P6 ;  /* 0x00000004030bb211 */ /* 0x000fe400030f1402 */
[-C--:B------:R-:W-:Y:S02]  /*17700*/  @!P0 LEA R2, P4, R21, R0.reuse, 0x2 ;  /* 0x0000000015028211 */ /* 0x080fe400078810ff */
[----:B--2---:R-:W-:Y:S02]  /*17710*/  @!P2 LEA R8, P6, R25, R0, 0x2 ;  /* 0x000000001908a211 */ /* 0x004fe400078c10ff */
[-C--:B------:R-:W-:Y:S02]  /*17720*/  @!P0 LEA.HI.X R3, R21, R4.reuse, R22, 0x2, P4 ;  /* 0x0000000415038211 */ /* 0x080fe400020f1416 */
[----:B------:R-:W-:Y:S01]  /*17730*/  @!P2 LEA.HI.X R9, R25, R4, R26, 0x2, P6 ;  /* 0x000000041909a211 */ /* 0x000fe200030f141a */
[----:B------:R1:W-:Y:S04]  /*17740*/  @!P3 ST.E.64 [R10.64], R106 ;  /* 0x0000006a0a00b985 */ /* 0x0003e8000c101b06 */
        /* <DEDUP_REMOVED lines=10> */
.L_x_1719:
[----:B------:R-:W2:Y:S04]  /*177f0*/  LDL.LU R7, [R1+0x2c] ;  /* 0x00002c0001077983 */ /* 0x000ea80000300800 */
[----:B-1----:R-:W3:Y:S01]  /*17800*/  LDL R6, [R1+0x34] ;  /* 0x0000340001067983 */ /* 0x002ee20000100800 */
[----:B------:R-:W-:Y:S01]  /*17810*/  ISETP.NE.U32.AND P0, PT, RZ, c[0x0][0x508], PT ;  /* 0x00014200ff007a0c */ /* 0x000fe20003f05070 */
[----:B------:R-:W-:Y:S01]  /*17820*/  IMAD.MOV.U32 R4, RZ, RZ, 0x4 ;  /* 0x00000004ff047424 */ /* 0x000fe200078e00ff */
[----:B------:R-:W-:Y:S01]  /*17830*/  ISETP.NE.U32.AND P2, PT, RZ, c[0x0][0x500], PT ;  /* 0x00014000ff007a0c */ /* 0x000fe20003f45070 */
[----:B------:R-:W-:Y:S01]  /*17840*/  IMAD.MOV.U32 R17, RZ, RZ, c[0x0][0x388] ;  /* 0x0000e200ff117624 */ /* 0x000fe200078e00ff */
[----:B------:R-:W-:Y:S01]  /*17850*/  ISETP.NE.AND.EX P0, PT, RZ, c[0x0][0x50c], PT, P0 ;  /* 0x00014300ff007a0c */ /* 0x000fe20003f05300 */
[----:B------:R-:W-:Y:S01]  /*17860*/  IMAD.MOV.U32 R0, RZ, RZ, RZ ;  /* 0x000000ffff007224 */ /* 0x000fe200078e00ff */
[----:B------:R-:W-:Y:S01]  /*17870*/  ISETP.NE.AND.EX P2, PT, RZ, c[0x0][0x504], PT, P2 ;  /* 0x00014100ff007a0c */ /* 0x000fe20003f45320 */
[----:B---3--:R-:W-:-:S10]  /*17880*/  IMAD.WIDE R2, R6, R4, c[0x0][0x500] ;  /* 0x0001400006027625 */ /* 0x008fd400078e0204 */
[----:B------:R-:W-:Y:S02]  /*17890*/  @P0 IMAD.WIDE R4, R6, R4, c[0x0][0x508] ;  /* 0x0001420006040625 */ /* 0x000fe400078e0204 */
        /* <DEDUP_REMOVED lines=9> */
.L_x_1740:
[----:B-1----:R-:W1:Y:S01]  /*17930*/  S2R R5, SR_TID.X ;  /* 0x0000000000057919 */ /* 0x002e620000002100 */
[----:B------:R-:W-:Y:S01]  /*17940*/  SHF.R.S32.HI R2, RZ, 0x1f, R6 ;  /* 0x0000001fff027819 */ /* 0x000fe20000011406 */
[----:B------:R-:W-:Y:S01]  /*17950*/  BSSY B0, `(.L_x_1741) ;  /* 0x0000038000007945 */ /* 0x000fe20003800000 */
[----:B-----5:R-:W-:-:S02]  /*17960*/  SHF.R.S32.HI R13, RZ, 0x1f, R0 ;  /* 0x0000001fff0d7819 */ /* 0x020fc40000011400 */
[----:B------:R-:W-:Y:S02]  /*17970*/  SEL R3, R6, RZ, !P2 ;  /* 0x000000ff06037207 */ /* 0x000fe40005000000 */
[----:B------:R-:W-:Y:S02]  /*17980*/  SEL R20, R2, RZ, !P2 ;  /* 0x000000ff02147207 */ /* 0x000fe40005000000 */
        /* <DEDUP_REMOVED lines=52> */
.L_x_1742:
[----:B------:R-:W-:Y:S05]  /*17cd0*/  BSYNC B0 ;  /* 0x0000000000007941 */ /* 0x000fea0003800000 */
.L_x_1741:
        /* <DEDUP_REMOVED lines=15> */
[----:B------:R-:W-:-:S03]  /*17dd0*/  IADD3 R14, R10, R11, RZ ;  /* 0x0000000b0a0e7210 */ /* 0x000fc60007ffe0ff */
[----:B------:R-:W-:Y:S01]  /*17de0*/  IMAD R0, R0, c[0x0][0x3a4], R2 ;  /* 0x0000e90000007a24 */ /* 0x000fe200078e0202 */
[----:B----4-:R-:W-:Y:S01]  /*17df0*/  IADD3 R2, R6, R11, RZ ;  /* 0x0000000b06027210 */ /* 0x010fe20007ffe0ff */
        /* <DEDUP_REMOVED lines=27> */
.L_x_1798:
[----:B------:R-:W-:Y:S05]  /*17fb0*/  BRA.DIV ~URZ, `(.L_x_1744) ;  /* 0x000026027f007947 */ /* 0x000fea000b800000 */
[----:B------:R3:W4:Y:S02]  /*17fc0*/  SHFL.IDX PT, R0, R15, RZ, 0x181f ;  /* 0x00181fff0f007589 */ /* 0x00072400000e0000 */
.L_x_1799:
        /* <DEDUP_REMOVED lines=27> */
.L_x_1746:
[----:B------:R-:W-:Y:S05]  /*18180*/  BSYNC B0 ;  /* 0x0000000000007941 */ /* 0x000fea0003800000 */
.L_x_1745:
[----:B------:R-:W-:Y:S05]  /*18190*/  BRA.DIV ~URZ, `(.L_x_1747) ;  /* 0x000024827f007947 */ /* 0x000fea000b800000 */
[----:B--2---:R2:W1:Y:S04]  /*181a0*/  SHFL.IDX PT, R4, R12, 0x1, 0x181f ;  /* 0x00381f000c047f89 */ /* 0x00446800000e0000 */
[----:B----4-:R2:W4:Y:S02]  /*181b0*/  SHFL.IDX PT, R0, R15, 0x1, 0x181f ;  /* 0x00381f000f007f89 */ /* 0x01052400000e0000 */
.L_x_1800:
        /* <DEDUP_REMOVED lines=27> */
.L_x_1749:
[----:B------:R-:W-:Y:S05]  /*18370*/  BSYNC B0 ;  /* 0x0000000000007941 */ /* 0x000fea0003800000 */
.L_x_1748:
[----:B------:R-:W-:Y:S05]  /*18380*/  BRA.DIV ~URZ, `(.L_x_1750) ;  /* 0x000023527f007947 */ /* 0x000fea000b800000 */
[----:B-1----:R1:W2:Y:S02]  /*18390*/  SHFL.IDX PT, R4, R12, 0x2, 0x181f ;  /* 0x00581f000c047f89 */ /* 0x0022a400000e0000 */
.L_x_1801:
[----:B------:R-:W-:Y:S05]  /*183a0*/  BRA.DIV ~URZ, `(.L_x_1751) ;  /* 0x000023a27f007947 */ /* 0x000fea000b800000 */
[----:B----4-:R4:W1:Y:S02]  /*183b0*/  SHFL.IDX PT, R0, R15, 0x2, 0x181f ;  /* 0x00581f000f007f89 */ /* 0x01086400000e0000 */
.L_x_1802:
        /* <DEDUP_REMOVED lines=27> */
.L_x_1753:
[----:B------:R-:W-:Y:S05]  /*18570*/  BSYNC B0 ;  /* 0x0000000000007941 */ /* 0x000fea0003800000 */
.L_x_1752:
[----:B------:R-:W-:Y:S05]  /*18580*/  BRA.DIV ~URZ, `(.L_x_1754) ;  /* 0x000022227f007947 */ /* 0x000fea000b800000 */
[----:B--2---:R2:W3:Y:S04]  /*18590*/  SHFL.IDX PT, R4, R12, 0x3, 0x181f ;  /* 0x00781f000c047f89 */ /* 0x0044e800000e0000 */
[----:B-1----:R2:W1:Y:S02]  /*185a0*/  SHFL.IDX PT, R0, R15, 0x3, 0x181f ;  /* 0x00781f000f007f89 */ /* 0x00246400000e0000 */
.L_x_1803:
[----:B------:R-:W-:-:S04]  /*185b0*/  IADD3 R14, R14, 0x60, RZ ;  /* 0x000000600e0e7810 */ /* 0x000fc80007ffe0ff */
[----:B------:R-:W-:-:S13]  /*185c0*/  ISETP.GE.AND P0, PT, R14, R13, PT ;  /* 0x0000000d0e00720c */ /* 0x000fda0003f06270 */
[----:B------:R-:W-:Y:S05]  /*185d0*/  @P0 BRA `(.L_x_1734) ;  /* 0x0000017000000947 */ /* 0x000fea0003800000 */
[----:B------:R-:W5:Y:S04]  /*185e0*/  LDL.64 R2, [R1+0x20] ;  /* 0x0000200001027983 */ /* 0x000f680000100a00 */
[----:B--2---:R-:W2:Y:S04]  /*185f0*/  LDL R17, [R1+0x3c] ;  /* 0x00003c0001117983 */ /* 0x004ea80000100800 */
[----:B---34-:R-:W3:Y:S04]  /*18600*/  LDL R15, [R1+0x38] ;  /* 0x00003800010f7983 */ /* 0x018ee80000100800 */
[----:B------:R-:W4:Y:S04]  /*18610*/  LDL R5, [R1+0x40] ;  /* 0x0000400001057983 */ /* 0x000f280000100800 */
[----:B------:R-:W4:Y:S04]  /*18620*/  LDL R18, [R1+0x54] ;  /* 0x0000540001127983 */ /* 0x000f280000100800 */
[----:B------:R-:W4:Y:S04]  /*18630*/  LDL R16, [R1+0x50] ;  /* 0x0000500001107983 */ /* 0x000f280000100800 */
[----:B------:R-:W4:Y:S01]  /*18640*/  LDL R12, [R1+0x4c] ;  /* 0x00004c00010c7983 */ /* 0x000f220000100800 */
[----:B-----5:R-:W-:-:S02]  /*18650*/  ISETP.GE.AND P3, PT, R2, c[0x0][0x3c8], PT ;  /* 0x0000f20002007a0c */ /* 0x020fc40003f66270 */
[----:B--2---:R-:W-:Y:S02]  /*18660*/  ISETP.GE.AND P2, PT, R17, c[0x0][0x3c8], PT ;  /* 0x0000f20011007a0c */ /* 0x004fe40003f46270 */
[----:B---3--:R-:W-:Y:S02]  /*18670*/  ISETP.GE.AND P1, PT, R15, c[0x0][0x3c8], PT ;  /* 0x0000f2000f007a0c */ /* 0x008fe40003f26270 */
[----:B----4-:R-:W-:-:S07]  /*18680*/  ISETP.GE.AND P0, PT, R5, c[0x0][0x3c8], PT ;  /* 0x0000f20005007a0c */ /* 0x010fce0003f06270 */
        /* <DEDUP_REMOVED lines=12> */
.L_x_1734:
[----:B------:R-:W-:Y:S05]  /*18750*/  BSYNC B1 ;  /* 0x0000000000017941 */ /* 0x000fea0003800000 */
.L_x_1718:
[----:B------:R-:W-:-:S13]  /*18760*/  ISETP.NE.AND P0, PT, RZ, UR5, PT ;  /* 0x00000005ff007c0c */ /* 0x000fda000bf05270 */
[----:B------:R-:W-:Y:S01]  /*18770*/  @P0 WARPSYNC 0xffffffff ;  /* 0xffffffff00000948 */ /* 0x000fe20003800000 */
[----:B------:R-:W-:Y:S06]  /*18780*/  @P0 BAR.SYNC.DEFER_BLOCKING 0x5, 0x100 ;  /* 0x0144000000000b1d */ /* 0x000fec0000010000 */
[----:B-1-3--:R-:W1:Y:S04]  /*18790*/  @P0 LDS.128 R4, [0x20100] ;  /* 0x02010000ff040984 */ /* 0x00ae680000000c00 */
[----:B-1----:R1:W-:Y:S04]  /*187a0*/  @P0 STL.64 [R1+0x28], R4 ;  /* 0x0000280401000387 */ /* 0x0023e80000100a00 */
[----:B------:R1:W-:Y:S04]  /*187b0*/  @P0 STL.64 [R1+0x30], R6 ;  /* 0x0000300601000387 */ /* 0x0003e80000100a00 */
[----:B------:R-:W-:Y:S06]  /*187c0*/  @P0 BAR.ARV 0x4, 0x100 ;  /* 0x0104000000000b1d */ /* 0x000fec0000002000 */
[----:B------:R-:W-:Y:S05]  /*187d0*/  @P0 BRA `(.L_x_1755) ;  /* 0x0000104000000947 */ /* 0x000fea0003800000 */
[----:B----4-:R-:W3:Y:S01]  /*187e0*/  S2R R0, SR_TID.X ;  /* 0x0000000000007919 */ /* 0x010ee20000002100 */
[----:B-1----:R-:W-:Y:S01]  /*187f0*/  IMAD.MOV.U32 R7, RZ, RZ, RZ ;  /* 0x000000ffff077224 */ /* 0x002fe200078e00ff */
[----:B--23--:R-:W-:-:S04]  /*18800*/  LOP3.LUT R14, R0, 0x1f, RZ, 0xc0, !PT ;  /* 0x0000001f000e7812 */ /* 0x00cfc800078ec0ff */
[----:B------:R-:W-:Y:S01]  /*18810*/  ISETP.NE.AND P6, PT, R14, 0x1f, PT ;  /* 0x0000001f0e00780c */ /* 0x000fe20003fc5270 */
[----:B------:R-:W-:Y:S10]  /*18820*/  BRA.DIV ~URZ, `(.L_x_1756) ;  /* 0x000020427f007947 */ /* 0x000ff4000b800000 */
[----:B------:R1:W2:Y:S02]  /*18830*/  SHFL.IDX PT, R9, R110, RZ, 0x1f ;  /* 0x00001fff6e097589 */ /* 0x0002a400000e0000 */
.L_x_1804:
[----:B------:R-:W-:Y:S05]  /*18840*/  BRA.DIV ~URZ, `(.L_x_1757) ;  /* 0x000020927f007947 */ /* 0x000fea000b800000 */
[----:B------:R3:W4:Y:S02]  /*18850*/  SHFL.IDX PT, R8, R110, 0x1, 0x1f ;  /* 0x00201f006e087f89 */ /* 0x00072400000e0000 */
.L_x_1805:
        /* <DEDUP_REMOVED lines=19> */
.L_x_1806:
        /* <DEDUP_REMOVED lines=16> */
.L_x_1807:
[----:B---3--:R-:W-:Y:S01]  /*18a90*/  IMAD R0, R0, c[0x0][0x538], RZ ;  /* 0x00014e0000007a24 */ /* 0x008fe200078e02ff */
[----:B------:R-:W-:Y:S04]  /*18aa0*/  BSSY B1, `(.L_x_1760) ;  /* 0x00000ce000017945 */ /* 0x000fe80003800000 */
[----:B----4-:R-:W-:-:S04]  /*18ab0*/  IADD3 R8, R0, R8, RZ ;  /* 0x0000000800087210 */ /* 0x010fc80007ffe0ff */
[----:B--2---:R-:W-:-:S13]  /*18ac0*/  ISETP.GT.AND P0, PT, R8, R9, PT ;  /* 0x000000090800720c */ /* 0x004fda0003f04270 */
[----:B------:R-:W-:Y:S05]  /*18ad0*/  @P0 BRA `(.L_x_1761) ;  /* 0x0000025000000947 */ /* 0x000fea0003800000 */
.L_x_1765:
        /* <DEDUP_REMOVED lines=17> */
.L_x_1808:
        /* <DEDUP_REMOVED lines=16> */
.L_x_1809:
[----:B--2---:R-:W-:-:S05]  /*18cf0*/  IMAD R0, R0, c[0x0][0x538], RZ ;  /* 0x00014e0000007a24 */ /* 0x004fca00078e02ff */
[----:B------:R-:W-:-:S04]  /*18d00*/  IADD3 R8, R0, R8, RZ ;  /* 0x0000000800087210 */ /* 0x000fc80007ffe0ff */
[----:B------:R-:W-:-:S13]  /*18d10*/  ISETP.GT.AND P0, PT, R8, R9, PT ;  /* 0x000000090800720c */ /* 0x000fda0003f04270 */
[----:B-1----:R-:W-:Y:S05]  /*18d20*/  @!P0 BRA `(.L_x_1765) ;  /* 0xfffffdb000008947 */ /* 0x002fea000383ffff */
.L_x_1761:
[----:B------:R-:W-:-:S05]  /*18d30*/  IADD3 R11, -R0, R8, RZ ;  /* 0x00000008000b7210 */ /* 0x000fca0007ffe1ff */
[----:B------:R-:W-:-:S05]  /*18d40*/  IMAD R0, R4, c[0x0][0x538], R11 ;  /* 0x00014e0004007a24 */ /* 0x000fca00078e020b */
[----:B------:R-:W-:Y:S01]  /*18d50*/  ISETP.GT.AND P0, PT, R0, R9, PT ;  /* 0x000000090000720c */ /* 0x000fe20003f04270 */
[----:B------:R-:W-:-:S12]  /*18d60*/  BRA.DIV ~URZ, `(.L_x_1766) ;  /* 0x00001fb27f007947 */ /* 0x000fd8000b800000 */
[----:B------:R-:W-:-:S03]  /*18d70*/  VOTE.ANY R12, PT, !P0 ;  /* 0x00000000000c7806 */ /* 0x000fc600040e0100 */
.L_x_1810:
[----:B------:R-:W2:Y:S01]  /*18d80*/  LDL.LU R0, [R1+0x34] ;  /* 0x0000340001007983 */ /* 0x000ea20000300800 */
[----:B------:R-:W2:Y:S02]  /*18d90*/  POPC R8, R12 ;  /* 0x0000000c00087309 */ /* 0x000ea40000000000 */
[----:B--2---:R-:W-:-:S05]  /*18da0*/  IADD3 R0, R8, R0, RZ ;  /* 0x0000000008007210 */ /* 0x004fca0007ffe0ff */
[----:B------:R2:W-:Y:S01]  /*18db0*/  STL [R1+0x34], R0 ;  /* 0x0000340001007387 */ /* 0x0005e20000100800 */
[----:B------:R-:W-:Y:S05]  /*18dc0*/  BRA.DIV ~URZ, `(.L_x_1767) ;  /* 0x00001fa27f007947 */ /* 0x000fea000b800000 */
[----:B------:R3:W4:Y:S04]  /*18dd0*/  SHFL.IDX PT, R10, R6, R8, 0x1f ;  /* 0x00001f08060a7589 */ /* 0x00072800000e0000 */
[----:B------:R3:W1:Y:S02]  /*18de0*/  SHFL.IDX PT, R7, R7, R8, 0x1f ;  /* 0x00001f0807077589 */ /* 0x00066400000e0000 */
.L_x_1811:
[----:B------:R-:W-:Y:S01]  /*18df0*/  ISETP.NE.AND P0, PT, R12, RZ, PT ;  /* 0x000000ff0c00720c */ /* 0x000fe20003f05270 */
[----:B------:R-:W-:-:S12]  /*18e00*/  BSSY B0, `(.L_x_1768) ;  /* 0x0000005000007945 */ /* 0x000fd80003800000 */
[----:B------:R-:W-:Y:S05]  /*18e10*/  @!P0 BRA `(.L_x_1769) ;  /* 0x0000003000008947 */ /* 0x000fea0003800000 */
[----:B------:R-:W-:Y:S01]  /*18e20*/  IADD3 R3, R8, -0x1, RZ ;  /* 0xffffffff08037810 */ /* 0x000fe20007ffe0ff */
[----:B------:R-:W-:Y:S05]  /*18e30*/  BRA.DIV ~URZ, `(.L_x_1770) ;  /* 0x000020027f007947 */ /* 0x000fea000b800000 */
[----:B------:R2:W3:Y:S02]  /*18e40*/  SHFL.IDX PT, R13, R4, R3, 0x1f ;  /* 0x00001f03040d7589 */ /* 0x0004e400000e0000 */
.L_x_1769:
[----:B------:R-:W-:Y:S05]  /*18e50*/  BSYNC B0 ;  /* 0x0000000000007941 */ /* 0x000fea0003800000 */
.L_x_1768:
        /* <DEDUP_REMOVED lines=68> */
.L_x_1772:
        /* <DEDUP_REMOVED lines=40> */
[----:B------:R-:W-:Y:S02]  /*19520*/  IABS R11, R0 ;  /* 0x00000000000b7213 */ /* 0x000fe40000000000 */
[----:B------:R-:W1:Y:S01]  /*19530*/  I2F.RP R4, R3 ;  /* 0x0000000300047306 */ /* 0x000e620000209400 */
[----:B------:R-:W-:Y:S02]  /*19540*/  MOV R7, R2 ;  /* 0x0000000200077202 */ /* 0x000fe40000000f00 */
[----:B------:R-:W-:-:S05]  /*19550*/  IMAD.MOV R2, RZ, RZ, -R11 ;  /* 0x000000ffff027224 */ /* 0x000fca00078e0a0b */
[----:B-1----:R-:W1:Y:S02]  /*19560*/  MUFU.RCP R4, R4 ;  /* 0x0000000400047308 */ /* 0x002e640000001000 */
[----:B-1----:R-:W-:-:S06]  /*19570*/  IADD3 R4, R4, 0xffffffe, RZ ;  /* 0x0ffffffe04047810 */ /* 0x002fcc0007ffe0ff */
[----:B------:R-:W1:Y:S02]  /*19580*/  F2I.FTZ.U32.TRUNC.NTZ R5, R4 ;  /* 0x0000000400057305 */ /* 0x000e64000021f000 */
[----:B-1----:R-:W-:-:S04]  /*19590*/  IMAD.MOV R4, RZ, RZ, -R5 ;  /* 0x000000ffff047224 */ /* 0x002fc800078e0a05 */
[----:B------:R-:W-:Y:S02]  /*195a0*/  IMAD R8, R4, R3, RZ ;  /* 0x0000000304087224 */ /* 0x000fe400078e02ff */
[----:B------:R-:W-:-:S04]  /*195b0*/  IMAD.MOV.U32 R4, RZ, RZ, RZ ;  /* 0x000000ffff047224 */ /* 0x000fc800078e00ff */
[----:B------:R-:W-:-:S04]  /*195c0*/  IMAD.HI.U32 R5, R5, R8, R4 ;  /* 0x0000000805057227 */ /* 0x000fc800078e0004 */
        /* <DEDUP_REMOVED lines=17> */
.L_x_1773:
[----:B------:R-:W-:Y:S05]  /*196e0*/  BSYNC B0 ;  /* 0x0000000000007941 */ /* 0x000fea0003800000 */
.L_x_1771:
[----:B------:R-:W-:-:S04]  /*196f0*/  LOP3.LUT R2, RZ, R2, RZ, 0x33, !PT ;  /* 0x00000002ff027212 */ /* 0x000fc800078e33ff */
[----:B-1----:R-:W-:-:S05]  /*19700*/  IADD3 R0, R2, R10, RZ ;  /* 0x0000000a02007210 */ /* 0x002fca0007ffe0ff */
[----:B------:R1:W-:Y:S01]  /*19710*/  STL [R1+0x2c], R0 ;  /* 0x00002c0001007387 */ /* 0x0003e20000100800 */
[----:B------:R-:W-:Y:S05]  /*19720*/  BRA `(.L_x_1774) ;  /* 0x0000005000007947 */ /* 0x000fea0003800000 */
.L_x_1762:
[----:B------:R-:W-:Y:S01]  /*19730*/  MOV R0, c[0x0][0x53c] ;  /* 0x00014f0000007a02 */ /* 0x000fe20000000f00 */
[----:B------:R2:W-:Y:S04]  /*19740*/  STL [R1+0x28], R9 ;  /* 0x0000280901007387 */ /* 0x0005e80000100800 */
[----:B------:R2:W-:Y:S04]  /*19750*/  STL [R1+0x2c], RZ ;  /* 0x00002cff01007387 */ /* 0x0005e80000100800 */
[----:B------:R2:W-:Y:S04]  /*19760*/  STL [R1+0x30], RZ ;  /* 0x000030ff01007387 */ /* 0x0005e80000100800 */
[----:B------:R2:W-:Y:S02]  /*19770*/  STL [R1+0x34], R0 ;  /* 0x0000340001007387 */ /* 0x0005e40000100800 */
.L_x_1774:
[----:B------:R-:W-:Y:S05]  /*19780*/  BSYNC B1 ;  /* 0x0000000000017941 */ /* 0x000fea0003800000 */
.L_x_1760:
        /* <DEDUP_REMOVED lines=9> */
.L_x_1755:
[----:B--2-4-:R-:W2:Y:S02]  /*19820*/  LDL R0, [R1+0x34] ;  /* 0x0000340001007983 */ /* 0x014ea40000100800 */
[----:B--2---:R-:W-:-:S13]  /*19830*/  ISETP.GE.AND P0, PT, R0, c[0x0][0x53c], PT ;  /* 0x00014f0000007a0c */ /* 0x004fda0003f06270 */
[----:B-1----:R-:W-:Y:S01]  /*19840*/  @P0 CALL.REL.NOINC `(.L_x_1775) ;  /* 0x0000001000000944 */ /* 0x002fe20003c00000 */
[----:B------:R-:W-:Y:S05]  /*19850*/  BRA `(.L_x_1776) ;  /* 0xfffe83a000007947 */ /* 0x000fea000383ffff */
.L_x_1775:
[----:B------:R-:W-:Y:S05]  /*19860*/  EXIT ;  /* 0x000000000000794d */ /* 0x000fea0003800000 */
.L_x_1636:
[----:B------:R-:W-:Y:S01]  /*19870*/  IMAD.MOV.U32 R0, RZ, RZ, R5 ;  /* 0x000000ffff007224 */ /* 0x000fe200078e0005 */
[----:B------:R-:W-:Y:S02]  /*19880*/  MOV R2, 0x1 ;  /* 0x0000000100027802 */ /* 0x000fe40000000f00 */
[----:B------:R-:W-:Y:S02]  /*19890*/  MOV R3, 0x198b0 ;  /* 0x000198b000037802 */ /* 0x000fe40000000f00 */
[----:B------:R-:W-:Y:S05]  /*198a0*/  CALL.REL.NOINC `($__internal_36_$__cuda_sm70_shflsync_up_p) ;  /* 0x0000169000007944 */ /* 0x000fea0003c00000 */
[----:B------:R-:W-:Y:S01]  /*198b0*/  MOV R0, R4 ;  /* 0x0000000400007202 */ /* 0x000fe20000000f00 */
[----:B------:R-:W-:Y:S05]  /*198c0*/  BRA `(.L_x_1777) ;  /* 0xfffe6b9000007947 */ /* 0x000fea000383ffff */
.L_x_1637:
[----:B------:R-:W-:Y:S01]  /*198d0*/  IMAD.MOV.U32 R0, RZ, RZ, R5 ;  /* 0x000000ffff007224 */ /* 0x000fe200078e0005 */
[----:B------:R-:W-:Y:S02]  /*198e0*/  MOV R2, 0x2 ;  /* 0x0000000200027802 */ /* 0x000fe40000000f00 */
[----:B------:R-:W-:Y:S02]  /*198f0*/  MOV R3, 0x19910 ;  /* 0x0001991000037802 */ /* 0x000fe40000000f00 */
[----:B------:R-:W-:Y:S05]  /*19900*/  CALL.REL.NOINC `($__internal_36_$__cuda_sm70_shflsync_up_p) ;  /* 0x0000163000007944 */ /* 0x000fea0003c00000 */
[----:B------:R-:W-:Y:S01]  /*19910*/  SEL R0, R4, RZ, P4 ;  /* 0x000000ff04007207 */ /* 0x000fe20002000000 */
[----:B------:R-:W-:Y:S01]  /*19920*/  IMAD.MOV.U32 R2, RZ, RZ, 0x4 ;  /* 0x00000004ff027424 */ /* 0x000fe200078e00ff */
[----:B------:R-:W-:-:S03]  /*19930*/  MOV R3, 0x19960 ;  /* 0x0001996000037802 */ /* 0x000fc60000000f00 */
[----:B------:R-:W-:Y:S02]  /*19940*/  IMAD.IADD R0, R5, 0x1, R0 ;  /* 0x0000000105007824 */ /* 0x000fe400078e0200 */
        /* <DEDUP_REMOVED lines=14> */
[----:B------:R-:W-:Y:S01]  /*19a30*/  IMAD.IADD R4, R0, 0x1, R4 ;  /* 0x0000000100047824 */ /* 0x000fe200078e0204 */
[----:B------:R-:W-:-:S03]  /*19a40*/  MOV R0, 0x1f ;  /* 0x0000001f00007802 */ /* 0x000fc60000000f00 */
[----:B------:R-:W-:Y:S02]  /*19a50*/  IMAD.MOV.U32 R5, RZ, RZ, R4 ;  /* 0x000000ffff057224 */ /* 0x000fe400078e0004 */
[----:B------:R-:W-:Y:S05]  /*19a60*/  CALL.REL.NOINC `($__internal_35_$__cuda_sm70_shflsync_idx_p) ;  /* 0x0000148000007944 */ /* 0x000fea0003c00000 */
[----:B------:R-:W-:Y:S05]  /*19a70*/  BRA `(.L_x_1778) ;  /* 0xfffe6ae000007947 */ /* 0x000fea000383ffff */
.L_x_1639:
[----:B------:R-:W-:Y:S02]  /*19a80*/  SEL R0, RZ, 0x1, P0 ;  /* 0x00000001ff007807 */ /* 0x000fe40000000000 */
[----:B------:R-:W-:Y:S02]  /*19a90*/  MOV R2, 0x19ab0 ;  /* 0x00019ab000027802 */ /* 0x000fe40000000f00 */
[----:B------:R-:W-:Y:S05]  /*19aa0*/  CALL.REL.NOINC `($__internal_37_$__cuda_sm70_votesync_ballot) ;  /* 0x0000150000007944 */ /* 0x000fea0003c00000 */
[----:B------:R-:W-:Y:S01]  /*19ab0*/  MOV R10, R0 ;  /* 0x00000000000a7202 */ /* 0x000fe20000000f00 */
[----:B------:R-:W-:Y:S05]  /*19ac0*/  BRA `(.L_x_1779) ;  /* 0xfffe6b2000007947 */ /* 0x000fea000383ffff */
.L_x_1640:
[----:B------:R-:W-:Y:S01]  /*19ad0*/  IMAD.MOV.U32 R5, RZ, RZ, R9 ;  /* 0x000000ffff057224 */ /* 0x000fe200078e0009 */
[----:B------:R-:W-:Y:S01]  /*19ae0*/  MOV R3, R7 ;  /* 0x0000000700037202 */ /* 0x000fe20000000f00 */
[----:B-1----:R-:W-:Y:S01]  /*19af0*/  IMAD.MOV.U32 R0, RZ, RZ, 0x1f ;  /* 0x0000001fff007424 */ /* 0x002fe200078e00ff */
[----:B------:R-:W-:Y:S02]  /*19b00*/  MOV R2, 0x19b20 ;  /* 0x00019b2000027802 */ /* 0x000fe40000000f00 */
[----:B------:R-:W-:Y:S05]  /*19b10*/  CALL.REL.NOINC `($__internal_35_$__cuda_sm70_shflsync_idx_p) ;  /* 0x000013d000007944 */ /* 0x000fea0003c00000 */
[----:B------:R-:W-:Y:S01]  /*19b20*/  IMAD.MOV.U32 R12, RZ, RZ, R0 ;  /* 0x000000ffff0c7224 */ /* 0x000fe200078e0000 */
[----:B------:R-:W-:Y:S01]  /*19b30*/  MOV R5, R8 ;  /* 0x0000000800057202 */ /* 0x000fe20000000f00 */
[----:B------:R-:W-:Y:S01]  /*19b40*/  IMAD.MOV.U32 R6, RZ, RZ, RZ ;  /* 0x000000ffff067224 */ /* 0x000fe200078e00ff */
[----:B------:R-:W-:Y:S01]  /*19b50*/  MOV R3, R7 ;  /* 0x0000000700037202 */ /* 0x000fe20000000f00 */
[----:B------:R-:W-:Y:S01]  /*19b60*/  IMAD.MOV.U32 R0, RZ, RZ, 0x1f ;  /* 0x0000001fff007424 */ /* 0x000fe200078e00ff */
[----:B------:R-:W-:-:S02]  /*19b70*/  MOV R2, 0x19b90 ;  /* 0x00019b9000027802 */ /* 0x000fc40000000f00 */
[----:B------:R-:W-:Y:S05]  /*19b80*/  CALL.REL.NOINC `($__internal_35_$__cuda_sm70_shflsync_idx_p) ;  /* 0x0000136000007944 */ /* 0x000fea0003c00000 */
[----:B------:R-:W-:Y:S01]  /*19b90*/  MOV R9, R0 ;  /* 0x0000000000097202 */ /* 0x000fe20000000f00 */
[----:B------:R-:W-:Y:S05]  /*19ba0*/  BRA `(.L_x_1780) ;  /* 0xfffe6ab000007947 */ /* 0x000fea000383ffff */
.L_x_1643:
[----:B------:R-:W-:Y:S01]  /*19bb0*/  IMAD.MOV.U32 R5, RZ, RZ, R4 ;  /* 0x000000ffff057224 */ /* 0x000fe200078e0004 */
[----:B-1----:R-:W-:-:S02]  /*19bc0*/  MOV R0, 0x1f ;  /* 0x0000001f00007802 */ /* 0x002fc40000000f00 */
[----:B------:R-:W-:Y:S02]  /*19bd0*/  MOV R2, 0x19bf0 ;  /* 0x00019bf000027802 */ /* 0x000fe40000000f00 */
[----:B--234-:R-:W-:Y:S05]  /*19be0*/  CALL.REL.NOINC `($__internal_35_$__cuda_sm70_shflsync_idx_p) ;  /* 0x0000130000007944 */ /* 0x01cfea0003c00000 */
[----:B------:R-:W-:Y:S01]  /*19bf0*/  MOV R6, R0 ;  /* 0x0000000000067202 */ /* 0x000fe20000000f00 */
[----:B------:R-:W-:Y:S05]  /*19c00*/  BRA `(.L_x_1642) ;  /* 0xfffe6ab000007947 */ /* 0x000fea000383ffff */
.L_x_1662:
[----:B-1----:R-:W-:Y:S01]  /*19c10*/  IMAD.MOV.U32 R5, RZ, RZ, R14 ;  /* 0x000000ffff057224 */ /* 0x002fe200078e000e */
[----:B------:R-:W-:Y:S01]  /*19c20*/  MOV R3, RZ ;  /* 0x000000ff00037202 */ /* 0x000fe20000000f00 */
[----:B------:R-:W-:Y:S01]  /*19c30*/  IMAD.MOV.U32 R0, RZ, RZ, 0x181f ;  /* 0x0000181fff007424 */ /* 0x000fe200078e00ff */
[----:B------:R-:W-:Y:S02]  /*19c40*/  MOV R2, 0x19c60 ;  /* 0x00019c6000027802 */ /* 0x000fe40000000f00 */
[----:B------:R-:W-:Y:S05]  /*19c50*/  CALL.REL.NOINC `($__internal_35_$__cuda_sm70_shflsync_idx_p) ;  /* 0x0000129000007944 */ /* 0x000fea0003c00000 */
[----:B------:R-:W-:Y:S01]  /*19c60*/  MOV R4, R0 ;  /* 0x0000000000047202 */ /* 0x000fe20000000f00 */
[----:B------:R-:W-:Y:S05]  /*19c70*/  BRA `(.L_x_1781) ;  /* 0xfffe94d000007947 */ /* 0x000fea000383ffff */
.L_x_1663:
[----:B------:R-:W-:Y:S01]  /*19c80*/  IMAD.MOV.U32 R5, RZ, RZ, R15 ;  /* 0x000000ffff057224 */ /* 0x000fe200078e000f */
[----:B------:R-:W-:Y:S01]  /*19c90*/  MOV R3, RZ ;  /* 0x000000ff00037202 */ /* 0x000fe20000000f00 */
[----:B------:R-:W-:Y:S01]  /*19ca0*/  IMAD.MOV.U32 R0, RZ, RZ, 0x181f ;  /* 0x0000181fff007424 */ /* 0x000fe200078e00ff */
[----:B------:R-:W-:Y:S02]  /*19cb0*/  MOV R2, 0x19cd0 ;  /* 0x00019cd000027802 */ /* 0x000fe40000000f00 */
[----:B-12---:R-:W-:Y:S05]  /*19cc0*/  CALL.REL.NOINC `($__internal_35_$__cuda_sm70_shflsync_idx_p) ;  /* 0x0000122000007944 */ /* 0x006fea0003c00000 */
[----:B------:R-:W-:Y:S05]  /*19cd0*/  BRA `(.L_x_1782) ;  /* 0xfffe949000007947 */ /* 0x000fea000383ffff */
.L_x_1666:
[----:B------:R-:W-:Y:S01]  /*19ce0*/  IMAD.MOV.U32 R5, RZ, RZ, R14 ;  /* 0x000000ffff057224 */ /* 0x000fe200078e000e */
[----:B---3--:R-:W-:Y:S01]  /*19cf0*/  MOV R3, 0x1 ;  /* 0x0000000100037802 */ /* 0x008fe20000000f00 */
[----:B----4-:R-:W-:Y:S01]  /*19d00*/  IMAD.MOV.U32 R0, RZ, RZ, 0x181f ;  /* 0x0000181fff007424 */ /* 0x010fe200078e00ff */
[----:B------:R-:W-:-:S02]  /*19d10*/  MOV R2, 0x19d30 ;  /* 0x00019d3000027802 */ /* 0x000fc40000000f00 */
[----:B-12---:R-:W-:Y:S05]  /*19d20*/  CALL.REL.NOINC `($__internal_35_$__cuda_sm70_shflsync_idx_p) ;  /* 0x000011c000007944 */ /* 0x006fea0003c00000 */
[----:B------:R-:W-:Y:S01]  /*19d30*/  IMAD.MOV.U32 R4, RZ, RZ, R0 ;  /* 0x000000ffff047224 */ /* 0x000fe200078e0000 */
[----:B------:R-:W-:Y:S01]  /*19d40*/  MOV R3, 0x1 ;  /* 0x0000000100037802 */ /* 0x000fe20000000f00 */
[----:B------:R-:W-:Y:S01]  /*19d50*/  IMAD.MOV.U32 R5, RZ, RZ, R15 ;  /* 0x000000ffff057224 */ /* 0x000fe200078e000f */
[----:B------:R-:W-:-:S02]  /*19d60*/  MOV R0, 0x181f ;  /* 0x0000181f00007802 */ /* 0x000fc40000000f00 */
[----:B------:R-:W-:Y:S02]  /*19d70*/  MOV R2, 0x19d90 ;  /* 0x00019d9000027802 */ /* 0x000fe40000000f00 */
[----:B------:R-:W-:Y:S05]  /*19d80*/  CALL.REL.NOINC `($__internal_35_$__cuda_sm70_shflsync_idx_p) ;  /* 0x0000116000007944 */ /* 0x000fea0003c00000 */
[----:B------:R-:W-:Y:S05]  /*19d90*/  BRA `(.L_x_1783) ;  /* 0xfffe962000007947 */ /* 0x000fea000383ffff */
.L_x_1669:
[----:B------:R-:W-:Y:S01]  /*19da0*/  IMAD.MOV.U32 R5, RZ, RZ, R14 ;  /* 0x000000ffff057224 */ /* 0x000fe200078e000e */
[----:B-1----:R-:W-:Y:S01]  /*19db0*/  MOV R3, 0x2 ;  /* 0x0000000200037802 */ /* 0x002fe20000000f00 */
[----:B----4-:R-:W-:Y:S01]  /*19dc0*/  IMAD.MOV.U32 R0, RZ, RZ, 0x181f ;  /* 0x0000181fff007424 */ /* 0x010fe200078e00ff */
[----:B------:R-:W-:Y:S02]  /*19dd0*/  MOV R2, 0x19df0 ;  /* 0x00019df000027802 */ /* 0x000fe40000000f00 */
[----:B--2---:R-:W-:Y:S05]  /*19de0*/  CALL.REL.NOINC `($__internal_35_$__cuda_sm70_shflsync_idx_p) ;  /* 0x0000110000007944 */ /* 0x004fea0003c00000 */
[----:B------:R-:W-:Y:S01]  /*19df0*/  MOV R4, R0 ;  /* 0x0000000000047202 */ /* 0x000fe20000000f00 */
[----:B------:R-:W-:Y:S05]  /*19e00*/  BRA `(.L_x_1784) ;  /* 0xfffe97e000007947 */ /* 0x000fea000383ffff */
.L_x_1670:
[----:B------:R-:W-:Y:S01]  /*19e10*/  IMAD.MOV.U32 R5, RZ, RZ, R15 ;  /* 0x000000ffff057224 */ /* 0x000fe200078e000f */
[----:B------:R-:W-:Y:S01]  /*19e20*/  MOV R3, 0x2 ;  /* 0x0000000200037802 */ /* 0x000fe20000000f00 */
[----:B----4-:R-:W-:Y:S01]  /*19e30*/  IMAD.MOV.U32 R0, RZ, RZ, 0x181f ;  /* 0x0000181fff007424 */ /* 0x010fe200078e00ff */
[----:B------:R-:W-:Y:S02]  /*19e40*/  MOV R2, 0x19e60 ;  /* 0x00019e6000027802 */ /* 0x000fe40000000f00 */
[----:B-123--:R-:W-:Y:S05]  /*19e50*/  CALL.REL.NOINC `($__internal_35_$__cuda_sm70_shflsync_idx_p) ;  /* 0x0000109000007944 */ /* 0x00efea0003c00000 */
[----:B------:R-:W-:Y:S05]  /*19e60*/  BRA `(.L_x_1785) ;  /* 0xfffe97a000007947 */ /* 0x000fea000383ffff */
.L_x_1673:
[----:B------:R-:W-:Y:S01]  /*19e70*/  IMAD.MOV.U32 R5, RZ, RZ, R14 ;  /* 0x000000ffff057224 */ /* 0x000fe200078e000e */
[----:B-1----:R-:W-:Y:S01]  /*19e80*/  MOV R3, 0x3 ;  /* 0x0000000300037802 */ /* 0x002fe20000000f00 */
[----:B------:R-:W-:Y:S01]  /*19e90*/  IMAD.MOV.U32 R0, RZ, RZ, 0x181f ;  /* 0x0000181fff007424 */ /* 0x000fe200078e00ff */
[----:B------:R-:W-:-:S02]  /*19ea0*/  MOV R2, 0x19ec0 ;  /* 0x00019ec000027802 */ /* 0x000fc40000000f00 */
[----:B--234-:R-:W-:Y:S05]  /*19eb0*/  CALL.REL.NOINC `($__internal_35_$__cuda_sm70_shflsync_idx_p) ;  /* 0x0000103000007944 */ /* 0x01cfea0003c00000 */
[----:B------:R-:W-:Y:S01]  /*19ec0*/  IMAD.MOV.U32 R4, RZ, RZ, R0 ;  /* 0x000000ffff047224 */ /* 0x000fe200078e0000 */
[----:B------:R-:W-:Y:S01]  /*19ed0*/  MOV R3, 0x3 ;  /* 0x0000000300037802 */ /* 0x000fe20000000f00 */
[----:B------:R-:W-:Y:S01]  /*19ee0*/  IMAD.MOV.U32 R5, RZ, RZ, R15 ;  /* 0x000000ffff057224 */ /* 0x000fe200078e000f */
[----:B------:R-:W-:-:S02]  /*19ef0*/  MOV R0, 0x181f ;  /* 0x0000181f00007802 */ /* 0x000fc40000000f00 */
[----:B------:R-:W-:Y:S02]  /*19f00*/  MOV R2, 0x19f20 ;  /* 0x00019f2000027802 */ /* 0x000fe40000000f00 */
[----:B------:R-:W-:Y:S05]  /*19f10*/  CALL.REL.NOINC `($__internal_35_$__cuda_sm70_shflsync_idx_p) ;  /* 0x00000fd000007944 */ /* 0x000fea0003c00000 */
[----:B------:R-:W-:Y:S05]  /*19f20*/  BRA `(.L_x_1786) ;  /* 0xfffe992000007947 */ /* 0x000fea000383ffff */
.L_x_1714:
[----:B-1----:R1:W5:Y:S01]  /*19f30*/  LDL R2, [R1] ;  /* 0x0000000001027983 */ /* 0x0023620000100800 */
[----:B------:R-:W-:Y:S02]  /*19f40*/  MOV R5, 0x2 ;  /* 0x0000000200057802 */ /* 0x000fe40000000f00 */
[----:B------:R-:W-:Y:S02]  /*19f50*/  MOV R3, 0x19f70 ;  /* 0x00019f7000037802 */ /* 0x000fe40000000f00 */
[----:B-1---5:R-:W-:Y:S05]  /*19f60*/  CALL.REL.NOINC `($__internal_34_$__cuda_sm70_shflsync_bfly_p) ;  /* 0x00000f3000007944 */ /* 0x022fea0003c00000 */
[----:B------:R-:W-:Y:S01]  /*19f70*/  MOV R0, R5 ;  /* 0x0000000500007202 */ /* 0x000fe20000000f00 */
[----:B------:R-:W-:Y:S05]  /*19f80*/  BRA `(.L_x_1787) ;  /* 0xffff97b000007947 */ /* 0x000fea000383ffff */
.L_x_1715:
[----:B------:R-:W-:Y:S01]  /*19f90*/  IMAD.MOV.U32 R2, RZ, RZ, R0 ;  /* 0x000000ffff027224 */ /* 0x000fe200078e0000 */
[----:B------:R-:W-:Y:S02]  /*19fa0*/  MOV R5, 0x1 ;  /* 0x0000000100057802 */ /* 0x000fe40000000f00 */
[----:B------:R-:W-:Y:S02]  /*19fb0*/  MOV R3, 0x19fd0 ;  /* 0x00019fd000037802 */ /* 0x000fe40000000f00 */
[----:B------:R-:W-:Y:S05]  /*19fc0*/  CALL.REL.NOINC `($__internal_34_$__cuda_sm70_shflsync_bfly_p) ;  /* 0x00000ed000007944 */ /* 0x000fea0003c00000 */
[----:B------:R1:W5:Y:S01]  /*19fd0*/  LDL R2, [R1+0x8] ;  /* 0x0000080001027983 */ /* 0x0003620000100800 */
[----:B------:R-:W-:Y:S01]  /*19fe0*/  FADD.FTZ R0, R0, R5 ;  /* 0x0000000500007221 */ /* 0x000fe20000010000 */
[----:B------:R-:W-:Y:S02]  /*19ff0*/  MOV R5, 0x2 ;  /* 0x0000000200057802 */ /* 0x000fe40000000f00 */
[----:B------:R-:W-:-:S02]  /*1a000*/  MOV R3, 0x1a020 ;  /* 0x0001a02000037802 */ /* 0x000fc40000000f00 */
[----:B-1---5:R-:W-:Y:S05]  /*1a010*/  CALL.REL.NOINC `($__internal_34_$__cuda_sm70_shflsync_bfly_p) ;  /* 0x00000e8000007944 */ /* 0x022fea0003c00000 */
[----:B------:R-:W2:Y:S01]  /*1a020*/  LDL.LU R2, [R1+0x8] ;  /* 0x0000080001027983 */ /* 0x000ea20000300800 */
[----:B------:R-:W-:Y:S01]  /*1a030*/  MOV R3, 0x1a080 ;  /* 0x0001a08000037802 */ /* 0x000fe20000000f00 */
[----:B--2---:R-:W-:Y:S01]  /*1a040*/  FADD.FTZ R4, R2, R5 ;  /* 0x0000000502047221 */ /* 0x004fe20000010000 */
[----:B------:R-:W-:-:S04]  /*1a050*/  MOV R5, 0x1 ;  /* 0x0000000100057802 */ /* 0x000fc80000000f00 */
[----:B------:R-:W-:Y:S02]  /*1a060*/  MOV R2, R4 ;  /* 0x0000000400027202 */ /* 0x000fe40000000f00 */
[----:B------:R-:W-:Y:S05]  /*1a070*/  CALL.REL.NOINC `($__internal_34_$__cuda_sm70_shflsync_bfly_p) ;  /* 0x00000e2000007944 */ /* 0x000fea0003c00000 */
[----:B------:R-:W-:Y:S01]  /*1a080*/  MOV R3, R5 ;  /* 0x0000000500037202 */ /* 0x000fe20000000f00 */
[----:B------:R-:W-:Y:S05]  /*1a090*/  BRA `(.L_x_1788) ;  /* 0xffff973000007947 */ /* 0x000fea000383ffff */
.L_x_1722:
[----:B-1-34-:R-:W-:Y:S01]  /*1a0a0*/  IMAD.MOV.U32 R5, RZ, RZ, R14 ;  /* 0x000000ffff057224 */ /* 0x01afe200078e000e */
[----:B------:R-:W-:Y:S01]  /*1a0b0*/  MOV R3, RZ ;  /* 0x000000ff00037202 */ /* 0x000fe20000000f00 */
[----:B------:R-:W-:Y:S01]  /*1a0c0*/  IMAD.MOV.U32 R0, RZ, RZ, 0x181f ;  /* 0x0000181fff007424 */ /* 0x000fe200078e00ff */
[----:B------:R-:W-:Y:S02]  /*1a0d0*/  MOV R2, 0x1a0f0 ;  /* 0x0001a0f000027802 */ /* 0x000fe40000000f00 */
[----:B------:R-:W-:Y:S05]  /*1a0e0*/  CALL.REL.NOINC `($__internal_35_$__cuda_sm70_shflsync_idx_p) ;  /* 0x00000e0000007944 */ /* 0x000fea0003c00000 */
[----:B------:R-:W-:Y:S01]  /*1a0f0*/  MOV R6, R0 ;  /* 0x0000000000067202 */ /* 0x000fe20000000f00 */
[----:B------:R-:W-:Y:S05]  /*1a100*/  BRA `(.L_x_1789) ;  /* 0xffffb3c000007947 */ /* 0x000fea000383ffff */
.L_x_1723:
[----:B------:R-:W-:Y:S01]  /*1a110*/  IMAD.MOV.U32 R5, RZ, RZ, R15 ;  /* 0x000000ffff057224 */ /* 0x000fe200078e000f */
[----:B------:R-:W-:Y:S01]  /*1a120*/  MOV R3, RZ ;  /* 0x000000ff00037202 */ /* 0x000fe20000000f00 */
[----:B------:R-:W-:Y:S01]  /*1a130*/  IMAD.MOV.U32 R0, RZ, RZ, 0x181f ;  /* 0x0000181fff007424 */ /* 0x000fe200078e00ff */
[----:B------:R-:W-:Y:S02]  /*1a140*/  MOV R2, 0x1a160 ;  /* 0x0001a16000027802 */ /* 0x000fe40000000f00 */
[----:B-12---:R-:W-:Y:S05]  /*1a150*/  CALL.REL.NOINC `($__internal_35_$__cuda_sm70_shflsync_idx_p) ;  /* 0x00000d9000007944 */ /* 0x006fea0003c00000 */
[----:B------:R-:W-:Y:S05]  /*1a160*/  BRA `(.L_x_1790) ;  /* 0xffffb38000007947 */ /* 0x000fea000383ffff */
.L_x_1726:
[----:B------:R-:W-:Y:S01]  /*1a170*/  IMAD.MOV.U32 R5, RZ, RZ, R14 ;  /* 0x000000ffff057224 */ /* 0x000fe200078e000e */
[----:B--2---:R-:W-:Y:S01]  /*1a180*/  MOV R3, 0x1 ;  /* 0x0000000100037802 */ /* 0x004fe20000000f00 */
[----:B----4-:R-:W-:Y:S01]  /*1a190*/  IMAD.MOV.U32 R0, RZ, RZ, 0x181f ;  /* 0x0000181fff007424 */ /* 0x010fe200078e00ff */
[----:B------:R-:W-:-:S02]  /*1a1a0*/  MOV R2, 0x1a1c0 ;  /* 0x0001a1c000027802 */ /* 0x000fc40000000f00 */
[----:B-1-3--:R-:W-:Y:S05]  /*1a1b0*/  CALL.REL.NOINC `($__internal_35_$__cuda_sm70_shflsync_idx_p) ;  /* 0x00000d3000007944 */ /* 0x00afea0003c00000 */
[----:B------:R-:W-:Y:S01]  /*1a1c0*/  IMAD.MOV.U32 R6, RZ, RZ, R0 ;  /* 0x000000ffff067224 */ /* 0x000fe200078e0000 */
[----:B------:R-:W-:Y:S01]  /*1a1d0*/  MOV R3, 0x1 ;  /* 0x0000000100037802 */ /* 0x000fe20000000f00 */
[----:B------:R-:W-:Y:S01]  /*1a1e0*/  IMAD.MOV.U32 R5, RZ, RZ, R15 ;  /* 0x000000ffff057224 */ /* 0x000fe200078e000f */
[----:B------:R-:W-:-:S02]  /*1a1f0*/  MOV R0, 0x181f ;  /* 0x0000181f00007802 */ /* 0x000fc40000000f00 */
[----:B------:R-:W-:Y:S02]  /*1a200*/  MOV R2, 0x1a220 ;  /* 0x0001a22000027802 */ /* 0x000fe40000000f00 */
[----:B------:R-:W-:Y:S05]  /*1a210*/  CALL.REL.NOINC `($__internal_35_$__cuda_sm70_shflsync_idx_p) ;  /* 0x00000cd000007944 */ /* 0x000fea0003c00000 */
[----:B------:R-:W-:Y:S05]  /*1a220*/  BRA `(.L_x_1791) ;  /* 0xffffb4a000007947 */ /* 0x000fea000383ffff */
.L_x_1729:
[----:B------:R-:W-:Y:S01]  /*1a230*/  IMAD.MOV.U32 R5, RZ, RZ, R14 ;  /* 0x000000ffff057224 */ /* 0x000fe200078e000e */
[----:B-1----:R-:W-:Y:S01]  /*1a240*/  MOV R3, 0x2 ;  /* 0x0000000200037802 */ /* 0x002fe20000000f00 */
[----:B----4-:R-:W-:Y:S01]  /*1a250*/  IMAD.MOV.U32 R0, RZ, RZ, 0x181f ;  /* 0x0000181fff007424 */ /* 0x010fe200078e00ff */
[----:B------:R-:W-:Y:S02]  /*1a260*/  MOV R2, 0x1a280 ;  /* 0x0001a28000027802 */ /* 0x000fe40000000f00 */
[----:B--23--:R-:W-:Y:S05]  /*1a270*/  CALL.REL.NOINC `($__internal_35_$__cuda_sm70_shflsync_idx_p) ;  /* 0x00000c7000007944 */ /* 0x00cfea0003c00000 */
[----:B------:R-:W-:Y:S01]  /*1a280*/  MOV R6, R0 ;  /* 0x0000000000067202 */ /* 0x000fe20000000f00 */
[----:B------:R-:W-:Y:S05]  /*1a290*/  BRA `(.L_x_1792) ;  /* 0xffffb61000007947 */ /* 0x000fea000383ffff */
.L_x_1730:
[----:B------:R-:W-:Y:S01]  /*1a2a0*/  IMAD.MOV.U32 R5, RZ, RZ, R15 ;  /* 0x000000ffff057224 */ /* 0x000fe200078e000f */
[----:B------:R-:W-:Y:S01]  /*1a2b0*/  MOV R3, 0x2 ;  /* 0x0000000200037802 */ /* 0x000fe20000000f00 */
[----:B----4-:R-:W-:Y:S01]  /*1a2c0*/  IMAD.MOV.U32 R0, RZ, RZ, 0x181f ;  /* 0x0000181fff007424 */ /* 0x010fe200078e00ff */
[----:B------:R-:W-:Y:S02]  /*1a2d0*/  MOV R2, 0x1a2f0 ;  /* 0x0001a2f000027802 */ /* 0x000fe40000000f00 */
[----:B-123--:R-:W-:Y:S05]  /*1a2e0*/  CALL.REL.NOINC `($__internal_35_$__cuda_sm70_shflsync_idx_p) ;  /* 0x00000c0000007944 */ /* 0x00efea0003c00000 */
[----:B------:R-:W-:Y:S05]  /*1a2f0*/  BRA `(.L_x_1793) ;  /* 0xffffb5d000007947 */ /* 0x000fea000383ffff */
.L_x_1733:
        /* <DEDUP_REMOVED lines=12> */
.L_x_1735:
[----:B------:R-:W-:Y:S01]  /*1a3c0*/  IMAD.MOV.U32 R5, RZ, RZ, R18 ;  /* 0x000000ffff057224 */ /* 0x000fe200078e0012 */
[----:B------:R-:W-:Y:S01]  /*1a3d0*/  MOV R3, RZ ;  /* 0x000000ff00037202 */ /* 0x000fe20000000f00 */
[----:B------:R-:W-:Y:S01]  /*1a3e0*/  IMAD.MOV.U32 R0, RZ, RZ, 0x1c1f ;  /* 0x00001c1fff007424 */ /* 0x000fe200078e00ff */
[----:B------:R-:W-:Y:S02]  /*1a3f0*/  MOV R2, 0x1a410 ;  /* 0x0001a41000027802 */ /* 0x000fe40000000f00 */
[----:B------:R-:W-:Y:S05]  /*1a400*/  CALL.REL.NOINC `($__internal_35_$__cuda_sm70_shflsync_idx_p) ;  /* 0x00000ae000007944 */ /* 0x000fea0003c00000 */
[----:B------:R-:W-:Y:S01]  /*1a410*/  MOV R4, R0 ;  /* 0x0000000000047202 */ /* 0x000fe20000000f00 */
[----:B------:R-:W-:Y:S05]  /*1a420*/  BRA `(.L_x_1795) ;  /* 0xffffba7000007947 */ /* 0x000fea000383ffff */
.L_x_1736:
[----:B------:R-:W-:Y:S01]  /*1a430*/  IMAD.MOV.U32 R5, RZ, RZ, R19 ;  /* 0x000000ffff057224 */ /* 0x000fe200078e0013 */
[----:B------:R-:W-:Y:S01]  /*1a440*/  MOV R3, RZ ;  /* 0x000000ff00037202 */ /* 0x000fe20000000f00 */
[----:B------:R-:W-:Y:S01]  /*1a450*/  IMAD.MOV.U32 R0, RZ, RZ, 0x1c1f ;  /* 0x00001c1fff007424 */ /* 0x000fe200078e00ff */
[----:B------:R-:W-:Y:S02]  /*1a460*/  MOV R2, 0x1a480 ;  /* 0x0001a48000027802 */ /* 0x000fe40000000f00 */
[----:B-12---:R-:W-:Y:S05]  /*1a470*/  CALL.REL.NOINC `($__internal_35_$__cuda_sm70_shflsync_idx_p) ;  /* 0x00000a7000007944 */ /* 0x006fea0003c00000 */
[----:B------:R-:W-:Y:S05]  /*1a480*/  BRA `(.L_x_1796) ;  /* 0xffffba3000007947 */ /* 0x000fea000383ffff */
.L_x_1739:
[----:B------:R-:W-:Y:S01]  /*1a490*/  IMAD.MOV.U32 R5, RZ, RZ, R18 ;  /* 0x000000ffff057224 */ /* 0x000fe200078e0012 */
[----:B-1----:R-:W-:Y:S01]  /*1a4a0*/  MOV R3, 0x1 ;  /* 0x0000000100037802 */ /* 0x002fe20000000f00 */
[----:B----4-:R-:W-:Y:S01]  /*1a4b0*/  IMAD.MOV.U32 R0, RZ, RZ, 0x1c1f ;  /* 0x00001c1fff007424 */ /* 0x010fe200078e00ff */
[----:B------:R-:W-:-:S02]  /*1a4c0*/  MOV R2, 0x1a4e0 ;  /* 0x0001a4e000027802 */ /* 0x000fc40000000f00 */
[----:B--23--:R-:W-:Y:S05]  /*1a4d0*/  CALL.REL.NOINC `($__internal_35_$__cuda_sm70_shflsync_idx_p) ;  /* 0x00000a1000007944 */ /* 0x00cfea0003c00000 */
[----:B------:R-:W-:Y:S01]  /*1a4e0*/  IMAD.MOV.U32 R4, RZ, RZ, R0 ;  /* 0x000000ffff047224 */ /* 0x000fe200078e0000 */
[----:B------:R-:W-:Y:S01]  /*1a4f0*/  MOV R3, 0x1 ;  /* 0x0000000100037802 */ /* 0x000fe20000000f00 */
[----:B------:R-:W-:Y:S01]  /*1a500*/  IMAD.MOV.U32 R5, RZ, RZ, R19 ;  /* 0x000000ffff057224 */ /* 0x000fe200078e0013 */
[----:B------:R-:W-:-:S02]  /*1a510*/  MOV R0, 0x1c1f ;  /* 0x00001c1f00007802 */ /* 0x000fc40000000f00 */
[----:B------:R-:W-:Y:S02]  /*1a520*/  MOV R2, 0x1a540 ;  /* 0x0001a54000027802 */ /* 0x000fe40000000f00 */
[----:B------:R-:W-:Y:S05]  /*1a530*/  CALL.REL.NOINC `($__internal_35_$__cuda_sm70_shflsync_idx_p) ;  /* 0x000009b000007944 */ /* 0x000fea0003c00000 */
[----:B------:R-:W-:Y:S05]  /*1a540*/  BRA `(.L_x_1797) ;  /* 0xffffc5e000007947 */ /* 0x000fea000383ffff */
.L_x_1743:
[----:B------:R-:W-:Y:S01]  /*1a550*/  IMAD.MOV.U32 R5, RZ, RZ, R12 ;  /* 0x000000ffff057224 */ /* 0x000fe200078e000c */
[----:B------:R-:W-:Y:S01]  /*1a560*/  MOV R3, RZ ;  /* 0x000000ff00037202 */ /* 0x000fe20000000f00 */
[----:B------:R-:W-:Y:S01]  /*1a570*/  IMAD.MOV.U32 R0, RZ, RZ, 0x181f ;  /* 0x0000181fff007424 */ /* 0x000fe200078e00ff */
[----:B------:R-:W-:Y:S02]  /*1a580*/  MOV R2, 0x1a5a0 ;  /* 0x0001a5a000027802 */ /* 0x000fe40000000f00 */
[----:B------:R-:W-:Y:S05]  /*1a590*/  CALL.REL.NOINC `($__internal_35_$__cuda_sm70_shflsync_idx_p) ;  /* 0x0000095000007944 */ /* 0x000fea0003c00000 */
[----:B------:R-:W-:Y:S01]  /*1a5a0*/  MOV R4, R0 ;  /* 0x0000000000047202 */ /* 0x000fe20000000f00 */
[----:B------:R-:W-:Y:S05]  /*1a5b0*/  BRA `(.L_x_1798) ;  /* 0xffffd9f000007947 */ /* 0x000fea000383ffff */
.L_x_1744:
[----:B------:R-:W-:Y:S01]  /*1a5c0*/  IMAD.MOV.U32 R5, RZ, RZ, R15 ;  /* 0x000000ffff057224 */ /* 0x000fe200078e000f */
[----:B------:R-:W-:Y:S01]  /*1a5d0*/  MOV R3, RZ ;  /* 0x000000ff00037202 */ /* 0x000fe20000000f00 */
[----:B------:R-:W-:Y:S01]  /*1a5e0*/  IMAD.MOV.U32 R0, RZ, RZ, 0x181f ;  /* 0x0000181fff007424 */ /* 0x000fe200078e00ff */
[----:B------:R-:W-:Y:S02]  /*1a5f0*/  MOV R2, 0x1a610 ;  /* 0x0001a61000027802 */ /* 0x000fe40000000f00 */
[----:B-12---:R-:W-:Y:S05]  /*1a600*/  CALL.REL.NOINC `($__internal_35_$__cuda_sm70_shflsync_idx_p) ;  /* 0x000008e000007944 */ /* 0x006fea0003c00000 */
[----:B------:R-:W-:Y:S05]  /*1a610*/  BRA `(.L_x_1799) ;  /* 0xffffd9b000007947 */ /* 0x000fea000383ffff */
.L_x_1747:
        /* <DEDUP_REMOVED lines=12> */
.L_x_1750:
[----:B------:R-:W-:Y:S01]  /*1a6e0*/  IMAD.MOV.U32 R5, RZ, RZ, R12 ;  /* 0x000000ffff057224 */ /* 0x000fe200078e000c */
[----:B-1----:R-:W-:Y:S01]  /*1a6f0*/  MOV R3, 0x2 ;  /* 0x0000000200037802 */ /* 0x002fe20000000f00 */
[----:B----4-:R-:W-:Y:S01]  /*1a700*/  IMAD.MOV.U32 R0, RZ, RZ, 0x181f ;  /* 0x0000181fff007424 */ /* 0x010fe200078e00ff */
[----:B------:R-:W-:Y:S02]  /*1a710*/  MOV R2, 0x1a730 ;  /* 0x0001a73000027802 */ /* 0x000fe40000000f00 */
[----:B--23--:R-:W-:Y:S05]  /*1a720*/  CALL.REL.NOINC `($__internal_35_$__cuda_sm70_shflsync_idx_p) ;  /* 0x000007c000007944 */ /* 0x00cfea0003c00000 */
[----:B------:R-:W-:Y:S01]  /*1a730*/  MOV R4, R0 ;  /* 0x0000000000047202 */ /* 0x000fe20000000f00 */
[----:B------:R-:W-:Y:S05]  /*1a740*/  BRA `(.L_x_1801) ;  /* 0xffffdc5000007947 */ /* 0x000fea000383ffff */
.L_x_1751:
[----:B------:R-:W-:Y:S01]  /*1a750*/  IMAD.MOV.U32 R5, RZ, RZ, R15 ;  /* 0x000000ffff057224 */ /* 0x000fe200078e000f */
[----:B------:R-:W-:Y:S01]  /*1a760*/  MOV R3, 0x2 ;  /* 0x0000000200037802 */ /* 0x000fe20000000f00 */
[----:B----4-:R-:W-:Y:S01]  /*1a770*/  IMAD.MOV.U32 R0, RZ, RZ, 0x181f ;  /* 0x0000181fff007424 */ /* 0x010fe200078e00ff */
[----:B------:R-:W-:Y:S02]  /*1a780*/  MOV R2, 0x1a7a0 ;  /* 0x0001a7a000027802 */ /* 0x000fe40000000f00 */
[----:B-123--:R-:W-:Y:S05]  /*1a790*/  CALL.REL.NOINC `($__internal_35_$__cuda_sm70_shflsync_idx_p) ;  /* 0x0000075000007944 */ /* 0x00efea0003c00000 */
[----:B------:R-:W-:Y:S05]  /*1a7a0*/  BRA `(.L_x_1802) ;  /* 0xffffdc1000007947 */ /* 0x000fea000383ffff */
.L_x_1754:
        /* <DEDUP_REMOVED lines=12> */
.L_x_1756:
[----:B------:R-:W-:Y:S01]  /*1a870*/  IMAD.MOV.U32 R5, RZ, RZ, R110 ;  /* 0x000000ffff057224 */ /* 0x000fe200078e006e */
[----:B------:R-:W-:Y:S01]  /*1a880*/  MOV R3, RZ ;  /* 0x000000ff00037202 */ /* 0x000fe20000000f00 */
[----:B------:R-:W-:Y:S01]  /*1a890*/  IMAD.MOV.U32 R0, RZ, RZ, 0x1f ;  /* 0x0000001fff007424 */ /* 0x000fe200078e00ff */
[----:B------:R-:W-:Y:S02]  /*1a8a0*/  MOV R2, 0x1a8c0 ;  /* 0x0001a8c000027802 */ /* 0x000fe40000000f00 */
[----:B------:R-:W-:Y:S05]  /*1a8b0*/  CALL.REL.NOINC `($__internal_35_$__cuda_sm70_shflsync_idx_p) ;  /* 0x0000063000007944 */ /* 0x000fea0003c00000 */
[----:B------:R-:W-:Y:S01]  /*1a8c0*/  MOV R9, R0 ;  /* 0x0000000000097202 */ /* 0x000fe20000000f00 */
[----:B------:R-:W-:Y:S05]  /*1a8d0*/  BRA `(.L_x_1804) ;  /* 0xffffdf6000007947 */ /* 0x000fea000383ffff */
.L_x_1757:
[----:B------:R-:W-:Y:S01]  /*1a8e0*/  IMAD.MOV.U32 R5, RZ, RZ, R110 ;  /* 0x000000ffff057224 */ /* 0x000fe200078e006e */
[----:B------:R-:W-:Y:S01]  /*1a8f0*/  MOV R3, 0x1 ;  /* 0x0000000100037802 */ /* 0x000fe20000000f00 */
[----:B------:R-:W-:Y:S01]  /*1a900*/  IMAD.MOV.U32 R0, RZ, RZ, 0x1f ;  /* 0x0000001fff007424 */ /* 0x000fe200078e00ff */
[----:B------:R-:W-:Y:S02]  /*1a910*/  MOV R2, 0x1a930 ;  /* 0x0001a93000027802 */ /* 0x000fe40000000f00 */
[----:B-12---:R-:W-:Y:S05]  /*1a920*/  CALL.REL.NOINC `($__internal_35_$__cuda_sm70_shflsync_idx_p) ;  /* 0x000005c000007944 */ /* 0x006fea0003c00000 */
[----:B------:R-:W-:Y:S01]  /*1a930*/  MOV R8, R0 ;  /* 0x0000000000087202 */ /* 0x000fe20000000f00 */
[----:B------:R-:W-:Y:S05]  /*1a940*/  BRA `(.L_x_1805) ;  /* 0xffffdf1000007947 */ /* 0x000fea000383ffff */
.L_x_1758:
[----:B------:R-:W-:Y:S02]  /*1a950*/  MOV R2, 0x1 ;  /* 0x0000000100027802 */ /* 0x000fe40000000f00 */
[----:B------:R-:W-:-:S02]  /*1a960*/  MOV R3, 0x1a980 ;  /* 0x0001a98000037802 */ /* 0x000fc40000000f00 */
[----:B-1234-:R-:W-:Y:S05]  /*1a970*/  CALL.REL.NOINC `($__internal_36_$__cuda_sm70_shflsync_up_p) ;  /* 0x000005c000007944 */ /* 0x01efea0003c00000 */
[----:B------:R-:W-:Y:S05]  /*1a980*/  BRA `(.L_x_1806) ;  /* 0xffffe00000007947 */ /* 0x000fea000383ffff */
.L_x_1759:
[----:B------:R-:W-:Y:S02]  /*1a990*/  MOV R2, 0x2 ;  /* 0x0000000200027802 */ /* 0x000fe40000000f00 */
[----:B------:R-:W-:-:S02]  /*1a9a0*/  MOV R3, 0x1a9c0 ;  /* 0x0001a9c000037802 */ /* 0x000fc40000000f00 */
[----:B--2-4-:R-:W-:Y:S05]  /*1a9b0*/  CALL.REL.NOINC `($__internal_36_$__cuda_sm70_shflsync_up_p) ;  /* 0x0000058000007944 */ /* 0x014fea0003c00000 */
[----:B------:R-:W-:Y:S01]  /*1a9c0*/  SEL R3, R4, RZ, P1 ;  /* 0x000000ff04037207 */ /* 0x000fe20000800000 */
[----:B------:R-:W-:-:S04]  /*1a9d0*/  IMAD.MOV.U32 R2, RZ, RZ, 0x4 ;  /* 0x00000004ff027424 */ /* 0x000fc800078e00ff */
[----:B------:R-:W-:Y:S01]  /*1a9e0*/  IMAD.IADD R0, R0, 0x1, R3 ;  /* 0x0000000100007824 */ /* 0x000fe200078e0203 */
        /* <DEDUP_REMOVED lines=20> */
.L_x_1763:
[----:B------:R-:W-:Y:S02]  /*1ab30*/  MOV R2, 0x1 ;  /* 0x0000000100027802 */ /* 0x000fe40000000f00 */
[----:B------:R-:W-:Y:S02]  /*1ab40*/  MOV R3, 0x1ab60 ;  /* 0x0001ab6000037802 */ /* 0x000fe40000000f00 */
[----:B------:R-:W-:Y:S05]  /*1ab50*/  CALL.REL.NOINC `($__internal_36_$__cuda_sm70_shflsync_up_p) ;  /* 0x000003e000007944 */ /* 0x000fea0003c00000 */
[----:B------:R-:W-:Y:S01]  /*1ab60*/  MOV R2, R4 ;  /* 0x0000000400027202 */ /* 0x000fe20000000f00 */
[----:B------:R-:W-:Y:S05]  /*1ab70*/  BRA `(.L_x_1808) ;  /* 0xffffe07000007947 */ /* 0x000fea000383ffff */
.L_x_1764:
        /* <DEDUP_REMOVED lines=26> */
.L_x_1766:
[----:B------:R-:W-:Y:S02]  /*1ad20*/  SEL R0, RZ, 0x1, P0 ;  /* 0x00000001ff007807 */ /* 0x000fe40000000000 */
[----:B------:R-:W-:Y:S02]  /*1ad30*/  MOV R2, 0x1ad50 ;  /* 0x0001ad5000027802 */ /* 0x000fe40000000f00 */
[----:B-1----:R-:W-:Y:S05]  /*1ad40*/  CALL.REL.NOINC `($__internal_37_$__cuda_sm70_votesync_ballot) ;  /* 0x0000026000007944 */ /* 0x002fea0003c00000 */
[----:B------:R-:W-:Y:S01]  /*1ad50*/  MOV R12, R0 ;  /* 0x00000000000c7202 */ /* 0x000fe20000000f00 */
[----:B------:R-:W-:Y:S05]  /*1ad60*/  BRA `(.L_x_1810) ;  /* 0xffffe01000007947 */ /* 0x000fea000383ffff */
.L_x_1767:
[----:B------:R-:W-:Y:S01]  /*1ad70*/  IMAD.MOV.U32 R5, RZ, RZ, R6 ;  /* 0x000000ffff057224 */ /* 0x000fe200078e0006 */
[----:B------:R-:W-:Y:S01]  /*1ad80*/  MOV R3, R8 ;  /* 0x0000000800037202 */ /* 0x000fe20000000f00 */
[----:B--2---:R-:W-:Y:S01]  /*1ad90*/  IMAD.MOV.U32 R0, RZ, RZ, 0x1f ;  /* 0x0000001fff007424 */ /* 0x004fe200078e00ff */
[----:B------:R-:W-:Y:S02]  /*1ada0*/  MOV R2, 0x1adc0 ;  /* 0x0001adc000027802 */ /* 0x000fe40000000f00 */
[----:B-1----:R-:W-:Y:S05]  /*1adb0*/  CALL.REL.NOINC `($__internal_35_$__cuda_sm70_shflsync_idx_p) ;  /* 0x0000013000007944 */ /* 0x002fea0003c00000 */
[----:B------:R-:W-:Y:S01]  /*1adc0*/  IMAD.MOV.U32 R10, RZ, RZ, R0 ;  /* 0x000000ffff0a7224 */ /* 0x000fe200078e0000 */
[----:B------:R-:W-:Y:S01]  /*1add0*/  MOV R3, R8 ;  /* 0x0000000800037202 */ /* 0x000fe20000000f00 */
[----:B------:R-:W-:Y:S01]  /*1ade0*/  IMAD.MOV.U32 R5, RZ, RZ, R7 ;  /* 0x000000ffff057224 */ /* 0x000fe200078e0007 */
[----:B------:R-:W-:Y:S02]  /*1adf0*/  MOV R0, 0x1f ;  /* 0x0000001f00007802 */ /* 0x000fe40000000f00 */
[----:B------:R-:W-:-:S02]  /*1ae00*/  MOV R2, 0x1ae20 ;  /* 0x0001ae2000027802 */ /* 0x000fc40000000f00 */
[----:B------:R-:W-:Y:S05]  /*1ae10*/  CALL.REL.NOINC `($__internal_35_$__cuda_sm70_shflsync_idx_p) ;  /* 0x000000d000007944 */ /* 0x000fea0003c00000 */
[----:B------:R-:W-:Y:S01]  /*1ae20*/  MOV R7, R0 ;  /* 0x0000000000077202 */ /* 0x000fe20000000f00 */
[----:B------:R-:W-:Y:S05]  /*1ae30*/  BRA `(.L_x_1811) ;  /* 0xffffdfb000007947 */ /* 0x000fea000383ffff */
.L_x_1770:
[----:B------:R-:W-:Y:S01]  /*1ae40*/  IMAD.MOV.U32 R5, RZ, RZ, R4 ;  /* 0x000000ffff057224 */ /* 0x000fe200078e0004 */
[----:B--2---:R-:W-:-:S02]  /*1ae50*/  MOV R0, 0x1f ;  /* 0x0000001f00007802 */ /* 0x004fc40000000f00 */
[----:B------:R-:W-:Y:S02]  /*1ae60*/  MOV R2, 0x1ae80 ;  /* 0x0001ae8000027802 */ /* 0x000fe40000000f00 */
[----:B-1-34-:R-:W-:Y:S05]  /*1ae70*/  CALL.REL.NOINC `($__internal_35_$__cuda_sm70_shflsync_idx_p) ;  /* 0x0000007000007944 */ /* 0x01afea0003c00000 */
[----:B------:R-:W-:Y:S01]  /*1ae80*/  MOV R13, R0 ;  /* 0x00000000000d7202 */ /* 0x000fe20000000f00 */
[----:B------:R-:W-:Y:S05]  /*1ae90*/  BRA `(.L_x_1769) ;  /* 0xffffdfb000007947 */ /* 0x000fea000383ffff */
        .weak           $__internal_34_$__cuda_sm70_shflsync_bfly_p
        .type           $__internal_34_$__cuda_sm70_shflsync_bfly_p,@function
        .size           $__internal_34_$__cuda_sm70_shflsync_bfly_p,($__internal_35_$__cuda_sm70_shflsync_idx_p - $__internal_34_$__cuda_sm70_shflsync_bfly_p)
$__internal_34_$__cuda_sm70_shflsync_bfly_p:
[----:B------:R-:W-:Y:S04]  /*1aea0*/  WARPSYNC R6 ;  /* 0x0000000600007348 */ /* 0x000fe80003800000 */
[----:B------:R1:W2:Y:S02]  /*1aeb0*/  SHFL.BFLY PT, R5, R2, R5, R7 ;  /* 0x0c00000502057389 */ /* 0x0002a400000e0007 */
[----:B-1----:R-:W-:Y:S02]  /*1aec0*/  MOV R2, R3 ;  /* 0x0000000300027202 */ /* 0x002fe40000000f00 */
[----:B------:R-:W-:-:S04]  /*1aed0*/  MOV R3, 0x0 ;  /* 0x0000000000037802 */ /* 0x000fc80000000f00 */
[----:B--2---:R-:W-:Y:S05]  /*1aee0*/  RET.REL.NODEC R2 `(_ZN7cutlass13device_kernelIN5flash19enable_sm80_to_sm89INS1_16FlashAttnFwdSm80INS1_25CollectiveMainloopFwdSm80ILi8ELi1ELb0EN4cute5tupleIJNS5_1CILi128EEENS7_ILi64EEENS7_ILi256EEEEEELi256ENS_6half_tEfNS_4arch4Sm80ELb0ELb1ELb1ELb1ELb0ELb0ELb1ELb1EEENS1_21CollectiveEpilogueFwdINS6_IJS8_SA_S9_EEENS6_IJNS7_ILi1EEESI_SI_EEESC_SE_Li256ELb1ELb1ELb1ELb0EEENS1_36VarlenDynamicPersistentTileSchedulerILi128ELi64ELi256ELi256ELb1ELb1ELb0ELb1ELb0ELb1EEEEEEEEEvNT_6ParamsE) ;  /* 0xfffe511002007950 */ /* 0x004fea0003c3ffff */
        .weak           $__internal_35_$__cuda_sm70_shflsync_idx_p
        .type           $__internal_35_$__cuda_sm70_shflsync_idx_p,@function
        .size           $__internal_35_$__cuda_sm70_shflsync_idx_p,($__internal_36_$__cuda_sm70_shflsync_up_p - $__internal_35_$__cuda_sm70_shflsync_idx_p)
$__internal_35_$__cuda_sm70_shflsync_idx_p:
[----:B------:R-:W-:-:S04]  /*1aef0*/  MOV R111, 0xffffffff ;  /* 0xffffffff006f7802 */ /* 0x000fc80000000f00 */
[----:B------:R-:W-:Y:S04]  /*1af00*/  WARPSYNC R111 ;  /* 0x0000006f00007348 */ /* 0x000fe80003800000 */
[----:B------:R1:W2:Y:S02]  /*1af10*/  SHFL.IDX PT, R0, R5, R3, R0 ;  /* 0x0000000305007389 */ /* 0x0002a400000e0000 */
[----:B-1----:R-:W-:-:S04]  /*1af20*/  MOV R3, 0x0 ;  /* 0x0000000000037802 */ /* 0x002fc80000000f00 */
[----:B--2---:R-:W-:Y:S05]  /*1af30*/  RET.REL.NODEC R2 `(_ZN7cutlass13device_kernelIN5flash19enable_sm80_to_sm89INS1_16FlashAttnFwdSm80INS1_25CollectiveMainloopFwdSm80ILi8ELi1ELb0EN4cute5tupleIJNS5_1CILi128EEENS7_ILi64EEENS7_ILi256EEEEEELi256ENS_6half_tEfNS_4arch4Sm80ELb0ELb1ELb1ELb1ELb0ELb0ELb1ELb1EEENS1_21CollectiveEpilogueFwdINS6_IJS8_SA_S9_EEENS6_IJNS7_ILi1EEESI_SI_EEESC_SE_Li256ELb1ELb1ELb1ELb0EEENS1_36VarlenDynamicPersistentTileSchedulerILi128ELi64ELi256ELi256ELb1ELb1ELb0ELb1ELb0ELb1EEEEEEEEEvNT_6ParamsE) ;  /* 0xfffe50c002007950 */ /* 0x004fea0003c3ffff */
        .weak           $__internal_36_$__cuda_sm70_shflsync_up_p
        .type           $__internal_36_$__cuda_sm70_shflsync_up_p,@function
        .size           $__internal_36_$__cuda_sm70_shflsync_up_p,($__internal_37_$__cuda_sm70_votesync_ballot - $__internal_36_$__cuda_sm70_shflsync_up_p)
$__internal_36_$__cuda_sm70_shflsync_up_p:
[----:B------:R-:W-:Y:S02]  /*1af40*/  IMAD.MOV.U32 R4, RZ, RZ, RZ ;  /* 0x000000ffff047224 */ /* 0x000fe400078e00ff */
[----:B------:R-:W-:-:S04]  /*1af50*/  IMAD.MOV.U32 R10, RZ, RZ, -0x1 ;  /* 0xffffffffff0a7424 */ /* 0x000fc800078e00ff */
[----:B------:R-:W-:Y:S04]  /*1af60*/  WARPSYNC R10 ;  /* 0x0000000a00007348 */ /* 0x000fe80003800000 */
[----:B------:R1:W2:Y:S02]  /*1af70*/  SHFL.UP PT, R4, R0, R2, R4 ;  /* 0x0400000200047389 */ /* 0x0002a400000e0004 */
[----:B-1----:R-:W-:Y:S02]  /*1af80*/  MOV R2, R3 ;  /* 0x0000000300027202 */ /* 0x002fe40000000f00 */
[----:B------:R-:W-:-:S04]  /*1af90*/  MOV R3, 0x0 ;  /* 0x0000000000037802 */ /* 0x000fc80000000f00 */
[----:B--2---:R-:W-:Y:S05]  /*1afa0*/  RET.REL.NODEC R2 `(_ZN7cutlass13device_kernelIN5flash19enable_sm80_to_sm89INS1_16FlashAttnFwdSm80INS1_25CollectiveMainloopFwdSm80ILi8ELi1ELb0EN4cute5tupleIJNS5_1CILi128EEENS7_ILi64EEENS7_ILi256EEEEEELi256ENS_6half_tEfNS_4arch4Sm80ELb0ELb1ELb1ELb1ELb0ELb0ELb1ELb1EEENS1_21CollectiveEpilogueFwdINS6_IJS8_SA_S9_EEENS6_IJNS7_ILi1EEESI_SI_EEESC_SE_Li256ELb1ELb1ELb1ELb0EEENS1_36VarlenDynamicPersistentTileSchedulerILi128ELi64ELi256ELi256ELb1ELb1ELb0ELb1ELb0ELb1EEEEEEEEEvNT_6ParamsE) ;  /* 0xfffe505002007950 */ /* 0x004fea0003c3ffff */
        .weak           $__internal_37_$__cuda_sm70_votesync_ballot
        .type           $__internal_37_$__cuda_sm70_votesync_ballot,@function
        .size           $__internal_37_$__cuda_sm70_votesync_ballot,(.L_x_5188 - $__internal_37_$__cuda_sm70_votesync_ballot)
$__internal_37_$__cuda_sm70_votesync_ballot:
[----:B------:R-:W-:Y:S01]  /*1afb0*/  ISETP.NE.U32.AND P0, PT, R0, 0x1, PT ;  /* 0x000000010000780c */ /* 0x000fe20003f05070 */
[----:B------:R-:W-:-:S04]  /*1afc0*/  IMAD.MOV.U32 R3, RZ, RZ, -0x1 ;  /* 0xffffffffff037424 */ /* 0x000fc800078e00ff */
[----:B------:R-:W-:Y:S08]  /*1afd0*/  WARPSYNC R3 ;  /* 0x0000000300007348 */ /* 0x000ff00003800000 */
[----:B------:R-:W-:-:S04]  /*1afe0*/  VOTE.ANY R0, PT, !P0 ;  /* 0x0000000000007806 */ /* 0x000fc800040e0100 */
[----:B------:R-:W-:Y:S01]  /*1aff0*/  LOP3.LUT R0, R0, R3, RZ, 0xc0, !PT ;  /* 0x0000000300007212 */ /* 0x000fe200078ec0ff */
[----:B------:R-:W-:-:S04]  /*1b000*/  IMAD.MOV.U32 R3, RZ, RZ, 0x0 ;  /* 0x00000000ff037424 */ /* 0x000fc800078e00ff */
[----:B------:R-:W-:Y:S05]  /*1b010*/  RET.REL.NODEC R2 `(_ZN7cutlass13device_kernelIN5flash19enable_sm80_to_sm89INS1_16FlashAttnFwdSm80INS1_25CollectiveMainloopFwdSm80ILi8ELi1ELb0EN4cute5tupleIJNS5_1CILi128EEENS7_ILi64EEENS7_ILi256EEEEEELi256ENS_6half_tEfNS_4arch4Sm80ELb0ELb1ELb1ELb1ELb0ELb0ELb1ELb1EEENS1_21CollectiveEpilogueFwdINS6_IJS8_SA_S9_EEENS6_IJNS7_ILi1EEESI_SI_EEESC_SE_Li256ELb1ELb1ELb1ELb0EEENS1_36VarlenDynamicPersistentTileSchedulerILi128ELi64ELi256ELi256ELb1ELb1ELb0ELb1ELb0ELb1EEEEEEEEEvNT_6ParamsE) ;  /* 0xfffe4fe002007950 */ /* 0x000fea0003c3ffff */
.L_x_1812:
        /* <DEDUP_REMOVED lines=14> */
.L_x_5188:


//--------------------- .text._ZN7cutlass13device_kernelIN5flash19enable_sm80_to_sm89INS1_16FlashAttnFwdSm80INS1_25CollectiveMainloopFwdSm80ILi8ELi1ELb0EN4cute5tupleIJNS5_1CILi128EEENS7_ILi48EEENS7_ILi256EEEEEELi256ENS_6half_tEfNS_4arch4Sm80ELb0ELb1ELb1ELb1ELb0ELb1ELb1ELb1EEENS1_21CollectiveEpilogueFwdINS6_IJS8_SA_S9_EEENS6_IJNS7_ILi1EEESI_SI_EEESC_SE_Li256ELb1ELb1ELb1ELb0EEENS1_36VarlenDynamicPersistentTileSchedulerILi128ELi48ELi256ELi256ELb1ELb1ELb0ELb1ELb0ELb1EEEEEEEEEvNT_6ParamsE --------------------------
	.section	.text._ZN7cutlass13device_kernelIN5flash19enable_sm80_to_sm89INS1_16FlashAttnFwdSm80INS1_25CollectiveMainloopFwdSm80ILi8ELi1ELb0EN4cute5tupleIJNS5_1CILi128EEENS7_ILi48EEENS7_ILi256EEEEEELi256ENS_6half_tEfNS_4arch4Sm80ELb0ELb1ELb1ELb1ELb0ELb1ELb1ELb1EEENS1_21CollectiveEpilogueFwdINS6_IJS8_SA_S9_EEENS6_IJNS7_ILi1EEESI_SI_EEESC_SE_Li256ELb1ELb1ELb1ELb0EEENS1_36VarlenDynamicPersistentTileSchedulerILi128ELi48ELi256ELi256ELb1ELb1ELb0ELb1ELb0ELb1EEEEEEEEEvNT_6ParamsE,"ax",@progbits
	.sectioninfo	@"SHI_REGISTERS=255"
	.align	128
.text._ZN7cutlass13device_kernelIN5flash19enable_sm80_to_sm89INS1_16FlashAttnFwdSm80INS1_25CollectiveMainloopFwdSm80ILi8ELi1ELb0EN4cute5tupleIJNS5_1CILi128EEENS7_ILi48EEENS7_ILi256EEEEEELi256ENS_6half_tEfNS_4arch4Sm80ELb0ELb1ELb1ELb1ELb0ELb1ELb1ELb1EEENS1_21CollectiveEpilogueFwdINS6_IJS8_SA_S9_EEENS6_IJNS7_ILi1EEESI_SI_EEESC_SE_Li256ELb1ELb1ELb1ELb0EEENS1_36VarlenDynamicPersistentTileSchedulerILi128ELi48ELi256ELi256ELb1ELb1ELb0ELb1ELb0ELb1EEEEEEEEEvNT_6ParamsE:
        .type           _ZN7cutlass13device_kernelIN5flash19enable_sm80_to_sm89INS1_16FlashAttnFwdSm80INS1_25CollectiveMainloopFwdSm80ILi8ELi1ELb0EN4cute5tupleIJNS5_1CILi128EEENS7_ILi48EEENS7_ILi256EEEEEELi256ENS_6half_tEfNS_4arch4Sm80ELb0ELb1ELb1ELb1ELb0ELb1ELb1ELb1EEENS1_21CollectiveEpilogueFwdINS6_IJS8_SA_S9_EEENS6_IJNS7_ILi1EEESI_SI_EEESC_SE_Li256ELb1ELb1ELb1ELb0EEENS1_36VarlenDynamicPersistentTileSchedulerILi128ELi48ELi256ELi256ELb1ELb1ELb0ELb1ELb0ELb1EEEEEEEEEvNT_6ParamsE,@function
        .size           _ZN7cutlass13device_kernelIN5flash19enable_sm80_to_sm89INS1_16FlashAttnFwdSm80INS1_25CollectiveMainloopFwdSm80ILi8ELi1ELb0EN4cute5tupleIJNS5_1CILi128EEENS7_ILi48EEENS7_ILi256EEEEEELi256ENS_6half_tEfNS_4arch4Sm80ELb0ELb1ELb1ELb1ELb0ELb1ELb1ELb1EEENS1_21CollectiveEpilogueFwdINS6_IJS8_SA_S9_EEENS6_IJNS7_ILi1EEESI_SI_EEESC_SE_Li256ELb1ELb1ELb1ELb0EEENS1_36VarlenDynamicPersistentTileSchedulerILi128ELi48ELi256ELi256ELb1ELb1ELb0ELb1ELb0ELb1EEEEEEEEEvNT_6ParamsE,(.L_x_5193 - _ZN7cutlass13device_kernelIN5flash19enable_sm80_to_sm89INS1_16FlashAttnFwdSm80INS1_25CollectiveMainloopFwdSm80ILi8ELi1ELb0EN4cute5tupleIJNS5_1CILi128EEENS7_ILi48EEENS7_ILi256EEEEEELi256ENS_6half_tEfNS_4arch4Sm80ELb0ELb1ELb1ELb1ELb0ELb1ELb1ELb1EEENS1_21CollectiveEpilogueFwdINS6_IJS8_SA_S9_EEENS6_IJNS7_ILi1EEESI_SI_EEESC_SE_Li256ELb1ELb1ELb1ELb0EEENS1_36VarlenDynamicPersistentTileSchedulerILi128ELi48ELi256ELi256ELb1ELb1ELb0ELb1ELb0ELb1EEEEEEEEEvNT_6ParamsE)
        .other          _ZN7cutlass13device_kernelIN5flash19enable_sm80_to_sm89INS1_16FlashAttnFwdSm80INS1_25CollectiveMainloopFwdSm80ILi8ELi1ELb0EN4cute5tupleIJNS5_1CILi128EEENS7_ILi48EEENS7_ILi256EEEEEELi256ENS_6half_tEfNS_4arch4Sm80ELb0ELb1ELb1ELb1ELb0ELb1ELb1ELb1EEENS1_21CollectiveEpilogueFwdINS6_IJS8_SA_S9_EEENS6_IJNS7_ILi1EEESI_SI_EEESC_SE_Li256ELb1ELb1ELb1ELb0EEENS1_36VarlenDynamicPersistentTileSchedulerILi128ELi48ELi256ELi256ELb1ELb1ELb0ELb1ELb0ELb1EEEEEEEEEvNT_6ParamsE,@"STO_CUDA_ENTRY STV_DEFAULT"
_ZN7cutlass13device_kernelIN5flash19enable_sm80_to_sm89INS1_16FlashAttnFwdSm80INS1_25CollectiveMainloopFwdSm80ILi8ELi1ELb0EN4cute5tupleIJNS5_1CILi128EEENS7_ILi48EEENS7_ILi256EEEEEELi256ENS_6half_tEfNS_4arch4Sm80ELb0ELb1ELb1ELb1ELb0ELb1ELb1ELb1EEENS1_21CollectiveEpilogueFwdINS6_IJS8_SA_S9_EEENS6_IJNS7_ILi1EEESI_SI_EEESC_SE_Li256ELb1ELb1ELb1ELb0EEENS1_36VarlenDynamicPersistentTileSchedulerILi128ELi48ELi256ELi256ELb1ELb1ELb0ELb1ELb0ELb1EEEEEEEEEvNT_6ParamsE:
[----:B------:R-:W-:-:S03]  /*0000*/  MOV R1, c[0x0][0x28] ;  /* 0x00000a0000017a02 */ /* 0x000fc60000000f00 */
[----:B------:R-:W1:Y:S01]  /*0010*/  S2R R2, SR_TID.X ;  /* 0x0000000000027919 */ /* 0x000e620000002100 */
[----:B------:R-:W-:Y:S01]  /*0020*/  IADD3 R1, R1, -0x1c0, RZ ;  /* 0xfffffe4001017810 */ /* 0x000fe20007ffe0ff */
[----:B------:R-:W-:-:S03]  /*0030*/  ULDC.64 UR12, c[0x0][0x118] ;  /* 0x00004600000c7ab9 */ /* 0x000fc60000000a00 */
[----:B------:R2:W3:Y:S01]  /*0040*/  R2UR UR4, R1 ;  /* 0x00000000010473c2 */ /* 0x0004e200000e0000 */
[----:B-1----:R-:W-:-:S06]  /*0050*/  SHF.R.U32.HI R0, RZ, 0x5, R2 ;  /* 0x00000005ff007819 */ /* 0x002fcc0000011602 */
[----:B------:R-:W1:Y:S02]  /*0060*/  SHFL.IDX PT, R0, R0, RZ, 0x1f ;  /* 0x00001fff00007589 */ /* 0x000e6400000e0000 */
[----:B-1----:R-:W1:Y:S02]  /*0070*/  R2UR UR10, R0 ;  /* 0x00000000000a73c2 */ /* 0x002e6400000e0000 */
[----:B-1----:R-:W-:-:S13]  /*0080*/  ISETP.NE.AND P0, PT, RZ, UR10, PT ;  /* 0x0000000aff007c0c */ /* 0x002fda000bf05270 */
[----:B------:R-:W-:Y:S06]  /*0090*/  @P0 BAR.SYNC.DEFER_BLOCKING 0x5, 0x100 ;  /* 0x0144000000000b1d */ /* 0x000fec0000010000 */
[----:B------:R-:W1:Y:S02]  /*00a0*/  @P0 LDS.128 R4, [0x20080] ;  /* 0x02008000ff040984 */ /* 0x000e640000000c00 */
[----:B-1----:R-:W-:Y:S01]  /*00b0*/  @P0 IMAD.MOV.U32 R0, RZ, RZ, R5 ;  /* 0x000000ffff000224 */ /* 0x002fe200078e0005 */
[----:B------:R-:W-:Y:S01]  /*00c0*/  @P0 MOV R239, R7 ;  /* 0x0000000700ef0202 */ /* 0x000fe20000000f00 */
[----:B------:R-:W-:-:S02]  /*00d0*/  @P0 IMAD.MOV.U32 R236, RZ, RZ, R4 ;  /* 0x000000ffffec0224 */ /* 0x000fc400078e0004 */
[----:B------:R-:W-:Y:S01]  /*00e0*/  @P0 IMAD.MOV.U32 R238, RZ, RZ, R6 ;  /* 0x000000ffffee0224 */ /* 0x000fe200078e0006 */
[----:B------:R1:W-:Y:S02]  /*00f0*/  @P0 STL [R1+0xc0], R0 ;  /* 0x0000c00001000387 */ /* 0x0003e40000100800 */
[----:B-1----:R-:W-:-:S05]  /*0100*/  @P0 MOV R0, R236 ;  /* 0x000000ec00000202 */ /* 0x002fca0000000f00 */
[----:B------:R2:W-:Y:S04]  /*0110*/  @P0 STL [R1+0xa8], R0 ;  /* 0x0000a80001000387 */ /* 0x0005e80000100800 */
[----:B------:R-:W-:Y:S06]  /*0120*/  @P0 BAR.ARV 0x4, 0x100 ;  /* 0x0104000000000b1d */ /* 0x000fec0000002000 */
[----:B------:R-:W-:Y:S05]  /*0130*/  @P0 BRA `(.L_x_1813) ;  /* 0x00000fb000000947 */ /* 0x000fea0003800000 */
[----:B---3--:R-:W-:Y:S01]  /*0140*/  LOP3.LUT R15, R2, 0x1f, RZ, 0xc0, !PT ;  /* 0x0000001f020f7812 */ /* 0x008fe200078ec0ff */
        /* <DEDUP_REMOVED lines=17> */
[----:B--2---:R-:W2:Y:S02]  /*0260*/  SHFL.UP PT, R0, R4, 0x1, RZ ;  /* 0x0420000004007989 */ /* 0x004ea400000e00ff */
        /* <DEDUP_REMOVED lines=21> */
.L_x_1818:
[----:B------:R-:W-:Y:S01]  /*03c0*/  IADD3 R0, R7, 0x1f, RZ ;  /* 0x0000001f07007810 */ /* 0x000fe20007ffe0ff */
[----:B------:R-:W-:-:S03]  /*03d0*/  IMAD.MOV.U32 R239, RZ, RZ, c[0x0][0x53c] ;  /* 0x00014f00ffef7624 */ /* 0x000fc600078e00ff */
        /* <DEDUP_REMOVED lines=15> */
.L_x_2020:
        /* <DEDUP_REMOVED lines=16> */
.L_x_2021:
[----:B--2---:R-:W-:-:S05]  /*05d0*/  IMAD R0, R0, c[0x0][0x538], RZ ;  /* 0x00014e0000007a24 */ /* 0x004fca00078e02ff */
[----:B------:R-:W-:-:S04]  /*05e0*/  IADD3 R6, R0, R6, RZ ;  /* 0x0000000600067210 */ /* 0x000fc80007ffe0ff */
[----:B------:R-:W-:-:S13]  /*05f0*/  ISETP.GT.AND P0, PT, R6, UR5, PT ;  /* 0x0000000506007c0c */ /* 0x000fda000bf04270 */
[----:B-1----:R-:W-:Y:S05]  /*0600*/  @!P0 BRA `(.L_x_1818) ;  /* 0xfffffdb000008947 */ /* 0x002fea000383ffff */
.L_x_1814:
[----:B------:R-:W-:-:S05]  /*0610*/  IADD3 R6, -R0, R6, RZ ;  /* 0x0000000600067210 */ /* 0x000fca0007ffe1ff */
[----:B------:R-:W-:-:S05]  /*0620*/  IMAD R0, R4, c[0x0][0x538], R6 ;  /* 0x00014e0004007a24 */ /* 0x000fca00078e0206 */
[----:B------:R-:W-:Y:S01]  /*0630*/  ISETP.GT.AND P0, PT, R0, UR5, PT ;  /* 0x0000000500007c0c */ /* 0x000fe2000bf04270 */
[----:B------:R-:W-:-:S12]  /*0640*/  BRA.DIV ~URZ, `(.L_x_1819) ;  /* 0x0001ecc27f007947 */ /* 0x000fd8000b800000 */
[----:B------:R-:W-:-:S04]  /*0650*/  VOTE.ANY R5, PT, !P0 ;  /* 0x0000000000057806 */ /* 0x000fc800040e0100 */
.L_x_2022:
[----:B------:R-:W1:Y:S02]  /*0660*/  POPC R10, R5 ;  /* 0x00000005000a7309 */ /* 0x000e640000000000 */
[----:B-1----:R-:W-:Y:S01]  /*0670*/  IADD3 R239, R10, R7, RZ ;  /* 0x000000070aef7210 */ /* 0x002fe20007ffe0ff */
[----:B------:R-:W-:Y:S05]  /*0680*/  BRA.DIV ~URZ, `(.L_x_1820) ;  /* 0x0001ecd27f007947 */ /* 0x000fea000b800000 */
[----:B------:R1:W2:Y:S01]  /*0690*/  SHFL.IDX PT, R14, R9, R10, 0x1f ;  /* 0x00001f0a090e7589 */ /* 0x0002a200000e0000 */
[----:B------:R-:W-:-:S03]  /*06a0*/  MOV R0, RZ ;  /* 0x000000ff00007202 */ /* 0x000fc60000000f00 */
[----:B------:R1:W3:Y:S04]  /*06b0*/  SHFL.IDX PT, R9, R8, R10, 0x1f ;  /* 0x00001f0a08097589 */ /* 0x0002e800000e0000 */
.L_x_2023:
[----:B------:R-:W-:Y:S01]  /*06c0*/  ISETP.NE.AND P0, PT, R5, RZ, PT ;  /* 0x000000ff0500720c */ /* 0x000fe20003f05270 */
[----:B------:R-:W-:-:S12]  /*06d0*/  BSSY B0, `(.L_x_1821) ;  /* 0x0000005000007945 */ /* 0x000fd80003800000 */
[----:B------:R-:W-:Y:S05]  /*06e0*/  @!P0 BRA `(.L_x_1822) ;  /* 0x0000003000008947 */ /* 0x000fea0003800000 */
[----:B-1----:R-:W-:Y:S01]  /*06f0*/  IADD3 R10, R10, -0x1, RZ ;  /* 0xffffffff0a0a7810 */ /* 0x002fe20007ffe0ff */
[----:B------:R-:W-:Y:S05]  /*0700*/  BRA.DIV ~URZ, `(.L_x_1823) ;  /* 0x0001ed327f007947 */ /* 0x000fea000b800000 */
[----:B------:R1:W4:Y:S02]  /*0710*/  SHFL.IDX PT, R0, R4, R10, 0x1f ;  /* 0x00001f0a04007589 */ /* 0x00032400000e0000 */
.L_x_1822:
[----:B------:R-:W-:Y:S05]  /*0720*/  BSYNC B0 ;  /* 0x0000000000007941 */ /* 0x000fea0003800000 */
.L_x_1821:
[----:B----4-:R-:W-:Y:S01]  /*0730*/  IMAD R0, R0, c[0x0][0x538], R6 ;  /* 0x00014e0000007a24 */ /* 0x010fe200078e0206 */
[----:B---3--:R-:W-:Y:S01]  /*0740*/  ISETP.NE.AND P0, PT, R9, 0x1, PT ;  /* 0x000000010900780c */ /* 0x008fe20003f05270 */
[----:B------:R-:W-:Y:S03]  /*0750*/  BSSY B0, `(.L_x_1824) ;  /* 0x0000086000007945 */ /* 0x000fe60003800000 */
[----:B------:R3:W-:Y:S01]  /*0760*/  STL [R1+0xa8], R0 ;  /* 0x0000a80001007387 */ /* 0x0007e20000100800 */
[----:B------:R-:W-:-:S08]  /*0770*/  IADD3 R11, -R0, UR5, RZ ;  /* 0x00000005000b7c10 */ /* 0x000fd0000fffe1ff */
[----:B------:R-:W-:Y:S05]  /*0780*/  @!P0 BRA `(.L_x_1825) ;  /* 0x000003e000008947 */ /* 0x000fea0003800000 */
[-C--:B--23--:R-:W-:Y:S02]  /*0790*/  IABS R0, R14.reuse ;  /* 0x0000000e00007213 */ /* 0x08cfe40000000000 */
[----:B------:R-:W-:-:S03]  /*07a0*/  IABS R6, R14 ;  /* 0x0000000e00067213 */ /* 0x000fc60000000000 */
[----:B------:R-:W-:Y:S01]  /*07b0*/  IMAD.MOV.U32 R5, RZ, RZ, R0 ;  /* 0x000000ffff057224 */ /* 0x000fe200078e0000 */
[----:B------:R-:W-:-:S03]  /*07c0*/  IABS R0, R9 ;  /* 0x0000000900007213 */ /* 0x000fc60000000000 */
[----:B------:R-:W2:Y:S02]  /*07d0*/  I2F.RP R2, R5 ;  /* 0x0000000500027306 */ /* 0x000ea40000209400 */
[----:B-1----:R-:W-:Y:S01]  /*07e0*/  IMAD.MOV.U32 R8, RZ, RZ, R0 ;  /* 0x000000ffff087224 */ /* 0x002fe200078e0000 */
[----:B------:R-:W-:-:S05]  /*07f0*/  IABS R0, R11 ;  /* 0x0000000b00007213 */ /* 0x000fca0000000000 */
[----:B------:R-:W-:Y:S08]  /*0800*/  I2F.RP R7, R8 ;  /* 0x0000000800077306 */ /* 0x000ff00000209400 */
[----:B--2---:R-:W1:Y:S02]  /*0810*/  MUFU.RCP R2, R2 ;  /* 0x0000000200027308 */ /* 0x004e640000001000 */
        /* <DEDUP_REMOVED lines=53> */
.L_x_1825:
[----:B------:R-:W-:-:S04]  /*0b70*/  IMAD.MOV.U32 R2, RZ, RZ, 0x4 ;  /* 0x00000004ff027424 */ /* 0x000fc800078e00ff */
[----:B------:R-:W-:-:S05]  /*0b80*/  IMAD.WIDE R2, R239, R2, c[0x0][0x590] ;  /* 0x00016400ef027625 */ /* 0x000fca00078e0202 */
[----:B------:R-:W4:Y:S02]  /*0b90*/  LDG.E R7, [R2.64] ;  /* 0x0000000c02077981 */ /* 0x000f24000c1e1900 */
[----:B-12-4-:R-:W-:-:S05]  /*0ba0*/  IMAD R9, R7, R14, RZ ;  /* 0x0000000e07097224 */ /* 0x016fca00078e02ff */
[-C--:B---3--:R-:W-:Y:S02]  /*0bb0*/  IABS R0, R9.reuse ;  /* 0x0000000900007213 */ /* 0x088fe40000000000 */
[----:B------:R-:W-:-:S03]  /*0bc0*/  IABS R8, R9 ;  /* 0x0000000900087213 */ /* 0x000fc60000000000 */
[----:B------:R-:W-:-:S04]  /*0bd0*/  IMAD.MOV.U32 R6, RZ, RZ, R0 ;  /* 0x000000ffff067224 */ /* 0x000fc800078e0000 */
[----:B------:R-:W1:Y:S08]  /*0be0*/  I2F.RP R2, R6 ;  /* 0x0000000600027306 */ /* 0x000e700000209400 */
[----:B-1----:R-:W1:Y:S02]  /*0bf0*/  MUFU.RCP R2, R2 ;  /* 0x0000000200027308 */ /* 0x002e640000001000 */
[----:B-1----:R-:W-:-:S06]  /*0c00*/  IADD3 R2, R2, 0xffffffe, RZ ;  /* 0x0ffffffe02027810 */ /* 0x002fcc0007ffe0ff */
[----:B------:R-:W1:Y:S02]  /*0c10*/  F2I.FTZ.U32.TRUNC.NTZ R3, R2 ;  /* 0x0000000200037305 */ /* 0x000e64000021f000 */
[----:B-1----:R-:W-:Y:S02]  /*0c20*/  IMAD.MOV R0, RZ, RZ, -R3 ;  /* 0x000000ffff007224 */ /* 0x002fe400078e0a03 */
[----:B------:R-:W-:Y:S02]  /*0c30*/  IMAD.MOV.U32 R2, RZ, RZ, RZ ;  /* 0x000000ffff027224 */ /* 0x000fe400078e00ff */
[----:B------:R-:W-:Y:S01]  /*0c40*/  IMAD.MOV.U32 R4, RZ, RZ, R0 ;  /* 0x000000ffff047224 */ /* 0x000fe200078e0000 */
[----:B------:R-:W-:-:S03]  /*0c50*/  IABS R0, R11 ;  /* 0x0000000b00007213 */ /* 0x000fc60000000000 */
[----:B------:R-:W-:Y:S01]  /*0c60*/  IMAD R4, R4, R6, RZ ;  /* 0x0000000604047224 */ /* 0x000fe200078e02ff */
[----:B------:R-:W-:-:S03]  /*0c70*/  MOV R5, R0 ;  /* 0x0000000000057202 */ /* 0x000fc60000000f00 */
        /* <DEDUP_REMOVED lines=19> */
[----:B------:R-:W-:-:S04]  /*0db0*/  IMNMX R6, R7, R0, PT ;  /* 0x0000000007067217 */ /* 0x000fc80003800200 */
[-C--:B------:R-:W-:Y:S02]  /*0dc0*/  IABS R0, R6.reuse ;  /* 0x0000000600007213 */ /* 0x080fe40000000000 */
[----:B------:R-:W-:-:S03]  /*0dd0*/  IABS R9, R6 ;  /* 0x0000000600097213 */ /* 0x000fc60000000000 */
[----:B------:R-:W-:-:S04]  /*0de0*/  IMAD.MOV.U32 R5, RZ, RZ, R0 ;  /* 0x000000ffff057224 */ /* 0x000fc800078e0000 */
[----:B------:R-:W1:Y:S08]  /*0df0*/  I2F.RP R2, R5 ;  /* 0x0000000500027306 */ /* 0x000e700000209400 */
[----:B-1----:R-:W1:Y:S02]  /*0e00*/  MUFU.RCP R2, R2 ;  /* 0x0000000200027308 */ /* 0x002e640000001000 */
[----:B-1----:R-:W-:-:S06]  /*0e10*/  IADD3 R2, R2, 0xffffffe, RZ ;  /* 0x0ffffffe02027810 */ /* 0x002fcc0007ffe0ff */
[----:B------:R-:W1:Y:S02]  /*0e20*/  F2I.FTZ.U32.TRUNC.NTZ R3, R2 ;  /* 0x0000000200037305 */ /* 0x000e64000021f000 */
[----:B-1----:R-:W-:Y:S01]  /*0e30*/  IADD3 R0, RZ, -R3, RZ ;  /* 0x80000003ff007210 */ /* 0x002fe20007ffe0ff */
[----:B------:R-:W-:-:S04]  /*0e40*/  IMAD.MOV.U32 R2, RZ, RZ, RZ ;  /* 0x000000ffff027224 */ /* 0x000fc800078e00ff */
[----:B------:R-:W-:Y:S01]  /*0e50*/  IMAD.MOV.U32 R7, RZ, RZ, R0 ;  /* 0x000000ffff077224 */ /* 0x000fe200078e0000 */
[----:B------:R-:W-:-:S03]  /*0e60*/  IABS R0, R8 ;  /* 0x0000000800007213 */ /* 0x000fc60000000000 */
[----:B------:R-:W-:Y:S02]  /*0e70*/  IMAD R7, R7, R5, RZ ;  /* 0x0000000507077224 */ /* 0x000fe400078e02ff */
        /* <DEDUP_REMOVED lines=19> */
.L_x_1826:
[----:B------:R-:W-:Y:S05]  /*0fb0*/  BSYNC B0 ;  /* 0x0000000000007941 */ /* 0x000fea0003800000 */
.L_x_1824:
[----:B------:R-:W-:-:S04]  /*0fc0*/  LOP3.LUT R0, RZ, R0, RZ, 0x33, !PT ;  /* 0x00000000ff007212 */ /* 0x000fc800078e33ff */
[----:B------:R-:W-:-:S05]  /*0fd0*/  IADD3 R0, R0, R14, RZ ;  /* 0x0000000e00007210 */ /* 0x000fca0007ffe0ff */
[----:B------:R1:W-:Y:S01]  /*0fe0*/  STL [R1+0xc0], R0 ;  /* 0x0000c00001007387 */ /* 0x0003e20000100800 */
[----:B------:R-:W-:Y:S05]  /*0ff0*/  BRA `(.L_x_1827) ;  /* 0x0000004000007947 */ /* 0x000fea0003800000 */
.L_x_1815:
[----:B------:R-:W-:Y:S01]  /*1000*/  MOV R0, UR5 ;  /* 0x0000000500007c02 */ /* 0x000fe20008000f00 */
[----:B------:R1:W-:Y:S01]  /*1010*/  STL [R1+0xc0], RZ ;  /* 0x0000c0ff01007387 */ /* 0x0003e20000100800 */
[----:B------:R-:W-:-:S03]  /*1020*/  MOV R238, RZ ;  /* 0x000000ff00ee7202 */ /* 0x000fc60000000f00 */
[----:B------:R1:W-:Y:S04]  /*1030*/  STL [R1+0xa8], R0 ;  /* 0x0000a80001007387 */ /* 0x0003e80000100800 */
.L_x_1827:
[----:B------:R-:W2:Y:S04]  /*1040*/  LDL R2, [R1+0xa8] ;  /* 0x0000a80001027983 */ /* 0x000ea80000100800 */
[----:B-1----:R-:W3:Y:S01]  /*1050*/  LDL R0, [R1+0xc0] ;  /* 0x0000c00001007983 */ /* 0x002ee20000100800 */
[----:B------:R-:W-:Y:S01]  /*1060*/  ISETP.NE.AND P0, PT, R15, RZ, PT ;  /* 0x000000ff0f00720c */ /* 0x000fe20003f05270 */
[----:B------:R-:W-:Y:S01]  /*1070*/  IMAD.MOV.U32 R6, RZ, RZ, R238 ;  /* 0x000000ffff067224 */ /* 0x000fe200078e00ee */
[----:B------:R-:W-:Y:S01]  /*1080*/  MOV R7, R239 ;  /* 0x000000ef00077202 */ /* 0x000fe20000000f00 */
[----:B------:R-:W-:Y:S10]  /*1090*/  WARPSYNC 0xffffffff ;  /* 0xffffffff00007948 */ /* 0x000ff40003800000 */
[----:B--2---:R-:W-:Y:S01]  /*10a0*/  @!P0 IMAD.MOV.U32 R236, RZ, RZ, R2 ;  /* 0x000000ffffec8224 */ /* 0x004fe200078e0002 */
[----:B---3--:R-:W-:-:S03]  /*10b0*/  MOV R5, R0 ;  /* 0x0000000000057202 */ /* 0x008fc60000000f00 */
[----:B------:R-:W-:-:S05]  /*10c0*/  IMAD.MOV.U32 R4, RZ, RZ, R236 ;  /* 0x000000ffff047224 */ /* 0x000fca00078e00ec */
[----:B------:R1:W-:Y:S04]  /*10d0*/  @!P0 STS.128 [0x20080], R4 ;  /* 0x02008004ff008388 */ /* 0x0003e80000000c00 */
[----:B------:R-:W-:Y:S06]  /*10e0*/  BAR.ARV 0x5, 0x100 ;  /* 0x0144000000007b1d */ /* 0x000fec0000002000 */
.L_x_1813:
[----:B---3--:R-:W-:-:S13]  /*10f0*/  ISETP.GE.AND P0, PT, R239, c[0x0][0x53c], PT ;  /* 0x00014f00ef007a0c */ /* 0x008fda0003f06270 */
[----:B------:R-:W-:Y:S05]  /*1100*/  @P0 EXIT ;  /* 0x000000000000094d */ /* 0x000fea0003800000 */
[----:B------:R-:W3:Y:S01]  /*1110*/  S2R R18, SR_TID.X ;  /* 0x0000000000127919 */ /* 0x000ee20000002100 */
[----:B------:R-:W-:Y:S01]  /*1120*/  IMAD.MOV.U32 R200, RZ, RZ, 0x20 ;  /* 0x00000020ffc87424 */ /* 0x000fe200078e00ff */
[----:B------:R-:W-:Y:S01]  /*1130*/  ULDC UR8, c[0x0][0x20] ;  /* 0x0000080000087ab9 */ /* 0x000fe20000000800 */
[----:B------:R-:W-:Y:S01]  /*1140*/  IMAD.MOV.U32 R201, RZ, RZ, 0x40 ;  /* 0x00000040ffc97424 */ /* 0x000fe200078e00ff */
[----:B------:R-:W-:Y:S02]  /*1150*/  UIADD3 UR8, UP0, UR4, UR8, URZ ;  /* 0x0000000804087290 */ /* 0x000fe4000ff1e03f */
[----:B------:R-:W-:Y:S02]  /*1160*/  ULDC UR7, c[0x0][0x24] ;  /* 0x0000090000077ab9 */ /* 0x000fe40000000800 */
[----:B------:R-:W-:Y:S01]  /*1170*/  UIADD3.X UR7, URZ, UR7, URZ, UP0, !UPT ;  /* 0x000000073f077290 */ /* 0x000fe200087fe43f */
[----:B---3--:R-:W-:-:S04]  /*1180*/  SHF.R.S32.HI R11, RZ, 0x1f, R18 ;  /* 0x0000001fff0b7819 */ /* 0x008fc80000011412 */
[CC--:B------:R-:W-:Y:S02]  /*1190*/  LEA.HI R3, R11.reuse, R18.reuse, RZ, 0x4 ;  /* 0x000000120b037211 */ /* 0x0c0fe400078f20ff */
[----:B-1----:R-:W-:Y:S02]  /*11a0*/  LEA.HI R6, R11, R18, RZ, 0x2 ;  /* 0x000000120b067211 */ /* 0x002fe400078f10ff */
[C---:B--2---:R-:W-:Y:S02]  /*11b0*/  LOP3.LUT R0, R3.reuse, 0xfffffff0, RZ, 0xc0, !PT ;  /* 0xfffffff003007812 */ /* 0x044fe400078ec0ff */
        /* <DEDUP_REMOVED lines=10> */
[----:B------:R-:W-:-:S02]  /*1260*/  LEA.HI R231, R11, R18, RZ, 0x3 ;  /* 0x000000120be77211 */ /* 0x000fc400078f18ff */
[----:B------:R-:W-:Y:S02]  /*1270*/  LOP3.LUT R3, R4, 0xfffffff8, RZ, 0xc0, !PT ;  /* 0xfffffff804037812 */ /* 0x000fe400078ec0ff */
[C---:B------:R-:W-:Y:S01]  /*1280*/  LOP3.LUT R2, R147.reuse, 0xfffffff8, RZ, 0xc0, !PT ;  /* 0xfffffff893027812 */ /* 0x040fe200078ec0ff */
[----:B------:R-:W-:Y:S01]  /*1290*/  IMAD.SHL.U32 R147, R147, 0x40, RZ ;  /* 0x0000004093937824 */ /* 0x000fe200078e00ff */
[----:B------:R-:W-:Y:S01]  /*12a0*/  LOP3.LUT R4, R231, 0xfffffff8, RZ, 0xc0, !PT ;  /* 0xfffffff8e7047812 */ /* 0x000fe200078ec0ff */
[----:B------:R-:W-:Y:S01]  /*12b0*/  IMAD.IADD R5, R7, 0x1, -R3 ;  /* 0x0000000107057824 */ /* 0x000fe200078e0a03 */
[----:B------:R-:W-:Y:S01]  /*12c0*/  LEA.HI R9, R11, R18, RZ, 0x5 ;  /* 0x000000120b097211 */ /* 0x000fe200078f28ff */
[----:B------:R-:W-:Y:S01]  /*12d0*/  IMAD.IADD R8, R0, 0x1, -R2 ;  /* 0x0000000100087824 */ /* 0x000fe200078e0a02 */
[----:B------:R-:W-:Y:S01]  /*12e0*/  LOP3.LUT R2, R6, 0xfffffffc, RZ, 0xc0, !PT ;  /* 0xfffffffc06027812 */ /* 0x000fe200078ec0ff */
[----:B------:R-:W-:Y:S01]  /*12f0*/  IMAD.IADD R17, R18, 0x1, -R4 ;  /* 0x0000000112117824 */ /* 0x000fe200078e0a04 */
[----:B------:R-:W-:-:S02]  /*1300*/  SHF.R.S32.HI R3, RZ, 0x5, R9 ;  /* 0x00000005ff037819 */ /* 0x000fc40000011409 */
[----:B------:R-:W-:Y:S01]  /*1310*/  SHF.R.S32.HI R0, RZ, 0x1f, R9 ;  /* 0x0000001fff007819 */ /* 0x000fe20000011409 */
[----:B------:R-:W-:Y:S01]  /*1320*/  IMAD.SHL.U32 R7, R17, 0x40, RZ ;  /* 0x0000004011077824 */ /* 0x000fe200078e00ff */
[----:B------:R-:W-:Y:S01]  /*1330*/  LOP3.LUT R6, R9, 0xffffffe0, RZ, 0xc0, !PT ;  /* 0xffffffe009067812 */ /* 0x000fe200078ec0ff */
[----:B------:R-:W-:Y:S01]  /*1340*/  IMAD.SHL.U32 R199, R3, 0x400, RZ ;  /* 0x0000040003c77824 */ /* 0x000fe200078e00ff */
[----:B------:R-:W-:Y:S01]  /*1350*/  LEA.HI R4, R0, R3, RZ, 0x3 ;  /* 0x0000000300047211 */ /* 0x000fe200078f18ff */
[C---:B------:R-:W-:Y:S01]  /*1360*/  IMAD.IADD R0, R18.reuse, 0x1, -R2 ;  /* 0x0000000112007824 */ /* 0x040fe200078e0a02 */
[----:B------:R-:W-:Y:S01]  /*1370*/  LOP3.LUT R2, R7, 0x1c0, RZ, 0xc0, !PT ;  /* 0x000001c007027812 */ /* 0x000fe200078ec0ff */
[----:B------:R-:W-:Y:S01]  /*1380*/  IMAD.IADD R16, R18, 0x1, -R6 ;  /* 0x0000000112107824 */ /* 0x000fe200078e0a06 */
[----:B------:R-:W-:Y:S01]  /*1390*/  LOP3.LUT R6, R4, 0xffffff8, RZ, 0xc0, !PT ;  /* 0x0ffffff804067812 */ /* 0x000fe200078ec0ff */
[C---:B------:R-:W-:Y:S01]  /*13a0*/  IMAD.SHL.U32 R140, R17.reuse, 0x8, RZ ;  /* 0x00000008118c7824 */ /* 0x040fe200078e00ff */
[----:B------:R-:W-:Y:S01]  /*13b0*/  LEA.HI R4, R0, R0, RZ, 0x1 ;  /* 0x0000000000047211 */ /* 0x000fe200078f08ff */
[----:B------:R-:W-:Y:S01]  /*13c0*/  IMAD.SHL.U32 R142, R17, 0x4, RZ ;  /* 0x00000004118e7824 */ /* 0x000fe200078e00ff */
[----:B------:R-:W-:Y:S01]  /*13d0*/  LOP3.LUT R7, R2, 0x8, R231, 0xf8, !PT ;  /* 0x0000000802077812 */ /* 0x000fe200078ef8e7 */
[----:B------:R-:W-:Y:S01]  /*13e0*/  IMAD.IADD R9, R3, 0x1, -R6 ;  /* 0x0000000103097824 */ /* 0x000fe200078e0a06 */
[----:B------:R-:W-:Y:S01]  /*13f0*/  LOP3.LUT R4, R4, 0x1ffffffe, RZ, 0xc0, !PT ;  /* 0x1ffffffe04047812 */ /* 0x000fe200078ec0ff */
[----:B------:R-:W-:Y:S01]  /*1400*/  IMAD R6, R0, 0x2, R199 ;  /* 0x0000000200067824 */ /* 0x000fe200078e02c7 */
[----:B------:R-:W-:-:S02]  /*1410*/  SHF.R.U32.HI R2, RZ, 0x3, R2 ;  /* 0x00000003ff027819 */ /* 0x000fc40000011602 */
[----:B------:R-:W-:Y:S01]  /*1420*/  LOP3.LUT R3, R5, 0x1, RZ, 0xc0, !PT ;  /* 0x0000000105037812 */ /* 0x000fe200078ec0ff */
[----:B------:R-:W-:Y:S01]  /*1430*/  IMAD.IADD R12, R0, 0x1, -R4 ;  /* 0x00000001000c7824 */ /* 0x000fe200078e0a04 */
[----:B------:R-:W-:Y:S01]  /*1440*/  LOP3.LUT R7, R7, R2, RZ, 0x3c, !PT ;  /* 0x0000000207077212 */ /* 0x000fe200078e3cff */
[C---:B------:R-:W-:Y:S01]  /*1450*/  IMAD.SHL.U32 R0, R5.reuse, 0x40, RZ ;  /* 0x0000004005007824 */ /* 0x040fe200078e00ff */
[----:B------:R-:W-:Y:S02]  /*1460*/  SHF.R.S32.HI R2, RZ, 0x1f, R16 ;  /* 0x0000001fff027819 */ /* 0x000fe40000011410 */
[C---:B------:R-:W-:Y:S02]  /*1470*/  LOP3.LUT P3, RZ, R5.reuse, 0x2, RZ, 0xc0, !PT ;  /* 0x0000000205ff7812 */ /* 0x040fe4000786c0ff */
[----:B------:R-:W-:Y:S02]  /*1480*/  LEA.HI R10, R2, R16, RZ, 0x2 ;  /* 0x00000010020a7211 */ /* 0x000fe400078f10ff */
[----:B------:R-:W-:Y:S01]  /*1490*/  LOP3.LUT R2, R0, 0x1c0, RZ, 0xc0, !PT ;  /* 0x000001c000027812 */ /* 0x000fe200078ec0ff */
[----:B------:R-:W-:Y:S01]  /*14a0*/  IMAD.SHL.U32 R0, R8, 0x40, RZ ;  /* 0x0000004008007824 */ /* 0x000fe200078e00ff */
[----:B------:R-:W-:Y:S01]  /*14b0*/  LOP3.LUT P0, RZ, R5, 0x4, RZ, 0xc0, !PT ;  /* 0x0000000405ff7812 */ /* 0x000fe2000780c0ff */
[----:B------:R-:W-:Y:S01]  /*14c0*/  IMAD.SHL.U32 R5, R146, 0x8, RZ ;  /* 0x0000000892057824 */ /* 0x000fe200078e00ff */
[----:B------:R-:W-:Y:S01]  /*14d0*/  LEA.HI R2, R2, R2, RZ, 0x1d ;  /* 0x0000000202027211 */ /* 0x000fe200078fe8ff */
[----:B------:R-:W-:Y:S01]  /*14e0*/  IMAD R146, R146, 0x200, R7 ;  /* 0x0000020092927824 */ /* 0x000fe200078e0207 */
[----:B------:R-:W-:-:S02]  /*14f0*/  LOP3.LUT R0, R0, 0x1c0, RZ, 0xc0, !PT ;  /* 0x000001c000007812 */ /* 0x000fc400078ec0ff */
[----:B------:R-:W-:Y:S01]  /*1500*/  ISETP.NE.U32.AND P4, PT, R3, 0x1, PT ;  /* 0x000000010300780c */ /* 0x000fe20003f85070 */
[----:B------:R-:W-:Y:S01]  /*1510*/  IMAD.IADD R3, R6, 0x1, R2 ;  /* 0x0000000106037824 */ /* 0x000fe200078e0202 */
[----:B------:R-:W-:Y:S02]  /*1520*/  LOP3.LUT R2, R0, 0x8, R5, 0xf8, !PT ;  /* 0x0000000800027812 */ /* 0x000fe400078ef805 */
[----:B------:R-:W-:Y:S01]  /*1530*/  SHF.R.U32.HI R0, RZ, 0x3, R0 ;  /* 0x00000003ff007819 */ /* 0x000fe20000011600 */
[----:B------:R-:W-:Y:S01]  /*1540*/  IMAD.SHL.U32 R14, R3, 0x2, RZ ;  /* 0x00000002030e7824 */ /* 0x000fe200078e00ff */
[----:B------:R-:W-:Y:S02]  /*1550*/  SHF.R.S32.HI R231, RZ, 0x3, R231 ;  /* 0x00000003ffe77819 */ /* 0x000fe400000114e7 */
[----:B------:R-:W-:Y:S02]  /*1560*/  LOP3.LUT R0, R2, R0, RZ, 0x3c, !PT ;  /* 0x0000000002007212 */ /* 0x000fe400078e3cff */
[C---:B------:R-:W-:Y:S01]  /*1570*/  IADD3 R2, R14.reuse, 0x80, RZ ;  /* 0x000000800e027810 */ /* 0x040fe20007ffe0ff */
[----:B------:R-:W-:Y:S01]  /*1580*/  STL [R1+0x88], R14 ;  /* 0x0000880e01007387 */ /* 0x000fe20000100800 */
[----:B------:R-:W-:-:S02]  /*1590*/  IADD3 R13, R14, 0x70, RZ ;  /* 0x000000700e0d7810 */ /* 0x000fc40007ffe0ff */
[----:B------:R-:W-:Y:S02]  /*15a0*/  @P4 IADD3 R13, R2, 0x10, RZ ;  /* 0x00000010020d4810 */ /* 0x000fe40007ffe0ff */
[C---:B------:R-:W-:Y:S02]  /*15b0*/  IADD3 R2, R231.reuse, 0x20, RZ ;  /* 0x00000020e7027810 */ /* 0x040fe40007ffe0ff */
[----:B------:R-:W-:Y:S01]  /*15c0*/  LOP3.LUT R147, R0, 0xfffffe00, R147, 0xf8, !PT ;  /* 0xfffffe0000937812 */ /* 0x000fe200078ef893 */
[----:B------:R-:W-:Y:S01]  /*15d0*/  IMAD.SHL.U32 R0, R231, 0x40, RZ ;  /* 0x00000040e7007824 */ /* 0x000fe200078e00ff */
[----:B------:R-:W-:Y:S01]  /*15e0*/  SHF.R.S32.HI R4, RZ, 0x2, R10 ;  /* 0x00000002ff047819 */ /* 0x000fe2000001140a */
[----:B------:R-:W-:Y:S01]  /*15f0*/  STL [R1+0x8c], R13 ;  /* 0x00008c0d01007387 */ /* 0x000fe20000100800 */
[----:B------:R-:W-:Y:S01]  /*1600*/  LEA.HI R6, R11, R18, RZ, 0x6 ;  /* 0x000000120b067211 */ /* 0x000fe200078f30ff */
[----:B------:R-:W-:Y:S01]  /*1610*/  IMAD.IADD R199, R199, 0x1, R147 ;  /* 0x00000001c7c77824 */ /* 0x000fe200078e0293 */
[----:B------:R-:W-:Y:S01]  /*1620*/  SHF.R.S32.HI R11, RZ, 0x1f, R2 ;  /* 0x0000001fff0b7819 */ /* 0x000fe20000011402 */
[----:B------:R-:W-:Y:S01]  /*1630*/  IMAD R15, R9, 0x10, R4 ;  /* 0x00000010090f7824 */ /* 0x000fe200078e0204 */
[----:B------:R-:W-:Y:S01]  /*1640*/  IADD3 R233, R140, 0x80, RZ ;  /* 0x000000808ce97810 */ /* 0x000fe20007ffe0ff */
[----:B------:R-:W-:Y:S01]  /*1650*/  IMAD.SHL.U32 R6, R6, 0x8, RZ ;  /* 0x0000000806067824 */ /* 0x000fe200078e00ff */
[----:B------:R-:W-:Y:S01]  /*1660*/  LOP3.LUT R242, R0, 0x1c0, RZ, 0xc0, !PT ;  /* 0x000001c000f27812 */ /* 0x000fe200078ec0ff */
[----:B------:R-:W-:Y:S01]  /*1670*/  IMAD.SHL.U32 R0, R2, 0x40, RZ ;  /* 0x0000004002007824 */ /* 0x000fe200078e00ff */
[----:B------:R-:W-:Y:S01]  /*1680*/  LEA.HI R11, R11, R2, RZ, 0x3 ;  /* 0x000000020b0b7211 */ /* 0x000fe200078f18ff */
[----:B------:R-:W-:Y:S01]  /*1690*/  STL [R1+0x1b4], R15 ;  /* 0x0001b40f01007387 */ /* 0x000fe20000100800 */
[----:B------:R-:W-:-:S02]  /*16a0*/  SHF.R.S32.HI R4, RZ, 0x1f, R233 ;  /* 0x0000001fff047819 */ /* 0x000fc400000114e9 */
[----:B------:R-:W-:Y:S01]  /*16b0*/  LOP3.LUT R2, R10, 0x7ffffffc, RZ, 0xc0, !PT ;  /* 0x7ffffffc0a027812 */ /* 0x000fe200078ec0ff */
[----:B------:R-:W-:Y:S01]  /*16c0*/  IMAD.SHL.U32 R11, R11, 0x40, RZ ;  /* 0x000000400b0b7824 */ /* 0x000fe200078e00ff */
[----:B------:R-:W-:Y:S01]  /*16d0*/  SHF.R.S32.HI R3, RZ, 0x1f, R231 ;  /* 0x0000001fff037819 */ /* 0x000fe200000114e7 */
[----:B------:R1:W-:Y:S01]  /*16e0*/  STL [R1+0x80], R4 ;  /* 0x0000800401007387 */ /* 0x0003e20000100800 */
[----:B------:R-:W-:Y:S02]  /*16f0*/  LOP3.LUT R241, R0, 0x1c0, RZ, 0xc0, !PT ;  /* 0x000001c000f17812 */ /* 0x000fe400078ec0ff */
[----:B------:R-:W-:Y:S02]  /*1700*/  LOP3.LUT R0, R242, 0x38, R140, 0xf8, !PT ;  /* 0x00000038f2007812 */ /* 0x000fe400078ef88c */
[----:B------:R-:W-:Y:S02]  /*1710*/  SHF.R.U32.HI R3, RZ, 0x3, R242 ;  /* 0x00000003ff037819 */ /* 0x000fe400000116f2 */
[----:B------:R-:W-:-:S02]  /*1720*/  IADD3 R234, R140, 0xc0, RZ ;  /* 0x000000c08cea7810 */ /* 0x000fc40007ffe0ff */
[----:B------:R-:W-:Y:S02]  /*1730*/  IADD3 R144, R140, 0x40, RZ ;  /* 0x000000408c907810 */ /* 0x000fe40007ffe0ff */
[----:B------:R-:W-:Y:S02]  /*1740*/  LOP3.LUT R5, R0, R3, RZ, 0x3c, !PT ;  /* 0x0000000300057212 */ /* 0x000fe400078e3cff */
[----:B------:R-:W-:Y:S02]  /*1750*/  SHF.R.S32.HI R3, RZ, 0x1f, R234 ;  /* 0x0000001fff037819 */ /* 0x000fe400000114ea */
[----:B------:R-:W-:Y:S01]  /*1760*/  SHF.R.S32.HI R0, RZ, 0x1f, R144 ;  /* 0x0000001fff007819 */ /* 0x000fe20000011490 */
[----:B------:R2:W-:Y:S01]  /*1770*/  STL [R1+0x1b0], R5 ;  /* 0x0001b00501007387 */ /* 0x0005e20000100800 */
[----:B------:R-:W-:Y:S02]  /*1780*/  LOP3.LUT R6, R6, 0xfffffe00, RZ, 0xc0, !PT ;  /* 0xfffffe0006067812 */ /* 0x000fe400078ec0ff */
[----:B------:R-:W-:Y:S01]  /*1790*/  R2P PR, R8, 0x6 ;  /* 0x0000000608007804 */ /* 0x000fe20000000000 */
[----:B------:R-:W-:Y:S01]  /*17a0*/  STL [R1+0x7c], R3 ;  /* 0x00007c0301007387 */ /* 0x000fe20000100800 */
[----:B------:R-:W-:-:S02]  /*17b0*/  LOP3.LUT R223, R5, R6, RZ, 0xfc, !PT ;  /* 0x0000000605df7212 */ /* 0x000fc400078efcff */
[----:B------:R-:W-:Y:S01]  /*17c0*/  LEA R147, R147, 0x4080, 0x1 ;  /* 0x0000408093937811 */ /* 0x000fe200078e08ff */
[----:B-1----:R-:W-:Y:S01]  /*17d0*/  IMAD.IADD R4, R16, 0x1, -R2 ;  /* 0x0000000110047824 */ /* 0x002fe200078e0a02 */
[C---:B------:R-:W-:Y:S01]  /*17e0*/  SEL R2, R200.reuse, 0xffffffe0, !P3 ;  /* 0xffffffe0c8027807 */ /* 0x040fe20005800000 */
[----:B------:R-:W-:Y:S01]  /*17f0*/  IMAD.SHL.U32 R223, R223, 0x2, RZ ;  /* 0x00000002dfdf7824 */ /* 0x000fe200078e00ff */
[----:B------:R-:W-:Y:S01]  /*1800*/  SEL R200, R200, 0xffffffe0, !P1 ;  /* 0xffffffe0c8c87807 */ /* 0x000fe20004800000 */
[----:B------:R-:W-:Y:S01]  /*1810*/  IMAD.SHL.U32 R4, R4, 0x2, RZ ;  /* 0x0000000204047824 */ /* 0x000fe200078e00ff */
[----:B------:R-:W-:Y:S02]  /*1820*/  LEA R199, R199, 0x10080, 0x1 ;  /* 0x00010080c7c77811 */ /* 0x000fe400078e08ff */
[----:B------:R-:W-:Y:S01]  /*1830*/  SHF.R.S32.HI R141, RZ, 0x1f, R140 ;  /* 0x0000001fff8d7819 */ /* 0x000fe2000001148c */
[----:B------:R-:W-:Y:S01]  /*1840*/  IMAD.IADD R196, R200, 0x1, R147 ;  /* 0x00000001c8c47824 */ /* 0x000fe200078e0293 */
[C---:B------:R-:W-:Y:S01]  /*1850*/  IADD3 R37, R4.reuse, 0x8, RZ ;  /* 0x0000000804257810 */ /* 0x040fe20007ffe0ff */
[----:B------:R-:W-:Y:S01]  /*1860*/  STL [R1+0x130], R4 ;  /* 0x0001300401007387 */ /* 0x000fe20000100800 */
[C---:B------:R-:W-:Y:S01]  /*1870*/  IADD3 R36, R4.reuse, 0x10, RZ ;  /* 0x0000001004247810 */ /* 0x040fe20007ffe0ff */
[----:B------:R-:W-:Y:S01]  /*1880*/  IMAD.IADD R200, R199, 0x1, R200 ;  /* 0x00000001c7c87824 */ /* 0x000fe200078e02c8 */
[C---:B------:R-:W-:Y:S01]  /*1890*/  IADD3 R35, R4.reuse, 0x18, RZ ;  /* 0x0000001804237810 */ /* 0x040fe20007ffe0ff */
[----:B------:R1:W-:Y:S01]  /*18a0*/  STL [R1+0x12c], R37 ;  /* 0x00012c2501007387 */ /* 0x0003e20000100800 */
[----:B------:R-:W-:Y:S01]  /*18b0*/  IADD3 R34, R4, 0x20, RZ ;  /* 0x0000002004227810 */ /* 0x000fe20007ffe0ff */
[----:B--2---:R-:W-:Y:S01]  /*18c0*/  IMAD R5, R12, 0x8, R15 ;  /* 0x000000080c057824 */ /* 0x004fe200078e020f */
[C---:B------:R-:W-:Y:S01]  /*18d0*/  IADD3 R33, R4.reuse, 0x28, RZ ;  /* 0x0000002804217810 */ /* 0x040fe20007ffe0ff */
[----:B------:R2:W-:Y:S01]  /*18e0*/  STL [R1+0x128], R36 ;  /* 0x0001282401007387 */ /* 0x0005e20000100800 */
[----:B------:R-:W-:-:S02]  /*18f0*/  IADD3 R32, R4, 0x30, RZ ;  /* 0x0000003004207810 */ /* 0x000fc40007ffe0ff */
[----:B------:R-:W-:Y:S01]  /*1900*/  SHF.R.S32.HI R38, RZ, 0x1f, R37 ;  /* 0x0000001fff267819 */ /* 0x000fe20000011425 */
[----:B------:R3:W-:Y:S01]  /*1910*/  STL [R1+0x124], R35 ;  /* 0x0001242301007387 */ /* 0x0007e20000100800 */
        /* <DEDUP_REMOVED lines=8> */
[----:B------:R5:W-:Y:S01]  /*19a0*/  STL [R1+0x120], R32 ;  /* 0x0001202001007387 */ /* 0x000be20000100800 */
[C---:B------:R-:W-:Y:S02]  /*19b0*/  IADD3 R25, R4.reuse, 0x68, RZ ;  /* 0x0000006804197810 */ /* 0x040fe40007ffe0ff */
[----:B------:R-:W-:Y:S01]  /*19c0*/  IADD3 R24, R4, 0x70, RZ ;  /* 0x0000007004187810 */ /* 0x000fe20007ffe0ff */
[----:B------:R5:W-:Y:S01]  /*19d0*/  STL [R1+0x11c], R31 ;  /* 0x00011c1f01007387 */ /* 0x000be20000100800 */
[----:B-1----:R-:W-:Y:S02]  /*19e0*/  SHF.R.S32.HI R37, RZ, 0x1f, R36 ;  /* 0x0000001fff257819 */ /* 0x002fe40000011424 */
[----:B------:R-:W-:Y:S01]  /*19f0*/  LEA.HI R3, R0, R144, RZ, 0x3 ;  /* 0x0000009000037211 */ /* 0x000fe200078f18ff */
[----:B------:R1:W-:Y:S01]  /*1a00*/  STL [R1+0x118], R30 ;  /* 0x0001181e01007387 */ /* 0x0003e20000100800 */
[----:B--2---:R-:W-:-:S02]  /*1a10*/  SHF.R.S32.HI R36, RZ, 0x1f, R35 ;  /* 0x0000001fff247819 */ /* 0x004fc40000011423 */
[C---:B------:R-:W-:Y:S01]  /*1a20*/  IADD3 R23, R4.reuse, 0x78, RZ ;  /* 0x0000007804177810 */ /* 0x040fe20007ffe0ff */
[----:B------:R2:W-:Y:S01]  /*1a30*/  STL [R1+0x114], R29 ;  /* 0x0001141d01007387 */ /* 0x0005e20000100800 */
[----:B---3--:R-:W-:Y:S02]  /*1a40*/  SHF.R.S32.HI R35, RZ, 0x1f, R34 ;  /* 0x0000001fff237819 */ /* 0x008fe40000011422 */
[C---:B------:R-:W-:Y:S01]  /*1a50*/  IADD3 R22, R4.reuse, 0x80, RZ ;  /* 0x0000008004167810 */ /* 0x040fe20007ffe0ff */
[----:B------:R3:W-:Y:S01]  /*1a60*/  STL [R1+0x110], R28 ;  /* 0x0001101c01007387 */ /* 0x0007e20000100800 */
[----:B----4-:R-:W-:Y:S02]  /*1a70*/  SHF.R.S32.HI R34, RZ, 0x1f, R33 ;  /* 0x0000001fff227819 */ /* 0x010fe40000011421 */
[----:B------:R-:W-:Y:S01]  /*1a80*/  IADD3 R21, R4, 0x88, RZ ;  /* 0x0000008804157810 */ /* 0x000fe20007ffe0ff */
[----:B------:R4:W-:Y:S01]  /*1a90*/  STL [R1+0xb4], R27 ;  /* 0x0000b41b01007387 */ /* 0x0009e20000100800 */
[----:B-----5:R-:W-:-:S02]  /*1aa0*/  SHF.R.S32.HI R33, RZ, 0x1f, R32 ;  /* 0x0000001fff217819 */ /* 0x020fc40000011420 */
[C---:B------:R-:W-:Y:S01]  /*1ab0*/  IADD3 R20, R4.reuse, 0x90, RZ ;  /* 0x0000009004147810 */ /* 0x040fe20007ffe0ff */
[----:B------:R5:W-:Y:S01]  /*1ac0*/  STL [R1+0x10c], R26 ;  /* 0x00010c1a01007387 */ /* 0x000be20000100800 */
[----:B------:R-:W-:Y:S02]  /*1ad0*/  SHF.R.S32.HI R32, RZ, 0x1f, R31 ;  /* 0x0000001fff207819 */ /* 0x000fe4000001141f */
[----:B------:R-:W-:Y:S01]  /*1ae0*/  LOP3.LUT R252, R3, 0xfffffff8, RZ, 0xc0, !PT ;  /* 0xfffffff803fc7812 */ /* 0x000fe200078ec0ff */
[----:B------:R5:W-:Y:S01]  /*1af0*/  STL [R1+0x108], R25 ;  /* 0x0001081901007387 */ /* 0x000be20000100800 */
[----:B------:R-:W-:Y:S02]  /*1b00*/  SHF.R.S32.HI R31, RZ, 0x1f, R30 ;  /* 0x0000001fff1f7819 */ /* 0x000fe4000001141e */
[----:B------:R-:W-:Y:S01]  /*1b10*/  IADD3 R19, R4, 0x98, RZ ;  /* 0x0000009804137810 */ /* 0x000fe20007ffe0ff */
[----:B------:R5:W-:Y:S01]  /*1b20*/  STL [R1+0x104], R24 ;  /* 0x0001041801007387 */ /* 0x000be20000100800 */
[----:B-1----:R-:W-:-:S02]  /*1b30*/  SHF.R.S32.HI R30, RZ, 0x1f, R29 ;  /* 0x0000001fff1e7819 */ /* 0x002fc4000001141d */
[C---:B------:R-:W-:Y:S01]  /*1b40*/  IADD3 R18, R4.reuse, 0xa0, RZ ;  /* 0x000000a004127810 */ /* 0x040fe20007ffe0ff */
[----:B------:R1:W-:Y:S01]  /*1b50*/  STL [R1+0x100], R23 ;  /* 0x0001001701007387 */ /* 0x0003e20000100800 */
[----:B--2---:R-:W-:Y:S02]  /*1b60*/  SHF.R.S32.HI R29, RZ, 0x1f, R28 ;  /* 0x0000001fff1d7819 */ /* 0x004fe4000001141c */
[C---:B------:R-:W-:Y:S01]  /*1b70*/  IADD3 R17, R4.reuse, 0xa8, RZ ;  /* 0x000000a804117810 */ /* 0x040fe20007ffe0ff */
[----:B------:R2:W-:Y:S01]  /*1b80*/  STL [R1+0xfc], R22 ;  /* 0x0000fc1601007387 */ /* 0x0005e20000100800 */
[----:B---3--:R-:W-:Y:S02]  /*1b90*/  SHF.R.S32.HI R28, RZ, 0x1f, R27 ;  /* 0x0000001fff1c7819 */ /* 0x008fe4000001141b */
[----:B------:R-:W-:Y:S01]  /*1ba0*/  IADD3 R16, R4, 0xb0, RZ ;  /* 0x000000b004107810 */ /* 0x000fe20007ffe0ff */
[----:B------:R3:W-:Y:S01]  /*1bb0*/  STL [R1+0xf8], R21 ;  /* 0x0000f81501007387 */ /* 0x0007e20000100800 */
[----:B----4-:R-:W-:-:S02]  /*1bc0*/  SHF.R.S32.HI R27, RZ, 0x1f, R26 ;  /* 0x0000001fff1b7819 */ /* 0x010fc4000001141a */
[----:B------:R-:W-:Y:S01]  /*1bd0*/  SHF.R.S32.HI R3, RZ, 0x1f, R252 ;  /* 0x0000001fff037819 */ /* 0x000fe200000114fc */
[----:B------:R4:W-:Y:S01]  /*1be0*/  STL [R1+0xf4], R20 ;  /* 0x0000f41401007387 */ /* 0x0009e20000100800 */
[----:B-----5:R-:W-:Y:S02]  /*1bf0*/  SHF.R.S32.HI R26, RZ, 0x1f, R25 ;  /* 0x0000001fff1a7819 */ /* 0x020fe40000011419 */
[C---:B------:R-:W-:Y:S01]  /*1c00*/  IADD3 R15, R4.reuse, 0xb8, RZ ;  /* 0x000000b8040f7810 */ /* 0x040fe20007ffe0ff */
[----:B------:R5:W-:Y:S01]  /*1c10*/  STL [R1+0xf0], R19 ;  /* 0x0000f01301007387 */ /* 0x000be20000100800 */
[----:B------:R-:W-:Y:S02]  /*1c20*/  SHF.R.S32.HI R25, RZ, 0x1f, R24 ;  /* 0x0000001fff197819 */ /* 0x000fe40000011418 */
[----:B------:R-:W-:Y:S01]  /*1c30*/  IADD3 R12, R4, 0xc0, RZ ;  /* 0x000000c0040c7810 */ /* 0x000fe20007ffe0ff */
[----:B------:R5:W-:Y:S01]  /*1c40*/  STL [R1+0xb0], R18 ;  /* 0x0000b01201007387 */ /* 0x000be20000100800 */
[----:B------:R-:W-:-:S02]  /*1c50*/  SHF.R.S32.HI R24, RZ, 0x1f, R23 ;  /* 0x0000001fff187819 */ /* 0x000fc40000011417 */
[C---:B------:R-:W-:Y:S01]  /*1c60*/  IADD3 R10, R4.reuse, 0xc8, RZ ;  /* 0x000000c8040a7810 */ /* 0x040fe20007ffe0ff */
[----:B------:R5:W-:Y:S01]  /*1c70*/  STL [R1+0xec], R17 ;  /* 0x0000ec1101007387 */ /* 0x000be20000100800 */
[----:B-1----:R-:W-:Y:S02]  /*1c80*/  SHF.R.S32.HI R23, RZ, 0x1f, R22 ;  /* 0x0000001fff177819 */ /* 0x002fe40000011416 */
[C---:B------:R-:W-:Y:S01]  /*1c90*/  IADD3 R9, R4.reuse, 0xd0, RZ ;  /* 0x000000d004097810 */ /* 0x040fe20007ffe0ff */
[----:B------:R1:W-:Y:S01]  /*1ca0*/  STL [R1+0xe8], R16 ;  /* 0x0000e81001007387 */ /* 0x0003e20000100800 */
[----:B--2---:R-:W-:Y:S02]  /*1cb0*/  SHF.R.S32.HI R22, RZ, 0x1f, R21 ;  /* 0x0000001fff167819 */ /* 0x004fe40000011415 */
[----:B------:R-:W-:Y:S01]  /*1cc0*/  IADD3 R8, R4, 0xd8, RZ ;  /* 0x000000d804087810 */ /* 0x000fe20007ffe0ff */
[----:B------:R2:W-:Y:S01]  /*1cd0*/  STL [R1+0x78], R3 ;  /* 0x0000780301007387 */ /* 0x0005e20000100800 */
[----:B---3--:R-:W-:-:S02]  /*1ce0*/  SHF.R.S32.HI R21, RZ, 0x1f, R20 ;  /* 0x0000001fff157819 */ /* 0x008fc40000011414 */
[----:B------:R-:W-:Y:S01]  /*1cf0*/  IADD3 R7, R4, 0xe0, RZ ;  /* 0x000000e004077810 */ /* 0x000fe20007ffe0ff */
[----:B------:R3:W-:Y:S01]  /*1d00*/  STL [R1+0xe4], R15 ;  /* 0x0000e40f01007387 */ /* 0x0007e20000100800 */
[----:B----4-:R-:W-:Y:S02]  /*1d10*/  SHF.R.S32.HI R20, RZ, 0x1f, R19 ;  /* 0x0000001fff147819 */ /* 0x010fe40000011413 */
[C---:B------:R-:W-:Y:S01]  /*1d20*/  SEL R0, R201.reuse, 0xffffffc0, !P0 ;  /* 0xffffffc0c9007807 */ /* 0x040fe20004000000 */
[----:B------:R4:W-:Y:S01]  /*1d30*/  STL [R1+0xe0], R12 ;  /* 0x0000e00c01007387 */ /* 0x0009e20000100800 */
[----:B-----5:R-:W-:Y:S02]  /*1d40*/  SHF.R.S32.HI R19, RZ, 0x1f, R18 ;  /* 0x0000001fff137819 */ /* 0x020fe40000011412 */
[----:B------:R-:W-:Y:S01]  /*1d50*/  SEL R201, R201, 0xffffffc0, !P2 ;  /* 0xffffffc0c9c97807 */ /* 0x000fe20005000000 */
[----:B------:R5:W-:Y:S01]  /*1d60*/  STL [R1+0xdc], R10 ;  /* 0x0000dc0a01007387 */ /* 0x000be20000100800 */
[----:B------:R-:W-:-:S02]  /*1d70*/  SHF.R.S32.HI R18, RZ, 0x1f, R17 ;  /* 0x0000001fff127819 */ /* 0x000fc40000011411 */
[----:B------:R-:W-:Y:S01]  /*1d80*/  LOP3.LUT R11, R11, 0xfffffe00, RZ, 0xc0, !PT ;  /* 0xfffffe000b0b7812 */ /* 0x000fe200078ec0ff */
[----:B------:R5:W-:Y:S01]  /*1d90*/  STL [R1+0xd8], R9 ;  /* 0x0000d80901007387 */ /* 0x000be20000100800 */
[----:B------:R-:W-:Y:S01]  /*1da0*/  SHF.R.S32.HI R17, RZ, 0x1f, R16 ;  /* 0x0000001fff117819 */ /* 0x000fe20000011410 */
[----:B------:R-:W-:Y:S01]  /*1db0*/  IMAD.IADD R198, R201, 0x1, R147 ;  /* 0x00000001c9c67824 */ /* 0x000fe200078e0293 */
[----:B------:R-:W-:Y:S01]  /*1dc0*/  LEA R146, R146, 0xa080, 0x1 ;  /* 0x0000a08092927811 */ /* 0x000fe200078e08ff */
[----:B------:R5:W-:Y:S01]  /*1dd0*/  STL [R1+0xd4], R8 ;  /* 0x0000d40801007387 */ /* 0x000be20000100800 */
[----:B-1----:R-:W-:Y:S01]  /*1de0*/  SHF.R.S32.HI R16, RZ, 0x1f, R15 ;  /* 0x0000001fff107819 */ /* 0x002fe2000001140f */
[----:B------:R-:W-:Y:S02]  /*1df0*/  IMAD.IADD R202, R199, 0x1, R201 ;  /* 0x00000001c7ca7824 */ /* 0x000fe400078e02c9 */
[----:B------:R1:W-:Y:S01]  /*1e00*/  STL [R1+0x1b8], R5 ;  /* 0x0001b80501007387 */ /* 0x0003e20000100800 */
[----:B--2---:R-:W-:Y:S01]  /*1e10*/  IADD3 R3, R4, 0xf0, RZ ;  /* 0x000000f004037810 */ /* 0x004fe20007ffe0ff */
[----:B------:R-:W-:-:S02]  /*1e20*/  IMAD.IADD R197, R201, 0x1, R196 ;  /* 0x00000001c9c57824 */ /* 0x000fc400078e02c4 */
[----:B------:R2:W-:Y:S01]  /*1e30*/  STL [R1+0xd0], R7 ;  /* 0x0000d00701007387 */ /* 0x0005e20000100800 */
[----:B---3--:R-:W-:Y:S01]  /*1e40*/  SHF.R.S32.HI R15, RZ, 0x1f, R12 ;  /* 0x0000001fff0f7819 */ /* 0x008fe2000001140c */
[----:B------:R-:W-:Y:S02]  /*1e50*/  IMAD.IADD R201, R200, 0x1, R201 ;  /* 0x00000001c8c97824 */ /* 0x000fe400078e02c9 */
[----:B------:R3:W-:Y:S01]  /*1e60*/  STL [R1+0xc8], R3 ;  /* 0x0000c80301007387 */ /* 0x0007e20000100800 */
[----:B----4-:R-:W-:-:S03]  /*1e70*/  SHF.R.S32.HI R12, RZ, 0x1f, R10 ;  /* 0x0000001fff0c7819 */ /* 0x010fc6000001140a */
[----:B------:R-:W-:Y:S01]  /*1e80*/  STL [R1+0x1ac], R38 ;  /* 0x0001ac2601007387 */ /* 0x000fe20000100800 */
[----:B-----5:R-:W-:-:S03]  /*1e90*/  SHF.R.S32.HI R10, RZ, 0x1f, R9 ;  /* 0x0000001fff0a7819 */ /* 0x020fc60000011409 */
[----:B------:R-:W-:Y:S01]  /*1ea0*/  STL [R1+0x1a8], R37 ;  /* 0x0001a82501007387 */ /* 0x000fe20000100800 */
[----:B------:R-:W-:-:S03]  /*1eb0*/  SHF.R.S32.HI R9, RZ, 0x1f, R8 ;  /* 0x0000001fff097819 */ /* 0x000fc60000011408 */
[----:B------:R-:W-:Y:S01]  /*1ec0*/  STL [R1+0x1a4], R36 ;  /* 0x0001a42401007387 */ /* 0x000fe20000100800 */
[----:B------:R-:W-:-:S03]  /*1ed0*/  SHF.R.S32.HI R8, RZ, 0x1f, R7 ;  /* 0x0000001fff087819 */ /* 0x000fc60000011407 */
[----:B------:R-:W-:Y:S01]  /*1ee0*/  STL [R1+0x1a0], R35 ;  /* 0x0001a02301007387 */ /* 0x000fe20000100800 */
[C---:B-1----:R-:W-:Y:S02]  /*1ef0*/  IADD3 R5, R4.reuse, 0xe8, RZ ;  /* 0x000000e804057810 */ /* 0x042fe40007ffe0ff */
[----:B------:R-:W-:Y:S01]  /*1f00*/  IADD3 R4, R4, 0xf8, RZ ;  /* 0x000000f804047810 */ /* 0x000fe20007ffe0ff */
[----:B------:R-:W-:Y:S01]  /*1f10*/  STL [R1+0x19c], R34 ;  /* 0x00019c2201007387 */ /* 0x000fe20000100800 */
[----:B--2---:R-:W-:-:S03]  /*1f20*/  SHF.R.S32.HI R7, RZ, 0x1f, R3 ;  /* 0x0000001fff077819 */ /* 0x004fc60000011403 */
[----:B------:R1:W-:Y:S01]  /*1f30*/  STL [R1+0xcc], R5 ;  /* 0x0000cc0501007387 */ /* 0x0003e20000100800 */
[----:B---3--:R-:W-:Y:S02]  /*1f40*/  IMAD.IADD R3, R14, 0x1, R2 ;  /* 0x000000010e037824 */ /* 0x008fe400078e0202 */
[----:B------:R-:W-:Y:S01]  /*1f50*/  IMAD.IADD R2, R2, 0x1, R13 ;  /* 0x0000000102027824 */ /* 0x000fe200078e020d */
[----:B------:R-:W-:Y:S04]  /*1f60*/  STL [R1+0xc4], R4 ;  /* 0x0000c40401007387 */ /* 0x000fe80000100800 */
[----:B------:R2:W-:Y:S04]  /*1f70*/  STL [R1+0x94], R3 ;  /* 0x0000940301007387 */ /* 0x0005e80000100800 */
[----:B------:R-:W-:Y:S04]  /*1f80*/  STL [R1+0x198], R33 ;  /* 0x0001982101007387 */ /* 0x000fe80000100800 */
[----:B------:R-:W-:Y:S04]  /*1f90*/  STL [R1+0x194], R32 ;  /* 0x0001942001007387 */ /* 0x000fe80000100800 */
[----:B------:R-:W-:Y:S04]  /*1fa0*/  STL [R1+0x190], R31 ;  /* 0x0001901f01007387 */ /* 0x000fe80000100800 */
[----:B------:R-:W-:Y:S01]  /*1fb0*/  STL [R1+0x18c], R30 ;  /* 0x00018c1e01007387 */ /* 0x000fe20000100800 */
[----:B-1----:R-:W-:-:S03]  /*1fc0*/  SHF.R.S32.HI R5, RZ, 0x1f, R5 ;  /* 0x0000001fff057819 */ /* 0x002fc60000011405 */
[----:B------:R-:W-:Y:S04]  /*1fd0*/  STL [R1+0x188], R29 ;  /* 0x0001881d01007387 */ /* 0x000fe80000100800 */
[----:B------:R1:W-:Y:S01]  /*1fe0*/  STL [R1+0x13c], R5 ;  /* 0x00013c0501007387 */ /* 0x0003e20000100800 */
[----:B--2---:R-:W-:-:S03]  /*1ff0*/  IMAD.IADD R3, R0, 0x1, R3 ;  /* 0x0000000100037824 */ /* 0x004fc600078e0203 */
[----:B------:R-:W-:Y:S04]  /*2000*/  STL [R1+0x184], R28 ;  /* 0x0001841c01007387 */ /* 0x000fe80000100800 */
[----:B------:R2:W-:Y:S04]  /*2010*/  STL [R1+0xa0], R3 ;  /* 0x0000a00301007387 */ /* 0x0005e80000100800 */
[----:B------:R3:W-:Y:S04]  /*2020*/  STL [R1+0x180], R27 ;  /* 0x0001801b01007387 */ /* 0x0007e80000100800 */
[----:B------:R3:W-:Y:S04]  /*2030*/  STL [R1+0x17c], R26 ;  /* 0x00017c1a01007387 */ /* 0x0007e80000100800 */
[----:B------:R3:W-:Y:S04]  /*2040*/  STL [R1+0x178], R25 ;  /* 0x0001781901007387 */ /* 0x0007e80000100800 */
[----:B------:R3:W-:Y:S01]  /*2050*/  STL [R1+0x174], R24 ;  /* 0x0001741801007387 */ /* 0x0007e20000100800 */
[----:B-1----:R-:W-:Y:S01]  /*2060*/  SHF.R.S32.HI R5, RZ, 0x1f, R4 ;  /* 0x0000001fff057819 */ /* 0x002fe20000011404 */
[----:B------:R-:W-:-:S02]  /*2070*/  IMAD.IADD R4, R14, 0x1, R0 ;  /* 0x000000010e047824 */ /* 0x000fc400078e0200 */
[----:B------:R3:W-:Y:S04]  /*2080*/  STL [R1+0x170], R23 ;  /* 0x0001701701007387 */ /* 0x0007e80000100800 */
[----:B------:R3:W-:Y:S01]  /*2090*/  STL [R1+0x16c], R22 ;  /* 0x00016c1601007387 */ /* 0x0007e20000100800 */
[----:B--2---:R-:W-:Y:S02]  /*20a0*/  IMAD.IADD R3, R0, 0x1, R13 ;  /* 0x0000000100037824 */ /* 0x004fe400078e020d */
[----:B------:R-:W-:Y:S01]  /*20b0*/  IMAD.IADD R0, R2, 0x1, R0 ;  /* 0x0000000102007824 */ /* 0x000fe200078e0200 */
[----:B------:R3:W-:Y:S04]  /*20c0*/  STL [R1+0x168], R21 ;  /* 0x0001681501007387 */ /* 0x0007e80000100800 */
        /* <DEDUP_REMOVED lines=15> */
[----:B------:R3:W-:Y:S02]  /*21c0*/  STL [R1+0x98], R0 ;  /* 0x0000980001007387 */ /* 0x0007e40000100800 */
.L_x_2019:
[----:B------:R-:W-:Y:S01]  /*21d0*/  ISETP.NE.U32.AND P0, PT, RZ, c[0x0][0x370], PT ;  /* 0x0000dc00ff007a0c */ /* 0x000fe20003f05070 */
[----:B---3--:R-:W-:Y:S01]  /*21e0*/  IMAD.MOV.U32 R22, RZ, RZ, 0x4 ;  /* 0x00000004ff167424 */ /* 0x008fe200078e00ff */
[----:B------:R-:W-:Y:S01]  /*21f0*/  ISETP.NE.U32.AND P1, PT, RZ, c[0x0][0x350], PT ;  /* 0x0000d400ff007a0c */ /* 0x000fe20003f25070 */
[----:B------:R-:W-:Y:S01]  /*2200*/  IMAD.MOV.U32 R0, RZ, RZ, RZ ;  /* 0x000000ffff007224 */ /* 0x000fe200078e00ff */
[----:B------:R-:W-:Y:S01]  /*2210*/  ISETP.NE.AND.EX P0, PT, RZ, c[0x0][0x374], PT, P0 ;  /* 0x0000dd00ff007a0c */ /* 0x000fe20003f05300 */
[----:B------:R-:W-:Y:S01]  /*2220*/  IMAD.MOV.U32 R20, RZ, RZ, RZ ;  /* 0x000000ffff147224 */ /* 0x000fe200078e00ff */
[----:B------:R-:W-:Y:S01]  /*2230*/  ISETP.NE.AND.EX P5, PT, RZ, c[0x0][0x354], PT, P1 ;  /* 0x0000d500ff007a0c */ /* 0x000fe20003fa5310 */
[----:B------:R-:W-:Y:S01]  /*2240*/  IMAD.WIDE R8, R239, R22, c[0x0][0x350] ;  /* 0x0000d400ef087625 */ /* 0x000fe200078e0216 */
[----:B------:R-:W-:-:S02]  /*2250*/  ISETP.NE.U32.AND P4, PT, RZ, c[0x0][0x358], PT ;  /* 0x0000d600ff007a0c */ /* 0x000fc40003f85070 */
[----:B------:R-:W-:Y:S02]  /*2260*/  ISETP.NE.U32.AND P2, PT, RZ, c[0x0][0x348], PT ;  /* 0x0000d200ff007a0c */ /* 0x000fe40003f45070 */
[----:B------:R-:W-:Y:S01]  /*2270*/  ISETP.NE.AND.EX P4, PT, RZ, c[0x0][0x35c], PT, P4 ;  /* 0x0000d700ff007a0c */ /* 0x000fe20003f85340 */
[----:B------:R-:W-:Y:S01]  /*2280*/  IMAD.MOV.U32 R19, RZ, RZ, RZ ;  /* 0x000000ffff137224 */ /* 0x000fe200078e00ff */
[----:B------:R-:W-:-:S03]  /*2290*/  ISETP.NE.AND.EX P2, PT, RZ, c[0x0][0x34c], PT, P2 ;  /* 0x0000d300ff007a0c */ /* 0x000fc60003f45320 */
[CC--:B------:R-:W-:Y:S02]  /*22a0*/  @P0 IMAD.WIDE R2, R239.reuse, R22.reuse, c[0x0][0x370] ;  /* 0x0000dc00ef020625 */ /* 0x0c0fe400078e0216 */
[----:B------:R-:W2:Y:S04]  /*22b0*/  @P5 LDG.E R20, [R8.64] ;  /* 0x0000000c08145981 */ /* 0x000ea8000c1e1900 */
[----:B------:R1:W2:Y:S01]  /*22c0*/  @P0 LDG.E R0, [R2.64] ;  /* 0x0000000c02000981 */ /* 0x0002a2000c1e1900 */
[----:B------:R-:W-:Y:S01]  /*22d0*/  ISETP.NE.U32.AND P1, PT, RZ, c[0x0][0x360], PT ;  /* 0x0000d800ff007a0c */ /* 0x000fe20003f25070 */
[----:B------:R-:W-:Y:S01]  /*22e0*/  IMAD.WIDE R12, R239, R22, c[0x0][0x348] ;  /* 0x0000d200ef0c7625 */ /* 0x000fe200078e0216 */
[----:B------:R-:W-:Y:S02]  /*22f0*/  MOV R4, RZ ;  /* 0x000000ff00047202 */ /* 0x000fe40000000f00 */
[----:B------:R-:W-:-:S04]  /*2300*/  ISETP.NE.AND.EX P1, PT, RZ, c[0x0][0x364], PT, P1 ;  /* 0x0000d900ff007a0c */ /* 0x000fc80003f25310 */
[----:B------:R-:W3:Y:S01]  /*2310*/  @P2 LDG.E R4, [R12.64] ;  /* 0x0000000c0c042981 */ /* 0x000ee2000c1e1900 */
[----:B-1----:R-:W-:-:S05]  /*2320*/  IMAD.WIDE R2, R239, R22, c[0x0][0x358] ;  /* 0x0000d600ef027625 */ /* 0x002fca00078e0216 */
[----:B------:R-:W4:Y:S01]  /*2330*/  @P4 LDG.E R19, [R2.64] ;  /* 0x0000000c02134981 */ /* 0x000f22000c1e1900 */
[----:B------:R-:W-:Y:S02]  /*2340*/  IMAD.MOV.U32 R21, RZ, RZ, c[0x0][0x168] ;  /* 0x00005a00ff157624 */ /* 0x000fe400078e00ff */
[----:B------:R-:W-:-:S05]  /*2350*/  @P1 IMAD.WIDE R14, R239, R22, c[0x0][0x360] ;  /* 0x0000d800ef0e1625 */ /* 0x000fca00078e0216 */
[----:B------:R1:W5:Y:S01]  /*2360*/  @P1 LDG.E R21, [R14.64] ;  /* 0x0000000c0e151981 */ /* 0x000362000c1e1900 */
[----:B------:R-:W-:Y:S01]  /*2370*/  YIELD ;  /* 0x0000000000007946 */ /* 0x000fe20003800000 */
[----:B------:R-:W-:Y:S01]  /*2380*/  LOP3.LUT R243, R238, 0xffff, RZ, 0xc0, !PT ;  /* 0x0000ffffeef37812 */ /* 0x000fe200078ec0ff */
[----:B------:R-:W-:Y:S01]  /*2390*/  IMAD.MOV.U32 R17, RZ, RZ, c[0x0][0x1d0] ;  /* 0x00007400ff117624 */ /* 0x000fe200078e00ff */
[----:B--2---:R-:W-:Y:S01]  /*23a0*/  IADD3 R5, R20, R0, RZ ;  /* 0x0000000014057210 */ /* 0x004fe20007ffe0ff */
[----:B------:R-:W-:Y:S04]  /*23b0*/  STL [R1+0x48], R0 ;  /* 0x0000480001007387 */ /* 0x000fe80000100800 */
[----:B------:R-:W-:Y:S04]  /*23c0*/  STL [R1+0x50], R5 ;  /* 0x0000500501007387 */ /* 0x000fe80000100800 */
[----:B---3--:R2:W-:Y:S04]  /*23d0*/  STL [R1+0x4c], R4 ;  /* 0x00004c0401007387 */ /* 0x0085e80000100800 */
[----:B----4-:R1:W-:Y:S01]  /*23e0*/  STL [R1+0x54], R19 ;  /* 0x0000541301007387 */ /* 0x0103e20000100800 */
[----:B--2---:R-:W-:-:S05]  /*23f0*/  IMAD.U32 R4, RZ, RZ, UR8 ;  /* 0x00000008ff047e24 */ /* 0x004fca000f8e00ff */
[----:B------:R-:W-:Y:S02]  /*2400*/  IADD3 R174, P0, R4, 0x48, RZ ;  /* 0x0000004804ae7810 */ /* 0x000fe40007f1e0ff */
[----:B------:R-:W-:-:S03]  /*2410*/  MOV R4, c[0x0][0x228] ;  /* 0x00008a0000047a02 */ /* 0x000fc60000000f00 */
[----:B------:R-:W-:Y:S01]  /*2420*/  IMAD.X R175, RZ, RZ, UR7, P0 ;  /* 0x00000007ffaf7e24 */ /* 0x000fe200080e06ff */
[----:B------:R-:W-:Y:S05]  /*2430*/  @P1 BRA `(.L_x_1828) ;  /* 0x0000004000001947 */ /* 0x000fea0003800000 */
[----:B------:R-:W-:Y:S05]  /*2440*/  @!P2 BRA `(.L_x_1828) ;  /* 0x000000300000a947 */ /* 0x000fea0003800000 */
[----:B------:R2:W3:Y:S04]  /*2450*/  LDG.E R5, [R12.64] ;  /* 0x0000000c0c057981 */ /* 0x0004e8000c1e1900 */
[----:B--2---:R-:W3:Y:S02]  /*2460*/  LDG.E R12, [R12.64+0x4] ;  /* 0x0000040c0c0c7981 */ /* 0x004ee4000c1e1900 */
[----:B---3-5:R-:W-:-:S05]  /*2470*/  IADD3 R21, -R5, R12, RZ ;  /* 0x0000000c05157210 */ /* 0x028fca0007ffe1ff */
.L_x_1828:
[----:B-----5:R2:W-:Y:S01]  /*2480*/  STL [R1+0x58], R21 ;  /* 0x0000581501007387 */ /* 0x0205e20000100800 */
[----:B------:R-:W-:-:S04]  /*2490*/  ISETP.NE.U32.AND P0, PT, RZ, c[0x0][0x368], PT ;  /* 0x0000da00ff007a0c */ /* 0x000fc80003f05070 */
[----:B------:R-:W-:-:S13]  /*24a0*/  ISETP.NE.AND.EX P0, PT, RZ, c[0x0][0x36c], PT, P0 ;  /* 0x0000db00ff007a0c */ /* 0x000fda0003f05300 */
[----:B------:R-:W-:Y:S05]  /*24b0*/  @!P0 BRA `(.L_x_1829) ;  /* 0x0000003000008947 */ /* 0x000fea0003800000 */
[----:B------:R-:W-:-:S05]  /*24c0*/  IMAD.WIDE R8, R239, R22, c[0x0][0x368] ;  /* 0x0000da00ef087625 */ /* 0x000fca00078e0216 */
[----:B------:R3:W5:Y:S01]  /*24d0*/  LDG.E R17, [R8.64] ;  /* 0x0000000c08117981 */ /* 0x000762000c1e1900 */
[----:B------:R-:W-:Y:S05]  /*24e0*/  BRA `(.L_x_1830) ;  /* 0x0000004000007947 */ /* 0x000fea0003800000 */
.L_x_1829:
[----:B------:R-:W-:Y:S05]  /*24f0*/  @!P5 BRA `(.L_x_1830) ;  /* 0x000000300000d947 */ /* 0x000fea0003800000 */
[----:B------:R3:W4:Y:S04]  /*2500*/  LDG.E R5, [R8.64] ;  /* 0x0000000c08057981 */ /* 0x000728000c1e1900 */
[----:B---3--:R-:W4:Y:S02]  /*2510*/  LDG.E R8, [R8.64+0x4] ;  /* 0x0000040c08087981 */ /* 0x008f24000c1e1900 */
[----:B----4-:R-:W-:Y:S02]  /*2520*/  IADD3 R17, -R5, R8, RZ ;  /* 0x0000000805117210 */ /* 0x010fe40007ffe1ff */
.L_x_1830:
[----:B------:R-:W-:Y:S01]  /*2530*/  ISETP.NE.U32.AND P0, PT, RZ, c[0x0][0x378], PT ;  /* 0x0000de00ff007a0c */ /* 0x000fe20003f05070 */
[----:B---3--:R-:W3:Y:S03]  /*2540*/  LDL R8, [R1+0xc0] ;  /* 0x0000c00001087983 */ /* 0x008ee60000100800 */
[----:B------:R-:W-:Y:S01]  /*2550*/  ISETP.NE.AND.EX P0, PT, RZ, c[0x0][0x37c], PT, P0 ;  /* 0x0000df00ff007a0c */ /* 0x000fe20003f05300 */
[----:B--2---:R4:W2:Y:S01]  /*2560*/  @P4 LDG.E R7, [R2.64] ;  /* 0x0000000c02074981 */ /* 0x0048a2000c1e1900 */
[----:B-----5:R-:W-:-:S03]  /*2570*/  IMAD.MOV.U32 R10, RZ, RZ, R17 ;  /* 0x000000ffff0a7224 */ /* 0x020fc600078e0011 */
[----:B------:R4:W2:Y:S08]  /*2580*/  @P4 LDG.E R5, [R2.64+0x4] ;  /* 0x0000040c02054981 */ /* 0x0008b0000c1e1900 */
[----:B----4-:R-:W-:-:S05]  /*2590*/  @P0 IMAD.WIDE R2, R239, R22, c[0x0][0x378] ;  /* 0x0000de00ef020625 */ /* 0x010fca00078e0216 */
[----:B------:R4:W2:Y:S01]  /*25a0*/  @P0 LDG.E R10, [R2.64] ;  /* 0x0000000c020a0981 */ /* 0x0008a2000c1e1900 */
[----:B-1----:R-:W-:-:S05]  /*25b0*/  IMAD.IADD R14, R17, 0x1, -R0 ;  /* 0x00000001110e7824 */ /* 0x002fca00078e0a00 */
[----:B------:R1:W-:Y:S01]  /*25c0*/  STL [R1+0x5c], R14 ;  /* 0x00005c0e01007387 */ /* 0x0003e20000100800 */
[----:B----4-:R-:W-:-:S05]  /*25d0*/  IMAD.MOV.U32 R2, RZ, RZ, c[0x0][0x2c4] ;  /* 0x0000b100ff027624 */ /* 0x010fca00078e00ff */
[----:B------:R-:W-:Y:S01]  /*25e0*/  ISETP.NE.AND P1, PT, R2, 0x1, PT ;  /* 0x000000010200780c */ /* 0x000fe20003f25270 */
[----:B---3--:R-:W-:Y:S02]  /*25f0*/  IMAD.SHL.U32 R9, R8, 0x80, RZ ;  /* 0x0000008008097824 */ /* 0x008fe400078e00ff */
[----:B------:R-:W-:-:S03]  /*2600*/  IMAD.MOV.U32 R8, RZ, RZ, c[0x0][0x32c] ;  /* 0x0000cb00ff087624 */ /* 0x000fc600078e00ff */
[----:B------:R-:W-:Y:S01]  /*2610*/  IADD3 R0, R9, 0x7f, RZ ;  /* 0x0000007f09007810 */ /* 0x000fe20007ffe0ff */
[----:B------:R1:W-:Y:S01]  /*2620*/  STL [R1+0x70], R9 ;  /* 0x0000700901007387 */ /* 0x0003e20000100800 */
[----:B------:R-:W-:Y:S01]  /*2630*/  ISETP.GE.AND P2, PT, R8, 0x1, PT ;  /* 0x000000010800780c */ /* 0x000fe20003f46270 */
[----:B--2---:R-:W-:-:S04]  /*2640*/  @P4 IMAD.IADD R4, R5, 0x1, -R7 ;  /* 0x0000000105044824 */ /* 0x004fc800078e0a07 */
[----:B------:R-:W-:-:S04]  /*2650*/  @P1 IMAD.HI.U32 R3, R0, c[0x0][0x2c8], RZ ;  /* 0x0000b20000031a27 */ /* 0x000fc800078e00ff */
[----:B------:R-:W-:Y:S01]  /*2660*/  IMAD.IADD R5, R14, 0x1, R4 ;  /* 0x000000010e057824 */ /* 0x000fe200078e0204 */
[----:B------:R-:W-:-:S04]  /*2670*/  @P1 SHF.R.U32.HI R0, RZ, c[0x0][0x2cc], R3 ;  /* 0x0000b300ff001a19 */ /* 0x000fc80000011603 */
[----:B------:R1:W-:Y:S01]  /*2680*/  STL.64 [R1+0x60], R4 ;  /* 0x0000600401007387 */ /* 0x0003e20000100a00 */
[----:B------:R-:W-:Y:S02]  /*2690*/  IADD3 R2, R5, 0x2f, RZ ;  /* 0x0000002f05027810 */ /* 0x000fe40007ffe0ff */
[----:B------:R-:W-:-:S03]  /*26a0*/  IADD3 R0, R0, 0x1, R5 ;  /* 0x0000000100007810 */ /* 0x000fc60007ffe005 */
[----:B------:R-:W-:-:S04]  /*26b0*/  IMAD.HI R2, R2, 0x2aaaaaab, RZ ;  /* 0x2aaaaaab02027827 */ /* 0x000fc800078e02ff */
[----:B------:R-:W-:Y:S01]  /*26c0*/  IMAD.IADD R3, R0, 0x1, -R21 ;  /* 0x0000000100037824 */ /* 0x000fe200078e0a15 */
[----:B------:R-:W-:-:S04]  /*26d0*/  SHF.R.U32.HI R7, RZ, 0x1f, R2 ;  /* 0x0000001fff077819 */ /* 0x000fc80000011602 */
[----:B------:R-:W-:Y:S02]  /*26e0*/  LEA.HI.SX32 R18, R2, R7, 0x1d ;  /* 0x0000000702127211 */ /* 0x000fe400078feaff */
[----:B------:R-:W-:Y:S01]  /*26f0*/  IADD3 R2, R3, c[0x0][0x328], RZ ;  /* 0x0000ca0003027a10 */ /* 0x000fe20007ffe0ff */
[----:B------:R1:W-:Y:S01]  /*2700*/  STL [R1+0x68], R10 ;  /* 0x0000680a01007387 */ /* 0x0003e20000100800 */
        /* <DEDUP_REMOVED lines=11> */
.L_x_1833:
[----:B------:R-:W-:-:S13]  /*27c0*/  ISETP.NE.AND P0, PT, R8, 0x1, PT ;  /* 0x000000010800780c */ /* 0x000fda0003f05270 */
[----:B------:R-:W-:-:S05]  /*27d0*/  @P0 IMAD.HI.U32 R3, R0, c[0x0][0x330], RZ ;  /* 0x0000cc0000030a27 */ /* 0x000fca00078e00ff */
[----:B------:R-:W-:Y:S02]  /*27e0*/  @P0 SHF.R.U32.HI R0, RZ, c[0x0][0x334], R3 ;  /* 0x0000cd00ff000a19 */ /* 0x000fe40000011603 */
.L_x_1834:
[----:B------:R-:W-:Y:S05]  /*27f0*/  BSYNC B0 ;  /* 0x0000000000007941 */ /* 0x000fea0003800000 */
.L_x_1832:
[----:B------:R-:W-:-:S05]  /*2800*/  IMAD R0, R0, R8, c[0x0][0x32c] ;  /* 0x0000cb0000007624 */ /* 0x000fca00078e0208 */
[----:B------:R-:W-:-:S04]  /*2810*/  IMNMX R2, R2, R0, PT ;  /* 0x0000000002027217 */ /* 0x000fc80003800200 */
.L_x_1831:
[----:B------:R-:W-:Y:S01]  /*2820*/  IADD3 R3, R2, 0x2f, RZ ;  /* 0x0000002f02037810 */ /* 0x000fe20007ffe0ff */
[----:B------:R-:W-:-:S04]  /*2830*/  @P1 IMAD.HI.U32 R2, R9, c[0x0][0x2c8], RZ ;  /* 0x0000b20009021a27 */ /* 0x000fc800078e00ff */
[----:B------:R-:W-:-:S04]  /*2840*/  IMAD.HI R3, R3, 0x2aaaaaab, RZ ;  /* 0x2aaaaaab03037827 */ /* 0x000fc800078e02ff */
[----:B------:R-:W-:Y:S01]  /*2850*/  IMAD.MOV.U32 R0, RZ, RZ, R9 ;  /* 0x000000ffff007224 */ /* 0x000fe200078e0009 */
[----:B------:R-:W-:Y:S02]  /*2860*/  @P1 SHF.R.U32.HI R0, RZ, c[0x0][0x2cc], R2 ;  /* 0x0000b300ff001a19 */ /* 0x000fe40000011602 */
[----:B-1----:R-:W-:Y:S02]  /*2870*/  SHF.R.U32.HI R9, RZ, 0x1f, R3 ;  /* 0x0000001fff097819 */ /* 0x002fe40000011603 */
[----:B------:R-:W-:Y:S02]  /*2880*/  IADD3 R0, R0, R5, -R21 ;  /* 0x0000000500007210 */ /* 0x000fe40007ffe815 */
[----:B------:R-:W-:Y:S02]  /*2890*/  LEA.HI.SX32 R9, R3, R9, 0x1d ;  /* 0x0000000903097211 */ /* 0x000fe400078feaff */
        /* <DEDUP_REMOVED lines=12> */
.L_x_1837:
[----:B------:R-:W-:-:S13]  /*2960*/  ISETP.NE.AND P0, PT, R8, 0x1, PT ;  /* 0x000000010800780c */ /* 0x000fda0003f05270 */
[----:B------:R-:W-:-:S05]  /*2970*/  @P0 IMAD.HI.U32 R3, R0, c[0x0][0x330], RZ ;  /* 0x0000cc0000030a27 */ /* 0x000fca00078e00ff */
[----:B------:R-:W-:Y:S02]  /*2980*/  @P0 SHF.R.U32.HI R0, RZ, c[0x0][0x334], R3 ;  /* 0x0000cd00ff000a19 */ /* 0x000fe40000011603 */
.L_x_1838:
[----:B------:R-:W-:Y:S05]  /*2990*/  BSYNC B0 ;  /* 0x0000000000007941 */ /* 0x000fea0003800000 */
.L_x_1836:
[----:B------:R-:W-:-:S05]  /*29a0*/  IMAD R0, R0, c[0x0][0x32c], RZ ;  /* 0x0000cb0000007a24 */ /* 0x000fca00078e02ff */
[----:B------:R-:W-:-:S05]  /*29b0*/  IMNMX R2, R2, R0, !PT ;  /* 0x0000000002027217 */ /* 0x000fca0007800200 */
.L_x_1835:
[----:B------:R-:W-:Y:S01]  /*29c0*/  IMAD.HI R2, R2, 0x2aaaaaab, RZ ;  /* 0x2aaaaaab02027827 */ /* 0x000fe200078e02ff */
[----:B------:R-:W-:Y:S01]  /*29d0*/  LOP3.LUT R0, R238, 0xff000000, RZ, 0xc0, !PT ;  /* 0xff000000ee007812 */ /* 0x000fe200078ec0ff */
[----:B------:R-:W-:Y:S03]  /*29e0*/  BSSY B0, `(.L_x_1839) ;  /* 0x000002d000007945 */ /* 0x000fe60003800000 */
[----:B------:R-:W-:Y:S02]  /*29f0*/  SHF.R.U32.HI R8, RZ, 0x1f, R2 ;  /* 0x0000001fff087819 */ /* 0x000fe40000011602 */
[----:B------:R-:W-:Y:S02]  /*2a00*/  SHF.R.U32.HI R0, RZ, 0x8, R0 ;  /* 0x00000008ff007819 */ /* 0x000fe40000011600 */
[----:B------:R-:W-:Y:S02]  /*2a10*/  LEA.HI.SX32 R8, R2, R8, 0x1d ;  /* 0x0000000802087211 */ /* 0x000fe400078feaff */
[----:B------:R-:W-:-:S02]  /*2a20*/  LOP3.LUT R2, R238, 0xff0000, RZ, 0xc0, !PT ;  /* 0x00ff0000ee027812 */ /* 0x000fc400078ec0ff */
[----:B------:R-:W-:Y:S02]  /*2a30*/  IMNMX R8, RZ, R8, !PT ;  /* 0x00000008ff087217 */ /* 0x000fe40007800200 */
[----:B------:R-:W-:Y:S01]  /*2a40*/  LEA.HI R0, R2, R0, RZ, 0x10 ;  /* 0x0000000002007211 */ /* 0x000fe200078f80ff */
[----:B------:R-:W-:Y:S01]  /*2a50*/  IMAD.MOV.U32 R2, RZ, RZ, RZ ;  /* 0x000000ffff027224 */ /* 0x000fe200078e00ff */
        /* <DEDUP_REMOVED lines=10> */
[----:B------:R-:W2:Y:S03]  /*2b00*/  I2F.RP R2, R7 ;  /* 0x0000000700027306 */ /* 0x000ea60000209400 */
[----:B------:R-:W-:-:S05]  /*2b10*/  IMAD.IADD R12, R12, 0x1, -R8 ;  /* 0x000000010c0c7824 */ /* 0x000fca00078e0a08 */
[----:B------:R-:W-:Y:S02]  /*2b20*/  IABS R16, R12 ;  /* 0x0000000c00107213 */ /* 0x000fe40000000000 */
[----:B------:R-:W-:-:S04]  /*2b30*/  LOP3.LUT R12, R12, R0, RZ, 0x3c, !PT ;  /* 0x000000000c0c7212 */ /* 0x000fc800078e3cff */
[----:B------:R-:W-:Y:S01]  /*2b40*/  ISETP.GE.AND P1, PT, R12, RZ, PT ;  /* 0x000000ff0c00720c */ /* 0x000fe20003f26270 */
        /* <DEDUP_REMOVED lines=22> */
.L_x_1840:
[----:B------:R-:W-:Y:S05]  /*2cb0*/  BSYNC B0 ;  /* 0x0000000000007941 */ /* 0x000fea0003800000 */
.L_x_1839:
[----:B------:R-:W2:Y:S01]  /*2cc0*/  LDL R12, [R1+0x1b0] ;  /* 0x0001b000010c7983 */ /* 0x000ea20000100800 */
[----:B------:R-:W-:-:S04]  /*2cd0*/  IMAD R8, R23, R2, R8 ;  /* 0x0000000217087224 */ /* 0x000fc800078e0208 */
[C---:B------:R-:W-:Y:S02]  /*2ce0*/  IMAD.IADD R0, R8.reuse, 0x1, R2 ;  /* 0x0000000108007824 */ /* 0x040fe400078e0202 */
[----:B------:R-:W-:-:S03]  /*2cf0*/  IMAD R2, R8, 0x30, -R14 ;  /* 0x0000003008027824 */ /* 0x000fc600078e0a0e */
[----:B------:R-:W-:Y:S02]  /*2d00*/  IMNMX R0, R9, R0, PT ;  /* 0x0000000009007217 */ /* 0x000fe40003800200 */
[----:B------:R-:W-:-:S03]  /*2d10*/  IMNMX R2, RZ, R2, !PT ;  /* 0x00000002ff027217 */ /* 0x000fc60007800200 */
[----:B------:R-:W-:-:S05]  /*2d20*/  IMAD R0, R0, 0x30, -R14 ;  /* 0x0000003000007824 */ /* 0x000fca00078e0a0e */
[----:B------:R-:W-:-:S04]  /*2d30*/  IMNMX R0, R0, R4, PT ;  /* 0x0000000400007217 */ /* 0x000fc80003800200 */
[----:B------:R-:W-:Y:S01]  /*2d40*/  ISETP.GT.AND P0, PT, R0, R2, PT ;  /* 0x000000020000720c */ /* 0x000fe20003f04270 */
[----:B-1----:R-:W-:-:S05]  /*2d50*/  IMAD.WIDE.U32 R2, R2, -0x55555555, RZ ;  /* 0xaaaaaaab02027825 */ /* 0x002fca00078e00ff */
[----:B------:R-:W-:-:S05]  /*2d60*/  SHF.R.U32.HI R113, RZ, 0x5, R3 ;  /* 0x00000005ff717819 */ /* 0x000fca0000011603 */
[----:B------:R-:W-:Y:S02]  /*2d70*/  IMAD.MOV.U32 R7, RZ, RZ, R113 ;  /* 0x000000ffff077224 */ /* 0x000fe400078e0071 */
[----:B------:R-:W-:-:S05]  /*2d80*/  @P0 IADD3 R0, R0, 0x2f, RZ ;  /* 0x0000002f00000810 */ /* 0x000fca0007ffe0ff */
[----:B------:R-:W-:-:S05]  /*2d90*/  @P0 IMAD.HI R0, R0, 0x2aaaaaab, RZ ;  /* 0x2aaaaaab00000827 */ /* 0x000fca00078e02ff */
[----:B------:R-:W-:-:S04]  /*2da0*/  @P0 SHF.R.U32.HI R2, RZ, 0x1f, R0 ;  /* 0x0000001fff020819 */ /* 0x000fc80000011600 */
[----:B------:R-:W-:-:S04]  /*2db0*/  @P0 LEA.HI.SX32 R7, R0, R2, 0x1d ;  /* 0x0000000200070211 */ /* 0x000fc800078feaff */
[----:B------:R-:W-:Y:S01]  /*2dc0*/  ISETP.GT.AND P0, PT, R7, R113, PT ;  /* 0x000000710700720c */ /* 0x000fe20003f04270 */
[----:B--2---:R-:W-:-:S04]  /*2dd0*/  IMAD.IADD R220, R6, 0x1, R12 ;  /* 0x0000000106dc7824 */ /* 0x004fc800078e020c */
[----:B------:R-:W-:-:S08]  /*2de0*/  IMAD.SHL.U32 R220, R220, 0x2, RZ ;  /* 0x00000002dcdc7824 */ /* 0x000fd000078e00ff */
[----:B------:R-:W-:Y:S05]  /*2df0*/  @!P0 BRA `(.L_x_1841) ;  /* 0x00006ad000008947 */ /* 0x000fea0003800000 */
[----:B------:R-:W-:Y:S02]  /*2e00*/  ISETP.NE.U32.AND P0, PT, RZ, c[0x0][0x340], PT ;  /* 0x0000d000ff007a0c */ /* 0x000fe40003f05070 */
[----:B------:R-:W-:Y:S02]  /*2e10*/  SHF.R.S32.HI R30, RZ, 0x1f, R231 ;  /* 0x0000001fff1e7819 */ /* 0x000fe400000114e7 */
[----:B------:R-:W-:-:S13]  /*2e20*/  ISETP.NE.AND.EX P3, PT, RZ, c[0x0][0x344], PT, P0 ;  /* 0x0000d100ff007a0c */ /* 0x000fda0003f65300 */
[----:B------:R-:W-:-:S05]  /*2e30*/  @P3 IMAD.WIDE R2, R239, R22, c[0x0][0x340] ;  /* 0x0000d000ef023625 */ /* 0x000fca00078e0216 */
[----:B------:R1:W2:Y:S01]  /*2e40*/  @P3 LDG.E R26, [R2.64] ;  /* 0x0000000c021a3981 */ /* 0x0002a2000c1e1900 */
[----:B------:R-:W-:Y:S01]  /*2e50*/  SHF.R.S32.HI R25, RZ, 0x1f, R239 ;  /* 0x0000001fff197819 */ /* 0x000fe200000114ef */
[----:B------:R-:W-:Y:S01]  /*2e60*/  IMAD.WIDE.U32 R8, R243, c[0x0][0x1e8], RZ ;  /* 0x00007a00f3087a25 */ /* 0x000fe200078e00ff */
[----:B------:R-:W-:Y:S02]  /*2e70*/  SEL R86, R239, RZ, !P4 ;  /* 0x000000ffef567207 */ /* 0x000fe40006000000 */
[----:B------:R-:W-:Y:S01]  /*2e80*/  SEL R29, R25, RZ, !P4 ;  /* 0x000000ff191d7207 */ /* 0x000fe20006000000 */
[----:B------:R-:W-:Y:S01]  /*2e90*/  IMAD.WIDE.U32 R12, R231, c[0x0][0x280], R140 ;  /* 0x0000a000e70c7a25 */ /* 0x000fe200078e008c */
[----:B------:R-:W-:Y:S02]  /*2ea0*/  IADD3 R38, R7, -0x1, RZ ;  /* 0xffffffff07267810 */ /* 0x000fe40007ffe0ff */
[----:B------:R-:W-:Y:S01]  /*2eb0*/  IADD3 R112, P0, R231, R19, RZ ;  /* 0x00000013e7707210 */ /* 0x000fe20007f1e0ff */
[----:B------:R-:W-:Y:S01]  /*2ec0*/  IMAD R0, R29, c[0x0][0x248], RZ ;  /* 0x000092001d007a24 */ /* 0x000fe200078e02ff */
[----:B------:R-:W-:Y:S01]  /*2ed0*/  MOV R22, R8 ;  /* 0x0000000800167202 */ /* 0x000fe20000000f00 */
[----:B------:R-:W-:Y:S01]  /*2ee0*/  IMAD R8, R38, -0x30, R4 ;  /* 0xffffffd026087824 */ /* 0x000fe200078e0204 */
[----:B------:R-:W-:Y:S01]  /*2ef0*/  LEA.HI.X.SX32 R122, R19, R30, 0x1, P0 ;  /* 0x0000001e137a7211 */ /* 0x000fe200000f0eff */
[----:B------:R-:W-:Y:S01]  /*2f00*/  IMAD R0, R86, c[0x0][0x24c], R0 ;  /* 0x0000930056007a24 */ /* 0x000fe200078e0200 */
[----:B------:R-:W-:Y:S01]  /*2f10*/  MOV R126, 0x30 ;  /* 0x00000030007e7802 */ /* 0x000fe20000000f00 */
[----:B------:R-:W-:Y:S01]  /*2f20*/  IMAD R24, R30, c[0x0][0x280], RZ ;  /* 0x0000a0001e187a24 */ /* 0x000fe200078e02ff */
[----:B------:R-:W-:Y:S01]  /*2f30*/  IMNMX R8, R8, 0x30, PT ;  /* 0x0000003008087817 */ /* 0x000fe20003800200 */
[----:B------:R-:W-:Y:S01]  /*2f40*/  IMAD.IADD R28, R20, 0x1, R17 ;  /* 0x00000001141c7824 */ /* 0x000fe200078e0211 */
[----:B------:R-:W-:Y:S01]  /*2f50*/  LOP3.LUT R215, R215, 0xfffffff7, RZ, 0xc0, !PT ;  /* 0xfffffff7d7d77812 */ /* 0x000fe200078ec0ff */
[----:B------:R-:W-:Y:S01]  /*2f60*/  IMAD R138, R126, c[0x0][0x23c], RZ ;  /* 0x00008f007e8a7a24 */ /* 0x000fe200078e02ff */
[----:B------:R-:W-:Y:S01]  /*2f70*/  ISETP.GE.AND P6, PT, R234, c[0x0][0x1d4], PT ;  /* 0x00007500ea007a0c */ /* 0x000fe20003fc6270 */
[----:B------:R-:W-:Y:S01]  /*2f80*/  IMAD.WIDE.U32 R124, R126, c[0x0][0x238], RZ ;  /* 0x00008e007e7c7a25 */ /* 0x000fe200078e00ff */
[----:B------:R-:W-:-:S02]  /*2f90*/  SHF.R.S32.HI R143, RZ, 0x1f, R142 ;  /* 0x0000001fff8f7819 */ /* 0x000fc4000001148e */
[----:B------:R-:W-:Y:S01]  /*2fa0*/  MOV R134, c[0x0][0x238] ;  /* 0x00008e0000867a02 */ /* 0x000fe20000000f00 */
[C---:B-1----:R-:W-:Y:S01]  /*2fb0*/  IMAD.WIDE.U32 R2, R243.reuse, c[0x0][0x240], R140 ;  /* 0x00009000f3027a25 */ /* 0x042fe200078e008c */
[----:B------:R-:W-:Y:S02]  /*2fc0*/  MOV R148, c[0x0][0x290] ;  /* 0x0000a40000947a02 */ /* 0x000fe40000000f00 */
[----:B------:R-:W-:Y:S01]  /*2fd0*/  SHF.L.U32 R154, R134, 0x5, RZ ;  /* 0x00000005869a7819 */ /* 0x000fe200000006ff */
[----:B------:R-:W-:Y:S01]  /*2fe0*/  IMAD R3, R243, c[0x0][0x244], R3 ;  /* 0x00009100f3037a24 */ /* 0x000fe200078e0203 */
[----:B------:R-:W-:Y:S01]  /*2ff0*/  MOV R71, c[0x0][0x27c] ;  /* 0x00009f0000477a02 */ /* 0x000fe20000000f00 */
[----:B------:R-:W-:Y:S02]  /*3000*/  IMAD.IADD R138, R125, 0x1, R138 ;  /* 0x000000017d8a7824 */ /* 0x000fe400078e028a */
[----:B------:R-:W-:Y:S01]  /*3010*/  IMAD.WIDE.U32 R2, R86, c[0x0][0x248], R2 ;  /* 0x0000920056027a25 */ /* 0x000fe200078e0002 */
[----:B------:R-:W-:-:S03]  /*3020*/  SHF.L.U32 R70, R71, 0x1, RZ ;  /* 0x0000000147467819 */ /* 0x000fc600000006ff */
[----:B------:R-:W-:Y:S01]  /*3030*/  IMAD.MOV.U32 R20, RZ, RZ, R12 ;  /* 0x000000ffff147224 */ /* 0x000fe200078e000c */
[----:B------:R-:W-:Y:S01]  /*3040*/  IADD3 R3, R3, R0, RZ ;  /* 0x0000000003037210 */ /* 0x000fe20007ffe0ff */
[----:B------:R-:W-:Y:S01]  /*3050*/  IMAD R0, R122, c[0x0][0x238], RZ ;  /* 0x00008e007a007a24 */ /* 0x000fe200078e02ff */
[----:B------:R-:W-:Y:S01]  /*3060*/  SHF.R.S32.HI R12, RZ, 0x1f, R38 ;  /* 0x0000001fff0c7819 */ /* 0x000fe20000011426 */
[C---:B------:R-:W-:Y:S02]  /*3070*/  IMAD R24, R231.reuse, c[0x0][0x284], R24 ;  /* 0x0000a100e7187a24 */ /* 0x040fe400078e0218 */
[C---:B------:R-:W-:Y:S01]  /*3080*/  IMAD R7, R112.reuse, c[0x0][0x23c], R0 ;  /* 0x00008f0070077a24 */ /* 0x040fe200078e0200 */
[----:B------:R-:W-:Y:S01]  /*3090*/  IADD3 R0, -R231, R8, RZ ;  /* 0x00000008e7007210 */ /* 0x000fe20007ffe1ff */
[----:B------:R-:W-:Y:S01]  /*30a0*/  IMAD.WIDE.U32 R110, R112, c[0x0][0x238], R2 ;  /* 0x00008e00706e7a25 */ /* 0x000fe200078e0002 */
[----:B------:R-:W-:Y:S02]  /*30b0*/  IADD3 R21, R24, R13, RZ ;  /* 0x0000000d18157210 */ /* 0x000fe40007ffe0ff */
[C---:B------:R-:W-:Y:S01]  /*30c0*/  ISETP.GE.AND P1, PT, R0.reuse, 0x1, PT ;  /* 0x000000010000780c */ /* 0x040fe20003f26270 */
[----:B------:R-:W-:Y:S01]  /*30d0*/  IMAD R23, R243, c[0x0][0x1ec], R9 ;  /* 0x00007b00f3177a24 */ /* 0x000fe200078e0209 */
[----:B------:R-:W-:Y:S01]  /*30e0*/  ISETP.GT.AND P0, PT, R0, 0x20, PT ;  /* 0x000000200000780c */ /* 0x000fe20003f04270 */
[----:B------:R-:W-:Y:S01]  /*30f0*/  IMAD R9, R138, R38, RZ ;  /* 0x000000268a097224 */ /* 0x000fe200078e02ff */
[----:B------:R-:W-:Y:S01]  /*3100*/  SHF.R.S32.HI R0, RZ, 0x1f, R10 ;  /* 0x0000001fff007819 */ /* 0x000fe2000001140a */
[----:B------:R-:W-:-:S02]  /*3110*/  IMAD.IADD R109, R111, 0x1, R7 ;  /* 0x000000016f6d7824 */ /* 0x000fc400078e0207 */
[----:B------:R-:W-:Y:S02]  /*3120*/  IMAD.MOV.U32 R108, RZ, RZ, R110 ;  /* 0x000000ffff6c7224 */ /* 0x000fe400078e006e */
[-C--:B------:R-:W-:Y:S02]  /*3130*/  IMAD R9, R12, R124.reuse, R9 ;  /* 0x0000007c0c097224 */ /* 0x080fe400078e0209 */
[----:B------:R-:W-:-:S04]  /*3140*/  IMAD.WIDE.U32 R12, R38, R124, R108 ;  /* 0x0000007c260c7225 */ /* 0x000fc800078e006c */
[----:B------:R-:W-:Y:S01]  /*3150*/  IMAD.IADD R7, R13, 0x1, R9 ;  /* 0x000000010d077824 */ /* 0x000fe200078e0209 */
[----:B------:R-:W-:Y:S01]  /*3160*/  @P1 LEA R8, P2, R12, c[0x0][0x220], 0x1 ;  /* 0x000088000c081a11 */ /* 0x000fe200078408ff */
[----:B------:R-:W-:Y:S02]  /*3170*/  IMAD R5, R30, c[0x0][0x290], RZ ;  /* 0x0000a4001e057a24 */ /* 0x000fe400078e02ff */
[C---:B------:R-:W-:Y:S01]  /*3180*/  IMAD.WIDE.U32 R16, R231.reuse, c[0x0][0x290], R142 ;  /* 0x0000a400e7107a25 */ /* 0x040fe200078e008e */
[----:B------:R-:W-:Y:S02]  /*3190*/  @P1 LEA.HI.X R9, R12, c[0x0][0x224], R7, 0x1, P2 ;  /* 0x000089000c091a11 */ /* 0x000fe400010f0c07 */
[----:B------:R-:W-:Y:S01]  /*31a0*/  ISETP.GE.AND P2, PT, R140, c[0x0][0x1d4], PT ;  /* 0x000075008c007a0c */ /* 0x000fe20003f46270 */
[C---:B------:R-:W-:Y:S02]  /*31b0*/  IMAD R5, R231.reuse, c[0x0][0x294], R5 ;  /* 0x0000a500e7057a24 */ /* 0x040fe400078e0205 */
[----:B------:R-:W-:-:S03]  /*31c0*/  IMAD.WIDE.U32 R14, R231, c[0x0][0x290], R140 ;  /* 0x0000a400e70e7a25 */ /* 0x000fc600078e008c */
[----:B------:R-:W-:Y:S01]  /*31d0*/  IADD3 R17, R17, R5, RZ ;  /* 0x0000000511117210 */ /* 0x000fe20007ffe0ff */
[----:B------:R-:W-:Y:S02]  /*31e0*/  IMAD.MOV.U32 R133, RZ, RZ, 0x5 ;  /* 0x00000005ff857424 */ /* 0x000fe400078e00ff */
[----:B------:R-:W-:Y:S01]  /*31f0*/  IMAD.IADD R15, R5, 0x1, R15 ;  /* 0x00000001050f7824 */ /* 0x000fe200078e020f */
[----:B------:R-:W-:Y:S01]  /*3200*/  @P0 IADD3 R5, P4, R154, R12, RZ ;  /* 0x0000000c9a050210 */ /* 0x000fe20007f9e0ff */
[----:B------:R-:W-:Y:S01]  /*3210*/  IMAD.WIDE.U32 R18, R231, c[0x0][0x280], R142 ;  /* 0x0000a000e7127a25 */ /* 0x000fe200078e008e */
[----:B------:R-:W-:Y:S02]  /*3220*/  SHF.L.U64.HI R134, R134, R133, c[0x0][0x23c] ;  /* 0x00008f0086867619 */ /* 0x000fe40000010285 */
[----:B------:R-:W-:Y:S01]  /*3230*/  @P2 LOP3.LUT R215, R215, 0x8, RZ, 0xfc, !PT ;  /* 0x00000008d7d72812 */ /* 0x000fe200078efcff */
[----:B------:R-:W-:Y:S01]  /*3240*/  IMAD.IADD R19, R19, 0x1, R24 ;  /* 0x0000000113137824 */ /* 0x000fe200078e0218 */
[----:B------:R-:W-:Y:S01]  /*3250*/  @P0 IADD3.X R7, R7, R134, RZ, P4, !PT ;  /* 0x0000008607070210 */ /* 0x000fe200027fe4ff */
[----:B------:R-:W-:Y:S01]  /*3260*/  IMAD R24, R0, c[0x0][0x290], RZ ;  /* 0x0000a40000187a24 */ /* 0x000fe200078e02ff */
[----:B------:R-:W-:Y:S01]  /*3270*/  LOP3.LUT R215, R215, 0xfffffffb, RZ, 0xc0, !PT ;  /* 0xfffffffbd7d77812 */ /* 0x000fe200078ec0ff */
[----:B------:R-:W-:Y:S01]  /*3280*/  IMAD.WIDE.U32 R92, R10, c[0x0][0x290], R14 ;  /* 0x0000a4000a5c7a25 */ /* 0x000fe200078e000e */
[----:B------:R-:W-:-:S02]  /*3290*/  SHF.R.S32.HI R15, RZ, 0x1f, R28 ;  /* 0x0000001fff0f7819 */ /* 0x000fc4000001141c */
[C---:B------:R-:W-:Y:S01]  /*32a0*/  SHF.L.U64.HI R132, R148.reuse, R133, c[0x0][0x294] ;  /* 0x0000a50094847619 */ /* 0x040fe20000010285 */
[----:B------:R-:W-:Y:S01]  /*32b0*/  IMAD.WIDE.U32 R152, R231, c[0x0][0x1e0], RZ ;  /* 0x00007800e7987a25 */ /* 0x000fe200078e00ff */
[----:B------:R-:W-:-:S03]  /*32c0*/  SHF.L.U32 R148, R148, 0x5, RZ ;  /* 0x0000000594947819 */ /* 0x000fc600000006ff */
[----:B------:R-:W-:Y:S02]  /*32d0*/  IMAD R82, R15, c[0x0][0x1e0], RZ ;  /* 0x000078000f527a24 */ /* 0x000fe400078e02ff */
[----:B------:R-:W-:Y:S02]  /*32e0*/  IMAD.MOV.U32 R145, RZ, RZ, c[0x0][0x280] ;  /* 0x0000a000ff917624 */ /* 0x000fe400078e00ff */
[----:B------:R-:W-:Y:S02]  /*32f0*/  IMAD R82, R28, c[0x0][0x1e4], R82 ;  /* 0x000079001c527a24 */ /* 0x000fe400078e0252 */
[C---:B------:R-:W-:Y:S01]  /*3300*/  IMAD R24, R10.reuse, c[0x0][0x294], R24 ;  /* 0x0000a5000a187a24 */ /* 0x040fe200078e0218 */
[----:B------:R-:W-:Y:S01]  /*3310*/  SHF.L.U64.HI R123, R145, R133, c[0x0][0x284] ;  /* 0x0000a100917b7619 */ /* 0x000fe20000010285 */
[----:B------:R-:W-:-:S04]  /*3320*/  IMAD.WIDE.U32 R94, R10, c[0x0][0x280], R20 ;  /* 0x0000a0000a5e7a25 */ /* 0x000fc800078e0014 */
[----:B------:R-:W-:-:S04]  /*3330*/  IMAD.WIDE.U32 R90, R10, c[0x0][0x280], R18 ;  /* 0x0000a0000a5a7a25 */ /* 0x000fc800078e0012 */
[----:B------:R-:W-:-:S04]  /*3340*/  IMAD.WIDE.U32 R88, R10, c[0x0][0x290], R16 ;  /* 0x0000a4000a587a25 */ /* 0x000fc800078e0010 */
[C---:B------:R-:W-:Y:S01]  /*3350*/  IMAD R137, R126.reuse, c[0x0][0x1e4], RZ ;  /* 0x000079007e897a24 */ /* 0x040fe200078e02ff */
[----:B------:R-:W-:Y:S01]  /*3360*/  IADD3 R103, R89, R24, RZ ;  /* 0x0000001859677210 */ /* 0x000fe20007ffe0ff */
[C---:B------:R-:W-:Y:S02]  /*3370*/  IMAD R135, R126.reuse, c[0x0][0x284], RZ ;  /* 0x0000a1007e877a24 */ /* 0x040fe400078e02ff */
[C---:B------:R-:W-:Y:S02]  /*3380*/  IMAD R136, R126.reuse, c[0x0][0x294], RZ ;  /* 0x0000a5007e887a24 */ /* 0x040fe400078e02ff */
[----:B------:R-:W-:-:S04]  /*3390*/  IMAD.WIDE.U32 R130, R126, c[0x0][0x1e0], RZ ;  /* 0x000078007e827a25 */ /* 0x000fc800078e00ff */
[----:B------:R-:W-:Y:S01]  /*33a0*/  IMAD.WIDE.U32 R128, R126, c[0x0][0x280], RZ ;  /* 0x0000a0007e807a25 */ /* 0x000fe200078e00ff */
[----:B------:R-:W-:-:S03]  /*33b0*/  IADD3 R137, R131, R137, RZ ;  /* 0x0000008983897210 */ /* 0x000fc60007ffe0ff */
[----:B------:R-:W-:Y:S01]  /*33c0*/  IMAD.WIDE.U32 R126, R126, c[0x0][0x290], RZ ;  /* 0x0000a4007e7e7a25 */ /* 0x000fe200078e00ff */
[----:B------:R-:W-:-:S03]  /*33d0*/  IADD3 R135, R129, R135, RZ ;  /* 0x0000008781877210 */ /* 0x000fc60007ffe0ff */
[----:B------:R-:W-:Y:S02]  /*33e0*/  IMAD.SHL.U32 R145, R145, 0x20, RZ ;  /* 0x0000002091917824 */ /* 0x000fe400078e00ff */
[----:B------:R-:W-:Y:S02]  /*33f0*/  IMAD.IADD R136, R127, 0x1, R136 ;  /* 0x000000017f887824 */ /* 0x000fe400078e0288 */
[----:B------:R-:W-:Y:S01]  /*3400*/  IMAD.IADD R105, R24, 0x1, R93 ;  /* 0x0000000118697824 */ /* 0x000fe200078e025d */
[----:B--2---:R-:W-:Y:S01]  /*3410*/  @P3 MOV R2, R26 ;  /* 0x0000001a00023202 */ /* 0x004fe20000000f00 */
[----:B------:R-:W-:Y:S01]  /*3420*/  @!P3 IMAD.MOV.U32 R2, RZ, RZ, R239 ;  /* 0x000000ffff02b224 */ /* 0x000fe200078e00ef */
[----:B------:R-:W-:Y:S02]  /*3430*/  @P3 SHF.R.S32.HI R3, RZ, 0x1f, R26 ;  /* 0x0000001fff033819 */ /* 0x000fe4000001141a */
[----:B------:R-:W-:Y:S01]  /*3440*/  @!P3 MOV R3, R25 ;  /* 0x000000190003b202 */ /* 0x000fe20000000f00 */
[----:B------:R-:W-:Y:S01]  /*3450*/  IMAD R25, R0, c[0x0][0x280], RZ ;  /* 0x0000a00000197a24 */ /* 0x000fe200078e02ff */
[----:B------:R-:W-:-:S02]  /*3460*/  SEL R27, R2, RZ, !P5 ;  /* 0x000000ff021b7207 */ /* 0x000fc40006800000 */
[----:B------:R-:W-:Y:S01]  /*3470*/  SEL R26, R3, RZ, !P5 ;  /* 0x000000ff031a7207 */ /* 0x000fe20006800000 */
[----:B------:R-:W-:Y:S01]  /*3480*/  IMAD R25, R10, c[0x0][0x284], R25 ;  /* 0x0000a1000a197a24 */ /* 0x000fe200078e0219 */
[----:B------:R-:W-:Y:S01]  /*3490*/  ISETP.GE.AND P5, PT, R144, c[0x0][0x1d4], PT ;  /* 0x0000750090007a0c */ /* 0x000fe20003fa6270 */
[----:B------:R-:W-:Y:S01]  /*34a0*/  IMAD.WIDE.U32 R12, R27, c[0x0][0x1f0], R22 ;  /* 0x00007c001b0c7a25 */ /* 0x000fe200078e0016 */
[----:B------:R-:W-:Y:S02]  /*34b0*/  ISETP.GE.AND P3, PT, R233, c[0x0][0x1d4], PT ;  /* 0x00007500e9007a0c */ /* 0x000fe40003f66270 */
[----:B------:R-:W-:Y:S01]  /*34c0*/  @P0 LEA R2, P2, R5, c[0x0][0x220], 0x1 ;  /* 0x0000880005020a11 */ /* 0x000fe200078408ff */
[----:B------:R-:W-:Y:S01]  /*34d0*/  IMAD R0, R26, c[0x0][0x1f0], RZ ;  /* 0x00007c001a007a24 */ /* 0x000fe200078e02ff */
[----:B------:R-:W-:Y:S02]  /*34e0*/  IADD3 R107, R25, R95, RZ ;  /* 0x0000005f196b7210 */ /* 0x000fe40007ffe0ff */
[----:B------:R-:W-:Y:S01]  /*34f0*/  @P0 LEA.HI.X R3, R5, c[0x0][0x224], R7, 0x1, P2 ;  /* 0x0000890005030a11 */ /* 0x000fe200010f0c07 */
[----:B------:R-:W-:Y:S01]  /*3500*/  IMAD R0, R27, c[0x0][0x1f4], R0 ;  /* 0x00007d001b007a24 */ /* 0x000fe200078e0200 */
[----:B------:R-:W-:-:S03]  /*3510*/  IADD3 R104, R91, R25, RZ ;  /* 0x000000195b687210 */ /* 0x000fc60007ffe0ff */
[----:B------:R-:W-:-:S04]  /*3520*/  @P5 LOP3.LUT R215, R215, 0x4, RZ, 0xfc, !PT ;  /* 0x00000004d7d75812 */ /* 0x000fc800078efcff */
[----:B------:R-:W-:-:S04]  /*3530*/  LOP3.LUT R215, R215, 0xfffffffd, RZ, 0xc0, !PT ;  /* 0xfffffffdd7d77812 */ /* 0x000fc800078ec0ff */
[----:B------:R-:W-:-:S04]  /*3540*/  @P3 LOP3.LUT R215, R215, 0x2, RZ, 0xfc, !PT ;  /* 0x00000002d7d73812 */ /* 0x000fc800078efcff */
[----:B------:R-:W-:-:S04]  /*3550*/  LOP3.LUT R215, R215, 0xfffffffe, RZ, 0xc0, !PT ;  /* 0xfffffffed7d77812 */ /* 0x000fc800078ec0ff */
[----:B------:R-:W-:-:S04]  /*3560*/  @P6 LOP3.LUT R215, R215, 0x1, RZ, 0xfc, !PT ;  /* 0x00000001d7d76812 */ /* 0x000fc800078efcff */
[----:B------:R-:W-:-:S13]  /*3570*/  LOP3.LUT P4, RZ, R215, 0x8, RZ, 0xc0, !PT ;  /* 0x00000008d7ff7812 */ /* 0x000fda000788c0ff */
[----:B------:R-:W-:Y:S01]  /*3580*/  @!PT LDS RZ, [RZ] ;  /* 0x00000000fffff984 */ /* 0x000fe20000000800 */
[----:B------:R-:W-:Y:S01]  /*3590*/  @!PT LDS RZ, [RZ] ;  /* 0x00000000fffff984 */ /* 0x000fe20000000800 */
[----:B------:R-:W-:Y:S01]  /*35a0*/  @!PT LDS RZ, [RZ] ;  /* 0x00000000fffff984 */ /* 0x000fe20000000800 */
[----:B------:R1:W-:Y:S04]  /*35b0*/  @P1 LDGSTS.E.BYPASS.LTC128B.128 [R220+0xa080], [R8.64], !P4 ;  /* 0x0a08000008dc1fae */ /* 0x0003e8000e101d4c */
[----:B------:R1:W-:Y:S04]  /*35c0*/  @P1 LDGSTS.E.BYPASS.LTC128B.128 [R220+0xb880], [R8.64+0x80], !P5 ;  /* 0x0b88008008dc1fae */ /* 0x0003e8000e901d4c */
[----:B------:R1:W-:Y:S04]  /*35d0*/  @P1 LDGSTS.E.BYPASS.LTC128B.128 [R220+0xd080], [R8.64+0x100], !P3 ;  /* 0x0d08010008dc1fae */ /* 0x0003e8000d901d4c */
[----:B------:R1:W-:Y:S01]  /*35e0*/  @P1 LDGSTS.E.BYPASS.LTC128B.128 [R220+0xe880], [R8.64+0x180], !P6 ;  /* 0x0e88018008dc1fae */ /* 0x0003e2000f101d4c */
[----:B------:R-:W-:-:S03]  /*35f0*/  ISETP.GE.AND P1, PT, R140, c[0x0][0x27c], PT ;  /* 0x00009f008c007a0c */ /* 0x000fc60003f26270 */
[----:B------:R2:W-:Y:S04]  /*3600*/  @P0 LDGSTS.E.BYPASS.LTC128B.128 [R223+0xb080], [R2.64], !P4 ;  /* 0x0b08000002df0fae */ /* 0x0005e8000e101d4c */
[----:B------:R2:W-:Y:S04]  /*3610*/  @P0 LDGSTS.E.BYPASS.LTC128B.128 [R223+0xc880], [R2.64+0x80], !P5 ;  /* 0x0c88008002df0fae */ /* 0x0005e8000e901d4c */
[----:B------:R2:W-:Y:S04]  /*3620*/  @P0 LDGSTS.E.BYPASS.LTC128B.128 [R223+0xe080], [R2.64+0x100], !P3 ;  /* 0x0e08010002df0fae */ /* 0x0005e8000d901d4c */
[----:B------:R2:W-:Y:S04]  /*3630*/  @P0 LDGSTS.E.BYPASS.LTC128B.128 [R223+0xf880], [R2.64+0x180], !P6 ;  /* 0x0f88018002df0fae */ /* 0x0005e8000f101d4c */
[----:B------:R-:W0:Y:S01]  /*3640*/  LDGDEPBAR ;  /* 0x00000000000079af */ /* 0x000e220000000000 */
[----:B------:R-:W-:Y:S01]  /*3650*/  WARPSYNC 0xffffffff ;  /* 0xffffffff00007948 */ /* 0x000fe20003800000 */
[----:B-1----:R-:W-:Y:S01]  /*3660*/  IMAD.IADD R9, R13, 0x1, R0 ;  /* 0x000000010d097824 */ /* 0x002fe200078e0200 */
[----:B------:R-:W-:Y:S01]  /*3670*/  MOV R8, R12 ;  /* 0x0000000c00087202 */ /* 0x000fe20000000f00 */
[----:B------:R-:W-:-:S04]  /*3680*/  IMAD R0, R30, c[0x0][0x1e0], RZ ;  /* 0x000078001e007a24 */ /* 0x000fc800078e02ff */
[----:B------:R-:W-:Y:S02]  /*3690*/  IMAD R0, R231, c[0x0][0x1e4], R0 ;  /* 0x00007900e7007a24 */ /* 0x000fe400078e0200 */
[----:B------:R-:W-:-:S04]  /*36a0*/  IMAD.WIDE.U32 R80, R28, c[0x0][0x1e0], R8 ;  /* 0x000078001c507a25 */ /* 0x000fc800078e0008 */
[----:B------:R-:W-:Y:S01]  /*36b0*/  IMAD.IADD R114, R153, 0x1, R0 ;  /* 0x0000000199727824 */ /* 0x000fe200078e0200 */
[----:B------:R-:W-:Y:S02]  /*36c0*/  IADD3 R106, P2, P0, R80, R152, R140 ;  /* 0x00000098506a7210 */ /* 0x000fe4000785e08c */
[----:B------:R-:W-:-:S04]  /*36d0*/  IADD3 R82, R81, R82, RZ ;  /* 0x0000005251527210 */ /* 0x000fc80007ffe0ff */
[----:B------:R-:W-:Y:S02]  /*36e0*/  IADD3.X R102, R82, R114, R141, P2, P0 ;  /* 0x0000007252667210 */ /* 0x000fe400017e048d */
[----:B--2---:R-:W-:Y:S01]  /*36f0*/  ISETP.GE.AND P2, PT, R144, c[0x0][0x27c], PT ;  /* 0x00009f0090007a0c */ /* 0x004fe20003f46270 */
[----:B------:R-:W-:Y:S01]  /*3700*/  IMAD R5, R29, c[0x0][0x268], RZ ;  /* 0x00009a001d057a24 */ /* 0x000fe200078e02ff */
[----:B------:R-:W-:Y:S01]  /*3710*/  SEL R0, RZ, c[0x0][0x27c], !P1 ;  /* 0x00009f00ff007a07 */ /* 0x000fe20004800000 */
[C---:B------:R-:W-:Y:S01]  /*3720*/  IMAD.WIDE.U32 R8, R243.reuse, c[0x0][0x260], R140 ;  /* 0x00009800f3087a25 */ /* 0x040fe200078e008c */
[----:B------:R-:W-:Y:S01]  /*3730*/  SEL R7, RZ, c[0x0][0x27c], !P2 ;  /* 0x00009f00ff077a07 */ /* 0x000fe20005000000 */
[----:B------:R-:W-:Y:S01]  /*3740*/  BAR.SYNC.DEFER_BLOCKING 0x0 ;  /* 0x0000000000007b1d */ /* 0x000fe20000010000 */
[----:B------:R-:W-:Y:S01]  /*3750*/  SHF.R.U32.HI R139, RZ, 0x3, R241 ;  /* 0x00000003ff8b7819 */ /* 0x000fe200000116f1 */
[----:B------:R-:W-:Y:S01]  /*3760*/  IMAD.IADD R0, R140, 0x1, R0 ;  /* 0x000000018c007824 */ /* 0x000fe200078e0200 */
[----:B------:R-:W-:Y:S01]  /*3770*/  SHF.R.U32.HI R32, RZ, 0x3, R242 ;  /* 0x00000003ff207819 */ /* 0x000fe200000116f2 */
[----:B------:R-:W-:Y:S01]  /*3780*/  IMAD.WIDE.U32 R2, R243, c[0x0][0x210], R140 ;  /* 0x00008400f3027a25 */ /* 0x000fe200078e008c */
[C---:B------:R-:W-:Y:S01]  /*3790*/  IADD3 R121, P0, R231.reuse, R28, RZ ;  /* 0x0000001ce7797210 */ /* 0x040fe20007f1e0ff */
[----:B------:R-:W-:Y:S01]  /*37a0*/  ULDC.U8 UR6, c[0x0][0x298] ;  /* 0x0000a60000067ab9 */ /* 0x000fe20000000000 */
[----:B------:R-:W-:Y:S01]  /*37b0*/  IADD3 R31, R231, 0x20, RZ ;  /* 0x00000020e71f7810 */ /* 0x000fe20007ffe0ff */
[----:B------:R-:W-:Y:S01]  /*37c0*/  IMAD R97, R86, c[0x0][0x26c], R5 ;  /* 0x00009b0056617a24 */ /* 0x000fe200078e0205 */
[----:B------:R-:W-:Y:S01]  /*37d0*/  LOP3.LUT R215, R215, 0xffffffef, RZ, 0xc0, !PT ;  /* 0xffffffefd7d77812 */ /* 0x000fe200078ec0ff */
[----:B------:R-:W-:-:S02]  /*37e0*/  IMAD R9, R243, c[0x0][0x264], R9 ;  /* 0x00009900f3097a24 */ /* 0x000fc400078e0209 */
[----:B------:R-:W-:Y:S01]  /*37f0*/  IMAD.IADD R5, R144, 0x1, R7 ;  /* 0x0000000190057824 */ /* 0x000fe200078e0207 */
[----:B------:R-:W-:Y:S01]  /*3800*/  SHF.R.S32.HI R7, RZ, 0x1f, R0 ;  /* 0x0000001fff077819 */ /* 0x000fe20000011400 */
[----:B------:R-:W-:Y:S02]  /*3810*/  IMAD R3, R243, c[0x0][0x214], R3 ;  /* 0x00008500f3037a24 */ /* 0x000fe400078e0203 */
[----:B------:R-:W-:Y:S01]  /*3820*/  IMAD.WIDE.U32 R86, R86, c[0x0][0x268], R8 ;  /* 0x00009a0056567a25 */ /* 0x000fe200078e0008 */
[----:B------:R-:W-:Y:S02]  /*3830*/  SHF.R.S32.HI R8, RZ, 0x1f, R5 ;  /* 0x0000001fff087819 */ /* 0x000fe40000011405 */
[-C--:B------:R-:W-:Y:S01]  /*3840*/  LEA.HI R9, R7, R0.reuse, RZ, 0x6 ;  /* 0x0000000007097211 */ /* 0x080fe200078f30ff */
[----:B------:R-:W-:Y:S01]  /*3850*/  IMAD.WIDE.U32 R84, R27, c[0x0][0x218], R2 ;  /* 0x000086001b547a25 */ /* 0x000fe200078e0002 */
[----:B------:R-:W-:Y:S02]  /*3860*/  LEA.HI R2, R7, R0, RZ, 0x3 ;  /* 0x0000000007027211 */ /* 0x000fe400078f18ff */
[-C--:B------:R-:W-:Y:S01]  /*3870*/  LEA.HI R0, R8, R5.reuse, RZ, 0x3 ;  /* 0x0000000508007211 */ /* 0x080fe200078f18ff */
[----:B------:R-:W-:Y:S01]  /*3880*/  IMAD R10, R26, c[0x0][0x218], RZ ;  /* 0x000086001a0a7a24 */ /* 0x000fe200078e02ff */
[----:B------:R-:W-:Y:S01]  /*3890*/  LEA.HI R3, R8, R5, RZ, 0x6 ;  /* 0x0000000508037211 */ /* 0x000fe200078f30ff */
[----:B------:R-:W-:Y:S01]  /*38a0*/  IMAD.X R120, R30, 0x1, R15, P0 ;  /* 0x000000011e787824 */ /* 0x000fe200000e060f */
[----:B------:R-:W-:Y:S01]  /*38b0*/  SHF.R.S32.HI R5, RZ, 0x6, R9 ;  /* 0x00000006ff057819 */ /* 0x000fe20000011409 */
[----:B------:R-:W-:Y:S01]  /*38c0*/  IMAD R14, R27, c[0x0][0x21c], R10 ;  /* 0x000087001b0e7a24 */ /* 0x000fe200078e020a */
[--C-:B------:R-:W-:Y:S01]  /*38d0*/  LOP3.LUT R8, R242, 0x38, R2.reuse, 0xf8, !PT ;  /* 0x00000038f2087812 */ /* 0x100fe200078ef802 */
[----:B------:R-:W-:Y:S01]  /*38e0*/  IMAD.MOV.U32 R149, RZ, RZ, c[0x0][0x1e0] ;  /* 0x00007800ff957624 */ /* 0x000fe200078e00ff */
[----:B------:R-:W-:Y:S01]  /*38f0*/  LOP3.LUT R7, R241, 0x38, R2, 0xf8, !PT ;  /* 0x00000038f1077812 */ /* 0x000fe200078ef802 */
[C---:B------:R-:W-:Y:S01]  /*3900*/  IMAD R13, R5.reuse, 0xc00, R6 ;  /* 0x00000c00050d7824 */ /* 0x040fe200078e0206 */
[----:B------:R-:W-:Y:S01]  /*3910*/  LOP3.LUT R10, R8, R32, RZ, 0x3c, !PT ;  /* 0x00000020080a7212 */ /* 0x000fe200078e3cff */
[----:B------:R-:W-:Y:S01]  /*3920*/  IMAD R12, R5, 0xc00, R11 ;  /* 0x00000c00050c7824 */ /* 0x000fe200078e020b */
[----:B------:R-:W-:Y:S01]  /*3930*/  LOP3.LUT R5, R7, R139, RZ, 0x3c, !PT ;  /* 0x0000008b07057212 */ /* 0x000fe200078e3cff */
[----:B------:R-:W-:Y:S01]  /*3940*/  IMAD.WIDE.U32 R150, R31, c[0x0][0x1e0], RZ ;  /* 0x000078001f967a25 */ /* 0x000fe200078e00ff */
[----:B------:R-:W-:-:S02]  /*3950*/  SHF.R.S32.HI R3, RZ, 0x6, R3 ;  /* 0x00000006ff037819 */ /* 0x000fc40000011403 */
[----:B------:R-:W-:Y:S01]  /*3960*/  LOP3.LUT R9, R242, 0x38, R0, 0xf8, !PT ;  /* 0x00000038f2097812 */ /* 0x000fe200078ef800 */
[----:B------:R-:W-:Y:S01]  /*3970*/  IMAD.IADD R10, R13, 0x1, R10 ;  /* 0x000000010d0a7824 */ /* 0x000fe200078e020a */
[----:B------:R-:W-:Y:S01]  /*3980*/  SHF.R.S32.HI R13, RZ, 0x1f, R31 ;  /* 0x0000001fff0d7819 */ /* 0x000fe2000001141f */
[----:B------:R-:W-:Y:S01]  /*3990*/  IMAD.IADD R12, R12, 0x1, R5 ;  /* 0x000000010c0c7824 */ /* 0x000fe200078e0205 */
[----:B------:R-:W-:Y:S01]  /*39a0*/  LOP3.LUT R7, R9, R32, RZ, 0x3c, !PT ;  /* 0x0000002009077212 */ /* 0x000fe200078e3cff */
[----:B------:R-:W-:Y:S01]  /*39b0*/  IMAD R8, R3, 0xc00, R6 ;  /* 0x00000c0003087824 */ /* 0x000fe200078e0206 */
[----:B------:R-:W-:Y:S01]  /*39c0*/  LOP3.LUT R5, R241, 0x38, R0, 0xf8, !PT ;  /* 0x00000038f1057812 */ /* 0x000fe200078ef800 */
[----:B------:R-:W-:Y:S01]  /*39d0*/  IMAD.IADD R97, R87, 0x1, R97 ;  /* 0x0000000157617824 */ /* 0x000fe200078e0261 */
[----:B------:R-:W-:Y:S01]  /*39e0*/  ISETP.GE.AND P0, PT, R71, 0x1, PT ;  /* 0x000000014700780c */ /* 0x000fe20003f06270 */
[----:B------:R-:W-:Y:S01]  /*39f0*/  IMAD.IADD R9, R8, 0x1, R7 ;  /* 0x0000000108097824 */ /* 0x000fe200078e0207 */
[----:B------:R-:W-:Y:S01]  /*3a00*/  LOP3.LUT R5, R5, R139, RZ, 0x3c, !PT ;  /* 0x0000008b05057212 */ /* 0x000fe200078e3cff */
[----:B------:R-:W-:Y:S01]  /*3a10*/  IMAD R7, R13, c[0x0][0x1e0], RZ ;  /* 0x000078000d077a24 */ /* 0x000fe200078e02ff */
[----:B------:R-:W-:Y:S01]  /*3a20*/  LOP3.LUT R99, R2, 0xfffffff8, RZ, 0xc0, !PT ;  /* 0xfffffff802637812 */ /* 0x000fe200078ec0ff */
[----:B------:R-:W-:Y:S01]  /*3a30*/  IMAD R8, R3, 0xc00, R11 ;  /* 0x00000c0003087824 */ /* 0x000fe200078e020b */
[----:B------:R-:W-:Y:S01]  /*3a40*/  LOP3.LUT R98, R0, 0xfffffff8, RZ, 0xc0, !PT ;  /* 0xfffffff800627812 */ /* 0x000fe200078ec0ff */
[----:B------:R-:W-:Y:S01]  /*3a50*/  IMAD R3, R31, c[0x0][0x1e4], R7 ;  /* 0x000079001f037a24 */ /* 0x000fe200078e0207 */
[C---:B------:R-:W-:Y:S01]  /*3a60*/  SHF.L.U64.HI R133, R149.reuse, R133, c[0x0][0x1e4] ;  /* 0x0000790095857619 */ /* 0x040fe20000010285 */
[----:B------:R-:W-:Y:S01]  /*3a70*/  IMAD.IADD R5, R8, 0x1, R5 ;  /* 0x0000000108057824 */ /* 0x000fe200078e0205 */
[----:B------:R-:W-:Y:S01]  /*3a80*/  SHF.R.S32.HI R68, RZ, 0x3, R2 ;  /* 0x00000003ff447819 */ /* 0x000fe20000011402 */
[----:B------:R-:W-:Y:S01]  /*3a90*/  IMAD.SHL.U32 R149, R149, 0x20, RZ ;  /* 0x0000002095957824 */ /* 0x000fe200078e00ff */
[----:B------:R-:W-:Y:S01]  /*3aa0*/  SHF.R.S32.HI R67, RZ, 0x3, R0 ;  /* 0x00000003ff437819 */ /* 0x000fe20000011400 */
[----:B------:R-:W-:Y:S01]  /*3ab0*/  IMAD.IADD R119, R151, 0x1, R3 ;  /* 0x0000000197777824 */ /* 0x000fe200078e0203 */
[----:B------:R-:W-:Y:S01]  /*3ac0*/  SHF.R.S32.HI R101, RZ, 0x1f, R99 ;  /* 0x0000001fff657819 */ /* 0x000fe20000011463 */
[----:B------:R-:W-:Y:S01]  /*3ad0*/  IMAD.IADD R96, R85, 0x1, R14 ;  /* 0x0000000155607824 */ /* 0x000fe200078e020e */
[----:B------:R-:W-:Y:S01]  /*3ae0*/  SHF.R.S32.HI R100, RZ, 0x1f, R98 ;  /* 0x0000001fff647819 */ /* 0x000fe20000011462 */
[----:B------:R-:W-:Y:S01]  /*3af0*/  IMAD.SHL.U32 R118, R10, 0x2, RZ ;  /* 0x000000020a767824 */ /* 0x000fe200078e00ff */
[----:B------:R-:W-:Y:S01]  /*3b00*/  @P0 LOP3.LUT R215, R215, 0x10, RZ, 0xfc, !PT ;  /* 0x00000010d7d70812 */ /* 0x000fe200078efcff */
[----:B------:R-:W-:-:S02]  /*3b10*/  IMAD.SHL.U32 R117, R12, 0x2, RZ ;  /* 0x000000020c757824 */ /* 0x000fc400078e00ff */
[----:B------:R-:W-:Y:S02]  /*3b20*/  IMAD.SHL.U32 R116, R9, 0x2, RZ ;  /* 0x0000000209747824 */ /* 0x000fe400078e00ff */
[----:B------:R-:W-:Y:S02]  /*3b30*/  IMAD.SHL.U32 R115, R5, 0x2, RZ ;  /* 0x0000000205737824 */ /* 0x000fe400078e00ff */
.L_x_1882:
[----:B------:R-:W-:Y:S01]  /*3b40*/  SHF.R.S32.HI R83, RZ, 0x1f, R38 ;  /* 0x0000001fff537819 */ /* 0x000fe20000011426 */
[-C--:B------:R-:W-:Y:S01]  /*3b50*/  IMAD R0, R137, R38.reuse, RZ ;  /* 0x0000002689007224 */ /* 0x080fe200078e02ff */
[----:B------:R-:W-:Y:S01]  /*3b60*/  ISETP.GE.AND P4, PT, R71, 0x1, PT ;  /* 0x000000014700780c */ /* 0x000fe20003f86270 */
[----:B------:R-:W-:Y:S01]  /*3b70*/  IMAD.WIDE.U32 R74, R130, R38, RZ ;  /* 0x00000026824a7225 */ /* 0x000fe200078e00ff */
[----:B------:R-:W-:Y:S01]  /*3b80*/  IADD3 R155, R231, 0x20, RZ ;  /* 0x00000020e79b7810 */ /* 0x000fe20007ffe0ff */
[----:B------:R-:W-:Y:S04]  /*3b90*/  DEPBAR.LE SB0, 0x0 ;  /* 0x000080000000791a */ /* 0x000fe80000000000 */
[----:B-1----:R-:W-:Y:S01]  /*3ba0*/  IADD3 R2, P3, P0, R106, R74, R149 ;  /* 0x0000004a6a027210 */ /* 0x002fe2000787e095 */
        /* <DEDUP_REMOVED lines=14> */
[----:B------:R-:W-:Y:S01]  /*3c90*/  ISETP.NE.AND P0, PT, RZ, UR6, PT ;  /* 0x00000006ff007c0c */ /* 0x000fe2000bf05270 */
        /* <DEDUP_REMOVED lines=35> */
[----:B------:R-:W-:Y:S02]  /*3ed0*/  LEA R8, P0, R2, c[0x0][0x288], 0x1 ;  /* 0x0000a20002087a11 */ /* 0x000fe400078008ff */
[----:B------:R-:W-:Y:S02]  /*3ee0*/  IADD3 R0, R142, 0x20, RZ ;  /* 0x000000208e007810 */ /* 0x000fe40007ffe0ff */
[----:B------:R-:W-:Y:S02]  /*3ef0*/  LEA.HI.X R9, R2, c[0x0][0x28c], R5, 0x1, P0 ;  /* 0x0000a30002097a11 */ /* 0x000fe400000f0c05 */
[----:B------:R-:W-:Y:S01]  /*3f00*/  ISETP.GE.AND P0, PT, R142, c[0x0][0x27c], PT ;  /* 0x00009f008e007a0c */ /* 0x000fe20003f06270 */
[----:B------:R-:W-:Y:S11]  /*3f10*/  CS2R R2, SRZ ;  /* 0x0000000000027805 */ /* 0x000ff6000001ff00 */
[----:B------:R-:W-:Y:S01]  /*3f20*/  @!UPT UIADD3 URZ, URZ, URZ, URZ ;  /* 0x0000003f3f3ff290 */ /* 0x000fe2000fffe03f */
[----:B------:R1:W5:Y:S04]  /*3f30*/  @!P0 LDG.E.64 R36, [R12.64] ;  /* 0x0000000c0c248981 */ /* 0x000368000c1e1b00 */
[----:B------:R1:W5:Y:S01]  /*3f40*/  @!P0 LDG.E.64 R2, [R8.64] ;  /* 0x0000000c08028981 */ /* 0x000362000c1e1b00 */
[----:B------:R-:W-:Y:S02]  /*3f50*/  ISETP.GE.AND P0, PT, R0, c[0x0][0x27c], PT ;  /* 0x00009f0000007a0c */ /* 0x000fe40003f06270 */
[----:B------:R-:W-:Y:S11]  /*3f60*/  IADD3 R0, R142, 0x40, RZ ;  /* 0x000000408e007810 */ /* 0x000ff60007ffe0ff */
[----:B------:R1:W5:Y:S04]  /*3f70*/  @!P0 LDG.E.64 R40, [R12.64+0x40] ;  /* 0x0000400c0c288981 */ /* 0x000368000c1e1b00 */
[----:B------:R1:W5:Y:S01]  /*3f80*/  @!P0 LDG.E.64 R16, [R8.64+0x40] ;  /* 0x0000400c08108981 */ /* 0x000362000c1e1b00 */
[----:B------:R-:W-:Y:S02]  /*3f90*/  ISETP.GE.AND P0, PT, R0, c[0x0][0x27c], PT ;  /* 0x00009f0000007a0c */ /* 0x000fe40003f06270 */
[----:B------:R-:W-:Y:S11]  /*3fa0*/  IADD3 R0, R142, 0x60, RZ ;  /* 0x000000608e007810 */ /* 0x000ff60007ffe0ff */
[----:B------:R1:W5:Y:S04]  /*3fb0*/  @!P0 LDG.E.64 R42, [R12.64+0x80] ;  /* 0x0000800c0c2a8981 */ /* 0x000368000c1e1b00 */
[----:B------:R1:W5:Y:S01]  /*3fc0*/  @!P0 LDG.E.64 R18, [R8.64+0x80] ;  /* 0x0000800c08128981 */ /* 0x000362000c1e1b00 */
[----:B------:R-:W-:Y:S11]  /*3fd0*/  ISETP.GE.AND P0, PT, R0, c[0x0][0x27c], PT ;  /* 0x00009f0000007a0c */ /* 0x000ff60003f06270 */
[----:B------:R-:W-:Y:S02]  /*3fe0*/  @!UPT UIADD3 URZ, URZ, URZ, URZ ;  /* 0x0000003f3f3ff290 */ /* 0x000fe4000fffe03f */
[----:B------:R1:W5:Y:S04]  /*3ff0*/  @!P0 LDG.E.64 R44, [R12.64+0xc0] ;  /* 0x0000c00c0c2c8981 */ /* 0x000368000c1e1b00 */
[----:B------:R1:W5:Y:S02]  /*4000*/  @!P0 LDG.E.64 R20, [R8.64+0xc0] ;  /* 0x0000c00c08148981 */ /* 0x000364000c1e1b00 */
.L_x_1846:
[----:B------:R-:W-:Y:S05]  /*4010*/  BSYNC B0 ;  /* 0x0000000000007941 */ /* 0x000fea0003800000 */
.L_x_1845:
        /* <DEDUP_REMOVED lines=18> */
[----:B------:R-:W-:Y:S01]  /*4140*/  CS2R R28, SRZ ;  /* 0x00000000001c7805 */ /* 0x000fe2000001ff00 */
[----:B------:R-:W-:Y:S01]  /*4150*/  CS2R R26, SRZ ;  /* 0x00000000001a7805 */ /* 0x000fe2000001ff00 */
        /* <DEDUP_REMOVED lines=29> */
[C---:B------:R-:W-:Y:S02]  /*4330*/  LEA R12, P0, R5.reuse, c[0x0][0x288], 0x1 ;  /* 0x0000a200050c7a11 */ /* 0x040fe400078008ff */
[C---:B------:R-:W-:Y:S02]  /*4340*/  IADD3 R0, R142.reuse, 0x20, RZ ;  /* 0x000000208e007810 */ /* 0x040fe40007ffe0ff */
[----:B------:R-:W-:Y:S02]  /*4350*/  LEA.HI.X R13, R5, c[0x0][0x28c], R8, 0x1, P0 ;  /* 0x0000a300050d7a11 */ /* 0x000fe400000f0c08 */
[----:B------:R-:W-:Y:S11]  /*4360*/  ISETP.GE.AND P0, PT, R142, c[0x0][0x27c], PT ;  /* 0x00009f008e007a0c */ /* 0x000ff60003f06270 */
[----:B------:R-:W-:Y:S02]  /*4370*/  @!UPT UIADD3 URZ, URZ, URZ, URZ ;  /* 0x0000003f3f3ff290 */ /* 0x000fe4000fffe03f */
        /* <DEDUP_REMOVED lines=14> */
.L_x_1848:
[----:B------:R-:W-:Y:S05]  /*4460*/  BSYNC B0 ;  /* 0x0000000000007941 */ /* 0x000fea0003800000 */
.L_x_1847:
[----:B-----5:R-:W-:Y:S01]  /*4470*/  MOV R0, R51 ;  /* 0x0000003300007202 */ /* 0x020fe20000000f00 */
        /* <DEDUP_REMOVED lines=33> */
[----:B------:R-:W-:Y:S02]  /*4690*/  @!P0 HADD2.F32 R5, -RZ, R9.H0_H0 ;  /* 0x20000009ff058230 */ /* 0x000fe40000004100 */
[----:B------:R-:W-:Y:S01]  /*46a0*/  @!P0 HADD2.F32 R8, -RZ, R39.H0_H0 ;  /* 0x20000027ff088230 */ /* 0x000fe20000004100 */
[----:B-1----:R-:W-:Y:S05]  /*46b0*/  @!P0 MOV R0, R12 ;  /* 0x0000000c00008202 */ /* 0x002fea0000000f00 */
[--C-:B------:R-:W-:Y:S02]  /*46c0*/  @!P0 HADD2.F32 R7, -RZ, R0.reuse.H1_H1 ;  /* 0x30000000ff078230 */ /* 0x100fe40000004100 */
[----:B------:R-:W-:Y:S03]  /*46d0*/  @!P0 HADD2.F32 R0, -RZ, R0.H0_H0 ;  /* 0x20000000ff008230 */ /* 0x000fe60000004100 */
[CC--:B------:R-:W-:Y:S04]  /*46e0*/  @!P0 FMUL.FTZ R61, R7.reuse, R5.reuse ;  /* 0x00000005073d8220 */ /* 0x0c0fe80000410000 */
[CC--:B------:R-:W-:Y:S02]  /*46f0*/  @!P0 FFMA.FTZ R61, R0.reuse, R8.reuse, -R61 ;  /* 0x00000008003d8223 */ /* 0x0c0fe4000001083d */
[----:B------:R-:W-:Y:S01]  /*4700*/  @!P0 FMUL.FTZ R0, R0, R5 ;  /* 0x0000000500008220 */ /* 0x000fe20000410000 */
[----:B------:R-:W-:Y:S02]  /*4710*/  @!P0 SHF.R.U64 R5, R2, 0x10, R3 ;  /* 0x0000001002058819 */ /* 0x000fe40000001203 */
[----:B------:R-:W-:Y:S01]  /*4720*/  @!P0 MOV R2, R13 ;  /* 0x0000000d00028202 */ /* 0x000fe20000000f00 */
[----:B------:R-:W-:Y:S01]  /*4730*/  @!P0 FFMA.FTZ R0, R7, R8, R0 ;  /* 0x0000000807008223 */ /* 0x000fe20000010000 */
[----:B------:R-:W-:Y:S01]  /*4740*/  @!P0 SHF.R.U64 R8, R36, 0x10, R37 ;  /* 0x0000001024088819 */ /* 0x000fe20000001225 */
[----:B------:R-:W-:Y:S01]  /*4750*/  @!P0 HADD2.F32 R5, -RZ, R5.H0_H0 ;  /* 0x20000005ff058230 */ /* 0x000fe20000004100 */
[----:B------:R-:W-:Y:S01]  /*4760*/  @!P0 SHF.R.U32.HI R7, RZ, 0x10, R3 ;  /* 0x00000010ff078819 */ /* 0x000fe20000011603 */
[----:B------:R-:W-:Y:S01]  /*4770*/  @!P0 HADD2.F32 R3, -RZ, R2.H1_H1 ;  /* 0x30000002ff038230 */ /* 0x000fe20000004100 */
[----:B------:R-:W-:Y:S01]  /*4780*/  @!P0 SHF.R.U32.HI R36, RZ, 0x10, R37 ;  /* 0x00000010ff248819 */ /* 0x000fe20000011625 */
[----:B------:R-:W-:Y:S01]  /*4790*/  @!P0 HADD2.F32 R8, -RZ, R8.H0_H0 ;  /* 0x20000008ff088230 */ /* 0x000fe20000004100 */
[----:B------:R-:W-:Y:S01]  /*47a0*/  @!P0 F2FP.PACK_AB R37, R0, R61 ;  /* 0x0000003d0025823e */ /* 0x000fe200000000ff */
[----:B------:R-:W-:Y:S01]  /*47b0*/  @!P0 HADD2.F32 R0, -RZ, R2.H0_H0 ;  /* 0x20000002ff008230 */ /* 0x000fe20000004100 */
[C---:B------:R-:W-:Y:S02]  /*47c0*/  @!P0 FMUL.FTZ R2, R3.reuse, R5 ;  /* 0x0000000503028220 */ /* 0x040fe40000410000 */
[----:B------:R-:W-:Y:S02]  /*47d0*/  @!P0 MOV R12, R37 ;  /* 0x00000025000c8202 */ /* 0x000fe40000000f00 */
[C---:B------:R-:W-:Y:S01]  /*47e0*/  @!P0 FFMA.FTZ R61, R0.reuse, R8, -R2 ;  /* 0x00000008003d8223 */ /* 0x040fe20000010802 */
[----:B------:R-:W-:Y:S01]  /*47f0*/  @!P0 MOV R2, R14 ;  /* 0x0000000e00028202 */ /* 0x000fe20000000f00 */
[----:B------:R-:W-:Y:S04]  /*4800*/  @!P0 FMUL.FTZ R0, R0, R5 ;  /* 0x0000000500008220 */ /* 0x000fe80000410000 */
[----:B------:R-:W-:Y:S01]  /*4810*/  @!P0 FFMA.FTZ R0, R3, R8, R0 ;  /* 0x0000000803008223 */ /* 0x000fe20000010000 */
[--C-:B------:R-:W-:Y:S02]  /*4820*/  @!P0 HADD2.F32 R5, -RZ, R2.reuse.H1_H1 ;  /* 0x30000002ff058230 */ /* 0x100fe40000004100 */
[----:B------:R-:W-:Y:S02]  /*4830*/  @!P0 HADD2.F32 R2, -RZ, R2.H0_H0 ;  /* 0x20000002ff028230 */ /* 0x000fe40000004100 */
[----:B------:R-:W-:Y:S01]  /*4840*/  @!P0 F2FP.PACK_AB R3, R0, R61 ;  /* 0x0000003d0003823e */ /* 0x000fe200000000ff */
[----:B------:R-:W-:Y:S02]  /*4850*/  @!P0 HADD2.F32 R0, -RZ, R9.H1_H1 ;  /* 0x30000009ff008230 */ /* 0x000fe40000004100 */
[----:B------:R-:W-:Y:S01]  /*4860*/  @!P0 HADD2.F32 R8, -RZ, R39.H1_H1 ;  /* 0x30000027ff088230 */ /* 0x000fe20000004100 */
[----:B------:R-:W-:Y:S02]  /*4870*/  @!P0 MOV R13, R3 ;  /* 0x00000003000d8202 */ /* 0x000fe40000000f00 */
[CC--:B------:R-:W-:Y:S01]  /*4880*/  @!P0 FMUL.FTZ R9, R5.reuse, R0.reuse ;  /* 0x0000000005098220 */ /* 0x0c0fe20000410000 */
[----:B------:R-:W-:Y:S01]  /*4890*/  @!P0 MOV R3, R15 ;  /* 0x0000000f00038202 */ /* 0x000fe20000000f00 */
[C---:B------:R-:W-:Y:S02]  /*48a0*/  @!P0 FMUL.FTZ R0, R2.reuse, R0 ;  /* 0x0000000002008220 */ /* 0x040fe40000410000 */
[-C--:B------:R-:W-:Y:S01]  /*48b0*/  @!P0 FFMA.FTZ R9, R2, R8.reuse, -R9 ;  /* 0x0000000802098223 */ /* 0x080fe20000010809 */
[----:B------:R-:W-:Y:S01]  /*48c0*/  @!P0 HADD2.F32 R2, -RZ, R7.H0_H0 ;  /* 0x20000007ff028230 */ /* 0x000fe20000004100 */
[----:B------:R-:W-:Y:S01]  /*48d0*/  @!P0 FFMA.FTZ R0, R5, R8, R0 ;  /* 0x0000000805008223 */ /* 0x000fe20000010000 */
[--C-:B------:R-:W-:Y:S02]  /*48e0*/  @!P0 HADD2.F32 R7, -RZ, R3.reuse.H1_H1 ;  /* 0x30000003ff078230 */ /* 0x100fe40000004100 */
[----:B------:R-:W-:Y:S02]  /*48f0*/  @!P0 HADD2.F32 R3, -RZ, R3.H0_H0 ;  /* 0x20000003ff038230 */ /* 0x000fe40000004100 */
[----:B------:R-:W-:Y:S01]  /*4900*/  @!P0 HADD2.F32 R5, -RZ, R36.H0_H0 ;  /* 0x20000024ff058230 */ /* 0x000fe20000004100 */
[-C--:B------:R-:W-:Y:S01]  /*4910*/  @!P0 FMUL.FTZ R8, R7, R2.reuse ;  /* 0x0000000207088220 */ /* 0x080fe20000410000 */
[----:B------:R-:W-:Y:S01]  /*4920*/  @!P0 F2FP.PACK_AB R0, R0, R9 ;  /* 0x000000090000823e */ /* 0x000fe200000000ff */
[C---:B------:R-:W-:Y:S02]  /*4930*/  @!P0 FMUL.FTZ R2, R3.reuse, R2 ;  /* 0x0000000203028220 */ /* 0x040fe40000410000 */
[-C--:B------:R-:W-:Y:S01]  /*4940*/  @!P0 FFMA.FTZ R3, R3, R5.reuse, -R8 ;  /* 0x0000000503038223 */ /* 0x080fe20000010808 */
[----:B------:R-:W-:Y:S01]  /*4950*/  @!P0 MOV R14, R0 ;  /* 0x00000000000e8202 */ /* 0x000fe20000000f00 */
[----:B------:R-:W-:Y:S05]  /*4960*/  @!P0 FFMA.FTZ R2, R7, R5, R2 ;  /* 0x0000000507028223 */ /* 0x000fea0000010002 */
[----:B------:R-:W-:Y:S04]  /*4970*/  @!P0 F2FP.PACK_AB R2, R2, R3 ;  /* 0x000000030202823e */ /* 0x000fe800000000ff */
[----:B------:R-:W-:Y:S05]  /*4980*/  @!P0 MOV R15, R2 ;  /* 0x00000002000f8202 */ /* 0x000fea0000000f00 */
[----:B------:R1:W-:Y:S02]  /*4990*/  STG.E.128 [R62.64], R12 ;  /* 0x0000000c3e007986 */ /* 0x0003e4000c101d0c */
.L_x_1852:
[----:B------:R-:W-:Y:S05]  /*49a0*/  BSYNC B0 ;  /* 0x0000000000007941 */ /* 0x000fea0003800000 */
.L_x_1851:
[----:B------:R-:W-:Y:S01]  /*49b0*/  ISETP.GE.AND P0, PT, R144, c[0x0][0x1d4], PT ;  /* 0x0000750090007a0c */ /* 0x000fe20003f06270 */
[----:B------:R-:W-:Y:S01]  /*49c0*/  @!UPT UIADD3 URZ, URZ, URZ, URZ ;  /* 0x0000003f3f3ff290 */ /* 0x000fe2000fffe03f */
[----:B------:R-:W-:Y:S11]  /*49d0*/  BSSY B0, `(.L_x_1853) ;  /* 0x0000037000007945 */ /* 0x000ff60003800000 */
[----:B------:R-:W-:-:S05]  /*49e0*/  @P0 BRA `(.L_x_1854) ;  /* 0x0000035000000947 */ /* 0x000fca0003800000 */
[----:B------:R-:W-:Y:S01]  /*49f0*/  IADD3 R0, R142, 0x20, RZ ;  /* 0x000000208e007810 */ /* 0x000fe20007ffe0ff */
[----:B-1----:R-:W1:Y:S03]  /*4a00*/  LDS.128 R12, [R220+0xb880] ;  /* 0x00b88000dc0c7984 */ /* 0x002e660000000c00 */
[----:B------:R-:W-:Y:S11]  /*4a10*/  ISETP.GE.AND P0, PT, R0, c[0x0][0x27c], PT ;  /* 0x00009f0000007a0c */ /* 0x000ff60003f06270 */
[----:B------:R-:W-:Y:S02]  /*4a20*/  @!UPT UIADD3 URZ, URZ, URZ, URZ ;  /* 0x0000003f3f3ff290 */ /* 0x000fe4000fffe03f */
[----:B------:R-:W-:Y:S01]  /*4a30*/  @!P0 HADD2.F32 R0, -RZ, R10.H0_H0 ;  /* 0x2000000aff008230 */ /* 0x000fe20000004100 */
[--C-:B------:R-:W-:Y:S01]  /*4a40*/  @!P0 SHF.R.U64 R3, R16, 0x10, R17.reuse ;  /* 0x0000001010038819 */ /* 0x100fe20000001211 */
[--C-:B------:R-:W-:Y:S01]  /*4a50*/  @!P0 HADD2.F32 R8, -RZ, R54.reuse.H0_H0 ;  /* 0x20000036ff088230 */ /* 0x100fe20000004100 */
[----:B------:R-:W-:Y:S01]  /*4a60*/  @!P0 SHF.R.U32.HI R16, RZ, 0x10, R17 ;  /* 0x00000010ff108819 */ /* 0x000fe20000011611 */
[----:B------:R-:W-:Y:S01]  /*4a70*/  @!P0 HADD2.F32 R36, -RZ, R54.H1_H1 ;  /* 0x30000036ff248230 */ /* 0x000fe20000004100 */
[--C-:B------:R-:W-:Y:S02]  /*4a80*/  @!P0 SHF.R.U64 R17, R40, 0x10, R41.reuse ;  /* 0x0000001028118819 */ /* 0x100fe40000001229 */
[----:B------:R-:W-:Y:S03]  /*4a90*/  @!P0 SHF.R.U32.HI R40, RZ, 0x10, R41 ;  /* 0x00000010ff288819 */ /* 0x000fe60000011629 */
[----:B------:R-:W-:Y:S01]  /*4aa0*/  @!P0 HADD2.F32 R17, -RZ, R17.H0_H0 ;  /* 0x20000011ff118230 */ /* 0x000fe20000004100 */
[----:B-1----:R-:W-:Y:S02]  /*4ab0*/  @!P0 MOV R2, R12 ;  /* 0x0000000c00028202 */ /* 0x002fe40000000f00 */
[----:B------:R-:W-:Y:S03]  /*4ac0*/  @!P0 MOV R5, R13 ;  /* 0x0000000d00058202 */ /* 0x000fe60000000f00 */
[--C-:B------:R-:W-:Y:S02]  /*4ad0*/  @!P0 HADD2.F32 R7, -RZ, R2.reuse.H1_H1 ;  /* 0x30000002ff078230 */ /* 0x100fe40000004100 */
[----:B------:R-:W-:Y:S03]  /*4ae0*/  @!P0 HADD2.F32 R2, -RZ, R2.H0_H0 ;  /* 0x20000002ff028230 */ /* 0x000fe60000004100 */
[CC--:B------:R-:W-:Y:S02]  /*4af0*/  @!P0 FMUL.FTZ R9, R7.reuse, R0.reuse ;  /* 0x0000000007098220 */ /* 0x0c0fe40000410000 */
[C---:B------:R-:W-:Y:S02]  /*4b00*/  @!P0 FMUL.FTZ R0, R2.reuse, R0 ;  /* 0x0000000002008220 */ /* 0x040fe40000410000 */
[-C--:B------:R-:W-:Y:S01]  /*4b10*/  @!P0 FFMA.FTZ R61, R2, R8.reuse, -R9 ;  /* 0x00000008023d8223 */ /* 0x080fe20000010809 */
[----:B------:R-:W-:Y:S01]  /*4b20*/  @!P0 HADD2.F32 R2, -RZ, R3.H0_H0 ;  /* 0x20000003ff028230 */ /* 0x000fe20000004100 */
[----:B------:R-:W-:Y:S01]  /*4b30*/  @!P0 FFMA.FTZ R0, R7, R8, R0 ;  /* 0x0000000807008223 */ /* 0x000fe20000010000 */
[----:B------:R-:W-:Y:S01]  /*4b40*/  @!P0 MOV R3, R14 ;  /* 0x0000000e00038202 */ /* 0x000fe20000000f00 */
[--C-:B------:R-:W-:Y:S02]  /*4b50*/  @!P0 HADD2.F32 R9, -RZ, R5.reuse.H1_H1 ;  /* 0x30000005ff098230 */ /* 0x100fe40000004100 */
[----:B------:R-:W-:Y:S01]  /*4b60*/  @!P0 HADD2.F32 R5, -RZ, R5.H0_H0 ;  /* 0x20000005ff058230 */ /* 0x000fe20000004100 */
[----:B------:R-:W-:Y:S01]  /*4b70*/  @!P0 F2FP.PACK_AB R0, R0, R61 ;  /* 0x0000003d0000823e */ /* 0x000fe200000000ff */
[----:B------:R-:W-:Y:S01]  /*4b80*/  @!P0 HADD2.F32 R8, -RZ, R10.H1_H1 ;  /* 0x3000000aff088230 */ /* 0x000fe20000004100 */
[-C--:B------:R-:W-:Y:S01]  /*4b90*/  @!P0 FMUL.FTZ R7, R9, R2.reuse ;  /* 0x0000000209078220 */ /* 0x080fe20000410000 */
[--C-:B------:R-:W-:Y:S01]  /*4ba0*/  @!P0 HADD2.F32 R10, -RZ, R3.reuse.H1_H1 ;  /* 0x30000003ff0a8230 */ /* 0x100fe20000004100 */
[C---:B------:R-:W-:Y:S01]  /*4bb0*/  @!P0 FMUL.FTZ R2, R5.reuse, R2 ;  /* 0x0000000205028220 */ /* 0x040fe20000410000 */
[----:B------:R-:W-:Y:S01]  /*4bc0*/  @!P0 MOV R12, R0 ;  /* 0x00000000000c8202 */ /* 0x000fe20000000f00 */
[----:B------:R-:W-:Y:S01]  /*4bd0*/  @!P0 FFMA.FTZ R41, R5, R17, -R7 ;  /* 0x0000001105298223 */ /* 0x000fe20000010807 */
[----:B------:R-:W-:Y:S01]  /*4be0*/  @!P0 MOV R7, R15 ;  /* 0x0000000f00078202 */ /* 0x000fe20000000f00 */
[-C--:B------:R-:W-:Y:S01]  /*4bf0*/  @!P0 FMUL.FTZ R37, R10, R8.reuse ;  /* 0x000000080a258220 */ /* 0x080fe20000410000 */
[----:B------:R-:W-:Y:S01]  /*4c00*/  @!P0 HADD2.F32 R5, -RZ, R3.H0_H0 ;  /* 0x20000003ff058230 */ /* 0x000fe20000004100 */
[----:B------:R-:W-:Y:S04]  /*4c10*/  @!P0 FFMA.FTZ R2, R9, R17, R2 ;  /* 0x0000001109028223 */ /* 0x000fe80000010002 */
[C---:B------:R-:W-:Y:S01]  /*4c20*/  @!P0 FMUL.FTZ R3, R5.reuse, R8 ;  /* 0x0000000805038220 */ /* 0x040fe20000410000 */
[----:B------:R-:W-:Y:S01]  /*4c30*/  @!P0 F2FP.PACK_AB R2, R2, R41 ;  /* 0x000000290202823e */ /* 0x000fe200000000ff */
[-C--:B------:R-:W-:Y:S01]  /*4c40*/  @!P0 FFMA.FTZ R39, R5, R36.reuse, -R37 ;  /* 0x0000002405278223 */ /* 0x080fe20000010825 */
[--C-:B------:R-:W-:Y:S01]  /*4c50*/  @!P0 HADD2.F32 R8, -RZ, R7.reuse.H1_H1 ;  /* 0x30000007ff088230 */ /* 0x100fe20000004100 */
[----:B------:R-:W-:Y:S01]  /*4c60*/  @!P0 FFMA.FTZ R3, R10, R36, R3 ;  /* 0x000000240a038223 */ /* 0x000fe20000010003 */
[----:B------:R-:W-:Y:S01]  /*4c70*/  @!P0 MOV R13, R2 ;  /* 0x00000002000d8202 */ /* 0x000fe20000000f00 */
[----:B------:R-:W-:Y:S02]  /*4c80*/  @!P0 HADD2.F32 R7, -RZ, R7.H0_H0 ;  /* 0x20000007ff078230 */ /* 0x000fe40000004100 */
[----:B------:R-:W-:Y:S01]  /*4c90*/  @!P0 HADD2.F32 R5, -RZ, R16.H0_H0 ;  /* 0x20000010ff058230 */ /* 0x000fe20000004100 */
[----:B------:R-:W-:Y:S01]  /*4ca0*/  @!P0 F2FP.PACK_AB R3, R3, R39 ;  /* 0x000000270303823e */ /* 0x000fe200000000ff */
[----:B------:R-:W-:Y:S03]  /*4cb0*/  @!P0 HADD2.F32 R16, -RZ, R40.H0_H0 ;  /* 0x20000028ff108230 */ /* 0x000fe60000004100 */
[C---:B------:R-:W-:Y:S01]  /*4cc0*/  @!P0 FMUL.FTZ R37, R8.reuse, R5 ;  /* 0x0000000508258220 */ /* 0x040fe20000410000 */
[----:B------:R-:W-:Y:S01]  /*4cd0*/  @!P0 MOV R14, R3 ;  /* 0x00000003000e8202 */ /* 0x000fe20000000f00 */
[C---:B------:R-:W-:Y:S02]  /*4ce0*/  @!P0 FMUL.FTZ R5, R7.reuse, R5 ;  /* 0x0000000507058220 */ /* 0x040fe40000410000 */
[-C--:B------:R-:W-:Y:S02]  /*4cf0*/  @!P0 FFMA.FTZ R37, R7, R16.reuse, -R37 ;  /* 0x0000001007258223 */ /* 0x080fe40000010825 */
[----:B------:R-:W-:Y:S05]  /*4d00*/  @!P0 FFMA.FTZ R5, R8, R16, R5 ;  /* 0x0000001008058223 */ /* 0x000fea0000010005 */
[----:B------:R-:W-:Y:S04]  /*4d10*/  @!P0 F2FP.PACK_AB R5, R5, R37 ;  /* 0x000000250505823e */ /* 0x000fe800000000ff */
[----:B------:R-:W-:Y:S05]  /*4d20*/  @!P0 MOV R15, R5 ;  /* 0x00000005000f8202 */ /* 0x000fea0000000f00 */
[----:B------:R1:W-:Y:S02]  /*4d30*/  STG.E.128 [R62.64+0x80], R12 ;  /* 0x0000800c3e007986 */ /* 0x0003e4000c101d0c */
.L_x_1854:
[----:B------:R-:W-:Y:S05]  /*4d40*/  BSYNC B0 ;  /* 0x0000000000007941 */ /* 0x000fea0003800000 */
.L_x_1853:
        /* <DEDUP_REMOVED lines=35> */
[----:B------:R-:W-:Y:S01]  /*4f80*/  @!P0 F2FP.PACK_AB R0, R0, R39 ;  /* 0x000000270000823e */ /* 0x000fe200000000ff */
[----:B------:R-:W-:Y:S02]  /*4f90*/  @!P0 HADD2.F32 R3, -RZ, R30.H1_H1 ;  /* 0x3000001eff038230 */ /* 0x000fe40000004100 */
[----:B------:R-:W-:Y:S01]  /*4fa0*/  @!P0 HADD2.F32 R8, -RZ, R7.H0_H0 ;  /* 0x20000007ff088230 */ /* 0x000fe20000004100 */
[----:B------:R-:W-:Y:S01]  /*4fb0*/  @!P0 F2FP.PACK_AB R2, R2, R37 ;  /* 0x000000250202823e */ /* 0x000fe200000000ff */
[--C-:B------:R-:W-:Y:S01]  /*4fc0*/  @!P0 HADD2.F32 R19, -RZ, R5.reuse.H1_H1 ;  /* 0x30000005ff138230 */ /* 0x100fe20000004100 */
[----:B------:R-:W-:Y:S01]  /*4fd0*/  @!P0 MOV R12, R0 ;  /* 0x00000000000c8202 */ /* 0x000fe20000000f00 */
[----:B------:R-:W-:Y:S01]  /*4fe0*/  @!P0 HADD2.F32 R7, -RZ, R5.H0_H0 ;  /* 0x20000005ff078230 */ /* 0x000fe20000004100 */
[-C--:B------:R-:W-:Y:S01]  /*4ff0*/  @!P0 FMUL.FTZ R5, R17, R3.reuse ;  /* 0x0000000311058220 */ /* 0x080fe20000410000 */
[----:B------:R-:W-:Y:S01]  /*5000*/  @!P0 MOV R13, R2 ;  /* 0x00000002000d8202 */ /* 0x000fe20000000f00 */
[C---:B------:R-:W-:Y:S01]  /*5010*/  @!P0 FMUL.FTZ R3, R8.reuse, R3 ;  /* 0x0000000308038220 */ /* 0x040fe20000410000 */
[----:B------:R-:W-:Y:S01]  /*5020*/  @!P0 HADD2.F32 R30, -RZ, R42.H0_H0 ;  /* 0x2000002aff1e8230 */ /* 0x000fe20000004100 */
[-C--:B------:R-:W-:Y:S02]  /*5030*/  @!P0 FMUL.FTZ R36, R19, R9.reuse ;  /* 0x0000000913248220 */ /* 0x080fe40000410000 */
[-C--:B------:R-:W-:Y:S02]  /*5040*/  @!P0 FFMA.FTZ R8, R8, R18.reuse, -R5 ;  /* 0x0000001208088223 */ /* 0x080fe40000010805 */
[----:B------:R-:W-:Y:S02]  /*5050*/  @!P0 FMUL.FTZ R5, R7, R9 ;  /* 0x0000000907058220 */ /* 0x000fe40000410000 */
[----:B------:R-:W-:Y:S02]  /*5060*/  @!P0 FFMA.FTZ R3, R17, R18, R3 ;  /* 0x0000001211038223 */ /* 0x000fe40000010003 */
[-C--:B------:R-:W-:Y:S02]  /*5070*/  @!P0 FFMA.FTZ R36, R7, R30.reuse, -R36 ;  /* 0x0000001e07248223 */ /* 0x080fe40000010824 */
[----:B------:R-:W-:Y:S01]  /*5080*/  @!P0 FFMA.FTZ R5, R19, R30, R5 ;  /* 0x0000001e13058223 */ /* 0x000fe20000010005 */
[----:B------:R-:W-:Y:S04]  /*5090*/  @!P0 F2FP.PACK_AB R3, R3, R8 ;  /* 0x000000080303823e */ /* 0x000fe800000000ff */
[----:B------:R-:W-:Y:S02]  /*50a0*/  @!P0 F2FP.PACK_AB R5, R5, R36 ;  /* 0x000000240505823e */ /* 0x000fe400000000ff */
[----:B------:R-:W-:Y:S02]  /*50b0*/  @!P0 MOV R14, R3 ;  /* 0x00000003000e8202 */ /* 0x000fe40000000f00 */
[----:B------:R-:W-:Y:S05]  /*50c0*/  @!P0 MOV R15, R5 ;  /* 0x00000005000f8202 */ /* 0x000fea0000000f00 */
[----:B------:R1:W-:Y:S02]  /*50d0*/  STG.E.128 [R62.64+0x100], R12 ;  /* 0x0001000c3e007986 */ /* 0x0003e4000c101d0c */
.L_x_1856:
[----:B------:R-:W-:Y:S05]  /*50e0*/  BSYNC B0 ;  /* 0x0000000000007941 */ /* 0x000fea0003800000 */
.L_x_1855:
[----:B------:R-:W-:Y:S11]  /*50f0*/  ISETP.GE.AND P0, PT, R234, c[0x0][0x1d4], PT ;  /* 0x00007500ea007a0c */ /* 0x000ff60003f06270 */
[----:B------:R-:W-:Y:S02]  /*5100*/  @!UPT UIADD3 URZ, URZ, URZ, URZ ;  /* 0x0000003f3f3ff290 */ /* 0x000fe4000fffe03f */
        /* <DEDUP_REMOVED lines=34> */
[----:B------:R-:W-:Y:S02]  /*5330*/  @!P0 HADD2.F32 R3, -RZ, R32.H0_H0 ;  /* 0x20000020ff038230 */ /* 0x000fe40000004100 */
[----:B------:R-:W-:Y:S01]  /*5340*/  @!P0 HADD2.F32 R8, -RZ, R7.H0_H0 ;  /* 0x20000007ff088230 */ /* 0x000fe20000004100 */
[----:B------:R-:W-:Y:S01]  /*5350*/  @!P0 F2FP.PACK_AB R2, R2, R30 ;  /* 0x0000001e0202823e */ /* 0x000fe200000000ff */
[--C-:B------:R-:W-:Y:S01]  /*5360*/  @!P0 HADD2.F32 R19, -RZ, R5.reuse.H1_H1 ;  /* 0x30000005ff138230 */ /* 0x100fe20000004100 */
[----:B------:R-:W-:Y:S01]  /*5370*/  @!P0 MOV R12, R0 ;  /* 0x00000000000c8202 */ /* 0x000fe20000000f00 */
[----:B------:R-:W-:Y:S01]  /*5380*/  @!P0 HADD2.F32 R7, -RZ, R5.H0_H0 ;  /* 0x20000005ff078230 */ /* 0x000fe20000004100 */
[-C--:B------:R-:W-:Y:S01]  /*5390*/  @!P0 FMUL.FTZ R5, R17, R3.reuse ;  /* 0x0000000311058220 */ /* 0x080fe20000410000 */
[----:B------:R-:W-:Y:S01]  /*53a0*/  @!P0 MOV R13, R2 ;  /* 0x00000002000d8202 */ /* 0x000fe20000000f00 */
[C---:B------:R-:W-:Y:S02]  /*53b0*/  @!P0 FMUL.FTZ R3, R8.reuse, R3 ;  /* 0x0000000308038220 */ /* 0x040fe40000410000 */
        /* <DEDUP_REMOVED lines=11> */
.L_x_1850:
[----:B------:R-:W-:Y:S05]  /*5470*/  BSYNC B1 ;  /* 0x0000000000017941 */ /* 0x000fea0003800000 */
.L_x_1849:
        /* <DEDUP_REMOVED lines=56> */
[----:B------:R1:W-:Y:S02]  /*5800*/  STG.E.128 [R72.64], R12 ;  /* 0x0000000c48007986 */ /* 0x0003e4000c101d0c */
.L_x_1859:
[----:B------:R-:W-:Y:S05]  /*5810*/  BSYNC B0 ;  /* 0x0000000000007941 */ /* 0x000fea0003800000 */
.L_x_1858:
        /* <DEDUP_REMOVED lines=57> */
.L_x_1861:
[----:B------:R-:W-:Y:S05]  /*5bb0*/  BSYNC B0 ;  /* 0x0000000000007941 */ /* 0x000fea0003800000 */
.L_x_1860:
        /* <DEDUP_REMOVED lines=57> */
.L_x_1863:
[----:B------:R-:W-:Y:S05]  /*5f50*/  BSYNC B0 ;  /* 0x0000000000007941 */ /* 0x000fea0003800000 */
.L_x_1862:
        /* <DEDUP_REMOVED lines=55> */
[----:B------:R1:W-:Y:S01]  /*62d0*/  STG.E.128 [R72.64+0x180], R12 ;  /* 0x0001800c48007986 */ /* 0x0003e2000c101d0c */
[----:B------:R-:W-:-:S05]  /*62e0*/  BRA `(.L_x_1857) ;  /* 0x00002b6000007947 */ /* 0x000fca0003800000 */
.L_x_1844:
        /* <DEDUP_REMOVED lines=21> */
[----:B------:R-:W-:Y:S01]  /*6440*/  CS2R R22, SRZ ;  /* 0x0000000000167805 */ /* 0x000fe2000001ff00 */
[----:B------:R-:W-:Y:S01]  /*6450*/  CS2R R20, SRZ ;  /* 0x0000000000147805 */ /* 0x000fe2000001ff00 */
[----:B------:R-:W-:Y:S01]  /*6460*/  IMAD.X R5, R69, 0x1, R105, P0 ;  /* 0x0000000145057824 */ /* 0x000fe200000e0669 */
        /* <DEDUP_REMOVED lines=12> */
.L_x_1865:
[----:B------:R-:W-:Y:S05]  /*6530*/  BSYNC B0 ;  /* 0x0000000000007941 */ /* 0x000fea0003800000 */
.L_x_1864:
[----:B------:R-:W-:Y:S01]  /*6540*/  ISETP.GE.AND P6, PT, R155, R79, PT ;  /* 0x0000004f9b00720c */ /* 0x000fe20003fc6270 */
[----:B-----5:R-:W-:Y:S01]  /*6550*/  IMAD.MOV.U32 R5, RZ, RZ, R50 ;  /* 0x000000ffff057224 */ /* 0x020fe200078e0032 */
[----:B------:R-:W-:Y:S01]  /*6560*/  BSSY B0, `(.L_x_1866) ;  /* 0x000003c000007945 */ /* 0x000fe20003800000 */
[----:B-1----:R-:W-:Y:S01]  /*6570*/  IMAD.MOV.U32 R2, RZ, RZ, R48 ;  /* 0x000000ffff027224 */ /* 0x002fe200078e0030 */
        /* <DEDUP_REMOVED lines=30> */
[----:B------:R-:W-:Y:S02]  /*6760*/  PRMT R9, R5, 0x7610, R9 ;  /* 0x0000761005097816 */ /* 0x000fe40000000009 */
        /* <DEDUP_REMOVED lines=27> */
.L_x_1867:
[----:B------:R-:W-:Y:S05]  /*6920*/  BSYNC B0 ;  /* 0x0000000000007941 */ /* 0x000fea0003800000 */
.L_x_1866:
[----:B------:R-:W-:Y:S01]  /*6930*/  IADD3 R69, -R70, c[0x0][0x1d4], RZ ;  /* 0x0000750046457a10 */ /* 0x000fe20007ffe1ff */
        /* <DEDUP_REMOVED lines=29> */
[----:B------:R-:W-:Y:S01]  /*6b10*/  BSSY B0, `(.L_x_1870) ;  /* 0x0000082000007945 */ /* 0x000fe20003800000 */
[----:B------:R-:W-:Y:S03]  /*6b20*/  SHF.R.U32.HI R156, RZ, 0x3, R242 ;  /* 0x00000003ff9c7819 */ /* 0x000fe600000116f2 */
[----:B------:R-:W-:Y:S01]  /*6b30*/  IMAD.X R77, R78, 0x1, R114, P0 ;  /* 0x000000014e4d7824 */ /* 0x000fe200000e0672 */
[----:B------:R-:W-:Y:S11]  /*6b40*/  ISETP.GE.AND P0, PT, R140, c[0x0][0x1d4], PT ;  /* 0x000075008c007a0c */ /* 0x000ff60003f06270 */
[----:B------:R-:W-:Y:S02]  /*6b50*/  @!UPT UIADD3 URZ, URZ, URZ, URZ ;  /* 0x0000003f3f3ff290 */ /* 0x000fe4000fffe03f */
[----:B------:R-:W-:-:S05]  /*6b60*/  @P0 BRA `(.L_x_1871) ;  /* 0x000007c000000947 */ /* 0x000fca0003800000 */
[----:B------:R-:W-:Y:S01]  /*6b70*/  SEL R0, R70, R69, !P1 ;  /* 0x0000004546007207 */ /* 0x000fe20004800000 */
[----:B------:R-:W1:Y:S01]  /*6b80*/  LDS.128 R16, [R118+0xa080] ;  /* 0x00a0800076107984 */ /* 0x000e620000000c00 */
[----:B------:R-:W-:Y:S02]  /*6b90*/  ISETP.GE.AND P0, PT, R140, c[0x0][0x27c], PT ;  /* 0x00009f008c007a0c */ /* 0x000fe40003f06270 */
[----:B------:R-:W-:Y:S04]  /*6ba0*/  SHF.R.S32.HI R2, RZ, 0x1f, R0 ;  /* 0x0000001fff027819 */ /* 0x000fe80000011400 */
[----:B------:R-:W-:Y:S04]  /*6bb0*/  LEA.HI R0, R2, R0, RZ, 0x4 ;  /* 0x0000000002007211 */ /* 0x000fe800078f20ff */
[----:B------:R-:W-:Y:S03]  /*6bc0*/  LEA.HI.SX32 R0, R0, R68, 0x1c ;  /* 0x0000004400007211 */ /* 0x000fe600078fe2ff */
[----:B------:R-:W-:Y:S01]  /*6bd0*/  @!P0 HADD2.F32 R8, -RZ, R8.H0_H0 ;  /* 0x20000008ff088230 */ /* 0x000fe20000004100 */
[----:B------:R-:W-:Y:S01]  /*6be0*/  SHF.R.S32.HI R2, RZ, 0x1f, R0 ;  /* 0x0000001fff027819 */ /* 0x000fe20000011400 */
[----:B------:R-:W-:Y:S01]  /*6bf0*/  IMAD.SHL.U32 R72, R0, 0x8, RZ ;  /* 0x0000000800487824 */ /* 0x000fe200078e00ff */
[--C-:B------:R-:W-:Y:S02]  /*6c00*/  @!P0 SHF.R.U64 R40, R40, 0x10, R41.reuse ;  /* 0x0000001028288819 */ /* 0x100fe40000001229 */
[----:B------:R-:W-:Y:S02]  /*6c10*/  LEA.HI R2, R2, R0, RZ, 0x3 ;  /* 0x0000000002027211 */ /* 0x000fe400078f18ff */
[----:B------:R-:W-:Y:S02]  /*6c20*/  @!P0 SHF.R.U32.HI R41, RZ, 0x10, R41 ;  /* 0x00000010ff298819 */ /* 0x000fe40000011629 */
[----:B------:R-:W-:Y:S02]  /*6c30*/  SHF.R.S32.HI R0, RZ, 0x3, R2 ;  /* 0x00000003ff007819 */ /* 0x000fe40000011402 */
[----:B------:R-:W-:Y:S03]  /*6c40*/  LOP3.LUT R2, R242, 0x38, R72, 0xf8, !PT ;  /* 0x00000038f2027812 */ /* 0x000fe600078ef848 */
[----:B------:R-:W-:Y:S01]  /*6c50*/  IMAD R0, R0, 0xc00, R6 ;  /* 0x00000c0000007824 */ /* 0x000fe200078e0206 */
[----:B------:R-:W-:Y:S05]  /*6c60*/  LOP3.LUT R2, R2, R156, RZ, 0x3c, !PT ;  /* 0x0000009c02027212 */ /* 0x000fea00078e3cff */
[----:B------:R-:W-:Y:S05]  /*6c70*/  IMAD.IADD R0, R0, 0x1, R2 ;  /* 0x0000000100007824 */ /* 0x000fea00078e0202 */
[----:B------:R-:W-:Y:S01]  /*6c80*/  SHF.L.U32 R44, R0, 0x1, RZ ;  /* 0x00000001002c7819 */ /* 0x000fe200000006ff */
[----:B------:R-:W-:Y:S01]  /*6c90*/  @!P0 HADD2.F32 R0, -RZ, R7.H0_H0 ;  /* 0x20000007ff008230 */ /* 0x000fe20000004100 */
[----:B-1----:R-:W-:Y:S04]  /*6ca0*/  @!P0 MOV R3, R16 ;  /* 0x0000001000038202 */ /* 0x002fe80000000f00 */
[----:B------:R-:W1:Y:S01]  /*6cb0*/  LDS.128 R44, [R44+0xa080] ;  /* 0x00a080002c2c7984 */ /* 0x000e620000000c00 */
[----:B------:R-:W-:Y:S01]  /*6cc0*/  @!P0 HADD2.F32 R2, -RZ, R3.H0_H0 ;  /* 0x20000003ff028230 */ /* 0x000fe20000004100 */
[----:B-1----:R-:W-:Y:S05]  /*6cd0*/  @!P0 IMAD.MOV.U32 R39, RZ, RZ, R44 ;  /* 0x000000ffff278224 */ /* 0x002fea00078e002c */
[--C-:B------:R-:W-:Y:S05]  /*6ce0*/  @!P0 HADD2.F32 R5, -RZ, R39.reuse.H0_H0 ;  /* 0x20000027ff058230 */ /* 0x100fea0000004100 */
[CC--:B------:R-:W-:Y:S02]  /*6cf0*/  @!P0 FMUL.FTZ R73, R5.reuse, R0.reuse ;  /* 0x0000000005498220 */ /* 0x0c0fe40000410000 */
[C---:B------:R-:W-:Y:S02]  /*6d00*/  @!P0 FMUL.FTZ R0, R2.reuse, R0 ;  /* 0x0000000002008220 */ /* 0x040fe40000410000 */
[-C--:B------:R-:W-:Y:S01]  /*6d10*/  @!P0 FFMA.FTZ R73, R2, R8.reuse, -R73 ;  /* 0x0000000802498223 */ /* 0x080fe20000010849 */
[----:B------:R-:W-:Y:S01]  /*6d20*/  @!P0 SHF.R.U64 R2, R12, 0x10, R13 ;  /* 0x000000100c028819 */ /* 0x000fe2000000120d */
[----:B------:R-:W-:Y:S01]  /*6d30*/  @!P0 FFMA.FTZ R0, R5, R8, R0 ;  /* 0x0000000805008223 */ /* 0x000fe20000010000 */
[----:B------:R-:W-:Y:S01]  /*6d40*/  @!P0 HADD2.F32 R12, -RZ, R39.H1_H1 ;  /* 0x30000027ff0c8230 */ /* 0x000fe20000004100 */
[----:B------:R-:W-:Y:S01]  /*6d50*/  @!P0 IMAD.MOV.U32 R39, RZ, RZ, R45 ;  /* 0x000000ffff278224 */ /* 0x000fe200078e002d */
[----:B------:R-:W-:Y:S01]  /*6d60*/  @!P0 SHF.R.U32.HI R8, RZ, 0x10, R13 ;  /* 0x00000010ff088819 */ /* 0x000fe2000001160d */
[----:B------:R-:W-:Y:S02]  /*6d70*/  @!P0 HADD2.F32 R5, -RZ, R2.H0_H0 ;  /* 0x20000002ff058230 */ /* 0x000fe40000004100 */
[----:B------:R-:W-:Y:S02]  /*6d80*/  @!P0 HADD2.F32 R13, -RZ, R40.H0_H0 ;  /* 0x20000028ff0d8230 */ /* 0x000fe40000004100 */
[----:B------:R-:W-:Y:S01]  /*6d90*/  @!P0 HADD2.F32 R2, -RZ, R3.H1_H1 ;  /* 0x30000003ff028230 */ /* 0x000fe20000004100 */
[----:B------:R-:W-:Y:S01]  /*6da0*/  @!P0 FMUL.FTZ R3, R12, R5 ;  /* 0x000000050c038220 */ /* 0x000fe20000410000 */
[----:B------:R-:W-:Y:S03]  /*6db0*/  @!P0 HADD2.F32 R8, -RZ, R8.H0_H0 ;  /* 0x20000008ff088230 */ /* 0x000fe60000004100 */
[C---:B------:R-:W-:Y:S02]  /*6dc0*/  @!P0 FFMA.FTZ R3, R2.reuse, R13, -R3 ;  /* 0x0000000d02038223 */ /* 0x040fe40000010803 */
[----:B------:R-:W-:Y:S03]  /*6dd0*/  @!P0 FMUL.FTZ R2, R2, R5 ;  /* 0x0000000502028220 */ /* 0x000fe60000410000 */
[----:B------:R-:W-:Y:S01]  /*6de0*/  @!P0 F2FP.PACK_AB R73, R3, R73 ;  /* 0x000000490349823e */ /* 0x000fe200000000ff */
[----:B------:R-:W-:Y:S01]  /*6df0*/  @!P0 FFMA.FTZ R2, R12, R13, R2 ;  /* 0x0000000d0c028223 */ /* 0x000fe20000010002 */
[----:B------:R-:W-:Y:S01]  /*6e00*/  @!P0 HADD2.F32 R3, -RZ, R7.H1_H1 ;  /* 0x30000007ff038230 */ /* 0x000fe20000004100 */
[----:B------:R-:W-:Y:S01]  /*6e10*/  @!P0 MOV R7, R17 ;  /* 0x0000001100078202 */ /* 0x000fe20000000f00 */
[----:B------:R-:W-:Y:S01]  /*6e20*/  @!P0 HADD2.F32 R12, -RZ, R39.H0_H0 ;  /* 0x20000027ff0c8230 */ /* 0x000fe20000004100 */
[----:B------:R-:W-:Y:S01]  /*6e30*/  @!P0 MOV R16, R73 ;  /* 0x0000004900108202 */ /* 0x000fe20000000f00 */
[----:B------:R-:W-:Y:S01]  /*6e40*/  @!P0 HADD2.F32 R13, -RZ, R9.H1_H1 ;  /* 0x30000009ff0d8230 */ /* 0x000fe20000004100 */
[----:B------:R-:W-:Y:S01]  /*6e50*/  @!P0 F2FP.PACK_AB R0, R2, R0 ;  /* 0x000000000200823e */ /* 0x000fe200000000ff */
[----:B------:R-:W-:Y:S01]  /*6e60*/  @!P0 HADD2.F32 R5, -RZ, R7.H0_H0 ;  /* 0x20000007ff058230 */ /* 0x000fe20000004100 */
[CC--:B------:R-:W-:Y:S01]  /*6e70*/  @!P0 FMUL.FTZ R40, R12.reuse, R3.reuse ;  /* 0x000000030c288220 */ /* 0x0c0fe20000410000 */
[----:B------:R-:W-:Y:S02]  /*6e80*/  @!P0 HADD2.F32 R39, -RZ, R39.H1_H1 ;  /* 0x30000027ff278230 */ /* 0x000fe40000004100 */
[----:B------:R-:W-:Y:S02]  /*6e90*/  @!P0 IMAD.MOV.U32 R44, RZ, RZ, R0 ;  /* 0x000000ffff2c8224 */ /* 0x000fe400078e0000 */
[C---:B------:R-:W-:Y:S02]  /*6ea0*/  @!P0 FMUL.FTZ R3, R5.reuse, R3 ;  /* 0x0000000305038220 */ /* 0x040fe40000410000 */
[-C--:B------:R-:W-:Y:S01]  /*6eb0*/  @!P0 FFMA.FTZ R40, R5, R13.reuse, -R40 ;  /* 0x0000000d05288223 */ /* 0x080fe20000010828 */
[----:B------:R-:W-:Y:S01]  /*6ec0*/  @!P0 HADD2.F32 R5, -RZ, R7.H1_H1 ;  /* 0x30000007ff058230 */ /* 0x000fe20000004100 */
[----:B------:R-:W-:Y:S01]  /*6ed0*/  @!P0 FFMA.FTZ R3, R12, R13, R3 ;  /* 0x0000000d0c038223 */ /* 0x000fe20000010003 */
[----:B------:R-:W-:Y:S01]  /*6ee0*/  @!P0 HADD2.F32 R12, -RZ, R41.H0_H0 ;  /* 0x20000029ff0c8230 */ /* 0x000fe20000004100 */
[----:B------:R-:W-:Y:S01]  /*6ef0*/  @!P0 FMUL.FTZ R7, R39, R8 ;  /* 0x0000000827078220 */ /* 0x000fe20000410000 */
[----:B------:R-:W-:Y:S03]  /*6f00*/  @!P0 HADD2.F32 R13, -RZ, R10.H1_H1 ;  /* 0x3000000aff0d8230 */ /* 0x000fe60000004100 */
[C---:B------:R-:W-:Y:S02]  /*6f10*/  @!P0 FFMA.FTZ R7, R5.reuse, R12, -R7 ;  /* 0x0000000c05078223 */ /* 0x040fe40000010807 */
[----:B------:R-:W-:Y:S03]  /*6f20*/  @!P0 FMUL.FTZ R5, R5, R8 ;  /* 0x0000000805058220 */ /* 0x000fe60000410000 */
[----:B------:R-:W-:Y:S01]  /*6f30*/  @!P0 F2FP.PACK_AB R7, R7, R40 ;  /* 0x000000280707823e */ /* 0x000fe200000000ff */
[----:B------:R-:W-:Y:S02]  /*6f40*/  @!P0 IMAD.MOV.U32 R40, RZ, RZ, R46 ;  /* 0x000000ffff288224 */ /* 0x000fe400078e002e */
[----:B------:R-:W-:Y:S02]  /*6f50*/  @!P0 FFMA.FTZ R5, R39, R12, R5 ;  /* 0x0000000c27058223 */ /* 0x000fe40000010005 */
[----:B------:R-:W-:Y:S01]  /*6f60*/  @!P0 IMAD.MOV.U32 R17, RZ, RZ, R7 ;  /* 0x000000ffff118224 */ /* 0x000fe200078e0007 */
[----:B------:R-:W-:Y:S01]  /*6f70*/  @!P0 HADD2.F32 R7, -RZ, R9.H0_H0 ;  /* 0x20000009ff078230 */ /* 0x000fe20000004100 */
[----:B------:R-:W-:Y:S01]  /*6f80*/  @!P0 MOV R9, R18 ;  /* 0x0000001200098202 */ /* 0x000fe20000000f00 */
[--C-:B------:R-:W-:Y:S01]  /*6f90*/  @!P0 HADD2.F32 R12, -RZ, R40.reuse.H0_H0 ;  /* 0x20000028ff0c8230 */ /* 0x100fe20000004100 */
[----:B------:R-:W-:Y:S03]  /*6fa0*/  @!P0 F2FP.PACK_AB R3, R5, R3 ;  /* 0x000000030503823e */ /* 0x000fe600000000ff */
[--C-:B------:R-:W-:Y:S01]  /*6fb0*/  @!P0 HADD2.F32 R8, -RZ, R9.reuse.H0_H0 ;  /* 0x20000009ff088230 */ /* 0x100fe20000004100 */
[----:B------:R-:W-:Y:S01]  /*6fc0*/  @!P0 MOV R45, R3 ;  /* 0x00000003002d8202 */ /* 0x000fe20000000f00 */
[-C--:B------:R-:W-:Y:S01]  /*6fd0*/  @!P0 FMUL.FTZ R39, R12, R7.reuse ;  /* 0x000000070c278220 */ /* 0x080fe20000410000 */
[----:B------:R-:W-:Y:S02]  /*6fe0*/  @!P0 HADD2.F32 R9, -RZ, R9.H1_H1 ;  /* 0x30000009ff098230 */ /* 0x000fe40000004100 */
[C---:B------:R-:W-:Y:S02]  /*6ff0*/  @!P0 FMUL.FTZ R7, R8.reuse, R7 ;  /* 0x0000000708078220 */ /* 0x040fe40000410000 */
[-C--:B------:R-:W-:Y:S01]  /*7000*/  @!P0 FFMA.FTZ R73, R8, R13.reuse, -R39 ;  /* 0x0000000d08498223 */ /* 0x080fe20000010827 */
[----:B------:R-:W-:Y:S01]  /*7010*/  @!P0 SHF.R.U64 R8, R14, 0x10, R15 ;  /* 0x000000100e088819 */ /* 0x000fe2000000120f */
[----:B------:R-:W-:Y:S01]  /*7020*/  @!P0 FFMA.FTZ R7, R12, R13, R7 ;  /* 0x0000000d0c078223 */ /* 0x000fe20000010007 */
[----:B------:R-:W-:Y:S01]  /*7030*/  @!P0 SHF.R.U64 R13, R42, 0x10, R43 ;  /* 0x000000102a0d8819 */ /* 0x000fe2000000122b */
[----:B------:R-:W-:Y:S01]  /*7040*/  @!P0 HADD2.F32 R12, -RZ, R40.H1_H1 ;  /* 0x30000028ff0c8230 */ /* 0x000fe20000004100 */
[----:B------:R-:W-:Y:S01]  /*7050*/  @!P0 SHF.R.U32.HI R14, RZ, 0x10, R15 ;  /* 0x00000010ff0e8819 */ /* 0x000fe2000001160f */
[----:B------:R-:W-:Y:S01]  /*7060*/  @!P0 HADD2.F32 R8, -RZ, R8.H0_H0 ;  /* 0x20000008ff088230 */ /* 0x000fe20000004100 */
[----:B------:R-:W-:Y:S01]  /*7070*/  @!P0 SHF.R.U32.HI R42, RZ, 0x10, R43 ;  /* 0x00000010ff2a8819 */ /* 0x000fe2000001162b */
[----:B------:R-:W-:Y:S01]  /*7080*/  @!P0 HADD2.F32 R13, -RZ, R13.H0_H0 ;  /* 0x2000000dff0d8230 */ /* 0x000fe20000004100 */
[----:B------:R-:W-:Y:S02]  /*7090*/  @!P0 IMAD.MOV.U32 R39, RZ, RZ, R47 ;  /* 0x000000ffff278224 */ /* 0x000fe400078e002f */
[CC--:B------:R-:W-:Y:S02]  /*70a0*/  @!P0 FMUL.FTZ R15, R12.reuse, R8.reuse ;  /* 0x000000080c0f8220 */ /* 0x0c0fe40000410000 */
[C---:B------:R-:W-:Y:S02]  /*70b0*/  @!P0 FMUL.FTZ R8, R9.reuse, R8 ;  /* 0x0000000809088220 */ /* 0x040fe40000410000 */
[-C--:B------:R-:W-:Y:S01]  /*70c0*/  @!P0 FFMA.FTZ R43, R9, R13.reuse, -R15 ;  /* 0x0000000d092b8223 */ /* 0x080fe2000001080f */
[----:B------:R-:W-:Y:S01]  /*70d0*/  @!P0 HADD2.F32 R9, -RZ, R10.H0_H0 ;  /* 0x2000000aff098230 */ /* 0x000fe20000004100 */
[----:B------:R-:W-:Y:S01]  /*70e0*/  @!P0 FFMA.FTZ R8, R12, R13, R8 ;  /* 0x0000000d0c088223 */ /* 0x000fe20000010008 */
[----:B------:R-:W-:Y:S01]  /*70f0*/  @!P0 MOV R12, R19 ;  /* 0x00000013000c8202 */ /* 0x000fe20000000f00 */
[--C-:B------:R-:W-:Y:S01]  /*7100*/  @!P0 HADD2.F32 R13, -RZ, R39.reuse.H0_H0 ;  /* 0x20000027ff0d8230 */ /* 0x100fe20000004100 */
[----:B------:R-:W-:Y:S01]  /*7110*/  @!P0 F2FP.PACK_AB R2, R43, R73 ;  /* 0x000000492b02823e */ /* 0x000fe200000000ff */
[----:B------:R-:W-:Y:S01]  /*7120*/  @!P0 HADD2.F32 R15, -RZ, R60.H0_H0 ;  /* 0x2000003cff0f8230 */ /* 0x000fe20000004100 */
[----:B------:R-:W-:Y:S01]  /*7130*/  @!P0 F2FP.PACK_AB R7, R8, R7 ;  /* 0x000000070807823e */ /* 0x000fe200000000ff */
[--C-:B------:R-:W-:Y:S01]  /*7140*/  @!P0 HADD2.F32 R10, -RZ, R12.reuse.H0_H0 ;  /* 0x2000000cff0a8230 */ /* 0x100fe20000004100 */
[C---:B------:R-:W-:Y:S01]  /*7150*/  @!P0 FMUL.FTZ R40, R13.reuse, R9 ;  /* 0x000000090d288220 */ /* 0x040fe20000410000 */
[----:B------:R-:W-:Y:S01]  /*7160*/  @!P0 HADD2.F32 R12, -RZ, R12.H1_H1 ;  /* 0x3000000cff0c8230 */ /* 0x000fe20000004100 */
[----:B------:R-:W-:Y:S02]  /*7170*/  @!P0 IMAD.MOV.U32 R18, RZ, RZ, R2 ;  /* 0x000000ffff128224 */ /* 0x000fe400078e0002 */
[C---:B------:R-:W-:Y:S02]  /*7180*/  @!P0 FFMA.FTZ R40, R10.reuse, R15, -R40 ;  /* 0x0000000f0a288223 */ /* 0x040fe40000010828 */
[----:B------:R-:W-:Y:S01]  /*7190*/  @!P0 FMUL.FTZ R9, R10, R9 ;  /* 0x000000090a098220 */ /* 0x000fe20000410000 */
[----:B------:R-:W-:Y:S01]  /*71a0*/  @!P0 HADD2.F32 R10, -RZ, R14.H0_H0 ;  /* 0x2000000eff0a8230 */ /* 0x000fe20000004100 */
[----:B------:R-:W-:Y:S01]  /*71b0*/  @!P0 IMAD.MOV.U32 R46, RZ, RZ, R7 ;  /* 0x000000ffff2e8224 */ /* 0x000fe200078e0007 */
[----:B------:R-:W-:Y:S01]  /*71c0*/  @!P0 HADD2.F32 R14, -RZ, R39.H1_H1 ;  /* 0x30000027ff0e8230 */ /* 0x000fe20000004100 */
[----:B------:R-:W-:Y:S01]  /*71d0*/  @!P0 FFMA.FTZ R9, R13, R15, R9 ;  /* 0x0000000f0d098223 */ /* 0x000fe20000010009 */
[----:B------:R-:W-:Y:S03]  /*71e0*/  @!P0 HADD2.F32 R13, -RZ, R42.H0_H0 ;  /* 0x2000002aff0d8230 */ /* 0x000fe60000004100 */
[-C--:B------:R-:W-:Y:S02]  /*71f0*/  @!P0 FMUL.FTZ R15, R14, R10.reuse ;  /* 0x0000000a0e0f8220 */ /* 0x080fe40000410000 */
[C---:B------:R-:W-:Y:S02]  /*7200*/  @!P0 FMUL.FTZ R10, R12.reuse, R10 ;  /* 0x0000000a0c0a8220 */ /* 0x040fe40000410000 */
[-C--:B------:R-:W-:Y:S01]  /*7210*/  @!P0 FFMA.FTZ R41, R12, R13.reuse, -R15 ;  /* 0x0000000d0c298223 */ /* 0x080fe2000001080f */
[-C--:B------:R-:W-:Y:S01]  /*7220*/  IADD3 R12, P4, P3, R80, R76.reuse, R99 ;  /* 0x0000004c500c7210 */ /* 0x080fe20007b9e063 */
[----:B------:R-:W-:Y:S03]  /*7230*/  @!P0 FFMA.FTZ R10, R14, R13, R10 ;  /* 0x0000000d0e0a8223 */ /* 0x000fe6000001000a */
[----:B------:R-:W-:Y:S02]  /*7240*/  IADD3.X R15, R82, R77, R101, P4, P3 ;  /* 0x0000004d520f7210 */ /* 0x000fe400027e6465 */
[----:B------:R-:W-:Y:S02]  /*7250*/  LEA R14, P3, R12, c[0x0][0x1c8], 0x1 ;  /* 0x000072000c0e7a11 */ /* 0x000fe400078608ff */
[----:B------:R-:W-:Y:S02]  /*7260*/  @!P0 F2FP.PACK_AB R9, R10, R9 ;  /* 0x000000090a09823e */ /* 0x000fe400000000ff */
[----:B------:R-:W-:Y:S02]  /*7270*/  LEA.HI.X R15, R12, c[0x0][0x1cc], R15, 0x1, P3 ;  /* 0x000073000c0f7a11 */ /* 0x000fe400018f0c0f */
[----:B------:R-:W-:Y:S02]  /*7280*/  ISETP.GE.AND P3, PT, R72, c[0x0][0x1d4], PT ;  /* 0x0000750048007a0c */ /* 0x000fe40003f66270 */
[----:B------:R-:W-:Y:S11]  /*7290*/  @!P0 MOV R47, R9 ;  /* 0x00000009002f8202 */ /* 0x000ff60000000f00 */
[--C-:B------:R-:W-:Y:S02]  /*72a0*/  @!P3 SHF.R.S32.HI R12, RZ, 0x1f, R72.reuse ;  /* 0x0000001fff0cb819 */ /* 0x100fe40000011448 */
[----:B------:R-:W-:Y:S04]  /*72b0*/  @!P3 IADD3 R13, P5, P4, R80, R76, R72 ;  /* 0x0000004c500db210 */ /* 0x000fe80007cbe048 */
[----:B------:R-:W-:Y:S02]  /*72c0*/  @!P3 IADD3.X R39, R82, R77, R12, P5, P4 ;  /* 0x0000004d5227b210 */ /* 0x000fe40002fe840c */
[C---:B------:R-:W-:Y:S04]  /*72d0*/  @!P3 LEA R12, P4, R13.reuse, c[0x0][0x1c8], 0x1 ;  /* 0x000072000d0cba11 */ /* 0x040fe800078808ff */
[----:B------:R-:W-:Y:S02]  /*72e0*/  @!P3 LEA.HI.X R13, R13, c[0x0][0x1cc], R39, 0x1, P4 ;  /* 0x000073000d0dba11 */ /* 0x000fe400020f0c27 */
[----:B------:R-:W-:Y:S04]  /*72f0*/  @!P0 F2FP.PACK_AB R39, R41, R40 ;  /* 0x000000282927823e */ /* 0x000fe800000000ff */
[----:B------:R-:W-:Y:S05]  /*7300*/  @!P0 MOV R19, R39 ;  /* 0x0000002700138202 */ /* 0x000fea0000000f00 */
[----:B------:R1:W-:Y:S08]  /*7310*/  STG.E.128 [R14.64], R16 ;  /* 0x000000100e007986 */ /* 0x0003f0000c101d0c */
[----:B------:R1:W-:Y:S02]  /*7320*/  @!P3 STG.E.128 [R12.64], R44 ;  /* 0x0000002c0c00b986 */ /* 0x0003e4000c101d0c */
.L_x_1871:
[----:B------:R-:W-:Y:S05]  /*7330*/  BSYNC B0 ;  /* 0x0000000000007941 */ /* 0x000fea0003800000 */
.L_x_1870:
[----:B------:R-:W-:Y:S11]  /*7340*/  ISETP.GE.AND P0, PT, R144, c[0x0][0x1d4], PT ;  /* 0x0000750090007a0c */ /* 0x000ff60003f06270 */
[----:B------:R-:W-:Y:S02]  /*7350*/  @!UPT UIADD3 URZ, URZ, URZ, URZ ;  /* 0x0000003f3f3ff290 */ /* 0x000fe4000fffe03f */
[----:B------:R-:W-:-:S05]  /*7360*/  @P0 BRA `(.L_x_1869) ;  /* 0x000007c000000947 */ /* 0x000fca0003800000 */
[----:B------:R-:W-:Y:S01]  /*7370*/  SEL R0, R70, R69, !P2 ;  /* 0x0000004546007207 */ /* 0x000fe20005000000 */
[----:B-1----:R-:W1:Y:S01]  /*7380*/  LDS.128 R16, [R116+0xa080] ;  /* 0x00a0800074107984 */ /* 0x002e620000000c00 */
[----:B------:R-:W-:Y:S02]  /*7390*/  ISETP.GE.AND P0, PT, R144, c[0x0][0x27c], PT ;  /* 0x00009f0090007a0c */ /* 0x000fe40003f06270 */
[----:B------:R-:W-:Y:S04]  /*73a0*/  SHF.R.S32.HI R2, RZ, 0x1f, R0 ;  /* 0x0000001fff027819 */ /* 0x000fe80000011400 */
[----:B------:R-:W-:Y:S04]  /*73b0*/  LEA.HI R0, R2, R0, RZ, 0x4 ;  /* 0x0000000002007211 */ /* 0x000fe800078f20ff */
[----:B------:R-:W-:Y:S03]  /*73c0*/  LEA.HI.SX32 R0, R0, R67, 0x1c ;  /* 0x0000004300007211 */ /* 0x000fe600078fe2ff */
[----:B------:R-:W-:Y:S01]  /*73d0*/  @!P0 SHF.R.U64 R7, R20, 0x10, R21 ;  /* 0x0000001014078819 */ /* 0x000fe20000001215 */
[----:B------:R-:W-:Y:S01]  /*73e0*/  @!P0 HADD2.F32 R10, -RZ, R60.H1_H1 ;  /* 0x3000003cff0a8230 */ /* 0x000fe20000004100 */
[----:B------:R-:W-:Y:S01]  /*73f0*/  IMAD.SHL.U32 R39, R0, 0x8, RZ ;  /* 0x0000000800277824 */ /* 0x000fe200078e00ff */
[----:B------:R-:W-:Y:S02]  /*7400*/  SHF.R.S32.HI R2, RZ, 0x1f, R0 ;  /* 0x0000001fff027819 */ /* 0x000fe40000011400 */
[--C-:B------:R-:W-:Y:S01]  /*7410*/  @!P0 SHF.R.U64 R13, R48, 0x10, R49.reuse ;  /* 0x00000010300d8819 */ /* 0x100fe20000001231 */
[----:B------:R-:W-:Y:S01]  /*7420*/  @!P0 HADD2.F32 R7, -RZ, R7.H0_H0 ;  /* 0x20000007ff078230 */ /* 0x000fe20000004100 */
[----:B------:R-:W-:Y:S02]  /*7430*/  LEA.HI R2, R2, R0, RZ, 0x3 ;  /* 0x0000000002027211 */ /* 0x000fe400078f18ff */
[----:B------:R-:W-:Y:S02]  /*7440*/  @!P0 SHF.R.U32.HI R14, RZ, 0x10, R49 ;  /* 0x00000010ff0e8819 */ /* 0x000fe40000011631 */
[----:B------:R-:W-:Y:S02]  /*7450*/  SHF.R.S32.HI R0, RZ, 0x3, R2 ;  /* 0x00000003ff007819 */ /* 0x000fe40000011402 */
[----:B------:R-:W-:Y:S02]  /*7460*/  LOP3.LUT R2, R242, 0x38, R39, 0xf8, !PT ;  /* 0x00000038f2027812 */ /* 0x000fe400078ef827 */
[----:B------:R-:W-:Y:S01]  /*7470*/  @!P0 SHF.R.U32.HI R8, RZ, 0x10, R21 ;  /* 0x00000010ff088819 */ /* 0x000fe20000011615 */
[----:B------:R-:W-:Y:S01]  /*7480*/  IMAD R0, R0, 0xc00, R6 ;  /* 0x00000c0000007824 */ /* 0x000fe200078e0206 */
[----:B------:R-:W-:Y:S02]  /*7490*/  LOP3.LUT R2, R2, R156, RZ, 0x3c, !PT ;  /* 0x0000009c02027212 */ /* 0x000fe400078e3cff */
[----:B------:R-:W-:Y:S01]  /*74a0*/  @!P0 SHF.R.U32.HI R21, RZ, 0x10, R51 ;  /* 0x00000010ff158819 */ /* 0x000fe20000011633 */
[----:B------:R-:W-:Y:S02]  /*74b0*/  @!P0 HADD2.F32 R8, -RZ, R8.H0_H0 ;  /* 0x20000008ff088230 */ /* 0x000fe40000004100 */
[----:B------:R-:W-:Y:S01]  /*74c0*/  IMAD.IADD R0, R0, 0x1, R2 ;  /* 0x0000000100007824 */ /* 0x000fe200078e0202 */
[----:B------:R-:W-:Y:S02]  /*74d0*/  @!P0 HADD2.F32 R2, -RZ, R32.H0_H0 ;  /* 0x20000020ff028230 */ /* 0x000fe40000004100 */
[----:B------:R-:W-:Y:S01]  /*74e0*/  @!P0 HADD2.F32 R21, -RZ, R21.H0_H0 ;  /* 0x20000015ff158230 */ /* 0x000fe20000004100 */
[----:B-1----:R-:W-:Y:S01]  /*74f0*/  @!P0 IMAD.MOV.U32 R3, RZ, RZ, R16 ;  /* 0x000000ffff038224 */ /* 0x002fe200078e0010 */
[----:B------:R-:W-:Y:S04]  /*7500*/  SHF.L.U32 R0, R0, 0x1, RZ ;  /* 0x0000000100007819 */ /* 0x000fe800000006ff */
[--C-:B------:R-:W-:Y:S01]  /*7510*/  @!P0 HADD2.F32 R5, -RZ, R3.reuse.H0_H0 ;  /* 0x20000003ff058230 */ /* 0x100fe20000004100 */
[----:B------:R1:W2:Y:S01]  /*7520*/  LDS.128 R40, [R0+0xa080] ;  /* 0x00a0800000287984 */ /* 0x0002a20000000c00 */
[----:B------:R-:W-:Y:S03]  /*7530*/  @!P0 HADD2.F32 R3, -RZ, R3.H1_H1 ;  /* 0x30000003ff038230 */ /* 0x000fe60000004100 */
[----:B-1----:R-:W-:Y:S02]  /*7540*/  @!P0 FMUL.FTZ R0, R5, R2 ;  /* 0x0000000205008220 */ /* 0x002fe40000410000 */
[----:B--2---:R-:W-:Y:S01]  /*7550*/  @!P0 IMAD.MOV.U32 R20, RZ, RZ, R43 ;  /* 0x000000ffff148224 */ /* 0x004fe200078e002b */
[----:B------:R-:W-:Y:S05]  /*7560*/  @!P0 MOV R12, R40 ;  /* 0x00000028000c8202 */ /* 0x000fea0000000f00 */
[--C-:B------:R-:W-:Y:S02]  /*7570*/  @!P0 HADD2.F32 R9, -RZ, R12.reuse.H0_H0 ;  /* 0x2000000cff098230 */ /* 0x100fe40000004100 */
[----:B------:R-:W-:Y:S03]  /*7580*/  @!P0 HADD2.F32 R12, -RZ, R12.H1_H1 ;  /* 0x3000000cff0c8230 */ /* 0x000fe60000004100 */
[C---:B------:R-:W-:Y:S02]  /*7590*/  @!P0 FMUL.FTZ R2, R9.reuse, R2 ;  /* 0x0000000209028220 */ /* 0x040fe40000410000 */
[-C--:B------:R-:W-:Y:S01]  /*75a0*/  @!P0 FFMA.FTZ R0, R9, R10.reuse, R0 ;  /* 0x0000000a09008223 */ /* 0x080fe20000010000 */
[----:B------:R-:W-:Y:S01]  /*75b0*/  @!P0 HADD2.F32 R9, -RZ, R13.H0_H0 ;  /* 0x2000000dff098230 */ /* 0x000fe20000004100 */
[----:B------:R-:W-:Y:S02]  /*75c0*/  @!P0 IMAD.MOV.U32 R13, RZ, RZ, R41 ;  /* 0x000000ffff0d8224 */ /* 0x000fe400078e0029 */
[----:B------:R-:W-:Y:S02]  /*75d0*/  @!P0 FFMA.FTZ R45, R5, R10, -R2 ;  /* 0x0000000a052d8223 */ /* 0x000fe40000010802 */
[CC--:B------:R-:W-:Y:S01]  /*75e0*/  @!P0 FMUL.FTZ R2, R3.reuse, R7.reuse ;  /* 0x0000000703028220 */ /* 0x0c0fe20000410000 */
[--C-:B------:R-:W-:Y:S01]  /*75f0*/  @!P0 HADD2.F32 R10, -RZ, R13.reuse.H0_H0 ;  /* 0x2000000dff0a8230 */ /* 0x100fe20000004100 */
[C---:B------:R-:W-:Y:S01]  /*7600*/  @!P0 FMUL.FTZ R15, R12.reuse, R7 ;  /* 0x000000070c0f8220 */ /* 0x040fe20000410000 */
[----:B------:R-:W-:Y:S01]  /*7610*/  @!P0 MOV R7, R17 ;  /* 0x0000001100078202 */ /* 0x000fe20000000f00 */
[-C--:B------:R-:W-:Y:S01]  /*7620*/  @!P0 FFMA.FTZ R2, R12, R9.reuse, R2 ;  /* 0x000000090c028223 */ /* 0x080fe20000010002 */
[----:B------:R-:W-:Y:S01]  /*7630*/  @!P0 HADD2.F32 R12, -RZ, R13.H1_H1 ;  /* 0x3000000dff0c8230 */ /* 0x000fe20000004100 */
[----:B------:R-:W-:Y:S01]  /*7640*/  @!P0 FFMA.FTZ R44, R3, R9, -R15 ;  /* 0x00000009032c8223 */ /* 0x000fe2000001080f */
[----:B------:R-:W-:Y:S02]  /*7650*/  @!P0 HADD2.F32 R3, -RZ, R32.H1_H1 ;  /* 0x30000020ff038230 */ /* 0x000fe40000004100 */
[--C-:B------:R-:W-:Y:S01]  /*7660*/  @!P0 HADD2.F32 R5, -RZ, R7.reuse.H0_H0 ;  /* 0x20000007ff058230 */ /* 0x100fe20000004100 */
[----:B------:R-:W-:Y:S01]  /*7670*/  @!P0 F2FP.PACK_AB R0, R2, R0 ;  /* 0x000000000200823e */ /* 0x000fe200000000ff */
[----:B------:R-:W-:Y:S01]  /*7680*/  @!P0 HADD2.F32 R7, -RZ, R7.H1_H1 ;  /* 0x30000007ff078230 */ /* 0x000fe20000004100 */
[-C--:B------:R-:W-:Y:S01]  /*7690*/  @!P0 FMUL.FTZ R15, R10, R3.reuse ;  /* 0x000000030a0f8220 */ /* 0x080fe20000410000 */
[----:B------:R-:W-:Y:S01]  /*76a0*/  @!P0 HADD2.F32 R13, -RZ, R14.H0_H0 ;  /* 0x2000000eff0d8230 */ /* 0x000fe20000004100 */
[----:B------:R-:W-:Y:S01]  /*76b0*/  @!P0 FMUL.FTZ R14, R12, R8 ;  /* 0x000000080c0e8220 */ /* 0x000fe20000410000 */
[----:B------:R-:W-:Y:S01]  /*76c0*/  @!P0 HADD2.F32 R9, -RZ, R61.H0_H0 ;  /* 0x2000003dff098230 */ /* 0x000fe20000004100 */
[----:B------:R-:W-:Y:S01]  /*76d0*/  @!P0 FMUL.FTZ R3, R5, R3 ;  /* 0x0000000305038220 */ /* 0x000fe20000410000 */
[----:B------:R-:W-:Y:S01]  /*76e0*/  @!P0 F2FP.PACK_AB R44, R44, R45 ;  /* 0x0000002d2c2c823e */ /* 0x000fe200000000ff */
[----:B------:R-:W-:Y:S02]  /*76f0*/  @!P0 FFMA.FTZ R32, R7, R13, -R14 ;  /* 0x0000000d07208223 */ /* 0x000fe4000001080e */
[----:B------:R-:W-:Y:S02]  /*7700*/  @!P0 IMAD.MOV.U32 R14, RZ, RZ, R42 ;  /* 0x000000ffff0e8224 */ /* 0x000fe400078e002a */
[-C--:B------:R-:W-:Y:S01]  /*7710*/  @!P0 FFMA.FTZ R49, R5, R9.reuse, -R15 ;  /* 0x0000000905318223 */ /* 0x080fe2000001080f */
[----:B------:R-:W-:Y:S01]  /*7720*/  @!P0 HADD2.F32 R15, -RZ, R62.H0_H0 ;  /* 0x2000003eff0f8230 */ /* 0x000fe20000004100 */
[----:B------:R-:W-:Y:S01]  /*7730*/  @!P0 FFMA.FTZ R3, R10, R9, R3 ;  /* 0x000000090a038223 */ /* 0x000fe20000010003 */
[----:B------:R-:W-:Y:S01]  /*7740*/  @!P0 MOV R9, R18 ;  /* 0x0000001200098202 */ /* 0x000fe20000000f00 */
[----:B------:R-:W-:Y:S01]  /*7750*/  @!P0 FMUL.FTZ R5, R7, R8 ;  /* 0x0000000807058220 */ /* 0x000fe20000410000 */
[----:B------:R-:W-:Y:S01]  /*7760*/  @!P0 HADD2.F32 R7, -RZ, R33.H0_H0 ;  /* 0x20000021ff078230 */ /* 0x000fe20000004100 */
[----:B------:R-:W-:Y:S01]  /*7770*/  @!P0 IMAD.MOV.U32 R16, RZ, RZ, R44 ;  /* 0x000000ffff108224 */ /* 0x000fe200078e002c */
[--C-:B------:R-:W-:Y:S01]  /*7780*/  @!P0 HADD2.F32 R10, -RZ, R14.reuse.H0_H0 ;  /* 0x2000000eff0a8230 */ /* 0x100fe20000004100 */
[----:B------:R-:W-:Y:S01]  /*7790*/  @!P0 FFMA.FTZ R5, R12, R13, R5 ;  /* 0x0000000d0c058223 */ /* 0x000fe20000010005 */
[----:B------:R-:W-:Y:S01]  /*77a0*/  @!P0 HADD2.F32 R8, -RZ, R9.H0_H0 ;  /* 0x20000009ff088230 */ /* 0x000fe20000004100 */
[----:B------:R-:W-:Y:S01]  /*77b0*/  @!P0 IMAD.MOV.U32 R40, RZ, RZ, R0 ;  /* 0x000000ffff288224 */ /* 0x000fe200078e0000 */
[----:B------:R-:W-:Y:S01]  /*77c0*/  @!P0 HADD2.F32 R12, -RZ, R61.H1_H1 ;  /* 0x3000003dff0c8230 */ /* 0x000fe20000004100 */
[----:B------:R-:W-:Y:S01]  /*77d0*/  @!P0 FMUL.FTZ R13, R10, R7 ;  /* 0x000000070a0d8220 */ /* 0x000fe20000410000 */
[----:B------:R-:W-:Y:S01]  /*77e0*/  @!P0 F2FP.PACK_AB R3, R5, R3 ;  /* 0x000000030503823e */ /* 0x000fe200000000ff */
[C---:B------:R-:W-:Y:S01]  /*77f0*/  @!P0 FMUL.FTZ R7, R8.reuse, R7 ;  /* 0x0000000708078220 */ /* 0x040fe20000410000 */
[----:B------:R-:W-:Y:S01]  /*7800*/  @!P0 HADD2.F32 R9, -RZ, R9.H1_H1 ;  /* 0x30000009ff098230 */ /* 0x000fe20000004100 */
[-C--:B------:R-:W-:Y:S01]  /*7810*/  @!P0 FFMA.FTZ R48, R8, R12.reuse, -R13 ;  /* 0x0000000c08308223 */ /* 0x080fe2000001080d */
[----:B------:R-:W-:Y:S01]  /*7820*/  @!P0 SHF.R.U64 R8, R22, 0x10, R23 ;  /* 0x0000001016088819 */ /* 0x000fe20000001217 */
[----:B------:R-:W-:Y:S01]  /*7830*/  @!P0 FFMA.FTZ R7, R10, R12, R7 ;  /* 0x0000000c0a078223 */ /* 0x000fe20000010007 */
[----:B------:R-:W-:Y:S01]  /*7840*/  @!P0 SHF.R.U64 R12, R50, 0x10, R51 ;  /* 0x00000010320c8819 */ /* 0x000fe20000001233 */
[----:B------:R-:W-:Y:S01]  /*7850*/  @!P0 HADD2.F32 R10, -RZ, R14.H1_H1 ;  /* 0x3000000eff0a8230 */ /* 0x000fe20000004100 */
[----:B------:R-:W-:Y:S01]  /*7860*/  @!P0 SHF.R.U32.HI R13, RZ, 0x10, R23 ;  /* 0x00000010ff0d8819 */ /* 0x000fe20000011617 */
[----:B------:R-:W-:Y:S01]  /*7870*/  @!P0 HADD2.F32 R8, -RZ, R8.H0_H0 ;  /* 0x20000008ff088230 */ /* 0x000fe20000004100 */
[----:B------:R-:W-:Y:S01]  /*7880*/  @!P0 MOV R41, R3 ;  /* 0x0000000300298202 */ /* 0x000fe20000000f00 */
[----:B------:R-:W-:Y:S02]  /*7890*/  @!P0 HADD2.F32 R12, -RZ, R12.H0_H0 ;  /* 0x2000000cff0c8230 */ /* 0x000fe40000004100 */
[----:B------:R-:W-:Y:S01]  /*78a0*/  @!P0 HADD2.F32 R13, -RZ, R13.H0_H0 ;  /* 0x2000000dff0d8230 */ /* 0x000fe20000004100 */
[-C--:B------:R-:W-:Y:S02]  /*78b0*/  @!P0 FMUL.FTZ R14, R10, R8.reuse ;  /* 0x000000080a0e8220 */ /* 0x080fe40000410000 */
[C---:B------:R-:W-:Y:S02]  /*78c0*/  @!P0 FMUL.FTZ R8, R9.reuse, R8 ;  /* 0x0000000809088220 */ /* 0x040fe40000410000 */
[-C--:B------:R-:W-:Y:S01]  /*78d0*/  @!P0 FFMA.FTZ R47, R9, R12.reuse, -R14 ;  /* 0x0000000c092f8223 */ /* 0x080fe2000001080e */
[----:B------:R-:W-:Y:S01]  /*78e0*/  @!P0 HADD2.F32 R9, -RZ, R33.H1_H1 ;  /* 0x30000021ff098230 */ /* 0x000fe20000004100 */
[----:B------:R-:W-:Y:S01]  /*78f0*/  @!P0 F2FP.PACK_AB R33, R32, R49 ;  /* 0x000000312021823e */ /* 0x000fe200000000ff */
[----:B------:R-:W-:Y:S01]  /*7900*/  @!P0 FFMA.FTZ R8, R10, R12, R8 ;  /* 0x0000000c0a088223 */ /* 0x000fe20000010008 */
[----:B------:R-:W-:Y:S01]  /*7910*/  @!P0 MOV R12, R19 ;  /* 0x00000013000c8202 */ /* 0x000fe20000000f00 */
[--C-:B------:R-:W-:Y:S01]  /*7920*/  @!P0 HADD2.F32 R14, -RZ, R20.reuse.H0_H0 ;  /* 0x20000014ff0e8230 */ /* 0x100fe20000004100 */
[----:B------:R-:W-:Y:S01]  /*7930*/  @!P0 MOV R17, R33 ;  /* 0x0000002100118202 */ /* 0x000fe20000000f00 */
[----:B------:R-:W-:Y:S01]  /*7940*/  @!P0 HADD2.F32 R20, -RZ, R20.H1_H1 ;  /* 0x30000014ff148230 */ /* 0x000fe20000004100 */
[----:B------:R-:W-:Y:S01]  /*7950*/  @!P0 F2FP.PACK_AB R7, R8, R7 ;  /* 0x000000070807823e */ /* 0x000fe200000000ff */
[--C-:B------:R-:W-:Y:S01]  /*7960*/  @!P0 HADD2.F32 R10, -RZ, R12.reuse.H0_H0 ;  /* 0x2000000cff0a8230 */ /* 0x100fe20000004100 */
[----:B------:R-:W-:Y:S03]  /*7970*/  @!P0 FMUL.FTZ R22, R14, R9 ;  /* 0x000000090e168220 */ /* 0x000fe60000410000 */
[----:B------:R-:W-:Y:S02]  /*7980*/  @!P0 IMAD.MOV.U32 R42, RZ, RZ, R7 ;  /* 0x000000ffff2a8224 */ /* 0x000fe400078e0007 */
[C---:B------:R-:W-:Y:S02]  /*7990*/  @!P0 FFMA.FTZ R46, R10.reuse, R15, -R22 ;  /* 0x0000000f0a2e8223 */ /* 0x040fe40000010816 */
[----:B------:R-:W-:Y:S01]  /*79a0*/  @!P0 FMUL.FTZ R9, R10, R9 ;  /* 0x000000090a098220 */ /* 0x000fe20000410000 */
[----:B------:R-:W-:Y:S01]  /*79b0*/  @!P0 HADD2.F32 R10, -RZ, R12.H1_H1 ;  /* 0x3000000cff0a8230 */ /* 0x000fe20000004100 */
[----:B------:R-:W-:Y:S02]  /*79c0*/  @!P0 FMUL.FTZ R12, R20, R13 ;  /* 0x0000000d140c8220 */ /* 0x000fe40000410000 */
[----:B------:R-:W-:Y:S02]  /*79d0*/  @!P0 FFMA.FTZ R9, R14, R15, R9 ;  /* 0x0000000f0e098223 */ /* 0x000fe40000010009 */
[----:B------:R-:W-:Y:S01]  /*79e0*/  @!P0 FFMA.FTZ R45, R10, R21, -R12 ;  /* 0x000000150a2d8223 */ /* 0x000fe2000001080c */
[----:B------:R-:W-:Y:S01]  /*79f0*/  IADD3 R12, P4, P3, R80, R76, R98 ;  /* 0x0000004c500c7210 */ /* 0x000fe20007b9e062 */
[----:B------:R-:W-:Y:S03]  /*7a00*/  @!P0 FMUL.FTZ R10, R10, R13 ;  /* 0x0000000d0a0a8220 */ /* 0x000fe60000410000 */
[----:B------:R-:W-:Y:S01]  /*7a10*/  IADD3.X R13, R82, R77, R100, P4, P3 ;  /* 0x0000004d520d7210 */ /* 0x000fe200027e6464 */
[----:B------:R-:W-:Y:S01]  /*7a20*/  @!P0 FFMA.FTZ R10, R20, R21, R10 ;  /* 0x00000015140a8223 */ /* 0x000fe2000001000a */
[C---:B------:R-:W-:Y:S02]  /*7a30*/  LEA R22, P3, R12.reuse, c[0x0][0x1c8], 0x1 ;  /* 0x000072000c167a11 */ /* 0x040fe400078608ff */
[----:B------:R-:W-:Y:S02]  /*7a40*/  @!P0 F2FP.PACK_AB R14, R45, R46 ;  /* 0x0000002e2d0e823e */ /* 0x000fe400000000ff */
[----:B------:R-:W-:Y:S02]  /*7a50*/  LEA.HI.X R23, R12, c[0x0][0x1cc], R13, 0x1, P3 ;  /* 0x000073000c177a11 */ /* 0x000fe400018f0c0d */
[----:B------:R-:W-:Y:S02]  /*7a60*/  ISETP.GE.AND P3, PT, R39, c[0x0][0x1d4], PT ;  /* 0x0000750027007a0c */ /* 0x000fe40003f66270 */
[----:B------:R-:W-:Y:S02]  /*7a70*/  @!P0 MOV R19, R14 ;  /* 0x0000000e00138202 */ /* 0x000fe40000000f00 */
[----:B------:R-:W-:Y:S04]  /*7a80*/  @!P0 F2FP.PACK_AB R9, R10, R9 ;  /* 0x000000090a09823e */ /* 0x000fe800000000ff */
[----:B------:R-:W-:Y:S05]  /*7a90*/  @!P0 MOV R43, R9 ;  /* 0x00000009002b8202 */ /* 0x000fea0000000f00 */
[--C-:B------:R-:W-:Y:S02]  /*7aa0*/  @!P3 SHF.R.S32.HI R12, RZ, 0x1f, R39.reuse ;  /* 0x0000001fff0cb819 */ /* 0x100fe40000011427 */
[----:B------:R-:W-:Y:S04]  /*7ab0*/  @!P3 IADD3 R13, P5, P4, R80, R76, R39 ;  /* 0x0000004c500db210 */ /* 0x000fe80007cbe027 */
[----:B------:R-:W-:Y:S02]  /*7ac0*/  @!P3 IADD3.X R32, R82, R77, R12, P5, P4 ;  /* 0x0000004d5220b210 */ /* 0x000fe40002fe840c */
[C---:B------:R-:W-:Y:S04]  /*7ad0*/  @!P3 LEA R12, P4, R13.reuse, c[0x0][0x1c8], 0x1 ;  /* 0x000072000d0cba11 */ /* 0x040fe800078808ff */
[----:B------:R-:W-:Y:S02]  /*7ae0*/  @!P3 LEA.HI.X R13, R13, c[0x0][0x1cc], R32, 0x1, P4 ;  /* 0x000073000d0dba11 */ /* 0x000fe400020f0c20 */
[----:B------:R-:W-:Y:S05]  /*7af0*/  @!P0 F2FP.PACK_AB R32, R47, R48 ;  /* 0x000000302f20823e */ /* 0x000fea00000000ff */
[----:B------:R-:W-:Y:S05]  /*7b00*/  @!P0 IMAD.MOV.U32 R18, RZ, RZ, R32 ;  /* 0x000000ffff128224 */ /* 0x000fea00078e0020 */
[----:B------:R1:W-:Y:S08]  /*7b10*/  STG.E.128 [R22.64], R16 ;  /* 0x0000001016007986 */ /* 0x0003f0000c101d0c */
[----:B------:R1:W-:Y:S02]  /*7b20*/  @!P3 STG.E.128 [R12.64], R40 ;  /* 0x000000280c00b986 */ /* 0x0003e4000c101d0c */
.L_x_1869:
[----:B------:R-:W-:Y:S05]  /*7b30*/  BSYNC B1 ;  /* 0x0000000000017941 */ /* 0x000fea0003800000 */
.L_x_1868:
[----:B------:R-:W-:Y:S04]  /*7b40*/  IADD3 R60, P0, R150, R74, RZ ;  /* 0x0000004a963c7210 */ /* 0x000fe80007f1e0ff */
[----:B------:R-:W-:Y:S01]  /*7b50*/  IADD3.X R61, R78, R119, RZ, P0, !PT ;  /* 0x000000774e3d7210 */ /* 0x000fe200007fe4ff */
[----:B------:R-:W-:-:S05]  /*7b60*/  @P6 BRA `(.L_x_1857) ;  /* 0x000012e000006947 */ /* 0x000fca0003800000 */
[----:B------:R-:W-:Y:S01]  /*7b70*/  ISETP.GE.AND P0, PT, R140, c[0x0][0x1d4], PT ;  /* 0x000075008c007a0c */ /* 0x000fe20003f06270 */
[----:B------:R-:W-:Y:S01]  /*7b80*/  @!UPT UIADD3 URZ, URZ, URZ, URZ ;  /* 0x0000003f3f3ff290 */ /* 0x000fe2000fffe03f */
[----:B------:R-:W-:Y:S11]  /*7b90*/  BSSY B0, `(.L_x_1872) ;  /* 0x000007f000007945 */ /* 0x000ff60003800000 */
[----:B------:R-:W-:-:S05]  /*7ba0*/  @P0 BRA `(.L_x_1873) ;  /* 0x000007d000000947 */ /* 0x000fca0003800000 */
[----:B------:R-:W-:Y:S01]  /*7bb0*/  SEL R0, R70, R69, !P1 ;  /* 0x0000004546007207 */ /* 0x000fe20004800000 */
[----:B-1----:R-:W1:Y:S01]  /*7bc0*/  LDS.128 R16, [R117+0xa080] ;  /* 0x00a0800075107984 */ /* 0x002e620000000c00 */
[----:B------:R-:W-:Y:S02]  /*7bd0*/  IADD3 R5, P3, P0, R80, R60, R99 ;  /* 0x0000003c50057210 */ /* 0x000fe4000787e063 */
[----:B------:R-:W-:Y:S02]  /*7be0*/  SHF.R.S32.HI R2, RZ, 0x1f, R0 ;  /* 0x0000001fff027819 */ /* 0x000fe40000011400 */
[-C--:B------:R-:W-:Y:S02]  /*7bf0*/  IADD3.X R8, R82, R61.reuse, R101, P3, P0 ;  /* 0x0000003d52087210 */ /* 0x080fe40001fe0465 */
[----:B------:R-:W-:Y:S04]  /*7c00*/  LEA.HI R0, R2, R0, RZ, 0x4 ;  /* 0x0000000002007211 */ /* 0x000fe800078f20ff */
[----:B------:R-:W-:Y:S05]  /*7c10*/  LEA.HI.SX32 R0, R0, R68, 0x1c ;  /* 0x0000004400007211 */ /* 0x000fea00078fe2ff */
[----:B------:R-:W-:Y:S05]  /*7c20*/  IMAD.SHL.U32 R3, R0, 0x8, RZ ;  /* 0x0000000800037824 */ /* 0x000fea00078e00ff */
[----:B------:R-:W-:Y:S11]  /*7c30*/  ISETP.GE.AND P3, PT, R3, c[0x0][0x1d4], PT ;  /* 0x0000750003007a0c */ /* 0x000ff60003f66270 */
[----:B------:R-:W-:Y:S02]  /*7c40*/  @!UPT UIADD3 URZ, URZ, URZ, URZ ;  /* 0x0000003f3f3ff290 */ /* 0x000fe4000fffe03f */
[--C-:B------:R-:W-:Y:S02]  /*7c50*/  @!P3 IADD3 R2, P4, P0, R80, R60, R3.reuse ;  /* 0x0000003c5002b210 */ /* 0x100fe4000789e003 */
[----:B------:R-:W-:Y:S04]  /*7c60*/  @!P3 SHF.R.S32.HI R7, RZ, 0x1f, R3 ;  /* 0x0000001fff07b819 */ /* 0x000fe80000011403 */
[----:B------:R-:W-:Y:S02]  /*7c70*/  @!P3 IADD3.X R7, R82, R61, R7, P4, P0 ;  /* 0x0000003d5207b210 */ /* 0x000fe400027e0407 */
[C---:B------:R-:W-:Y:S04]  /*7c80*/  LEA R48, P0, R5.reuse, c[0x0][0x1c8], 0x1 ;  /* 0x0000720005307a11 */ /* 0x040fe800078008ff */
[----:B------:R-:W-:Y:S02]  /*7c90*/  LEA.HI.X R49, R5, c[0x0][0x1cc], R8, 0x1, P0 ;  /* 0x0000730005317a11 */ /* 0x000fe400000f0c08 */
[C---:B------:R-:W-:Y:S04]  /*7ca0*/  @!P3 LEA R46, P0, R2.reuse, c[0x0][0x1c8], 0x1 ;  /* 0x00007200022eba11 */ /* 0x040fe800078008ff */
[----:B------:R-:W-:Y:S02]  /*7cb0*/  @!P3 LEA.HI.X R47, R2, c[0x0][0x1cc], R7, 0x1, P0 ;  /* 0x00007300022fba11 */ /* 0x000fe400000f0c07 */
[----:B------:R-:W-:Y:S02]  /*7cc0*/  SHF.R.S32.HI R2, RZ, 0x1f, R0 ;  /* 0x0000001fff027819 */ /* 0x000fe40000011400 */
[----:B------:R-:W-:Y:S02]  /*7cd0*/  ISETP.GE.AND P0, PT, R140, c[0x0][0x27c], PT ;  /* 0x00009f008c007a0c */ /* 0x000fe40003f06270 */
[----:B------:R-:W-:Y:S02]  /*7ce0*/  LEA.HI R0, R2, R0, RZ, 0x3 ;  /* 0x0000000002007211 */ /* 0x000fe400078f18ff */
[----:B------:R-:W-:Y:S02]  /*7cf0*/  LOP3.LUT R2, R241, 0x38, R3, 0xf8, !PT ;  /* 0x00000038f1027812 */ /* 0x000fe400078ef803 */
[----:B------:R-:W-:Y:S02]  /*7d00*/  SHF.R.S32.HI R0, RZ, 0x3, R0 ;  /* 0x00000003ff007819 */ /* 0x000fe40000011400 */
[----:B------:R-:W-:Y:S03]  /*7d10*/  LOP3.LUT R2, R2, R139, RZ, 0x3c, !PT ;  /* 0x0000008b02027212 */ /* 0x000fe600078e3cff */
[----:B------:R-:W-:Y:S02]  /*7d20*/  IMAD R0, R0, 0xc00, R11 ;  /* 0x00000c0000007824 */ /* 0x000fe400078e020b */
[----:B------:R-:W-:Y:S01]  /*7d30*/  @!P0 HADD2.F32 R12, -RZ, R62.H1_H1 ;  /* 0x3000003eff0c8230 */ /* 0x000fe20000004100 */
[----:B------:R-:W-:Y:S01]  /*7d40*/  @!P0 SHF.R.U64 R15, R52, 0x10, R53 ;  /* 0x00000010340f8819 */ /* 0x000fe20000001235 */
[----:B------:R-:W-:Y:S01]  /*7d50*/  IMAD.IADD R0, R0, 0x1, R2 ;  /* 0x0000000100007824 */ /* 0x000fe200078e0202 */
[----:B------:R-:W-:Y:S01]  /*7d60*/  @!P0 HADD2.F32 R2, -RZ, R34.H0_H0 ;  /* 0x20000022ff028230 */ /* 0x000fe20000004100 */
[----:B------:R-:W-:Y:S01]  /*7d70*/  @!P0 SHF.R.U64 R3, R24, 0x10, R25 ;  /* 0x0000001018038819 */ /* 0x000fe20000001219 */
[----:B------:R-:W-:Y:S01]  /*7d80*/  @!P0 HADD2.F32 R32, -RZ, R63.H1_H1 ;  /* 0x3000003fff208230 */ /* 0x000fe20000004100 */
[----:B------:R-:W-:Y:S01]  /*7d90*/  @!P0 SHF.R.U32.HI R22, RZ, 0x10, R53 ;  /* 0x00000010ff168819 */ /* 0x000fe20000011635 */
[----:B------:R-:W-:Y:S01]  /*7da0*/  @!P0 HADD2.F32 R15, -RZ, R15.H0_H0 ;  /* 0x2000000fff0f8230 */ /* 0x000fe20000004100 */
[----:B------:R-:W-:Y:S01]  /*7db0*/  SHF.L.U32 R0, R0, 0x1, RZ ;  /* 0x0000000100007819 */ /* 0x000fe200000006ff */
[----:B------:R-:W-:Y:S01]  /*7dc0*/  @!P0 HADD2.F32 R8, -RZ, R3.H0_H0 ;  /* 0x20000003ff088230 */ /* 0x000fe20000004100 */
[----:B------:R-:W-:Y:S01]  /*7dd0*/  @!P0 SHF.R.U32.HI R7, RZ, 0x10, R25 ;  /* 0x00000010ff078819 */ /* 0x000fe20000011619 */
[----:B------:R-:W-:Y:S01]  /*7de0*/  @!P0 HADD2.F32 R22, -RZ, R22.H0_H0 ;  /* 0x20000016ff168230 */ /* 0x000fe20000004100 */
[--C-:B------:R-:W-:Y:S01]  /*7df0*/  @!P0 SHF.R.U32.HI R10, RZ, 0x10, R27.reuse ;  /* 0x00000010ff0a8819 */ /* 0x100fe2000001161b */
[----:B------:R1:W2:Y:S01]  /*7e00*/  LDS.128 R40, [R0+0xa080] ;  /* 0x00a0800000287984 */ /* 0x0002a20000000c00 */
[----:B------:R-:W-:Y:S01]  /*7e10*/  @!P0 SHF.R.U64 R14, R26, 0x10, R27 ;  /* 0x000000101a0e8819 */ /* 0x000fe2000000121b */
[----:B------:R-:W-:Y:S01]  /*7e20*/  @!P0 HADD2.F32 R24, -RZ, R64.H0_H0 ;  /* 0x20000040ff188230 */ /* 0x000fe20000004100 */
[--C-:B------:R-:W-:Y:S02]  /*7e30*/  @!P0 SHF.R.U32.HI R23, RZ, 0x10, R55.reuse ;  /* 0x00000010ff178819 */ /* 0x100fe40000011637 */
[----:B------:R-:W-:Y:S01]  /*7e40*/  @!P0 SHF.R.U64 R26, R54, 0x10, R55 ;  /* 0x00000010361a8819 */ /* 0x000fe20000001237 */
[----:B------:R-:W-:Y:S04]  /*7e50*/  @!P0 HADD2.F32 R14, -RZ, R14.H0_H0 ;  /* 0x2000000eff0e8230 */ /* 0x000fe80000004100 */
[----:B------:R-:W-:Y:S01]  /*7e60*/  @!P0 HADD2.F32 R26, -RZ, R26.H0_H0 ;  /* 0x2000001aff1a8230 */ /* 0x000fe20000004100 */
[----:B-1----:R-:W-:Y:S05]  /*7e70*/  @!P0 IMAD.MOV.U32 R0, RZ, RZ, R16 ;  /* 0x000000ffff008224 */ /* 0x002fea00078e0010 */
[--C-:B------:R-:W-:Y:S02]  /*7e80*/  @!P0 HADD2.F32 R5, -RZ, R0.reuse.H0_H0 ;  /* 0x20000000ff058230 */ /* 0x100fe40000004100 */
[----:B------:R-:W-:Y:S03]  /*7e90*/  @!P0 HADD2.F32 R3, -RZ, R0.H1_H1 ;  /* 0x30000000ff038230 */ /* 0x000fe60000004100 */
[----:B------:R-:W-:Y:S01]  /*7ea0*/  @!P0 FMUL.FTZ R0, R5, R2 ;  /* 0x0000000205008220 */ /* 0x000fe20000410000 */
[----:B--2---:R-:W-:Y:S05]  /*7eb0*/  @!P0 MOV R13, R40 ;  /* 0x00000028000d8202 */ /* 0x004fea0000000f00 */
[--C-:B------:R-:W-:Y:S02]  /*7ec0*/  @!P0 HADD2.F32 R9, -RZ, R13.reuse.H0_H0 ;  /* 0x2000000dff098230 */ /* 0x100fe40000004100 */
[----:B------:R-:W-:Y:S03]  /*7ed0*/  @!P0 HADD2.F32 R13, -RZ, R13.H1_H1 ;  /* 0x3000000dff0d8230 */ /* 0x000fe60000004100 */
[C---:B------:R-:W-:Y:S02]  /*7ee0*/  @!P0 FMUL.FTZ R21, R9.reuse, R2 ;  /* 0x0000000209158220 */ /* 0x040fe40000410000 */
[-C--:B------:R-:W-:Y:S01]  /*7ef0*/  @!P0 FFMA.FTZ R0, R9, R12.reuse, R0 ;  /* 0x0000000c09008223 */ /* 0x080fe20000010000 */
[----:B------:R-:W-:Y:S01]  /*7f00*/  @!P0 HADD2.F32 R9, -RZ, R7.H0_H0 ;  /* 0x20000007ff098230 */ /* 0x000fe20000004100 */
[----:B------:R-:W-:Y:S01]  /*7f10*/  @!P0 FFMA.FTZ R53, R5, R12, -R21 ;  /* 0x0000000c05358223 */ /* 0x000fe20000010815 */
[----:B------:R-:W-:Y:S01]  /*7f20*/  @!P0 MOV R5, R17 ;  /* 0x0000001100058202 */ /* 0x000fe20000000f00 */
[----:B------:R-:W-:Y:S02]  /*7f30*/  @!P0 IMAD.MOV.U32 R12, RZ, RZ, R41 ;  /* 0x000000ffff0c8224 */ /* 0x000fe400078e0029 */
[-C--:B------:R-:W-:Y:S02]  /*7f40*/  @!P0 FMUL.FTZ R20, R13, R8.reuse ;  /* 0x000000080d148220 */ /* 0x080fe40000410000 */
[C---:B------:R-:W-:Y:S01]  /*7f50*/  @!P0 FMUL.FTZ R2, R3.reuse, R8 ;  /* 0x0000000803028220 */ /* 0x040fe20000410000 */
[----:B------:R-:W-:Y:S01]  /*7f60*/  @!P0 HADD2.F32 R8, -RZ, R5.H0_H0 ;  /* 0x20000005ff088230 */ /* 0x000fe20000004100 */
[-C--:B------:R-:W-:Y:S01]  /*7f70*/  @!P0 FFMA.FTZ R52, R3, R15.reuse, -R20 ;  /* 0x0000000f03348223 */ /* 0x080fe20000010814 */
[----:B------:R-:W-:Y:S01]  /*7f80*/  @!P0 HADD2.F32 R3, -RZ, R34.H1_H1 ;  /* 0x30000022ff038230 */ /* 0x000fe20000004100 */
[----:B------:R-:W-:Y:S01]  /*7f90*/  @!P0 FFMA.FTZ R2, R13, R15, R2 ;  /* 0x0000000f0d028223 */ /* 0x000fe20000010002 */
[--C-:B------:R-:W-:Y:S02]  /*7fa0*/  @!P0 HADD2.F32 R15, -RZ, R12.reuse.H0_H0 ;  /* 0x2000000cff0f8230 */ /* 0x100fe40000004100 */
[----:B------:R-:W-:Y:S02]  /*7fb0*/  @!P0 HADD2.F32 R20, -RZ, R63.H0_H0 ;  /* 0x2000003fff148230 */ /* 0x000fe40000004100 */
[----:B------:R-:W-:Y:S01]  /*7fc0*/  @!P0 HADD2.F32 R21, -RZ, R12.H1_H1 ;  /* 0x3000000cff158230 */ /* 0x000fe20000004100 */
[----:B------:R-:W-:Y:S01]  /*7fd0*/  @!P0 F2FP.PACK_AB R0, R2, R0 ;  /* 0x000000000200823e */ /* 0x000fe200000000ff */
[----:B------:R-:W-:Y:S01]  /*7fe0*/  @!P0 HADD2.F32 R7, -RZ, R5.H1_H1 ;  /* 0x30000005ff078230 */ /* 0x000fe20000004100 */
[----:B------:R-:W-:Y:S01]  /*7ff0*/  @!P0 FMUL.FTZ R5, R15, R3 ;  /* 0x000000030f058220 */ /* 0x000fe20000410000 */
[----:B------:R-:W-:Y:S01]  /*8000*/  @!P0 HADD2.F32 R34, -RZ, R23.H0_H0 ;  /* 0x20000017ff228230 */ /* 0x000fe20000004100 */
[-C--:B------:R-:W-:Y:S02]  /*8010*/  @!P0 FMUL.FTZ R12, R21, R9.reuse ;  /* 0x00000009150c8220 */ /* 0x080fe40000410000 */
[C---:B------:R-:W-:Y:S02]  /*8020*/  @!P0 FFMA.FTZ R51, R8.reuse, R20, -R5 ;  /* 0x0000001408338223 */ /* 0x040fe40000010805 */
[C---:B------:R-:W-:Y:S02]  /*8030*/  @!P0 FMUL.FTZ R5, R7.reuse, R9 ;  /* 0x0000000907058220 */ /* 0x040fe40000410000 */
[----:B------:R-:W-:Y:S02]  /*8040*/  @!P0 IMAD.MOV.U32 R9, RZ, RZ, R43 ;  /* 0x000000ffff098224 */ /* 0x000fe400078e002b */
[----:B------:R-:W-:Y:S01]  /*8050*/  @!P0 FMUL.FTZ R3, R8, R3 ;  /* 0x0000000308038220 */ /* 0x000fe20000410000 */
[----:B------:R-:W-:Y:S01]  /*8060*/  @!P0 MOV R8, R19 ;  /* 0x0000001300088202 */ /* 0x000fe20000000f00 */
[----:B------:R-:W-:Y:S01]  /*8070*/  @!P0 FFMA.FTZ R50, R7, R22, -R12 ;  /* 0x0000001607328223 */ /* 0x000fe2000001080c */
[----:B------:R-:W-:Y:S01]  /*8080*/  @!P0 HADD2.F32 R7, -RZ, R35.H0_H0 ;  /* 0x20000023ff078230 */ /* 0x000fe20000004100 */
[----:B------:R-:W-:Y:S01]  /*8090*/  @!P0 FFMA.FTZ R3, R15, R20, R3 ;  /* 0x000000140f038223 */ /* 0x000fe20000010003 */
[--C-:B------:R-:W-:Y:S01]  /*80a0*/  @!P0 HADD2.F32 R27, -RZ, R9.reuse.H0_H0 ;  /* 0x20000009ff1b8230 */ /* 0x100fe20000004100 */
[----:B------:R-:W-:Y:S01]  /*80b0*/  @!P0 FFMA.FTZ R5, R21, R22, R5 ;  /* 0x0000001615058223 */ /* 0x000fe20000010005 */
[----:B------:R-:W-:Y:S01]  /*80c0*/  @!P0 HADD2.F32 R12, -RZ, R10.H0_H0 ;  /* 0x2000000aff0c8230 */ /* 0x000fe20000004100 */
[----:B------:R-:W-:Y:S01]  /*80d0*/  @!P0 IMAD.MOV.U32 R40, RZ, RZ, R0 ;  /* 0x000000ffff288224 */ /* 0x000fe200078e0000 */
[--C-:B------:R-:W-:Y:S01]  /*80e0*/  @!P0 HADD2.F32 R10, -RZ, R8.reuse.H0_H0 ;  /* 0x20000008ff0a8230 */ /* 0x100fe20000004100 */
[----:B------:R-:W-:Y:S01]  /*80f0*/  @!P0 FMUL.FTZ R13, R27, R7 ;  /* 0x000000071b0d8220 */ /* 0x000fe20000410000 */
[----:B------:R-:W-:Y:S01]  /*8100*/  @!P0 HADD2.F32 R33, -RZ, R9.H1_H1 ;  /* 0x30000009ff218230 */ /* 0x000fe20000004100 */
[----:B------:R-:W-:Y:S01]  /*8110*/  @!P0 F2FP.PACK_AB R15, R50, R51 ;  /* 0x00000033320f823e */ /* 0x000fe200000000ff */
[----:B------:R-:W-:Y:S01]  /*8120*/  @!P0 HADD2.F32 R8, -RZ, R8.H1_H1 ;  /* 0x30000008ff088230 */ /* 0x000fe20000004100 */
[C---:B------:R-:W-:Y:S01]  /*8130*/  @!P0 FMUL.FTZ R9, R10.reuse, R7 ;  /* 0x000000070a098220 */ /* 0x040fe20000410000 */
[----:B------:R-:W-:Y:S01]  /*8140*/  @!P0 F2FP.PACK_AB R3, R5, R3 ;  /* 0x000000030503823e */ /* 0x000fe200000000ff */
[----:B------:R-:W-:Y:S01]  /*8150*/  @!P0 FMUL.FTZ R7, R33, R12 ;  /* 0x0000000c21078220 */ /* 0x000fe20000410000 */
[----:B------:R-:W-:Y:S01]  /*8160*/  @!P0 MOV R17, R15 ;  /* 0x0000000f00118202 */ /* 0x000fe20000000f00 */
[----:B------:R-:W-:Y:S01]  /*8170*/  @!P0 FFMA.FTZ R45, R10, R32, -R13 ;  /* 0x000000200a2d8223 */ /* 0x000fe2000001080d */
[----:B------:R-:W-:Y:S01]  /*8180*/  @!P0 MOV R41, R3 ;  /* 0x0000000300298202 */ /* 0x000fe20000000f00 */
[C---:B------:R-:W-:Y:S02]  /*8190*/  @!P0 FMUL.FTZ R10, R8.reuse, R12 ;  /* 0x0000000c080a8220 */ /* 0x040fe40000410000 */
[----:B------:R-:W-:Y:S02]  /*81a0*/  @!P0 IMAD.MOV.U32 R12, RZ, RZ, R42 ;  /* 0x000000ffff0c8224 */ /* 0x000fe400078e002a */
[----:B------:R-:W-:Y:S01]  /*81b0*/  @!P0 FFMA.FTZ R44, R8, R34, -R7 ;  /* 0x00000022082c8223 */ /* 0x000fe20000010807 */
[----:B------:R-:W-:Y:S01]  /*81c0*/  @!P0 MOV R8, R18 ;  /* 0x0000001200088202 */ /* 0x000fe20000000f00 */
[----:B------:R-:W-:Y:S02]  /*81d0*/  @!P0 HADD2.F32 R7, -RZ, R35.H1_H1 ;  /* 0x30000023ff078230 */ /* 0x000fe40000004100 */
[--C-:B------:R-:W-:Y:S02]  /*81e0*/  @!P0 HADD2.F32 R23, -RZ, R12.reuse.H0_H0 ;  /* 0x2000000cff178230 */ /* 0x100fe40000004100 */
[----:B------:R-:W-:Y:S02]  /*81f0*/  @!P0 HADD2.F32 R25, -RZ, R12.H1_H1 ;  /* 0x3000000cff198230 */ /* 0x000fe40000004100 */
[--C-:B------:R-:W-:Y:S02]  /*8200*/  @!P0 HADD2.F32 R13, -RZ, R8.reuse.H0_H0 ;  /* 0x20000008ff0d8230 */ /* 0x100fe40000004100 */
[----:B------:R-:W-:Y:S01]  /*8210*/  @!P0 HADD2.F32 R12, -RZ, R8.H1_H1 ;  /* 0x30000008ff0c8230 */ /* 0x000fe20000004100 */
[-C--:B------:R-:W-:Y:S02]  /*8220*/  @!P0 FMUL.FTZ R8, R23, R7.reuse ;  /* 0x0000000717088220 */ /* 0x080fe40000410000 */
[----:B------:R-:W-:Y:S02]  /*8230*/  @!P0 FMUL.FTZ R35, R25, R14 ;  /* 0x0000000e19238220 */ /* 0x000fe40000410000 */
[C---:B------:R-:W-:Y:S02]  /*8240*/  @!P0 FMUL.FTZ R7, R13.reuse, R7 ;  /* 0x000000070d078220 */ /* 0x040fe40000410000 */
[----:B------:R-:W-:Y:S01]  /*8250*/  @!P0 FFMA.FTZ R39, R13, R24, -R8 ;  /* 0x000000180d278223 */ /* 0x000fe20000010808 */
[----:B------:R-:W-:Y:S01]  /*8260*/  @!P0 F2FP.PACK_AB R13, R44, R45 ;  /* 0x0000002d2c0d823e */ /* 0x000fe200000000ff */
[C---:B------:R-:W-:Y:S02]  /*8270*/  @!P0 FFMA.FTZ R35, R12.reuse, R26, -R35 ;  /* 0x0000001a0c238223 */ /* 0x040fe40000010823 */
[----:B------:R-:W-:Y:S01]  /*8280*/  @!P0 FMUL.FTZ R8, R12, R14 ;  /* 0x0000000e0c088220 */ /* 0x000fe20000410000 */
[----:B------:R-:W-:Y:S01]  /*8290*/  @!P0 F2FP.PACK_AB R14, R52, R53 ;  /* 0x00000035340e823e */ /* 0x000fe200000000ff */
[----:B------:R-:W-:Y:S01]  /*82a0*/  @!P0 FFMA.FTZ R7, R23, R24, R7 ;  /* 0x0000001817078223 */ /* 0x000fe20000010007 */
[----:B------:R-:W-:Y:S01]  /*82b0*/  @!P0 F2FP.PACK_AB R12, R35, R39 ;  /* 0x00000027230c823e */ /* 0x000fe200000000ff */
[----:B------:R-:W-:Y:S01]  /*82c0*/  @!P0 FFMA.FTZ R8, R25, R26, R8 ;  /* 0x0000001a19088223 */ /* 0x000fe20000010008 */
[----:B------:R-:W-:Y:S01]  /*82d0*/  @!P0 MOV R19, R13 ;  /* 0x0000000d00138202 */ /* 0x000fe20000000f00 */
[----:B------:R-:W-:Y:S02]  /*82e0*/  @!P0 FFMA.FTZ R9, R27, R32, R9 ;  /* 0x000000201b098223 */ /* 0x000fe40000010009 */
[----:B------:R-:W-:Y:S01]  /*82f0*/  @!P0 FFMA.FTZ R10, R33, R34, R10 ;  /* 0x00000022210a8223 */ /* 0x000fe2000001000a */
[----:B------:R-:W-:Y:S01]  /*8300*/  @!P0 F2FP.PACK_AB R7, R8, R7 ;  /* 0x000000070807823e */ /* 0x000fe200000000ff */
[----:B------:R-:W-:Y:S02]  /*8310*/  @!P0 IMAD.MOV.U32 R16, RZ, RZ, R14 ;  /* 0x000000ffff108224 */ /* 0x000fe400078e000e */
[----:B------:R-:W-:Y:S01]  /*8320*/  @!P0 IMAD.MOV.U32 R18, RZ, RZ, R12 ;  /* 0x000000ffff128224 */ /* 0x000fe200078e000c */
[----:B------:R-:W-:Y:S01]  /*8330*/  @!P0 F2FP.PACK_AB R9, R10, R9 ;  /* 0x000000090a09823e */ /* 0x000fe200000000ff */
[----:B------:R-:W-:Y:S03]  /*8340*/  @!P0 IMAD.MOV.U32 R42, RZ, RZ, R7 ;  /* 0x000000ffff2a8224 */ /* 0x000fe600078e0007 */
[----:B------:R1:W-:Y:S01]  /*8350*/  STG.E.128 [R48.64], R16 ;  /* 0x0000001030007986 */ /* 0x0003e2000c101d0c */
[----:B------:R-:W-:Y:S07]  /*8360*/  @!P0 MOV R43, R9 ;  /* 0x00000009002b8202 */ /* 0x000fee0000000f00 */
[----:B------:R1:W-:Y:S02]  /*8370*/  @!P3 STG.E.128 [R46.64], R40 ;  /* 0x000000282e00b986 */ /* 0x0003e4000c101d0c */
.L_x_1873:
[----:B------:R-:W-:Y:S05]  /*8380*/  BSYNC B0 ;  /* 0x0000000000007941 */ /* 0x000fea0003800000 */
.L_x_1872:
[----:B------:R-:W-:Y:S11]  /*8390*/  ISETP.GE.AND P0, PT, R144, c[0x0][0x1d4], PT ;  /* 0x0000750090007a0c */ /* 0x000ff60003f06270 */
[----:B------:R-:W-:Y:S02]  /*83a0*/  @!UPT UIADD3 URZ, URZ, URZ, URZ ;  /* 0x0000003f3f3ff290 */ /* 0x000fe4000fffe03f */
[----:B------:R-:W-:-:S05]  /*83b0*/  @P0 BRA `(.L_x_1857) ;  /* 0x00000a9000000947 */ /* 0x000fca0003800000 */
[----:B------:R-:W-:Y:S01]  /*83c0*/  IADD3 R0, P3, P0, R80, R60, R98 ;  /* 0x0000003c50007210 */ /* 0x000fe2000787e062 */
[----:B-1----:R-:W1:Y:S03]  /*83d0*/  LDS.128 R16, [R115+0xa080] ;  /* 0x00a0800073107984 */ /* 0x002e660000000c00 */
[----:B------:R-:W-:Y:S02]  /*83e0*/  IADD3.X R2, R82, R61, R100, P3, P0 ;  /* 0x0000003d52027210 */ /* 0x000fe40001fe0464 */
[C---:B------:R-:W-:Y:S04]  /*83f0*/  LEA R44, P0, R0.reuse, c[0x0][0x1c8], 0x1 ;  /* 0x00007200002c7a11 */ /* 0x040fe800078008ff */
[----:B------:R-:W-:Y:S02]  /*8400*/  LEA.HI.X R45, R0, c[0x0][0x1cc], R2, 0x1, P0 ;  /* 0x00007300002d7a11 */ /* 0x000fe400000f0c02 */
[----:B------:R-:W-:Y:S02]  /*8410*/  SEL R0, R70, R69, !P2 ;  /* 0x0000004546007207 */ /* 0x000fe40005000000 */
[----:B------:R-:W-:Y:S02]  /*8420*/  ISETP.GE.AND P0, PT, R144, c[0x0][0x27c], PT ;  /* 0x00009f0090007a0c */ /* 0x000fe40003f06270 */
[----:B------:R-:W-:Y:S04]  /*8430*/  SHF.R.S32.HI R2, RZ, 0x1f, R0 ;  /* 0x0000001fff027819 */ /* 0x000fe80000011400 */
[----:B------:R-:W-:Y:S04]  /*8440*/  LEA.HI R0, R2, R0, RZ, 0x4 ;  /* 0x0000000002007211 */ /* 0x000fe800078f20ff */
[----:B------:R-:W-:Y:S03]  /*8450*/  LEA.HI.SX32 R0, R0, R67, 0x1c ;  /* 0x0000004300007211 */ /* 0x000fe600078fe2ff */
[----:B------:R-:W-:Y:S01]  /*8460*/  @!P0 SHF.R.U64 R3, R28, 0x10, R29 ;  /* 0x000000101c038819 */ /* 0x000fe2000000121d */
[----:B------:R-:W-:Y:S01]  /*8470*/  @!P0 HADD2.F32 R12, -RZ, R64.H1_H1 ;  /* 0x30000040ff0c8230 */ /* 0x000fe20000004100 */
[----:B------:R-:W-:Y:S01]  /*8480*/  SHF.R.S32.HI R2, RZ, 0x1f, R0 ;  /* 0x0000001fff027819 */ /* 0x000fe20000011400 */
[----:B------:R-:W-:Y:S01]  /*8490*/  @!P0 HADD2.F32 R28, -RZ, R65.H1_H1 ;  /* 0x30000041ff1c8230 */ /* 0x000fe20000004100 */
[----:B------:R-:W-:Y:S01]  /*84a0*/  SHF.L.U32 R39, R0, 0x3, RZ ;  /* 0x0000000300277819 */ /* 0x000fe200000006ff */
[----:B------:R-:W-:Y:S01]  /*84b0*/  @!P0 HADD2.F32 R8, -RZ, R3.H0_H0 ;  /* 0x20000003ff088230 */ /* 0x000fe20000004100 */
[----:B------:R-:W-:Y:S01]  /*84c0*/  LEA.HI R2, R2, R0, RZ, 0x3 ;  /* 0x0000000002027211 */ /* 0x000fe200078f18ff */
[----:B------:R-:W-:Y:S01]  /*84d0*/  @!P0 HADD2.F32 R24, -RZ, R66.H0_H0 ;  /* 0x20000042ff188230 */ /* 0x000fe20000004100 */
[----:B------:R-:W-:Y:S02]  /*84e0*/  @!P0 SHF.R.U64 R15, R56, 0x10, R57 ;  /* 0x00000010380f8819 */ /* 0x000fe40000001239 */
[----:B------:R-:W-:Y:S02]  /*84f0*/  SHF.R.S32.HI R0, RZ, 0x3, R2 ;  /* 0x00000003ff007819 */ /* 0x000fe40000011402 */
[----:B------:R-:W-:Y:S01]  /*8500*/  LOP3.LUT R2, R241, 0x38, R39, 0xf8, !PT ;  /* 0x00000038f1027812 */ /* 0x000fe200078ef827 */
[----:B------:R-:W-:Y:S01]  /*8510*/  @!P0 HADD2.F32 R15, -RZ, R15.H0_H0 ;  /* 0x2000000fff0f8230 */ /* 0x000fe20000004100 */
[----:B------:R-:W-:Y:S01]  /*8520*/  @!P0 SHF.R.U32.HI R10, RZ, 0x10, R31 ;  /* 0x00000010ff0a8819 */ /* 0x000fe2000001161f */
[----:B------:R-:W-:Y:S01]  /*8530*/  IMAD R0, R0, 0xc00, R11 ;  /* 0x00000c0000007824 */ /* 0x000fe200078e020b */
[----:B------:R-:W-:Y:S02]  /*8540*/  LOP3.LUT R2, R2, R139, RZ, 0x3c, !PT ;  /* 0x0000008b02027212 */ /* 0x000fe400078e3cff */
[----:B------:R-:W-:Y:S02]  /*8550*/  @!P0 SHF.R.U64 R14, R30, 0x10, R31 ;  /* 0x000000101e0e8819 */ /* 0x000fe4000000121f */
[----:B------:R-:W-:Y:S01]  /*8560*/  @!P0 SHF.R.U32.HI R7, RZ, 0x10, R29 ;  /* 0x00000010ff078819 */ /* 0x000fe2000001161d */
[----:B------:R-:W-:Y:S01]  /*8570*/  IMAD.IADD R0, R0, 0x1, R2 ;  /* 0x0000000100007824 */ /* 0x000fe200078e0202 */
[----:B------:R-:W-:Y:S01]  /*8580*/  @!P0 HADD2.F32 R2, -RZ, R36.H0_H0 ;  /* 0x20000024ff028230 */ /* 0x000fe20000004100 */
[----:B------:R-:W-:Y:S01]  /*8590*/  @!P0 SHF.R.U32.HI R22, RZ, 0x10, R57 ;  /* 0x00000010ff168819 */ /* 0x000fe20000011639 */
[----:B------:R-:W-:Y:S01]  /*85a0*/  @!P0 HADD2.F32 R14, -RZ, R14.H0_H0 ;  /* 0x2000000eff0e8230 */ /* 0x000fe20000004100 */
[--C-:B------:R-:W-:Y:S02]  /*85b0*/  @!P0 SHF.R.U32.HI R30, RZ, 0x10, R59.reuse ;  /* 0x00000010ff1e8819 */ /* 0x100fe4000001163b */
[----:B------:R-:W-:Y:S01]  /*85c0*/  SHF.L.U32 R0, R0, 0x1, RZ ;  /* 0x0000000100007819 */ /* 0x000fe200000006ff */
[----:B------:R-:W-:Y:S01]  /*85d0*/  @!P0 HADD2.F32 R22, -RZ, R22.H0_H0 ;  /* 0x20000016ff168230 */ /* 0x000fe20000004100 */
[----:B------:R-:W-:Y:S01]  /*85e0*/  @!P0 SHF.R.U64 R26, R58, 0x10, R59 ;  /* 0x000000103a1a8819 */ /* 0x000fe2000000123b */
[----:B------:R-:W-:Y:S02]  /*85f0*/  @!P0 HADD2.F32 R30, -RZ, R30.H0_H0 ;  /* 0x2000001eff1e8230 */ /* 0x000fe40000004100 */
[----:B------:R1:W2:Y:S02]  /*8600*/  LDS.128 R32, [R0+0xa080] ;  /* 0x00a0800000207984 */ /* 0x0002a40000000c00 */
        /* <DEDUP_REMOVED lines=23> */
[-C--:B------:R-:W-:Y:S01]  /*8780*/  @!P0 FMUL.FTZ R5, R15, R3.reuse ;  /* 0x000000030f058220 */ /* 0x080fe20000410000 */
[----:B------:R-:W-:Y:S01]  /*8790*/  @!P0 HADD2.F32 R21, -RZ, R12.H1_H1 ;  /* 0x3000000cff158230 */ /* 0x000fe20000004100 */
[----:B------:R-:W-:Y:S01]  /*87a0*/  @!P0 FMUL.FTZ R3, R8, R3 ;  /* 0x0000000308038220 */ /* 0x000fe20000410000 */
[----:B------:R-:W-:Y:S01]  /*87b0*/  @!P0 F2FP.PACK_AB R0, R2, R0 ;  /* 0x000000000200823e */ /* 0x000fe200000000ff */
[----:B------:R-:W-:Y:S01]  /*87c0*/  @!P0 FFMA.FTZ R43, R8, R20, -R5 ;  /* 0x00000014082b8223 */ /* 0x000fe20000010805 */
[----:B------:R-:W-:Y:S01]  /*87d0*/  @!P0 MOV R8, R19 ;  /* 0x0000001300088202 */ /* 0x000fe20000000f00 */
[-C--:B------:R-:W-:Y:S01]  /*87e0*/  @!P0 FMUL.FTZ R12, R21, R9.reuse ;  /* 0x00000009150c8220 */ /* 0x080fe20000410000 */
[----:B------:R-:W-:Y:S01]  /*87f0*/  @!P0 MOV R32, R0 ;  /* 0x0000000000208202 */ /* 0x000fe20000000f00 */
[C---:B------:R-:W-:Y:S02]  /*8800*/  @!P0 FMUL.FTZ R5, R7.reuse, R9 ;  /* 0x0000000907058220 */ /* 0x040fe40000410000 */
[----:B------:R-:W-:Y:S02]  /*8810*/  @!P0 IMAD.MOV.U32 R9, RZ, RZ, R35 ;  /* 0x000000ffff098224 */ /* 0x000fe400078e0023 */
[----:B------:R-:W-:Y:S01]  /*8820*/  @!P0 FFMA.FTZ R42, R7, R22, -R12 ;  /* 0x00000016072a8223 */ /* 0x000fe2000001080c */
[----:B------:R-:W-:Y:S01]  /*8830*/  @!P0 HADD2.F32 R7, -RZ, R37.H0_H0 ;  /* 0x20000025ff078230 */ /* 0x000fe20000004100 */
[----:B------:R-:W-:Y:S01]  /*8840*/  @!P0 FFMA.FTZ R3, R15, R20, R3 ;  /* 0x000000140f038223 */ /* 0x000fe20000010003 */
[--C-:B------:R-:W-:Y:S01]  /*8850*/  @!P0 HADD2.F32 R27, -RZ, R9.reuse.H0_H0 ;  /* 0x20000009ff1b8230 */ /* 0x100fe20000004100 */
[----:B------:R-:W-:Y:S01]  /*8860*/  @!P0 FFMA.FTZ R5, R21, R22, R5 ;  /* 0x0000001615058223 */ /* 0x000fe20000010005 */
[----:B------:R-:W-:Y:S01]  /*8870*/  @!P0 HADD2.F32 R12, -RZ, R10.H0_H0 ;  /* 0x2000000aff0c8230 */ /* 0x000fe20000004100 */
[----:B------:R-:W-:Y:S01]  /*8880*/  @!P0 F2FP.PACK_AB R15, R42, R43 ;  /* 0x0000002b2a0f823e */ /* 0x000fe200000000ff */
[--C-:B------:R-:W-:Y:S01]  /*8890*/  @!P0 HADD2.F32 R10, -RZ, R8.reuse.H0_H0 ;  /* 0x20000008ff0a8230 */ /* 0x100fe20000004100 */
[----:B------:R-:W-:Y:S01]  /*88a0*/  @!P0 FMUL.FTZ R13, R27, R7 ;  /* 0x000000071b0d8220 */ /* 0x000fe20000410000 */
[----:B------:R-:W-:Y:S01]  /*88b0*/  @!P0 HADD2.F32 R8, -RZ, R8.H1_H1 ;  /* 0x30000008ff088230 */ /* 0x000fe20000004100 */
[----:B------:R-:W-:Y:S01]  /*88c0*/  @!P0 MOV R17, R15 ;  /* 0x0000000f00118202 */ /* 0x000fe20000000f00 */
[----:B------:R-:W-:Y:S01]  /*88d0*/  @!P0 HADD2.F32 R29, -RZ, R9.H1_H1 ;  /* 0x30000009ff1d8230 */ /* 0x000fe20000004100 */
[C---:B------:R-:W-:Y:S01]  /*88e0*/  @!P0 FMUL.FTZ R9, R10.reuse, R7 ;  /* 0x000000070a098220 */ /* 0x040fe20000410000 */
[----:B------:R-:W-:Y:S01]  /*88f0*/  @!P0 F2FP.PACK_AB R3, R5, R3 ;  /* 0x000000030503823e */ /* 0x000fe200000000ff */
[----:B------:R-:W-:Y:S02]  /*8900*/  @!P0 FFMA.FTZ R41, R10, R28, -R13 ;  /* 0x0000001c0a298223 */ /* 0x000fe4000001080d */
[-C--:B------:R-:W-:Y:S02]  /*8910*/  @!P0 FMUL.FTZ R7, R29, R12.reuse ;  /* 0x0000000c1d078220 */ /* 0x080fe40000410000 */
[C---:B------:R-:W-:Y:S02]  /*8920*/  @!P0 FMUL.FTZ R10, R8.reuse, R12 ;  /* 0x0000000c080a8220 */ /* 0x040fe40000410000 */
[----:B------:R-:W-:Y:S02]  /*8930*/  @!P0 IMAD.MOV.U32 R12, RZ, RZ, R34 ;  /* 0x000000ffff0c8224 */ /* 0x000fe400078e0022 */
[----:B------:R-:W-:Y:S01]  /*8940*/  @!P0 FFMA.FTZ R40, R8, R30, -R7 ;  /* 0x0000001e08288223 */ /* 0x000fe20000010807 */
[----:B------:R-:W-:Y:S01]  /*8950*/  @!P0 MOV R8, R18 ;  /* 0x0000001200088202 */ /* 0x000fe20000000f00 */
[----:B------:R-:W-:Y:S01]  /*8960*/  @!P0 IMAD.MOV.U32 R33, RZ, RZ, R3 ;  /* 0x000000ffff218224 */ /* 0x000fe200078e0003 */
[----:B------:R-:W-:Y:S02]  /*8970*/  @!P0 HADD2.F32 R7, -RZ, R37.H1_H1 ;  /* 0x30000025ff078230 */ /* 0x000fe40000004100 */
[--C-:B------:R-:W-:Y:S02]  /*8980*/  @!P0 HADD2.F32 R23, -RZ, R12.reuse.H0_H0 ;  /* 0x2000000cff178230 */ /* 0x100fe40000004100 */
[----:B------:R-:W-:Y:S02]  /*8990*/  @!P0 HADD2.F32 R25, -RZ, R12.H1_H1 ;  /* 0x3000000cff198230 */ /* 0x000fe40000004100 */
[--C-:B------:R-:W-:Y:S02]  /*89a0*/  @!P0 HADD2.F32 R13, -RZ, R8.reuse.H0_H0 ;  /* 0x20000008ff0d8230 */ /* 0x100fe40000004100 */
[----:B------:R-:W-:Y:S01]  /*89b0*/  @!P0 HADD2.F32 R12, -RZ, R8.H1_H1 ;  /* 0x30000008ff0c8230 */ /* 0x000fe20000004100 */
[-C--:B------:R-:W-:Y:S02]  /*89c0*/  @!P0 FMUL.FTZ R8, R23, R7.reuse ;  /* 0x0000000717088220 */ /* 0x080fe40000410000 */
[----:B------:R-:W-:Y:S02]  /*89d0*/  @!P0 FMUL.FTZ R31, R25, R14 ;  /* 0x0000000e191f8220 */ /* 0x000fe40000410000 */
[C---:B------:R-:W-:Y:S02]  /*89e0*/  @!P0 FFMA.FTZ R36, R13.reuse, R24, -R8 ;  /* 0x000000180d248223 */ /* 0x040fe40000010808 */
[----:B------:R-:W-:Y:S02]  /*89f0*/  @!P0 FFMA.FTZ R31, R12, R26, -R31 ;  /* 0x0000001a0c1f8223 */ /* 0x000fe4000001081f */
[----:B------:R-:W-:Y:S01]  /*8a00*/  @!P0 FMUL.FTZ R7, R13, R7 ;  /* 0x000000070d078220 */ /* 0x000fe20000410000 */
[----:B------:R-:W-:Y:S01]  /*8a10*/  @!P0 F2FP.PACK_AB R13, R40, R41 ;  /* 0x00000029280d823e */ /* 0x000fe200000000ff */
[----:B------:R-:W-:Y:S01]  /*8a20*/  @!P0 FMUL.FTZ R8, R12, R14 ;  /* 0x0000000e0c088220 */ /* 0x000fe20000410000 */
[----:B------:R-:W-:Y:S01]  /*8a30*/  @!P0 F2FP.PACK_AB R14, R46, R47 ;  /* 0x0000002f2e0e823e */ /* 0x000fe200000000ff */
[----:B------:R-:W-:Y:S01]  /*8a40*/  @!P0 FFMA.FTZ R7, R23, R24, R7 ;  /* 0x0000001817078223 */ /* 0x000fe20000010007 */
[----:B------:R-:W-:Y:S01]  /*8a50*/  @!P0 F2FP.PACK_AB R12, R31, R36 ;  /* 0x000000241f0c823e */ /* 0x000fe200000000ff */
[----:B------:R-:W-:Y:S01]  /*8a60*/  @!P0 FFMA.FTZ R8, R25, R26, R8 ;  /* 0x0000001a19088223 */ /* 0x000fe20000010008 */
[----:B------:R-:W-:Y:S01]  /*8a70*/  @!P0 MOV R19, R13 ;  /* 0x0000000d00138202 */ /* 0x000fe20000000f00 */
[----:B------:R-:W-:Y:S02]  /*8a80*/  @!P0 FFMA.FTZ R9, R27, R28, R9 ;  /* 0x0000001c1b098223 */ /* 0x000fe40000010009 */
[----:B------:R-:W-:Y:S01]  /*8a90*/  @!P0 IMAD.MOV.U32 R16, RZ, RZ, R14 ;  /* 0x000000ffff108224 */ /* 0x000fe200078e000e */
[----:B------:R-:W-:Y:S01]  /*8aa0*/  @!P0 F2FP.PACK_AB R7, R8, R7 ;  /* 0x000000070807823e */ /* 0x000fe200000000ff */
[----:B------:R-:W-:Y:S02]  /*8ab0*/  @!P0 IMAD.MOV.U32 R18, RZ, RZ, R12 ;  /* 0x000000ffff128224 */ /* 0x000fe400078e000c */
[----:B------:R-:W-:Y:S01]  /*8ac0*/  @!P0 FFMA.FTZ R10, R29, R30, R10 ;  /* 0x0000001e1d0a8223 */ /* 0x000fe2000001000a */
[----:B------:R-:W-:Y:S02]  /*8ad0*/  @!P0 MOV R34, R7 ;  /* 0x0000000700228202 */ /* 0x000fe40000000f00 */
[----:B------:R1:W-:Y:S02]  /*8ae0*/  STG.E.128 [R44.64], R16 ;  /* 0x000000102c007986 */ /* 0x0003e4000c101d0c */
[----:B------:R-:W-:Y:S04]  /*8af0*/  @!P0 F2FP.PACK_AB R9, R10, R9 ;  /* 0x000000090a09823e */ /* 0x000fe800000000ff */
[----:B------:R-:W-:Y:S02]  /*8b00*/  @!P0 MOV R35, R9 ;  /* 0x0000000900238202 */ /* 0x000fe40000000f00 */
[----:B------:R-:W-:Y:S11]  /*8b10*/  ISETP.GE.AND P0, PT, R39, c[0x0][0x1d4], PT ;  /* 0x0000750027007a0c */ /* 0x000ff60003f06270 */
[----:B------:R-:W-:Y:S02]  /*8b20*/  @!UPT UIADD3 URZ, URZ, URZ, URZ ;  /* 0x0000003f3f3ff290 */ /* 0x000fe4000fffe03f */
[----:B------:R-:W-:-:S05]  /*8b30*/  @P0 BRA `(.L_x_1857) ;  /* 0x0000031000000947 */ /* 0x000fca0003800000 */
[--C-:B------:R-:W-:Y:S02]  /*8b40*/  SHF.R.S32.HI R2, RZ, 0x1f, R39.reuse ;  /* 0x0000001fff027819 */ /* 0x100fe40000011427 */
[----:B------:R-:W-:Y:S04]  /*8b50*/  IADD3 R0, P3, P0, R80, R60, R39 ;  /* 0x0000003c50007210 */ /* 0x000fe8000787e027 */
[----:B------:R-:W-:Y:S02]  /*8b60*/  IADD3.X R3, R82, R61, R2, P3, P0 ;  /* 0x0000003d52037210 */ /* 0x000fe40001fe0402 */
[C---:B------:R-:W-:Y:S04]  /*8b70*/  LEA R2, P0, R0.reuse, c[0x0][0x1c8], 0x1 ;  /* 0x0000720000027a11 */ /* 0x040fe800078008ff */
[----:B------:R-:W-:Y:S05]  /*8b80*/  LEA.HI.X R3, R0, c[0x0][0x1cc], R3, 0x1, P0 ;  /* 0x0000730000037a11 */ /* 0x000fea00000f0c03 */
[----:B------:R2:W-:Y:S01]  /*8b90*/  STG.E.128 [R2.64], R32 ;  /* 0x0000002002007986 */ /* 0x0005e2000c101d0c */
[----:B------:R-:W-:-:S05]  /*8ba0*/  BRA `(.L_x_1857) ;  /* 0x000002a000007947 */ /* 0x000fca0003800000 */
.L_x_1843:
        /* <DEDUP_REMOVED lines=22> */
.L_x_1875:
[----:B------:R-:W-:Y:S05]  /*8d10*/  BSYNC B0 ;  /* 0x0000000000007941 */ /* 0x000fea0003800000 */
.L_x_1874:
        /* <DEDUP_REMOVED lines=19> */
.L_x_1857:
[----:B------:R-:W-:Y:S05]  /*8e50*/  BSYNC B2 ;  /* 0x0000000000027941 */ /* 0x000fea0003800000 */
.L_x_1842:
[----:B--2---:R-:W-:Y:S01]  /*8e60*/  IMAD.WIDE.U32 R2, R38, 0x30, RZ ;  /* 0x0000003026027825 */ /* 0x004fe200078e00ff */
[----:B-1----:R-:W-:Y:S01]  /*8e70*/  P2R R14, PR, RZ, 0x2 ;  /* 0x00000002ff0e7803 */ /* 0x002fe20000000000 */
[----:B------:R-:W-:Y:S01]  /*8e80*/  BSSY B0, `(.L_x_1876) ;  /* 0x000004e000007945 */ /* 0x000fe20003800000 */
[----:B------:R-:W-:Y:S01]  /*8e90*/  LOP3.LUT P1, RZ, R215, 0x8, RZ, 0xc0, !PT ;  /* 0x00000008d7ff7812 */ /* 0x000fe2000782c0ff */
[----:B------:R-:W-:Y:S01]  /*8ea0*/  IMAD R5, R83, 0x30, RZ ;  /* 0x0000003053057824 */ /* 0x000fe200078e02ff */
[-C--:B------:R-:W-:Y:S02]  /*8eb0*/  IADD3 R0, P0, R112, R2.reuse, RZ ;  /* 0x0000000270007210 */ /* 0x080fe40007f1e0ff */
[----:B------:R-:W-:Y:S01]  /*8ec0*/  LOP3.LUT P5, RZ, R215, 0x2, RZ, 0xc0, !PT ;  /* 0x00000002d7ff7812 */ /* 0x000fe200078ac0ff */
[----:B------:R-:W-:Y:S01]  /*8ed0*/  IMAD.IADD R5, R3, 0x1, R5 ;  /* 0x0000000103057824 */ /* 0x000fe200078e0205 */
[----:B------:R-:W-:Y:S03]  /*8ee0*/  LOP3.LUT P6, RZ, R215, 0x1, RZ, 0xc0, !PT ;  /* 0x00000001d7ff7812 */ /* 0x000fe600078cc0ff */
[----:B------:R-:W-:Y:S01]  /*8ef0*/  IMAD.X R3, R5, 0x1, R122, P0 ;  /* 0x0000000105037824 */ /* 0x000fe200000e067a */
[----:B------:R-:W-:Y:S01]  /*8f00*/  IADD3 R10, P0, R121, R2, RZ ;  /* 0x00000002790a7210 */ /* 0x000fe20007f1e0ff */
[----:B------:R-:W-:Y:S04]  /*8f10*/  IMAD.IADD R2, R79, 0x1, -R231 ;  /* 0x000000014f027824 */ /* 0x000fe800078e0ae7 */
[----:B------:R-:W-:Y:S01]  /*8f20*/  IMAD.X R24, R5, 0x1, R120, P0 ;  /* 0x0000000105187824 */ /* 0x000fe200000e0678 */
[----:B------:R-:W-:Y:S11]  /*8f30*/  ISETP.GE.AND P0, PT, R2, 0x21, PT ;  /* 0x000000210200780c */ /* 0x000ff60003f06270 */
[----:B------:R-:W-:Y:S02]  /*8f40*/  @!UPT UIADD3 URZ, URZ, URZ, URZ ;  /* 0x0000003f3f3ff290 */ /* 0x000fe4000fffe03f */
[----:B------:R-:W-:Y:S02]  /*8f50*/  @P0 IADD3 R5, P3, R0, 0x20, RZ ;  /* 0x0000002000050810 */ /* 0x000fe40007f7e0ff */
[----:B------:R-:W-:Y:S03]  /*8f60*/  @P0 MOV R9, R97 ;  /* 0x0000006100090202 */ /* 0x000fe60000000f00 */
[----:B------:R-:W-:Y:S01]  /*8f70*/  @P0 IMAD.X R8, RZ, RZ, R3, P3 ;  /* 0x000000ffff080224 */ /* 0x000fe200018e0603 */
[----:B------:R-:W-:Y:S11]  /*8f80*/  ISETP.GE.AND P3, PT, R2, 0x1, PT ;  /* 0x000000010200780c */ /* 0x000ff60003f66270 */
[----:B------:R-:W-:Y:S02]  /*8f90*/  @!UPT UIADD3 URZ, URZ, URZ, URZ ;  /* 0x0000003f3f3ff290 */ /* 0x000fe4000fffe03f */
[----:B------:R-:W-:Y:S01]  /*8fa0*/  @P3 MOV R2, R86 ;  /* 0x0000005600023202 */ /* 0x000fe20000000f00 */
[----:B------:R-:W-:Y:S02]  /*8fb0*/  @P3 IMAD R7, R3, c[0x0][0x258], RZ ;  /* 0x0000960003073a24 */ /* 0x000fe400078e02ff */
[----:B------:R-:W-:Y:S04]  /*8fc0*/  @P3 IMAD.MOV.U32 R3, RZ, RZ, R97 ;  /* 0x000000ffff033224 */ /* 0x000fe800078e0061 */
[C---:B------:R-:W-:Y:S04]  /*8fd0*/  @P3 IMAD.WIDE.U32 R2, R0.reuse, c[0x0][0x258], R2 ;  /* 0x0000960000023a25 */ /* 0x040fe800078e0002 */
[----:B------:R-:W-:Y:S01]  /*8fe0*/  @P3 IMAD R0, R0, c[0x0][0x25c], R7 ;  /* 0x0000970000003a24 */ /* 0x000fe200078e0207 */
[C---:B------:R-:W-:Y:S03]  /*8ff0*/  @P3 LEA R12, P4, R2.reuse, c[0x0][0x250], 0x1 ;  /* 0x00009400020c3a11 */ /* 0x040fe600078808ff */
[----:B------:R-:W-:Y:S05]  /*9000*/  @P3 IMAD.IADD R0, R3, 0x1, R0 ;  /* 0x0000000103003824 */ /* 0x000fea00078e0200 */
[----:B------:R-:W-:Y:S01]  /*9010*/  @P3 LEA.HI.X R13, R2, c[0x0][0x254], R0, 0x1, P4 ;  /* 0x00009500020d3a11 */ /* 0x000fe200020f0c00 */
[----:B------:R-:W-:Y:S02]  /*9020*/  @P0 IMAD R0, R8, c[0x0][0x258], RZ ;  /* 0x0000960008000a24 */ /* 0x000fe400078e02ff */
[----:B------:R-:W-:Y:S02]  /*9030*/  @P0 IMAD.MOV.U32 R8, RZ, RZ, R86 ;  /* 0x000000ffff080224 */ /* 0x000fe400078e0056 */
[----:B------:R-:W-:Y:S01]  /*9040*/  @!PT LDS RZ, [RZ] ;  /* 0x00000000fffff984 */ /* 0x000fe20000000800 */
[----:B------:R-:W-:Y:S01]  /*9050*/  @!PT LDS RZ, [RZ] ;  /* 0x00000000fffff984 */ /* 0x000fe20000000800 */
[----:B------:R-:W-:Y:S01]  /*9060*/  @!PT LDS RZ, [RZ] ;  /* 0x00000000fffff984 */ /* 0x000fe20000000800 */
[----:B------:R1:W-:Y:S01]  /*9070*/  @P3 LDGSTS.E.BYPASS.LTC128B.128 [R220+0x4080], [R12.64], !P1 ;  /* 0x040800000cdc3fae */ /* 0x0003e2000c901d4c */
[----:B------:R-:W-:Y:S01]  /*9080*/  ISETP.NE.AND P1, PT, R14, RZ, PT ;  /* 0x000000ff0e00720c */ /* 0x000fe20003f25270 */
[C---:B------:R-:W-:Y:S04]  /*9090*/  @P0 IMAD.WIDE.U32 R8, R5.reuse, c[0x0][0x258], R8 ;  /* 0x0000960005080a25 */ /* 0x040fe800078e0008 */
[----:B------:R-:W-:Y:S01]  /*90a0*/  @P0 IMAD R5, R5, c[0x0][0x25c], R0 ;  /* 0x0000970005050a24 */ /* 0x000fe200078e0200 */
[C---:B------:R-:W-:Y:S03]  /*90b0*/  @P0 LEA R2, P4, R8.reuse, c[0x0][0x250], 0x1 ;  /* 0x0000940008020a11 */ /* 0x040fe600078808ff */
[----:B------:R-:W-:Y:S05]  /*90c0*/  @P0 IMAD.IADD R5, R9, 0x1, R5 ;  /* 0x0000000109050824 */ /* 0x000fea00078e0205 */
[----:B------:R-:W-:Y:S02]  /*90d0*/  @P0 LEA.HI.X R3, R8, c[0x0][0x254], R5, 0x1, P4 ;  /* 0x0000950008030a11 */ /* 0x000fe400020f0c05 */
[C---:B------:R-:W-:Y:S11]  /*90e0*/  LOP3.LUT P4, RZ, R215.reuse, 0x4, RZ, 0xc0, !PT ;  /* 0x00000004d7ff7812 */ /* 0x040ff6000788c0ff */
[----:B------:R-:W-:Y:S02]  /*90f0*/  @!UPT UIADD3 URZ, URZ, URZ, URZ ;  /* 0x0000003f3f3ff290 */ /* 0x000fe4000fffe03f */
[----:B------:R1:W-:Y:S04]  /*9100*/  @P3 LDGSTS.E.BYPASS.LTC128B.128 [R220+0x5880], [R12.64+0x80], !P4 ;  /* 0x058800800cdc3fae */ /* 0x0003e8000e101d4c */
[----:B------:R1:W-:Y:S04]  /*9110*/  @P3 LDGSTS.E.BYPASS.LTC128B.128 [R220+0x7080], [R12.64+0x100], !P5 ;  /* 0x070801000cdc3fae */ /* 0x0003e8000e901d4c */
[----:B------:R1:W-:Y:S01]  /*9120*/  @P3 LDGSTS.E.BYPASS.LTC128B.128 [R220+0x8880], [R12.64+0x180], !P6 ;  /* 0x088801800cdc3fae */ /* 0x0003e2000f101d4c */
[----:B------:R-:W-:Y:S11]  /*9130*/  LOP3.LUT P3, RZ, R215, 0x8, RZ, 0xc0, !PT ;  /* 0x00000008d7ff7812 */ /* 0x000ff6000786c0ff */
[----:B------:R-:W-:Y:S02]  /*9140*/  @!UPT UIADD3 URZ, URZ, URZ, URZ ;  /* 0x0000003f3f3ff290 */ /* 0x000fe4000fffe03f */
[----:B------:R1:W-:Y:S04]  /*9150*/  @P0 LDGSTS.E.BYPASS.LTC128B.128 [R223+0x5080], [R2.64], !P3 ;  /* 0x0508000002df0fae */ /* 0x0003e8000d901d4c */
[----:B------:R1:W-:Y:S04]  /*9160*/  @P0 LDGSTS.E.BYPASS.LTC128B.128 [R223+0x6880], [R2.64+0x80], !P4 ;  /* 0x0688008002df0fae */ /* 0x0003e8000e101d4c */
[----:B------:R1:W-:Y:S04]  /*9170*/  @P0 LDGSTS.E.BYPASS.LTC128B.128 [R223+0x8080], [R2.64+0x100], !P5 ;  /* 0x0808010002df0fae */ /* 0x0003e8000e901d4c */
[----:B------:R1:W-:Y:S01]  /*9180*/  @P0 LDGSTS.E.BYPASS.LTC128B.128 [R223+0x9880], [R2.64+0x180], !P6 ;  /* 0x0988018002df0fae */ /* 0x0003e2000f101d4c */
[----:B------:R-:W-:Y:S03]  /*9190*/  ISETP.GT.AND P0, PT, R79, R231, PT ;  /* 0x000000e74f00720c */ /* 0x000fe60003f04270 */
[----:B------:R-:W0:Y:S01]  /*91a0*/  LDGDEPBAR ;  /* 0x00000000000079af */ /* 0x000e220000000000 */
[----:B------:R-:W-:Y:S04]  /*91b0*/  DEPBAR.LE SB0, 0x0 ;  /* 0x000080000000791a */ /* 0x000fe80000000000 */
[----:B------:R-:W-:Y:S06]  /*91c0*/  BAR.SYNC.DEFER_BLOCKING 0x0 ;  /* 0x0000000000007b1d */ /* 0x000fec0000010000 */
[----:B------:R-:W-:-:S05]  /*91d0*/  @!P0 BRA `(.L_x_1877) ;  /* 0x0000018000008947 */ /* 0x000fca0003800000 */
[----:B-1----:R-:W-:Y:S02]  /*91e0*/  IMAD.MOV.U32 R8, RZ, RZ, R84 ;  /* 0x000000ffff087224 */ /* 0x002fe400078e0054 */
[----:B------:R-:W-:Y:S02]  /*91f0*/  IMAD.MOV.U32 R9, RZ, RZ, R96 ;  /* 0x000000ffff097224 */ /* 0x000fe400078e0060 */
[----:B------:R-:W-:Y:S02]  /*9200*/  IMAD R0, R24, c[0x0][0x208], RZ ;  /* 0x0000820018007a24 */ /* 0x000fe400078e02ff */
[C---:B------:R-:W-:Y:S04]  /*9210*/  IMAD.WIDE.U32 R8, R10.reuse, c[0x0][0x208], R8 ;  /* 0x000082000a087a25 */ /* 0x040fe800078e0008 */
        /* <DEDUP_REMOVED lines=20> */
.L_x_1877:
[----:B-1----:R-:W-:Y:S05]  /*9360*/  BSYNC B0 ;  /* 0x0000000000007941 */ /* 0x002fea0003800000 */
.L_x_1876:
[----:B------:R-:W-:Y:S01]  /*9370*/  ISETP.GE.AND P0, PT, R155, R79, PT ;  /* 0x0000004f9b00720c */ /* 0x000fe20003f06270 */
[----:B------:R-:W-:Y:S01]  /*9380*/  @!UPT UIADD3 URZ, URZ, URZ, URZ ;  /* 0x0000003f3f3ff290 */ /* 0x000fe2000fffe03f */
[----:B------:R-:W-:Y:S11]  /*9390*/  BSSY B0, `(.L_x_1878) ;  /* 0x000001c000007945 */ /* 0x000ff60003800000 */
[----:B------:R-:W-:-:S05]  /*93a0*/  @P0 BRA `(.L_x_1879) ;  /* 0x000001a000000947 */ /* 0x000fca0003800000 */
[----:B------:R-:W-:Y:S01]  /*93b0*/  IADD3 R0, P0, R10, 0x20, RZ ;  /* 0x000000200a007810 */ /* 0x000fe20007f1e0ff */
[----:B------:R-:W-:Y:S02]  /*93c0*/  IMAD.MOV.U32 R8, RZ, RZ, R84 ;  /* 0x000000ffff087224 */ /* 0x000fe400078e0054 */
[----:B------:R-:W-:Y:S02]  /*93d0*/  IMAD.MOV.U32 R9, RZ, RZ, R96 ;  /* 0x000000ffff097224 */ /* 0x000fe400078e0060 */
[----:B------:R-:W-:Y:S02]  /*93e0*/  IMAD.X R2, RZ, RZ, R24, P0 ;  /* 0x000000ffff027224 */ /* 0x000fe400000e0618 */
        /* <DEDUP_REMOVED lines=22> */
.L_x_1879:
[----:B------:R-:W-:Y:S05]  /*9550*/  BSYNC B0 ;  /* 0x0000000000007941 */ /* 0x000fea0003800000 */
.L_x_1878:
[----:B------:R-:W-:Y:S01]  /*9560*/  ISETP.GT.AND P5, PT, R38, R113, PT ;  /* 0x000000712600720c */ /* 0x000fe20003fa4270 */
[----:B------:R-:W-:Y:S01]  /*9570*/  @!UPT UIADD3 URZ, URZ, URZ, URZ ;  /* 0x0000003f3f3ff290 */ /* 0x000fe2000fffe03f */
[----:B------:R-:W-:Y:S11]  /*9580*/  BSSY B0, `(.L_x_1880) ;  /* 0x0000029000007945 */ /* 0x000ff60003800000 */
[----:B------:R-:W-:-:S05]  /*9590*/  @!P5 BRA `(.L_x_1881) ;  /* 0x000002700000d947 */ /* 0x000fca0003800000 */
[----:B------:R-:W-:Y:S01]  /*95a0*/  IADD3 R0, R38, -0x1, RZ ;  /* 0xffffffff26007810 */ /* 0x000fe20007ffe0ff */
[----:B-1----:R-:W-:Y:S01]  /*95b0*/  IMAD.MOV.U32 R2, RZ, RZ, R110 ;  /* 0x000000ffff027224 */ /* 0x002fe200078e006e */
[----:B------:R-:W-:Y:S01]  /*95c0*/  P2R R12, PR, RZ, 0x4 ;  /* 0x00000004ff0c7803 */ /* 0x000fe20000000000 */
[----:B------:R-:W-:Y:S01]  /*95d0*/  IMAD.MOV.U32 R3, RZ, RZ, R109 ;  /* 0x000000ffff037224 */ /* 0x000fe200078e006d */
[----:B------:R-:W-:Y:S01]  /*95e0*/  SHF.R.S32.HI R7, RZ, 0x1f, R0 ;  /* 0x0000001fff077819 */ /* 0x000fe20000011400 */
[----:B------:R-:W-:Y:S01]  /*95f0*/  IMAD R5, R138, R0, RZ ;  /* 0x000000008a057224 */ /* 0x000fe200078e02ff */
[C---:B------:R-:W-:Y:S01]  /*9600*/  LOP3.LUT P2, RZ, R215.reuse, 0x8, RZ, 0xc0, !PT ;  /* 0x00000008d7ff7812 */ /* 0x040fe2000784c0ff */
[-C--:B------:R-:W-:Y:S01]  /*9610*/  IMAD.WIDE.U32 R2, R0, R124.reuse, R2 ;  /* 0x0000007c00027225 */ /* 0x080fe200078e0002 */
[----:B------:R-:W-:Y:S02]  /*9620*/  P2R R10, PR, RZ, 0x2 ;  /* 0x00000002ff0a7803 */ /* 0x000fe40000000000 */
[----:B------:R-:W-:Y:S01]  /*9630*/  LOP3.LUT P1, RZ, R215, 0x4, RZ, 0xc0, !PT ;  /* 0x00000004d7ff7812 */ /* 0x000fe2000782c0ff */
[----:B------:R-:W-:Y:S01]  /*9640*/  IMAD R0, R7, R124, R5 ;  /* 0x0000007c07007224 */ /* 0x000fe200078e0205 */
[----:B------:R-:W-:Y:S03]  /*9650*/  IADD3 R5, -R231, 0x30, RZ ;  /* 0x00000030e7057810 */ /* 0x000fe60007ffe1ff */
[----:B------:R-:W-:Y:S01]  /*9660*/  IMAD.IADD R0, R3, 0x1, R0 ;  /* 0x0000000103007824 */ /* 0x000fe200078e0200 */
[C---:B------:R-:W-:Y:S11]  /*9670*/  ISETP.GE.AND P3, PT, R5.reuse, 0x1, PT ;  /* 0x000000010500780c */ /* 0x040ff60003f66270 */
[----:B------:R-:W-:Y:S02]  /*9680*/  @!UPT UIADD3 URZ, URZ, URZ, URZ ;  /* 0x0000003f3f3ff290 */ /* 0x000fe4000fffe03f */
[C---:B------:R-:W-:Y:S04]  /*9690*/  @P3 LEA R8, P0, R2.reuse, c[0x0][0x220], 0x1 ;  /* 0x0000880002083a11 */ /* 0x040fe800078008ff */
[----:B------:R-:W-:Y:S02]  /*96a0*/  @P3 LEA.HI.X R9, R2, c[0x0][0x224], R0, 0x1, P0 ;  /* 0x0000890002093a11 */ /* 0x000fe400000f0c00 */
[----:B------:R-:W-:Y:S03]  /*96b0*/  ISETP.GE.AND P0, PT, R5, 0x21, PT ;  /* 0x000000210500780c */ /* 0x000fe60003f06270 */
[----:B------:R-:W-:Y:S01]  /*96c0*/  @!PT LDS RZ, [RZ] ;  /* 0x00000000fffff984 */ /* 0x000fe20000000800 */
[----:B------:R-:W-:Y:S01]  /*96d0*/  @!PT LDS RZ, [RZ] ;  /* 0x00000000fffff984 */ /* 0x000fe20000000800 */
[----:B------:R-:W-:Y:S01]  /*96e0*/  @!PT LDS RZ, [RZ] ;  /* 0x00000000fffff984 */ /* 0x000fe20000000800 */
[----:B------:R1:W-:Y:S01]  /*96f0*/  @P3 LDGSTS.E.BYPASS.LTC128B.128 [R220+0xa080], [R8.64], !P2 ;  /* 0x0a08000008dc3fae */ /* 0x0003e2000d101d4c */
[----:B------:R-:W-:Y:S03]  /*9700*/  ISETP.NE.AND P2, PT, R12, RZ, PT ;  /* 0x000000ff0c00720c */ /* 0x000fe60003f45270 */
[----:B------:R1:W-:Y:S06]  /*9710*/  @P3 LDGSTS.E.BYPASS.LTC128B.128 [R220+0xb880], [R8.64+0x80], !P1 ;  /* 0x0b88008008dc3fae */ /* 0x0003ec000c901d4c */
[----:B------:R-:W-:Y:S05]  /*9720*/  @P0 IADD3 R3, P4, R154, R2, RZ ;  /* 0x000000029a030210 */ /* 0x000fea0007f9e0ff */
[----:B------:R-:W-:Y:S01]  /*9730*/  @P0 IMAD.X R0, R0, 0x1, R134, P4 ;  /* 0x0000000100000824 */ /* 0x000fe200020e0686 */
[C---:B------:R-:W-:Y:S04]  /*9740*/  @P0 LEA R2, P4, R3.reuse, c[0x0][0x220], 0x1 ;  /* 0x0000880003020a11 */ /* 0x040fe800078808ff */
[----:B------:R-:W-:Y:S02]  /*9750*/  @P0 LEA.HI.X R3, R3, c[0x0][0x224], R0, 0x1, P4 ;  /* 0x0000890003030a11 */ /* 0x000fe400020f0c00 */
[C---:B------:R-:W-:Y:S11]  /*9760*/  LOP3.LUT P4, RZ, R215.reuse, 0x2, RZ, 0xc0, !PT ;  /* 0x00000002d7ff7812 */ /* 0x040ff6000788c0ff */
[----:B------:R-:W-:Y:S02]  /*9770*/  @!UPT UIADD3 URZ, URZ, URZ, URZ ;  /* 0x0000003f3f3ff290 */ /* 0x000fe4000fffe03f */
[----:B------:R1:W-:Y:S04]  /*9780*/  @P3 LDGSTS.E.BYPASS.LTC128B.128 [R220+0xd080], [R8.64+0x100], !P4 ;  /* 0x0d08010008dc3fae */ /* 0x0003e8000e101d4c */
[----:B------:R1:W-:Y:S01]  /*9790*/  @P3 LDGSTS.E.BYPASS.LTC128B.128 [R220+0xe880], [R8.64+0x180], !P6 ;  /* 0x0e88018008dc3fae */ /* 0x0003e2000f101d4c */
[----:B------:R-:W-:Y:S11]  /*97a0*/  LOP3.LUT P3, RZ, R215, 0x8, RZ, 0xc0, !PT ;  /* 0x00000008d7ff7812 */ /* 0x000ff6000786c0ff */
[----:B------:R-:W-:Y:S02]  /*97b0*/  @!UPT UIADD3 URZ, URZ, URZ, URZ ;  /* 0x0000003f3f3ff290 */ /* 0x000fe4000fffe03f */
[----:B------:R1:W-:Y:S04]  /*97c0*/  @P0 LDGSTS.E.BYPASS.LTC128B.128 [R223+0xb080], [R2.64], !P3 ;  /* 0x0b08000002df0fae */ /* 0x0003e8000d901d4c */
[----:B------:R1:W-:Y:S01]  /*97d0*/  @P0 LDGSTS.E.BYPASS.LTC128B.128 [R223+0xc880], [R2.64+0x80], !P1 ;  /* 0x0c88008002df0fae */ /* 0x0003e2000c901d4c */
[----:B------:R-:W-:Y:S03]  /*97e0*/  ISETP.NE.AND P1, PT, R10, RZ, PT ;  /* 0x000000ff0a00720c */ /* 0x000fe60003f25270 */
[----:B------:R1:W-:Y:S04]  /*97f0*/  @P0 LDGSTS.E.BYPASS.LTC128B.128 [R223+0xe080], [R2.64+0x100], !P4 ;  /* 0x0e08010002df0fae */ /* 0x0003e8000e101d4c */
[----:B------:R1:W-:Y:S04]  /*9800*/  @P0 LDGSTS.E.BYPASS.LTC128B.128 [R223+0xf880], [R2.64+0x180], !P6 ;  /* 0x0f88018002df0fae */ /* 0x0003e8000f101d4c */
.L_x_1881:
[----:B------:R-:W-:Y:S05]  /*9810*/  BSYNC B0 ;  /* 0x0000000000007941 */ /* 0x000fea0003800000 */
.L_x_1880:
[----:B------:R-:W0:Y:S01]  /*9820*/  LDGDEPBAR ;  /* 0x00000000000079af */ /* 0x000e220000000000 */
[----:B------:R-:W-:Y:S01]  /*9830*/  IADD3 R38, R38, -0x1, RZ ;  /* 0xffffffff26267810 */ /* 0x000fe20007ffe0ff */
[----:B------:R-:W-:-:S05]  /*9840*/  @P5 BRA `(.L_x_1882) ;  /* 0xffffa2f000005947 */ /* 0x000fca000383ffff */
[----:B------:R-:W2:Y:S04]  /*9850*/  LDL R5, [R1+0x64] ;  /* 0x0000640001057983 */ /* 0x000ea80000100800 */
[----:B------:R3:W5:Y:S01]  /*9860*/  LDL R21, [R1+0x58] ;  /* 0x0000580001157983 */ /* 0x0007620000100800 */
[----:B------:R-:W-:Y:S03]  /*9870*/  WARPSYNC 0xffffffff ;  /* 0xffffffff00007948 */ /* 0x000fe60003800000 */
[----:B------:R-:W-:Y:S01]  /*9880*/  BAR.SYNC.DEFER_BLOCKING 0x0 ;  /* 0x0000000000007b1d */ /* 0x000fe20000010000 */
[----:B--2---:R-:W-:-:S05]  /*9890*/  IADD3 R0, R5, 0x2f, RZ ;  /* 0x0000002f05007810 */ /* 0x004fca0007ffe0ff */
[----:B------:R-:W-:-:S05]  /*98a0*/  IMAD.HI R0, R0, 0x2aaaaaab, RZ ;  /* 0x2aaaaaab00007827 */ /* 0x000fca00078e02ff */
[----:B-1----:R-:W-:-:S04]  /*98b0*/  SHF.R.U32.HI R2, RZ, 0x1f, R0 ;  /* 0x0000001fff027819 */ /* 0x002fc80000011600 */
[----:B------:R-:W-:Y:S02]  /*98c0*/  LEA.HI.SX32 R18, R0, R2, 0x1d ;  /* 0x0000000200127211 */ /* 0x000fe400078feaff */
.L_x_1841:
[----:B---3--:R-:W2:Y:S04]  /*98d0*/  LDL R26, [R1+0x70] ;  /* 0x00007000011a7983 */ /* 0x008ea80000100800 */
[----:B------:R-:W3:Y:S04]  /*98e0*/  LDL.LU R3, [R1+0xc0] ;  /* 0x0000c00001037983 */ /* 0x000ee80000300800 */
[----:B------:R-:W3:Y:S01]  /*98f0*/  S2R R2, SR_TID.X ;  /* 0x0000000000027919 */ /* 0x000ee20000002100 */
[----:B------:R-:W-:-:S05]  /*9900*/  IMAD.MOV.U32 R0, RZ, RZ, c[0x0][0x2c4] ;  /* 0x0000b100ff007624 */ /* 0x000fca00078e00ff */
[----:B------:R-:W-:Y:S01]  /*9910*/  ISETP.NE.AND P3, PT, R0, 0x1, PT ;  /* 0x000000010000780c */ /* 0x000fe20003f65270 */
[----:B------:R-:W-:-:S05]  /*9920*/  IMAD.MOV.U32 R4, RZ, RZ, c[0x0][0x32c] ;  /* 0x0000cb00ff047624 */ /* 0x000fca00078e00ff */
[----:B------:R-:W-:Y:S02]  /*9930*/  ISETP.GE.AND P1, PT, R4, 0x1, PT ;  /* 0x000000010400780c */ /* 0x000fe40003f26270 */
[----:B--2---:R-:W-:Y:S01]  /*9940*/  IADD3 R0, R26, 0x7f, RZ ;  /* 0x0000007f1a007810 */ /* 0x004fe20007ffe0ff */
[----:B---3--:R1:W-:Y:S04]  /*9950*/  STL.64 [R1], R2 ;  /* 0x0000000201007387 */ /* 0x0083e80000100a00 */
[----:B-1----:R-:W-:-:S05]  /*9960*/  @P3 IMAD.HI.U32 R2, R0, c[0x0][0x2c8], RZ ;  /* 0x0000b20000023a27 */ /* 0x002fca00078e00ff */
[----:B------:R-:W-:Y:S01]  /*9970*/  @P3 SHF.R.U32.HI R0, RZ, c[0x0][0x2cc], R2 ;  /* 0x0000b300ff003a19 */ /* 0x000fe20000011602 */
[----:B------:R-:W-:-:S03]  /*9980*/  IMAD.U32 R2, RZ, RZ, UR8 ;  /* 0x00000008ff027e24 */ /* 0x000fc6000f8e00ff */
[----:B------:R-:W-:Y:S02]  /*9990*/  IADD3 R0, R0, 0x1, R5 ;  /* 0x0000000100007810 */ /* 0x000fe40007ffe005 */
[----:B------:R-:W-:-:S03]  /*99a0*/  IADD3 R24, P0, R2, 0x4, RZ ;  /* 0x0000000402187810 */ /* 0x000fc60007f1e0ff */
[----:B-----5:R-:W-:Y:S02]  /*99b0*/  IMAD.IADD R3, R0, 0x1, -R21 ;  /* 0x0000000100037824 */ /* 0x020fe400078e0a15 */
[----:B------:R-:W-:-:S03]  /*99c0*/  IMAD.X R25, RZ, RZ, UR7, P0 ;  /* 0x00000007ff197e24 */ /* 0x000fc600080e06ff */
        /* <DEDUP_REMOVED lines=12> */
.L_x_1885:
[----:B------:R-:W-:-:S13]  /*9a90*/  ISETP.NE.AND P0, PT, R4, 0x1, PT ;  /* 0x000000010400780c */ /* 0x000fda0003f05270 */
[----:B------:R-:W-:-:S05]  /*9aa0*/  @P0 IMAD.HI.U32 R3, R0, c[0x0][0x330], RZ ;  /* 0x0000cc0000030a27 */ /* 0x000fca00078e00ff */
[----:B------:R-:W-:Y:S02]  /*9ab0*/  @P0 SHF.R.U32.HI R0, RZ, c[0x0][0x334], R3 ;  /* 0x0000cd00ff000a19 */ /* 0x000fe40000011603 */
.L_x_1886:
[----:B------:R-:W-:Y:S05]  /*9ac0*/  BSYNC B0 ;  /* 0x0000000000007941 */ /* 0x000fea0003800000 */
.L_x_1884:
[----:B------:R-:W-:-:S05]  /*9ad0*/  IMAD R0, R0, R4, c[0x0][0x32c] ;  /* 0x0000cb0000007624 */ /* 0x000fca00078e0204 */
[----:B------:R-:W-:-:S04]  /*9ae0*/  IMNMX R2, R2, R0, PT ;  /* 0x0000000002027217 */ /* 0x000fc80003800200 */
.L_x_1883:
[----:B------:R-:W-:Y:S01]  /*9af0*/  IADD3 R3, R2, 0x2f, RZ ;  /* 0x0000002f02037810 */ /* 0x000fe20007ffe0ff */
[----:B------:R-:W-:-:S04]  /*9b00*/  @P3 IMAD.HI.U32 R2, R26, c[0x0][0x2c8], RZ ;  /* 0x0000b2001a023a27 */ /* 0x000fc800078e00ff */
[----:B------:R-:W-:-:S04]  /*9b10*/  IMAD.HI R3, R3, 0x2aaaaaab, RZ ;  /* 0x2aaaaaab03037827 */ /* 0x000fc800078e02ff */
[----:B------:R-:W-:Y:S01]  /*9b20*/  IMAD.MOV.U32 R0, RZ, RZ, R26 ;  /* 0x000000ffff007224 */ /* 0x000fe200078e001a */
[----:B------:R-:W-:Y:S02]  /*9b30*/  @P3 SHF.R.U32.HI R0, RZ, c[0x0][0x2cc], R2 ;  /* 0x0000b300ff003a19 */ /* 0x000fe40000011602 */
[----:B------:R-:W-:Y:S02]  /*9b40*/  SHF.R.U32.HI R8, RZ, 0x1f, R3 ;  /* 0x0000001fff087819 */ /* 0x000fe40000011603 */
        /* <DEDUP_REMOVED lines=14> */
.L_x_1889:
[----:B------:R-:W-:-:S13]  /*9c30*/  ISETP.NE.AND P0, PT, R4, 0x1, PT ;  /* 0x000000010400780c */ /* 0x000fda0003f05270 */
[----:B------:R-:W-:-:S05]  /*9c40*/  @P0 IMAD.HI.U32 R3, R0, c[0x0][0x330], RZ ;  /* 0x0000cc0000030a27 */ /* 0x000fca00078e00ff */
[----:B------:R-:W-:Y:S02]  /*9c50*/  @P0 SHF.R.U32.HI R0, RZ, c[0x0][0x334], R3 ;  /* 0x0000cd00ff000a19 */ /* 0x000fe40000011603 */
.L_x_1890:
[----:B------:R-:W-:Y:S05]  /*9c60*/  BSYNC B0 ;  /* 0x0000000000007941 */ /* 0x000fea0003800000 */
.L_x_1888:
[----:B------:R-:W-:-:S05]  /*9c70*/  IMAD R0, R0, c[0x0][0x32c], RZ ;  /* 0x0000cb0000007a24 */ /* 0x000fca00078e02ff */
[----:B------:R-:W-:-:S05]  /*9c80*/  IMNMX R2, R2, R0, !PT ;  /* 0x0000000002027217 */ /* 0x000fca0007800200 */
.L_x_1887:
[----:B------:R-:W-:Y:S01]  /*9c90*/  IMAD.HI R2, R2, 0x2aaaaaab, RZ ;  /* 0x2aaaaaab02027827 */ /* 0x000fe200078e02ff */
[----:B------:R-:W-:Y:S04]  /*9ca0*/  BSSY B0, `(.L_x_1891) ;  /* 0x0000027000007945 */ /* 0x000fe80003800000 */
[----:B------:R-:W-:-:S04]  /*9cb0*/  SHF.R.U32.HI R7, RZ, 0x1f, R2 ;  /* 0x0000001fff077819 */ /* 0x000fc80000011602 */
[----:B------:R-:W-:Y:S01]  /*9cc0*/  LEA.HI.SX32 R7, R2, R7, 0x1d ;  /* 0x0000000702077211 */ /* 0x000fe200078feaff */
[----:B------:R-:W-:-:S03]  /*9cd0*/  IMAD.MOV.U32 R2, RZ, RZ, RZ ;  /* 0x000000ffff027224 */ /* 0x000fc600078e00ff */
[----:B------:R-:W-:-:S04]  /*9ce0*/  IMNMX R7, RZ, R7, !PT ;  /* 0x00000007ff077217 */ /* 0x000fc80007800200 */
[----:B------:R-:W-:-:S13]  /*9cf0*/  ISETP.GT.AND P0, PT, R8, R7, PT ;  /* 0x000000070800720c */ /* 0x000fda0003f04270 */
[----:B------:R-:W-:Y:S05]  /*9d00*/  @!P0 BRA `(.L_x_1892) ;  /* 0x0000020000008947 */ /* 0x000fea0003800000 */
[----:B------:R-:W2:Y:S02]  /*9d10*/  LDL R0, [R1+0x84] ;  /* 0x0000840001007983 */ /* 0x000ea40000100800 */
[----:B--2---:R-:W-:-:S04]  /*9d20*/  ISETP.NE.AND P0, PT, R0, RZ, PT ;  /* 0x000000ff0000720c */ /* 0x004fc80003f05270 */
[----:B------:R-:W-:-:S04]  /*9d30*/  SEL R0, R0, c[0x0][0x338], P0 ;  /* 0x0000ce0000007a07 */ /* 0x000fc80000000000 */
[----:B------:R-:W-:Y:S02]  /*9d40*/  IABS R4, R0 ;  /* 0x0000000000047213 */ /* 0x000fe40000000000 */
[----:B------:R-:W-:Y:S02]  /*9d50*/  IADD3 R9, R0, -0x1, R8 ;  /* 0xffffffff00097810 */ /* 0x000fe40007ffe008 */
[----:B------:R-:W1:Y:S03]  /*9d60*/  I2F.RP R2, R4 ;  /* 0x0000000400027306 */ /* 0x000e660000209400 */
[----:B------:R-:W-:-:S05]  /*9d70*/  IMAD.IADD R9, R9, 0x1, -R7 ;  /* 0x0000000109097824 */ /* 0x000fca00078e0a07 */
[----:B------:R-:W-:Y:S02]  /*9d80*/  IABS R13, R9 ;  /* 0x00000009000d7213 */ /* 0x000fe40000000000 */
[----:B------:R-:W-:-:S04]  /*9d90*/  LOP3.LUT R9, R9, R0, RZ, 0x3c, !PT ;  /* 0x0000000009097212 */ /* 0x000fc800078e3cff */
[----:B------:R-:W-:Y:S01]  /*9da0*/  ISETP.GE.AND P1, PT, R9, RZ, PT ;  /* 0x000000ff0900720c */ /* 0x000fe20003f26270 */
        /* <DEDUP_REMOVED lines=22> */
.L_x_1892:
[----:B------:R-:W-:Y:S05]  /*9f10*/  BSYNC B0 ;  /* 0x0000000000007941 */ /* 0x000fea0003800000 */
.L_x_1891:
[----:B------:R-:W2:Y:S01]  /*9f20*/  LDL R3, [R1+0xac] ;  /* 0x0000ac0001037983 */ /* 0x000ea20000100800 */
[----:B------:R-:W-:Y:S01]  /*9f30*/  PRMT R0, RZ, 0x7610, R0 ;  /* 0x00007610ff007816 */ /* 0x000fe20000000000 */
[----:B------:R-:W-:Y:S01]  /*9f40*/  IMAD.MOV.U32 R17, RZ, RZ, RZ ;  /* 0x000000ffff117224 */ /* 0x000fe200078e00ff */
[----:B------:R-:W-:Y:S01]  /*9f50*/  MOV R19, RZ ;  /* 0x000000ff00137202 */ /* 0x000fe20000000f00 */
        /* <DEDUP_REMOVED lines=64> */
[----:B--2---:R-:W-:-:S04]  /*a360*/  IMAD R235, R3, R2, R7 ;  /* 0x0000000203eb7224 */ /* 0x004fc800078e0207 */
[----:B------:R-:W-:-:S05]  /*a370*/  IMAD.IADD R2, R235, 0x1, R2 ;  /* 0x00000001eb027824 */ /* 0x000fca00078e0202 */
[----:B------:R-:W-:-:S04]  /*a380*/  IMNMX R27, R8, R2, PT ;  /* 0x00000002081b7217 */ /* 0x000fc80003800200 */
[----:B------:R-:W-:Y:S01]  /*a390*/  ISETP.GT.AND P0, PT, R27, R235, PT ;  /* 0x000000eb1b00720c */ /* 0x000fe20003f04270 */
[----:B------:R1:W-:-:S12]  /*a3a0*/  STL [R1+0x74], R27 ;  /* 0x0000741b01007387 */ /* 0x0003d80000100800 */
[----:B------:R-:W-:Y:S05]  /*a3b0*/  @!P0 BRA `(.L_x_1893) ;  /* 0x0000f7d000008947 */ /* 0x000fea0003800000 */
[----:B------:R-:W2:Y:S01]  /*a3c0*/  LDL R0, [R1+0x4c] ;  /* 0x00004c0001007983 */ /* 0x000ea20000100800 */
[----:B------:R-:W-:Y:S01]  /*a3d0*/  ISETP.NE.U32.AND P0, PT, RZ, c[0x0][0x340], PT ;  /* 0x0000d000ff007a0c */ /* 0x000fe20003f05070 */
[----:B------:R-:W-:Y:S02]  /*a3e0*/  ULDC.64 UR4, c[0x0][0x18] ;  /* 0x0000060000047ab9 */ /* 0x000fe40000000a00 */
[----:B------:R-:W3:Y:S01]  /*a3f0*/  LDL R18, [R1+0x50] ;  /* 0x0000500001127983 */ /* 0x000ee20000100800 */
[----:B------:R-:W-:-:S13]  /*a400*/  ISETP.NE.AND.EX P0, PT, RZ, c[0x0][0x344], PT, P0 ;  /* 0x0000d100ff007a0c */ /* 0x000fda0003f05300 */
[----:B------:R-:W-:-:S04]  /*a410*/  @P0 IMAD.MOV.U32 R2, RZ, RZ, 0x4 ;  /* 0x00000004ff020424 */ /* 0x000fc800078e00ff */
[----:B------:R-:W-:-:S05]  /*a420*/  @P0 IMAD.WIDE R2, R239, R2, c[0x0][0x340] ;  /* 0x0000d000ef020625 */ /* 0x000fca00078e0202 */
[----:B------:R2:W4:Y:S04]  /*a430*/  @P0 LDG.E R16, [R2.64] ;  /* 0x0000000c02100981 */ /* 0x000528000c1e1900 */
[----:B------:R-:W5:Y:S01]  /*a440*/  S2R R4, SR_TID.X ;  /* 0x0000000000047919 */ /* 0x000f620000002100 */
[----:B------:R-:W-:Y:S02]  /*a450*/  ISETP.NE.U32.AND P1, PT, RZ, c[0x0][0x348], PT ;  /* 0x0000d200ff007a0c */ /* 0x000fe40003f25070 */
[----:B------:R-:W-:Y:S02]  /*a460*/  SHF.R.S32.HI R15, RZ, 0x1f, R239 ;  /* 0x0000001fff0f7819 */ /* 0x000fe400000114ef */
[----:B-----5:R-:W-:-:S04]  /*a470*/  SHF.R.S32.HI R9, RZ, 0x1f, R4 ;  /* 0x0000001fff097819 */ /* 0x020fc80000011404 */
[----:B------:R-:W-:-:S04]  /*a480*/  LEA.HI R9, R9, R4, RZ, 0x3 ;  /* 0x0000000409097211 */ /* 0x000fc800078f18ff */
[----:B------:R-:W-:-:S05]  /*a490*/  LOP3.LUT R9, R9, 0xfffffff8, RZ, 0xc0, !PT ;  /* 0xfffffff809097812 */ /* 0x000fca00078ec0ff */
[----:B------:R-:W-:Y:S01]  /*a4a0*/  IMAD.IADD R9, R4, 0x1, -R9 ;  /* 0x0000000104097824 */ /* 0x000fe200078e0a09 */
[----:B------:R-:W-:Y:S02]  /*a4b0*/  ISETP.NE.AND.EX P1, PT, RZ, c[0x0][0x34c], PT, P1 ;  /* 0x0000d300ff007a0c */ /* 0x000fe40003f25310 */
[----:B------:R-:W-:Y:S02]  /*a4c0*/  ISETP.GE.AND P4, PT, R144, c[0x0][0x1d4], PT ;  /* 0x0000750090007a0c */ /* 0x000fe40003f86270 */
[----:B------:R-:W-:Y:S02]  /*a4d0*/  SEL R8, R15, RZ, !P1 ;  /* 0x000000ff0f087207 */ /* 0x000fe40004800000 */
[----:B------:R-:W-:Y:S02]  /*a4e0*/  SEL R7, R239, RZ, !P1 ;  /* 0x000000ffef077207 */ /* 0x000fe40004800000 */
[----:B------:R-:W-:Y:S01]  /*a4f0*/  ISETP.GE.AND P2, PT, R140, c[0x0][0x1d4], PT ;  /* 0x000075008c007a0c */ /* 0x000fe20003f46270 */
[----:B------:R-:W-:Y:S01]  /*a500*/  IMAD R8, R8, c[0x0][0x1c0], RZ ;  /* 0x0000700008087a24 */ /* 0x000fe200078e02ff */
[----:B------:R-:W-:-:S05]  /*a510*/  LOP3.LUT R215, R215, 0xfffffbff, RZ, 0xc0, !PT ;  /* 0xfffffbffd7d77812 */ /* 0x000fca00078ec0ff */
[----:B------:R-:W-:-:S04]  /*a520*/  @P4 LOP3.LUT R215, R215, 0x400, RZ, 0xfc, !PT ;  /* 0x00000400d7d74812 */ /* 0x000fc800078efcff */
[----:B------:R-:W-:-:S04]  /*a530*/  LOP3.LUT R215, R215, 0xfffff7ff, RZ, 0xc0, !PT ;  /* 0xfffff7ffd7d77812 */ /* 0x000fc800078ec0ff */
[----:B------:R-:W-:Y:S02]  /*a540*/  @P2 LOP3.LUT R215, R215, 0x800, RZ, 0xfc, !PT ;  /* 0x00000800d7d72812 */ /* 0x000fe400078efcff */
[----:B------:R-:W-:Y:S02]  /*a550*/  ISETP.GE.AND P1, PT, R234, c[0x0][0x1d4], PT ;  /* 0x00007500ea007a0c */ /* 0x000fe40003f26270 */
[----:B------:R-:W-:Y:S01]  /*a560*/  LOP3.LUT R215, R215, 0xfffffdff, RZ, 0xc0, !PT ;  /* 0xfffffdffd7d77812 */ /* 0x000fe200078ec0ff */
[----:B------:R-:W-:Y:S01]  /*a570*/  UIADD3 UR4, UP0, UR4, 0x10080, URZ ;  /* 0x0001008004047890 */ /* 0x000fe2000ff1e03f */
[----:B------:R-:W-:Y:S02]  /*a580*/  SEL R14, RZ, 0x1, P2 ;  /* 0x00000001ff0e7807 */ /* 0x000fe40001000000 */
[----:B------:R-:W-:Y:S01]  /*a590*/  ISETP.NE.U32.AND P2, PT, RZ, c[0x0][0x350], PT ;  /* 0x0000d400ff007a0c */ /* 0x000fe20003f45070 */
[----:B------:R-:W-:Y:S01]  /*a5a0*/  UIADD3.X UR5, URZ, UR5, URZ, UP0, !UPT ;  /* 0x000000053f057290 */ /* 0x000fe200087fe43f */
[C---:B------:R-:W-:Y:S01]  /*a5b0*/  IMAD.WIDE.U32 R12, R243.reuse, c[0x0][0x210], RZ ;  /* 0x00008400f30c7a25 */ /* 0x040fe200078e00ff */
[----:B------:R1:W-:Y:S03]  /*a5c0*/  STL [R1+0x10], R21 ;  /* 0x0000101501007387 */ /* 0x0003e60000100800 */
[----:B------:R-:W-:Y:S01]  /*a5d0*/  IMAD R13, R243, c[0x0][0x214], R13 ;  /* 0x00008500f30d7a24 */ /* 0x000fe200078e020d */
[----:B------:R-:W-:Y:S01]  /*a5e0*/  SHF.R.S32.HI R19, RZ, 0x1f, R231 ;  /* 0x0000001fff137819 */ /* 0x000fe200000114e7 */
[----:B------:R-:W-:Y:S01]  /*a5f0*/  IMAD.U32 R22, RZ, RZ, UR8 ;  /* 0x00000008ff167e24 */ /* 0x000fe2000f8e00ff */
[----:B------:R-:W-:-:S02]  /*a600*/  ISETP.GE.AND P5, PT, R140, c[0x0][0x198], PT ;  /* 0x000066008c007a0c */ /* 0x000fc40003fa6270 */
[----:B------:R-:W-:Y:S02]  /*a610*/  IADD3 R124, R27, -0x1, RZ ;  /* 0xffffffff1b7c7810 */ /* 0x000fe40007ffe0ff */
[----:B--2---:R-:W-:-:S05]  /*a620*/  SHF.R.S32.HI R2, RZ, 0x1f, R0 ;  /* 0x0000001fff027819 */ /* 0x004fca0000011400 */
[----:B------:R-:W-:-:S04]  /*a630*/  IMAD R2, R2, c[0x0][0x178], RZ ;  /* 0x00005e0002027a24 */ /* 0x000fc800078e02ff */
[C---:B------:R-:W-:Y:S02]  /*a640*/  IMAD R4, R0.reuse, c[0x0][0x17c], R2 ;  /* 0x00005f0000047a24 */ /* 0x040fe400078e0202 */
[----:B------:R-:W-:-:S04]  /*a650*/  IMAD.WIDE.U32 R2, R0, c[0x0][0x178], RZ ;  /* 0x00005e0000027a25 */ /* 0x000fc800078e00ff */
[----:B------:R-:W-:Y:S02]  /*a660*/  IMAD R0, R9, 0x20, R231 ;  /* 0x0000002009007824 */ /* 0x000fe400078e02e7 */
[----:B------:R-:W-:Y:S02]  /*a670*/  IMAD.IADD R3, R3, 0x1, R4 ;  /* 0x0000000103037824 */ /* 0x000fe400078e0204 */
[----:B------:R-:W-:Y:S02]  /*a680*/  IMAD.IADD R4, R26, 0x1, R0 ;  /* 0x000000011a047824 */ /* 0x000fe400078e0200 */
[----:B------:R-:W-:-:S04]  /*a690*/  IMAD.WIDE.U32 R2, R243, c[0x0][0x1b8], R2 ;  /* 0x00006e00f3027a25 */ /* 0x000fc800078e0002 */
[----:B------:R-:W-:-:S04]  /*a6a0*/  @P3 IMAD.HI.U32 R9, R4, c[0x0][0x2c8], RZ ;  /* 0x0000b20004093a27 */ /* 0x000fc800078e00ff */
[----:B------:R-:W-:Y:S01]  /*a6b0*/  IMAD.MOV.U32 R0, RZ, RZ, R4 ;  /* 0x000000ffff007224 */ /* 0x000fe200078e0004 */
[----:B------:R-:W-:Y:S01]  /*a6c0*/  @P3 SHF.R.U32.HI R0, RZ, c[0x0][0x2cc], R9 ;  /* 0x0000b300ff003a19 */ /* 0x000fe20000011609 */
[----:B------:R-:W-:Y:S02]  /*a6d0*/  IMAD R3, R243, c[0x0][0x1bc], R3 ;  /* 0x00006f00f3037a24 */ /* 0x000fe400078e0203 */
[C---:B------:R-:W-:Y:S01]  /*a6e0*/  IMAD R9, R7.reuse, c[0x0][0x1c4], R8 ;  /* 0x0000710007097a24 */ /* 0x040fe200078e0208 */
[----:B------:R-:W-:Y:S01]  /*a6f0*/  SHF.R.S32.HI R8, RZ, 0x1f, R0 ;  /* 0x0000001fff087819 */ /* 0x000fe20000011400 */
[----:B------:R-:W-:Y:S01]  /*a700*/  IMAD.WIDE.U32 R2, R7, c[0x0][0x1c0], R2 ;  /* 0x0000700007027a25 */ /* 0x000fe200078e0002 */
[----:B------:R-:W-:-:S03]  /*a710*/  ISETP.GE.AND P3, PT, R233, c[0x0][0x1d4], PT ;  /* 0x00007500e9007a0c */ /* 0x000fc60003f66270 */
[----:B------:R-:W-:Y:S01]  /*a720*/  IMAD.MOV R7, RZ, RZ, -R0 ;  /* 0x000000ffff077224 */ /* 0x000fe200078e0a00 */
[----:B------:R-:W-:Y:S01]  /*a730*/  IADD3 R3, R3, R9, RZ ;  /* 0x0000000903037210 */ /* 0x000fe20007ffe0ff */
[----:B------:R-:W-:Y:S02]  /*a740*/  IMAD R8, R8, c[0x0][0x1b0], RZ ;  /* 0x00006c0008087a24 */ /* 0x000fe400078e02ff */
[----:B------:R-:W-:Y:S02]  /*a750*/  IMAD R4, R7, c[0x0][0x2c4], R4 ;  /* 0x0000b10007047a24 */ /* 0x000fe400078e0204 */
[C---:B------:R-:W-:Y:S02]  /*a760*/  IMAD R10, R0.reuse, c[0x0][0x1b4], R8 ;  /* 0x00006d00000a7a24 */ /* 0x040fe400078e0208 */
[----:B------:R-:W-:Y:S01]  /*a770*/  IMAD.WIDE.U32 R2, R0, c[0x0][0x1b0], R2 ;  /* 0x00006c0000027a25 */ /* 0x000fe200078e0002 */
[----:B------:R-:W-:Y:S02]  /*a780*/  SEL R0, RZ, 0xffffffff, P4 ;  /* 0xffffffffff007807 */ /* 0x000fe40002000000 */
[----:B------:R-:W-:Y:S01]  /*a790*/  SHF.R.S32.HI R7, RZ, 0x1f, R4 ;  /* 0x0000001fff077819 */ /* 0x000fe20000011404 */
[----:B------:R-:W-:Y:S01]  /*a7a0*/  IMAD.IADD R3, R3, 0x1, R10 ;  /* 0x0000000103037824 */ /* 0x000fe200078e020a */
[----:B------:R-:W-:Y:S01]  /*a7b0*/  @P3 LOP3.LUT R215, R215, 0x200, RZ, 0xfc, !PT ;  /* 0x00000200d7d73812 */ /* 0x000fe200078efcff */
[----:B------:R-:W-:-:S02]  /*a7c0*/  IMAD.SHL.U32 R17, R0, 0x2, RZ ;  /* 0x0000000200117824 */ /* 0x000fc400078e00ff */
[----:B------:R-:W-:Y:S01]  /*a7d0*/  IMAD R0, R7, c[0x0][0x1a8], RZ ;  /* 0x00006a0007007a24 */ /* 0x000fe200078e02ff */
[----:B------:R-:W-:Y:S01]  /*a7e0*/  LOP3.LUT R215, R215, 0xfffffeff, RZ, 0xc0, !PT ;  /* 0xfffffeffd7d77812 */ /* 0x000fe200078ec0ff */
[----:B------:R-:W-:-:S04]  /*a7f0*/  IMAD.WIDE.U32 R2, R4, c[0x0][0x1a8], R2 ;  /* 0x00006a0004027a25 */ /* 0x000fc800078e0002 */
[----:B------:R-:W-:Y:S01]  /*a800*/  IMAD R0, R4, c[0x0][0x1ac], R0 ;  /* 0x00006b0004007a24 */ /* 0x000fe200078e0200 */
[----:B------:R-:W-:Y:S02]  /*a810*/  @P1 LOP3.LUT R215, R215, 0x100, RZ, 0xfc, !PT ;  /* 0x00000100d7d71812 */ /* 0x000fe400078efcff */
[----:B------:R-:W-:Y:S01]  /*a820*/  SEL R4, RZ, 0x8, P1 ;  /* 0x00000008ff047807 */ /* 0x000fe20000800000 */
[----:B------:R-:W-:Y:S01]  /*a830*/  IMAD.IADD R0, R3, 0x1, R0 ;  /* 0x0000000103007824 */ /* 0x000fe200078e0200 */
[C---:B------:R-:W-:Y:S02]  /*a840*/  LEA R20, P1, R2.reuse, c[0x0][0x160], 0x1 ;  /* 0x0000580002147a11 */ /* 0x040fe400078208ff */
[----:B------:R-:W-:Y:S02]  /*a850*/  LOP3.LUT R14, R17, 0x2, R14, 0xe2, !PT ;  /* 0x00000002110e7812 */ /* 0x000fe400078ee20e */
[----:B------:R-:W-:Y:S01]  /*a860*/  LEA.HI.X R17, R2, c[0x0][0x164], R0, 0x1, P1 ;  /* 0x0000590002117a11 */ /* 0x000fe200008f0c00 */
[--C-:B----4-:R-:W-:Y:S01]  /*a870*/  @P0 IMAD.MOV.U32 R2, RZ, RZ, R16.reuse ;  /* 0x000000ffff020224 */ /* 0x110fe200078e0010 */
[----:B------:R-:W-:Y:S01]  /*a880*/  SEL R7, RZ, 0x4, P3 ;  /* 0x00000004ff077807 */ /* 0x000fe20001800000 */
[----:B------:R-:W-:Y:S01]  /*a890*/  @!P0 IMAD.MOV.U32 R2, RZ, RZ, R239 ;  /* 0x000000ffff028224 */ /* 0x000fe200078e00ef */
[----:B------:R-:W-:Y:S01]  /*a8a0*/  @P0 SHF.R.S32.HI R3, RZ, 0x1f, R16 ;  /* 0x0000001fff030819 */ /* 0x000fe20000011410 */
[----:B------:R-:W-:Y:S01]  /*a8b0*/  IMAD.WIDE.U32 R8, R243, c[0x0][0x1e8], RZ ;  /* 0x00007a00f3087a25 */ /* 0x000fe200078e00ff */
[----:B------:R-:W-:-:S02]  /*a8c0*/  ISETP.NE.AND.EX P1, PT, RZ, c[0x0][0x354], PT, P2 ;  /* 0x0000d500ff007a0c */ /* 0x000fc40003f25320 */
[----:B------:R-:W-:Y:S01]  /*a8d0*/  @!P0 MOV R3, R15 ;  /* 0x0000000f00038202 */ /* 0x000fe20000000f00 */
[----:B------:R-:W-:Y:S01]  /*a8e0*/  IMAD.U32 R15, RZ, RZ, UR5 ;  /* 0x00000005ff0f7e24 */ /* 0x000fe2000f8e00ff */
[----:B------:R-:W-:Y:S01]  /*a8f0*/  LOP3.LUT R130, R4, R14, R7, 0xfe, !PT ;  /* 0x0000000e04827212 */ /* 0x000fe200078efe07 */
[----:B------:R-:W-:Y:S01]  /*a900*/  IMAD.U32 R14, RZ, RZ, UR4 ;  /* 0x00000004ff0e7e24 */ /* 0x000fe2000f8e00ff */
[----:B------:R-:W-:Y:S01]  /*a910*/  SEL R3, R3, RZ, !P1 ;  /* 0x000000ff03037207 */ /* 0x000fe20004800000 */
[----:B------:R-:W-:Y:S01]  /*a920*/  IMAD R9, R243, c[0x0][0x1ec], R9 ;  /* 0x00007b00f3097a24 */ /* 0x000fe200078e0209 */
[----:B------:R-:W-:Y:S02]  /*a930*/  SEL R2, R2, RZ, !P1 ;  /* 0x000000ff02027207 */ /* 0x000fe40004800000 */
[----:B------:R1:W-:Y:S01]  /*a940*/  STL.64 [R1+0x8], R14 ;  /* 0x0000080e01007387 */ /* 0x0003e20000100a00 */
[----:B------:R-:W-:Y:S01]  /*a950*/  IMAD R4, R3, c[0x0][0x1f0], RZ ;  /* 0x00007c0003047a24 */ /* 0x000fe200078e02ff */
[----:B---3--:R-:W-:Y:S01]  /*a960*/  IADD3 R0, P0, R231, R18, RZ ;  /* 0x00000012e7007210 */ /* 0x008fe20007f1e0ff */
[----:B------:R-:W-:-:S04]  /*a970*/  IMAD.WIDE.U32 R8, R2, c[0x0][0x1f0], R8 ;  /* 0x00007c0002087a25 */ /* 0x000fc800078e0008 */
[----:B------:R-:W-:Y:S02]  /*a980*/  IMAD R3, R3, c[0x0][0x218], RZ ;  /* 0x0000860003037a24 */ /* 0x000fe400078e02ff */
[----:B------:R-:W-:Y:S01]  /*a990*/  IMAD.WIDE.U32 R12, R2, c[0x0][0x218], R12 ;  /* 0x00008600020c7a25 */ /* 0x000fe200078e000c */
[----:B------:R-:W-:-:S03]  /*a9a0*/  IADD3 R8, P1, R140, R8, RZ ;  /* 0x000000088c087210 */ /* 0x000fc60007f3e0ff */
[----:B------:R-:W-:Y:S01]  /*a9b0*/  IMAD R7, R2, c[0x0][0x1f4], R4 ;  /* 0x00007d0002077a24 */ /* 0x000fe200078e0204 */
[----:B------:R-:W-:Y:S01]  /*a9c0*/  LEA.HI.X.SX32 R4, R18, R19, 0x1, P0 ;  /* 0x0000001312047211 */ /* 0x000fe200000f0eff */
[----:B------:R-:W-:Y:S01]  /*a9d0*/  IMAD R3, R2, c[0x0][0x21c], R3 ;  /* 0x0000870002037a24 */ /* 0x000fe200078e0203 */
[----:B------:R-:W-:Y:S01]  /*a9e0*/  IADD3 R2, P0, R140, R12, RZ ;  /* 0x0000000c8c027210 */ /* 0x000fe20007f1e0ff */
[----:B------:R-:W-:Y:S01]  /*a9f0*/  IMAD.U32 R18, RZ, RZ, UR8 ;  /* 0x00000008ff127e24 */ /* 0x000fe2000f8e00ff */
[C---:B------:R-:W-:Y:S01]  /*aa00*/  IADD3.X R9, R141.reuse, R9, R7, P1, !PT ;  /* 0x000000098d097210 */ /* 0x040fe20000ffe407 */
[C---:B------:R-:W-:Y:S01]  /*aa10*/  IMAD R7, R4.reuse, c[0x0][0x1e0], RZ ;  /* 0x0000780004077a24 */ /* 0x040fe200078e02ff */
[----:B------:R-:W-:Y:S01]  /*aa20*/  IADD3.X R3, R141, R13, R3, P0, !PT ;  /* 0x0000000d8d037210 */ /* 0x000fe200007fe403 */
[----:B------:R-:W-:Y:S01]  /*aa30*/  IMAD R4, R4, c[0x0][0x208], RZ ;  /* 0x0000820004047a24 */ /* 0x000fe200078e02ff */
[----:B------:R-:W-:Y:S01]  /*aa40*/  IADD3 R22, P1, R22, 0x8, RZ ;  /* 0x0000000816167810 */ /* 0x000fe20007f3e0ff */
[----:B------:R-:W-:Y:S01]  /*aa50*/  IMAD R222, R0, c[0x0][0x1e4], R7 ;  /* 0x0000790000de7a24 */ /* 0x000fe200078e0207 */
[----:B------:R-:W-:Y:S01]  /*aa60*/  IADD3 R18, P0, R18, 0x10, RZ ;  /* 0x0000001012127810 */ /* 0x000fe20007f1e0ff */
[----:B------:R-:W-:-:S02]  /*aa70*/  IMAD R4, R0, c[0x0][0x20c], R4 ;  /* 0x0000830000047a24 */ /* 0x000fc400078e0204 */
[----:B------:R-:W-:-:S04]  /*aa80*/  IMAD.WIDE.U32 R224, R0, c[0x0][0x1e0], R8 ;  /* 0x0000780000e07a25 */ /* 0x000fc800078e0008 */
[----:B------:R-:W-:Y:S01]  /*aa90*/  IMAD.WIDE.U32 R226, R0, c[0x0][0x208], R2 ;  /* 0x0000820000e27a25 */ /* 0x000fe200078e0002 */
[----:B------:R-:W-:Y:S02]  /*aaa0*/  ISETP.GE.AND P3, PT, R144, c[0x0][0x198], PT ;  /* 0x0000660090007a0c */ /* 0x000fe40003f66270 */
[----:B------:R-:W-:Y:S01]  /*aab0*/  IADD3.X R19, RZ, UR7, RZ, P0, !PT ;  /* 0x00000007ff137c10 */ /* 0x000fe200087fe4ff */
[----:B------:R-:W-:Y:S01]  /*aac0*/  IMAD.X R23, RZ, RZ, UR7, P1 ;  /* 0x00000007ff177e24 */ /* 0x000fe200088e06ff */
[----:B------:R-:W-:Y:S01]  /*aad0*/  ISETP.GE.AND P2, PT, R233, c[0x0][0x198], PT ;  /* 0x00006600e9007a0c */ /* 0x000fe20003f46270 */
[----:B------:R-:W-:Y:S01]  /*aae0*/  IMAD.IADD R7, R231, 0x1, R26 ;  /* 0x00000001e7077824 */ /* 0x000fe200078e021a */
[----:B------:R-:W-:Y:S01]  /*aaf0*/  ISETP.GE.AND P4, PT, R234, c[0x0][0x198], PT ;  /* 0x00006600ea007a0c */ /* 0x000fe20003f86270 */
[----:B------:R-:W-:Y:S02]  /*ab00*/  IMAD.IADD R222, R225, 0x1, R222 ;  /* 0x00000001e1de7824 */ /* 0x000fe400078e02de */
[----:B------:R-:W-:Y:S01]  /*ab10*/  IMAD.IADD R228, R227, 0x1, R4 ;  /* 0x00000001e3e47824 */ /* 0x000fe200078e0204 */
[----:B------:R-:W-:Y:S07]  /*ab20*/  BRA.DIV ~URZ, `(.L_x_1894) ;  /* 0x000149827f007947 */ /* 0x000fee000b800000 */
[----:B-1----:R1:W2:Y:S02]  /*ab30*/  SHFL.IDX PT, R4, R17, RZ, 0x181f ;  /* 0x00181fff11047589 */ /* 0x0022a400000e0000 */
.L_x_2024:
[----:B------:R-:W-:Y:S05]  /*ab40*/  BRA.DIV ~URZ, `(.L_x_1895) ;  /* 0x000149e27f007947 */ /* 0x000fea000b800000 */
[----:B------:R3:W4:Y:S02]  /*ab50*/  SHFL.IDX PT, R0, R20, RZ, 0x181f ;  /* 0x00181fff14007589 */ /* 0x00072400000e0000 */
.L_x_2025:
[----:B------:R-:W-:Y:S01]  /*ab60*/  IMAD R16, R21, c[0x0][0x2c4], RZ ;  /* 0x0000b10015107a24 */ /* 0x000fe200078e02ff */
[----:B------:R-:W-:Y:S04]  /*ab70*/  BSSY B0, `(.L_x_1896) ;  /* 0x0000015000007945 */ /* 0x000fe80003800000 */
[----:B------:R-:W-:-:S13]  /*ab80*/  ISETP.GE.AND P0, PT, R7, R16, PT ;  /* 0x000000100700720c */ /* 0x000fda0003f06270 */
[----:B------:R-:W-:Y:S05]  /*ab90*/  @P0 BRA `(.L_x_1897) ;  /* 0x0000012000000947 */ /* 0x000fea0003800000 */
[----:B------:R-:W5:Y:S04]  /*aba0*/  LDL R3, [R1+0x78] ;  /* 0x0000780001037983 */ /* 0x000f680000100800 */
[----:B---3--:R-:W3:Y:S04]  /*abb0*/  LDL R2, [R1+0x80] ;  /* 0x0000800001027983 */ /* 0x008ee80000100800 */
[----:B----4-:R-:W4:Y:S01]  /*abc0*/  LDL R10, [R1+0x7c] ;  /* 0x00007c00010a7983 */ /* 0x010f220000100800 */
[----:B------:R-:W-:-:S04]  /*abd0*/  LEA R14, P0, R140, R0, 0x1 ;  /* 0x000000008c0e7211 */ /* 0x000fc800078008ff */
[----:B--2---:R-:W-:Y:S02]  /*abe0*/  LEA.HI.X R15, R140, R4, R141, 0x1, P0 ;  /* 0x000000048c0f7211 */ /* 0x004fe400000f0c8d */
[----:B------:R-:W-:-:S03]  /*abf0*/  LEA R12, P0, R252, R0, 0x1 ;  /* 0x00000000fc0c7211 */ /* 0x000fc600078008ff */
[----:B------:R-:W-:Y:S01]  /*ac00*/  @!PT LDS RZ, [RZ] ;  /* 0x00000000fffff984 */ /* 0x000fe20000000800 */
[----:B------:R-:W-:Y:S01]  /*ac10*/  @!PT LDS RZ, [RZ] ;  /* 0x00000000fffff984 */ /* 0x000fe20000000800 */
[----:B------:R-:W-:Y:S01]  /*ac20*/  @!PT LDS RZ, [RZ] ;  /* 0x00000000fffff984 */ /* 0x000fe20000000800 */
[----:B------:R2:W-:Y:S01]  /*ac30*/  LDGSTS.E.BYPASS.LTC128B.128 [R220+0x10080], [R14.64], !P5 ;  /* 0x100800000edc7fae */ /* 0x0005e2000e901d4c */
[----:B-----5:R-:W-:Y:S02]  /*ac40*/  LEA.HI.X R13, R252, R4, R3, 0x1, P0 ;  /* 0x00000004fc0d7211 */ /* 0x020fe400000f0c03 */
[----:B------:R-:W-:-:S03]  /*ac50*/  LEA R8, P0, R233, R0, 0x1 ;  /* 0x00000000e9087211 */ /* 0x000fc600078008ff */
[----:B------:R2:W-:Y:S01]  /*ac60*/  LDGSTS.E.BYPASS.LTC128B.128 [R220+0x14080], [R12.64], !P3 ;  /* 0x140800000cdc7fae */ /* 0x0005e2000d901d4c */
[----:B---3--:R-:W-:Y:S02]  /*ac70*/  LEA.HI.X R9, R233, R4, R2, 0x1, P0 ;  /* 0x00000004e9097211 */ /* 0x008fe400000f0c02 */
[----:B------:R-:W-:-:S03]  /*ac80*/  LEA R2, P0, R234, R0, 0x1 ;  /* 0x00000000ea027211 */ /* 0x000fc600078008ff */
[----:B------:R2:W-:Y:S01]  /*ac90*/  LDGSTS.E.BYPASS.LTC128B.128 [R220+0x18080], [R8.64], !P2 ;  /* 0x1808000008dc7fae */ /* 0x0005e2000d101d4c */
[----:B----4-:R-:W-:-:S05]  /*aca0*/  LEA.HI.X R3, R234, R4, R10, 0x1, P0 ;  /* 0x00000004ea037211 */ /* 0x010fca00000f0c0a */
[----:B------:R2:W-:Y:S04]  /*acb0*/  LDGSTS.E.BYPASS.LTC128B.128 [R220+0x1c080], [R2.64], !P4 ;  /* 0x1c08000002dc7fae */ /* 0x0005e8000e101d4c */
.L_x_1897:
[----:B------:R-:W-:Y:S05]  /*acc0*/  BSYNC B0 ;  /* 0x0000000000007941 */ /* 0x000fea0003800000 */
.L_x_1896:
[----:B------:R-:W-:Y:S05]  /*acd0*/  BRA.DIV ~URZ, `(.L_x_1898) ;  /* 0x000148d27f007947 */ /* 0x000fea000b800000 */
[----:B--2---:R2:W1:Y:S04]  /*ace0*/  SHFL.IDX PT, R4, R17, 0x1, 0x181f ;  /* 0x00381f0011047f89 */ /* 0x00446800000e0000 */
[----:B----4-:R2:W4:Y:S02]  /*acf0*/  SHFL.IDX PT, R0, R20, 0x1, 0x181f ;  /* 0x00381f0014007f89 */ /* 0x01052400000e0000 */
.L_x_2026:
[----:B------:R-:W-:Y:S01]  /*ad00*/  IADD3 R2, R7, 0x20, RZ ;  /* 0x0000002007027810 */ /* 0x000fe20007ffe0ff */
[----:B------:R-:W-:Y:S03]  /*ad10*/  BSSY B0, `(.L_x_1899) ;  /* 0x0000015000007945 */ /* 0x000fe60003800000 */
[----:B------:R-:W-:-:S13]  /*ad20*/  ISETP.GE.AND P0, PT, R2, R16, PT ;  /* 0x000000100200720c */ /* 0x000fda0003f06270 */
[----:B------:R-:W-:Y:S05]  /*ad30*/  @P0 BRA `(.L_x_1900) ;  /* 0x0000012000000947 */ /* 0x000fea0003800000 */
[----:B------:R-:W5:Y:S04]  /*ad40*/  LDL R8, [R1+0x78] ;  /* 0x0000780001087983 */ /* 0x000f680000100800 */
[----:B--2---:R-:W2:Y:S04]  /*ad50*/  LDL R3, [R1+0x80] ;  /* 0x0000800001037983 */ /* 0x004ea80000100800 */
[----:B---3--:R-:W3:Y:S01]  /*ad60*/  LDL R10, [R1+0x7c] ;  /* 0x00007c00010a7983 */ /* 0x008ee20000100800 */
[----:B----4-:R-:W-:-:S04]  /*ad70*/  LEA R14, P0, R140, R0, 0x1 ;  /* 0x000000008c0e7211 */ /* 0x010fc800078008ff */
[----:B-1----:R-:W-:Y:S02]  /*ad80*/  LEA.HI.X R15, R140, R4, R141, 0x1, P0 ;  /* 0x000000048c0f7211 */ /* 0x002fe400000f0c8d */
        /* <DEDUP_REMOVED lines=8> */
[----:B--2---:R-:W-:Y:S02]  /*ae10*/  LEA.HI.X R9, R233, R4, R3, 0x1, P0 ;  /* 0x00000004e9097211 */ /* 0x004fe400000f0c03 */
[----:B------:R-:W-:-:S03]  /*ae20*/  LEA R2, P0, R234, R0, 0x1 ;  /* 0x00000000ea027211 */ /* 0x000fc600078008ff */
[----:B------:R1:W-:Y:S01]  /*ae30*/  LDGSTS.E.BYPASS.LTC128B.128 [R223+0x19080], [R8.64], !P2 ;  /* 0x1908000008df7fae */ /* 0x0003e2000d101d4c */
[----:B---3--:R-:W-:-:S05]  /*ae40*/  LEA.HI.X R3, R234, R4, R10, 0x1, P0 ;  /* 0x00000004ea037211 */ /* 0x008fca00000f0c0a */
[----:B------:R1:W-:Y:S04]  /*ae50*/  LDGSTS.E.BYPASS.LTC128B.128 [R223+0x1d080], [R2.64], !P4 ;  /* 0x1d08000002df7fae */ /* 0x0003e8000e101d4c */
.L_x_1900:
[----:B------:R-:W-:Y:S05]  /*ae60*/  BSYNC B0 ;  /* 0x0000000000007941 */ /* 0x000fea0003800000 */
.L_x_1899:
[----:B------:R-:W-:Y:S05]  /*ae70*/  BRA.DIV ~URZ, `(.L_x_1901) ;  /* 0x000148227f007947 */ /* 0x000fea000b800000 */
[----:B-1----:R1:W2:Y:S02]  /*ae80*/  SHFL.IDX PT, R4, R17, 0x2, 0x181f ;  /* 0x00581f0011047f89 */ /* 0x0022a400000e0000 */
.L_x_2027:
[----:B------:R-:W-:Y:S05]  /*ae90*/  BRA.DIV ~URZ, `(.L_x_1902) ;  /* 0x000148827f007947 */ /* 0x000fea000b800000 */
[----:B----4-:R4:W1:Y:S02]  /*aea0*/  SHFL.IDX PT, R0, R20, 0x2, 0x181f ;  /* 0x00581f0014007f89 */ /* 0x01086400000e0000 */
.L_x_2028:
[----:B------:R-:W-:Y:S01]  /*aeb0*/  IADD3 R2, R7, 0x40, RZ ;  /* 0x0000004007027810 */ /* 0x000fe20007ffe0ff */
[----:B------:R-:W-:Y:S03]  /*aec0*/  BSSY B0, `(.L_x_1903) ;  /* 0x0000015000007945 */ /* 0x000fe60003800000 */
[----:B------:R-:W-:-:S13]  /*aed0*/  ISETP.GE.AND P0, PT, R2, R16, PT ;  /* 0x000000100200720c */ /* 0x000fda0003f06270 */
[----:B------:R-:W-:Y:S05]  /*aee0*/  @P0 BRA `(.L_x_1904) ;  /* 0x0000012000000947 */ /* 0x000fea0003800000 */
[----:B------:R-:W5:Y:S04]  /*aef0*/  LDL R8, [R1+0x78] ;  /* 0x0000780001087983 */ /* 0x000f680000100800 */
[----:B---3--:R-:W3:Y:S04]  /*af00*/  LDL R3, [R1+0x80] ;  /* 0x0000800001037983 */ /* 0x008ee80000100800 */
[----:B----4-:R-:W4:Y:S01]  /*af10*/  LDL R10, [R1+0x7c] ;  /* 0x00007c00010a7983 */ /* 0x010f220000100800 */
[----:B-1----:R-:W-:-:S04]  /*af20*/  LEA R14, P0, R140, R0, 0x1 ;  /* 0x000000008c0e7211 */ /* 0x002fc800078008ff */
        /* <DEDUP_REMOVED lines=14> */
.L_x_1904:
[----:B------:R-:W-:Y:S05]  /*b010*/  BSYNC B0 ;  /* 0x0000000000007941 */ /* 0x000fea0003800000 */
.L_x_1903:
[----:B------:R-:W-:Y:S05]  /*b020*/  BRA.DIV ~URZ, `(.L_x_1905) ;  /* 0x000147727f007947 */ /* 0x000fea000b800000 */
[----:B--2---:R2:W3:Y:S04]  /*b030*/  SHFL.IDX PT, R4, R17, 0x3, 0x181f ;  /* 0x00781f0011047f89 */ /* 0x0044e800000e0000 */
[----:B-1----:R2:W1:Y:S02]  /*b040*/  SHFL.IDX PT, R0, R20, 0x3, 0x181f ;  /* 0x00781f0014007f89 */ /* 0x00246400000e0000 */
.L_x_2029:
[----:B------:R-:W-:Y:S01]  /*b050*/  IADD3 R7, R7, 0x60, RZ ;  /* 0x0000006007077810 */ /* 0x000fe20007ffe0ff */
[----:B------:R-:W5:Y:S04]  /*b060*/  LDL R14, [R1+0x74] ;  /* 0x00007400010e7983 */ /* 0x000f680000100800 */
[----:B--2---:R-:W2:Y:S01]  /*b070*/  LDL R2, [R1+0x78] ;  /* 0x0000780001027983 */ /* 0x004ea20000100800 */
[----:B------:R-:W-:-:S03]  /*b080*/  ISETP.GE.AND P0, PT, R7, R16, PT ;  /* 0x000000100700720c */ /* 0x000fc60003f06270 */
[----:B----4-:R-:W4:Y:S04]  /*b090*/  LDL R15, [R1+0x80] ;  /* 0x00008000010f7983 */ /* 0x010f280000100800 */
[----:B---3--:R-:W3:Y:S01]  /*b0a0*/  LDL R10, [R1+0x7c] ;  /* 0x00007c00010a7983 */ /* 0x008ee20000100800 */
[----:B------:R-:W-:Y:S01]  /*b0b0*/  IMAD.MOV.U32 R104, RZ, RZ, 0x30 ;  /* 0x00000030ff687424 */ /* 0x000fe200078e00ff */
[----:B------:R-:W-:Y:S01]  /*b0c0*/  SHF.R.S32.HI R133, RZ, 0x1f, R124 ;  /* 0x0000001fff857819 */ /* 0x000fe2000001147c */
[----:B------:R-:W-:Y:S01]  /*b0d0*/  ULDC.64 UR4, c[0x0][0x40] ;  /* 0x0000100000047ab9 */ /* 0x000fe20000000a00 */
[----:B------:R-:W3:Y:S02]  /*b0e0*/  LDL R7, [R1+0x64] ;  /* 0x0000640001077983 */ /* 0x000ee40000100800 */
[----:B-1----:R-:W-:-:S04]  /*b0f0*/  @!P0 LEA R12, P1, R140, R0, 0x1 ;  /* 0x000000008c0c8211 */ /* 0x002fc800078208ff */
[----:B------:R-:W-:Y:S02]  /*b100*/  @!P0 LEA.HI.X R13, R140, R4, R141, 0x1, P1 ;  /* 0x000000048c0d8211 */ /* 0x000fe400008f0c8d */
[----:B------:R-:W-:Y:S01]  /*b110*/  @!P0 LEA R8, P1, R252, R0, 0x1 ;  /* 0x00000000fc088211 */ /* 0x000fe200078208ff */
[----:B------:R-:W-:Y:S02]  /*b120*/  UIADD3 UR4, UP0, UR4, 0x160, URZ ;  /* 0x0000016004047890 */ /* 0x000fe4000ff1e03f */
[----:B------:R-:W-:Y:S01]  /*b130*/  @!PT LDS RZ, [RZ] ;  /* 0x00000000fffff984 */ /* 0x000fe20000000800 */
[----:B------:R-:W-:Y:S01]  /*b140*/  @!PT LDS RZ, [RZ] ;  /* 0x00000000fffff984 */ /* 0x000fe20000000800 */
[----:B------:R-:W-:Y:S01]  /*b150*/  @!PT LDS RZ, [RZ] ;  /* 0x00000000fffff984 */ /* 0x000fe20000000800 */
[----:B------:R1:W-:Y:S02]  /*b160*/  @!P0 LDGSTS.E.BYPASS.LTC128B.128 [R223+0x13080], [R12.64], !P5 ;  /* 0x130800000cdf8fae */ /* 0x0003e4000e901d4c */
[----:B------:R-:W-:Y:S01]  /*b170*/  UIADD3.X UR5, URZ, UR5, URZ, UP0, !UPT ;  /* 0x000000053f057290 */ /* 0x000fe200087fe43f */
[C---:B------:R-:W-:Y:S02]  /*b180*/  LOP3.LUT P5, RZ, R215.reuse, 0x200, RZ, 0xc0, !PT ;  /* 0x00000200d7ff7812 */ /* 0x040fe400078ac0ff */
[----:B------:R-:W-:Y:S01]  /*b190*/  LOP3.LUT P6, RZ, R215, 0x100, RZ, 0xc0, !PT ;  /* 0x00000100d7ff7812 */ /* 0x000fe200078cc0ff */
[----:B------:R1:W-:Y:S04]  /*b1a0*/  STL.64 [R1+0x28], R18 ;  /* 0x0000281201007387 */ /* 0x0003e80000100a00 */
[----:B------:R1:W-:Y:S04]  /*b1b0*/  STL.64 [R1+0x30], R174 ;  /* 0x000030ae01007387 */ /* 0x0003e80000100a00 */
[----:B------:R1:W-:Y:S04]  /*b1c0*/  STL.64 [R1+0x38], R24 ;  /* 0x0000381801007387 */ /* 0x0003e80000100a00 */
[----:B------:R1:W-:Y:S01]  /*b1d0*/  STL.64 [R1+0x40], R22 ;  /* 0x0000401601007387 */ /* 0x0003e20000100a00 */
[----:B------:R-:W-:-:S02]  /*b1e0*/  IADD3 R203, R146, 0x20, RZ ;  /* 0x0000002092cb7810 */ /* 0x000fc40007ffe0ff */
[----:B------:R-:W-:Y:S01]  /*b1f0*/  MOV R134, 0xb670 ;  /* 0x0000b67000867802 */ /* 0x000fe20000000f00 */
[----:B-----5:R-:W-:Y:S01]  /*b200*/  IMAD R104, R14, -0x30, R104 ;  /* 0xffffffd00e687824 */ /* 0x020fe200078e0268 */
[----:B--2---:R-:W-:Y:S02]  /*b210*/  @!P0 LEA.HI.X R9, R252, R4, R2, 0x1, P1 ;  /* 0x00000004fc098211 */ /* 0x004fe400008f0c02 */
[----:B------:R-:W-:-:S03]  /*b220*/  @!P0 LEA R2, P1, R233, R0, 0x1 ;  /* 0x00000000e9028211 */ /* 0x000fc600078208ff */
[----:B------:R2:W-:Y:S01]  /*b230*/  @!P0 LDGSTS.E.BYPASS.LTC128B.128 [R223+0x17080], [R8.64], !P3 ;  /* 0x1708000008df8fae */ /* 0x0005e2000d901d4c */
[----:B----4-:R-:W-:Y:S01]  /*b240*/  @!P0 LEA.HI.X R3, R233, R4, R15, 0x1, P1 ;  /* 0x00000004e9038211 */ /* 0x010fe200008f0c0f */
[----:B---3--:R-:W-:Y:S01]  /*b250*/  IMAD.IADD R7, R104, 0x1, R7 ;  /* 0x0000000168077824 */ /* 0x008fe200078e0207 */
[----:B-1----:R-:W-:-:S03]  /*b260*/  @!P0 LEA R12, P1, R234, R0, 0x1 ;  /* 0x00000000ea0c8211 */ /* 0x002fc600078208ff */
[----:B------:R1:W-:Y:S01]  /*b270*/  @!P0 LDGSTS.E.BYPASS.LTC128B.128 [R223+0x1b080], [R2.64], !P2 ;  /* 0x1b08000002df8fae */ /* 0x0003e2000d101d4c */
[----:B------:R-:W-:Y:S02]  /*b280*/  IMNMX R7, R7, 0x30, PT ;  /* 0x0000003007077817 */ /* 0x000fe40003800200 */
[----:B------:R-:W-:-:S03]  /*b290*/  @!P0 LEA.HI.X R13, R234, R4, R10, 0x1, P1 ;  /* 0x00000004ea0d8211 */ /* 0x000fc600008f0c0a */
[----:B------:R-:W-:Y:S01]  /*b2a0*/  IMAD.IADD R7, R7, 0x1, -R231 ;  /* 0x0000000107077824 */ /* 0x000fe200078e0ae7 */
[----:B------:R-:W3:Y:S04]  /*b2b0*/  S2R R10, SR_TID.X ;  /* 0x00000000000a7919 */ /* 0x000ee80000002100 */
[----:B------:R-:W-:Y:S01]  /*b2c0*/  ISETP.GE.AND P1, PT, R7, 0x1, PT ;  /* 0x000000010700780c */ /* 0x000fe20003f26270 */
[----:B------:R4:W-:Y:S01]  /*b2d0*/  @!P0 LDGSTS.E.BYPASS.LTC128B.128 [R223+0x1f080], [R12.64], !P4 ;  /* 0x1f0800000cdf8fae */ /* 0x0009e2000e101d4c */
[----:B--2---:R-:W-:-:S03]  /*b2e0*/  IMAD.WIDE.U32 R8, R124, c[0x0][0x1e0], RZ ;  /* 0x000078007c087a25 */ /* 0x004fc600078e00ff */
[----:B------:R-:W0:Y:S01]  /*b2f0*/  LDGDEPBAR ;  /* 0x00000000000079af */ /* 0x000e220000000000 */
[----:B-1----:R-:W-:-:S04]  /*b300*/  IMAD R2, R133, c[0x0][0x1e0], RZ ;  /* 0x0000780085027a24 */ /* 0x002fc800078e02ff */
[----:B------:R-:W-:Y:S01]  /*b310*/  IMAD R0, R124, c[0x0][0x1e4], R2 ;  /* 0x000079007c007a24 */ /* 0x000fe200078e0202 */
[----:B------:R-:W-:Y:S01]  /*b320*/  ISETP.GE.AND P0, PT, R7, 0x21, PT ;  /* 0x000000210700780c */ /* 0x000fe20003f06270 */
[----:B------:R-:W-:Y:S02]  /*b330*/  IMAD.MOV.U32 R2, RZ, RZ, R224 ;  /* 0x000000ffff027224 */ /* 0x000fe400078e00e0 */
[----:B------:R-:W-:Y:S02]  /*b340*/  IMAD.MOV.U32 R3, RZ, RZ, R222 ;  /* 0x000000ffff037224 */ /* 0x000fe400078e00de */
[----:B------:R-:W-:Y:S02]  /*b350*/  IMAD.IADD R0, R9, 0x1, R0 ;  /* 0x0000000109007824 */ /* 0x000fe400078e0200 */
[----:B------:R-:W-:Y:S02]  /*b360*/  IMAD.U32 R14, RZ, RZ, UR4 ;  /* 0x00000004ff0e7e24 */ /* 0x000fe4000f8e00ff */
[----:B------:R-:W-:Y:S01]  /*b370*/  IMAD.U32 R15, RZ, RZ, UR5 ;  /* 0x00000005ff0f7e24 */ /* 0x000fe2000f8e00ff */
[----:B------:R-:W-:Y:S01]  /*b380*/  WARPSYNC 0xffffffff ;  /* 0xffffffff00007948 */ /* 0x000fe20003800000 */
[----:B------:R-:W-:-:S04]  /*b390*/  IMAD.WIDE.U32 R2, R8, 0x30, R2 ;  /* 0x0000003008027825 */ /* 0x000fc800078e0002 */
[----:B------:R-:W-:Y:S02]  /*b3a0*/  IMAD R0, R0, 0x30, RZ ;  /* 0x0000003000007824 */ /* 0x000fe400078e02ff */
[----:B------:R-:W-:Y:S01]  /*b3b0*/  IMAD.MOV.U32 R4, RZ, RZ, 0x20 ;  /* 0x00000020ff047424 */ /* 0x000fe200078e00ff */
[----:B------:R-:W-:Y:S01]  /*b3c0*/  @P1 LEA R8, P2, R2, c[0x0][0x1c8], 0x1 ;  /* 0x0000720002081a11 */ /* 0x000fe200078408ff */
[----:B------:R-:W-:Y:S02]  /*b3d0*/  IMAD.IADD R0, R3, 0x1, R0 ;  /* 0x0000000103007824 */ /* 0x000fe400078e0200 */
[----:B------:R-:W-:Y:S01]  /*b3e0*/  IMAD.WIDE.U32 R16, R4, c[0x0][0x1e0], RZ ;  /* 0x0000780004107a25 */ /* 0x000fe200078e00ff */
[C---:B------:R-:W-:Y:S02]  /*b3f0*/  LOP3.LUT P4, RZ, R215.reuse, 0x800, RZ, 0xc0, !PT ;  /* 0x00000800d7ff7812 */ /* 0x040fe4000788c0ff */
[----:B------:R-:W-:Y:S01]  /*b400*/  @P1 LEA.HI.X R9, R2, c[0x0][0x1cc], R0, 0x1, P2 ;  /* 0x0000730002091a11 */ /* 0x000fe200010f0c00 */
[----:B------:R-:W-:Y:S01]  /*b410*/  BAR.SYNC.DEFER_BLOCKING 0x0 ;  /* 0x0000000000007b1d */ /* 0x000fe20000010000 */
[----:B------:R-:W-:-:S02]  /*b420*/  LOP3.LUT P3, RZ, R215, 0x400, RZ, 0xc0, !PT ;  /* 0x00000400d7ff7812 */ /* 0x000fc4000786c0ff */
[----:B------:R-:W-:Y:S01]  /*b430*/  @P0 IADD3 R3, P2, R2, R16, RZ ;  /* 0x0000001002030210 */ /* 0x000fe20007f5e0ff */
[----:B------:R-:W-:Y:S01]  /*b440*/  IMAD R2, R4, c[0x0][0x1e4], RZ ;  /* 0x0000790004027a24 */ /* 0x000fe200078e02ff */
[----:B---3--:R-:W-:-:S04]  /*b450*/  SHF.R.S32.HI R18, RZ, 0x1f, R10 ;  /* 0x0000001fff127819 */ /* 0x008fc8000001140a */
[----:B------:R-:W-:Y:S02]  /*b460*/  @P0 IADD3.X R0, R0, R17, R2, P2, !PT ;  /* 0x0000001100000210 */ /* 0x000fe400017fe402 */
[C---:B------:R-:W-:Y:S02]  /*b470*/  @P0 LEA R2, P2, R3.reuse, c[0x0][0x1c8], 0x1 ;  /* 0x0000720003020a11 */ /* 0x040fe400078408ff */
[----:B------:R-:W-:Y:S02]  /*b480*/  LEA.HI R18, R18, R10, RZ, 0x3 ;  /* 0x0000000a12127211 */ /* 0x000fe400078f18ff */
[----:B------:R-:W-:Y:S02]  /*b490*/  @P0 LEA.HI.X R3, R3, c[0x0][0x1cc], R0, 0x1, P2 ;  /* 0x0000730003030a11 */ /* 0x000fe400010f0c00 */
[----:B------:R-:W-:Y:S01]  /*b4a0*/  LOP3.LUT R18, R18, 0xfffffff8, RZ, 0xc0, !PT ;  /* 0xfffffff812127812 */ /* 0x000fe200078ec0ff */
[----:B----4-:R-:W-:Y:S02]  /*b4b0*/  IMAD.U32 R12, RZ, RZ, UR8 ;  /* 0x00000008ff0c7e24 */ /* 0x010fe4000f8e00ff */
[----:B------:R-:W-:Y:S01]  /*b4c0*/  IMAD.U32 R13, RZ, RZ, UR7 ;  /* 0x00000007ff0d7e24 */ /* 0x000fe2000f8e00ff */
[----:B------:R-:W-:Y:S01]  /*b4d0*/  @!PT LDS RZ, [RZ] ;  /* 0x00000000fffff984 */ /* 0x000fe20000000800 */
[----:B------:R-:W-:Y:S01]  /*b4e0*/  @!PT LDS RZ, [RZ] ;  /* 0x00000000fffff984 */ /* 0x000fe20000000800 */
[----:B------:R-:W-:Y:S01]  /*b4f0*/  @!PT LDS RZ, [RZ] ;  /* 0x00000000fffff984 */ /* 0x000fe20000000800 */
[----:B------:R1:W-:Y:S04]  /*b500*/  @P1 LDGSTS.E.BYPASS.LTC128B.128 [R220+0xa080], [R8.64], !P4 ;  /* 0x0a08000008dc1fae */ /* 0x0003e8000e101d4c */
[----:B------:R1:W-:Y:S04]  /*b510*/  @P1 LDGSTS.E.BYPASS.LTC128B.128 [R220+0xb880], [R8.64+0x80], !P3 ;  /* 0x0b88008008dc1fae */ /* 0x0003e8000d901d4c */
[----:B------:R1:W-:Y:S01]  /*b520*/  @P1 LDGSTS.E.BYPASS.LTC128B.128 [R220+0xd080], [R8.64+0x100], !P5 ;  /* 0x0d08010008dc1fae */ /* 0x0003e2000e901d4c */
[----:B------:R-:W-:-:S03]  /*b530*/  IMAD.IADD R18, R10, 0x1, -R18 ;  /* 0x000000010a127824 */ /* 0x000fc600078e0a12 */
[----:B------:R1:W-:Y:S04]  /*b540*/  @P1 LDGSTS.E.BYPASS.LTC128B.128 [R220+0xe880], [R8.64+0x180], !P6 ;  /* 0x0e88018008dc1fae */ /* 0x0003e8000f101d4c */
[----:B------:R1:W-:Y:S04]  /*b550*/  @P0 LDGSTS.E.BYPASS.LTC128B.128 [R223+0xb080], [R2.64], !P4 ;  /* 0x0b08000002df0fae */ /* 0x0003e8000e101d4c */
[----:B------:R1:W-:Y:S04]  /*b560*/  @P0 LDGSTS.E.BYPASS.LTC128B.128 [R223+0xc880], [R2.64+0x80], !P3 ;  /* 0x0c88008002df0fae */ /* 0x0003e8000d901d4c */
[----:B------:R1:W-:Y:S04]  /*b570*/  @P0 LDGSTS.E.BYPASS.LTC128B.128 [R223+0xe080], [R2.64+0x100], !P5 ;  /* 0x0e08010002df0fae */ /* 0x0003e8000e901d4c */
[----:B------:R1:W-:Y:S01]  /*b580*/  @P0 LDGSTS.E.BYPASS.LTC128B.128 [R223+0xf880], [R2.64+0x180], !P6 ;  /* 0x0f88018002df0fae */ /* 0x0003e2000f101d4c */
[----:B------:R-:W-:-:S03]  /*b590*/  LOP3.LUT P0, RZ, R18, 0x2, RZ, 0xc0, !PT ;  /* 0x0000000212ff7812 */ /* 0x000fc6000780c0ff */
[----:B------:R1:W-:Y:S04]  /*b5a0*/  STL.64 [R1+0x20], R12 ;  /* 0x0000200c01007387 */ /* 0x0003e80000100a00 */
[----:B------:R1:W-:Y:S04]  /*b5b0*/  STL.64 [R1+0x18], R14 ;  /* 0x0000180e01007387 */ /* 0x0003e80000100a00 */
[----:B------:R-:W0:Y:S01]  /*b5c0*/  LDGDEPBAR ;  /* 0x00000000000079af */ /* 0x000e220000000000 */
[----:B------:R-:W-:Y:S01]  /*b5d0*/  ISETP.GT.AND P1, PT, R10, 0x7f, PT ;  /* 0x0000007f0a00780c */ /* 0x000fe20003f24270 */
[----:B------:R-:W-:Y:S01]  /*b5e0*/  IMAD.U32 R0, RZ, RZ, UR8 ;  /* 0x00000008ff007e24 */ /* 0x000fe2000f8e00ff */
[----:B------:R-:W-:-:S02]  /*b5f0*/  @P0 IADD3 R203, R146, -0x20, RZ ;  /* 0xffffffe092cb0810 */ /* 0x000fc40007ffe0ff */
[----:B------:R-:W-:Y:S01]  /*b600*/  LOP3.LUT R215, R215, 0xffffff7f, RZ, 0xc0, !PT ;  /* 0xffffff7fd7d77812 */ /* 0x000fe200078ec0ff */
[----:B------:R-:W-:Y:S01]  /*b610*/  BSSY B2, `(.L_x_1906) ;  /* 0x0000006000027945 */ /* 0x000fe20003800000 */
[----:B------:R-:W-:Y:S02]  /*b620*/  IADD3 R92, R0, 0x18, RZ ;  /* 0x00000018005c7810 */ /* 0x000fe40007ffe0ff */
[C---:B------:R-:W-:Y:S02]  /*b630*/  IADD3 R214, R203.reuse, 0x1000, RZ ;  /* 0x00001000cbd67810 */ /* 0x040fe40007ffe0ff */
[----:B------:R-:W-:-:S03]  /*b640*/  IADD3 R213, R203, 0x800, RZ ;  /* 0x00000800cbd57810 */ /* 0x000fc60007ffe0ff */
[----:B------:R-:W-:Y:S02]  /*b650*/  @P1 LOP3.LUT R215, R215, 0x80, RZ, 0xfc, !PT ;  /* 0x00000080d7d71812 */ /* 0x000fe400078efcff */
[----:B-1----:R-:W-:Y:S05]  /*b660*/  CALL.REL.NOINC `($_ZN7cutlass13device_kernelIN5flash19enable_sm80_to_sm89INS1_16FlashAttnFwdSm80INS1_25CollectiveMainloopFwdSm80ILi8ELi1ELb0EN4cute5tupleIJNS5_1CILi128EEENS7_ILi48EEENS7_ILi256EEEEEELi256ENS_6half_tEfNS_4arch4Sm80ELb0ELb1ELb1ELb1ELb0ELb1ELb1ELb1EEENS1_21CollectiveEpilogueFwdINS6_IJS8_SA_S9_EEENS6_IJNS7_ILi1EEESI_SI_EEESC_SE_Li256ELb1ELb1ELb1ELb0EEENS1_36VarlenDynamicPersistentTileSchedulerILi128ELi48ELi256ELi256ELb1ELb1ELb0ELb1ELb0ELb1EEEEEEEEEvNT_6ParamsE$_ZZN5flash25CollectiveMainloopFwdSm80ILi8ELi1ELb0EN4cute5tupleIJNS1_1CILi128EEENS3_ILi48EEENS3_ILi256EEEEEELi256EN7cutlass6half_tEfNS8_4arch4Sm80ELb0ELb1ELb1ELb1ELb0ELb1ELb1ELb1EE3mmaINS_16FlashAttnFwdSm80ISC_NS_21CollectiveEpilogueFwdINS2_IJS4_S6_S5_EEENS2_IJNS3_ILi1EEESH_SH_EEES9_SB_Li256ELb1ELb1ELb1ELb0EEENS_36VarlenDynamicPersistentTileSchedulerILi128ELi48ELi256ELi256ELb1ELb1ELb0ELb1ELb0ELb1EEEE13SharedStorageENS1_6TensorINS1_11ArrayEngineIfLm128EEENS1_6LayoutINS2_IJNS2_IJNS3_ILi2EEESS_EEESH_NS3_ILi32EEEEEENS2_IJNS2_IJSH_SS_EEENS3_ILi0EEENS3_ILi4EEEEEEEEEENS_7SoftmaxILi2ELi0EEEEEbRKNSC_6ParamsERT0_RT1_iRKNS_16SeqlenInfoQKNewKILb1ELb1EEENS2_IJiiiiEEERT_ENKUlvE_clEv) ;  /* 0x0001540000007944 */ /* 0x002fea0003c00000 */
[----:B------:R-:W-:Y:S05]  /*b670*/  BSYNC B2 ;  /* 0x0000000000027941 */ /* 0x000fea0003800000 */
.L_x_1906:
[----:B------:R-:W2:Y:S01]  /*b680*/  LDL R4, [R1+0x64] ;  /* 0x0000640001047983 */ /* 0x000ea20000100800 */
[----:B------:R-:W-:Y:S01]  /*b690*/  IMAD R0, R133, c[0x0][0x208], RZ ;  /* 0x0000820085007a24 */ /* 0x000fe200078e02ff */
[----:B------:R-:W-:Y:S01]  /*b6a0*/  MOV R3, R228 ;  /* 0x000000e400037202 */ /* 0x000fe20000000f00 */
[----:B-1----:R-:W-:Y:S01]  /*b6b0*/  IMAD.WIDE.U32 R8, R124, c[0x0][0x208], RZ ;  /* 0x000082007c087a25 */ /* 0x002fe200078e00ff */
[----:B------:R-:W1:Y:S01]  /*b6c0*/  S2R R12, SR_TID.X ;  /* 0x00000000000c7919 */ /* 0x000e620000002100 */
[----:B------:R-:W-:-:S04]  /*b6d0*/  DEPBAR.LE SB0, 0x0 ;  /* 0x000080000000791a */ /* 0x000fc80000000000 */
[----:B------:R-:W-:Y:S01]  /*b6e0*/  IMAD R0, R124, c[0x0][0x20c], R0 ;  /* 0x000083007c007a24 */ /* 0x000fe200078e0200 */
[----:B------:R-:W-:Y:S01]  /*b6f0*/  WARPSYNC 0xffffffff ;  /* 0xffffffff00007948 */ /* 0x000fe20003800000 */
[----:B------:R-:W-:Y:S01]  /*b700*/  IMAD.MOV.U32 R2, RZ, RZ, R226 ;  /* 0x000000ffff027224 */ /* 0x000fe200078e00e2 */
[----:B------:R-:W-:Y:S01]  /*b710*/  BAR.SYNC.DEFER_BLOCKING 0x0 ;  /* 0x0000000000007b1d */ /* 0x000fe20000010000 */
[----:B------:R-:W-:Y:S01]  /*b720*/  IMAD.IADD R0, R9, 0x1, R0 ;  /* 0x0000000109007824 */ /* 0x000fe200078e0200 */
[----:B------:R-:W-:Y:S01]  /*b730*/  LOP3.LUT P4, RZ, R130, 0x1, RZ, 0xc0, !PT ;  /* 0x0000000182ff7812 */ /* 0x000fe2000788c0ff */
[----:B------:R-:W-:Y:S01]  /*b740*/  IMAD.WIDE.U32 R8, R8, 0x30, R2 ;  /* 0x0000003008087825 */ /* 0x000fe200078e0002 */
[C---:B------:R-:W-:Y:S02]  /*b750*/  LOP3.LUT P2, RZ, R130.reuse, 0x2, RZ, 0xc0, !PT ;  /* 0x0000000282ff7812 */ /* 0x040fe4000784c0ff */
[----:B------:R-:W-:Y:S01]  /*b760*/  LOP3.LUT P1, RZ, R130, 0x4, RZ, 0xc0, !PT ;  /* 0x0000000482ff7812 */ /* 0x000fe2000782c0ff */
[----:B------:R-:W-:Y:S01]  /*b770*/  IMAD R0, R0, 0x30, RZ ;  /* 0x0000003000007824 */ /* 0x000fe200078e02ff */
[----:B------:R-:W-:Y:S01]  /*b780*/  LEA R2, P0, R8, c[0x0][0x1f8], 0x1 ;  /* 0x00007e0008027a11 */ /* 0x000fe200078008ff */
[----:B------:R3:W5:Y:S02]  /*b790*/  LDL R105, [R1+0x74] ;  /* 0x0000740001697983 */ /* 0x0007640000100800 */
[----:B------:R-:W-:-:S02]  /*b7a0*/  IMAD.IADD R0, R9, 0x1, R0 ;  /* 0x0000000109007824 */ /* 0x000fc400078e0200 */
[----:B------:R3:W5:Y:S01]  /*b7b0*/  LDL R232, [R1+0x10] ;  /* 0x0000100001e87983 */ /* 0x0007620000100800 */
[----:B-1----:R-:W-:Y:S02]  /*b7c0*/  ISETP.GT.AND P5, PT, R12, 0x7f, PT ;  /* 0x0000007f0c00780c */ /* 0x002fe40003fa4270 */
[----:B------:R-:W-:Y:S02]  /*b7d0*/  LEA.HI.X R3, R8, c[0x0][0x1fc], R0, 0x1, P0 ;  /* 0x00007f0008037a11 */ /* 0x000fe400000f0c00 */
[----:B------:R-:W-:-:S04]  /*b7e0*/  SHF.R.S32.HI R10, RZ, 0x1f, R12 ;  /* 0x0000001fff0a7819 */ /* 0x000fc8000001140c */
[----:B------:R-:W-:Y:S01]  /*b7f0*/  LEA.HI R10, R10, R12, RZ, 0x3 ;  /* 0x0000000c0a0a7211 */ /* 0x000fe200078f18ff */
[----:B----4-:R-:W-:Y:S03]  /*b800*/  LDSM.16.M88.4 R20, [R199] ;  /* 0x00000000c714783b */ /* 0x010fe60000000200 */
[----:B------:R-:W-:Y:S01]  /*b810*/  LOP3.LUT R10, R10, 0xfffffff8, RZ, 0xc0, !PT ;  /* 0xfffffff80a0a7812 */ /* 0x000fe200078ec0ff */
[----:B------:R-:W-:Y:S01]  /*b820*/  @!P5 IMAD.MOV.U32 R0, RZ, RZ, c[0x0][0x208] ;  /* 0x00008200ff00d624 */ /* 0x000fe200078e00ff */
[----:B------:R-:W1:Y:S01]  /*b830*/  LDSM.16.M88.4 R28, [R146] ;  /* 0x00000000921c783b */ /* 0x000e620000000200 */
[----:B------:R-:W-:Y:S02]  /*b840*/  @!P5 MOV R7, c[0x0][0x20c] ;  /* 0x000083000007da02 */ /* 0x000fe40000000f00 */
[----:B------:R-:W-:Y:S01]  /*b850*/  IMAD.IADD R10, R12, 0x1, -R10 ;  /* 0x000000010c0a7824 */ /* 0x000fe200078e0a0a */
[----:B-----5:R-:W-:Y:S04]  /*b860*/  LDSM.16.M88.4 R32, [R146+0x800] ;  /* 0x000800009220783b */ /* 0x020fe80000000200 */
[----:B------:R-:W4:Y:S04]  /*b870*/  LDSM.16.M88.4 R52, [R146+0x1000] ;  /* 0x001000009234783b */ /* 0x000f280000000200 */
[----:B------:R-:W-:Y:S04]  /*b880*/  LDSM.16.M88.4 R16, [R200] ;  /* 0x00000000c810783b */ /* 0x000fe80000000200 */
[----:B------:R-:W3:Y:S04]  /*b890*/  LDSM.16.M88.4 R44, [R203] ;  /* 0x00000000cb2c783b */ /* 0x000ee80000000200 */
[----:B------:R-:W-:Y:S04]  /*b8a0*/  LDSM.16.M88.4 R60, [R203+0x800] ;  /* 0x00080000cb3c783b */ /* 0x000fe80000000200 */
[----:B------:R-:W3:Y:S01]  /*b8b0*/  LDSM.16.M88.4 R76, [R203+0x1000] ;  /* 0x00100000cb4c783b */ /* 0x000ee20000000200 */
[C---:B-1----:R-:W-:Y:S08]  /*b8c0*/  HMMA.16816.F32 R36, R20.reuse, R30, RZ ;  /* 0x0000001e1424723c */ /* 0x042ff000000018ff */
[C---:B----4-:R-:W-:Y:S08]  /*b8d0*/  HMMA.16816.F32 R56, R20.reuse, R52, RZ ;  /* 0x000000341438723c */ /* 0x050ff000000018ff */
[C---:B------:R-:W-:Y:S08]  /*b8e0*/  HMMA.16816.F32 R24, R20.reuse, R28, RZ ;  /* 0x0000001c1418723c */ /* 0x040ff000000018ff */
[C---:B------:R-:W-:Y:S08]  /*b8f0*/  HMMA.16816.F32 R40, R20.reuse, R32, RZ ;  /* 0x000000201428723c */ /* 0x040ff000000018ff */
[C---:B------:R-:W-:Y:S08]  /*b900*/  HMMA.16816.F32 R48, R20.reuse, R34, RZ ;  /* 0x000000221430723c */ /* 0x040ff000000018ff */
[----:B------:R-:W-:Y:S08]  /*b910*/  HMMA.16816.F32 R52, R20, R54, RZ ;  /* 0x000000361434723c */ /* 0x000ff000000018ff */
[C---:B---3--:R-:W-:Y:S08]  /*b920*/  HMMA.16816.F32 R36, R16.reuse, R46, R36 ;  /* 0x0000002e1024723c */ /* 0x048ff00000001824 */
[C---:B------:R-:W-:Y:S08]  /*b930*/  HMMA.16816.F32 R56, R16.reuse, R76, R56 ;  /* 0x0000004c1038723c */ /* 0x040ff00000001838 */
[C---:B------:R-:W-:Y:S08]  /*b940*/  HMMA.16816.F32 R24, R16.reuse, R44, R24 ;  /* 0x0000002c1018723c */ /* 0x040ff00000001818 */
[C---:B------:R-:W-:Y:S08]  /*b950*/  HMMA.16816.F32 R40, R16.reuse, R60, R40 ;  /* 0x0000003c1028723c */ /* 0x040ff00000001828 */
[C---:B------:R-:W-:Y:S08]  /*b960*/  HMMA.16816.F32 R48, R16.reuse, R62, R48 ;  /* 0x0000003e1030723c */ /* 0x040ff00000001830 */
[----:B------:R-:W-:Y:S01]  /*b970*/  HMMA.16816.F32 R52, R16, R78, R52 ;  /* 0x0000004e1034723c */ /* 0x000fe20000001834 */
[----:B--2---:R-:W-:-:S04]  /*b980*/  IADD3 R4, R4, R104, -R231 ;  /* 0x0000006804047210 */ /* 0x004fc80007ffe8e7 */
[----:B------:R-:W-:Y:S11]  /*b990*/  ISETP.LT.OR P0, PT, R4, 0x1, !P4 ;  /* 0x000000010400780c */ /* 0x000ff60006701670 */
[----:B------:R-:W-:Y:S02]  /*b9a0*/  @!UPT UIADD3 URZ, URZ, URZ, URZ ;  /* 0x0000003f3f3ff290 */ /* 0x000fe4000fffe03f */
[----:B------:R-:W-:Y:S01]  /*b9b0*/  @!PT LDS RZ, [RZ] ;  /* 0x00000000fffff984 */ /* 0x000fe20000000800 */
[----:B------:R-:W-:Y:S01]  /*b9c0*/  @!PT LDS RZ, [RZ] ;  /* 0x00000000fffff984 */ /* 0x000fe20000000800 */
[----:B------:R-:W-:Y:S01]  /*b9d0*/  @!PT LDS RZ, [RZ] ;  /* 0x00000000fffff984 */ /* 0x000fe20000000800 */
[----:B------:R1:W-:Y:S01]  /*b9e0*/  LDGSTS.E.BYPASS.LTC128B.128 [R220+0x4080], [R2.64], !P0 ;  /* 0x0408000002dc7fae */ /* 0x0003e2000c101d4c */
[----:B------:R-:W-:-:S04]  /*b9f0*/  @!P5 LEA R8, P0, R0, R2, 0x6 ;  /* 0x000000020008d211 */ /* 0x000fc800078030ff */
[----:B------:R-:W-:Y:S02]  /*ba00*/  @!P5 LEA.HI.X R9, R0, R3, R7, 0x6, P0 ;  /* 0x000000030009d211 */ /* 0x000fe400000f3407 */
[----:B------:R-:W-:Y:S02]  /*ba10*/  LOP3.LUT P0, RZ, R10, 0x4, RZ, 0xc0, !PT ;  /* 0x000000040aff7812 */ /* 0x000fe4000780c0ff */
[----:B------:R-:W-:-:S04]  /*ba20*/  MOV R0, 0x40 ;  /* 0x0000004000007802 */ /* 0x000fc80000000f00 */
[----:B------:R-:W-:Y:S02]  /*ba30*/  SEL R0, R0, 0xffffffc0, !P0 ;  /* 0xffffffc000007807 */ /* 0x000fe40004000000 */
[C---:B------:R-:W-:Y:S11]  /*ba40*/  ISETP.LT.OR P0, PT, R4.reuse, 0x1, !P2 ;  /* 0x000000010400780c */ /* 0x040ff60005701670 */
[----:B------:R-:W-:Y:S02]  /*ba50*/  @!UPT UIADD3 URZ, URZ, URZ, URZ ;  /* 0x0000003f3f3ff290 */ /* 0x000fe4000fffe03f */
[----:B------:R1:W-:Y:S01]  /*ba60*/  LDGSTS.E.BYPASS.LTC128B.128 [R220+0x5880], [R2.64+0x80], !P0 ;  /* 0x0588008002dc7fae */ /* 0x0003e2000c101d4c */
[----:B------:R-:W-:Y:S11]  /*ba70*/  ISETP.LT.OR P0, PT, R4, 0x1, !P1 ;  /* 0x000000010400780c */ /* 0x000ff60004f01670 */
[----:B------:R-:W-:Y:S02]  /*ba80*/  @!UPT UIADD3 URZ, URZ, URZ, URZ ;  /* 0x0000003f3f3ff290 */ /* 0x000fe4000fffe03f */
[----:B------:R1:W-:Y:S01]  /*ba90*/  LDGSTS.E.BYPASS.LTC128B.128 [R220+0x7080], [R2.64+0x100], !P0 ;  /* 0x0708010002dc7fae */ /* 0x0003e2000c101d4c */
[----:B------:R-:W-:-:S04]  /*baa0*/  LOP3.LUT P0, RZ, R130, 0x8, RZ, 0xc0, !PT ;  /* 0x0000000882ff7812 */ /* 0x000fc8000780c0ff */
[C---:B------:R-:W-:Y:S02]  /*bab0*/  ISETP.LT.OR P3, PT, R4.reuse, 0x1, !P0 ;  /* 0x000000010400780c */ /* 0x040fe40004761670 */
[C---:B------:R-:W-:Y:S02]  /*bac0*/  @!P5 ISETP.LT.OR P2, PT, R4.reuse, 0x21, !P2 ;  /* 0x000000210400d80c */ /* 0x040fe40005741670 */
[C---:B------:R-:W-:Y:S02]  /*bad0*/  @!P5 ISETP.LT.OR P1, PT, R4.reuse, 0x21, !P1 ;  /* 0x000000210400d80c */ /* 0x040fe40004f21670 */
[----:B------:R-:W-:-:S07]  /*bae0*/  @!P5 ISETP.LT.OR P0, PT, R4, 0x21, !P0 ;  /* 0x000000210400d80c */ /* 0x000fce0004701670 */
[----:B------:R1:W-:Y:S01]  /*baf0*/  LDGSTS.E.BYPASS.LTC128B.128 [R220+0x8880], [R2.64+0x180], !P3 ;  /* 0x0888018002dc7fae */ /* 0x0003e2000d901d4c */
[----:B------:R-:W-:Y:S01]  /*bb00*/  @!P5 ISETP.LT.OR P3, PT, R4, 0x21, !P4 ;  /* 0x000000210400d80c */ /* 0x000fe20006761670 */
[----:B------:R-:W-:Y:S11]  /*bb10*/  IMAD.IADD R145, R146, 0x1, R0 ;  /* 0x0000000192917824 */ /* 0x000ff600078e0200 */
[----:B------:R-:W-:Y:S01]  /*bb20*/  @!UPT UIADD3 URZ, URZ, URZ, URZ ;  /* 0x0000003f3f3ff290 */ /* 0x000fe2000fffe03f */
[----:B------:R1:W-:Y:S04]  /*bb30*/  @!P5 LDGSTS.E.BYPASS.LTC128B.128 [R223+0x5080], [R8.64], !P3 ;  /* 0x0508000008dfdfae */ /* 0x0003e8000d901d4c */
[----:B------:R1:W-:Y:S04]  /*bb40*/  @!P5 LDGSTS.E.BYPASS.LTC128B.128 [R223+0x6880], [R8.64+0x80], !P2 ;  /* 0x0688008008dfdfae */ /* 0x0003e8000d101d4c */
[----:B------:R1:W-:Y:S04]  /*bb50*/  @!P5 LDGSTS.E.BYPASS.LTC128B.128 [R223+0x8080], [R8.64+0x100], !P1 ;  /* 0x0808010008dfdfae */ /* 0x0003e8000c901d4c */
[----:B------:R1:W-:Y:S04]  /*bb60*/  @!P5 LDGSTS.E.BYPASS.LTC128B.128 [R223+0x9880], [R8.64+0x180], !P0 ;  /* 0x0988018008dfdfae */ /* 0x0003e8000c101d4c */
[----:B------:R-:W-:Y:S04]  /*bb70*/  LDSM.16.M88.4 R12, [R202] ;  /* 0x00000000ca0c783b */ /* 0x000fe80000000200 */
[----:B------:R-:W2:Y:S01]  /*bb80*/  LDSM.16.M88.4 R64, [R145] ;  /* 0x000000009140783b */ /* 0x000ea20000000200 */
[----:B------:R-:W-:-:S03]  /*bb90*/  IADD3 R10, R203, R0, RZ ;  /* 0x00000000cb0a7210 */ /* 0x000fc60007ffe0ff */
[----:B------:R-:W3:Y:S04]  /*bba0*/  LDSM.16.M88.4 R68, [R145+0x1000] ;  /* 0x001000009144783b */ /* 0x000ee80000000200 */
[----:B------:R-:W4:Y:S04]  /*bbb0*/  LDSM.16.M88.4 R72, [R145+0x800] ;  /* 0x000800009148783b */ /* 0x000f280000000200 */
[----:B------:R-:W-:Y:S04]  /*bbc0*/  LDSM.16.M88.4 R32, [R201] ;  /* 0x00000000c920783b */ /* 0x000fe80000000200 */
[----:B------:R-:W1:Y:S04]  /*bbd0*/  LDSM.16.M88.4 R84, [R10] ;  /* 0x000000000a54783b */ /* 0x000e680000000200 */
[----:B------:R-:W1:Y:S04]  /*bbe0*/  LDSM.16.M88.4 R44, [R10+0x1000] ;  /* 0x001000000a2c783b */ /* 0x000e680000000200 */
[----:B------:R-:W1:Y:S04]  /*bbf0*/  LDSM.16.M88.4 R80, [R10+0x800] ;  /* 0x000800000a50783b */ /* 0x000e680000000200 */
[----:B------:R-:W-:Y:S04]  /*bc00*/  LDSM.16.M88.4 R28, [R199+0x4000] ;  /* 0x00400000c71c783b */ /* 0x000fe80000000200 */
[----:B------:R-:W1:Y:S04]  /*bc10*/  LDSM.16.M88.4 R88, [R146+0x1800] ;  /* 0x001800009258783b */ /* 0x000e680000000200 */
[----:B------:R-:W1:Y:S01]  /*bc20*/  LDSM.16.M88.4 R60, [R146+0x2800] ;  /* 0x00280000923c783b */ /* 0x000e620000000200 */
[C---:B--2---:R-:W-:Y:S03]  /*bc30*/  HMMA.16816.F32 R36, R12.reuse, R66, R36 ;  /* 0x000000420c24723c */ /* 0x044fe60000001824 */
[----:B------:R-:W2:Y:S04]  /*bc40*/  LDSM.16.M88.4 R76, [R146+0x2000] ;  /* 0x00200000924c783b */ /* 0x000ea80000000200 */
[----:B------:R-:W-:Y:S01]  /*bc50*/  LDSM.16.M88.4 R96, [R145+0x4000] ;  /* 0x004000009160783b */ /* 0x000fe20000000200 */
[C---:B---3--:R-:W-:Y:S03]  /*bc60*/  HMMA.16816.F32 R56, R12.reuse, R68, R56 ;  /* 0x000000440c38723c */ /* 0x048fe60000001838 */
[----:B------:R-:W-:Y:S04]  /*bc70*/  LDSM.16.M88.4 R92, [R146+0x5000] ;  /* 0x00500000925c783b */ /* 0x000fe80000000200 */
[----:B------:R-:W-:Y:S01]  /*bc80*/  LDSM.16.M88.4 R100, [R10+0x4800] ;  /* 0x004800000a64783b */ /* 0x000fe20000000200 */
[C---:B------:R-:W-:Y:S03]  /*bc90*/  HMMA.16816.F32 R20, R12.reuse, R64, R24 ;  /* 0x000000400c14723c */ /* 0x040fe60000001818 */
[----:B------:R-:W-:Y:S04]  /*bca0*/  LDSM.16.M88.4 R24, [R200+0x4000] ;  /* 0x00400000c818783b */ /* 0x000fe80000000200 */
[----:B------:R-:W-:Y:S01]  /*bcb0*/  LDSM.16.M88.4 R64, [R203+0x2000] ;  /* 0x00200000cb40783b */ /* 0x000fe20000000200 */
[C---:B----4-:R-:W-:Y:S03]  /*bcc0*/  HMMA.16816.F32 R40, R12.reuse, R72, R40 ;  /* 0x000000480c28723c */ /* 0x050fe60000001828 */
[----:B------:R-:W0:Y:S05]  /*bcd0*/  LDGDEPBAR ;  /* 0x00000000000079af */ /* 0x000e2a0000000000 */
[C---:B------:R-:W-:Y:S01]  /*bce0*/  HMMA.16816.F32 R48, R12.reuse, R74, R48 ;  /* 0x0000004a0c30723c */ /* 0x040fe20000001830 */
[----:B------:R-:W-:Y:S07]  /*bcf0*/  LDSM.16.M88.4 R72, [R203+0x1800] ;  /* 0x00180000cb48783b */ /* 0x000fee0000000200 */
[----:B------:R-:W-:Y:S01]  /*bd00*/  HMMA.16816.F32 R52, R12, R70, R52 ;  /* 0x000000460c34723c */ /* 0x000fe20000001834 */
[----:B------:R-:W-:Y:S07]  /*bd10*/  LDSM.16.M88.4 R68, [R145+0x1800] ;  /* 0x001800009144783b */ /* 0x000fee0000000200 */
[C---:B-1----:R-:W-:Y:S08]  /*bd20*/  HMMA.16816.F32 R36, R32.reuse, R86, R36 ;  /* 0x000000562024723c */ /* 0x042ff00000001824 */
[C---:B------:R-:W-:Y:S08]  /*bd30*/  HMMA.16816.F32 R56, R32.reuse, R44, R56 ;  /* 0x0000002c2038723c */ /* 0x040ff00000001838 */
[C---:B------:R-:W-:Y:S01]  /*bd40*/  HMMA.16816.F32 R16, R32.reuse, R84, R20 ;  /* 0x000000542010723c */ /* 0x040fe20000001814 */
[----:B------:R-:W-:Y:S04]  /*bd50*/  LDSM.16.M88.4 R20, [R202+0x4000] ;  /* 0x00400000ca14783b */ /* 0x000fe80000000200 */
[----:B------:R-:W-:Y:S03]  /*bd60*/  LDSM.16.M88.4 R84, [R203+0x3000] ;  /* 0x00300000cb54783b */ /* 0x000fe60000000200 */
[C---:B------:R-:W-:Y:S08]  /*bd70*/  HMMA.16816.F32 R40, R32.reuse, R80, R40 ;  /* 0x000000502028723c */ /* 0x040ff00000001828 */
[C---:B------:R-:W-:Y:S01]  /*bd80*/  HMMA.16816.F32 R48, R32.reuse, R82, R48 ;  /* 0x000000522030723c */ /* 0x040fe20000001830 */
[----:B------:R-:W-:Y:S07]  /*bd90*/  LDSM.16.M88.4 R80, [R145+0x2000] ;  /* 0x002000009150783b */ /* 0x000fee0000000200 */
[----:B------:R-:W-:Y:S01]  /*bda0*/  HMMA.16816.F32 R52, R32, R46, R52 ;  /* 0x0000002e2034723c */ /* 0x000fe20000001834 */
[----:B------:R-:W-:Y:S07]  /*bdb0*/  LDSM.16.M88.4 R44, [R145+0x2800] ;  /* 0x00280000912c783b */ /* 0x000fee0000000200 */
[C---:B------:R-:W-:Y:S01]  /*bdc0*/  HMMA.16816.F32 R32, R28.reuse, R90, R36 ;  /* 0x0000005a1c20723c */ /* 0x040fe20000001824 */
[----:B------:R-:W1:Y:S07]  /*bdd0*/  LDSM.16.M88.4 R36, [R203+0x2800] ;  /* 0x00280000cb24783b */ /* 0x000e6e0000000200 */
[C---:B------:R-:W-:Y:S08]  /*bde0*/  HMMA.16816.F32 R56, R28.reuse, R60, R56 ;  /* 0x0000003c1c38723c */ /* 0x040ff00000001838 */
[C---:B------:R-:W-:Y:S01]  /*bdf0*/  HMMA.16816.F32 R12, R28.reuse, R88, R16 ;  /* 0x000000581c0c723c */ /* 0x040fe20000001810 */
[----:B------:R-:W-:Y:S04]  /*be00*/  LDSM.16.M88.4 R16, [R201+0x4000] ;  /* 0x00400000c910783b */ /* 0x000fe80000000200 */
[----:B------:R-:W-:Y:S03]  /*be10*/  LDSM.16.M88.4 R88, [R10+0x1800] ;  /* 0x001800000a58783b */ /* 0x000fe60000000200 */
[C---:B------:R-:W-:Y:S01]  /*be20*/  HMMA.16816.F32 R52, R28.reuse, R62, R52 ;  /* 0x0000003e1c34723c */ /* 0x040fe20000001834 */
[----:B------:R-:W3:Y:S07]  /*be30*/  LDSM.16.M88.4 R60, [R10+0x2800] ;  /* 0x002800000a3c783b */ /* 0x000eee0000000200 */
[----:B--2---:R-:W-:Y:S08]  /*be40*/  HMMA.16816.F32 R40, R28, R76, R40 ;  /* 0x0000004c1c28723c */ /* 0x004ff00000001828 */
[C---:B-1----:R-:W-:Y:S08]  /*be50*/  HMMA.16816.F32 R56, R24.reuse, R36, R56 ;  /* 0x000000241838723c */ /* 0x042ff00000001838 */
[----:B------:R-:W-:Y:S08]  /*be60*/  HMMA.16816.F32 R12, R24, R72, R12 ;  /* 0x00000048180c723c */ /* 0x000ff0000000180c */
[----:B------:R-:W-:Y:S01]  /*be70*/  HMMA.16816.F32 R48, R28, R78, R48 ;  /* 0x0000004e1c30723c */ /* 0x000fe20000001830 */
[----:B------:R-:W-:Y:S07]  /*be80*/  LDSM.16.M88.4 R76, [R146+0x3000] ;  /* 0x00300000924c783b */ /* 0x000fee0000000200 */
[C---:B------:R-:W-:Y:S01]  /*be90*/  HMMA.16816.F32 R28, R24.reuse, R74, R32 ;  /* 0x0000004a181c723c */ /* 0x040fe20000001820 */
[----:B------:R-:W-:Y:S07]  /*bea0*/  LDSM.16.M88.4 R72, [R10+0x2000] ;  /* 0x002000000a48783b */ /* 0x000fee0000000200 */
[----:B------:R-:W-:Y:S08]  /*beb0*/  HMMA.16816.F32 R52, R24, R38, R52 ;  /* 0x000000261834723c */ /* 0x000ff00000001834 */
[----:B------:R-:W-:Y:S08]  /*bec0*/  HMMA.16816.F32 R56, R20, R44, R56 ;  /* 0x0000002c1438723c */ /* 0x000ff00000001838 */
[----:B------:R-:W-:Y:S08]  /*bed0*/  HMMA.16816.F32 R40, R24, R64, R40 ;  /* 0x000000401828723c */ /* 0x000ff00000001828 */
[----:B------:R-:W-:Y:S01]  /*bee0*/  HMMA.16816.F32 R32, R20, R68, R12 ;  /* 0x000000441420723c */ /* 0x000fe2000000180c */
[----:B------:R-:W-:Y:S07]  /*bef0*/  LDSM.16.M88.4 R12, [R199+0x8000] ;  /* 0x00800000c70c783b */ /* 0x000fee0000000200 */
[----:B------:R-:W-:Y:S01]  /*bf00*/  HMMA.16816.F32 R48, R24, R66, R48 ;  /* 0x000000421830723c */ /* 0x000fe20000001830 */
[----:B------:R-:W1:Y:S07]  /*bf10*/  LDSM.16.M88.4 R64, [R146+0x4000] ;  /* 0x004000009240783b */ /* 0x000e6e0000000200 */
[C---:B------:R-:W-:Y:S01]  /*bf20*/  HMMA.16816.F32 R36, R20.reuse, R70, R28 ;  /* 0x000000461424723c */ /* 0x040fe2000000181c */
[----:B------:R-:W-:Y:S07]  /*bf30*/  LDSM.16.M88.4 R68, [R146+0x3800] ;  /* 0x003800009244783b */ /* 0x000fee0000000200 */
[----:B------:R-:W-:Y:S08]  /*bf40*/  HMMA.16816.F32 R52, R20, R46, R52 ;  /* 0x0000002e1434723c */ /* 0x000ff00000001834 */
[C---:B---3--:R-:W-:Y:S08]  /*bf50*/  HMMA.16816.F32 R56, R16.reuse, R60, R56 ;  /* 0x0000003c1038723c */ /* 0x048ff00000001838 */
[----:B------:R-:W-:Y:S01]  /*bf60*/  HMMA.16816.F32 R24, R16, R88, R32 ;  /* 0x000000581018723c */ /* 0x000fe20000001820 */
[----:B------:R-:W2:Y:S07]  /*bf70*/  LDSM.16.M88.4 R32, [R200+0x8000] ;  /* 0x00800000c820783b */ /* 0x000eae0000000200 */
[C---:B------:R-:W-:Y:S08]  /*bf80*/  HMMA.16816.F32 R28, R20.reuse, R80, R40 ;  /* 0x00000050141c723c */ /* 0x040ff00000001828 */
[----:B------:R-:W-:Y:S01]  /*bf90*/  HMMA.16816.F32 R48, R20, R82, R48 ;  /* 0x000000521430723c */ /* 0x000fe20000001830 */
[----:B------:R-:W-:Y:S07]  /*bfa0*/  LDSM.16.M88.4 R80, [R145+0x3000] ;  /* 0x003000009150783b */ /* 0x000fee0000000200 */
[C---:B------:R-:W-:Y:S01]  /*bfb0*/  HMMA.16816.F32 R44, R16.reuse, R90, R36 ;  /* 0x0000005a102c723c */ /* 0x040fe20000001824 */
[----:B------:R-:W3:Y:S04]  /*bfc0*/  LDSM.16.M88.4 R36, [R202+0x8000] ;  /* 0x00800000ca24783b */ /* 0x000ee80000000200 */
[----:B------:R-:W-:Y:S03]  /*bfd0*/  LDSM.16.M88.4 R88, [R145+0x3800] ;  /* 0x003800009158783b */ /* 0x000fe60000000200 */
[----:B------:R-:W-:Y:S08]  /*bfe0*/  HMMA.16816.F32 R60, R16, R62, R52 ;  /* 0x0000003e103c723c */ /* 0x000ff00000001834 */
[C---:B-1----:R-:W-:Y:S01]  /*bff0*/  HMMA.16816.F32 R52, R12.reuse, R64, R56 ;  /* 0x000000400c34723c */ /* 0x042fe20000001838 */
[----:B------:R1:W5:Y:S07]  /*c000*/  LDL R56, [R1] ;  /* 0x0000000001387983 */ /* 0x00036e0000100800 */
[----:B------:R-:W-:Y:S08]  /*c010*/  HMMA.16816.F32 R20, R12, R76, R24 ;  /* 0x0000004c0c14723c */ /* 0x000ff00000001818 */
[C---:B------:R-:W-:Y:S08]  /*c020*/  HMMA.16816.F32 R40, R16.reuse, R72, R28 ;  /* 0x000000481028723c */ /* 0x040ff0000000181c */
[----:B------:R-:W-:Y:S01]  /*c030*/  HMMA.16816.F32 R28, R16, R74, R48 ;  /* 0x0000004a101c723c */ /* 0x000fe20000001830 */
[----:B------:R-:W4:Y:S04]  /*c040*/  LDSM.16.M88.4 R48, [R203+0x3800] ;  /* 0x00380000cb30783b */ /* 0x000f280000000200 */
[----:B------:R-:W-:Y:S03]  /*c050*/  LDSM.16.M88.4 R72, [R10+0x3000] ;  /* 0x003000000a48783b */ /* 0x000fe60000000200 */
[----:B------:R-:W-:Y:S01]  /*c060*/  HMMA.16816.F32 R24, R12, R78, R44 ;  /* 0x0000004e0c18723c */ /* 0x000fe2000000182c */
[----:B------:R-:W-:Y:S07]  /*c070*/  LDSM.16.M88.4 R76, [R203+0x4000] ;  /* 0x00400000cb4c783b */ /* 0x000fee0000000200 */
[----:B--2---:R-:W-:Y:S08]  /*c080*/  HMMA.16816.F32 R16, R32, R84, R20 ;  /* 0x000000542010723c */ /* 0x004ff00000001814 */
[C---:B------:R-:W-:Y:S08]  /*c090*/  HMMA.16816.F32 R44, R12.reuse, R68, R40 ;  /* 0x000000440c2c723c */ /* 0x040ff00000001828 */
[----:B------:R-:W-:Y:S01]  /*c0a0*/  HMMA.16816.F32 R20, R12, R70, R28 ;  /* 0x000000460c14723c */ /* 0x000fe2000000181c */
[----:B------:R-:W2:Y:S04]  /*c0b0*/  LDSM.16.M88.4 R28, [R201+0x8000] ;  /* 0x00800000c91c783b */ /* 0x000ea80000000200 */
[----:B------:R-:W-:Y:S03]  /*c0c0*/  LDSM.16.M88.4 R68, [R146+0x4800] ;  /* 0x004800009244783b */ /* 0x000fe60000000200 */
[----:B------:R-:W-:Y:S01]  /*c0d0*/  HMMA.16816.F32 R40, R32, R86, R24 ;  /* 0x000000562028723c */ /* 0x000fe20000001818 */
[----:B------:R-:W1:Y:S04]  /*c0e0*/  LDSM.16.M88.4 R24, [R199+0xc000] ;  /* 0x00c00000c718783b */ /* 0x000e680000000200 */
[----:B------:R-:W-:Y:S03]  /*c0f0*/  LDSM.16.M88.4 R84, [R203+0x4800] ;  /* 0x00480000cb54783b */ /* 0x000fe60000000200 */
[----:B---3--:R-:W-:Y:S08]  /*c100*/  HMMA.16816.F32 R16, R36, R80, R16 ;  /* 0x000000502410723c */ /* 0x008ff00000001810 */
[----:B----4-:R-:W-:Y:S08]  /*c110*/  HMMA.16816.F32 R44, R32, R48, R44 ;  /* 0x00000030202c723c */ /* 0x010ff0000000182c */
[----:B------:R-:W-:Y:S01]  /*c120*/  HMMA.16816.F32 R40, R36, R82, R40 ;  /* 0x000000522428723c */ /* 0x000fe20000001828 */
[----:B------:R-:W-:Y:S07]  /*c130*/  LDSM.16.M88.4 R80, [R145+0x4800] ;  /* 0x004800009150783b */ /* 0x000fee0000000200 */
[----:B------:R-:W-:Y:S01]  /*c140*/  HMMA.16816.F32 R60, R12, R66, R60 ;  /* 0x000000420c3c723c */ /* 0x000fe2000000183c */
[----:B------:R-:W3:Y:S07]  /*c150*/  LDSM.16.M88.4 R64, [R10+0x3800] ;  /* 0x003800000a40783b */ /* 0x000eee0000000200 */
[----:B--2---:R-:W-:Y:S01]  /*c160*/  HMMA.16816.F32 R12, R28, R72, R16 ;  /* 0x000000481c0c723c */ /* 0x004fe20000001810 */
[----:B------:R-:W-:Y:S07]  /*c170*/  LDSM.16.M88.4 R16, [R202+0xc000] ;  /* 0x00c00000ca10783b */ /* 0x000fee0000000200 */
[----:B------:R-:W-:Y:S01]  /*c180*/  HMMA.16816.F32 R48, R32, R50, R20 ;  /* 0x000000322030723c */ /* 0x000fe20000001814 */
[----:B------:R-:W2:Y:S07]  /*c190*/  LDSM.16.M88.4 R20, [R200+0xc000] ;  /* 0x00c00000c814783b */ /* 0x000eae0000000200 */
[----:B------:R-:W-:Y:S08]  /*c1a0*/  HMMA.16816.F32 R44, R36, R88, R44 ;  /* 0x00000058242c723c */ /* 0x000ff0000000182c */
[----:B------:R-:W-:Y:S08]  /*c1b0*/  HMMA.16816.F32 R40, R28, R74, R40 ;  /* 0x0000004a1c28723c */ /* 0x000ff00000001828 */
[----:B-1----:R-:W-:Y:S08]  /*c1c0*/  HMMA.16816.F32 R12, R24, R68, R12 ;  /* 0x00000044180c723c */ /* 0x002ff0000000180c */
[C---:B------:R-:W-:Y:S08]  /*c1d0*/  HMMA.16816.F32 R52, R32.reuse, R76, R52 ;  /* 0x0000004c2034723c */ /* 0x040ff00000001834 */
[----:B------:R-:W-:Y:S01]  /*c1e0*/  HMMA.16816.F32 R72, R32, R78, R60 ;  /* 0x0000004e2048723c */ /* 0x000fe2000000183c */
[----:B------:R-:W-:Y:S07]  /*c1f0*/  LDSM.16.M88.4 R76, [R145+0x5000] ;  /* 0x00500000914c783b */ /* 0x000fee0000000200 */
[----:B------:R-:W-:Y:S01]  /*c200*/  HMMA.16816.F32 R48, R36, R90, R48 ;  /* 0x0000005a2430723c */ /* 0x000fe20000001830 */
[----:B------:R-:W-:Y:S07]  /*c210*/  LDSM.16.M88.4 R88, [R203+0x5000] ;  /* 0x00500000cb58783b */ /* 0x000fee0000000200 */
[----:B---3--:R-:W-:Y:S08]  /*c220*/  HMMA.16816.F32 R44, R28, R64, R44 ;  /* 0x000000401c2c723c */ /* 0x008ff0000000182c */
[----:B------:R-:W-:Y:S01]  /*c230*/  HMMA.16816.F32 R40, R24, R70, R40 ;  /* 0x000000461828723c */ /* 0x000fe20000001828 */
[----:B------:R-:W1:Y:S07]  /*c240*/  LDSM.16.M88.4 R68, [R10+0x4000] ;  /* 0x004000000a44783b */ /* 0x000e6e0000000200 */
[----:B--2---:R-:W-:Y:S01]  /*c250*/  HMMA.16816.F32 R32, R20, R84, R12 ;  /* 0x000000541420723c */ /* 0x004fe2000000180c */
[----:B------:R-:W2:Y:S07]  /*c260*/  LDSM.16.M88.4 R12, [R201+0xc000] ;  /* 0x00c00000c90c783b */ /* 0x000eae0000000200 */
[C---:B------:R-:W-:Y:S08]  /*c270*/  HMMA.16816.F32 R60, R36.reuse, R96, R52 ;  /* 0x00000060243c723c */ /* 0x040ff00000001834 */
[----:B------:R-:W-:Y:S01]  /*c280*/  HMMA.16816.F32 R36, R36, R98, R72 ;  /* 0x000000622424723c */ /* 0x000fe20000001848 */
[----:B------:R-:W-:Y:S07]  /*c290*/  LDSM.16.M88.4 R72, [R203+0x5800] ;  /* 0x00580000cb48783b */ /* 0x000fee0000000200 */
[----:B------:R-:W-:Y:S01]  /*c2a0*/  HMMA.16816.F32 R52, R28, R66, R48 ;  /* 0x000000421c34723c */ /* 0x000fe20000001830 */
[----:B------:R-:W-:Y:S07]  /*c2b0*/  LDSM.16.M88.4 R64, [R10+0x5000] ;  /* 0x005000000a40783b */ /* 0x000fee0000000200 */
[----:B------:R-:W-:Y:S08]  /*c2c0*/  HMMA.16816.F32 R48, R24, R92, R44 ;  /* 0x0000005c1830723c */ /* 0x000ff0000000182c */
[----:B------:R-:W-:Y:S01]  /*c2d0*/  HMMA.16816.F32 R44, R20, R86, R40 ;  /* 0x00000056142c723c */ /* 0x000fe20000001828 */
[----:B------:R-:W3:Y:S07]  /*c2e0*/  LDSM.16.M88.4 R84, [R146+0x5800] ;  /* 0x005800009254783b */ /* 0x000eee0000000200 */
[----:B------:R-:W-:Y:S08]  /*c2f0*/  HMMA.16816.F32 R32, R16, R80, R32 ;  /* 0x000000501020723c */ /* 0x000ff00000001820 */
[C---:B-1----:R-:W-:Y:S08]  /*c300*/  HMMA.16816.F32 R40, R28.reuse, R68, R60 ;  /* 0x000000441c28723c */ /* 0x042ff0000000183c */
[----:B------:R-:W-:Y:S08]  /*c310*/  HMMA.16816.F32 R28, R28, R70, R36 ;  /* 0x000000461c1c723c */ /* 0x000ff00000001824 */
[----:B------:R-:W-:Y:S08]  /*c320*/  HMMA.16816.F32 R52, R24, R94, R52 ;  /* 0x0000005e1834723c */ /* 0x000ff00000001834 */
[----:B------:R-:W-:Y:S08]  /*c330*/  HMMA.16816.F32 R48, R20, R88, R48 ;  /* 0x000000581430723c */ /* 0x000ff00000001830 */
[----:B--2---:R-:W-:Y:S08]  /*c340*/  HMMA.16816.F32 R60, R12, R100, R32 ;  /* 0x000000640c3c723c */ /* 0x004ff00000001820 */
[C---:B---3--:R-:W-:Y:S08]  /*c350*/  HMMA.16816.F32 R32, R24.reuse, R84, R40 ;  /* 0x000000541820723c */ /* 0x048ff00000001828 */
[----:B------:R-:W-:Y:S08]  /*c360*/  HMMA.16816.F32 R24, R24, R86, R28 ;  /* 0x000000561818723c */ /* 0x000ff0000000181c */
[----:B------:R-:W-:Y:S08]  /*c370*/  HMMA.16816.F32 R36, R20, R90, R52 ;  /* 0x0000005a1424723c */ /* 0x000ff00000001834 */
[----:B------:R-:W-:Y:S01]  /*c380*/  HMMA.16816.F32 R40, R16, R76, R48 ;  /* 0x0000004c1028723c */ /* 0x000fe20000001830 */
[----:B------:R-:W1:Y:S07]  /*c390*/  LDSM.16.M88.4 R48, [R145+0x5800] ;  /* 0x005800009130783b */ /* 0x000e6e0000000200 */
[C---:B------:R-:W-:Y:S08]  /*c3a0*/  HMMA.16816.F32 R28, R20.reuse, R72, R32 ;  /* 0x00000048141c723c */ /* 0x040ff00000001820 */
[----:B------:R-:W-:Y:S08]  /*c3b0*/  HMMA.16816.F32 R20, R20, R74, R24 ;  /* 0x0000004a1414723c */ /* 0x000ff00000001818 */
[----:B------:R-:W-:Y:S08]  /*c3c0*/  HMMA.16816.F32 R32, R16, R78, R36 ;  /* 0x0000004e1020723c */ /* 0x000ff00000001824 */
[----:B------:R-:W-:Y:S01]  /*c3d0*/  HMMA.16816.F32 R36, R12, R64, R40 ;  /* 0x000000400c24723c */ /* 0x000fe20000001828 */
[----:B------:R-:W2:Y:S07]  /*c3e0*/  LDSM.16.M88.4 R40, [R10+0x5800] ;  /* 0x005800000a28783b */ /* 0x000eae0000000200 */
[----:B------:R-:W-:Y:S01]  /*c3f0*/  HMMA.16816.F32 R44, R16, R82, R44 ;  /* 0x00000052102c723c */ /* 0x000fe2000000182c */
[----:B------:R-:W-:Y:S01]  /*c400*/  FMUL.FTZ R60, R60, c[0x0][0x320] ;  /* 0x0000c8003c3c7a20 */ /* 0x000fe20000410000 */
[----:B------:R-:W-:Y:S01]  /*c410*/  ISETP.GT.AND P0, PT, R124, R235, PT ;  /* 0x000000eb7c00720c */ /* 0x000fe20003f04270 */
[----:B------:R-:W-:Y:S01]  /*c420*/  FMUL.FTZ R61, R61, c[0x0][0x320] ;  /* 0x0000c8003d3d7a20 */ /* 0x000fe20000410000 */
[----:B------:R-:W-:-:S04]  /*c430*/  DEPBAR.LE SB0, 0x0 ;  /* 0x000080000000791a */ /* 0x000fc80000000000 */
[C---:B-1----:R-:W-:Y:S08]  /*c440*/  HMMA.16816.F32 R24, R16.reuse, R48, R28 ;  /* 0x000000301018723c */ /* 0x042ff0000000181c */
[----:B------:R-:W-:Y:S08]  /*c450*/  HMMA.16816.F32 R16, R16, R50, R20 ;  /* 0x000000321010723c */ /* 0x000ff00000001814 */
[C---:B------:R-:W-:Y:S08]  /*c460*/  HMMA.16816.F32 R44, R12.reuse, R102, R44 ;  /* 0x000000660c2c723c */ /* 0x040ff0000000182c */
[C---:B------:R-:W-:Y:S08]  /*c470*/  HMMA.16816.F32 R28, R12.reuse, R66, R32 ;  /* 0x000000420c1c723c */ /* 0x040ff00000001820 */
[C---:B--2---:R-:W-:Y:S08]  /*c480*/  HMMA.16816.F32 R20, R12.reuse, R40, R24 ;  /* 0x000000280c14723c */ /* 0x044ff00000001818 */
[----:B------:R-:W-:Y:S01]  /*c490*/  HMMA.16816.F32 R12, R12, R42, R16 ;  /* 0x0000002a0c0c723c */ /* 0x000fe20000001810 */
[----:B------:R-:W-:-:S02]  /*c4a0*/  FMUL.FTZ R44, R44, c[0x0][0x320] ;  /* 0x0000c8002c2c7a20 */ /* 0x000fc40000410000 */
[----:B------:R-:W-:Y:S02]  /*c4b0*/  FMUL.FTZ R62, R62, c[0x0][0x320] ;  /* 0x0000c8003e3e7a20 */ /* 0x000fe40000410000 */
[----:B------:R-:W-:Y:S02]  /*c4c0*/  FMUL.FTZ R63, R63, c[0x0][0x320] ;  /* 0x0000c8003f3f7a20 */ /* 0x000fe40000410000 */
[----:B------:R-:W-:Y:S02]  /*c4d0*/  FMUL.FTZ R45, R45, c[0x0][0x320] ;  /* 0x0000c8002d2d7a20 */ /* 0x000fe40000410000 */
[----:B------:R-:W-:Y:S02]  /*c4e0*/  FMUL.FTZ R46, R46, c[0x0][0x320] ;  /* 0x0000c8002e2e7a20 */ /* 0x000fe40000410000 */
[----:B------:R-:W-:Y:S02]  /*c4f0*/  FMUL.FTZ R47, R47, c[0x0][0x320] ;  /* 0x0000c8002f2f7a20 */ /* 0x000fe40000410000 */
        /* <DEDUP_REMOVED lines=15> */
[----:B------:R-:W-:Y:S01]  /*c5f0*/  FMUL.FTZ R15, R15, c[0x0][0x320] ;  /* 0x0000c8000f0f7a20 */ /* 0x000fe20000410000 */
[----:B------:R1:W2:Y:S08]  /*c600*/  MUFU.TANH R52, R44 ;  /* 0x0000002c00347308 */ /* 0x0002b00000002400 */
[----:B------:R1:W3:Y:S08]  /*c610*/  MUFU.TANH R32, R30 ;  /* 0x0000001e00207308 */ /* 0x0002f00000002400 */
[----:B------:R1:W4:Y:S08]  /*c620*/  MUFU.TANH R44, R31 ;  /* 0x0000001f002c7308 */ /* 0x0003300000002400 */
[----:B------:R-:W1:Y:S08]  /*c630*/  MUFU.TANH R60, R60 ;  /* 0x0000003c003c7308 */ /* 0x000e700000002400 */
        /* <DEDUP_REMOVED lines=13> */
[----:B------:R1:W1:Y:S08]  /*c710*/  MUFU.TANH R19, R21 ;  /* 0x0000001500137308 */ /* 0x0002700000002400 */
[----:B------:R1:W1:Y:S08]  /*c720*/  MUFU.TANH R31, R22 ;  /* 0x00000016001f7308 */ /* 0x0002700000002400 */
[----:B------:R1:W1:Y:S08]  /*c730*/  MUFU.TANH R30, R23 ;  /* 0x00000017001e7308 */ /* 0x0002700000002400 */
[----:B------:R1:W1:Y:S08]  /*c740*/  MUFU.TANH R16, R12 ;  /* 0x0000000c00107308 */ /* 0x0002700000002400 */
[----:B------:R1:W1:Y:S08]  /*c750*/  MUFU.TANH R25, R13 ;  /* 0x0000000d00197308 */ /* 0x0002700000002400 */
[----:B------:R1:W1:Y:S08]  /*c760*/  MUFU.TANH R27, R14 ;  /* 0x0000000e001b7308 */ /* 0x0002700000002400 */
[----:B------:R1:W1:Y:S01]  /*c770*/  MUFU.TANH R26, R15 ;  /* 0x0000000f001a7308 */ /* 0x0002620000002400 */
[----:B------:R-:W-:Y:S01]  /*c780*/  BSSY B0, `(.L_x_1907) ;  /* 0x0000035000007945 */ /* 0x000fe20003800000 */
        /* <DEDUP_REMOVED lines=16> */
[C---:B------:R-:W-:Y:S01]  /*c890*/  LOP3.LUT P5, RZ, R215.reuse, 0x400, RZ, 0xc0, !PT ;  /* 0x00000400d7ff7812 */ /* 0x040fe200078ac0ff */
[----:B------:R-:W-:Y:S01]  /*c8a0*/  IMAD R4, R4, c[0x0][0x1e0], RZ ;  /* 0x0000780004047a24 */ /* 0x000fe200078e02ff */
[C---:B------:R-:W-:Y:S02]  /*c8b0*/  LOP3.LUT P4, RZ, R215.reuse, 0x200, RZ, 0xc0, !PT ;  /* 0x00000200d7ff7812 */ /* 0x040fe4000788c0ff */
[----:B------:R-:W-:Y:S01]  /*c8c0*/  LOP3.LUT P3, RZ, R215, 0x100, RZ, 0xc0, !PT ;  /* 0x00000100d7ff7812 */ /* 0x000fe2000786c0ff */
[----:B------:R-:W-:-:S02]  /*c8d0*/  IMAD R4, R8, c[0x0][0x1e4], R4 ;  /* 0x0000790008047a24 */ /* 0x000fc400078e0204 */
[----:B------:R-:W-:Y:S02]  /*c8e0*/  @P0 IMAD.MOV.U32 R7, RZ, RZ, c[0x0][0x1e0] ;  /* 0x00007800ff070624 */ /* 0x000fe400078e00ff */
[----:B------:R-:W-:Y:S02]  /*c8f0*/  @P0 IMAD.MOV.U32 R2, RZ, RZ, 0x5 ;  /* 0x00000005ff020424 */ /* 0x000fe400078e00ff */
[----:B------:R-:W-:-:S03]  /*c900*/  IMAD.WIDE.U32 R8, R8, c[0x0][0x1e0], RZ ;  /* 0x0000780008087a25 */ /* 0x000fc600078e00ff */
[C---:B------:R-:W-:Y:S01]  /*c910*/  @P0 SHF.L.U64.HI R3, R7.reuse, R2, c[0x0][0x1e4] ;  /* 0x0000790007030619 */ /* 0x040fe20000010202 */
[----:B------:R-:W-:Y:S02]  /*c920*/  @P0 IMAD.SHL.U32 R2, R7, 0x20, RZ ;  /* 0x0000002007020824 */ /* 0x000fe400078e00ff */
[----:B------:R-:W-:Y:S02]  /*c930*/  IMAD.IADD R4, R9, 0x1, R4 ;  /* 0x0000000109047824 */ /* 0x000fe400078e0204 */
[----:B------:R-:W-:-:S04]  /*c940*/  @P0 IMAD.WIDE.U32 R2, R8, 0x30, R2 ;  /* 0x0000003008020825 */ /* 0x000fc800078e0002 */
[----:B------:R-:W-:Y:S01]  /*c950*/  @P0 IMAD R9, R4, 0x30, RZ ;  /* 0x0000003004090824 */ /* 0x000fe200078e02ff */
[----:B------:R-:W-:-:S04]  /*c960*/  @P0 IADD3 R7, P1, R224, R2, RZ ;  /* 0x00000002e0070210 */ /* 0x000fc80007f3e0ff */
[----:B------:R-:W-:Y:S02]  /*c970*/  @P0 IADD3.X R12, R222, R9, R3, P1, !PT ;  /* 0x00000009de0c0210 */ /* 0x000fe40000ffe403 */
[----:B------:R-:W-:-:S13]  /*c980*/  ISETP.GE.AND P1, PT, R0, 0x1, PT ;  /* 0x000000010000780c */ /* 0x000fda0003f26270 */
[----:B------:R-:W-:Y:S02]  /*c990*/  @P1 IMAD.MOV.U32 R2, RZ, RZ, R224 ;  /* 0x000000ffff021224 */ /* 0x000fe400078e00e0 */
[----:B------:R-:W-:Y:S02]  /*c9a0*/  @P1 IMAD.MOV.U32 R3, RZ, RZ, R222 ;  /* 0x000000ffff031224 */ /* 0x000fe400078e00de */
[----:B------:R-:W-:Y:S02]  /*c9b0*/  @P1 IMAD R4, R4, 0x30, RZ ;  /* 0x0000003004041824 */ /* 0x000fe400078e02ff */
[----:B------:R-:W-:-:S04]  /*c9c0*/  @P1 IMAD.WIDE.U32 R2, R8, 0x30, R2 ;  /* 0x0000003008021825 */ /* 0x000fc800078e0002 */
        /* <DEDUP_REMOVED lines=16> */
.L_x_1908:
[----:B-1234-:R-:W-:Y:S05]  /*cad0*/  BSYNC B0 ;  /* 0x0000000000007941 */ /* 0x01efea0003800000 */
.L_x_1907:
[----:B------:R-:W2:Y:S01]  /*cae0*/  LDL R221, [R1+0x4] ;  /* 0x0000040001dd7983 */ /* 0x000ea20000100800 */
[----:B-----5:R-:W-:Y:S01]  /*caf0*/  SHF.R.S32.HI R0, RZ, 0x1f, R56 ;  /* 0x0000001fff007819 */ /* 0x020fe20000011438 */
[----:B------:R-:W-:Y:S01]  /*cb00*/  ULDC UR4, c[0x0][0x2c4] ;  /* 0x0000b10000047ab9 */ /* 0x000fe20000000800 */
[----:B------:R-:W-:Y:S01]  /*cb10*/  LOP3.LUT R215, R215, 0xffffffbf, RZ, 0xc0, !PT ;  /* 0xffffffbfd7d77812 */ /* 0x000fe200078ec0ff */
[----:B------:R-:W-:Y:S01]  /*cb20*/  UISETP.NE.AND UP0, UPT, UR4, 0x1, UPT ;  /* 0x000000010400788c */ /* 0x000fe2000bf05270 */
[CC--:B------:R-:W-:Y:S01]  /*cb30*/  LEA.HI R2, R0.reuse, R56.reuse, RZ, 0x2 ;  /* 0x0000003800027211 */ /* 0x0c0fe200078f10ff */
[----:B------:R-:W-:Y:S01]  /*cb40*/  IMAD.MOV.U32 R33, RZ, RZ, c[0x0][0x32c] ;  /* 0x0000cb00ff217624 */ /* 0x000fe200078e00ff */
[----:B------:R-:W-:Y:S01]  /*cb50*/  LEA.HI R0, R0, R56, RZ, 0x5 ;  /* 0x0000003800007211 */ /* 0x000fe200078f28ff */
[----:B------:R-:W-:Y:S01]  /*cb60*/  ULDC UR9, c[0x0][0x324] ;  /* 0x0000c90000097ab9 */ /* 0x000fe20000000800 */
[----:B------:R-:W-:Y:S01]  /*cb70*/  LOP3.LUT R2, R2, 0xfffffffc, RZ, 0xc0, !PT ;  /* 0xfffffffc02027812 */ /* 0x000fe200078ec0ff */
[----:B------:R-:W-:Y:S01]  /*cb80*/  ULOP3.LUT UR9, URZ, UR9, URZ, 0x33, !UPT ;  /* 0x000000093f097292 */ /* 0x000fe2000f8e333f */
[----:B------:R-:W-:Y:S01]  /*cb90*/  LOP3.LUT R3, R0, 0xffffffe0, RZ, 0xc0, !PT ;  /* 0xffffffe000037812 */ /* 0x000fe200078ec0ff */
[----:B------:R-:W0:Y:S01]  /*cba0*/  LDGDEPBAR ;  /* 0x00000000000079af */ /* 0x000e220000000000 */
[----:B------:R-:W-:Y:S01]  /*cbb0*/  SHF.R.S32.HI R4, RZ, 0x5, R0 ;  /* 0x00000005ff047819 */ /* 0x000fe20000011400 */
[C---:B------:R-:W-:Y:S01]  /*cbc0*/  IMAD.IADD R2, R56.reuse, 0x1, -R2 ;  /* 0x0000000138027824 */ /* 0x040fe200078e0a02 */
[----:B------:R-:W-:Y:S01]  /*cbd0*/  SHF.R.S32.HI R7, RZ, 0x1f, R0 ;  /* 0x0000001fff077819 */ /* 0x000fe20000011400 */
[----:B------:R-:W-:Y:S01]  /*cbe0*/  IMAD.IADD R0, R56, 0x1, -R3 ;  /* 0x0000000138007824 */ /* 0x000fe200078e0a03 */
[----:B------:R-:W-:-:S02]  /*cbf0*/  PLOP3.LUT P0, PT, PT, PT, UP0, 0x80, 0x0 ;  /* 0x000000000000781c */ /* 0x000fc40003f0f008 */
[----:B------:R-:W-:Y:S02]  /*cc00*/  LEA.HI R7, R7, R4, RZ, 0x3 ;  /* 0x0000000407077211 */ /* 0x000fe400078f18ff */
[----:B------:R-:W-:Y:S02]  /*cc10*/  LEA.HI R3, R2, R2, RZ, 0x1 ;  /* 0x0000000202037211 */ /* 0x000fe400078f08ff */
[----:B------:R-:W-:Y:S02]  /*cc20*/  SHF.R.S32.HI R9, RZ, 0x1f, R0 ;  /* 0x0000001fff097819 */ /* 0x000fe40000011400 */
[----:B------:R-:W-:Y:S02]  /*cc30*/  LOP3.LUT R8, R7, 0xffffff8, RZ, 0xc0, !PT ;  /* 0x0ffffff807087812 */ /* 0x000fe400078ec0ff */
[----:B------:R-:W-:Y:S02]  /*cc40*/  LOP3.LUT R7, R3, 0x1ffffffe, RZ, 0xc0, !PT ;  /* 0x1ffffffe03077812 */ /* 0x000fe400078ec0ff */
[----:B------:R-:W-:Y:S01]  /*cc50*/  LEA.HI R3, R9, R0, RZ, 0x2 ;  /* 0x0000000009037211 */ /* 0x000fe200078f10ff */
[----:B------:R-:W-:Y:S01]  /*cc60*/  IMAD.IADD R4, R4, 0x1, -R8 ;  /* 0x0000000104047824 */ /* 0x000fe200078e0a08 */
[----:B------:R-:W-:Y:S01]  /*cc70*/  @P0 LOP3.LUT R215, R215, 0x40, RZ, 0xfc, !PT ;  /* 0x00000040d7d70812 */ /* 0x000fe200078efcff */
[----:B------:R-:W-:Y:S01]  /*cc80*/  IMAD.IADD R2, R2, 0x1, -R7 ;  /* 0x0000000102027824 */ /* 0x000fe200078e0a07 */
[----:B------:R-:W-:Y:S01]  /*cc90*/  SHF.R.S32.HI R240, RZ, 0x2, R3 ;  /* 0x00000002fff07819 */ /* 0x000fe20000011403 */
[----:B------:R-:W-:Y:S01]  /*cca0*/  IMAD.SHL.U32 R238, R4, 0x10, RZ ;  /* 0x0000001004ee7824 */ /* 0x000fe200078e00ff */
[----:B------:R-:W-:Y:S01]  /*ccb0*/  LOP3.LUT R215, R215, 0xffffefff, RZ, 0xc0, !PT ;  /* 0xffffefffd7d77812 */ /* 0x000fe200078ec0ff */
[----:B------:R-:W-:-:S02]  /*ccc0*/  IMAD.SHL.U32 R237, R2, 0x8, RZ ;  /* 0x0000000802ed7824 */ /* 0x000fc400078e00ff */
[----:B--2---:R-:W-:-:S05]  /*ccd0*/  IMAD R4, R221, 0x80, R240 ;  /* 0x00000080dd047824 */ /* 0x004fca00078e02f0 */
[----:B------:R-:W-:-:S05]  /*cce0*/  IADD3 R4, R237, R4, R238 ;  /* 0x00000004ed047210 */ /* 0x000fca0007ffe0ee */
[----:B------:R-:W-:-:S05]  /*ccf0*/  @P0 IMAD.HI.U32 R2, R4, c[0x0][0x2c8], RZ ;  /* 0x0000b20004020a27 */ /* 0x000fca00078e00ff */
[----:B------:R-:W-:Y:S02]  /*cd00*/  @P0 SHF.R.U32.HI R4, RZ, c[0x0][0x2cc], R2 ;  /* 0x0000b300ff040a19 */ /* 0x000fe40000011602 */
[----:B------:R-:W-:Y:S02]  /*cd10*/  LOP3.LUT R2, R3, 0x7ffffffc, RZ, 0xc0, !PT ;  /* 0x7ffffffc03027812 */ /* 0x000fe400078ec0ff */
[----:B------:R-:W-:Y:S01]  /*cd20*/  ISETP.GE.AND P0, PT, R33, 0x1, PT ;  /* 0x000000012100780c */ /* 0x000fe20003f06270 */
[----:B------:R-:W1:Y:S02]  /*cd30*/  SHFL.IDX PT, R3, R4, RZ, 0x1c1f ;  /* 0x001c1fff04037589 */ /* 0x000e6400000e0000 */
[----:B------:R-:W-:Y:S02]  /*cd40*/  IMAD.IADD R2, R0, 0x1, -R2 ;  /* 0x0000000100027824 */ /* 0x000fe400078e0a02 */
[----:B------:R-:W-:Y:S02]  /*cd50*/  IMAD.IADD R0, R104, 0x1, R5 ;  /* 0x0000000168007824 */ /* 0x000fe400078e0205 */
[----:B------:R-:W-:-:S04]  /*cd60*/  IMAD.SHL.U32 R236, R2, 0x2, RZ ;  /* 0x0000000202ec7824 */ /* 0x000fc800078e00ff */
[----:B------:R-:W-:Y:S01]  /*cd70*/  IMAD.IADD R9, R0, 0x1, -R236 ;  /* 0x0000000100097824 */ /* 0x000fe200078e0aec */
[----:B------:R-:W-:Y:S01]  /*cd80*/  IADD3 R2, -R236, 0x1, R0 ;  /* 0x00000001ec027810 */ /* 0x000fe20007ffe100 */
[----:B------:R-:W-:Y:S01]  /*cd90*/  IMAD.IADD R12, R104, 0x1, -R236 ;  /* 0x00000001680c7824 */ /* 0x000fe200078e0aec */
[----:B------:R-:W-:-:S03]  /*cda0*/  @P0 LOP3.LUT R215, R215, 0x1000, RZ, 0xfc, !PT ;  /* 0x00001000d7d70812 */ /* 0x000fc600078efcff */
[----:B------:R-:W-:-:S05]  /*cdb0*/  IMAD.IADD R2, R2, 0x1, -R232 ;  /* 0x0000000102027824 */ /* 0x000fca00078e0ae8 */
[C---:B------:R-:W-:Y:S02]  /*cdc0*/  IADD3 R7, R2.reuse, c[0x0][0x328], RZ ;  /* 0x0000ca0002077a10 */ /* 0x040fe40007ffe0ff */
        /* <DEDUP_REMOVED lines=15> */
.L_x_1911:
[----:B------:R-:W-:-:S13]  /*cec0*/  ISETP.NE.AND P0, PT, R33, 0x1, PT ;  /* 0x000000012100780c */ /* 0x000fda0003f05270 */
[----:B------:R-:W-:-:S05]  /*ced0*/  @P0 IMAD.HI.U32 R13, R3, c[0x0][0x330], RZ ;  /* 0x0000cc00030d0a27 */ /* 0x000fca00078e00ff */
[----:B------:R-:W-:Y:S02]  /*cee0*/  @P0 SHF.R.U32.HI R3, RZ, c[0x0][0x334], R13 ;  /* 0x0000cd00ff030a19 */ /* 0x000fe4000001160d */
.L_x_1912:
[----:B------:R-:W-:Y:S05]  /*cef0*/  BSYNC B0 ;  /* 0x0000000000007941 */ /* 0x000fea0003800000 */
.L_x_1910:
[----:B------:R-:W-:-:S05]  /*cf00*/  IMAD R3, R3, c[0x0][0x32c], R12 ;  /* 0x0000cb0003037a24 */ /* 0x000fca00078e020c */
[----:B------:R-:W-:Y:S02]  /*cf10*/  IADD3 R13, R3, c[0x0][0x32c], RZ ;  /* 0x0000cb00030d7a10 */ /* 0x000fe40007ffe0ff */
[----:B------:R-:W-:Y:S02]  /*cf20*/  IMNMX R0, R0, R3, !PT ;  /* 0x0000000300007217 */ /* 0x000fe40007800200 */
[----:B------:R-:W-:Y:S02]  /*cf30*/  IMNMX R2, R2, R13, PT ;  /* 0x0000000d02027217 */ /* 0x000fe40003800200 */
.L_x_1909:
        /* <DEDUP_REMOVED lines=17> */
[----:B------:R-:W-:Y:S02]  /*d050*/  ISETP.GE.AND P5, PT, R104, 0x19, PT ;  /* 0x000000196800780c */ /* 0x000fe40003fa6270 */
        /* <DEDUP_REMOVED lines=9> */
[----:B------:R-:W-:Y:S02]  /*d0f0*/  P2R R18, PR, RZ, 0x2 ;  /* 0x00000002ff127803 */ /* 0x000fe40000000000 */
[----:B------:R-:W-:-:S02]  /*d100*/  FSEL R24, R37, -INF , !P0 ;  /* 0xff80000025187808 */ /* 0x000fc40004000000 */
[----:B------:R-:W-:Y:S02]  /*d110*/  ISETP.GT.AND P0, PT, R0, 0x18, !P5 ;  /* 0x000000180000780c */ /* 0x000fe40006f04270 */
        /* <DEDUP_REMOVED lines=15> */
[----:B------:R-:W-:-:S04]  /*d210*/  ISETP.GE.AND P0, PT, R104, 0x1, PT ;  /* 0x000000016800780c */ /* 0x000fc80003f06270 */
[----:B------:R-:W-:Y:S02]  /*d220*/  P2R R20, PR, RZ, 0x1 ;  /* 0x00000001ff147803 */ /* 0x000fe40000000000 */
        /* <DEDUP_REMOVED lines=23> */
.L_x_1915:
[----:B------:R-:W-:-:S13]  /*d3a0*/  ISETP.NE.AND P0, PT, R33, 0x1, PT ;  /* 0x000000012100780c */ /* 0x000fda0003f05270 */
[----:B------:R-:W-:-:S05]  /*d3b0*/  @P0 IMAD.HI.U32 R4, R3, c[0x0][0x330], RZ ;  /* 0x0000cc0003040a27 */ /* 0x000fca00078e00ff */
[----:B------:R-:W-:Y:S02]  /*d3c0*/  @P0 SHF.R.U32.HI R3, RZ, c[0x0][0x334], R4 ;  /* 0x0000cd00ff030a19 */ /* 0x000fe40000011604 */
.L_x_1916:
[----:B------:R-:W-:Y:S05]  /*d3d0*/  BSYNC B0 ;  /* 0x0000000000007941 */ /* 0x000fea0003800000 */
.L_x_1914:
[----:B------:R-:W-:-:S05]  /*d3e0*/  IMAD R3, R3, c[0x0][0x32c], R12 ;  /* 0x0000cb0003037a24 */ /* 0x000fca00078e020c */
[----:B------:R-:W-:Y:S02]  /*d3f0*/  IADD3 R4, R3, c[0x0][0x32c], RZ ;  /* 0x0000cb0003047a10 */ /* 0x000fe40007ffe0ff */
[----:B------:R-:W-:Y:S02]  /*d400*/  IMNMX R0, R0, R3, !PT ;  /* 0x0000000300007217 */ /* 0x000fe40007800200 */
[----:B------:R-:W-:Y:S02]  /*d410*/  IMNMX R2, R2, R4, PT ;  /* 0x0000000402027217 */ /* 0x000fe40003800200 */
.L_x_1913:
[----:B------:R-:W-:Y:S01]  /*d420*/  ISETP.NE.AND P0, PT, R13, RZ, PT ;  /* 0x000000ff0d00720c */ /* 0x000fe20003f05270 */
[----:B------:R-:W-:Y:S01]  /*d430*/  LDSM.16.MT88.4 R40, [R198] ;  /* 0x00000000c628783b */ /* 0x000fe20000004200 */
[----:B------:R-:W-:Y:S02]  /*d440*/  FMNMX.FTZ R9, R16, R17, !PT ;  /* 0x0000001110097209 */ /* 0x000fe40007810000 */
[----:B------:R-:W-:Y:S01]  /*d450*/  ISETP.GT.AND P0, PT, R0, 0x1, !P0 ;  /* 0x000000010000780c */ /* 0x000fe20004704270 */
[----:B------:R-:W-:Y:S01]  /*d460*/  LDSM.16.MT88.4 R56, [R196+0x800] ;  /* 0x00080000c438783b */ /* 0x000fe20000004200 */
[----:B------:R-:W-:-:S02]  /*d470*/  FMNMX.FTZ R9, R21, R9, !PT ;  /* 0x0000000915097209 */ /* 0x000fc40007810000 */
[----:B------:R-:W-:Y:S01]  /*d480*/  ISETP.LT.OR P0, PT, R2, 0x2, P0 ;  /* 0x000000020200780c */ /* 0x000fe20000701670 */
[----:B------:R-:W-:Y:S01]  /*d490*/  LDSM.16.MT88.4 R68, [R147+0x1800] ;  /* 0x001800009344783b */ /* 0x000fe20000004200 */
[----:B------:R-:W-:Y:S02]  /*d4a0*/  FMNMX.FTZ R9, R22, R9, !PT ;  /* 0x0000000916097209 */ /* 0x000fe40007810000 */
[----:B------:R-:W-:Y:S01]  /*d4b0*/  FSEL R7, R63, -INF , !P0 ;  /* 0xff8000003f077808 */ /* 0x000fe20004000000 */
[----:B------:R-:W-:Y:S01]  /*d4c0*/  LDSM.16.MT88.4 R64, [R198+0x800] ;  /* 0x00080000c640783b */ /* 0x000fe20000004200 */
[----:B------:R-:W-:Y:S02]  /*d4d0*/  ISETP.NE.AND P0, PT, R14, RZ, PT ;  /* 0x000000ff0e00720c */ /* 0x000fe40003f05270 */
[----:B------:R-:W-:Y:S01]  /*d4e0*/  FMNMX.FTZ R9, R23, R9, !PT ;  /* 0x0000000917097209 */ /* 0x000fe20007810000 */
[----:B------:R-:W-:Y:S01]  /*d4f0*/  LDSM.16.MT88.4 R52, [R147+0x2000] ;  /* 0x002000009334783b */ /* 0x000fe20000004200 */
[----:B------:R-:W-:-:S02]  /*d500*/  ISETP.GT.AND P0, PT, R0, 0x8, !P0 ;  /* 0x000000080000780c */ /* 0x000fc40004704270 */
[----:B------:R-:W-:Y:S01]  /*d510*/  FMNMX.FTZ R9, R24, R9, !PT ;  /* 0x0000000918097209 */ /* 0x000fe20007810000 */
[----:B------:R-:W-:Y:S01]  /*d520*/  LDSM.16.MT88.4 R156, [R196+0x1000] ;  /* 0x00100000c49c783b */ /* 0x000fe20000004200 */
[----:B------:R-:W-:Y:S02]  /*d530*/  ISETP.LT.OR P0, PT, R2, 0x9, P0 ;  /* 0x000000090200780c */ /* 0x000fe40000701670 */
[----:B------:R-:W-:Y:S01]  /*d540*/  FMNMX.FTZ R9, R28, R9, !PT ;  /* 0x000000091c097209 */ /* 0x000fe20007810000 */
[----:B------:R-:W-:Y:S01]  /*d550*/  LDSM.16.MT88.4 R164, [R147+0x1000] ;  /* 0x0010000093a4783b */ /* 0x000fe20000004200 */
[----:B------:R-:W-:Y:S02]  /*d560*/  FSEL R12, R46, -INF , !P0 ;  /* 0xff8000002e0c7808 */ /* 0x000fe40004000000 */
[----:B------:R-:W-:Y:S02]  /*d570*/  ISETP.NE.AND P0, PT, R15, RZ, PT ;  /* 0x000000ff0f00720c */ /* 0x000fe40003f05270 */
[----:B------:R-:W-:-:S02]  /*d580*/  FMNMX.FTZ R9, R29, R9, !PT ;  /* 0x000000091d097209 */ /* 0x000fc40007810000 */
[----:B------:R-:W-:Y:S02]  /*d590*/  ISETP.GT.AND P0, PT, R0, 0x9, !P0 ;  /* 0x000000090000780c */ /* 0x000fe40004704270 */
[----:B------:R-:W-:Y:S02]  /*d5a0*/  FMNMX.FTZ R9, R87, R9, !PT ;  /* 0x0000000957097209 */ /* 0x000fe40007810000 */
[----:B------:R-:W-:Y:S02]  /*d5b0*/  ISETP.LT.OR P0, PT, R2, 0xa, P0 ;  /* 0x0000000a0200780c */ /* 0x000fe40000701670 */
[----:B------:R-:W-:Y:S02]  /*d5c0*/  FMNMX.FTZ R9, R86, R9, !PT ;  /* 0x0000000956097209 */ /* 0x000fe40007810000 */
[----:B------:R-:W-:Y:S02]  /*d5d0*/  FSEL R13, R47, -INF , !P0 ;  /* 0xff8000002f0d7808 */ /* 0x000fe40004000000 */
[----:B------:R-:W-:-:S02]  /*d5e0*/  ISETP.NE.AND P0, PT, R18, RZ, PT ;  /* 0x000000ff1200720c */ /* 0x000fc40003f05270 */
[----:B------:R-:W-:Y:S02]  /*d5f0*/  FMNMX.FTZ R9, R85, R9, !PT ;  /* 0x0000000955097209 */ /* 0x000fe40007810000 */
[----:B------:R-:W-:Y:S02]  /*d600*/  ISETP.GT.AND P0, PT, R0, 0x10, !P0 ;  /* 0x000000100000780c */ /* 0x000fe40004704270 */
[----:B------:R-:W-:Y:S02]  /*d610*/  FMNMX.FTZ R9, R84, R9, !PT ;  /* 0x0000000954097209 */ /* 0x000fe40007810000 */
[----:B------:R-:W-:-:S04]  /*d620*/  ISETP.LT.OR P0, PT, R2, 0x11, P0 ;  /* 0x000000110200780c */ /* 0x000fc80000701670 */
[----:B------:R-:W-:Y:S02]  /*d630*/  FSEL R14, R38, -INF , !P0 ;  /* 0xff800000260e7808 */ /* 0x000fe40004000000 */
[----:B------:R-:W-:Y:S02]  /*d640*/  ISETP.GT.AND P0, PT, R0, 0x11, !P6 ;  /* 0x000000110000780c */ /* 0x000fe40007704270 */
[----:B------:R-:W-:Y:S02]  /*d650*/  ISETP.NE.AND P6, PT, R19, RZ, PT ;  /* 0x000000ff1300720c */ /* 0x000fe40003fc5270 */
[----:B------:R-:W-:-:S04]  /*d660*/  ISETP.LT.OR P0, PT, R2, 0x12, P0 ;  /* 0x000000120200780c */ /* 0x000fc80000701670 */
[----:B------:R-:W-:Y:S02]  /*d670*/  FSEL R15, R39, -INF , !P0 ;  /* 0xff800000270f7808 */ /* 0x000fe40004000000 */
[----:B------:R-:W-:Y:S01]  /*d680*/  ISETP.GT.AND P0, PT, R0, 0x18, !P5 ;  /* 0x000000180000780c */ /* 0x000fe20006f04270 */
[----:B------:R-:W-:Y:S01]  /*d690*/  LDSM.16.MT88.4 R36, [R196] ;  /* 0x00000000c424783b */ /* 0x000fe20000004200 */
[----:B------:R-:W-:Y:S02]  /*d6a0*/  ISETP.NE.AND P5, PT, R20, RZ, PT ;  /* 0x000000ff1400720c */ /* 0x000fe40003fa5270 */
[----:B------:R-:W-:-:S04]  /*d6b0*/  ISETP.LT.OR P0, PT, R2, 0x19, P0 ;  /* 0x000000190200780c */ /* 0x000fc80000701670 */
[----:B------:R-:W-:Y:S02]  /*d6c0*/  FSEL R20, R32, -INF , !P0 ;  /* 0xff80000020147808 */ /* 0x000fe40004000000 */
[----:B------:R-:W-:Y:S01]  /*d6d0*/  ISETP.GT.AND P0, PT, R0, 0x19, !P4 ;  /* 0x000000190000780c */ /* 0x000fe20006704270 */
[----:B------:R-:W-:Y:S03]  /*d6e0*/  LDSM.16.MT88.4 R32, [R147+0x800] ;  /* 0x000800009320783b */ /* 0x000fe60000004200 */
        /* <DEDUP_REMOVED lines=14> */
[----:B------:R-:W-:Y:S01]  /*d7d0*/  ISETP.GT.AND P0, PT, R0, 0x29, !P6 ;  /* 0x000000290000780c */ /* 0x000fe20007704270 */
[----:B------:R-:W-:Y:S01]  /*d7e0*/  LDSM.16.MT88.4 R60, [R197] ;  /* 0x00000000c53c783b */ /* 0x000fe20000004200 */
[----:B------:R-:W-:Y:S02]  /*d7f0*/  LOP3.LUT P6, RZ, R215, 0x40, RZ, 0xc0, !PT ;  /* 0x00000040d7ff7812 */ /* 0x000fe400078cc0ff */
[----:B------:R-:W-:Y:S01]  /*d800*/  ISETP.LT.OR P0, PT, R2, 0x2a, P0 ;  /* 0x0000002a0200780c */ /* 0x000fe20000701670 */
[----:B------:R-:W1:Y:S03]  /*d810*/  SHFL.BFLY PT, R0, R9, 0x2, 0x1f ;  /* 0x0c401f0009007f89 */ /* 0x000e6600000e0000 */
[----:B------:R-:W-:-:S02]  /*d820*/  FSEL R80, R26, -INF , !P0 ;  /* 0xff8000001a507808 */ /* 0x000fc40004000000 */
        /* <DEDUP_REMOVED lines=10> */
[----:B------:R-:W-:Y:S01]  /*d8d0*/  FFMA.FTZ R3, R16, c[0x0][0x2d0], -R2 ;  /* 0x0000b40010037a23 */ /* 0x000fe20000010802 */
[----:B------:R-:W-:-:S03]  /*d8e0*/  FMNMX.FTZ R8, R15, R0, !PT ;  /* 0x000000000f087209 */ /* 0x000fc60007810000 */
[----:B------:R1:W-:Y:S01]  /*d8f0*/  MUFU.EX2 R109, R3 ;  /* 0x00000003006d7308 */ /* 0x0003e20000000800 */
[----:B------:R-:W-:-:S04]  /*d900*/  FMNMX.FTZ R8, R20, R8, !PT ;  /* 0x0000000814087209 */ /* 0x000fc80007810000 */
[----:B------:R-:W-:-:S04]  /*d910*/  FMNMX.FTZ R8, R44, R8, !PT ;  /* 0x000000082c087209 */ /* 0x000fc80007810000 */
[----:B------:R-:W-:-:S04]  /*d920*/  FMNMX.FTZ R8, R83, R8, !PT ;  /* 0x0000000853087209 */ /* 0x000fc80007810000 */
[----:B------:R-:W-:Y:S01]  /*d930*/  FMNMX.FTZ R8, R82, R8, !PT ;  /* 0x0000000852087209 */ /* 0x000fe20007810000 */
[----:B-1----:R-:W-:-:S03]  /*d940*/  FFMA.FTZ R3, R17, c[0x0][0x2d0], -R2 ;  /* 0x0000b40011037a23 */ /* 0x002fc60000010802 */
[----:B------:R-:W-:Y:S01]  /*d950*/  FMNMX.FTZ R8, R81, R8, !PT ;  /* 0x0000000851087209 */ /* 0x000fe20007810000 */
[----:B------:R1:W2:Y:S03]  /*d960*/  MUFU.EX2 R108, R3 ;  /* 0x00000003006c7308 */ /* 0x0002a60000000800 */
[----:B------:R-:W-:-:S05]  /*d970*/  FMNMX.FTZ R8, R80, R8, !PT ;  /* 0x0000000850087209 */ /* 0x000fca0007810000 */
[----:B------:R-:W3:Y:S01]  /*d980*/  SHFL.BFLY PT, R0, R8, 0x2, 0x1f ;  /* 0x0c401f0008007f89 */ /* 0x000ee200000e0000 */
[----:B-1----:R-:W-:Y:S01]  /*d990*/  FFMA.FTZ R3, R21, c[0x0][0x2d0], -R2 ;  /* 0x0000b40015037a23 */ /* 0x002fe20000010802 */
[----:B--2---:R-:W-:-:S03]  /*d9a0*/  F2FP.PACK_AB R16, R108, R109 ;  /* 0x0000006d6c10723e */ /* 0x004fc600000000ff */
[----:B------:R1:W-:Y:S01]  /*d9b0*/  MUFU.EX2 R117, R3 ;  /* 0x0000000300757308 */ /* 0x0003e20000000800 */
[----:B---3--:R-:W-:-:S05]  /*d9c0*/  FMNMX.FTZ R8, R8, R0, !PT ;  /* 0x0000000008087209 */ /* 0x008fca0007810000 */
[----:B------:R-:W2:Y:S01]  /*d9d0*/  SHFL.BFLY PT, R0, R8, 0x1, 0x1f ;  /* 0x0c201f0008007f89 */ /* 0x000ea200000e0000 */
[----:B-1----:R-:W-:-:S04]  /*d9e0*/  FFMA.FTZ R3, R22, c[0x0][0x2d0], -R2 ;  /* 0x0000b40016037a23 */ /* 0x002fc80000010802 */
[----:B------:R1:W3:Y:S02]  /*d9f0*/  MUFU.EX2 R116, R3 ;  /* 0x0000000300747308 */ /* 0x0002e40000000800 */
[----:B-1----:R-:W-:Y:S01]  /*da00*/  FFMA.FTZ R3, R23, c[0x0][0x2d0], -R2 ;  /* 0x0000b40017037a23 */ /* 0x002fe20000010802 */
[----:B---3--:R-:W-:Y:S02]  /*da10*/  F2FP.PACK_AB R18, R116, R117 ;  /* 0x000000757412723e */ /* 0x008fe400000000ff */
[----:B--2---:R-:W-:-:S03]  /*da20*/  FMNMX.FTZ R8, R8, R0, !PT ;  /* 0x0000000008087209 */ /* 0x004fc60007810000 */
[----:B------:R1:W-:Y:S01]  /*da30*/  MUFU.EX2 R118, R3 ;  /* 0x0000000300767308 */ /* 0x0003e20000000800 */
[C---:B------:R-:W-:Y:S01]  /*da40*/  FSETP.NEU.FTZ.AND P0, PT, R8.reuse, -INF , PT ;  /* 0xff8000000800780b */ /* 0x040fe20003f1d000 */
[----:B------:R-:W-:-:S05]  /*da50*/  FMUL.FTZ R0, R8, c[0x0][0x2d0] ;  /* 0x0000b40008007a20 */ /* 0x000fca0000410000 */
[----:B------:R-:W-:Y:S01]  /*da60*/  FSEL R0, R0, RZ, P0 ;  /* 0x000000ff00007208 */ /* 0x000fe20000000000 */
[----:B-1----:R-:W-:Y:S02]  /*da70*/  FFMA.FTZ R3, R24, c[0x0][0x2d0], -R2 ;  /* 0x0000b40018037a23 */ /* 0x002fe40000010802 */
[----:B------:R-:W1:Y:S02]  /*da80*/  LDSM.16.MT88.4 R24, [R147] ;  /* 0x000000009318783b */ /* 0x000e640000004200 */
[----:B------:R2:W-:Y:S02]  /*da90*/  MUFU.EX2 R126, R3 ;  /* 0x00000003007e7308 */ /* 0x0005e40000000800 */
[----:B--2---:R-:W-:-:S06]  /*daa0*/  FFMA.FTZ R3, R4, c[0x0][0x2d0], -R0 ;  /* 0x0000b40004037a23 */ /* 0x004fcc0000010800 */
[----:B------:R2:W-:Y:S02]  /*dab0*/  MUFU.EX2 R4, R3 ;  /* 0x0000000300047308 */ /* 0x0005e40000000800 */
[----:B--2---:R-:W-:-:S06]  /*dac0*/  FFMA.FTZ R3, R7, c[0x0][0x2d0], -R0 ;  /* 0x0000b40007037a23 */ /* 0x004fcc0000010800 */
[----:B------:R2:W3:Y:S02]  /*dad0*/  MUFU.EX2 R7, R3 ;  /* 0x0000000300077308 */ /* 0x0004e40000000800 */
[----:B--2---:R-:W-:Y:S01]  /*dae0*/  FFMA.FTZ R3, R12, c[0x0][0x2d0], -R0 ;  /* 0x0000b4000c037a23 */ /* 0x004fe20000010800 */
[----:B---3--:R-:W-:Y:S01]  /*daf0*/  F2FP.PACK_AB R17, R7, R4 ;  /* 0x000000040711723e */ /* 0x008fe200000000ff */
[----:B------:R-:W-:Y:S01]  /*db00*/  FADD.FTZ R4, R4, R7 ;  /* 0x0000000704047221 */ /* 0x000fe20000010000 */
[----:B------:R-:W-:-:S03]  /*db10*/  F2FP.PACK_AB R12, R126, R118 ;  /* 0x000000767e0c723e */ /* 0x000fc600000000ff */
[----:B------:R2:W3:Y:S02]  /*db20*/  MUFU.EX2 R124, R3 ;  /* 0x00000003007c7308 */ /* 0x0004e40000000800 */
[----:B--2---:R-:W-:Y:S02]  /*db30*/  FFMA.FTZ R3, R13, c[0x0][0x2d0], -R0 ;  /* 0x0000b4000d037a23 */ /* 0x004fe40000010800 */
[----:B---3--:R-:W-:-:S04]  /*db40*/  FADD.FTZ R7, R124, R4 ;  /* 0x000000047c077221 */ /* 0x008fc80000010000 */
[----:B------:R2:W3:Y:S02]  /*db50*/  MUFU.EX2 R127, R3 ;  /* 0x00000003007f7308 */ /* 0x0004e40000000800 */
[----:B--2---:R-:W-:Y:S01]  /*db60*/  FFMA.FTZ R3, R28, c[0x0][0x2d0], -R2 ;  /* 0x0000b4001c037a23 */ /* 0x004fe20000010802 */
[----:B---3--:R-:W-:-:S05]  /*db70*/  F2FP.PACK_AB R19, R127, R124 ;  /* 0x0000007c7f13723e */ /* 0x008fca00000000ff */
[----:B------:R2:W-:Y:S02]  /*db80*/  MUFU.EX2 R125, R3 ;  /* 0x00000003007d7308 */ /* 0x0005e40000000800 */
[----:B------:R-:W-:Y:S01]  /*db90*/  HMMA.16816.F32 R48, R16, R38, RZ ;  /* 0x000000261030723c */ /* 0x000fe200000018ff */
[----:B--2---:R-:W-:-:S07]  /*dba0*/  FFMA.FTZ R3, R29, c[0x0][0x2d0], -R2 ;  /* 0x0000b4001d037a23 */ /* 0x004fce0000010802 */
[C---:B-1----:R-:W-:Y:S01]  /*dbb0*/  HMMA.16816.F32 R28, R16.reuse, R24, RZ ;  /* 0x00000018101c723c */ /* 0x042fe200000018ff */
[----:B------:R1:W2:Y:S07]  /*dbc0*/  MUFU.EX2 R132, R3 ;  /* 0x0000000300847308 */ /* 0x0002ae0000000800 */
[----:B------:R-:W-:Y:S01]  /*dbd0*/  HMMA.16816.F32 R24, R16, R26, RZ ;  /* 0x0000001a1018723c */ /* 0x000fe200000018ff */
[----:B-1----:R-:W-:Y:S01]  /*dbe0*/  FFMA.FTZ R3, R14, c[0x0][0x2d0], -R0 ;  /* 0x0000b4000e037a23 */ /* 0x002fe20000010800 */
[----:B--2---:R-:W-:-:S03]  /*dbf0*/  F2FP.PACK_AB R14, R132, R125 ;  /* 0x0000007d840e723e */ /* 0x004fc600000000ff */
[----:B------:R1:W-:Y:S02]  /*dc00*/  MUFU.EX2 R76, R3 ;  /* 0x00000003004c7308 */ /* 0x0003e40000000800 */
[----:B-1----:R-:W-:-:S06]  /*dc10*/  FFMA.FTZ R3, R15, c[0x0][0x2d0], -R0 ;  /* 0x0000b4000f037a23 */ /* 0x002fcc0000010800 */
[----:B------:R1:W2:Y:S02]  /*dc20*/  MUFU.EX2 R77, R3 ;  /* 0x00000003004d7308 */ /* 0x0002a40000000800 */
[--C-:B-1----:R-:W-:Y:S01]  /*dc30*/  FFMA.FTZ R3, R20, c[0x0][0x2d0], -R0.reuse ;  /* 0x0000b40014037a23 */ /* 0x102fe20000010800 */
[----:B--2---:R-:W-:Y:S01]  /*dc40*/  F2FP.PACK_AB R13, R77, R76 ;  /* 0x0000004c4d0d723e */ /* 0x004fe200000000ff */
[C---:B------:R-:W-:Y:S04]  /*dc50*/  HMMA.16816.F32 R20, R16.reuse, R36, RZ ;  /* 0x000000241014723c */ /* 0x040fe800000018ff */
[----:B------:R1:W-:Y:S04]  /*dc60*/  MUFU.EX2 R79, R3 ;  /* 0x00000003004f7308 */ /* 0x0003e80000000800 */
[----:B------:R-:W-:Y:S01]  /*dc70*/  HMMA.16816.F32 R36, R16, R40, RZ ;  /* 0x000000281024723c */ /* 0x000fe200000018ff */
[----:B-1----:R-:W-:-:S02]  /*dc80*/  FFMA.FTZ R3, R44, c[0x0][0x2d0], -R0 ;  /* 0x0000b4002c037a23 */ /* 0x002fc40000010800 */
[----:B------:R-:W-:Y:S02]  /*dc90*/  LDSM.16.MT88.4 R44, [R196+0x1800] ;  /* 0x00180000c42c783b */ /* 0x000fe40000004200 */
[----:B------:R-:W1:Y:S02]  /*dca0*/  MUFU.EX2 R78, R3 ;  /* 0x00000003004e7308 */ /* 0x000e640000000800 */
[----:B-1----:R-:W-:-:S07]  /*dcb0*/  F2FP.PACK_AB R15, R78, R79 ;  /* 0x0000004f4e0f723e */ /* 0x002fce00000000ff */
[C---:B------:R-:W-:Y:S08]  /*dcc0*/  HMMA.16816.F32 R168, R12.reuse, R32, R28 ;  /* 0x000000200ca8723c */ /* 0x040ff0000000181c */
[----:B------:R-:W-:Y:S08]  /*dcd0*/  HMMA.16816.F32 R148, R12, R34, R24 ;  /* 0x000000220c94723c */ /* 0x000ff00000001818 */
[----:B------:R-:W-:Y:S01]  /*dce0*/  HMMA.16816.F32 R32, R16, R42, RZ ;  /* 0x0000002a1020723c */ /* 0x000fe200000018ff */
[----:B------:R-:W1:Y:S07]  /*dcf0*/  LDSM.16.MT88.4 R40, [R197+0x800] ;  /* 0x00080000c528783b */ /* 0x000e6e0000004200 */
[----:B------:R-:W-:Y:S08]  /*dd00*/  HMMA.16816.F32 R160, R12, R56, R20 ;  /* 0x000000380ca0723c */ /* 0x000ff00000001814 */
[----:B------:R-:W-:Y:S08]  /*dd10*/  HMMA.16816.F32 R20, R16, R68, RZ ;  /* 0x000000441014723c */ /* 0x000ff000000018ff */
[----:B------:R-:W-:Y:S01]  /*dd20*/  HMMA.16816.F32 R72, R12, R58, R48 ;  /* 0x0000003a0c48723c */ /* 0x000fe20000001830 */
[----:B------:R-:W2:Y:S04]  /*dd30*/  LDSM.16.MT88.4 R48, [R198+0x1800] ;  /* 0x00180000c630783b */ /* 0x000ea80000004200 */
[----:B------:R-:W-:Y:S03]  /*dd40*/  LDSM.16.MT88.4 R56, [R196+0x3000] ;  /* 0x00300000c438783b */ /* 0x000fe60000004200 */
[C---:B------:R-:W-:Y:S08]  /*dd50*/  HMMA.16816.F32 R28, R16.reuse, R60, RZ ;  /* 0x0000003c101c723c */ /* 0x040ff000000018ff */
[----:B------:R-:W-:Y:S01]  /*dd60*/  HMMA.16816.F32 R24, R16, R62, RZ ;  /* 0x0000003e1018723c */ /* 0x000fe200000018ff */
[----:B------:R-:W-:Y:S07]  /*dd70*/  LDSM.16.MT88.4 R60, [R196+0x2000] ;  /* 0x00200000c43c783b */ /* 0x000fee0000004200 */
[----:B------:R-:W-:Y:S01]  /*dd80*/  HMMA.16816.F32 R32, R12, R66, R32 ;  /* 0x000000420c20723c */ /* 0x000fe20000001820 */
[----:B------:R-:W-:-:S02]  /*dd90*/  IMAD.MOV.U32 R102, RZ, RZ, R72 ;  /* 0x000000ffff667224 */ /* 0x000fc400078e0048 */
[----:B------:R-:W-:Y:S02]  /*dda0*/  IMAD.MOV.U32 R101, RZ, RZ, R73 ;  /* 0x000000ffff657224 */ /* 0x000fe400078e0049 */
[----:B------:R-:W-:Y:S02]  /*ddb0*/  IMAD.MOV.U32 R100, RZ, RZ, R74 ;  /* 0x000000ffff647224 */ /* 0x000fe400078e004a */
[----:B------:R-:W-:Y:S01]  /*ddc0*/  IMAD.MOV.U32 R3, RZ, RZ, R75 ;  /* 0x000000ffff037224 */ /* 0x000fe200078e004b */
[C---:B------:R-:W-:Y:S01]  /*ddd0*/  HMMA.16816.F32 R20, R12.reuse, R52, R20 ;  /* 0x000000340c14723c */ /* 0x040fe20000001814 */
[----:B------:R-:W3:Y:S07]  /*dde0*/  LDSM.16.MT88.4 R72, [R197+0x1800] ;  /* 0x00180000c548783b */ /* 0x000eee0000004200 */
[C---:B------:R-:W-:Y:S01]  /*ddf0*/  HMMA.16816.F32 R152, R12.reuse, R64, R36 ;  /* 0x000000400c98723c */ /* 0x040fe20000001824 */
[----:B------:R-:W4:Y:S07]  /*de00*/  LDSM.16.MT88.4 R64, [R198+0x2000] ;  /* 0x00200000c640783b */ /* 0x000f2e0000004200 */
[----:B-1----:R-:W-:Y:S01]  /*de10*/  HMMA.16816.F32 R28, R12, R40, R28 ;  /* 0x000000280c1c723c */ /* 0x002fe2000000181c */
[----:B------:R-:W-:-:S02]  /*de20*/  IMAD.MOV.U32 R95, RZ, RZ, R32 ;  /* 0x000000ffff5f7224 */ /* 0x000fc400078e0020 */
[----:B------:R-:W-:Y:S02]  /*de30*/  IMAD.MOV.U32 R94, RZ, RZ, R33 ;  /* 0x000000ffff5e7224 */ /* 0x000fe400078e0021 */
[----:B------:R-:W-:Y:S02]  /*de40*/  IMAD.MOV.U32 R93, RZ, RZ, R34 ;  /* 0x000000ffff5d7224 */ /* 0x000fe400078e0022 */
[----:B------:R-:W-:Y:S01]  /*de50*/  IMAD.MOV.U32 R92, RZ, RZ, R35 ;  /* 0x000000ffff5c7224 */ /* 0x000fe200078e0023 */
[----:B------:R-:W-:Y:S01]  /*de60*/  HMMA.16816.F32 R24, R12, R42, R24 ;  /* 0x0000002a0c18723c */ /* 0x000fe20000001818 */
[----:B------:R-:W-:Y:S01]  /*de70*/  IMAD.MOV.U32 R104, RZ, RZ, R20 ;  /* 0x000000ffff687224 */ /* 0x000fe200078e0014 */
[----:B------:R-:W1:Y:S01]  /*de80*/  LDSM.16.MT88.4 R40, [R197+0x2000] ;  /* 0x00200000c528783b */ /* 0x000e620000004200 */
[----:B------:R-:W-:Y:S02]  /*de90*/  IMAD.MOV.U32 R103, RZ, RZ, R21 ;  /* 0x000000ffff677224 */ /* 0x000fe400078e0015 */
[----:B------:R-:W-:-:S02]  /*dea0*/  IMAD.MOV.U32 R53, RZ, RZ, R22 ;  /* 0x000000ffff357224 */ /* 0x000fc400078e0016 */
[----:B------:R-:W-:Y:S01]  /*deb0*/  IMAD.MOV.U32 R52, RZ, RZ, R23 ;  /* 0x000000ffff347224 */ /* 0x000fe200078e0017 */
[C---:B------:R-:W-:Y:S01]  /*dec0*/  HMMA.16816.F32 R32, R16.reuse, R70, RZ ;  /* 0x000000461020723c */ /* 0x040fe200000018ff */
[----:B------:R-:W-:Y:S07]  /*ded0*/  LDSM.16.MT88.4 R68, [R198+0x3000] ;  /* 0x00300000c644783b */ /* 0x000fee0000004200 */
[----:B--2---:R-:W-:Y:S01]  /*dee0*/  HMMA.16816.F32 R20, R16, R48, RZ ;  /* 0x000000301014723c */ /* 0x004fe200000018ff */
[----:B------:R-:W-:-:S02]  /*def0*/  IMAD.MOV.U32 R91, RZ, RZ, R28 ;  /* 0x000000ffff5b7224 */ /* 0x000fc400078e001c */
[----:B------:R-:W-:Y:S02]  /*df00*/  IMAD.MOV.U32 R90, RZ, RZ, R29 ;  /* 0x000000ffff5a7224 */ /* 0x000fe400078e001d */
[----:B------:R-:W-:Y:S02]  /*df10*/  IMAD.MOV.U32 R89, RZ, RZ, R30 ;  /* 0x000000ffff597224 */ /* 0x000fe400078e001e */
[----:B------:R-:W-:Y:S01]  /*df20*/  IMAD.MOV.U32 R88, RZ, RZ, R31 ;  /* 0x000000ffff587224 */ /* 0x000fe200078e001f */
[----:B------:R-:W-:Y:S01]  /*df30*/  MOV R96, R27 ;  /* 0x0000001b00607202 */ /* 0x000fe20000000f00 */
[----:B------:R-:W-:Y:S01]  /*df40*/  IMAD.MOV.U32 R99, RZ, RZ, R24 ;  /* 0x000000ffff637224 */ /* 0x000fe200078e0018 */
[----:B------:R-:W-:Y:S01]  /*df50*/  HMMA.16816.F32 R36, R16, R50, RZ ;  /* 0x000000321024723c */ /* 0x000fe200000018ff */
[----:B------:R-:W-:Y:S01]  /*df60*/  IMAD.MOV.U32 R98, RZ, RZ, R25 ;  /* 0x000000ffff627224 */ /* 0x000fe200078e0019 */
[----:B------:R-:W-:Y:S01]  /*df70*/  LDSM.16.MT88.4 R48, [R196+0x3800] ;  /* 0x00380000c430783b */ /* 0x000fe20000004200 */
[----:B------:R-:W-:-:S05]  /*df80*/  IMAD.MOV.U32 R97, RZ, RZ, R26 ;  /* 0x000000ffff617224 */ /* 0x000fca00078e001a */
[C---:B------:R-:W-:Y:S08]  /*df90*/  HMMA.16816.F32 R28, R16.reuse, R44, RZ ;  /* 0x0000002c101c723c */ /* 0x040ff000000018ff */
[----:B------:R-:W-:Y:S01]  /*dfa0*/  HMMA.16816.F32 R24, R16, R46, RZ ;  /* 0x0000002e1018723c */ /* 0x000fe200000018ff */
[----:B------:R-:W2:Y:S07]  /*dfb0*/  LDSM.16.MT88.4 R44, [R147+0x3000] ;  /* 0x00300000932c783b */ /* 0x000eae0000004200 */
[----:B------:R-:W-:Y:S08]  /*dfc0*/  HMMA.16816.F32 R248, R12, R54, R32 ;  /* 0x000000360cf8723c */ /* 0x000ff00000001820 */
[----:B---3--:R-:W-:Y:S07]  /*dfd0*/  HMMA.16816.F32 R32, R16, R72, RZ ;  /* 0x000000481020723c */ /* 0x008fee00000018ff */
[----:B------:R-:W-:Y:S01]  /*dfe0*/  IMAD.MOV.U32 R73, RZ, RZ, R105 ;  /* 0x000000ffff497224 */ /* 0x000fe200078e0069 */
[----:B----4-:R-:W-:Y:S07]  /*dff0*/  HMMA.16816.F32 R192, R12, R64, R20 ;  /* 0x000000400cc0723c */ /* 0x010fee0000001814 */
[----:B------:R-:W-:Y:S01]  /*e000*/  IMAD.MOV.U32 R64, RZ, RZ, R104 ;  /* 0x000000ffff407224 */ /* 0x000fe200078e0068 */
[----:B------:R-:W-:Y:S01]  /*e010*/  HMMA.16816.F32 R20, R16, R74, RZ ;  /* 0x0000004a1014723c */ /* 0x000fe200000018ff */
[----:B------:R-:W-:-:S07]  /*e020*/  IMAD.MOV.U32 R65, RZ, RZ, R103 ;  /* 0x000000ffff417224 */ /* 0x000fce00078e0067 */
[C---:B------:R-:W-:Y:S07]  /*e030*/  HMMA.16816.F32 R188, R12.reuse, R66, R36 ;  /* 0x000000420cbc723c */ /* 0x040fee0000001824 */
[----:B------:R-:W-:Y:S01]  /*e040*/  IMAD.MOV.U32 R66, RZ, RZ, R53 ;  /* 0x000000ffff427224 */ /* 0x000fe200078e0035 */
[C---:B-1----:R-:W-:Y:S01]  /*e050*/  HMMA.16816.F32 R180, R12.reuse, R40, R32 ;  /* 0x000000280cb4723c */ /* 0x042fe20000001820 */
[----:B------:R-:W-:Y:S02]  /*e060*/  IMAD.MOV.U32 R67, RZ, RZ, R52 ;  /* 0x000000ffff437224 */ /* 0x000fe400078e0034 */
[----:B------:R-:W1:Y:S05]  /*e070*/  LDSM.16.MT88.4 R52, [R147+0x3800] ;  /* 0x003800009334783b */ /* 0x000e6a0000004200 */
[----:B------:R-:W-:Y:S01]  /*e080*/  HMMA.16816.F32 R184, R12, R42, R20 ;  /* 0x0000002a0cb8723c */ /* 0x000fe20000001814 */
[----:B------:R-:W-:Y:S07]  /*e090*/  LDSM.16.MT88.4 R40, [R197+0x3000] ;  /* 0x00300000c528783b */ /* 0x000fee0000004200 */
[C---:B--2---:R-:W-:Y:S07]  /*e0a0*/  HMMA.16816.F32 R32, R16.reuse, R46, RZ ;  /* 0x0000002e1020723c */ /* 0x044fee00000018ff */
[----:B------:R-:W-:Y:S01]  /*e0b0*/  IMAD.MOV.U32 R46, RZ, RZ, R97 ;  /* 0x000000ffff2e7224 */ /* 0x000fe200078e0061 */
[----:B------:R-:W-:Y:S01]  /*e0c0*/  HMMA.16816.F32 R36, R16, R44, RZ ;  /* 0x0000002c1024723c */ /* 0x000fe200000018ff */
[----:B------:R-:W-:-:S06]  /*e0d0*/  IMAD.MOV.U32 R47, RZ, RZ, R96 ;  /* 0x000000ffff2f7224 */ /* 0x000fcc00078e0060 */
[----:B------:R-:W-:Y:S01]  /*e0e0*/  IMAD.MOV.U32 R44, RZ, RZ, R99 ;  /* 0x000000ffff2c7224 */ /* 0x000fe200078e0063 */
[----:B------:R-:W-:Y:S01]  /*e0f0*/  HMMA.16816.F32 R216, R12, R60, R28 ;  /* 0x0000003c0cd8723c */ /* 0x000fe2000000181c */
[----:B------:R-:W-:-:S07]  /*e100*/  MOV R45, R98 ;  /* 0x00000062002d7202 */ /* 0x000fce0000000f00 */
[----:B------:R-:W-:Y:S01]  /*e110*/  HMMA.16816.F32 R244, R12, R62, R24 ;  /* 0x0000003e0cf4723c */ /* 0x000fe20000001818 */
[----:B------:R-:W2:Y:S07]  /*e120*/  LDSM.16.MT88.4 R60, [R198+0x3800] ;  /* 0x00380000c63c783b */ /* 0x000eae0000004200 */
[C---:B------:R-:W-:Y:S07]  /*e130*/  HMMA.16816.F32 R24, R16.reuse, R58, RZ ;  /* 0x0000003a1018723c */ /* 0x040fee00000018ff */
[----:B------:R-:W-:Y:S01]  /*e140*/  IMAD.MOV.U32 R58, RZ, RZ, R89 ;  /* 0x000000ffff3a7224 */ /* 0x000fe200078e0059 */
[----:B------:R-:W-:Y:S01]  /*e150*/  HMMA.16816.F32 R28, R16, R56, RZ ;  /* 0x00000038101c723c */ /* 0x000fe200000018ff */
[----:B------:R-:W-:-:S06]  /*e160*/  IMAD.MOV.U32 R59, RZ, RZ, R88 ;  /* 0x000000ffff3b7224 */ /* 0x000fcc00078e0058 */
[----:B------:R-:W-:Y:S01]  /*e170*/  IMAD.MOV.U32 R56, RZ, RZ, R91 ;  /* 0x000000ffff387224 */ /* 0x000fe200078e005b */
[----:B------:R-:W-:Y:S01]  /*e180*/  HMMA.16816.F32 R20, R16, R68, RZ ;  /* 0x000000441014723c */ /* 0x000fe200000018ff */
[----:B------:R-:W-:-:S07]  /*e190*/  IMAD.MOV.U32 R57, RZ, RZ, R90 ;  /* 0x000000ffff397224 */ /* 0x000fce00078e005a */
[C---:B-1----:R-:W-:Y:S01]  /*e1a0*/  HMMA.16816.F32 R88, R12.reuse, R54, R32 ;  /* 0x000000360c58723c */ /* 0x042fe20000001820 */
[----:B------:R-:W1:Y:S06]  /*e1b0*/  LDSM.16.MT88.4 R32, [R197+0x3800] ;  /* 0x00380000c520783b */ /* 0x000e6c0000004200 */
[----:B------:R-:W-:Y:S01]  /*e1c0*/  IMAD.MOV.U32 R54, RZ, RZ, R93 ;  /* 0x000000ffff367224 */ /* 0x000fe200078e005d */
[C---:B------:R-:W-:Y:S01]  /*e1d0*/  HMMA.16816.F32 R96, R12.reuse, R52, R36 ;  /* 0x000000340c60723c */ /* 0x040fe20000001824 */
[----:B------:R-:W-:Y:S01]  /*e1e0*/  MOV R55, R92 ;  /* 0x0000005c00377202 */ /* 0x000fe20000000f00 */
[----:B------:R-:W3:Y:S05]  /*e1f0*/  LDSM.16.MT88.4 R36, [R147+0x4800] ;  /* 0x004800009324783b */ /* 0x000eea0000004200 */
[----:B------:R-:W-:Y:S01]  /*e200*/  IMAD.MOV.U32 R52, RZ, RZ, R95 ;  /* 0x000000ffff347224 */ /* 0x000fe200078e005f */
[----:B--2---:R-:W-:Y:S01]  /*e210*/  HMMA.16816.F32 R104, R12, R60, R20 ;  /* 0x0000003c0c68723c */ /* 0x004fe20000001814 */
[----:B------:R-:W-:-:S07]  /*e220*/  IMAD.MOV.U32 R53, RZ, RZ, R94 ;  /* 0x000000ffff357224 */ /* 0x000fce00078e005e */
[----:B------:R-:W-:Y:S07]  /*e230*/  HMMA.16816.F32 R92, R12, R50, R24 ;  /* 0x000000320c5c723c */ /* 0x000fee0000001818 */
[----:B------:R-:W-:Y:S01]  /*e240*/  IMAD.MOV.U32 R51, RZ, RZ, R3 ;  /* 0x000000ffff337224 */ /* 0x000fe200078e0003 */
[----:B------:R-:W-:Y:S01]  /*e250*/  HMMA.16816.F32 R24, R16, R40, RZ ;  /* 0x000000281018723c */ /* 0x000fe200000018ff */
[----:B------:R-:W-:Y:S02]  /*e260*/  FADD.FTZ R3, R109, R108 ;  /* 0x0000006c6d037221 */ /* 0x000fe40000010000 */
[----:B------:R-:W-:-:S02]  /*e270*/  IMAD.MOV.U32 R50, RZ, RZ, R100 ;  /* 0x000000ffff327224 */ /* 0x000fc400078e0064 */
[----:B------:R-:W-:-:S03]  /*e280*/  FADD.FTZ R3, R117, R3 ;  /* 0x0000000375037221 */ /* 0x000fc60000010000 */
[----:B------:R-:W-:Y:S01]  /*e290*/  HMMA.16816.F32 R20, R16, R42, RZ ;  /* 0x0000002a1014723c */ /* 0x000fe200000018ff */
[----:B------:R-:W-:Y:S01]  /*e2a0*/  FADD.FTZ R3, R116, R3 ;  /* 0x0000000374037221 */ /* 0x000fe20000010000 */
[----:B------:R-:W-:Y:S03]  /*e2b0*/  LDSM.16.MT88.4 R40, [R197+0x1000] ;  /* 0x00100000c528783b */ /* 0x000fe60000004200 */
[----:B------:R-:W-:-:S03]  /*e2c0*/  FADD.FTZ R3, R118, R3 ;  /* 0x0000000376037221 */ /* 0x000fc60000010000 */
[----:B------:R-:W-:Y:S01]  /*e2d0*/  HMMA.16816.F32 R176, R12, R48, R28 ;  /* 0x000000300cb0723c */ /* 0x000fe2000000181c */
[----:B------:R-:W-:-:S04]  /*e2e0*/  FADD.FTZ R3, R126, R3 ;  /* 0x000000037e037221 */ /* 0x000fc80000010000 */
[----:B------:R-:W-:Y:S02]  /*e2f0*/  FADD.FTZ R4, R125, R3 ;  /* 0x000000037d047221 */ /* 0x000fe40000010000 */
[----:B------:R-:W-:Y:S01]  /*e300*/  IMAD.MOV.U32 R48, RZ, RZ, R102 ;  /* 0x000000ffff307224 */ /* 0x000fe200078e0066 */
[C---:B-1----:R-:W-:Y:S01]  /*e310*/  HMMA.16816.F32 R172, R12.reuse, R32, R24 ;  /* 0x000000200cac723c */ /* 0x042fe20000001818 */
[----:B------:R-:W1:Y:S01]  /*e320*/  LDSM.16.MT88.4 R24, [R147+0x5000] ;  /* 0x005000009318783b */ /* 0x000e620000004200 */
[----:B------:R-:W-:Y:S02]  /*e330*/  IMAD.MOV.U32 R49, RZ, RZ, R101 ;  /* 0x000000ffff317224 */ /* 0x000fe400078e0065 */
[----:B------:R-:W-:Y:S02]  /*e340*/  FADD.FTZ R3, R127, R7 ;  /* 0x000000077f037221 */ /* 0x000fe40000010000 */
[----:B------:R-:W-:Y:S02]  /*e350*/  FFMA.FTZ R7, R86, c[0x0][0x2d0], -R2 ;  /* 0x0000b40056077a23 */ /* 0x000fe40000010802 */
[----:B------:R-:W-:Y:S01]  /*e360*/  HMMA.16816.F32 R112, R12, R34, R20 ;  /* 0x000000220c70723c */ /* 0x000fe20000001814 */
[----:B------:R-:W-:-:S02]  /*e370*/  FADD.FTZ R33, R132, R4 ;  /* 0x0000000484217221 */ /* 0x000fc40000010000 */
[--C-:B------:R-:W-:Y:S02]  /*e380*/  FFMA.FTZ R32, R87, c[0x0][0x2d0], -R2.reuse ;  /* 0x0000b40057207a23 */ /* 0x100fe40000010802 */
[----:B------:R-:W-:Y:S02]  /*e390*/  FADD.FTZ R3, R76, R3 ;  /* 0x000000034c037221 */ /* 0x000fe40000010000 */
[--C-:B------:R-:W-:Y:S01]  /*e3a0*/  FFMA.FTZ R35, R85, c[0x0][0x2d0], -R2.reuse ;  /* 0x0000b40055237a23 */ /* 0x100fe20000010802 */
[C---:B---3--:R-:W-:Y:S01]  /*e3b0*/  HMMA.16816.F32 R20, R16.reuse, R36, RZ ;  /* 0x000000241014723c */ /* 0x048fe200000018ff */
[----:B------:R-:W-:Y:S02]  /*e3c0*/  FFMA.FTZ R34, R84, c[0x0][0x2d0], -R2 ;  /* 0x0000b40054227a23 */ /* 0x000fe40000010802 */
[----:B------:R-:W-:Y:S02]  /*e3d0*/  FADD.FTZ R2, R77, R3 ;  /* 0x000000034d027221 */ /* 0x000fe40000010000 */
[----:B------:R-:W-:Y:S01]  /*e3e0*/  FFMA.FTZ R3, R83, c[0x0][0x2d0], -R0 ;  /* 0x0000b40053037a23 */ /* 0x000fe20000010800 */
[----:B------:R-:W-:Y:S01]  /*e3f0*/  MUFU.EX2 R35, R35 ;  /* 0x0000002300237308 */ /* 0x000fe20000000800 */
[----:B------:R-:W-:Y:S01]  /*e400*/  FADD.FTZ R2, R79, R2 ;  /* 0x000000024f027221 */ /* 0x000fe20000010000 */
[----:B------:R-:W-:Y:S01]  /*e410*/  HMMA.16816.F32 R28, R16, R70, RZ ;  /* 0x00000046101c723c */ /* 0x000fe200000018ff */
[----:B------:R-:W-:-:S05]  /*e420*/  FFMA.FTZ R4, R82, c[0x0][0x2d0], -R0 ;  /* 0x0000b40052047a23 */ /* 0x000fca0000010800 */
[----:B------:R-:W-:Y:S10]  /*e430*/  MUFU.EX2 R3, R3 ;  /* 0x0000000300037308 */ /* 0x000ff40000000800 */
[C---:B-1----:R-:W-:Y:S08]  /*e440*/  HMMA.16816.F32 R108, R12.reuse, R24, R20 ;  /* 0x000000180c6c723c */ /* 0x042ff00000001814 */
[----:B------:R-:W-:Y:S01]  /*e450*/  HMMA.16816.F32 R100, R12, R62, R28 ;  /* 0x0000003e0c64723c */ /* 0x000fe2000000181c */
[----:B------:R-:W1:Y:S07]  /*e460*/  LDSM.16.MT88.4 R28, [R196+0x4800] ;  /* 0x00480000c41c783b */ /* 0x000e6e0000004200 */
[----:B------:R-:W-:Y:S11]  /*e470*/  HMMA.16816.F32 R20, R16, R38, RZ ;  /* 0x000000261014723c */ /* 0x000ff600000018ff */
[----:B------:R-:W-:Y:S11]  /*e480*/  @!UPT UIADD3 URZ, URZ, URZ, URZ ;  /* 0x0000003f3f3ff290 */ /* 0x000ff6000fffe03f */
[----:B------:R-:W-:Y:S02]  /*e490*/  @!UPT UIADD3 URZ, URZ, URZ, URZ ;  /* 0x0000003f3f3ff290 */ /* 0x000fe4000fffe03f */
[----:B------:R-:W-:Y:S01]  /*e4a0*/  HMMA.16816.F32 R120, R12, R26, R20 ;  /* 0x0000001a0c78723c */ /* 0x000fe20000001814 */
[----:B------:R-:W2:Y:S07]  /*e4b0*/  LDSM.16.MT88.4 R24, [R196+0x5000] ;  /* 0x00500000c418783b */ /* 0x000eae0000004200 */
[----:B-1----:R-:W-:Y:S11]  /*e4c0*/  HMMA.16816.F32 R20, R16, R28, RZ ;  /* 0x0000001c1014723c */ /* 0x002ff600000018ff */
[----:B------:R-:W-:Y:S11]  /*e4d0*/  @!UPT UIADD3 URZ, URZ, URZ, URZ ;  /* 0x0000003f3f3ff290 */ /* 0x000ff6000fffe03f */
[----:B------:R-:W-:Y:S02]  /*e4e0*/  @!UPT UIADD3 URZ, URZ, URZ, URZ ;  /* 0x0000003f3f3ff290 */ /* 0x000fe4000fffe03f */
[----:B--2---:R-:W-:Y:S08]  /*e4f0*/  HMMA.16816.F32 R116, R12, R24, R20 ;  /* 0x000000180c74723c */ /* 0x004ff00000001814 */
[----:B------:R-:W-:Y:S01]  /*e500*/  HMMA.16816.F32 R20, R16, R30, RZ ;  /* 0x0000001e1014723c */ /* 0x000fe200000018ff */
[----:B------:R-:W1:Y:S11]  /*e510*/  LDSM.16.MT88.4 R28, [R198+0x4800] ;  /* 0x00480000c61c783b */ /* 0x000e760000004200 */
[----:B------:R-:W-:Y:S11]  /*e520*/  @!UPT UIADD3 URZ, URZ, URZ, URZ ;  /* 0x0000003f3f3ff290 */ /* 0x000ff6000fffe03f */
[----:B------:R-:W-:Y:S01]  /*e530*/  @!UPT UIADD3 URZ, URZ, URZ, URZ ;  /* 0x0000003f3f3ff290 */ /* 0x000fe2000fffe03f */
[----:B------:R-:W-:Y:S01]  /*e540*/  HMMA.16816.F32 R128, R12, R26, R20 ;  /* 0x0000001a0c80723c */ /* 0x000fe20000001814 */
[----:B------:R-:W2:Y:S07]  /*e550*/  LDSM.16.MT88.4 R24, [R198+0x5000] ;  /* 0x00500000c618783b */ /* 0x000eae0000004200 */
[----:B-1----:R-:W-:Y:S01]  /*e560*/  HMMA.16816.F32 R20, R16, R28, RZ ;  /* 0x0000001c1014723c */ /* 0x002fe200000018ff */
[----:B------:R-:W-:Y:S08]  /*e570*/  MUFU.EX2 R29, R32 ;  /* 0x00000020001d7308 */ /* 0x000ff00000000800 */
[----:B------:R-:W1:Y:S11]  /*e580*/  MUFU.EX2 R28, R7 ;  /* 0x00000007001c7308 */ /* 0x000e760000000800 */
[----:B------:R-:W-:Y:S04]  /*e590*/  @!UPT UIADD3 URZ, URZ, URZ, URZ ;  /* 0x0000003f3f3ff290 */ /* 0x000fe8000fffe03f */
[----:B--2---:R-:W-:Y:S01]  /*e5a0*/  HMMA.16816.F32 R124, R12, R24, R20 ;  /* 0x000000180c7c723c */ /* 0x004fe20000001814 */
[----:B-1----:R-:W-:-:S06]  /*e5b0*/  F2FP.PACK_AB R136, R28, R29 ;  /* 0x0000001d1c88723e */ /* 0x002fcc00000000ff */
[----:B------:R-:W-:Y:S01]  /*e5c0*/  FFMA.FTZ R25, R80, c[0x0][0x2d0], -R0 ;  /* 0x0000b40050197a23 */ /* 0x000fe20000010800 */
[----:B------:R-:W-:Y:S01]  /*e5d0*/  HMMA.16816.F32 R20, R16, R30, RZ ;  /* 0x0000001e1014723c */ /* 0x000fe200000018ff */
[----:B------:R-:W-:Y:S02]  /*e5e0*/  FADD.FTZ R24, R78, R2 ;  /* 0x000000024e187221 */ /* 0x000fe40000010000 */
[----:B------:R-:W1:Y:S02]  /*e5f0*/  MUFU.EX2 R2, R4 ;  /* 0x0000000400027308 */ /* 0x000e640000000800 */
[----:B-1----:R-:W-:Y:S11]  /*e600*/  F2FP.PACK_AB R137, R2, R3 ;  /* 0x000000030289723e */ /* 0x002ff600000000ff */
[----:B------:R-:W-:Y:S08]  /*e610*/  @!UPT UIADD3 URZ, URZ, URZ, URZ ;  /* 0x0000003f3f3ff290 */ /* 0x000ff0000fffe03f */
[----:B------:R-:W-:Y:S01]  /*e620*/  HMMA.16816.F32 R132, R12, R26, R20 ;  /* 0x0000001a0c84723c */ /* 0x000fe20000001814 */
[----:B------:R-:W1:Y:S01]  /*e630*/  LDSM.16.MT88.4 R20, [R197+0x4800] ;  /* 0x00480000c514783b */ /* 0x000e620000004200 */
[----:B------:R-:W2:Y:S05]  /*e640*/  MUFU.EX2 R27, R34 ;  /* 0x00000022001b7308 */ /* 0x000eaa0000000800 */
[----:B------:R-:W-:Y:S02]  /*e650*/  FFMA.FTZ R26, R81, c[0x0][0x2d0], -R0 ;  /* 0x0000b400511a7a23 */ /* 0x000fe40000010800 */
[----:B------:R-:W-:Y:S01]  /*e660*/  FADD.FTZ R0, R29, R33 ;  /* 0x000000211d007221 */ /* 0x000fe20000010000 */
[----:B------:R-:W3:Y:S01]  /*e670*/  LDSM.16.MT88.4 R80, [R147+0x4000] ;  /* 0x004000009350783b */ /* 0x000ee20000004200 */
[----:B------:R-:W-:Y:S01]  /*e680*/  MUFU.EX2 R4, R26 ;  /* 0x0000001a00047308 */ /* 0x000fe20000000800 */
[----:B------:R-:W-:-:S02]  /*e690*/  IMAD.MOV.U32 R33, RZ, RZ, R73 ;  /* 0x000000ffff217224 */ /* 0x000fc400078e0049 */
[----:B------:R-:W-:Y:S01]  /*e6a0*/  FADD.FTZ R7, R28, R0 ;  /* 0x000000001c077221 */ /* 0x000fe20000010000 */
[----:B------:R-:W-:Y:S03]  /*e6b0*/  LDSM.16.MT88.4 R72, [R197+0x2800] ;  /* 0x00280000c548783b */ /* 0x000fe60000004200 */
[----:B------:R-:W-:Y:S01]  /*e6c0*/  FADD.FTZ R7, R35, R7 ;  /* 0x0000000723077221 */ /* 0x000fe20000010000 */
[----:B------:R-:W4:Y:S01]  /*e6d0*/  MUFU.EX2 R0, R25 ;  /* 0x0000001900007308 */ /* 0x000f220000000800 */
[C---:B--2---:R-:W-:Y:S02]  /*e6e0*/  F2FP.PACK_AB R138, R27.reuse, R35 ;  /* 0x000000231b8a723e */ /* 0x044fe400000000ff */
[----:B------:R-:W-:Y:S01]  /*e6f0*/  FADD.FTZ R229, R27, R7 ;  /* 0x000000071be57221 */ /* 0x000fe20000010000 */
[----:B----4-:R-:W-:Y:S01]  /*e700*/  F2FP.PACK_AB R139, R0, R4 ;  /* 0x00000004008b723e */ /* 0x010fe200000000ff */
[C---:B-1----:R-:W-:Y:S08]  /*e710*/  HMMA.16816.F32 R28, R16.reuse, R20, RZ ;  /* 0x00000014101c723c */ /* 0x042ff000000018ff */
[----:B------:R-:W-:Y:S07]  /*e720*/  HMMA.16816.F32 R20, R16, R22, RZ ;  /* 0x000000161014723c */ /* 0x000fee00000018ff */
[----:B------:R-:W-:Y:S01]  /*e730*/  FADD.FTZ R16, R3, R24 ;  /* 0x0000001803107221 */ /* 0x000fe20000010000 */
[----:B---3--:R-:W-:Y:S01]  /*e740*/  HMMA.16816.F32 R76, R136, R80, R96 ;  /* 0x00000050884c723c */ /* 0x008fe20000001860 */
[----:B------:R-:W2:Y:S02]  /*e750*/  LDL R3, [R1+0x58] ;  /* 0x0000580001037983 */ /* 0x000ea40000100800 */
[----:B------:R-:W-:-:S02]  /*e760*/  FADD.FTZ R16, R2, R16 ;  /* 0x0000001002107221 */ /* 0x000fc40000010000 */
[----:B------:R-:W-:Y:S02]  /*e770*/  LDSM.16.MT88.4 R96, [R198+0x4000] ;  /* 0x00400000c660783b */ /* 0x000fe40000004200 */
[----:B------:R-:W-:Y:S01]  /*e780*/  FADD.FTZ R7, R4, R16 ;  /* 0x0000001004077221 */ /* 0x000fe20000010000 */
[C---:B------:R-:W-:Y:S01]  /*e790*/  HMMA.16816.F32 R80, R136.reuse, R82, R88 ;  /* 0x000000528850723c */ /* 0x040fe20000001858 */
[----:B------:R-:W2:Y:S01]  /*e7a0*/  LDL R4, [R1+0x64] ;  /* 0x0000640001047983 */ /* 0x000ea20000100800 */
[----:B------:R-:W-:Y:S02]  /*e7b0*/  IMAD.MOV.U32 R32, RZ, RZ, c[0x0][0x32c] ;  /* 0x0000cb00ff207624 */ /* 0x000fe400078e00ff */
[----:B------:R-:W-:Y:S01]  /*e7c0*/  FADD.FTZ R230, R0, R7 ;  /* 0x0000000700e67221 */ /* 0x000fe20000010000 */
[----:B------:R-:W1:Y:S03]  /*e7d0*/  LDSM.16.MT88.4 R88, [R196+0x4000] ;  /* 0x00400000c458783b */ /* 0x000e660000004200 */
[C---:B------:R-:W-:Y:S01]  /*e7e0*/  HMMA.16816.F32 R160, R136.reuse, R156, R160 ;  /* 0x0000009c88a0723c */ /* 0x040fe200000018a0 */
[----:B------:R-:W-:Y:S07]  /*e7f0*/  LDSM.16.MT88.4 R16, [R197+0x5000] ;  /* 0x00500000c510783b */ /* 0x000fee0000004200 */
[C---:B------:R-:W-:Y:S01]  /*e800*/  HMMA.16816.F32 R156, R136.reuse, R158, R48 ;  /* 0x0000009e889c723c */ /* 0x040fe20000001830 */
[----:B------:R-:W3:Y:S07]  /*e810*/  LDSM.16.MT88.4 R48, [R147+0x2800] ;  /* 0x002800009330783b */ /* 0x000eee0000004200 */
[C---:B------:R-:W-:Y:S01]  /*e820*/  HMMA.16816.F32 R36, R136.reuse, R40, R56 ;  /* 0x000000288824723c */ /* 0x040fe20000001838 */
[----:B------:R-:W-:Y:S07]  /*e830*/  LDSM.16.MT88.4 R56, [R196+0x2800] ;  /* 0x00280000c438783b */ /* 0x000fee0000004200 */
[C---:B------:R-:W-:Y:S08]  /*e840*/  HMMA.16816.F32 R40, R136.reuse, R42, R44 ;  /* 0x0000002a8828723c */ /* 0x040ff0000000182c */
[C---:B------:R-:W-:Y:S08]  /*e850*/  HMMA.16816.F32 R168, R136.reuse, R164, R168 ;  /* 0x000000a488a8723c */ /* 0x040ff000000018a8 */
[C---:B-1----:R-:W-:Y:S08]  /*e860*/  HMMA.16816.F32 R84, R136.reuse, R88, R176 ;  /* 0x000000588854723c */ /* 0x042ff000000018b0 */
[C---:B------:R-:W-:Y:S08]  /*e870*/  HMMA.16816.F32 R88, R136.reuse, R90, R92 ;  /* 0x0000005a8858723c */ /* 0x040ff0000000185c */
[C---:B------:R-:W-:Y:S01]  /*e880*/  HMMA.16816.F32 R92, R136.reuse, R96, R104 ;  /* 0x00000060885c723c */ /* 0x040fe20000001868 */
[----:B------:R-:W1:Y:S07]  /*e890*/  LDSM.16.MT88.4 R104, [R197+0x4000] ;  /* 0x00400000c568783b */ /* 0x000e6e0000004200 */
[C---:B------:R-:W-:Y:S08]  /*e8a0*/  HMMA.16816.F32 R96, R136.reuse, R98, R100 ;  /* 0x000000628860723c */ /* 0x040ff00000001864 */
[C---:B---3--:R-:W-:Y:S01]  /*e8b0*/  HMMA.16816.F32 R44, R136.reuse, R48, R64 ;  /* 0x00000030882c723c */ /* 0x048fe20000001840 */
[----:B------:R-:W3:Y:S07]  /*e8c0*/  LDSM.16.MT88.4 R64, [R198+0x2800] ;  /* 0x00280000c640783b */ /* 0x000eee0000004200 */
[----:B------:R-:W-:Y:S01]  /*e8d0*/  HMMA.16816.F32 R164, R136, R166, R148 ;  /* 0x000000a688a4723c */ /* 0x000fe20000001894 */
[----:B------:R-:W4:Y:S07]  /*e8e0*/  LDSM.16.MT88.4 R148, [R198+0x1000] ;  /* 0x00100000c694783b */ /* 0x000f2e0000004200 */
[C---:B------:R-:W-:Y:S08]  /*e8f0*/  HMMA.16816.F32 R28, R12.reuse, R16, R28 ;  /* 0x000000100c1c723c */ /* 0x040ff0000000181c */
[----:B------:R-:W-:Y:S01]  /*e900*/  HMMA.16816.F32 R20, R12, R18, R20 ;  /* 0x000000120c14723c */ /* 0x000fe20000001814 */
[----:B------:R-:W-:Y:S07]  /*e910*/  LDSM.16.MT88.4 R12, [R197+0x5800] ;  /* 0x00580000c50c783b */ /* 0x000fee0000004200 */
[C---:B-1----:R-:W-:Y:S08]  /*e920*/  HMMA.16816.F32 R100, R136.reuse, R104, R172 ;  /* 0x000000688864723c */ /* 0x042ff000000018ac */
[C---:B------:R-:W-:Y:S01]  /*e930*/  HMMA.16816.F32 R104, R136.reuse, R106, R112 ;  /* 0x0000006a8868723c */ /* 0x040fe20000001870 */
[----:B------:R-:W1:Y:S07]  /*e940*/  LDSM.16.MT88.4 R112, [R147+0x5800] ;  /* 0x005800009370783b */ /* 0x000e6e0000004200 */
[C---:B---3--:R-:W-:Y:S08]  /*e950*/  HMMA.16816.F32 R60, R136.reuse, R64, R192 ;  /* 0x00000040883c723c */ /* 0x048ff000000018c0 */
[C---:B----4-:R-:W-:Y:S08]  /*e960*/  HMMA.16816.F32 R152, R136.reuse, R148, R152 ;  /* 0x000000948898723c */ /* 0x050ff00000001898 */
[C---:B------:R-:W-:Y:S08]  /*e970*/  HMMA.16816.F32 R68, R136.reuse, R72, R180 ;  /* 0x000000488844723c */ /* 0x040ff000000018b4 */
[C---:B------:R-:W-:Y:S08]  /*e980*/  HMMA.16816.F32 R48, R136.reuse, R50, R248 ;  /* 0x000000328830723c */ /* 0x040ff000000018f8 */
[C---:B-1----:R-:W-:Y:S08]  /*e990*/  HMMA.16816.F32 R108, R136.reuse, R112, R108 ;  /* 0x00000070886c723c */ /* 0x042ff0000000186c */
[----:B------:R-:W-:Y:S01]  /*e9a0*/  HMMA.16816.F32 R112, R136, R114, R120 ;  /* 0x000000728870723c */ /* 0x000fe20000001878 */
[----:B------:R-:W1:Y:S01]  /*e9b0*/  LDSM.16.MT88.4 R120, [R196+0x5800] ;  /* 0x00580000c478783b */ /* 0x000e620000004200 */
[----:B------:R-:W-:-:S04]  /*e9c0*/  IMAD.SHL.U32 R194, R221, 0x80, RZ ;  /* 0x00000080ddc27824 */ /* 0x000fc800078e00ff */
[----:B------:R-:W-:Y:S02]  /*e9d0*/  @P6 IMAD.HI.U32 R2, R194, c[0x0][0x2c8], RZ ;  /* 0x0000b200c2026a27 */ /* 0x000fe400078e00ff */
[----:B------:R-:W-:Y:S02]  /*e9e0*/  HMMA.16816.F32 R148, R136, R150, R52 ;  /* 0x000000968894723c */ /* 0x000fe40000001834 */
[----:B------:R-:W-:-:S06]  /*e9f0*/  IMAD.MOV.U32 R0, RZ, RZ, R194 ;  /* 0x000000ffff007224 */ /* 0x000fcc00078e00c2 */
[C---:B------:R-:W-:Y:S08]  /*ea00*/  HMMA.16816.F32 R64, R136.reuse, R66, R188 ;  /* 0x000000428840723c */ /* 0x040ff000000018bc */
[C---:B------:R-:W-:Y:S08]  /*ea10*/  HMMA.16816.F32 R72, R136.reuse, R74, R184 ;  /* 0x0000004a8848723c */ /* 0x040ff000000018b8 */
[C---:B-1----:R-:W-:Y:S08]  /*ea20*/  HMMA.16816.F32 R116, R136.reuse, R120, R116 ;  /* 0x000000788874723c */ /* 0x042ff00000001874 */
[----:B------:R-:W-:Y:S01]  /*ea30*/  HMMA.16816.F32 R120, R136, R122, R128 ;  /* 0x0000007a8878723c */ /* 0x000fe20000001880 */
[----:B------:R-:W1:Y:S01]  /*ea40*/  LDSM.16.MT88.4 R128, [R198+0x5800] ;  /* 0x00580000c680783b */ /* 0x000e620000004200 */
[----:B------:R-:W-:-:S02]  /*ea50*/  @P6 SHF.R.U32.HI R0, RZ, c[0x0][0x2cc], R2 ;  /* 0x0000b300ff006a19 */ /* 0x000fc40000011602 */
[----:B------:R-:W-:-:S04]  /*ea60*/  ISETP.GE.AND P6, PT, R32, 0x1, PT ;  /* 0x000000012000780c */ /* 0x000fc80003fc6270 */
[----:B------:R-:W-:Y:S01]  /*ea70*/  HMMA.16816.F32 R52, R136, R56, R216 ;  /* 0x000000388834723c */ /* 0x000fe200000018d8 */
[----:B------:R-:W-:-:S07]  /*ea80*/  IADD3 R221, R33, -0x2, RZ ;  /* 0xfffffffe21dd7810 */ /* 0x000fce0007ffe0ff */
[C---:B------:R-:W-:Y:S08]  /*ea90*/  HMMA.16816.F32 R56, R136.reuse, R58, R244 ;  /* 0x0000003a8838723c */ /* 0x040ff000000018f4 */
[C---:B-1----:R-:W-:Y:S08]  /*eaa0*/  HMMA.16816.F32 R124, R136.reuse, R128, R124 ;  /* 0x00000080887c723c */ /* 0x042ff0000000187c */
[C---:B------:R-:W-:Y:S08]  /*eab0*/  HMMA.16816.F32 R128, R136.reuse, R130, R132 ;  /* 0x000000828880723c */ /* 0x040ff00000001884 */
[C---:B------:R-:W-:Y:S08]  /*eac0*/  HMMA.16816.F32 R132, R136.reuse, R12, R28 ;  /* 0x0000000c8884723c */ /* 0x040ff0000000181c */
[----:B------:R-:W-:Y:S01]  /*ead0*/  HMMA.16816.F32 R136, R136, R14, R20 ;  /* 0x0000000e8888723c */ /* 0x000fe20000001814 */
[----:B--2---:R-:W-:-:S04]  /*eae0*/  IADD3 R0, -R3, R4, R0 ;  /* 0x0000000403007210 */ /* 0x004fc80007ffe100 */
        /* <DEDUP_REMOVED lines=12> */
.L_x_1919:
[----:B------:R-:W-:-:S13]  /*ebb0*/  ISETP.NE.AND P0, PT, R32, 0x1, PT ;  /* 0x000000012000780c */ /* 0x000fda0003f05270 */
[----:B------:R-:W-:-:S05]  /*ebc0*/  @P0 IMAD.HI.U32 R0, R2, c[0x0][0x330], RZ ;  /* 0x0000cc0002000a27 */ /* 0x000fca00078e00ff */
[----:B------:R-:W-:Y:S02]  /*ebd0*/  @P0 SHF.R.U32.HI R2, RZ, c[0x0][0x334], R0 ;  /* 0x0000cd00ff020a19 */ /* 0x000fe40000011600 */
.L_x_1920:
[----:B------:R-:W-:Y:S05]  /*ebe0*/  BSYNC B0 ;  /* 0x0000000000007941 */ /* 0x000fea0003800000 */
.L_x_1918:
[----:B------:R-:W-:-:S05]  /*ebf0*/  IMAD R2, R2, R32, c[0x0][0x32c] ;  /* 0x0000cb0002027624 */ /* 0x000fca00078e0220 */
[----:B------:R-:W-:-:S05]  /*ec00*/  IMNMX R3, R3, R2, PT ;  /* 0x0000000203037217 */ /* 0x000fca0003800200 */
.L_x_1917:
[----:B------:R-:W-:-:S05]  /*ec10*/  IMAD.HI R3, R3, 0x2aaaaaab, RZ ;  /* 0x2aaaaaab03037827 */ /* 0x000fca00078e02ff */
[----:B------:R-:W-:-:S04]  /*ec20*/  SHF.R.U32.HI R0, RZ, 0x1f, R3 ;  /* 0x0000001fff007819 */ /* 0x000fc80000011603 */
[----:B------:R-:W-:-:S04]  /*ec30*/  LEA.HI.SX32 R3, R3, R0, 0x1d ;  /* 0x0000000003037211 */ /* 0x000fc800078feaff */
[----:B------:R-:W-:-:S04]  /*ec40*/  IMNMX R195, R235, R3, !PT ;  /* 0x00000003ebc37217 */ /* 0x000fc80007800200 */
[----:B------:R-:W-:-:S13]  /*ec50*/  ISETP.GE.AND P0, PT, R221, R195, PT ;  /* 0x000000c3dd00720c */ /* 0x000fda0003f06270 */
[----:B------:R-:W-:Y:S05]  /*ec60*/  @!P0 BRA `(.L_x_1921) ;  /* 0x00003a5000008947 */ /* 0x000fea0003800000 */
.L_x_1934:
[----:B------:R-:W-:Y:S04]  /*ec70*/  DEPBAR.LE SB0, 0x0 ;  /* 0x000080000000791a */ /* 0x000fe80000000000 */
[----:B------:R-:W-:Y:S01]  /*ec80*/  WARPSYNC 0xffffffff ;  /* 0xffffffff00007948 */ /* 0x000fe20003800000 */
[----:B------:R-:W-:Y:S01]  /*ec90*/  BAR.SYNC.DEFER_BLOCKING 0x0 ;  /* 0x0000000000007b1d */ /* 0x000fe20000010000 */
[----:B------:R-:W-:Y:S02]  /*eca0*/  ISETP.GT.AND P0, PT, R235, R221, PT ;  /* 0x000000ddeb00720c */ /* 0x000fe40003f04270 */
[C---:B------:R-:W-:Y:S02]  /*ecb0*/  LOP3.LUT P3, RZ, R215.reuse, 0x800, RZ, 0xc0, !PT ;  /* 0x00000800d7ff7812 */ /* 0x040fe4000786c0ff */
[C---:B------:R-:W-:Y:S02]  /*ecc0*/  LOP3.LUT P6, RZ, R215.reuse, 0x400, RZ, 0xc0, !PT ;  /* 0x00000400d7ff7812 */ /* 0x040fe400078cc0ff */
[C---:B------:R-:W-:Y:S02]  /*ecd0*/  LOP3.LUT P5, RZ, R215.reuse, 0x200, RZ, 0xc0, !PT ;  /* 0x00000200d7ff7812 */ /* 0x040fe400078ac0ff */
[----:B------:R-:W-:Y:S01]  /*ece0*/  LOP3.LUT P4, RZ, R215, 0x100, RZ, 0xc0, !PT ;  /* 0x00000100d7ff7812 */ /* 0x000fe2000788c0ff */
[----:B------:R1:W2:Y:S01]  /*ecf0*/  LDSM.16.M88.4 R32, [R199] ;  /* 0x00000000c720783b */ /* 0x0002a20000000200 */
[----:B------:R-:W-:Y:S03]  /*ed00*/  BSSY B0, `(.L_x_1922) ;  /* 0x0000042000007945 */ /* 0x000fe60003800000 */
[----:B------:R1:W3:Y:S04]  /*ed10*/  LDSM.16.M88.4 R16, [R146] ;  /* 0x000000009210783b */ /* 0x0002e80000000200 */
[----:B------:R1:W4:Y:S04]  /*ed20*/  LDSM.16.M88.4 R24, [R146+0x800] ;  /* 0x000800009218783b */ /* 0x0003280000000200 */
[----:B------:R1:W1:Y:S04]  /*ed30*/  LDSM.16.M88.4 R172, [R146+0x1000] ;  /* 0x0010000092ac783b */ /* 0x0002680000000200 */
[----:B------:R1:W1:Y:S04]  /*ed40*/  LDSM.16.M88.4 R176, [R200] ;  /* 0x00000000c8b0783b */ /* 0x0002680000000200 */
[----:B------:R1:W1:Y:S04]  /*ed50*/  LDSM.16.M88.4 R180, [R203] ;  /* 0x00000000cbb4783b */ /* 0x0002680000000200 */
[----:B------:R1:W1:Y:S04]  /*ed60*/  LDSM.16.M88.4 R184, [R213] ;  /* 0x00000000d5b8783b */ /* 0x0002680000000200 */
[----:B------:R1:W1:Y:S01]  /*ed70*/  LDSM.16.M88.4 R188, [R214] ;  /* 0x00000000d6bc783b */ /* 0x0002620000000200 */
[----:B------:R-:W-:-:S05]  /*ed80*/  @P0 BRA `(.L_x_1923) ;  /* 0x0000039000000947 */ /* 0x000fca0003800000 */
[----:B------:R-:W-:Y:S01]  /*ed90*/  SHF.R.S32.HI R0, RZ, 0x1f, R221 ;  /* 0x0000001fff007819 */ /* 0x000fe200000114dd */
[C---:B------:R-:W-:Y:S01]  /*eda0*/  IMAD.WIDE.U32 R2, R221.reuse, c[0x0][0x208], RZ ;  /* 0x00008200dd027a25 */ /* 0x040fe200078e00ff */
[----:B------:R-:W5:Y:S03]  /*edb0*/  S2R R7, SR_TID.X ;  /* 0x0000000000077919 */ /* 0x000f660000002100 */
[----:B------:R-:W-:Y:S04]  /*edc0*/  IMAD R0, R0, c[0x0][0x208], RZ ;  /* 0x0000820000007a24 */ /* 0x000fe800078e02ff */
[----:B------:R-:W-:Y:S04]  /*edd0*/  IMAD R0, R221, c[0x0][0x20c], R0 ;  /* 0x00008300dd007a24 */ /* 0x000fe800078e0200 */
[----:B------:R-:W-:Y:S02]  /*ede0*/  IMAD.IADD R0, R3, 0x1, R0 ;  /* 0x0000000103007824 */ /* 0x000fe400078e0200 */
[----:B------:R-:W-:Y:S04]  /*edf0*/  IMAD.WIDE.U32 R2, R2, 0x30, RZ ;  /* 0x0000003002027825 */ /* 0x000fe800078e00ff */
[----:B------:R-:W-:Y:S01]  /*ee00*/  IMAD R0, R0, 0x30, RZ ;  /* 0x0000003000007824 */ /* 0x000fe200078e02ff */
[-C--:B------:R-:W-:Y:S03]  /*ee10*/  IADD3 R4, P0, R226, R2.reuse, RZ ;  /* 0x00000002e2047210 */ /* 0x080fe60007f1e0ff */
[----:B------:R-:W-:Y:S01]  /*ee20*/  IMAD.IADD R0, R3, 0x1, R0 ;  /* 0x0000000103007824 */ /* 0x000fe200078e0200 */
[----:B-----5:R-:W-:Y:S03]  /*ee30*/  ISETP.GT.AND P2, PT, R7, 0x7f, PT ;  /* 0x0000007f0700780c */ /* 0x020fe60003f44270 */
[----:B------:R-:W-:Y:S01]  /*ee40*/  IMAD.X R3, R0, 0x1, R228, P0 ;  /* 0x0000000100037824 */ /* 0x000fe200000e06e4 */
[C---:B------:R-:W-:Y:S04]  /*ee50*/  LEA R12, P0, R4.reuse, c[0x0][0x1f8], 0x1 ;  /* 0x00007e00040c7a11 */ /* 0x040fe800078008ff */
[----:B------:R-:W-:Y:S02]  /*ee60*/  LEA.HI.X R13, R4, c[0x0][0x1fc], R3, 0x1, P0 ;  /* 0x00007f00040d7a11 */ /* 0x000fe400000f0c03 */
[----:B------:R-:W-:Y:S03]  /*ee70*/  IADD3 R3, P1, P0, R2, 0x40, R226 ;  /* 0x0000004002037810 */ /* 0x000fe6000783e0e2 */
[----:B------:R-:W-:Y:S01]  /*ee80*/  @!PT LDS RZ, [RZ] ;  /* 0x00000000fffff984 */ /* 0x000fe20000000800 */
[----:B------:R-:W-:Y:S01]  /*ee90*/  @!PT LDS RZ, [RZ] ;  /* 0x00000000fffff984 */ /* 0x000fe20000000800 */
[----:B------:R-:W-:Y:S01]  /*eea0*/  @!PT LDS RZ, [RZ] ;  /* 0x00000000fffff984 */ /* 0x000fe20000000800 */
[----:B------:R5:W-:Y:S01]  /*eeb0*/  LDGSTS.E.BYPASS.LTC128B.128 [R220+0x4080], [R12.64], !P3 ;  /* 0x040800000cdc7fae */ /* 0x000be2000d901d4c */
[----:B------:R-:W-:Y:S02]  /*eec0*/  IADD3.X R4, R0, RZ, R228, P1, P0 ;  /* 0x000000ff00047210 */ /* 0x000fe40000fe04e4 */
[C---:B-----5:R-:W-:Y:S04]  /*eed0*/  LEA R12, P0, R3.reuse, c[0x0][0x1f8], 0x1 ;  /* 0x00007e00030c7a11 */ /* 0x060fe800078008ff */
[----:B------:R-:W-:Y:S01]  /*eee0*/  LEA.HI.X R13, R3, c[0x0][0x1fc], R4, 0x1, P0 ;  /* 0x00007f00030d7a11 */ /* 0x000fe200000f0c04 */
[----:B------:R-:W-:Y:S01]  /*eef0*/  @!P2 IMAD.MOV.U32 R3, RZ, RZ, c[0x0][0x208] ;  /* 0x00008200ff03a624 */ /* 0x000fe200078e00ff */
[----:B------:R-:W-:Y:S03]  /*ef00*/  IADD3 R4, P1, P0, R2, 0x80, R226 ;  /* 0x0000008002047810 */ /* 0x000fe6000783e0e2 */
[----:B------:R5:W-:Y:S02]  /*ef10*/  LDGSTS.E.BYPASS.LTC128B.128 [R220+0x5880], [R12.64], !P6 ;  /* 0x058800000cdc7fae */ /* 0x000be4000f101d4c */
[----:B-----5:R-:W-:Y:S01]  /*ef20*/  IADD3.X R13, R0, RZ, R228, P1, P0 ;  /* 0x000000ff000d7210 */ /* 0x020fe20000fe04e4 */
[----:B------:R-:W-:Y:S01]  /*ef30*/  @!P2 IMAD.MOV.U32 R12, RZ, RZ, c[0x0][0x20c] ;  /* 0x00008300ff0ca624 */ /* 0x000fe200078e00ff */
[----:B------:R-:W-:Y:S04]  /*ef40*/  IADD3 R7, P1, P0, R2, 0xc0, R226 ;  /* 0x000000c002077810 */ /* 0x000fe8000783e0e2 */
[----:B------:R-:W-:Y:S02]  /*ef50*/  IADD3.X R14, R0, RZ, R228, P1, P0 ;  /* 0x000000ff000e7210 */ /* 0x000fe40000fe04e4 */
[C---:B------:R-:W-:Y:S04]  /*ef60*/  @!P2 LEA R2, P0, R3.reuse, R2, 0x5 ;  /* 0x000000020302a211 */ /* 0x040fe800078028ff */
[----:B------:R-:W-:Y:S02]  /*ef70*/  @!P2 LEA.HI.X R0, R3, R0, R12, 0x5, P0 ;  /* 0x000000000300a211 */ /* 0x000fe400000f2c0c */
[C---:B------:R-:W-:Y:S04]  /*ef80*/  LEA R12, P0, R4.reuse, c[0x0][0x1f8], 0x1 ;  /* 0x00007e00040c7a11 */ /* 0x040fe800078008ff */
[----:B------:R-:W-:Y:S05]  /*ef90*/  LEA.HI.X R13, R4, c[0x0][0x1fc], R13, 0x1, P0 ;  /* 0x00007f00040d7a11 */ /* 0x000fea00000f0c0d */
[----:B------:R5:W-:Y:S02]  /*efa0*/  LDGSTS.E.BYPASS.LTC128B.128 [R220+0x7080], [R12.64], !P5 ;  /* 0x070800000cdc7fae */ /* 0x000be4000e901d4c */
[C---:B-----5:R-:W-:Y:S04]  /*efb0*/  LEA R12, P0, R7.reuse, c[0x0][0x1f8], 0x1 ;  /* 0x00007e00070c7a11 */ /* 0x060fe800078008ff */
[----:B------:R-:W-:Y:S02]  /*efc0*/  LEA.HI.X R13, R7, c[0x0][0x1fc], R14, 0x1, P0 ;  /* 0x00007f00070d7a11 */ /* 0x000fe400000f0c0e */
[----:B------:R-:W-:Y:S03]  /*efd0*/  @!P2 IADD3 R3, P0, R2, R226, RZ ;  /* 0x000000e20203a210 */ /* 0x000fe60007f1e0ff */
[----:B------:R5:W-:Y:S02]  /*efe0*/  LDGSTS.E.BYPASS.LTC128B.128 [R220+0x8880], [R12.64], !P4 ;  /* 0x088800000cdc7fae */ /* 0x000be4000e101d4c */
[----:B------:R-:W-:Y:S01]  /*eff0*/  @!P2 IMAD.X R4, R0, 0x1, R228, P0 ;  /* 0x000000010004a824 */ /* 0x000fe200000e06e4 */
[C---:B-----5:R-:W-:Y:S04]  /*f000*/  @!P2 LEA R12, P0, R3.reuse, c[0x0][0x1f8], 0x1 ;  /* 0x00007e00030caa11 */ /* 0x060fe800078008ff */
[----:B------:R-:W-:Y:S02]  /*f010*/  @!P2 LEA.HI.X R13, R3, c[0x0][0x1fc], R4, 0x1, P0 ;  /* 0x00007f00030daa11 */ /* 0x000fe400000f0c04 */
[----:B------:R-:W-:Y:S03]  /*f020*/  @!P2 IADD3 R3, P1, P0, R2, 0x40, R226 ;  /* 0x000000400203a810 */ /* 0x000fe6000783e0e2 */
[----:B------:R5:W-:Y:S01]  /*f030*/  @!P2 LDGSTS.E.BYPASS.LTC128B.128 [R223+0x5080], [R12.64], !P3 ;  /* 0x050800000cdfafae */ /* 0x000be2000d901d4c */
[----:B------:R-:W-:Y:S02]  /*f040*/  @!P2 IADD3.X R4, R0, RZ, R228, P1, P0 ;  /* 0x000000ff0004a210 */ /* 0x000fe40000fe04e4 */
[C---:B-----5:R-:W-:Y:S04]  /*f050*/  @!P2 LEA R12, P0, R3.reuse, c[0x0][0x1f8], 0x1 ;  /* 0x00007e00030caa11 */ /* 0x060fe800078008ff */
[----:B------:R-:W-:Y:S02]  /*f060*/  @!P2 LEA.HI.X R13, R3, c[0x0][0x1fc], R4, 0x1, P0 ;  /* 0x00007f00030daa11 */ /* 0x000fe400000f0c04 */
[----:B------:R-:W-:Y:S03]  /*f070*/  @!P2 IADD3 R3, P1, P0, R2, 0x80, R226 ;  /* 0x000000800203a810 */ /* 0x000fe6000783e0e2 */
[----:B------:R5:W-:Y:S01]  /*f080*/  @!P2 LDGSTS.E.BYPASS.LTC128B.128 [R223+0x6880], [R12.64], !P6 ;  /* 0x068800000cdfafae */ /* 0x000be2000f101d4c */
[----:B------:R-:W-:Y:S02]  /*f090*/  @!P2 IADD3.X R7, R0, RZ, R228, P1, P0 ;  /* 0x000000ff0007a210 */ /* 0x000fe40000fe04e4 */
[----:B------:R-:W-:Y:S04]  /*f0a0*/  @!P2 IADD3 R4, P1, P0, R2, 0xc0, R226 ;  /* 0x000000c00204a810 */ /* 0x000fe8000783e0e2 */
[----:B------:R-:W-:Y:S02]  /*f0b0*/  @!P2 IADD3.X R0, R0, RZ, R228, P1, P0 ;  /* 0x000000ff0000a210 */ /* 0x000fe40000fe04e4 */
[C---:B-----5:R-:W-:Y:S04]  /*f0c0*/  @!P2 LEA R12, P0, R3.reuse, c[0x0][0x1f8], 0x1 ;  /* 0x00007e00030caa11 */ /* 0x060fe800078008ff */
[----:B------:R-:W-:Y:S02]  /*f0d0*/  @!P2 LEA.HI.X R13, R3, c[0x0][0x1fc], R7, 0x1, P0 ;  /* 0x00007f00030daa11 */ /* 0x000fe400000f0c07 */
[C---:B------:R-:W-:Y:S03]  /*f0e0*/  @!P2 LEA R2, P0, R4.reuse, c[0x0][0x1f8], 0x1 ;  /* 0x00007e000402aa11 */ /* 0x040fe600078008ff */
[----:B------:R4:W-:Y:S01]  /*f0f0*/  @!P2 LDGSTS.E.BYPASS.LTC128B.128 [R223+0x8080], [R12.64], !P5 ;  /* 0x080800000cdfafae */ /* 0x0009e2000e901d4c */
[----:B------:R-:W-:Y:S05]  /*f100*/  @!P2 LEA.HI.X R3, R4, c[0x0][0x1fc], R0, 0x1, P0 ;  /* 0x00007f000403aa11 */ /* 0x000fea00000f0c00 */
[----:B------:R4:W-:Y:S04]  /*f110*/  @!P2 LDGSTS.E.BYPASS.LTC128B.128 [R223+0x9880], [R2.64], !P4 ;  /* 0x0988000002dfafae */ /* 0x0009e8000e101d4c */
.L_x_1923:
[----:B------:R-:W-:Y:S05]  /*f120*/  BSYNC B0 ;  /* 0x0000000000007941 */ /* 0x000fea0003800000 */
.L_x_1922:
[C---:B--234-:R-:W-:Y:S01]  /*f130*/  HMMA.16816.F32 R12, R32.reuse, R16, RZ ;  /* 0x00000010200c723c */ /* 0x05cfe200000018ff */
[----:B------:R-:W0:Y:S01]  /*f140*/  LDGDEPBAR ;  /* 0x00000000000079af */ /* 0x000e220000000000 */
[----:B------:R-:W-:Y:S01]  /*f150*/  BSSY B0, `(.L_x_1924) ;  /* 0x0000109000007945 */ /* 0x000fe20003800000 */
[----:B------:R-:W-:Y:S05]  /*f160*/  ISETP.GT.AND P0, PT, R221, R235, PT ;  /* 0x000000ebdd00720c */ /* 0x000fea0003f04270 */
[C---:B------:R-:W-:Y:S08]  /*f170*/  HMMA.16816.F32 R16, R32.reuse, R18, RZ ;  /* 0x000000122010723c */ /* 0x040ff000000018ff */
[C---:B------:R-:W-:Y:S08]  /*f180*/  HMMA.16816.F32 R20, R32.reuse, R24, RZ ;  /* 0x000000182014723c */ /* 0x040ff000000018ff */
[C---:B------:R-:W-:Y:S08]  /*f190*/  HMMA.16816.F32 R24, R32.reuse, R26, RZ ;  /* 0x0000001a2018723c */ /* 0x040ff000000018ff */
[C---:B-1----:R-:W-:Y:S08]  /*f1a0*/  HMMA.16816.F32 R28, R32.reuse, R172, RZ ;  /* 0x000000ac201c723c */ /* 0x042ff000000018ff */
[----:B------:R-:W-:Y:S01]  /*f1b0*/  HMMA.16816.F32 R32, R32, R174, RZ ;  /* 0x000000ae2020723c */ /* 0x000fe200000018ff */
[----:B------:R-:W-:Y:S07]  /*f1c0*/  LDSM.16.M88.4 R172, [R202] ;  /* 0x00000000caac783b */ /* 0x000fee0000000200 */
[C---:B------:R-:W-:Y:S08]  /*f1d0*/  HMMA.16816.F32 R12, R176.reuse, R180, R12 ;  /* 0x000000b4b00c723c */ /* 0x040ff0000000180c */
[C---:B------:R-:W-:Y:S01]  /*f1e0*/  HMMA.16816.F32 R16, R176.reuse, R182, R16 ;  /* 0x000000b6b010723c */ /* 0x040fe20000001810 */
[----:B------:R-:W1:Y:S07]  /*f1f0*/  LDSM.16.M88.4 R180, [R145] ;  /* 0x0000000091b4783b */ /* 0x000e6e0000000200 */
[C---:B------:R-:W-:Y:S08]  /*f200*/  HMMA.16816.F32 R20, R176.reuse, R184, R20 ;  /* 0x000000b8b014723c */ /* 0x040ff00000001814 */
[C---:B------:R-:W-:Y:S01]  /*f210*/  HMMA.16816.F32 R24, R176.reuse, R186, R24 ;  /* 0x000000bab018723c */ /* 0x040fe20000001818 */
[----:B------:R-:W-:Y:S07]  /*f220*/  LDSM.16.M88.4 R184, [R145+0x1000] ;  /* 0x0010000091b8783b */ /* 0x000fee0000000200 */
[C---:B------:R-:W-:Y:S08]  /*f230*/  HMMA.16816.F32 R28, R176.reuse, R188, R28 ;  /* 0x000000bcb01c723c */ /* 0x040ff0000000181c */
[----:B------:R-:W-:Y:S01]  /*f240*/  HMMA.16816.F32 R32, R176, R190, R32 ;  /* 0x000000beb020723c */ /* 0x000fe20000001820 */
[----:B------:R-:W2:Y:S07]  /*f250*/  LDSM.16.M88.4 R176, [R145+0x800] ;  /* 0x0008000091b0783b */ /* 0x000eae0000000200 */
[C---:B-1----:R-:W-:Y:S08]  /*f260*/  HMMA.16816.F32 R12, R172.reuse, R180, R12 ;  /* 0x000000b4ac0c723c */ /* 0x042ff0000000180c */
[C---:B------:R-:W-:Y:S01]  /*f270*/  HMMA.16816.F32 R16, R172.reuse, R182, R16 ;  /* 0x000000b6ac10723c */ /* 0x040fe20000001810 */
[----:B------:R-:W-:Y:S07]  /*f280*/  LDSM.16.M88.4 R180, [R10] ;  /* 0x000000000ab4783b */ /* 0x000fee0000000200 */
[C---:B--2---:R-:W-:Y:S08]  /*f290*/  HMMA.16816.F32 R20, R172.reuse, R176, R20 ;  /* 0x000000b0ac14723c */ /* 0x044ff00000001814 */
[C---:B------:R-:W-:Y:S01]  /*f2a0*/  HMMA.16816.F32 R24, R172.reuse, R178, R24 ;  /* 0x000000b2ac18723c */ /* 0x040fe20000001818 */
[----:B------:R-:W1:Y:S07]  /*f2b0*/  LDSM.16.M88.4 R176, [R201] ;  /* 0x00000000c9b0783b */ /* 0x000e6e0000000200 */
[C---:B------:R-:W-:Y:S08]  /*f2c0*/  HMMA.16816.F32 R28, R172.reuse, R184, R28 ;  /* 0x000000b8ac1c723c */ /* 0x040ff0000000181c */
[----:B------:R-:W-:Y:S01]  /*f2d0*/  HMMA.16816.F32 R32, R172, R186, R32 ;  /* 0x000000baac20723c */ /* 0x000fe20000001820 */
[----:B------:R-:W2:Y:S07]  /*f2e0*/  LDSM.16.M88.4 R172, [R10+0x800] ;  /* 0x000800000aac783b */ /* 0x000eae0000000200 */
[----:B------:R-:W3:Y:S01]  /*f2f0*/  LDSM.16.M88.4 R184, [R10+0x1000] ;  /* 0x001000000ab8783b */ /* 0x000ee20000000200 */
[C---:B-1----:R-:W-:Y:S08]  /*f300*/  HMMA.16816.F32 R12, R176.reuse, R180, R12 ;  /* 0x000000b4b00c723c */ /* 0x042ff0000000180c */
[C---:B------:R-:W-:Y:S01]  /*f310*/  HMMA.16816.F32 R16, R176.reuse, R182, R16 ;  /* 0x000000b6b010723c */ /* 0x040fe20000001810 */
[----:B------:R-:W-:Y:S07]  /*f320*/  LDSM.16.M88.4 R180, [R146+0x1800] ;  /* 0x0018000092b4783b */ /* 0x000fee0000000200 */
[C---:B--2---:R-:W-:Y:S08]  /*f330*/  HMMA.16816.F32 R20, R176.reuse, R172, R20 ;  /* 0x000000acb014723c */ /* 0x044ff00000001814 */
[C---:B------:R-:W-:Y:S01]  /*f340*/  HMMA.16816.F32 R24, R176.reuse, R174, R24 ;  /* 0x000000aeb018723c */ /* 0x040fe20000001818 */
[----:B------:R-:W1:Y:S07]  /*f350*/  LDSM.16.M88.4 R172, [R199+0x4000] ;  /* 0x00400000c7ac783b */ /* 0x000e6e0000000200 */
[C---:B---3--:R-:W-:Y:S08]  /*f360*/  HMMA.16816.F32 R28, R176.reuse, R184, R28 ;  /* 0x000000b8b01c723c */ /* 0x048ff0000000181c */
[----:B------:R-:W-:Y:S01]  /*f370*/  HMMA.16816.F32 R32, R176, R186, R32 ;  /* 0x000000bab020723c */ /* 0x000fe20000001820 */
[----:B------:R-:W2:Y:S07]  /*f380*/  LDSM.16.M88.4 R176, [R146+0x2000] ;  /* 0x0020000092b0783b */ /* 0x000eae0000000200 */
[----:B------:R-:W3:Y:S01]  /*f390*/  LDSM.16.M88.4 R184, [R146+0x2800] ;  /* 0x0028000092b8783b */ /* 0x000ee20000000200 */
[C---:B-1----:R-:W-:Y:S08]  /*f3a0*/  HMMA.16816.F32 R12, R172.reuse, R180, R12 ;  /* 0x000000b4ac0c723c */ /* 0x042ff0000000180c */
[C---:B------:R-:W-:Y:S01]  /*f3b0*/  HMMA.16816.F32 R16, R172.reuse, R182, R16 ;  /* 0x000000b6ac10723c */ /* 0x040fe20000001810 */
[----:B------:R-:W-:Y:S07]  /*f3c0*/  LDSM.16.M88.4 R180, [R206] ;  /* 0x00000000ceb4783b */ /* 0x000fee0000000200 */
[C---:B--2---:R-:W-:Y:S08]  /*f3d0*/  HMMA.16816.F32 R20, R172.reuse, R176, R20 ;  /* 0x000000b0ac14723c */ /* 0x044ff00000001814 */
[C---:B------:R-:W-:Y:S01]  /*f3e0*/  HMMA.16816.F32 R24, R172.reuse, R178, R24 ;  /* 0x000000b2ac18723c */ /* 0x040fe20000001818 */
[----:B------:R-:W1:Y:S07]  /*f3f0*/  LDSM.16.M88.4 R176, [R200+0x4000] ;  /* 0x00400000c8b0783b */ /* 0x000e6e0000000200 */
[C---:B---3--:R-:W-:Y:S08]  /*f400*/  HMMA.16816.F32 R28, R172.reuse, R184, R28 ;  /* 0x000000b8ac1c723c */ /* 0x048ff0000000181c */
[----:B------:R-:W-:Y:S01]  /*f410*/  HMMA.16816.F32 R32, R172, R186, R32 ;  /* 0x000000baac20723c */ /* 0x000fe20000001820 */
[----:B------:R-:W2:Y:S07]  /*f420*/  LDSM.16.M88.4 R172, [R204] ;  /* 0x00000000ccac783b */ /* 0x000eae0000000200 */
[----:B------:R-:W3:Y:S01]  /*f430*/  LDSM.16.M88.4 R184, [R205] ;  /* 0x00000000cdb8783b */ /* 0x000ee20000000200 */
        /* <DEDUP_REMOVED lines=89> */
[----:B------:R-:W-:Y:S01]  /*f9d0*/  LDSM.16.M88.4 R184, [R201+0xc000] ;  /* 0x00c00000c9b8783b */ /* 0x000fe20000000200 */
        /* <DEDUP_REMOVED lines=29> */
[----:B------:R-:W-:Y:S02]  /*fbb0*/  FMUL.FTZ R23, R23, c[0x0][0x320] ;  /* 0x0000c80017177a20 */ /* 0x000fe40000410000 */
[----:B------:R-:W-:Y:S02]  /*fbc0*/  FMUL.FTZ R26, R26, c[0x0][0x320] ;  /* 0x0000c8001a1a7a20 */ /* 0x000fe40000410000 */
[----:B------:R-:W-:Y:S01]  /*fbd0*/  FMUL.FTZ R27, R27, c[0x0][0x320] ;  /* 0x0000c8001b1b7a20 */ /* 0x000fe20000410000 */
[----:B------:R-:W1:Y:S10]  /*fbe0*/  MUFU.TANH R176, R16 ;  /* 0x0000001000b07308 */ /* 0x000e740000002400 */
[----:B------:R-:W1:Y:S01]  /*fbf0*/  MUFU.TANH R173, R17 ;  /* 0x0000001100ad7308 */ /* 0x000e620000002400 */
[----:B----4-:R-:W4:Y:S01]  /*fc00*/  LDSM.16.M88.4 R12, [R10+0x5800] ;  /* 0x005800000a0c783b */ /* 0x010f220000000200 */
[----:B------:R-:W-:Y:S08]  /*fc10*/  DEPBAR.LE SB0, 0x0 ;  /* 0x000080000000791a */ /* 0x000ff00000000000 */
[----:B------:R-:W1:Y:S01]  /*fc20*/  MUFU.TANH R183, R18 ;  /* 0x0000001200b77308 */ /* 0x000e620000002400 */
[----:B------:R-:W-:Y:S09]  /*fc30*/  BAR.SYNC.DEFER_BLOCKING 0x0 ;  /* 0x0000000000007b1d */ /* 0x000ff20000010000 */
[----:B------:R5:W1:Y:S10]  /*fc40*/  MUFU.TANH R182, R19 ;  /* 0x0000001300b67308 */ /* 0x000a740000002400 */
[----:B------:R1:W1:Y:S10]  /*fc50*/  MUFU.TANH R172, R20 ;  /* 0x0000001400ac7308 */ /* 0x0002740000002400 */
[----:B------:R2:W2:Y:S01]  /*fc60*/  MUFU.TANH R179, R26 ;  /* 0x0000001a00b37308 */ /* 0x0004a20000002400 */
[C---:B----4-:R-:W-:Y:S05]  /*fc70*/  HMMA.16816.F32 R28, R184.reuse, R12, R28 ;  /* 0x0000000cb81c723c */ /* 0x050fea000000181c */
[----:B-----5:R-:W-:Y:S04]  /*fc80*/  FMUL.FTZ R19, R25, c[0x0][0x320] ;  /* 0x0000c80019137a20 */ /* 0x020fe80000410000 */
[----:B------:R4:W2:Y:S01]  /*fc90*/  MUFU.TANH R174, R27 ;  /* 0x0000001b00ae7308 */ /* 0x0008a20000002400 */
[----:B------:R-:W-:Y:S03]  /*fca0*/  HMMA.16816.F32 R32, R184, R14, R32 ;  /* 0x0000000eb820723c */ /* 0x000fe60000001820 */
[----:B-1----:R-:W-:Y:S06]  /*fcb0*/  FMUL.FTZ R20, R24, c[0x0][0x320] ;  /* 0x0000c80018147a20 */ /* 0x002fec0000410000 */
[----:B------:R-:W1:Y:S05]  /*fcc0*/  MUFU.TANH R21, R21 ;  /* 0x0000001500157308 */ /* 0x000e6a0000002400 */
[----:B------:R-:W-:Y:S05]  /*fcd0*/  FMUL.FTZ R18, R28, c[0x0][0x320] ;  /* 0x0000c8001c127a20 */ /* 0x000fea0000410000 */
[----:B------:R1:W1:Y:S01]  /*fce0*/  MUFU.TANH R181, R22 ;  /* 0x0000001600b57308 */ /* 0x0002620000002400 */
[----:B------:R-:W-:Y:S02]  /*fcf0*/  FMUL.FTZ R17, R29, c[0x0][0x320] ;  /* 0x0000c8001d117a20 */ /* 0x000fe40000410000 */
[----:B------:R-:W-:Y:S02]  /*fd00*/  FMUL.FTZ R30, R30, c[0x0][0x320] ;  /* 0x0000c8001e1e7a20 */ /* 0x000fe40000410000 */
[----:B------:R-:W-:Y:S02]  /*fd10*/  FMUL.FTZ R29, R31, c[0x0][0x320] ;  /* 0x0000c8001f1d7a20 */ /* 0x000fe40000410000 */
[----:B------:R-:W-:Y:S02]  /*fd20*/  FMUL.FTZ R16, R32, c[0x0][0x320] ;  /* 0x0000c80020107a20 */ /* 0x000fe40000410000 */
[----:B--2---:R-:W-:Y:S01]  /*fd30*/  FMUL.FTZ R26, R33, c[0x0][0x320] ;  /* 0x0000c800211a7a20 */ /* 0x004fe20000410000 */
[----:B------:R2:W1:Y:S01]  /*fd40*/  MUFU.TANH R180, R23 ;  /* 0x0000001700b47308 */ /* 0x0004620000002400 */
[----:B------:R-:W-:Y:S02]  /*fd50*/  FMUL.FTZ R28, R34, c[0x0][0x320] ;  /* 0x0000c800221c7a20 */ /* 0x000fe40000410000 */
[----:B----4-:R-:W-:Y:S07]  /*fd60*/  FMUL.FTZ R27, R35, c[0x0][0x320] ;  /* 0x0000c800231b7a20 */ /* 0x010fee0000410000 */
[----:B------:R-:W4:Y:S10]  /*fd70*/  MUFU.TANH R20, R20 ;  /* 0x0000001400147308 */ /* 0x000f340000002400 */
        /* <DEDUP_REMOVED lines=9> */
[----:B------:R-:W-:-:S05]  /*fe10*/  @!P0 BRA `(.L_x_1925) ;  /* 0x000003c000008947 */ /* 0x000fca0003800000 */
[----:B--234-:R-:W-:Y:S02]  /*fe20*/  IADD3 R0, R221, -0x1, RZ ;  /* 0xffffffffdd007810 */ /* 0x01cfe40007ffe0ff */
[----:B------:R-:W-:Y:S02]  /*fe30*/  IADD3 R7, -R231, 0x30, RZ ;  /* 0x00000030e7077810 */ /* 0x000fe40007ffe1ff */
[----:B------:R-:W-:Y:S01]  /*fe40*/  SHF.R.S32.HI R4, RZ, 0x1f, R0 ;  /* 0x0000001fff047819 */ /* 0x000fe20000011400 */
[----:B------:R-:W-:Y:S01]  /*fe50*/  IMAD.WIDE.U32 R2, R0, c[0x0][0x1e0], RZ ;  /* 0x0000780000027a25 */ /* 0x000fe200078e00ff */
[C---:B------:R-:W-:Y:S02]  /*fe60*/  ISETP.GE.AND P1, PT, R7.reuse, 0x1, PT ;  /* 0x000000010700780c */ /* 0x040fe40003f26270 */
[----:B------:R-:W-:Y:S01]  /*fe70*/  ISETP.GE.AND P0, PT, R7, 0x21, PT ;  /* 0x000000210700780c */ /* 0x000fe20003f06270 */
[----:B------:R-:W-:Y:S04]  /*fe80*/  IMAD R4, R4, c[0x0][0x1e0], RZ ;  /* 0x0000780004047a24 */ /* 0x000fe800078e02ff */
[----:B------:R-:W-:Y:S04]  /*fe90*/  IMAD R4, R0, c[0x0][0x1e4], R4 ;  /* 0x0000790000047a24 */ /* 0x000fe800078e0204 */
[----:B------:R-:W-:Y:S02]  /*fea0*/  IMAD.IADD R0, R3, 0x1, R4 ;  /* 0x0000000103007824 */ /* 0x000fe400078e0204 */
[----:B------:R-:W-:Y:S04]  /*feb0*/  IMAD.WIDE.U32 R2, R2, 0x30, RZ ;  /* 0x0000003002027825 */ /* 0x000fe800078e00ff */
[----:B------:R-:W-:Y:S04]  /*fec0*/  IMAD R0, R0, 0x30, RZ ;  /* 0x0000003000007824 */ /* 0x000fe800078e02ff */
[----:B------:R-:W-:Y:S01]  /*fed0*/  IMAD.IADD R0, R3, 0x1, R0 ;  /* 0x0000000103007824 */ /* 0x000fe200078e0200 */
[-C--:B------:R-:W-:Y:S05]  /*fee0*/  @P1 IADD3 R3, P2, R224, R2.reuse, RZ ;  /* 0x00000002e0031210 */ /* 0x080fea0007f5e0ff */
[----:B------:R-:W-:Y:S01]  /*fef0*/  @P1 IMAD.X R4, R0, 0x1, R222, P2 ;  /* 0x0000000100041824 */ /* 0x000fe200010e06de */
[C---:B------:R-:W-:Y:S04]  /*ff00*/  @P1 LEA R12, P2, R3.reuse, c[0x0][0x1c8], 0x1 ;  /* 0x00007200030c1a11 */ /* 0x040fe800078408ff */
[----:B------:R-:W-:Y:S05]  /*ff10*/  @P1 LEA.HI.X R13, R3, c[0x0][0x1cc], R4, 0x1, P2 ;  /* 0x00007300030d1a11 */ /* 0x000fea00010f0c04 */
[----:B------:R-:W-:Y:S01]  /*ff20*/  @!PT LDS RZ, [RZ] ;  /* 0x00000000fffff984 */ /* 0x000fe20000000800 */
[----:B------:R-:W-:Y:S01]  /*ff30*/  @!PT LDS RZ, [RZ] ;  /* 0x00000000fffff984 */ /* 0x000fe20000000800 */
[----:B------:R-:W-:Y:S01]  /*ff40*/  @!PT LDS RZ, [RZ] ;  /* 0x00000000fffff984 */ /* 0x000fe20000000800 */
[----:B------:R2:W-:Y:S01]  /*ff50*/  @P1 LDGSTS.E.BYPASS.LTC128B.128 [R220+0xa080], [R12.64], !P3 ;  /* 0x0a0800000cdc1fae */ /* 0x0005e2000d901d4c */
[----:B------:R-:W-:Y:S04]  /*ff60*/  @P1 IADD3 R3, P3, P2, R2, 0x40, R224 ;  /* 0x0000004002031810 */ /* 0x000fe80007a7e0e0 */
[----:B------:R-:W-:Y:S02]  /*ff70*/  @P1 IADD3.X R4, R0, RZ, R222, P3, P2 ;  /* 0x000000ff00041210 */ /* 0x000fe40001fe44de */
[C---:B--2---:R-:W-:Y:S04]  /*ff80*/  @P1 LEA R12, P2, R3.reuse, c[0x0][0x1c8], 0x1 ;  /* 0x00007200030c1a11 */ /* 0x044fe800078408ff */
[----:B------:R-:W-:Y:S02]  /*ff90*/  @P1 LEA.HI.X R13, R3, c[0x0][0x1cc], R4, 0x1, P2 ;  /* 0x00007300030d1a11 */ /* 0x000fe400010f0c04 */
[----:B------:R-:W-:Y:S03]  /*ffa0*/  @P1 IADD3 R3, P3, P2, R2, 0x80, R224 ;  /* 0x0000008002031810 */ /* 0x000fe60007a7e0e0 */
[----:B------:R2:W-:Y:S01]  /*ffb0*/  @P1 LDGSTS.E.BYPASS.LTC128B.128 [R220+0xb880], [R12.64], !P6 ;  /* 0x0b8800000cdc1fae */ /* 0x0005e2000f101d4c */
[----:B------:R-:W-:Y:S02]  /*ffc0*/  @P1 IADD3.X R4, R0, RZ, R222, P3, P2 ;  /* 0x000000ff00041210 */ /* 0x000fe40001fe44de */
[C---:B--2---:R-:W-:Y:S04]  /*ffd0*/  @P1 LEA R12, P2, R3.reuse, c[0x0][0x1c8], 0x1 ;  /* 0x00007200030c1a11 */ /* 0x044fe800078408ff */
[----:B------:R-:W-:Y:S02]  /*ffe0*/  @P1 LEA.HI.X R13, R3, c[0x0][0x1cc], R4, 0x1, P2 ;  /* 0x00007300030d1a11 */ /* 0x000fe400010f0c04 */
[----:B------:R-:W-:Y:S03]  /*fff0*/  @P1 IADD3 R3, P3, P2, R2, 0xc0, R224 ;  /* 0x000000c002031810 */ /* 0x000fe60007a7e0e0 */
[----:B------:R2:W-:Y:S01]  /*10000*/  @P1 LDGSTS.E.BYPASS.LTC128B.128 [R220+0xd080], [R12.64], !P5 ;  /* 0x0d0800000cdc1fae */ /* 0x0005e2000e901d4c */
[----:B------:R-:W-:Y:S02]  /*10010*/  @P1 IADD3.X R4, R0, RZ, R222, P3, P2 ;  /* 0x000000ff00041210 */ /* 0x000fe40001fe44de */
[----:B------:R-:W-:Y:S02]  /*10020*/  LOP3.LUT P3, RZ, R215, 0x800, RZ, 0xc0, !PT ;  /* 0x00000800d7ff7812 */ /* 0x000fe4000786c0ff */
[C---:B--2---:R-:W-:Y:S04]  /*10030*/  @P1 LEA R12, P2, R3.reuse, c[0x0][0x1c8], 0x1 ;  /* 0x00007200030c1a11 */ /* 0x044fe800078408ff */
[----:B------:R-:W-:Y:S01]  /*10040*/  @P1 LEA.HI.X R13, R3, c[0x0][0x1cc], R4, 0x1, P2 ;  /* 0x00007300030d1a11 */ /* 0x000fe200010f0c04 */
[----:B------:R-:W-:Y:S02]  /*10050*/  @P0 IMAD.MOV.U32 R3, RZ, RZ, c[0x0][0x1e0] ;  /* 0x00007800ff030624 */ /* 0x000fe400078e00ff */
[----:B------:R-:W-:Y:S02]  /*10060*/  @P0 IMAD.MOV.U32 R4, RZ, RZ, c[0x0][0x1e4] ;  /* 0x00007900ff040624 */ /* 0x000fe400078e00ff */
[----:B------:R2:W-:Y:S01]  /*10070*/  @P1 LDGSTS.E.BYPASS.LTC128B.128 [R220+0xe880], [R12.64], !P4 ;  /* 0x0e8800000cdc1fae */ /* 0x0005e2000e101d4c */
[C---:B------:R-:W-:Y:S04]  /*10080*/  @P0 LEA R2, P1, R3.reuse, R2, 0x5 ;  /* 0x0000000203020211 */ /* 0x040fe800078228ff */
[----:B------:R-:W-:Y:S02]  /*10090*/  @P0 LEA.HI.X R0, R3, R0, R4, 0x5, P1 ;  /* 0x0000000003000211 */ /* 0x000fe400008f2c04 */
[----:B------:R-:W-:Y:S05]  /*100a0*/  @P0 IADD3 R3, P1, R2, R224, RZ ;  /* 0x000000e002030210 */ /* 0x000fea0007f3e0ff */
[----:B------:R-:W-:Y:S01]  /*100b0*/  @P0 IMAD.X R4, R0, 0x1, R222, P1 ;  /* 0x0000000100040824 */ /* 0x000fe200008e06de */
        /* <DEDUP_REMOVED lines=15> */
[C---:B------:R-:W-:Y:S04]  /*101b0*/  @P0 LEA R2, P1, R3.reuse, c[0x0][0x1c8], 0x1 ;  /* 0x0000720003020a11 */ /* 0x040fe800078208ff */
[----:B------:R-:W-:Y:S05]  /*101c0*/  @P0 LEA.HI.X R3, R3, c[0x0][0x1cc], R0, 0x1, P1 ;  /* 0x0000730003030a11 */ /* 0x000fea00008f0c00 */
[----:B------:R2:W-:Y:S04]  /*101d0*/  @P0 LDGSTS.E.BYPASS.LTC128B.128 [R223+0xf880], [R2.64], !P4 ;  /* 0x0f88000002df0fae */ /* 0x0005e8000e101d4c */
.L_x_1925:
[----:B--234-:R-:W-:Y:S05]  /*101e0*/  BSYNC B0 ;  /* 0x0000000000007941 */ /* 0x01cfea0003800000 */
.L_x_1924:
[----:B------:R-:W-:Y:S01]  /*101f0*/  LOP3.LUT R215, R215, 0xffffffbf, RZ, 0xc0, !PT ;  /* 0xffffffbfd7d77812 */ /* 0x000fe200078ec0ff */
[----:B------:R-:W2:Y:S01]  /*10200*/  LDL R194, [R1+0x4] ;  /* 0x0000040001c27983 */ /* 0x000ea20000100800 */
[----:B------:R-:W-:Y:S02]  /*10210*/  IMAD.MOV.U32 R0, RZ, RZ, c[0x0][0x2c4] ;  /* 0x0000b100ff007624 */ /* 0x000fe400078e00ff */
[----:B------:R-:W-:Y:S02]  /*10220*/  IMAD.MOV.U32 R31, RZ, RZ, c[0x0][0x32c] ;  /* 0x0000cb00ff1f7624 */ /* 0x000fe400078e00ff */
[----:B------:R-:W0:Y:S01]  /*10230*/  LDGDEPBAR ;  /* 0x00000000000079af */ /* 0x000e220000000000 */
[----:B------:R-:W-:Y:S01]  /*10240*/  ISETP.NE.AND P0, PT, R0, 0x1, PT ;  /* 0x000000010000780c */ /* 0x000fe20003f05270 */
[----:B------:R-:W-:Y:S04]  /*10250*/  IMAD R2, R221, -0x30, RZ ;  /* 0xffffffd0dd027824 */ /* 0x000fe800078e02ff */
[----:B------:R-:W-:Y:S08]  /*10260*/  IMAD.IADD R14, R2, 0x1, -R236 ;  /* 0x00000001020e7824 */ /* 0x000ff000078e0aec */
[----:B------:R-:W-:Y:S01]  /*10270*/  @P0 LOP3.LUT R215, R215, 0x40, RZ, 0xfc, !PT ;  /* 0x00000040d7d70812 */ /* 0x000fe200078efcff */
[----:B--2---:R-:W-:Y:S05]  /*10280*/  IMAD R7, R194, 0x80, R240 ;  /* 0x00000080c2077824 */ /* 0x004fea00078e02f0 */
[----:B------:R-:W-:Y:S05]  /*10290*/  IADD3 R7, R237, R7, R238 ;  /* 0x00000007ed077210 */ /* 0x000fea0007ffe0ee */
[----:B------:R-:W-:Y:S05]  /*102a0*/  @P0 IMAD.HI.U32 R0, R7, c[0x0][0x2c8], RZ ;  /* 0x0000b20007000a27 */ /* 0x000fea00078e00ff */
[----:B------:R-:W-:Y:S02]  /*102b0*/  @P0 SHF.R.U32.HI R7, RZ, c[0x0][0x2cc], R0 ;  /* 0x0000b300ff070a19 */ /* 0x000fe40000011600 */
[----:B------:R-:W-:Y:S02]  /*102c0*/  ISETP.GE.AND P0, PT, R31, 0x1, PT ;  /* 0x000000011f00780c */ /* 0x000fe40003f06270 */
[----:B------:R-:W-:Y:S01]  /*102d0*/  IADD3 R0, -R236, 0x1, R2 ;  /* 0x00000001ec007810 */ /* 0x000fe20007ffe102 */
[----:B------:R-:W2:Y:S03]  /*102e0*/  SHFL.IDX PT, R4, R7, RZ, 0x1c1f ;  /* 0x001c1fff07047589 */ /* 0x000ea600000e0000 */
[----:B------:R-:W-:Y:S04]  /*102f0*/  IADD3 R0, -R232, R0, R5 ;  /* 0x00000000e8007210 */ /* 0x000fe80007ffe105 */
[C---:B------:R-:W-:Y:S02]  /*10300*/  IADD3 R12, R0.reuse, c[0x0][0x328], RZ ;  /* 0x0000ca00000c7a10 */ /* 0x040fe40007ffe0ff */
[----:B------:R-:W-:Y:S03]  /*10310*/  IADD3 R13, R0, UR9, RZ ;  /* 0x00000009000d7c10 */ /* 0x000fe6000fffe0ff */
[--C-:B--2---:R-:W-:Y:S02]  /*10320*/  IMAD.IADD R3, R12, 0x1, R4.reuse ;  /* 0x000000010c037824 */ /* 0x104fe400078e0204 */
        /* <DEDUP_REMOVED lines=15> */
.L_x_1928:
[----:B------:R-:W-:Y:S04]  /*10420*/  MOV R15, c[0x0][0x32c] ;  /* 0x0000cb00000f7a02 */ /* 0x000fe80000000f00 */
[----:B------:R-:W-:Y:S11]  /*10430*/  ISETP.NE.AND P0, PT, R15, 0x1, PT ;  /* 0x000000010f00780c */ /* 0x000ff60003f05270 */
[----:B------:R-:W-:Y:S02]  /*10440*/  @!UPT UIADD3 URZ, URZ, URZ, URZ ;  /* 0x0000003f3f3ff290 */ /* 0x000fe4000fffe03f */
[----:B------:R-:W-:Y:S05]  /*10450*/  @P0 IMAD.HI.U32 R15, R4, c[0x0][0x330], RZ ;  /* 0x0000cc00040f0a27 */ /* 0x000fea00078e00ff */
[----:B------:R-:W-:Y:S02]  /*10460*/  @P0 SHF.R.U32.HI R4, RZ, c[0x0][0x334], R15 ;  /* 0x0000cd00ff040a19 */ /* 0x000fe4000001160f */
.L_x_1929:
[----:B------:R-:W-:Y:S05]  /*10470*/  BSYNC B0 ;  /* 0x0000000000007941 */ /* 0x000fea0003800000 */
.L_x_1927:
[----:B------:R-:W-:Y:S05]  /*10480*/  IMAD R4, R4, c[0x0][0x32c], R14 ;  /* 0x0000cb0004047a24 */ /* 0x000fea00078e020e */
[----:B------:R-:W-:Y:S02]  /*10490*/  IMNMX R0, R0, R4, !PT ;  /* 0x0000000400007217 */ /* 0x000fe40007800200 */
[----:B------:R-:W-:Y:S04]  /*104a0*/  IADD3 R4, R4, c[0x0][0x32c], RZ ;  /* 0x0000cb0004047a10 */ /* 0x000fe80007ffe0ff */
[----:B------:R-:W-:Y:S02]  /*104b0*/  IMNMX R3, R3, R4, PT ;  /* 0x0000000403037217 */ /* 0x000fe40003800200 */
.L_x_1926:
[C---:B------:R-:W-:Y:S02]  /*104c0*/  ISETP.GE.AND P0, PT, R2.reuse, 0x2, PT ;  /* 0x000000020200780c */ /* 0x040fe40003f06270 */
[C---:B------:R-:W-:Y:S02]  /*104d0*/  ISETP.GE.AND P1, PT, R2.reuse, 0x9, PT ;  /* 0x000000090200780c */ /* 0x040fe40003f26270 */
[----:B------:R-:W-:Y:S02]  /*104e0*/  LOP3.LUT R215, R215, 0xffffffef, RZ, 0xc0, !PT ;  /* 0xffffffefd7d77812 */ /* 0x000fe400078ec0ff */
[C---:B------:R-:W-:Y:S02]  /*104f0*/  ISETP.GE.AND P6, PT, R2.reuse, 0x19, PT ;  /* 0x000000190200780c */ /* 0x040fe40003fc6270 */
[C---:B------:R-:W-:Y:S02]  /*10500*/  ISETP.GE.AND P5, PT, R2.reuse, 0x1a, PT ;  /* 0x0000001a0200780c */ /* 0x040fe40003fa6270 */
[C---:B------:R-:W-:Y:S02]  /*10510*/  ISETP.GE.AND P4, PT, R2.reuse, 0x21, PT ;  /* 0x000000210200780c */ /* 0x040fe40003f86270 */
[----:B------:R-:W-:Y:S02]  /*10520*/  ISETP.GE.AND P3, PT, R2, 0x22, PT ;  /* 0x000000220200780c */ /* 0x000fe40003f66270 */
[----:B------:R-:W-:Y:S02]  /*10530*/  @P0 LOP3.LUT R215, R215, 0x10, RZ, 0xfc, !PT ;  /* 0x00000010d7d70812 */ /* 0x000fe400078efcff */
[C---:B------:R-:W-:Y:S02]  /*10540*/  ISETP.GT.AND P0, PT, R0.reuse, 0x1, !P0 ;  /* 0x000000010000780c */ /* 0x040fe40004704270 */
[----:B------:R-:W-:Y:S02]  /*10550*/  LOP3.LUT R215, R215, 0xfffffff7, RZ, 0xc0, !PT ;  /* 0xfffffff7d7d77812 */ /* 0x000fe400078ec0ff */
[----:B------:R-:W-:Y:S02]  /*10560*/  ISETP.LT.OR P0, PT, R3, 0x2, P0 ;  /* 0x000000020300780c */ /* 0x000fe40000701670 */
[----:B------:R-:W-:Y:S02]  /*10570*/  @P1 LOP3.LUT R215, R215, 0x8, RZ, 0xfc, !PT ;  /* 0x00000008d7d71812 */ /* 0x000fe400078efcff */
[----:B------:R-:W-:Y:S02]  /*10580*/  FSEL R25, R177, -INF , !P0 ;  /* 0xff800000b1197808 */ /* 0x000fe40004000000 */
[----:B------:R-:W-:Y:S02]  /*10590*/  ISETP.GT.AND P0, PT, R0, 0x8, !P1 ;  /* 0x000000080000780c */ /* 0x000fe40004f04270 */
[----:B------:R-:W-:Y:S02]  /*105a0*/  ISETP.GE.AND P1, PT, R2, 0xa, PT ;  /* 0x0000000a0200780c */ /* 0x000fe40003f26270 */
[----:B------:R-:W-:Y:S02]  /*105b0*/  ISETP.LT.OR P0, PT, R3, 0x9, P0 ;  /* 0x000000090300780c */ /* 0x000fe40000701670 */
[----:B------:R-:W-:Y:S02]  /*105c0*/  LOP3.LUT R215, R215, 0xfffffffb, RZ, 0xc0, !PT ;  /* 0xfffffffbd7d77812 */ /* 0x000fe400078ec0ff */
[----:B------:R-:W-:Y:S02]  /*105d0*/  FSEL R24, R176, -INF , !P0 ;  /* 0xff800000b0187808 */ /* 0x000fe40004000000 */
[----:B------:R-:W-:Y:S02]  /*105e0*/  ISETP.GT.AND P0, PT, R0, 0x9, !P1 ;  /* 0x000000090000780c */ /* 0x000fe40004f04270 */
[C---:B------:R-:W-:Y:S02]  /*105f0*/  ISETP.GE.AND P2, PT, R2.reuse, 0x29, PT ;  /* 0x000000290200780c */ /* 0x040fe40003f46270 */
[----:B------:R-:W-:Y:S02]  /*10600*/  ISETP.LT.OR P0, PT, R3, 0xa, P0 ;  /* 0x0000000a0300780c */ /* 0x000fe40000701670 */
[----:B------:R-:W-:Y:S02]  /*10610*/  @P1 LOP3.LUT R215, R215, 0x4, RZ, 0xfc, !PT ;  /* 0x00000004d7d71812 */ /* 0x000fe400078efcff */
[----:B------:R-:W-:Y:S02]  /*10620*/  ISETP.GE.AND P1, PT, R2, 0x11, PT ;  /* 0x000000110200780c */ /* 0x000fe40003f26270 */
[----:B------:R-:W-:Y:S02]  /*10630*/  FSEL R23, R173, -INF , !P0 ;  /* 0xff800000ad177808 */ /* 0x000fe40004000000 */
[----:B------:R-:W-:Y:S02]  /*10640*/  LOP3.LUT R215, R215, 0xfffffffd, RZ, 0xc0, !PT ;  /* 0xfffffffdd7d77812 */ /* 0x000fe400078ec0ff */
[----:B------:R-:W-:Y:S04]  /*10650*/  ISETP.GT.AND P0, PT, R0, 0x10, !P1 ;  /* 0x000000100000780c */ /* 0x000fe80004f04270 */
[----:B------:R-:W-:Y:S03]  /*10660*/  ISETP.LT.OR P0, PT, R3, 0x11, P0 ;  /* 0x000000110300780c */ /* 0x000fe60000701670 */
[----:B------:R-:W-:Y:S02]  /*10670*/  @P1 LOP3.LUT R215, R215, 0x2, RZ, 0xfc, !PT ;  /* 0x00000002d7d71812 */ /* 0x000fe400078efcff */
[----:B------:R-:W-:Y:S02]  /*10680*/  ISETP.GE.AND P1, PT, R2, 0x12, PT ;  /* 0x000000120200780c */ /* 0x000fe40003f26270 */
[----:B-1----:R-:W-:Y:S02]  /*10690*/  FSEL R22, R172, -INF , !P0 ;  /* 0xff800000ac167808 */ /* 0x002fe40004000000 */
[C---:B------:R-:W-:Y:S02]  /*106a0*/  ISETP.GT.AND P0, PT, R0.reuse, 0x11, !P1 ;  /* 0x000000110000780c */ /* 0x040fe40004f04270 */
[----:B------:R-:W-:Y:S02]  /*106b0*/  LOP3.LUT R215, R215, 0xfffffffe, RZ, 0xc0, !PT ;  /* 0xfffffffed7d77812 */ /* 0x000fe400078ec0ff */
[----:B------:R-:W-:Y:S04]  /*106c0*/  ISETP.LT.OR P0, PT, R3, 0x12, P0 ;  /* 0x000000120300780c */ /* 0x000fe80000701670 */
[----:B------:R-:W-:Y:S02]  /*106d0*/  FSEL R21, R21, -INF , !P0 ;  /* 0xff80000015157808 */ /* 0x000fe40004000000 */
[----:B------:R-:W-:Y:S02]  /*106e0*/  ISETP.GT.AND P0, PT, R0, 0x18, !P6 ;  /* 0x000000180000780c */ /* 0x000fe40007704270 */
[----:B------:R-:W-:Y:S02]  /*106f0*/  @P1 LOP3.LUT R215, R215, 0x1, RZ, 0xfc, !PT ;  /* 0x00000001d7d71812 */ /* 0x000fe400078efcff */
[----:B------:R-:W-:Y:S02]  /*10700*/  ISETP.LT.OR P0, PT, R3, 0x19, P0 ;  /* 0x000000190300780c */ /* 0x000fe40000701670 */
[----:B------:R-:W-:Y:S02]  /*10710*/  ISETP.GE.AND P1, PT, R2, 0x1, PT ;  /* 0x000000010200780c */ /* 0x000fe40003f26270 */
[----:B------:R-:W-:Y:S02]  /*10720*/  FSEL R20, R20, -INF , !P0 ;  /* 0xff80000014147808 */ /* 0x000fe40004000000 */
[C---:B------:R-:W-:Y:S02]  /*10730*/  ISETP.GT.AND P0, PT, R0.reuse, 0x19, !P5 ;  /* 0x000000190000780c */ /* 0x040fe40006f04270 */
[----:B------:R-:W-:Y:S02]  /*10740*/  LOP3.LUT R215, R215, 0xffffffdf, RZ, 0xc0, !PT ;  /* 0xffffffdfd7d77812 */ /* 0x000fe400078ec0ff */
        /* <DEDUP_REMOVED lines=11> */
[----:B------:R-:W-:Y:S04]  /*10800*/  ISETP.GT.AND P0, PT, R0, RZ, !P1 ;  /* 0x000000ff0000720c */ /* 0x000fe80004f04270 */
[----:B------:R-:W-:Y:S04]  /*10810*/  ISETP.LT.OR P0, PT, R3, 0x1, P0 ;  /* 0x000000010300780c */ /* 0x000fe80000701670 */
[----:B------:R-:W-:Y:S02]  /*10820*/  FSEL R15, R178, -INF , !P0 ;  /* 0xff800000b20f7808 */ /* 0x000fe40004000000 */
[----:B------:R-:W-:Y:S11]  /*10830*/  ISETP.GE.AND P0, PT, R2, 0x2a, PT ;  /* 0x0000002a0200780c */ /* 0x000ff60003f06270 */
[----:B------:R-:W-:Y:S02]  /*10840*/  @!UPT UIADD3 URZ, URZ, URZ, URZ ;  /* 0x0000003f3f3ff290 */ /* 0x000fe4000fffe03f */
[----:B------:R-:W-:Y:S02]  /*10850*/  @P0 LOP3.LUT R215, R215, 0x20, RZ, 0xfc, !PT ;  /* 0x00000020d7d70812 */ /* 0x000fe400078efcff */
[----:B------:R-:W-:Y:S02]  /*10860*/  ISETP.GT.AND P0, PT, R0, 0x29, !P0 ;  /* 0x000000290000780c */ /* 0x000fe40004704270 */
[----:B------:R-:W1:Y:S02]  /*10870*/  SHFL.IDX PT, R0, R7, 0x1, 0x1c1f ;  /* 0x003c1f0007007f89 */ /* 0x000e6400000e0000 */
[----:B------:R-:W-:Y:S04]  /*10880*/  ISETP.LT.OR P0, PT, R3, 0x2a, P0 ;  /* 0x0000002a0300780c */ /* 0x000fe80000701670 */
[----:B------:R-:W-:Y:S02]  /*10890*/  FSEL R3, R26, -INF , !P0 ;  /* 0xff8000001a037808 */ /* 0x000fe40004000000 */
[----:B------:R-:W-:Y:S01]  /*108a0*/  ISETP.GE.AND P0, PT, R31, 0x1, PT ;  /* 0x000000011f00780c */ /* 0x000fe20003f06270 */
[--C-:B-1----:R-:W-:Y:S02]  /*108b0*/  IMAD.IADD R12, R12, 0x1, R0.reuse ;  /* 0x000000010c0c7824 */ /* 0x102fe400078e0200 */
[----:B------:R-:W-:Y:S10]  /*108c0*/  IMAD.IADD R7, R13, 0x1, R0 ;  /* 0x000000010d077824 */ /* 0x000ff400078e0200 */
        /* <DEDUP_REMOVED lines=14> */
.L_x_1932:
[----:B------:R-:W-:Y:S04]  /*109b0*/  MOV R2, c[0x0][0x32c] ;  /* 0x0000cb0000027a02 */ /* 0x000fe80000000f00 */
[----:B------:R-:W-:Y:S11]  /*109c0*/  ISETP.NE.AND P0, PT, R2, 0x1, PT ;  /* 0x000000010200780c */ /* 0x000ff60003f05270 */
[----:B------:R-:W-:Y:S02]  /*109d0*/  @!UPT UIADD3 URZ, URZ, URZ, URZ ;  /* 0x0000003f3f3ff290 */ /* 0x000fe4000fffe03f */
[----:B------:R-:W-:Y:S05]  /*109e0*/  @P0 IMAD.HI.U32 R2, R0, c[0x0][0x330], RZ ;  /* 0x0000cc0000020a27 */ /* 0x000fea00078e00ff */
[----:B------:R-:W-:Y:S02]  /*109f0*/  @P0 SHF.R.U32.HI R0, RZ, c[0x0][0x334], R2 ;  /* 0x0000cd00ff000a19 */ /* 0x000fe40000011602 */
.L_x_1933:
[----:B------:R-:W-:Y:S05]  /*10a00*/  BSYNC B0 ;  /* 0x0000000000007941 */ /* 0x000fea0003800000 */
.L_x_1931:
[----:B------:R-:W-:Y:S05]  /*10a10*/  IMAD R0, R0, c[0x0][0x32c], R14 ;  /* 0x0000cb0000007a24 */ /* 0x000fea00078e020e */
[----:B------:R-:W-:Y:S02]  /*10a20*/  IMNMX R7, R7, R0, !PT ;  /* 0x0000000007077217 */ /* 0x000fe40007800200 */
[----:B------:R-:W-:Y:S04]  /*10a30*/  IADD3 R0, R0, c[0x0][0x32c], RZ ;  /* 0x0000cb0000007a10 */ /* 0x000fe80007ffe0ff */
[----:B------:R-:W-:Y:S02]  /*10a40*/  IMNMX R12, R12, R0, PT ;  /* 0x000000000c0c7217 */ /* 0x000fe40003800200 */
.L_x_1930:
        /* <DEDUP_REMOVED lines=19> */
[----:B------:R-:W-:Y:S02]  /*10b80*/  FSEL R2, R2, RZ, P0 ;  /* 0x000000ff02027208 */ /* 0x000fe40000000000 */
[----:B------:R-:W-:Y:S01]  /*10b90*/  ISETP.GT.AND P0, PT, R7, RZ, !P1 ;  /* 0x000000ff0700720c */ /* 0x000fe20004f04270 */
[----:B------:R-:W-:Y:S01]  /*10ba0*/  FADD.FTZ R0, -R0, R9 ;  /* 0x0000000900007221 */ /* 0x000fe20000010100 */
[----:B------:R-:W-:Y:S01]  /*10bb0*/  LOP3.LUT P1, RZ, R215, 0x20, RZ, 0xc0, !PT ;  /* 0x00000020d7ff7812 */ /* 0x000fe2000782c0ff */
[--C-:B------:R-:W-:Y:S01]  /*10bc0*/  FFMA.FTZ R15, R15, c[0x0][0x2d0], -R2.reuse ;  /* 0x0000b4000f0f7a23 */ /* 0x100fe20000010802 */
[----:B------:R-:W-:Y:S01]  /*10bd0*/  ISETP.LT.OR P0, PT, R12, 0x1, P0 ;  /* 0x000000010c00780c */ /* 0x000fe20000701670 */
[----:B------:R-:W-:Y:S02]  /*10be0*/  FMUL.FTZ R0, R0, c[0x0][0x2d0] ;  /* 0x0000b40000007a20 */ /* 0x000fe40000410000 */
[--C-:B------:R-:W-:Y:S01]  /*10bf0*/  FFMA.FTZ R25, R25, c[0x0][0x2d0], -R2.reuse ;  /* 0x0000b40019197a23 */ /* 0x100fe20000010802 */
[----:B------:R-:W-:Y:S01]  /*10c00*/  FSEL R9, R189, -INF , !P0 ;  /* 0xff800000bd097808 */ /* 0x000fe20004000000 */
[----:B------:R-:W-:Y:S01]  /*10c10*/  MUFU.EX2 R15, R15 ;  /* 0x0000000f000f7308 */ /* 0x000fe20000000800 */
[----:B------:R-:W-:Y:S01]  /*10c20*/  LOP3.LUT P0, RZ, R215, 0x10, RZ, 0xc0, !PT ;  /* 0x00000010d7ff7812 */ /* 0x000fe2000780c0ff */
[--C-:B------:R-:W-:Y:S02]  /*10c30*/  FFMA.FTZ R186, R21, c[0x0][0x2d0], -R2.reuse ;  /* 0x0000b40015ba7a23 */ /* 0x100fe40000010802 */
[--C-:B------:R-:W-:Y:S01]  /*10c40*/  FFMA.FTZ R184, R19, c[0x0][0x2d0], -R2.reuse ;  /* 0x0000b40013b87a23 */ /* 0x100fe20000010802 */
[----:B------:R-:W-:Y:S01]  /*10c50*/  ISETP.GT.AND P0, PT, R7, 0x1, !P0 ;  /* 0x000000010700780c */ /* 0x000fe20004704270 */
[--C-:B------:R-:W-:Y:S02]  /*10c60*/  FFMA.FTZ R193, R18, c[0x0][0x2d0], -R2.reuse ;  /* 0x0000b40012c17a23 */ /* 0x100fe40000010802 */
[--C-:B------:R-:W-:Y:S01]  /*10c70*/  FFMA.FTZ R192, R17, c[0x0][0x2d0], -R2.reuse ;  /* 0x0000b40011c07a23 */ /* 0x100fe20000010802 */
[----:B------:R-:W-:Y:S01]  /*10c80*/  ISETP.LT.OR P0, PT, R12, 0x2, P0 ;  /* 0x000000020c00780c */ /* 0x000fe20000701670 */
[----:B------:R-:W1:Y:S01]  /*10c90*/  MUFU.EX2 R0, R0 ;  /* 0x0000000000007308 */ /* 0x000e620000000800 */
[--C-:B------:R-:W-:Y:S02]  /*10ca0*/  FFMA.FTZ R191, R16, c[0x0][0x2d0], -R2.reuse ;  /* 0x0000b40010bf7a23 */ /* 0x100fe40000010802 */
[----:B------:R-:W-:Y:S01]  /*10cb0*/  FSEL R13, R188, -INF , !P0 ;  /* 0xff800000bc0d7808 */ /* 0x000fe20004000000 */
[--C-:B------:R-:W-:Y:S01]  /*10cc0*/  FFMA.FTZ R187, R22, c[0x0][0x2d0], -R2.reuse ;  /* 0x0000b40016bb7a23 */ /* 0x100fe20000010802 */
[----:B------:R-:W-:Y:S01]  /*10cd0*/  LOP3.LUT P0, RZ, R215, 0x8, RZ, 0xc0, !PT ;  /* 0x00000008d7ff7812 */ /* 0x000fe2000780c0ff */
[--C-:B------:R-:W-:Y:S02]  /*10ce0*/  FFMA.FTZ R185, R20, c[0x0][0x2d0], -R2.reuse ;  /* 0x0000b40014b97a23 */ /* 0x100fe40000010802 */
[--C-:B------:R-:W-:Y:S01]  /*10cf0*/  FFMA.FTZ R24, R24, c[0x0][0x2d0], -R2.reuse ;  /* 0x0000b40018187a23 */ /* 0x100fe20000010802 */
[----:B------:R-:W-:Y:S01]  /*10d00*/  ISETP.GT.AND P0, PT, R7, 0x8, !P0 ;  /* 0x000000080700780c */ /* 0x000fe20004704270 */
[----:B------:R-:W2:Y:S01]  /*10d10*/  MUFU.EX2 R25, R25 ;  /* 0x0000001900197308 */ /* 0x000ea20000000800 */
[--C-:B------:R-:W-:Y:S02]  /*10d20*/  FFMA.FTZ R23, R23, c[0x0][0x2d0], -R2.reuse ;  /* 0x0000b40017177a23 */ /* 0x100fe40000010802 */
[----:B------:R-:W-:Y:S01]  /*10d30*/  ISETP.LT.OR P0, PT, R12, 0x9, P0 ;  /* 0x000000090c00780c */ /* 0x000fe20000701670 */
[----:B------:R-:W-:Y:S03]  /*10d40*/  FFMA.FTZ R190, R3, c[0x0][0x2d0], -R2 ;  /* 0x0000b40003be7a23 */ /* 0x000fe60000010802 */
[----:B------:R-:W-:Y:S02]  /*10d50*/  FSEL R14, R183, -INF , !P0 ;  /* 0xff800000b70e7808 */ /* 0x000fe40004000000 */
[----:B------:R-:W-:Y:S01]  /*10d60*/  LOP3.LUT P0, RZ, R215, 0x4, RZ, 0xc0, !PT ;  /* 0x00000004d7ff7812 */ /* 0x000fe2000780c0ff */
[----:B------:R-:W-:Y:S03]  /*10d70*/  MUFU.EX2 R24, R24 ;  /* 0x0000001800187308 */ /* 0x000fe60000000800 */
[----:B------:R-:W-:Y:S01]  /*10d80*/  ISETP.GT.AND P0, PT, R7, 0x9, !P0 ;  /* 0x000000090700780c */ /* 0x000fe20004704270 */
[C---:B-1----:R-:W-:Y:S02]  /*10d90*/  FFMA.FTZ R2, R0.reuse, R229, R15 ;  /* 0x000000e500027223 */ /* 0x042fe4000001000f */
[----:B------:R-:W-:Y:S01]  /*10da0*/  FMUL.FTZ R16, R0, R164 ;  /* 0x000000a400107220 */ /* 0x000fe20000410000 */
[----:B------:R-:W-:Y:S01]  /*10db0*/  ISETP.LT.OR P0, PT, R12, 0xa, P0 ;  /* 0x0000000a0c00780c */ /* 0x000fe20000701670 */
[----:B------:R-:W-:Y:S02]  /*10dc0*/  FMUL.FTZ R17, R0, R165 ;  /* 0x000000a500117220 */ /* 0x000fe40000410000 */
[----:B------:R-:W1:Y:S01]  /*10dd0*/  MUFU.EX2 R23, R23 ;  /* 0x0000001700177308 */ /* 0x000e620000000800 */
[----:B------:R-:W-:Y:S01]  /*10de0*/  FSEL R175, R182, -INF , !P0 ;  /* 0xff800000b6af7808 */ /* 0x000fe20004000000 */
[C---:B------:R-:W-:Y:S01]  /*10df0*/  FMUL.FTZ R32, R0.reuse, R148 ;  /* 0x0000009400207220 */ /* 0x040fe20000410000 */
[----:B------:R-:W-:Y:S01]  /*10e00*/  LOP3.LUT P0, RZ, R215, 0x2, RZ, 0xc0, !PT ;  /* 0x00000002d7ff7812 */ /* 0x000fe2000780c0ff */
[C---:B------:R-:W-:Y:S01]  /*10e10*/  FMUL.FTZ R33, R0.reuse, R149 ;  /* 0x0000009500217220 */ /* 0x040fe20000410000 */
[----:B--2---:R-:W-:Y:S01]  /*10e20*/  F2FP.PACK_AB R172, R25, R15 ;  /* 0x0000000f19ac723e */ /* 0x004fe200000000ff */
[C---:B------:R-:W-:Y:S01]  /*10e30*/  FMUL.FTZ R20, R0.reuse, R160 ;  /* 0x000000a000147220 */ /* 0x040fe20000410000 */
[----:B------:R-:W-:Y:S01]  /*10e40*/  ISETP.GT.AND P0, PT, R7, 0x10, !P0 ;  /* 0x000000100700780c */ /* 0x000fe20004704270 */
[C---:B------:R-:W-:Y:S02]  /*10e50*/  FMUL.FTZ R21, R0.reuse, R161 ;  /* 0x000000a100157220 */ /* 0x040fe40000410000 */
[----:B------:R-:W-:Y:S01]  /*10e60*/  FMUL.FTZ R36, R0, R36 ;  /* 0x0000002400247220 */ /* 0x000fe20000410000 */
[----:B------:R-:W-:Y:S01]  /*10e70*/  ISETP.LT.OR P0, PT, R12, 0x11, P0 ;  /* 0x000000110c00780c */ /* 0x000fe20000701670 */
[C---:B------:R-:W-:Y:S01]  /*10e80*/  FMUL.FTZ R37, R0.reuse, R37 ;  /* 0x0000002500257220 */ /* 0x040fe20000410000 */
[----:B------:R-:W-:Y:S01]  /*10e90*/  MUFU.EX2 R185, R185 ;  /* 0x000000b900b97308 */ /* 0x000fe20000000800 */
[C---:B------:R-:W-:Y:S01]  /*10ea0*/  FMUL.FTZ R40, R0.reuse, R40 ;  /* 0x0000002800287220 */ /* 0x040fe20000410000 */
[----:B------:R-:W-:Y:S01]  /*10eb0*/  FSEL R181, R181, -INF , !P0 ;  /* 0xff800000b5b57808 */ /* 0x000fe20004000000 */
[C---:B------:R-:W-:Y:S01]  /*10ec0*/  FMUL.FTZ R41, R0.reuse, R41 ;  /* 0x0000002900297220 */ /* 0x040fe20000410000 */
[----:B------:R-:W-:Y:S01]  /*10ed0*/  LOP3.LUT P0, RZ, R215, 0x1, RZ, 0xc0, !PT ;  /* 0x00000001d7ff7812 */ /* 0x000fe2000780c0ff */
[C---:B------:R-:W-:Y:S02]  /*10ee0*/  FMUL.FTZ R44, R0.reuse, R44 ;  /* 0x0000002c002c7220 */ /* 0x040fe40000410000 */
[C---:B------:R-:W-:Y:S01]  /*10ef0*/  FMUL.FTZ R45, R0.reuse, R45 ;  /* 0x0000002d002d7220 */ /* 0x040fe20000410000 */
[C---:B------:R-:W-:Y:S01]  /*10f00*/  ISETP.GT.AND P0, PT, R7.reuse, 0x11, !P0 ;  /* 0x000000110700780c */ /* 0x040fe20004704270 */
[C---:B------:R-:W-:Y:S01]  /*10f10*/  FMUL.FTZ R48, R0.reuse, R48 ;  /* 0x0000003000307220 */ /* 0x040fe20000410000 */
[----:B------:R-:W-:Y:S01]  /*10f20*/  MUFU.EX2 R184, R184 ;  /* 0x000000b800b87308 */ /* 0x000fe20000000800 */
[----:B------:R-:W-:Y:S01]  /*10f30*/  FMUL.FTZ R49, R0, R49 ;  /* 0x0000003100317220 */ /* 0x000fe20000410000 */
[----:B------:R-:W-:Y:S01]  /*10f40*/  ISETP.LT.OR P0, PT, R12, 0x12, P0 ;  /* 0x000000120c00780c */ /* 0x000fe20000701670 */
[C---:B------:R-:W-:Y:S02]  /*10f50*/  FMUL.FTZ R52, R0.reuse, R52 ;  /* 0x0000003400347220 */ /* 0x040fe40000410000 */
[----:B------:R-:W-:Y:S01]  /*10f60*/  FMUL.FTZ R53, R0, R53 ;  /* 0x0000003500357220 */ /* 0x000fe20000410000 */
[----:B------:R-:W-:Y:S01]  /*10f70*/  FSEL R180, R180, -INF , !P0 ;  /* 0xff800000b4b47808 */ /* 0x000fe20004000000 */
[C---:B------:R-:W-:Y:S01]  /*10f80*/  FMUL.FTZ R56, R0.reuse, R56 ;  /* 0x0000003800387220 */ /* 0x040fe20000410000 */
[----:B------:R-:W-:Y:S01]  /*10f90*/  ISETP.GT.AND P0, PT, R7, 0x18, !P6 ;  /* 0x000000180700780c */ /* 0x000fe20007704270 */
[C---:B------:R-:W-:Y:S02]  /*10fa0*/  FMUL.FTZ R57, R0.reuse, R57 ;  /* 0x0000003900397220 */ /* 0x040fe40000410000 */
[----:B------:R-:W-:Y:S01]  /*10fb0*/  FMUL.FTZ R60, R0, R60 ;  /* 0x0000003c003c7220 */ /* 0x000fe20000410000 */
[----:B------:R-:W-:Y:S01]  /*10fc0*/  ISETP.LT.OR P0, PT, R12, 0x19, P0 ;  /* 0x000000190c00780c */ /* 0x000fe20000701670 */
[C---:B------:R-:W-:Y:S02]  /*10fd0*/  FMUL.FTZ R61, R0.reuse, R61 ;  /* 0x0000003d003d7220 */ /* 0x040fe40000410000 */
[C---:B------:R-:W-:Y:S01]  /*10fe0*/  FMUL.FTZ R64, R0.reuse, R64 ;  /* 0x0000004000407220 */ /* 0x040fe20000410000 */
[----:B------:R-:W-:Y:S01]  /*10ff0*/  FSEL R179, R179, -INF , !P0 ;  /* 0xff800000b3b37808 */ /* 0x000fe20004000000 */
[C---:B------:R-:W-:Y:S01]  /*11000*/  FMUL.FTZ R65, R0.reuse, R65 ;  /* 0x0000004100417220 */ /* 0x040fe20000410000 */
[C---:B------:R-:W-:Y:S01]  /*11010*/  ISETP.GT.AND P0, PT, R7.reuse, 0x19, !P5 ;  /* 0x000000190700780c */ /* 0x040fe20006f04270 */
[C---:B------:R-:W-:Y:S02]  /*11020*/  FMUL.FTZ R68, R0.reuse, R68 ;  /* 0x0000004400447220 */ /* 0x040fe40000410000 */
[----:B------:R-:W-:Y:S01]  /*11030*/  FMUL.FTZ R69, R0, R69 ;  /* 0x0000004500457220 */ /* 0x000fe20000410000 */
[----:B------:R-:W-:Y:S01]  /*11040*/  ISETP.LT.OR P0, PT, R12, 0x1a, P0 ;  /* 0x0000001a0c00780c */ /* 0x000fe20000701670 */
[C---:B------:R-:W-:Y:S02]  /*11050*/  FMUL.FTZ R72, R0.reuse, R72 ;  /* 0x0000004800487220 */ /* 0x040fe40000410000 */
[----:B------:R-:W-:Y:S01]  /*11060*/  FMUL.FTZ R73, R0, R73 ;  /* 0x0000004900497220 */ /* 0x000fe20000410000 */
[----:B------:R-:W-:Y:S01]  /*11070*/  FSEL R176, R174, -INF , !P0 ;  /* 0xff800000aeb07808 */ /* 0x000fe20004000000 */
[C---:B------:R-:W-:Y:S01]  /*11080*/  FMUL.FTZ R76, R0.reuse, R76 ;  /* 0x0000004c004c7220 */ /* 0x040fe20000410000 */
[----:B------:R-:W-:Y:S01]  /*11090*/  ISETP.GT.AND P0, PT, R7, 0x20, !P4 ;  /* 0x000000200700780c */ /* 0x000fe20006704270 */
[C---:B------:R-:W-:Y:S01]  /*110a0*/  FMUL.FTZ R77, R0.reuse, R77 ;  /* 0x0000004d004d7220 */ /* 0x040fe20000410000 */
[----:B-1----:R-:W-:Y:S01]  /*110b0*/  F2FP.PACK_AB R174, R23, R24 ;  /* 0x0000001817ae723e */ /* 0x002fe200000000ff */
        /* <DEDUP_REMOVED lines=26> */
[----:B------:R-:W-:Y:S01]  /*11260*/  FADD.FTZ R12, R25, R2 ;  /* 0x00000002190c7221 */ /* 0x000fe20000010000 */
[----:B------:R-:W-:Y:S01]  /*11270*/  FMNMX.FTZ R2, R9, R8, !PT ;  /* 0x0000000809027209 */ /* 0x000fe20007810000 */
[----:B------:R-:W-:Y:S01]  /*11280*/  FMUL.FTZ R25, R0, R157 ;  /* 0x0000009d00197220 */ /* 0x000fe20000410000 */
[----:B------:R-:W-:Y:S01]  /*11290*/  FSEL R7, R27, -INF , !P0 ;  /* 0xff8000001b077808 */ /* 0x000fe20004000000 */
[----:B------:R-:W-:Y:S01]  /*112a0*/  FADD.FTZ R12, R24, R12 ;  /* 0x0000000c180c7221 */ /* 0x000fe20000010000 */
        /* <DEDUP_REMOVED lines=19> */
[----:B------:R-:W-:Y:S01]  /*113e0*/  FMUL.FTZ R128, R0, R128 ;  /* 0x0000008000807220 */ /* 0x000fe20000410000 */
[----:B------:R-:W-:Y:S01]  /*113f0*/  FMNMX.FTZ R2, R176, R2, !PT ;  /* 0x00000002b0027209 */ /* 0x000fe20007810000 */
[C---:B------:R-:W-:Y:S02]  /*11400*/  FMUL.FTZ R129, R0.reuse, R129 ;  /* 0x0000008100817220 */ /* 0x040fe40000410000 */
[----:B------:R-:W-:Y:S01]  /*11410*/  FADD.FTZ R183, R23, R12 ;  /* 0x0000000c17b77221 */ /* 0x000fe20000010000 */
[----:B------:R-:W-:Y:S01]  /*11420*/  FMNMX.FTZ R2, R177, R2, !PT ;  /* 0x00000002b1027209 */ /* 0x000fe20007810000 */
[C---:B------:R-:W-:Y:S02]  /*11430*/  FMUL.FTZ R12, R0.reuse, R168 ;  /* 0x000000a8000c7220 */ /* 0x040fe40000410000 */
[----:B------:R-:W-:Y:S01]  /*11440*/  FMUL.FTZ R132, R0, R132 ;  /* 0x0000008400847220 */ /* 0x000fe20000410000 */
[----:B------:R-:W-:Y:S01]  /*11450*/  FMNMX.FTZ R2, R178, R2, !PT ;  /* 0x00000002b2027209 */ /* 0x000fe20007810000 */
[C---:B------:R-:W-:Y:S02]  /*11460*/  FMUL.FTZ R133, R0.reuse, R133 ;  /* 0x0000008500857220 */ /* 0x040fe40000410000 */
[----:B------:R-:W-:Y:S01]  /*11470*/  FMUL.FTZ R136, R0, R136 ;  /* 0x0000008800887220 */ /* 0x000fe20000410000 */
[----:B------:R-:W-:Y:S01]  /*11480*/  FMNMX.FTZ R2, R182, R2, !PT ;  /* 0x00000002b6027209 */ /* 0x000fe20007810000 */
[----:B------:R-:W-:Y:S03]  /*11490*/  FMUL.FTZ R137, R0, R137 ;  /* 0x0000008900897220 */ /* 0x000fe60000410000 */
        /* <DEDUP_REMOVED lines=11> */
[----:B------:R-:W-:Y:S01]  /*11550*/  ISETP.GT.AND P0, PT, R221, R195, PT ;  /* 0x000000c3dd00720c */ /* 0x000fe20003f04270 */
[----:B------:R-:W1:Y:S02]  /*11560*/  MUFU.EX2 R2, R2 ;  /* 0x0000000200027308 */ /* 0x000e640000000800 */
[--C-:B------:R-:W-:Y:S02]  /*11570*/  FFMA.FTZ R173, R9, c[0x0][0x2d0], -R8.reuse ;  /* 0x0000b40009ad7a23 */ /* 0x100fe40000010808 */
[--C-:B------:R-:W-:Y:S02]  /*11580*/  FFMA.FTZ R9, R13, c[0x0][0x2d0], -R8.reuse ;  /* 0x0000b4000d097a23 */ /* 0x100fe40000010808 */
[----:B------:R-:W-:Y:S02]  /*11590*/  FMUL.FTZ R13, R0, R169 ;  /* 0x000000a9000d7220 */ /* 0x000fe40000410000 */
[--C-:B------:R-:W-:Y:S02]  /*115a0*/  FFMA.FTZ R0, R14, c[0x0][0x2d0], -R8.reuse ;  /* 0x0000b4000e007a23 */ /* 0x100fe40000010808 */
[----:B------:R-:W-:Y:S10]  /*115b0*/  MUFU.EX2 R161, R9 ;  /* 0x0000000900a17308 */ /* 0x000ff40000000800 */
[----:B------:R-:W2:Y:S01]  /*115c0*/  MUFU.EX2 R173, R173 ;  /* 0x000000ad00ad7308 */ /* 0x000ea20000000800 */
[C---:B-1----:R-:W-:Y:S02]  /*115d0*/  FMUL.FTZ R27, R2.reuse, R159 ;  /* 0x0000009f021b7220 */ /* 0x042fe40000410000 */
[C---:B------:R-:W-:Y:S02]  /*115e0*/  FMUL.FTZ R34, R2.reuse, R150 ;  /* 0x0000009602227220 */ /* 0x040fe40000410000 */
[C---:B------:R-:W-:Y:S05]  /*115f0*/  FMUL.FTZ R35, R2.reuse, R151 ;  /* 0x0000009702237220 */ /* 0x040fea0000410000 */
[----:B------:R1:W-:Y:S01]  /*11600*/  MUFU.EX2 R159, R0 ;  /* 0x00000000009f7308 */ /* 0x0003e20000000800 */
[----:B------:R-:W3:Y:S01]  /*11610*/  LDSM.16.MT88.4 R148, [R147] ;  /* 0x000000009394783b */ /* 0x000ee20000004200 */
[C---:B------:R-:W-:Y:S02]  /*11620*/  FMUL.FTZ R26, R2.reuse, R158 ;  /* 0x0000009e021a7220 */ /* 0x040fe40000410000 */
[C---:B------:R-:W-:Y:S02]  /*11630*/  FMUL.FTZ R14, R2.reuse, R170 ;  /* 0x000000aa020e7220 */ /* 0x040fe40000410000 */
[C---:B------:R-:W-:Y:S02]  /*11640*/  FMUL.FTZ R15, R2.reuse, R171 ;  /* 0x000000ab020f7220 */ /* 0x040fe40000410000 */
[C---:B------:R-:W-:Y:S02]  /*11650*/  FMUL.FTZ R18, R2.reuse, R166 ;  /* 0x000000a602127220 */ /* 0x040fe40000410000 */
[C---:B------:R-:W-:Y:S02]  /*11660*/  FMUL.FTZ R19, R2.reuse, R167 ;  /* 0x000000a702137220 */ /* 0x040fe40000410000 */
[C---:B------:R-:W-:Y:S01]  /*11670*/  FMUL.FTZ R22, R2.reuse, R162 ;  /* 0x000000a202167220 */ /* 0x040fe20000410000 */
[----:B------:R-:W-:Y:S01]  /*11680*/  LDSM.16.MT88.4 R164, [R147+0x1000] ;  /* 0x0010000093a4783b */ /* 0x000fe20000004200 */
[C---:B--2---:R-:W-:Y:S01]  /*11690*/  FFMA.FTZ R157, R2.reuse, R230, R173 ;  /* 0x000000e6029d7223 */ /* 0x044fe200000100ad */
[----:B------:R-:W-:Y:S01]  /*116a0*/  F2FP.PACK_AB R173, R161, R173 ;  /* 0x000000ada1ad723e */ /* 0x000fe200000000ff */
[C---:B------:R-:W-:Y:S02]  /*116b0*/  FMUL.FTZ R23, R2.reuse, R163 ;  /* 0x000000a302177220 */ /* 0x040fe40000410000 */
[C---:B------:R-:W-:Y:S02]  /*116c0*/  FMUL.FTZ R30, R2.reuse, R154 ;  /* 0x0000009a021e7220 */ /* 0x040fe40000410000 */
[C---:B------:R-:W-:Y:S02]  /*116d0*/  FMUL.FTZ R31, R2.reuse, R155 ;  /* 0x0000009b021f7220 */ /* 0x040fe40000410000 */
[C---:B------:R-:W-:Y:S01]  /*116e0*/  FMUL.FTZ R38, R2.reuse, R38 ;  /* 0x0000002602267220 */ /* 0x040fe20000410000 */
[----:B------:R-:W-:Y:S01]  /*116f0*/  LDSM.16.MT88.4 R152, [R147+0x800] ;  /* 0x000800009398783b */ /* 0x000fe20000004200 */
        /* <DEDUP_REMOVED lines=16> */
[----:B------:R-:W-:Y:S02]  /*11800*/  FADD.FTZ R157, R161, R157 ;  /* 0x0000009da19d7221 */ /* 0x000fe40000010000 */
[C---:B------:R-:W-:Y:S02]  /*11810*/  FMUL.FTZ R66, R2.reuse, R66 ;  /* 0x0000004202427220 */ /* 0x040fe40000410000 */
[C---:B------:R-:W-:Y:S02]  /*11820*/  FMUL.FTZ R67, R2.reuse, R67 ;  /* 0x0000004302437220 */ /* 0x040fe40000410000 */
[C---:B---3--:R-:W-:Y:S05]  /*11830*/  HMMA.16816.F32 R12, R172.reuse, R148, R12 ;  /* 0x00000094ac0c723c */ /* 0x048fea000000180c */
        /* <DEDUP_REMOVED lines=37> */
[--C-:B------:R-:W-:Y:S02]  /*11a90*/  FFMA.FTZ R0, R181, c[0x0][0x2d0], -R8.reuse ;  /* 0x0000b400b5007a23 */ /* 0x100fe40000010808 */
[C---:B------:R-:W-:Y:S01]  /*11aa0*/  FMUL.FTZ R134, R2.reuse, R134 ;  /* 0x0000008602867220 */ /* 0x040fe20000410000 */
[----:B------:R-:W-:Y:S01]  /*11ab0*/  MUFU.EX2 R181, R192 ;  /* 0x000000c000b57308 */ /* 0x000fe20000000800 */
[C---:B------:R-:W-:Y:S02]  /*11ac0*/  FMUL.FTZ R135, R2.reuse, R135 ;  /* 0x0000008702877220 */ /* 0x040fe40000410000 */
[C---:B------:R-:W-:Y:S02]  /*11ad0*/  FMUL.FTZ R138, R2.reuse, R138 ;  /* 0x0000008a028a7220 */ /* 0x040fe40000410000 */
[----:B------:R-:W-:Y:S05]  /*11ae0*/  FMUL.FTZ R139, R2, R139 ;  /* 0x0000008b028b7220 */ /* 0x000fea0000410000 */
[----:B------:R2:W-:Y:S01]  /*11af0*/  MUFU.EX2 R162, R0 ;  /* 0x0000000000a27308 */ /* 0x0005e20000000800 */
[C---:B-1----:R-:W-:Y:S09]  /*11b00*/  HMMA.16816.F32 R28, R172.reuse, R148, R28 ;  /* 0x00000094ac1c723c */ /* 0x042ff2000000181c */
[----:B------:R-:W1:Y:S01]  /*11b10*/  MUFU.EX2 R2, R187 ;  /* 0x000000bb00027308 */ /* 0x000e620000000800 */
[C---:B------:R-:W-:Y:S01]  /*11b20*/  HMMA.16816.F32 R32, R172.reuse, R150, R32 ;  /* 0x00000096ac20723c */ /* 0x040fe20000001820 */
[----:B------:R-:W3:Y:S02]  /*11b30*/  LDSM.16.MT88.4 R148, [R197] ;  /* 0x00000000c594783b */ /* 0x000ee40000004200 */
[--C-:B--2---:R-:W-:Y:S06]  /*11b40*/  FFMA.FTZ R0, R180, c[0x0][0x2d0], -R8.reuse ;  /* 0x0000b400b4007a23 */ /* 0x104fec0000010808 */
[----:B------:R-:W-:Y:S10]  /*11b50*/  MUFU.EX2 R180, R193 ;  /* 0x000000c100b47308 */ /* 0x000ff40000000800 */
[----:B------:R2:W4:Y:S01]  /*11b60*/  MUFU.EX2 R160, R0 ;  /* 0x0000000000a07308 */ /* 0x0005220000000800 */
[C---:B---3--:R-:W-:Y:S03]  /*11b70*/  HMMA.16816.F32 R36, R172.reuse, R148, R36 ;  /* 0x00000094ac24723c */ /* 0x048fe60000001824 */
[--C-:B--2---:R-:W-:Y:S05]  /*11b80*/  FFMA.FTZ R0, R179, c[0x0][0x2d0], -R8.reuse ;  /* 0x0000b400b3007a23 */ /* 0x104fea0000010808 */
[C---:B------:R-:W-:Y:S01]  /*11b90*/  HMMA.16816.F32 R40, R172.reuse, R150, R40 ;  /* 0x00000096ac28723c */ /* 0x040fe20000001828 */
[----:B------:R-:W2:Y:S01]  /*11ba0*/  LDSM.16.MT88.4 R148, [R147+0x1800] ;  /* 0x001800009394783b */ /* 0x000ea20000004200 */
[----:B------:R3:W-:Y:S02]  /*11bb0*/  MUFU.EX2 R9, R0 ;  /* 0x0000000000097308 */ /* 0x0007e40000000800 */
[----:B---3--:R-:W-:Y:S08]  /*11bc0*/  FFMA.FTZ R0, R176, c[0x0][0x2d0], -R8 ;  /* 0x0000b400b0007a23 */ /* 0x008ff00000010808 */
[----:B------:R1:W3:Y:S01]  /*11bd0*/  MUFU.EX2 R179, R0 ;  /* 0x0000000000b37308 */ /* 0x0002e20000000800 */
[C---:B--2---:R-:W-:Y:S08]  /*11be0*/  HMMA.16816.F32 R44, R172.reuse, R148, R44 ;  /* 0x00000094ac2c723c */ /* 0x044ff0000000182c */
[C---:B------:R-:W-:Y:S01]  /*11bf0*/  HMMA.16816.F32 R48, R172.reuse, R150, R48 ;  /* 0x00000096ac30723c */ /* 0x040fe20000001830 */
[----:B------:R-:W2:Y:S03]  /*11c00*/  LDSM.16.MT88.4 R148, [R196+0x1800] ;  /* 0x00180000c494783b */ /* 0x000ea60000004200 */
[----:B-1----:R-:W-:Y:S02]  /*11c10*/  FADD.FTZ R0, R2, R183 ;  /* 0x000000b702007221 */ /* 0x002fe40000010000 */
[----:B------:R-:W1:Y:S02]  /*11c20*/  MUFU.EX2 R183, R191 ;  /* 0x000000bf00b77308 */ /* 0x000e640000000800 */
[C---:B------:R-:W-:Y:S04]  /*11c30*/  FADD.FTZ R161, R156.reuse, R0 ;  /* 0x000000009ca17221 */ /* 0x040fe80000010000 */
        /* <DEDUP_REMOVED lines=34> */
[----:B----4-:R-:W-:Y:S01]  /*11e60*/  F2FP.PACK_AB R149, R160, R162 ;  /* 0x000000a2a095723e */ /* 0x010fe200000000ff */
[----:B------:R-:W-:Y:S02]  /*11e70*/  FADD.FTZ R2, R158, R0 ;  /* 0x000000009e027221 */ /* 0x000fe40000010000 */
[----:B------:R-:W-:Y:S01]  /*11e80*/  F2FP.PACK_AB R150, R184, R185 ;  /* 0x000000b9b896723e */ /* 0x000fe200000000ff */
[----:B------:R-:W-:Y:S01]  /*11e90*/  LDSM.16.MT88.4 R156, [R197+0x5000] ;  /* 0x00500000c59c783b */ /* 0x000fe20000004200 */
[----:B---3--:R-:W-:Y:S03]  /*11ea0*/  F2FP.PACK_AB R151, R179, R9 ;  /* 0x00000009b397723e */ /* 0x008fe600000000ff */
[----:B------:R-:W-:Y:S01]  /*11eb0*/  F2FP.PACK_AB R172, R181, R180 ;  /* 0x000000b4b5ac723e */ /* 0x000fe200000000ff */
[----:B------:R-:W-:Y:S01]  /*11ec0*/  FADD.FTZ R2, R162, R2 ;  /* 0x00000002a2027221 */ /* 0x000fe20000010000 */
[----:B-1----:R-:W-:Y:S01]  /*11ed0*/  F2FP.PACK_AB R174, R186, R183 ;  /* 0x000000b7baae723e */ /* 0x002fe200000000ff */
[----:B------:R-:W-:Y:S01]  /*11ee0*/  FFMA.FTZ R0, R177, c[0x0][0x2d0], -R8 ;  /* 0x0000b400b1007a23 */ /* 0x000fe20000010808 */
[C---:B------:R-:W-:Y:S03]  /*11ef0*/  HMMA.16816.F32 R12, R148.reuse, R152, R12 ;  /* 0x00000098940c723c */ /* 0x040fe6000000180c */
[----:B------:R1:W-:Y:S02]  /*11f00*/  MUFU.EX2 R177, R0 ;  /* 0x0000000000b17308 */ /* 0x0003e40000000800 */
[----:B------:R-:W-:Y:S03]  /*11f10*/  FADD.FTZ R2, R160, R2 ;  /* 0x00000002a0027221 */ /* 0x000fe60000010000 */
[C---:B------:R-:W-:Y:S01]  /*11f20*/  HMMA.16816.F32 R16, R148.reuse, R154, R16 ;  /* 0x0000009a9410723c */ /* 0x040fe20000001810 */
[----:B------:R-:W2:Y:S03]  /*11f30*/  LDSM.16.MT88.4 R152, [R196+0x800] ;  /* 0x00080000c498783b */ /* 0x000ea60000004200 */
[----:B------:R-:W-:Y:S01]  /*11f40*/  FADD.FTZ R2, R9, R2 ;  /* 0x0000000209027221 */ /* 0x000fe20000010000 */
[----:B------:R-:W-:Y:S03]  /*11f50*/  MOV R9, R4 ;  /* 0x0000000400097202 */ /* 0x000fe60000000f00 */
[----:B------:R-:W-:Y:S04]  /*11f60*/  FADD.FTZ R2, R179, R2 ;  /* 0x00000002b3027221 */ /* 0x000fe80000010000 */
[--C-:B-1----:R-:W-:Y:S04]  /*11f70*/  FFMA.FTZ R0, R178, c[0x0][0x2d0], -R8.reuse ;  /* 0x0000b400b2007a23 */ /* 0x102fe80000010808 */
[----:B------:R-:W1:Y:S01]  /*11f80*/  MUFU.EX2 R178, R0 ;  /* 0x0000000000b27308 */ /* 0x000e620000000800 */
[C---:B--2---:R-:W-:Y:S03]  /*11f90*/  HMMA.16816.F32 R20, R148.reuse, R152, R20 ;  /* 0x000000989414723c */ /* 0x044fe60000001814 */
[----:B-1----:R-:W-:Y:S01]  /*11fa0*/  F2FP.PACK_AB R173, R178, R177 ;  /* 0x000000b1b2ad723e */ /* 0x002fe200000000ff */
[--C-:B------:R-:W-:Y:S04]  /*11fb0*/  FFMA.FTZ R0, R182, c[0x0][0x2d0], -R8.reuse ;  /* 0x0000b400b6007a23 */ /* 0x100fe80000010808 */
[C---:B------:R-:W-:Y:S01]  /*11fc0*/  HMMA.16816.F32 R24, R148.reuse, R154, R24 ;  /* 0x0000009a9418723c */ /* 0x040fe20000001818 */
[----:B------:R-:W1:Y:S01]  /*11fd0*/  LDSM.16.MT88.4 R152, [R198+0x800] ;  /* 0x00080000c698783b */ /* 0x000e620000004200 */
[----:B------:R2:W-:Y:S02]  /*11fe0*/  MUFU.EX2 R176, R0 ;  /* 0x0000000000b07308 */ /* 0x0005e40000000800 */
[----:B------:R-:W-:Y:S02]  /*11ff0*/  FFMA.FTZ R8, R7, c[0x0][0x2d0], -R8 ;  /* 0x0000b40007087a23 */ /* 0x000fe40000010808 */
[----:B------:R-:W-:Y:S06]  /*12000*/  FADD.FTZ R7, R177, R2 ;  /* 0x00000002b1077221 */ /* 0x000fec0000010000 */
[----:B------:R-:W3:Y:S01]  /*12010*/  MUFU.EX2 R8, R8 ;  /* 0x0000000800087308 */ /* 0x000ee20000000800 */
[----:B--2---:R-:W-:Y:S04]  /*12020*/  FADD.FTZ R0, R185, R161 ;  /* 0x000000a1b9007221 */ /* 0x004fe80000010000 */
[----:B------:R-:W-:Y:S04]  /*12030*/  FADD.FTZ R0, R184, R0 ;  /* 0x00000000b8007221 */ /* 0x000fe80000010000 */
[----:B------:R-:W-:Y:S01]  /*12040*/  FADD.FTZ R0, R180, R0 ;  /* 0x00000000b4007221 */ /* 0x000fe20000010000 */
[----:B---3--:R-:W-:Y:S03]  /*12050*/  F2FP.PACK_AB R175, R8, R176 ;  /* 0x000000b008af723e */ /* 0x008fe600000000ff */
[----:B------:R-:W-:Y:S01]  /*12060*/  FADD.FTZ R2, R181, R0 ;  /* 0x00000000b5027221 */ /* 0x000fe20000010000 */
[C---:B-1----:R-:W-:Y:S03]  /*12070*/  HMMA.16816.F32 R28, R148.reuse, R152, R28 ;  /* 0x00000098941c723c */ /* 0x042fe6000000181c */
[----:B------:R-:W-:Y:S02]  /*12080*/  FADD.FTZ R0, R178, R7 ;  /* 0x00000007b2007221 */ /* 0x000fe40000010000 */
[----:B------:R-:W-:Y:S02]  /*12090*/  FADD.FTZ R2, R183, R2 ;  /* 0x00000002b7027221 */ /* 0x000fe40000010000 */
[----:B------:R-:W-:Y:S01]  /*120a0*/  FADD.FTZ R0, R176, R0 ;  /* 0x00000000b0007221 */ /* 0x000fe20000010000 */
[C---:B------:R-:W-:Y:S01]  /*120b0*/  HMMA.16816.F32 R32, R148.reuse, R154, R32 ;  /* 0x0000009a9420723c */ /* 0x040fe20000001820 */
[----:B------:R-:W1:Y:S03]  /*120c0*/  LDSM.16.MT88.4 R152, [R197+0x800] ;  /* 0x00080000c598783b */ /* 0x000e660000004200 */
[----:B------:R-:W-:Y:S01]  /*120d0*/  FADD.FTZ R230, R8, R0 ;  /* 0x0000000008e67221 */ /* 0x000fe20000010000 */
[----:B------:R-:W-:Y:S01]  /*120e0*/  IADD3 R0, R221, -0x1, RZ ;  /* 0xffffffffdd007810 */ /* 0x000fe20007ffe0ff */
[----:B------:R-:W-:Y:S01]  /*120f0*/  FADD.FTZ R229, R186, R2 ;  /* 0x00000002bae57221 */ /* 0x000fe20000010000 */
[----:B------:R-:W-:Y:S02]  /*12100*/  MOV R8, R3 ;  /* 0x0000000300087202 */ /* 0x000fe40000000f00 */
[----:B------:R-:W-:Y:S01]  /*12110*/  MOV R221, R0 ;  /* 0x0000000000dd7202 */ /* 0x000fe20000000f00 */
        /* <DEDUP_REMOVED lines=85> */
[----:B------:R-:W-:Y:S06]  /*12670*/  @!UPT UIADD3 URZ, URZ, URZ, URZ ;  /* 0x0000003f3f3ff290 */ /* 0x000fec000fffe03f */
[----:B------:R-:W-:Y:S01]  /*12680*/  IMAD.SHL.U32 R194, R194, 0x80, RZ ;  /* 0x00000080c2c27824 */ /* 0x000fe200078e00ff */
[----:B------:R-:W-:Y:S01]  /*12690*/  MOV R9, R4 ;  /* 0x0000000400097202 */ /* 0x000fe20000000f00 */
[----:B------:R-:W-:Y:S01]  /*126a0*/  IMAD.MOV.U32 R8, RZ, RZ, R3 ;  /* 0x000000ffff087224 */ /* 0x000fe200078e0003 */
[----:B------:R-:W-:-:S07]  /*126b0*/  MOV R221, R0 ;  /* 0x0000000000dd7202 */ /* 0x000fce0000000f00 */
.L_x_1921:
[----:B------:R-:W-:Y:S01]  /*126c0*/  LOP3.LUT P0, RZ, R215, 0x40, RZ, 0xc0, !PT ;  /* 0x00000040d7ff7812 */ /* 0x000fe2000780c0ff */
[----:B------:R-:W2:Y:S01]  /*126d0*/  LDL R2, [R1+0x58] ;  /* 0x0000580001027983 */ /* 0x000ea20000100800 */
[----:B------:R-:W-:-:S11]  /*126e0*/  IADD3 R194, R194, 0x7f, RZ ;  /* 0x0000007fc2c27810 */ /* 0x000fd60007ffe0ff */
[----:B------:R-:W-:-:S05]  /*126f0*/  @P0 IMAD.HI.U32 R0, R194, c[0x0][0x2c8], RZ ;  /* 0x0000b200c2000a27 */ /* 0x000fca00078e00ff */
[----:B------:R-:W-:Y:S02]  /*12700*/  @P0 SHF.R.U32.HI R194, RZ, c[0x0][0x2cc], R0 ;  /* 0x0000b300ffc20a19 */ /* 0x000fe40000011600 */
[----:B------:R-:W3:Y:S01]  /*12710*/  LDL R0, [R1+0x64] ;  /* 0x0000640001007983 */ /* 0x000ee20000100800 */
[----:B------:R-:W-:-:S05]  /*12720*/  IMAD.MOV.U32 R244, RZ, RZ, c[0x0][0x32c] ;  /* 0x0000cb00fff47624 */ /* 0x000fca00078e00ff */
[----:B------:R-:W-:Y:S02]  /*12730*/  ISETP.GE.AND P0, PT, R244, 0x1, PT ;  /* 0x00000001f400780c */ /* 0x000fe40003f06270 */
[----:B------:R-:W-:-:S11]  /*12740*/  LOP3.LUT R215, R215, 0xffffffbf, RZ, 0xc0, !PT ;  /* 0xffffffbfd7d77812 */ /* 0x000fd600078ec0ff */
[----:B------:R-:W-:Y:S02]  /*12750*/  @P0 LOP3.LUT R215, R215, 0x40, RZ, 0xfc, !PT ;  /* 0x00000040d7d70812 */ /* 0x000fe400078efcff */
[----:B---3--:R-:W-:-:S05]  /*12760*/  IADD3 R194, R194, 0x1, R0 ;  /* 0x00000001c2c27810 */ /* 0x008fca0007ffe000 */
[----:B--2---:R-:W-:-:S05]  /*12770*/  IMAD.IADD R194, R194, 0x1, -R2 ;  /* 0x00000001c2c27824 */ /* 0x004fca00078e0a02 */
[----:B------:R-:W-:Y:S01]  /*12780*/  IADD3 R2, R194, -c[0x0][0x324], RZ ;  /* 0x8000c900c2027a10 */ /* 0x000fe20007ffe0ff */
[----:B------:R-:W-:Y:S05]  /*12790*/  @!P0 BRA `(.L_x_1935) ;  /* 0x0000010000008947 */ /* 0x000fea0003800000 */
[----:B------:R-:W-:Y:S01]  /*127a0*/  MOV R0, R194 ;  /* 0x000000c200007202 */ /* 0x000fe20000000f00 */
        /* <DEDUP_REMOVED lines=9> */
.L_x_1937:
[----:B------:R-:W-:-:S13]  /*12840*/  ISETP.NE.AND P0, PT, R244, 0x1, PT ;  /* 0x00000001f400780c */ /* 0x000fda0003f05270 */
[----:B------:R-:W-:-:S05]  /*12850*/  @P0 IMAD.HI.U32 R3, R0, c[0x0][0x330], RZ ;  /* 0x0000cc0000030a27 */ /* 0x000fca00078e00ff */
[----:B------:R-:W-:Y:S02]  /*12860*/  @P0 SHF.R.U32.HI R0, RZ, c[0x0][0x334], R3 ;  /* 0x0000cd00ff000a19 */ /* 0x000fe40000011603 */
.L_x_1938:
[----:B------:R-:W-:Y:S05]  /*12870*/  BSYNC B0 ;  /* 0x0000000000007941 */ /* 0x000fea0003800000 */
.L_x_1936:
[----:B------:R-:W-:-:S05]  /*12880*/  IMAD R0, R0, c[0x0][0x32c], RZ ;  /* 0x0000cb0000007a24 */ /* 0x000fca00078e02ff */
[----:B------:R-:W-:-:S04]  /*12890*/  IMNMX R2, R2, R0, !PT ;  /* 0x0000000002027217 */ /* 0x000fc80007800200 */
.L_x_1935:
[----:B------:R-:W-:-:S05]  /*128a0*/  IADD3 R2, R2, 0x2f, RZ ;  /* 0x0000002f02027810 */ /* 0x000fca0007ffe0ff */
[----:B------:R-:W-:-:S05]  /*128b0*/  IMAD.HI R2, R2, 0x2aaaaaab, RZ ;  /* 0x2aaaaaab02027827 */ /* 0x000fca00078e02ff */
[----:B------:R-:W-:-:S04]  /*128c0*/  SHF.R.U32.HI R194, RZ, 0x1f, R2 ;  /* 0x0000001fffc27819 */ /* 0x000fc80000011602 */
[----:B------:R-:W-:-:S04]  /*128d0*/  LEA.HI.SX32 R194, R2, R194, 0x1d ;  /* 0x000000c202c27211 */ /* 0x000fc800078feaff */
[----:B------:R-:W-:-:S04]  /*128e0*/  IMNMX R194, R235, R194, !PT ;  /* 0x000000c2ebc27217 */ /* 0x000fc80007800200 */
[----:B------:R-:W-:-:S13]  /*128f0*/  ISETP.GE.AND P0, PT, R221, R194, PT ;  /* 0x000000c2dd00720c */ /* 0x000fda0003f06270 */
[----:B------:R-:W-:Y:S05]  /*12900*/  @!P0 BRA `(.L_x_1939) ;  /* 0x00002ea000008947 */ /* 0x000fea0003800000 */
.L_x_1944:
[----:B------:R-:W-:Y:S04]  /*12910*/  DEPBAR.LE SB0, 0x0 ;  /* 0x000080000000791a */ /* 0x000fe80000000000 */
[----:B------:R-:W-:Y:S01]  /*12920*/  WARPSYNC 0xffffffff ;  /* 0xffffffff00007948 */ /* 0x000fe20003800000 */
[----:B------:R-:W-:Y:S01]  /*12930*/  BAR.SYNC.DEFER_BLOCKING 0x0 ;  /* 0x0000000000007b1d */ /* 0x000fe20000010000 */
[----:B------:R-:W-:Y:S01]  /*12940*/  ISETP.GT.AND P0, PT, R235, R221, PT ;  /* 0x000000ddeb00720c */ /* 0x000fe20003f04270 */
[----:B------:R-:W-:Y:S01]  /*12950*/  IMAD.MOV.U32 R2, RZ, RZ, R9 ;  /* 0x000000ffff027224 */ /* 0x000fe200078e0009 */
        /* <DEDUP_REMOVED lines=33> */
[----:B------:R-:W-:Y:S01]  /*12b70*/  IADD3.X R4, R0, RZ, R228, P1, P0 ;  /* 0x000000ff00047210 */ /* 0x000fe20000fe04e4 */
[----:B------:R-:W-:Y:S01]  /*12b80*/  @!P2 IMAD.MOV.U32 R13, RZ, RZ, c[0x0][0x20c] ;  /* 0x00008300ff0da624 */ /* 0x000fe200078e00ff */
[C---:B-----5:R-:W-:Y:S04]  /*12b90*/  LEA R14, P0, R3.reuse, c[0x0][0x1f8], 0x1 ;  /* 0x00007e00030e7a11 */ /* 0x060fe800078008ff */
[----:B------:R-:W-:Y:S01]  /*12ba0*/  LEA.HI.X R15, R3, c[0x0][0x1fc], R4, 0x1, P0 ;  /* 0x00007f00030f7a11 */ /* 0x000fe200000f0c04 */
[----:B------:R-:W-:Y:S01]  /*12bb0*/  @!P2 IMAD.MOV.U32 R3, RZ, RZ, c[0x0][0x208] ;  /* 0x00008200ff03a624 */ /* 0x000fe200078e00ff */
[----:B------:R-:W-:Y:S03]  /*12bc0*/  IADD3 R4, P1, P0, R12, 0x80, R226 ;  /* 0x000000800c047810 */ /* 0x000fe6000783e0e2 */
[----:B------:R5:W-:Y:S02]  /*12bd0*/  LDGSTS.E.BYPASS.LTC128B.128 [R220+0x5880], [R14.64], !P6 ;  /* 0x058800000edc7fae */ /* 0x000be4000f101d4c */
[----:B-----5:R-:W-:Y:S02]  /*12be0*/  IADD3.X R15, R0, RZ, R228, P1, P0 ;  /* 0x000000ff000f7210 */ /* 0x020fe40000fe04e4 */
        /* <DEDUP_REMOVED lines=30> */
.L_x_1941:
[----:B------:R-:W-:Y:S05]  /*12dd0*/  BSYNC B0 ;  /* 0x0000000000007941 */ /* 0x000fea0003800000 */
.L_x_1940:
        /* <DEDUP_REMOVED lines=175> */
[----:B------:R-:W1:Y:S10]  /*138d0*/  MUFU.TANH R181, R19 ;  /* 0x0000001300b57308 */ /* 0x000e740000002400 */
[----:B------:R5:W1:Y:S10]  /*138e0*/  MUFU.TANH R173, R20 ;  /* 0x0000001400ad7308 */ /* 0x000a740000002400 */
[----:B------:R1:W1:Y:S01]  /*138f0*/  MUFU.TANH R172, R21 ;  /* 0x0000001500ac7308 */ /* 0x0002620000002400 */
[C---:B----4-:R-:W-:Y:S09]  /*13900*/  HMMA.16816.F32 R28, R184.reuse, R12, R28 ;  /* 0x0000000cb81c723c */ /* 0x050ff2000000181c */
[----:B------:R4:W2:Y:S01]  /*13910*/  MUFU.TANH R180, R22 ;  /* 0x0000001600b47308 */ /* 0x0008a20000002400 */
[----:B------:R-:W-:Y:S09]  /*13920*/  HMMA.16816.F32 R32, R184, R14, R32 ;  /* 0x0000000eb820723c */ /* 0x000ff20000001820 */
[----:B------:R2:W2:Y:S05]  /*13930*/  MUFU.TANH R175, R23 ;  /* 0x0000001700af7308 */ /* 0x0004aa0000002400 */
[----:B-----5:R-:W-:Y:S02]  /*13940*/  FMUL.FTZ R20, R28, c[0x0][0x320] ;  /* 0x0000c8001c147a20 */ /* 0x020fe40000410000 */
[----:B------:R-:W-:Y:S02]  /*13950*/  FMUL.FTZ R18, R29, c[0x0][0x320] ;  /* 0x0000c8001d127a20 */ /* 0x000fe40000410000 */
[----:B-1----:R-:W-:Y:S02]  /*13960*/  FMUL.FTZ R21, R30, c[0x0][0x320] ;  /* 0x0000c8001e157a20 */ /* 0x002fe40000410000 */
[----:B------:R-:W1:Y:S01]  /*13970*/  MUFU.TANH R20, R20 ;  /* 0x0000001400147308 */ /* 0x000e620000002400 */
[----:B----4-:R-:W-:Y:S02]  /*13980*/  FMUL.FTZ R22, R25, c[0x0][0x320] ;  /* 0x0000c80019167a20 */ /* 0x010fe40000410000 */
[----:B------:R-:W-:Y:S02]  /*13990*/  FMUL.FTZ R25, R26, c[0x0][0x320] ;  /* 0x0000c8001a197a20 */ /* 0x000fe40000410000 */
[----:B------:R-:W-:Y:S02]  /*139a0*/  FMUL.FTZ R19, R31, c[0x0][0x320] ;  /* 0x0000c8001f137a20 */ /* 0x000fe40000410000 */
[----:B------:R-:W-:Y:S02]  /*139b0*/  FMUL.FTZ R17, R32, c[0x0][0x320] ;  /* 0x0000c80020117a20 */ /* 0x000fe40000410000 */
[----:B------:R-:W-:Y:S01]  /*139c0*/  FMUL.FTZ R16, R33, c[0x0][0x320] ;  /* 0x0000c80021107a20 */ /* 0x000fe20000410000 */
[----:B------:R-:W4:Y:S01]  /*139d0*/  MUFU.TANH R22, R22 ;  /* 0x0000001600167308 */ /* 0x000f220000002400 */
[----:B--2---:R-:W-:Y:S02]  /*139e0*/  FMUL.FTZ R23, R24, c[0x0][0x320] ;  /* 0x0000c80018177a20 */ /* 0x004fe40000410000 */
[----:B------:R-:W-:Y:S02]  /*139f0*/  FMUL.FTZ R24, R27, c[0x0][0x320] ;  /* 0x0000c8001b187a20 */ /* 0x000fe40000410000 */
[----:B------:R-:W-:Y:S02]  /*13a00*/  FMUL.FTZ R7, R34, c[0x0][0x320] ;  /* 0x0000c80022077a20 */ /* 0x000fe40000410000 */
[----:B------:R-:W-:Y:S03]  /*13a10*/  FMUL.FTZ R0, R35, c[0x0][0x320] ;  /* 0x0000c80023007a20 */ /* 0x000fe60000410000 */
[----:B------:R-:W2:Y:S10]  /*13a20*/  MUFU.TANH R23, R23 ;  /* 0x0000001700177308 */ /* 0x000eb40000002400 */
        /* <DEDUP_REMOVED lines=10> */
[----:B-1234-:R-:W-:Y:S02]  /*13ad0*/  IADD3 R0, R221, -0x1, RZ ;  /* 0xffffffffdd007810 */ /* 0x01efe40007ffe0ff */
        /* <DEDUP_REMOVED lines=9> */
[----:B------:R-:W-:Y:S01]  /*13b70*/  IMAD R0, R0, 0x30, RZ ;  /* 0x0000003000007824 */ /* 0x000fe200078e02ff */
[-C--:B------:R-:W-:Y:S03]  /*13b80*/  @P1 IADD3 R4, P2, R224, R12.reuse, RZ ;  /* 0x0000000ce0041210 */ /* 0x080fe60007f5e0ff */
[----:B------:R-:W-:Y:S04]  /*13b90*/  IMAD.IADD R0, R13, 0x1, R0 ;  /* 0x000000010d007824 */ /* 0x000fe800078e0200 */
        /* <DEDUP_REMOVED lines=9> */
[C---:B-1----:R-:W-:Y:S04]  /*13c30*/  @P1 LEA R14, P2, R4.reuse, c[0x0][0x1c8], 0x1 ;  /* 0x00007200040e1a11 */ /* 0x042fe800078408ff */
[----:B------:R-:W-:Y:S02]  /*13c40*/  @P1 LEA.HI.X R15, R4, c[0x0][0x1cc], R13, 0x1, P2 ;  /* 0x00007300040f1a11 */ /* 0x000fe400010f0c0d */
[----:B------:R-:W-:Y:S03]  /*13c50*/  @P1 IADD3 R4, P3, P2, R12, 0x80, R224 ;  /* 0x000000800c041810 */ /* 0x000fe60007a7e0e0 */
[----:B------:R1:W-:Y:S01]  /*13c60*/  @P1 LDGSTS.E.BYPASS.LTC128B.128 [R220+0xb880], [R14.64], !P6 ;  /* 0x0b8800000edc1fae */ /* 0x0003e2000f101d4c */
[----:B------:R-:W-:Y:S02]  /*13c70*/  @P1 IADD3.X R13, R0, RZ, R222, P3, P2 ;  /* 0x000000ff000d1210 */ /* 0x000fe40001fe44de */
[C---:B-1----:R-:W-:Y:S04]  /*13c80*/  @P1 LEA R14, P2, R4.reuse, c[0x0][0x1c8], 0x1 ;  /* 0x00007200040e1a11 */ /* 0x042fe800078408ff */
[----:B------:R-:W-:Y:S02]  /*13c90*/  @P1 LEA.HI.X R15, R4, c[0x0][0x1cc], R13, 0x1, P2 ;  /* 0x00007300040f1a11 */ /* 0x000fe400010f0c0d */
[----:B------:R-:W-:Y:S03]  /*13ca0*/  @P1 IADD3 R4, P3, P2, R12, 0xc0, R224 ;  /* 0x000000c00c041810 */ /* 0x000fe60007a7e0e0 */
[----:B------:R1:W-:Y:S01]  /*13cb0*/  @P1 LDGSTS.E.BYPASS.LTC128B.128 [R220+0xd080], [R14.64], !P5 ;  /* 0x0d0800000edc1fae */ /* 0x0003e2000e901d4c */
[--C-:B------:R-:W-:Y:S02]  /*13cc0*/  @P1 IADD3.X R13, R0, RZ, R222.reuse, P3, P2 ;  /* 0x000000ff000d1210 */ /* 0x100fe40001fe44de */
[----:B------:R-:W-:Y:S02]  /*13cd0*/  LOP3.LUT P3, RZ, R215, 0x800, RZ, 0xc0, !PT ;  /* 0x00000800d7ff7812 */ /* 0x000fe4000786c0ff */
[C---:B-1----:R-:W-:Y:S04]  /*13ce0*/  @P1 LEA R14, P2, R4.reuse, c[0x0][0x1c8], 0x1 ;  /* 0x00007200040e1a11 */ /* 0x042fe800078408ff */
        /* <DEDUP_REMOVED lines=23> */
[C---:B------:R-:W-:Y:S04]  /*13e60*/  @P0 LEA R12, P1, R4.reuse, c[0x0][0x1c8], 0x1 ;  /* 0x00007200040c0a11 */ /* 0x040fe800078208ff */
[----:B------:R-:W-:Y:S05]  /*13e70*/  @P0 LEA.HI.X R13, R4, c[0x0][0x1cc], R0, 0x1, P1 ;  /* 0x00007300040d0a11 */ /* 0x000fea00008f0c00 */
[----:B------:R1:W-:Y:S04]  /*13e80*/  @P0 LDGSTS.E.BYPASS.LTC128B.128 [R223+0xf880], [R12.64], !P4 ;  /* 0x0f8800000cdf0fae */ /* 0x0003e8000e101d4c */
.L_x_1943:
[----:B--234-:R-:W-:Y:S05]  /*13e90*/  BSYNC B0 ;  /* 0x0000000000007941 */ /* 0x01cfea0003800000 */
.L_x_1942:
[----:B------:R-:W-:Y:S01]  /*13ea0*/  FMNMX.FTZ R9, R179, R9, !PT ;  /* 0x00000009b3097209 */ /* 0x000fe20007810000 */
[----:B------:R-:W0:Y:S01]  /*13eb0*/  LDGDEPBAR ;  /* 0x00000000000079af */ /* 0x000e220000000000 */
[C---:B------:R-:W-:Y:S02]  /*13ec0*/  ISETP.GT.AND P0, PT, R221.reuse, R194, PT ;  /* 0x000000c2dd00720c */ /* 0x040fe40003f04270 */
[----:B------:R-:W-:Y:S02]  /*13ed0*/  FMNMX.FTZ R9, R178, R9, !PT ;  /* 0x00000009b2097209 */ /* 0x000fe40007810000 */
[----:B------:R-:W-:Y:S02]  /*13ee0*/  IADD3 R221, R221, -0x1, RZ ;  /* 0xffffffffdddd7810 */ /* 0x000fe40007ffe0ff */
[----:B------:R-:W-:Y:S04]  /*13ef0*/  FMNMX.FTZ R9, R177, R9, !PT ;  /* 0x00000009b1097209 */ /* 0x000fe80007810000 */
        /* <DEDUP_REMOVED lines=17> */
[----:B------:R1:W2:Y:S01]  /*14010*/  MUFU.EX2 R4, R0 ;  /* 0x0000000000047308 */ /* 0x0002a20000000800 */
        /* <DEDUP_REMOVED lines=11> */
[----:B------:R-:W3:Y:S01]  /*140d0*/  MUFU.EX2 R13, R13 ;  /* 0x0000000d000d7308 */ /* 0x000ee20000000800 */
[----:B-1----:R-:W-:Y:S02]  /*140e0*/  FFMA.FTZ R0, R176, c[0x0][0x2d0], -R2 ;  /* 0x0000b400b0007a23 */ /* 0x002fe40000010802 */
[C---:B--2---:R-:W-:Y:S02]  /*140f0*/  FMUL.FTZ R32, R4.reuse, R148 ;  /* 0x0000009404207220 */ /* 0x044fe40000410000 */
[C---:B------:R-:W-:Y:S05]  /*14100*/  FMUL.FTZ R33, R4.reuse, R149 ;  /* 0x0000009504217220 */ /* 0x040fea0000410000 */
[----:B------:R1:W-:Y:S01]  /*14110*/  MUFU.EX2 R174, R0 ;  /* 0x0000000000ae7308 */ /* 0x0003e20000000800 */
[C---:B------:R-:W-:Y:S02]  /*14120*/  FMUL.FTZ R20, R4.reuse, R160 ;  /* 0x000000a004147220 */ /* 0x040fe40000410000 */
[C---:B------:R-:W-:Y:S02]  /*14130*/  FMUL.FTZ R16, R4.reuse, R164 ;  /* 0x000000a404107220 */ /* 0x040fe40000410000 */
[C---:B------:R-:W-:Y:S02]  /*14140*/  FMUL.FTZ R17, R4.reuse, R165 ;  /* 0x000000a504117220 */ /* 0x040fe40000410000 */
[C---:B------:R-:W-:Y:S02]  /*14150*/  FMUL.FTZ R28, R4.reuse, R152 ;  /* 0x00000098041c7220 */ /* 0x040fe40000410000 */
[C---:B------:R-:W-:Y:S01]  /*14160*/  FMUL.FTZ R29, R4.reuse, R153 ;  /* 0x00000099041d7220 */ /* 0x040fe20000410000 */
[----:B------:R-:W2:Y:S01]  /*14170*/  MUFU.EX2 R12, R12 ;  /* 0x0000000c000c7308 */ /* 0x000ea20000000800 */
[C---:B------:R-:W-:Y:S02]  /*14180*/  FMUL.FTZ R36, R4.reuse, R36 ;  /* 0x0000002404247220 */ /* 0x040fe40000410000 */
[C---:B------:R-:W-:Y:S01]  /*14190*/  FMUL.FTZ R37, R4.reuse, R37 ;  /* 0x0000002504257220 */ /* 0x040fe20000410000 */
[C---:B---3--:R-:W-:Y:S01]  /*141a0*/  F2FP.PACK_AB R172, R13.reuse, R14 ;  /* 0x0000000e0dac723e */ /* 0x048fe200000000ff */
[C---:B------:R-:W-:Y:S02]  /*141b0*/  FMUL.FTZ R40, R4.reuse, R40 ;  /* 0x0000002804287220 */ /* 0x040fe40000410000 */
[C---:B------:R-:W-:Y:S02]  /*141c0*/  FMUL.FTZ R41, R4.reuse, R41 ;  /* 0x0000002904297220 */ /* 0x040fe40000410000 */
[C---:B------:R-:W-:Y:S02]  /*141d0*/  FMUL.FTZ R44, R4.reuse, R44 ;  /* 0x0000002c042c7220 */ /* 0x040fe40000410000 */
[C---:B------:R-:W-:Y:S02]  /*141e0*/  FMUL.FTZ R45, R4.reuse, R45 ;  /* 0x0000002d042d7220 */ /* 0x040fe40000410000 */
[C---:B------:R-:W-:Y:S02]  /*141f0*/  FMUL.FTZ R48, R4.reuse, R48 ;  /* 0x0000003004307220 */ /* 0x040fe40000410000 */
[C---:B-1----:R-:W-:Y:S02]  /*14200*/  FFMA.FTZ R0, R4.reuse, R229, R14 ;  /* 0x000000e504007223 */ /* 0x042fe4000001000e */
[C---:B------:R-:W-:Y:S02]  /*14210*/  FMUL.FTZ R49, R4.reuse, R49 ;  /* 0x0000003104317220 */ /* 0x040fe40000410000 */
[----:B------:R-:W-:Y:S02]  /*14220*/  FADD.FTZ R0, R13, R0 ;  /* 0x000000000d007221 */ /* 0x000fe40000010000 */
[C---:B------:R-:W-:Y:S02]  /*14230*/  FMUL.FTZ R52, R4.reuse, R52 ;  /* 0x0000003404347220 */ /* 0x040fe40000410000 */
[----:B------:R-:W-:Y:S02]  /*14240*/  FMUL.FTZ R53, R4, R53 ;  /* 0x0000003504357220 */ /* 0x000fe40000410000 */
[----:B--2---:R-:W-:Y:S02]  /*14250*/  FADD.FTZ R0, R12, R0 ;  /* 0x000000000c007221 */ /* 0x004fe40000010000 */
[----:B------:R-:W-:Y:S02]  /*14260*/  FMUL.FTZ R56, R4, R56 ;  /* 0x0000003804387220 */ /* 0x000fe40000410000 */
[----:B------:R-:W-:Y:S01]  /*14270*/  FADD.FTZ R187, R174, R0 ;  /* 0x00000000aebb7221 */ /* 0x000fe20000010000 */
[----:B------:R-:W-:Y:S01]  /*14280*/  FMNMX.FTZ R0, R183, R8, !PT ;  /* 0x00000008b7007209 */ /* 0x000fe20007810000 */
[----:B------:R-:W-:Y:S01]  /*14290*/  FMUL.FTZ R57, R4, R57 ;  /* 0x0000003904397220 */ /* 0x000fe20000410000 */
[----:B------:R-:W-:Y:S01]  /*142a0*/  F2FP.PACK_AB R174, R174, R12 ;  /* 0x0000000caeae723e */ /* 0x000fe200000000ff */
[----:B------:R-:W-:Y:S01]  /*142b0*/  FMUL.FTZ R60, R4, R60 ;  /* 0x0000003c043c7220 */ /* 0x000fe20000410000 */
[----:B------:R-:W-:Y:S01]  /*142c0*/  FMNMX.FTZ R0, R188, R0, !PT ;  /* 0x00000000bc007209 */ /* 0x000fe20007810000 */
[C---:B------:R-:W-:Y:S02]  /*142d0*/  FMUL.FTZ R61, R4.reuse, R61 ;  /* 0x0000003d043d7220 */ /* 0x040fe40000410000 */
[----:B------:R-:W-:Y:S01]  /*142e0*/  FMUL.FTZ R64, R4, R64 ;  /* 0x0000004004407220 */ /* 0x000fe20000410000 */
[----:B------:R-:W-:Y:S01]  /*142f0*/  FMNMX.FTZ R0, R182, R0, !PT ;  /* 0x00000000b6007209 */ /* 0x000fe20007810000 */
[C---:B------:R-:W-:Y:S02]  /*14300*/  FMUL.FTZ R65, R4.reuse, R65 ;  /* 0x0000004104417220 */ /* 0x040fe40000410000 */
[C---:B------:R-:W-:Y:S01]  /*14310*/  FMUL.FTZ R68, R4.reuse, R68 ;  /* 0x0000004404447220 */ /* 0x040fe20000410000 */
        /* <DEDUP_REMOVED lines=26> */
[C---:B------:R-:W-:Y:S02]  /*144c0*/  FMUL.FTZ R104, R4.reuse, R104 ;  /* 0x0000006804687220 */ /* 0x040fe40000410000 */
[----:B------:R-:W1:Y:S01]  /*144d0*/  SHFL.BFLY PT, R2, R0, 0x2, 0x1f ;  /* 0x0c401f0000027f89 */ /* 0x000e6200000e0000 */
        /* <DEDUP_REMOVED lines=12> */
[----:B-1----:R-:W-:Y:S01]  /*145a0*/  FMNMX.FTZ R0, R0, R2, !PT ;  /* 0x0000000200007209 */ /* 0x002fe20007810000 */
[C---:B------:R-:W-:Y:S02]  /*145b0*/  FMUL.FTZ R129, R4.reuse, R129 ;  /* 0x0000008104817220 */ /* 0x040fe40000410000 */
[C---:B------:R-:W-:Y:S02]  /*145c0*/  FMUL.FTZ R132, R4.reuse, R132 ;  /* 0x0000008404847220 */ /* 0x040fe40000410000 */
[----:B------:R-:W1:Y:S01]  /*145d0*/  SHFL.BFLY PT, R2, R0, 0x1, 0x1f ;  /* 0x0c201f0000027f89 */ /* 0x000e6200000e0000 */
[C---:B------:R-:W-:Y:S02]  /*145e0*/  FMUL.FTZ R133, R4.reuse, R133 ;  /* 0x0000008504857220 */ /* 0x040fe40000410000 */
[C---:B------:R-:W-:Y:S02]  /*145f0*/  FMUL.FTZ R136, R4.reuse, R136 ;  /* 0x0000008804887220 */ /* 0x040fe40000410000 */
[----:B------:R-:W-:Y:S01]  /*14600*/  FMUL.FTZ R137, R4, R137 ;  /* 0x0000008904897220 */ /* 0x000fe20000410000 */
        /* <DEDUP_REMOVED lines=11> */
[----:B------:R-:W-:Y:S01]  /*146c0*/  FMUL.FTZ R21, R4, R161 ;  /* 0x000000a104157220 */ /* 0x000fe20000410000 */
[----:B------:R-:W2:Y:S01]  /*146d0*/  MUFU.EX2 R13, R13 ;  /* 0x0000000d000d7308 */ /* 0x000ea20000000800 */
[--C-:B------:R-:W-:Y:S02]  /*146e0*/  FFMA.FTZ R177, R25, c[0x0][0x2d0], -R8.reuse ;  /* 0x0000b40019b17a23 */ /* 0x100fe40000010808 */
[--C-:B------:R-:W-:Y:S02]  /*146f0*/  FFMA.FTZ R183, R19, c[0x0][0x2d0], -R8.reuse ;  /* 0x0000b40013b77a23 */ /* 0x100fe40000010808 */
[--C-:B------:R-:W-:Y:S02]  /*14700*/  FFMA.FTZ R180, R180, c[0x0][0x2d0], -R8.reuse ;  /* 0x0000b400b4b47a23 */ /* 0x100fe40000010808 */
[--C-:B------:R-:W-:Y:S02]  /*14710*/  FFMA.FTZ R178, R24, c[0x0][0x2d0], -R8.reuse ;  /* 0x0000b40018b27a23 */ /* 0x100fe40000010808 */
[--C-:B------:R-:W-:Y:S01]  /*14720*/  FFMA.FTZ R189, R7, c[0x0][0x2d0], -R8.reuse ;  /* 0x0000b40007bd7a23 */ /* 0x100fe20000010808 */
[----:B------:R-:W3:Y:S01]  /*14730*/  MUFU.EX2 R12, R12 ;  /* 0x0000000c000c7308 */ /* 0x000ee20000000800 */
[----:B------:R-:W-:Y:S02]  /*14740*/  FFMA.FTZ R8, R3, c[0x0][0x2d0], -R8 ;  /* 0x0000b40003087a23 */ /* 0x000fe40000010808 */
[----:B------:R-:W-:Y:S02]  /*14750*/  FMUL.FTZ R25, R4, R157 ;  /* 0x0000009d04197220 */ /* 0x000fe40000410000 */
[C---:B-1----:R-:W-:Y:S02]  /*14760*/  FMUL.FTZ R34, R0.reuse, R150 ;  /* 0x0000009600227220 */ /* 0x042fe40000410000 */
[C---:B------:R-:W-:Y:S02]  /*14770*/  FMUL.FTZ R35, R0.reuse, R151 ;  /* 0x0000009700237220 */ /* 0x040fe40000410000 */
[----:B------:R-:W1:Y:S01]  /*14780*/  LDSM.16.MT88.4 R148, [R147] ;  /* 0x000000009394783b */ /* 0x000e620000004200 */
[----:B------:R-:W-:Y:S01]  /*14790*/  MUFU.EX2 R161, R181 ;  /* 0x000000b500a17308 */ /* 0x000fe20000000800 */
[C---:B------:R-:W-:Y:S02]  /*147a0*/  FMUL.FTZ R14, R0.reuse, R170 ;  /* 0x000000aa000e7220 */ /* 0x040fe40000410000 */
[C---:B------:R-:W-:Y:S02]  /*147b0*/  FMUL.FTZ R15, R0.reuse, R171 ;  /* 0x000000ab000f7220 */ /* 0x040fe40000410000 */
[C---:B--2---:R-:W-:Y:S02]  /*147c0*/  FFMA.FTZ R3, R0.reuse, R230, R13 ;  /* 0x000000e600037223 */ /* 0x044fe4000001000d */
[C---:B------:R-:W-:Y:S02]  /*147d0*/  FMUL.FTZ R18, R0.reuse, R166 ;  /* 0x000000a600127220 */ /* 0x040fe40000410000 */
[C---:B------:R-:W-:Y:S01]  /*147e0*/  FMUL.FTZ R19, R0.reuse, R167 ;  /* 0x000000a700137220 */ /* 0x040fe20000410000 */
[----:B------:R-:W2:Y:S01]  /*147f0*/  MUFU.EX2 R175, R182 ;  /* 0x000000b600af7308 */ /* 0x000ea20000000800 */
[C---:B------:R-:W-:Y:S01]  /*14800*/  FMUL.FTZ R22, R0.reuse, R162 ;  /* 0x000000a200167220 */ /* 0x040fe20000410000 */
[----:B------:R-:W-:Y:S01]  /*14810*/  LDSM.16.MT88.4 R164, [R147+0x1000] ;  /* 0x0010000093a4783b */ /* 0x000fe20000004200 */
[----:B------:R-:W-:Y:S01]  /*14820*/  FMUL.FTZ R23, R0, R163 ;  /* 0x000000a300177220 */ /* 0x000fe20000410000 */
[C---:B---3--:R-:W-:Y:S01]  /*14830*/  F2FP.PACK_AB R173, R12.reuse, R13 ;  /* 0x0000000d0cad723e */ /* 0x048fe200000000ff */
[----:B------:R-:W-:Y:S02]  /*14840*/  FADD.FTZ R3, R12, R3 ;  /* 0x000000030c037221 */ /* 0x000fe40000010000 */
[C---:B------:R-:W-:Y:S02]  /*14850*/  FMUL.FTZ R12, R4.reuse, R168 ;  /* 0x000000a8040c7220 */ /* 0x040fe40000410000 */
[----:B------:R-:W-:Y:S01]  /*14860*/  FMUL.FTZ R13, R4, R169 ;  /* 0x000000a9040d7220 */ /* 0x000fe20000410000 */
[----:B------:R-:W-:Y:S01]  /*14870*/  MUFU.EX2 R7, R179 ;  /* 0x000000b300077308 */ /* 0x000fe20000000800 */
[C---:B------:R-:W-:Y:S02]  /*14880*/  FMUL.FTZ R26, R0.reuse, R158 ;  /* 0x0000009e001a7220 */ /* 0x040fe40000410000 */
[----:B------:R-:W-:Y:S02]  /*14890*/  FMUL.FTZ R27, R0, R159 ;  /* 0x0000009f001b7220 */ /* 0x000fe40000410000 */
[----:B------:R-:W-:Y:S02]  /*148a0*/  FMUL.FTZ R24, R4, R156 ;  /* 0x0000009c04187220 */ /* 0x000fe40000410000 */
[C---:B------:R-:W-:Y:S02]  /*148b0*/  FMUL.FTZ R30, R0.reuse, R154 ;  /* 0x0000009a001e7220 */ /* 0x040fe40000410000 */
[C---:B------:R-:W-:Y:S01]  /*148c0*/  FMUL.FTZ R31, R0.reuse, R155 ;  /* 0x0000009b001f7220 */ /* 0x040fe20000410000 */
[----:B------:R-:W-:Y:S01]  /*148d0*/  MUFU.EX2 R156, R184 ;  /* 0x000000b8009c7308 */ /* 0x000fe20000000800 */
[C---:B------:R-:W-:Y:S01]  /*148e0*/  FMUL.FTZ R38, R0.reuse, R38 ;  /* 0x0000002600267220 */ /* 0x040fe20000410000 */
[----:B------:R-:W-:Y:S01]  /*148f0*/  LDSM.16.MT88.4 R152, [R147+0x800] ;  /* 0x000800009398783b */ /* 0x000fe20000004200 */
[C---:B------:R-:W-:Y:S02]  /*14900*/  FMUL.FTZ R39, R0.reuse, R39 ;  /* 0x0000002700277220 */ /* 0x040fe40000410000 */
[----:B--2---:R-:W-:Y:S01]  /*14910*/  FADD.FTZ R160, R175, R3 ;  /* 0x00000003afa07221 */ /* 0x004fe20000010000 */
[----:B------:R-:W-:Y:S01]  /*14920*/  F2FP.PACK_AB R175, R161, R175 ;  /* 0x000000afa1af723e */ /* 0x000fe200000000ff */
[C---:B------:R-:W-:Y:S02]  /*14930*/  FMUL.FTZ R42, R0.reuse, R42 ;  /* 0x0000002a002a7220 */ /* 0x040fe40000410000 */
[C---:B------:R-:W-:Y:S01]  /*14940*/  FMUL.FTZ R43, R0.reuse, R43 ;  /* 0x0000002b002b7220 */ /* 0x040fe20000410000 */
[----:B------:R-:W2:Y:S01]  /*14950*/  MUFU.EX2 R4, R186 ;  /* 0x000000ba00047308 */ /* 0x000ea20000000800 */
[C---:B------:R-:W-:Y:S02]  /*14960*/  FMUL.FTZ R46, R0.reuse, R46 ;  /* 0x0000002e002e7220 */ /* 0x040fe40000410000 */
[C---:B-1----:R-:W-:Y:S05]  /*14970*/  HMMA.16816.F32 R12, R172.reuse, R148, R12 ;  /* 0x00000094ac0c723c */ /* 0x042fea000000180c */
[C---:B------:R-:W-:Y:S02]  /*14980*/  FMUL.FTZ R47, R0.reuse, R47 ;  /* 0x0000002f002f7220 */ /* 0x040fe40000410000 */
[C---:B------:R-:W-:Y:S01]  /*14990*/  FMUL.FTZ R50, R0.reuse, R50 ;  /* 0x0000003200327220 */ /* 0x040fe20000410000 */
[C---:B------:R-:W-:Y:S01]  /*149a0*/  HMMA.16816.F32 R16, R172.reuse, R150, R16 ;  /* 0x00000096ac10723c */ /* 0x040fe20000001810 */
[----:B------:R-:W1:Y:S01]  /*149b0*/  LDSM.16.MT88.4 R148, [R196] ;  /* 0x00000000c494783b */ /* 0x000e620000004200 */
[----:B------:R-:W3:Y:S02]  /*149c0*/  MUFU.EX2 R3, R185 ;  /* 0x000000b900037308 */ /* 0x000ee40000000800 */
        /* <DEDUP_REMOVED lines=27> */
[----:B------:R-:W5:Y:S03]  /*14b80*/  LDSM.16.MT88.4 R148, [R198] ;  /* 0x00000000c694783b */ /* 0x000f660000004200 */
        /* <DEDUP_REMOVED lines=27> */
[----:B------:R-:W5:Y:S03]  /*14d40*/  LDSM.16.MT88.4 R148, [R197] ;  /* 0x00000000c594783b */ /* 0x000f660000004200 */
[C---:B------:R-:W-:Y:S02]  /*14d50*/  FMUL.FTZ R135, R0.reuse, R135 ;  /* 0x0000008700877220 */ /* 0x040fe40000410000 */
[C---:B------:R-:W-:Y:S02]  /*14d60*/  FMUL.FTZ R138, R0.reuse, R138 ;  /* 0x0000008a008a7220 */ /* 0x040fe40000410000 */
[----:B------:R-:W-:Y:S04]  /*14d70*/  FMUL.FTZ R139, R0, R139 ;  /* 0x0000008b008b7220 */ /* 0x000fe80000410000 */
[----:B--2---:R-:W-:Y:S04]  /*14d80*/  FADD.FTZ R0, R4, R187 ;  /* 0x000000bb04007221 */ /* 0x004fe80000010000 */
[----:B---3--:R-:W-:Y:S04]  /*14d90*/  FADD.FTZ R0, R3, R0 ;  /* 0x0000000003007221 */ /* 0x008fe80000010000 */
[----:B------:R-:W-:Y:S04]  /*14da0*/  FADD.FTZ R0, R156, R0 ;  /* 0x000000009c007221 */ /* 0x000fe80000010000 */
[----:B------:R-:W-:Y:S01]  /*14db0*/  FADD.FTZ R0, R7, R0 ;  /* 0x0000000007007221 */ /* 0x000fe20000010000 */
[C---:B-----5:R-:W-:Y:S08]  /*14dc0*/  HMMA.16816.F32 R36, R172.reuse, R148, R36 ;  /* 0x00000094ac24723c */ /* 0x060ff00000001824 */
        /* <DEDUP_REMOVED lines=39> */
[----:B----4-:R-:W-:Y:S01]  /*15040*/  F2FP.PACK_AB R149, R182, R180 ;  /* 0x000000b4b695723e */ /* 0x010fe200000000ff */
[----:B------:R-:W-:Y:S02]  /*15050*/  FADD.FTZ R3, R161, R160 ;  /* 0x000000a0a1037221 */ /* 0x000fe40000010000 */
[----:B------:R-:W-:Y:S02]  /*15060*/  F2FP.PACK_AB R150, R7, R156 ;  /* 0x0000009c0796723e */ /* 0x000fe400000000ff */
[----:B------:R-:W3:Y:S02]  /*15070*/  LDSM.16.MT88.4 R156, [R196+0x800] ;  /* 0x00080000c49c783b */ /* 0x000ee40000004200 */
[----:B------:R-:W4:Y:S01]  /*15080*/  MUFU.EX2 R172, R192 ;  /* 0x000000c000ac7308 */ /* 0x000f220000000800 */
[----:B-1----:R-:W-:Y:S02]  /*15090*/  F2FP.PACK_AB R151, R179, R181 ;  /* 0x000000b5b397723e */ /* 0x002fe400000000ff */
[----:B------:R-:W-:Y:S02]  /*150a0*/  F2FP.PACK_AB R173, R178, R177 ;  /* 0x000000b1b2ad723e */ /* 0x000fe400000000ff */
[----:B------:R-:W-:Y:S03]  /*150b0*/  F2FP.PACK_AB R175, R8, R176 ;  /* 0x000000b008af723e */ /* 0x000fe600000000ff */
[C---:B------:R-:W-:Y:S02]  /*150c0*/  HMMA.16816.F32 R12, R148.reuse, R152, R12 ;  /* 0x00000098940c723c */ /* 0x040fe4000000180c */
[----:B------:R-:W1:Y:S03]  /*150d0*/  MUFU.EX2 R7, R191 ;  /* 0x000000bf00077308 */ /* 0x000e660000000800 */
[----:B--2---:R-:W-:Y:S03]  /*150e0*/  FADD.FTZ R0, R4, R0 ;  /* 0x0000000004007221 */ /* 0x004fe60000010000 */
[C---:B------:R-:W-:Y:S01]  /*150f0*/  HMMA.16816.F32 R16, R148.reuse, R154, R16 ;  /* 0x0000009a9410723c */ /* 0x040fe20000001810 */
[----:B------:R-:W2:Y:S03]  /*15100*/  LDSM.16.MT88.4 R152, [R198+0x800] ;  /* 0x00080000c698783b */ /* 0x000ea60000004200 */
[----:B------:R-:W5:Y:S01]  /*15110*/  MUFU.EX2 R174, R190 ;  /* 0x000000be00ae7308 */ /* 0x000f620000000800 */
[C---:B----4-:R-:W-:Y:S01]  /*15120*/  FADD.FTZ R0, R172.reuse, R0 ;  /* 0x00000000ac007221 */ /* 0x050fe20000010000 */
[----:B------:R-:W-:Y:S03]  /*15130*/  F2FP.PACK_AB R172, R172, R4 ;  /* 0x00000004acac723e */ /* 0x000fe600000000ff */
[----:B-1----:R-:W-:Y:S01]  /*15140*/  FADD.FTZ R0, R7, R0 ;  /* 0x0000000007007221 */ /* 0x002fe20000010000 */
[C---:B---3--:R-:W-:Y:S03]  /*15150*/  HMMA.16816.F32 R20, R148.reuse, R156, R20 ;  /* 0x0000009c9414723c */ /* 0x048fe60000001814 */
[C---:B-----5:R-:W-:Y:S01]  /*15160*/  FADD.FTZ R229, R174.reuse, R0 ;  /* 0x00000000aee57221 */ /* 0x060fe20000010000 */
[----:B------:R-:W-:Y:S04]  /*15170*/  F2FP.PACK_AB R174, R174, R7 ;  /* 0x00000007aeae723e */ /* 0x000fe800000000ff */
[C---:B------:R-:W-:Y:S01]  /*15180*/  HMMA.16816.F32 R24, R148.reuse, R158, R24 ;  /* 0x0000009e9418723c */ /* 0x040fe20000001818 */
[----:B------:R-:W1:Y:S03]  /*15190*/  LDSM.16.MT88.4 R156, [R197+0x800] ;  /* 0x00080000c59c783b */ /* 0x000e660000004200 */
[----:B------:R-:W-:Y:S04]  /*151a0*/  FADD.FTZ R0, R180, R3 ;  /* 0x00000003b4007221 */ /* 0x000fe80000010000 */
[----:B------:R-:W-:Y:S01]  /*151b0*/  FADD.FTZ R0, R182, R0 ;  /* 0x00000000b6007221 */ /* 0x000fe20000010000 */
[C---:B--2---:R-:W-:Y:S03]  /*151c0*/  HMMA.16816.F32 R28, R148.reuse, R152, R28 ;  /* 0x00000098941c723c */ /* 0x044fe6000000181c */
[----:B------:R-:W-:Y:S04]  /*151d0*/  FADD.FTZ R0, R181, R0 ;  /* 0x00000000b5007221 */ /* 0x000fe80000010000 */
[----:B------:R-:W-:Y:S01]  /*151e0*/  FADD.FTZ R0, R179, R0 ;  /* 0x00000000b3007221 */ /* 0x000fe20000010000 */
[C---:B------:R-:W-:Y:S01]  /*151f0*/  HMMA.16816.F32 R32, R148.reuse, R154, R32 ;  /* 0x0000009a9420723c */ /* 0x040fe20000001820 */
[----:B------:R-:W2:Y:S03]  /*15200*/  LDSM.16.MT88.4 R152, [R147+0x2000] ;  /* 0x002000009398783b */ /* 0x000ea60000004200 */
[----:B------:R-:W-:Y:S04]  /*15210*/  FADD.FTZ R0, R177, R0 ;  /* 0x00000000b1007221 */ /* 0x000fe80000010000 */
[----:B------:R-:W-:Y:S04]  /*15220*/  FADD.FTZ R0, R178, R0 ;  /* 0x00000000b2007221 */ /* 0x000fe80000010000 */
[----:B------:R-:W-:Y:S04]  /*15230*/  FADD.FTZ R0, R176, R0 ;  /* 0x00000000b0007221 */ /* 0x000fe80000010000 */
[----:B------:R-:W-:Y:S01]  /*15240*/  FADD.FTZ R230, R8, R0 ;  /* 0x0000000008e67221 */ /* 0x000fe20000010000 */
[----:B------:R-:W-:Y:S01]  /*15250*/  MOV R8, R2 ;  /* 0x0000000200087202 */ /* 0x000fe20000000f00 */
        /* <DEDUP_REMOVED lines=85> */
.L_x_1939:
[----:B------:R-:W-:-:S13]  /*157b0*/  ISETP.GE.AND P0, PT, R221, R235, PT ;  /* 0x000000ebdd00720c */ /* 0x000fda0003f06270 */
[----:B------:R-:W-:Y:S05]  /*157c0*/  @!P0 BRA `(.L_x_1945) ;  /* 0x000039c000008947 */ /* 0x000fea0003800000 */
[----:B------:R-:W-:Y:S02]  /*157d0*/  MOV R4, R8 ;  /* 0x0000000800047202 */ /* 0x000fe40000000f00 */
[----:B------:R-:W-:Y:S02]  /*157e0*/  MOV R2, R9 ;  /* 0x0000000900027202 */ /* 0x000fe40000000f00 */
.L_x_1956:
[----:B------:R-:W1:Y:S01]  /*157f0*/  S2R R3, SR_TID.X ;  /* 0x0000000000037919 */ /* 0x000e620000002100 */
[----:B------:R-:W-:Y:S01]  /*15800*/  SHF.R.S32.HI R0, RZ, 0x1f, R221 ;  /* 0x0000001fff007819 */ /* 0x000fe200000114dd */
[----:B------:R-:W-:Y:S01]  /*15810*/  IMAD.WIDE.U32 R8, R221, c[0x0][0x208], RZ ;  /* 0x00008200dd087a25 */ /* 0x000fe200078e00ff */
[----:B------:R-:W-:Y:S04]  /*15820*/  DEPBAR.LE SB0, 0x0 ;  /* 0x000080000000791a */ /* 0x000fe80000000000 */
[----:B------:R-:W-:Y:S01]  /*15830*/  IMAD R0, R0, c[0x0][0x208], RZ ;  /* 0x0000820000007a24 */ /* 0x000fe200078e02ff */
[----:B------:R-:W-:Y:S01]  /*15840*/  WARPSYNC 0xffffffff ;  /* 0xffffffff00007948 */ /* 0x000fe20003800000 */
[----:B------:R-:W-:Y:S01]  /*15850*/  BAR.SYNC.DEFER_BLOCKING 0x0 ;  /* 0x0000000000007b1d */ /* 0x000fe20000010000 */
[----:B------:R-:W-:Y:S01]  /*15860*/  LOP3.LUT P3, RZ, R215, 0x800, RZ, 0xc0, !PT ;  /* 0x00000800d7ff7812 */ /* 0x000fe2000786c0ff */
[----:B------:R-:W-:Y:S01]  /*15870*/  IMAD R0, R221, c[0x0][0x20c], R0 ;  /* 0x00008300dd007a24 */ /* 0x000fe200078e0200 */
[C---:B------:R-:W-:Y:S02]  /*15880*/  LOP3.LUT P6, RZ, R215.reuse, 0x400, RZ, 0xc0, !PT ;  /* 0x00000400d7ff7812 */ /* 0x040fe400078cc0ff */
[----:B------:R-:W-:Y:S01]  /*15890*/  LOP3.LUT P5, RZ, R215, 0x200, RZ, 0xc0, !PT ;  /* 0x00000200d7ff7812 */ /* 0x000fe200078ac0ff */
[----:B------:R-:W-:Y:S01]  /*158a0*/  IMAD.IADD R0, R9, 0x1, R0 ;  /* 0x0000000109007824 */ /* 0x000fe200078e0200 */
[----:B------:R-:W-:Y:S01]  /*158b0*/  LOP3.LUT P4, RZ, R215, 0x100, RZ, 0xc0, !PT ;  /* 0x00000100d7ff7812 */ /* 0x000fe2000788c0ff */
[----:B------:R-:W-:Y:S04]  /*158c0*/  IMAD.WIDE.U32 R8, R8, 0x30, RZ ;  /* 0x0000003008087825 */ /* 0x000fe800078e00ff */
[----:B------:R-:W-:Y:S01]  /*158d0*/  IMAD R0, R0, 0x30, RZ ;  /* 0x0000003000007824 */ /* 0x000fe200078e02ff */
[----:B-1----:R-:W-:Y:S03]  /*158e0*/  ISETP.GT.AND P2, PT, R3, 0x7f, PT ;  /* 0x0000007f0300780c */ /* 0x002fe60003f44270 */
[----:B------:R-:W-:Y:S01]  /*158f0*/  IMAD.IADD R0, R9, 0x1, R0 ;  /* 0x0000000109007824 */ /* 0x000fe200078e0200 */
[----:B------:R-:W-:Y:S04]  /*15900*/  IADD3 R9, P1, P0, R8, 0x40, R226 ;  /* 0x0000004008097810 */ /* 0x000fe8000783e0e2 */
[----:B------:R-:W-:Y:S02]  /*15910*/  IADD3.X R16, R0, RZ, R228, P1, P0 ;  /* 0x000000ff00107210 */ /* 0x000fe40000fe04e4 */
[----:B------:R-:W-:Y:S01]  /*15920*/  IADD3 R12, P1, P0, R8, 0x80, R226 ;  /* 0x00000080080c7810 */ /* 0x000fe2000783e0e2 */
[----:B------:R-:W-:Y:S01]  /*15930*/  LDSM.16.M88.4 R32, [R199] ;  /* 0x00000000c720783b */ /* 0x000fe20000000200 */
[----:B------:R-:W-:Y:S02]  /*15940*/  BSSY B0, `(.L_x_1946) ;  /* 0x000013e000007945 */ /* 0x000fe40003800000 */
[----:B------:R-:W-:Y:S01]  /*15950*/  IADD3.X R21, R0, RZ, R228, P1, P0 ;  /* 0x000000ff00157210 */ /* 0x000fe20000fe04e4 */
[----:B------:R-:W-:Y:S01]  /*15960*/  @!P2 IMAD.MOV.U32 R3, RZ, RZ, c[0x0][0x208] ;  /* 0x00008200ff03a624 */ /* 0x000fe200078e00ff */
[----:B------:R-:W-:Y:S01]  /*15970*/  IADD3 R13, P1, P0, R8, 0xc0, R226 ;  /* 0x000000c0080d7810 */ /* 0x000fe2000783e0e2 */
[----:B------:R-:W-:Y:S01]  /*15980*/  @!P2 IMAD.MOV.U32 R14, RZ, RZ, c[0x0][0x20c] ;  /* 0x00008300ff0ea624 */ /* 0x000fe200078e00ff */
[----:B------:R-:W-:Y:S02]  /*15990*/  LDSM.16.M88.4 R176, [R200] ;  /* 0x00000000c8b0783b */ /* 0x000fe40000000200 */
[----:B------:R-:W-:Y:S02]  /*159a0*/  IADD3.X R24, R0, RZ, R228, P1, P0 ;  /* 0x000000ff00187210 */ /* 0x000fe40000fe04e4 */
[C---:B------:R-:W-:Y:S02]  /*159b0*/  @!P2 LEA R7, P0, R3.reuse, R8, 0x5 ;  /* 0x000000080307a211 */ /* 0x040fe400078028ff */
[----:B------:R-:W-:Y:S02]  /*159c0*/  LDSM.16.M88.4 R180, [R203] ;  /* 0x00000000cbb4783b */ /* 0x000fe40000000200 */
[----:B------:R-:W-:Y:S02]  /*159d0*/  @!P2 LEA.HI.X R3, R3, R0, R14, 0x5, P0 ;  /* 0x000000000303a211 */ /* 0x000fe400000f2c0e */
[----:B------:R-:W-:Y:S02]  /*159e0*/  @!P2 IADD3 R14, P1, P0, R7, 0x40, R226 ;  /* 0x00000040070ea810 */ /* 0x000fe4000783e0e2 */
[----:B------:R-:W-:Y:S02]  /*159f0*/  LDSM.16.M88.4 R188, [R214] ;  /* 0x00000000d6bc783b */ /* 0x000fe40000000200 */
[----:B------:R-:W-:Y:S02]  /*15a00*/  @!P2 IADD3.X R172, R3, RZ, R228, P1, P0 ;  /* 0x000000ff03aca210 */ /* 0x000fe40000fe04e4 */
[----:B------:R-:W-:Y:S04]  /*15a10*/  @!P2 IADD3 R15, P1, P0, R7, 0x80, R226 ;  /* 0x00000080070fa810 */ /* 0x000fe8000783e0e2 */
[----:B------:R-:W-:Y:S02]  /*15a20*/  @!P2 IADD3.X R184, R3, RZ, R228, P1, P0 ;  /* 0x000000ff03b8a210 */ /* 0x000fe40000fe04e4 */
[----:B------:R-:W-:Y:S04]  /*15a30*/  @!P2 IADD3 R20, P1, P0, R7, 0xc0, R226 ;  /* 0x000000c00714a810 */ /* 0x000fe8000783e0e2 */
[--C-:B------:R-:W-:Y:S02]  /*15a40*/  @!P2 IADD3.X R185, R3, RZ, R228.reuse, P1, P0 ;  /* 0x000000ff03b9a210 */ /* 0x100fe40000fe04e4 */
[----:B------:R-:W-:Y:S05]  /*15a50*/  IADD3 R8, P0, R226, R8, RZ ;  /* 0x00000008e2087210 */ /* 0x000fea0007f1e0ff */
[----:B------:R-:W-:Y:S01]  /*15a60*/  IMAD.X R0, R0, 0x1, R228, P0 ;  /* 0x0000000100007824 */ /* 0x000fe200000e06e4 */
[C---:B------:R-:W-:Y:S04]  /*15a70*/  LEA R22, P0, R8.reuse, c[0x0][0x1f8], 0x1 ;  /* 0x00007e0008167a11 */ /* 0x040fe800078008ff */
[----:B------:R-:W-:Y:S02]  /*15a80*/  LEA.HI.X R23, R8, c[0x0][0x1fc], R0, 0x1, P0 ;  /* 0x00007f0008177a11 */ /* 0x000fe400000f0c00 */
[C---:B------:R-:W-:Y:S04]  /*15a90*/  LEA R8, P0, R9.reuse, c[0x0][0x1f8], 0x1 ;  /* 0x00007e0009087a11 */ /* 0x040fe800078008ff */
[----:B------:R-:W-:Y:S02]  /*15aa0*/  LEA.HI.X R9, R9, c[0x0][0x1fc], R16, 0x1, P0 ;  /* 0x00007f0009097a11 */ /* 0x000fe400000f0c10 */
[C---:B------:R-:W-:Y:S01]  /*15ab0*/  LEA R28, P0, R12.reuse, c[0x0][0x1f8], 0x1 ;  /* 0x00007e000c1c7a11 */ /* 0x040fe200078008ff */
[----:B------:R-:W1:Y:S03]  /*15ac0*/  LDSM.16.M88.4 R16, [R146] ;  /* 0x000000009210783b */ /* 0x000e660000000200 */
[----:B------:R-:W-:Y:S02]  /*15ad0*/  LEA.HI.X R29, R12, c[0x0][0x1fc], R21, 0x1, P0 ;  /* 0x00007f000c1d7a11 */ /* 0x000fe400000f0c15 */
[C---:B------:R-:W-:Y:S04]  /*15ae0*/  LEA R30, P0, R13.reuse, c[0x0][0x1f8], 0x1 ;  /* 0x00007e000d1e7a11 */ /* 0x040fe800078008ff */
[----:B------:R-:W-:Y:S02]  /*15af0*/  LEA.HI.X R31, R13, c[0x0][0x1fc], R24, 0x1, P0 ;  /* 0x00007f000d1f7a11 */ /* 0x000fe400000f0c18 */
[----:B------:R-:W-:Y:S01]  /*15b00*/  @!P2 IADD3 R7, P0, R7, R226, RZ ;  /* 0x000000e20707a210 */ /* 0x000fe20007f1e0ff */
[----:B------:R-:W2:Y:S04]  /*15b10*/  LDSM.16.M88.4 R24, [R146+0x800] ;  /* 0x000800009218783b */ /* 0x000ea80000000200 */
[----:B------:R-:W-:Y:S01]  /*15b20*/  @!P2 IMAD.X R3, R3, 0x1, R228, P0 ;  /* 0x000000010303a824 */ /* 0x000fe200000e06e4 */
[C---:B------:R-:W-:Y:S04]  /*15b30*/  @!P2 LEA R192, P0, R7.reuse, c[0x0][0x1f8], 0x1 ;  /* 0x00007e0007c0aa11 */ /* 0x040fe800078008ff */
[----:B------:R-:W-:Y:S02]  /*15b40*/  @!P2 LEA.HI.X R193, R7, c[0x0][0x1fc], R3, 0x1, P0 ;  /* 0x00007f0007c1aa11 */ /* 0x000fe400000f0c03 */
[C---:B------:R-:W-:Y:S04]  /*15b50*/  @!P2 LEA R194, P0, R14.reuse, c[0x0][0x1f8], 0x1 ;  /* 0x00007e000ec2aa11 */ /* 0x040fe800078008ff */
[----:B------:R-:W-:Y:S02]  /*15b60*/  @!P2 LEA.HI.X R195, R14, c[0x0][0x1fc], R172, 0x1, P0 ;  /* 0x00007f000ec3aa11 */ /* 0x000fe400000f0cac */
[C---:B------:R-:W-:Y:S01]  /*15b70*/  @!P2 LEA R218, P0, R15.reuse, c[0x0][0x1f8], 0x1 ;  /* 0x00007e000fdaaa11 */ /* 0x040fe200078008ff */
[----:B------:R-:W3:Y:S03]  /*15b80*/  LDSM.16.M88.4 R172, [R146+0x1000] ;  /* 0x0010000092ac783b */ /* 0x000ee60000000200 */
[----:B------:R-:W-:Y:S02]  /*15b90*/  @!P2 LEA.HI.X R219, R15, c[0x0][0x1fc], R184, 0x1, P0 ;  /* 0x00007f000fdbaa11 */ /* 0x000fe400000f0cb8 */
[C---:B------:R-:W-:Y:S04]  /*15ba0*/  @!P2 LEA R216, P0, R20.reuse, c[0x0][0x1f8], 0x1 ;  /* 0x00007e0014d8aa11 */ /* 0x040fe800078008ff */
[----:B------:R-:W-:Y:S01]  /*15bb0*/  @!P2 LEA.HI.X R217, R20, c[0x0][0x1fc], R185, 0x1, P0 ;  /* 0x00007f0014d9aa11 */ /* 0x000fe200000f0cb9 */
[C---:B-1----:R-:W-:Y:S01]  /*15bc0*/  HMMA.16816.F32 R12, R32.reuse, R16, RZ ;  /* 0x00000010200c723c */ /* 0x042fe200000018ff */
[----:B------:R-:W1:Y:S02]  /*15bd0*/  LDSM.16.M88.4 R184, [R213] ;  /* 0x00000000d5b8783b */ /* 0x000e640000000200 */
[----:B------:R-:W-:Y:S04]  /*15be0*/  ISETP.GT.AND P0, PT, R221, R235, PT ;  /* 0x000000ebdd00720c */ /* 0x000fe80003f04270 */
[----:B------:R-:W-:Y:S01]  /*15bf0*/  @!PT LDS RZ, [RZ] ;  /* 0x00000000fffff984 */ /* 0x000fe20000000800 */
[----:B------:R-:W-:Y:S01]  /*15c00*/  @!PT LDS RZ, [RZ] ;  /* 0x00000000fffff984 */ /* 0x000fe20000000800 */
[----:B------:R-:W-:Y:S01]  /*15c10*/  @!PT LDS RZ, [RZ] ;  /* 0x00000000fffff984 */ /* 0x000fe20000000800 */
[----:B------:R2:W-:Y:S01]  /*15c20*/  LDGSTS.E.BYPASS.LTC128B.128 [R223+0x4080], [R22.64], !P3 ;  /* 0x0408000016df7fae */ /* 0x0005e2000d901d4c */
[C---:B------:R-:W-:Y:S05]  /*15c30*/  HMMA.16816.F32 R16, R32.reuse, R18, RZ ;  /* 0x000000122010723c */ /* 0x040fea00000018ff */
[----:B------:R4:W-:Y:S06]  /*15c40*/  LDGSTS.E.BYPASS.LTC128B.128 [R223+0x5880], [R8.64], !P6 ;  /* 0x0588000008df7fae */ /* 0x0009ec000f101d4c */
[----:B------:R3:W-:Y:S06]  /*15c50*/  LDGSTS.E.BYPASS.LTC128B.128 [R223+0x7080], [R28.64], !P5 ;  /* 0x070800001cdf7fae */ /* 0x0007ec000e901d4c */
[----:B------:R3:W-:Y:S06]  /*15c60*/  LDGSTS.E.BYPASS.LTC128B.128 [R223+0x8880], [R30.64], !P4 ;  /* 0x088800001edf7fae */ /* 0x0007ec000e101d4c */
[----:B------:R5:W-:Y:S01]  /*15c70*/  @!P2 LDGSTS.E.BYPASS.LTC128B.128 [R223+0x5080], [R192.64], !P3 ;  /* 0x05080000c0dfafae */ /* 0x000be2000d901d4c */
[C---:B--2---:R-:W-:Y:S05]  /*15c80*/  HMMA.16816.F32 R20, R32.reuse, R24, RZ ;  /* 0x000000182014723c */ /* 0x044fea00000018ff */
[----:B------:R5:W-:Y:S03]  /*15c90*/  @!P2 LDGSTS.E.BYPASS.LTC128B.128 [R223+0x6880], [R194.64], !P6 ;  /* 0x06880000c2dfafae */ /* 0x000be6000f101d4c */
[C---:B------:R-:W-:Y:S03]  /*15ca0*/  HMMA.16816.F32 R24, R32.reuse, R26, RZ ;  /* 0x0000001a2018723c */ /* 0x040fe600000018ff */
[----:B------:R4:W-:Y:S06]  /*15cb0*/  @!P2 LDGSTS.E.BYPASS.LTC128B.128 [R223+0x8080], [R218.64], !P5 ;  /* 0x08080000dadfafae */ /* 0x0009ec000e901d4c */
[----:B------:R4:W-:Y:S01]  /*15cc0*/  @!P2 LDGSTS.E.BYPASS.LTC128B.128 [R223+0x9880], [R216.64], !P4 ;  /* 0x09880000d8dfafae */ /* 0x0009e2000e101d4c */
[C---:B---3--:R-:W-:Y:S05]  /*15cd0*/  HMMA.16816.F32 R28, R32.reuse, R172, RZ ;  /* 0x000000ac201c723c */ /* 0x048fea00000018ff */
[----:B------:R-:W0:Y:S03]  /*15ce0*/  LDGDEPBAR ;  /* 0x00000000000079af */ /* 0x000e260000000000 */
[----:B------:R-:W-:Y:S03]  /*15cf0*/  HMMA.16816.F32 R32, R32, R174, RZ ;  /* 0x000000ae2020723c */ /* 0x000fe600000018ff */
[----:B------:R-:W-:Y:S06]  /*15d00*/  LDSM.16.M88.4 R172, [R202] ;  /* 0x00000000caac783b */ /* 0x000fec0000000200 */
[----:B-----5:R-:W-:Y:S01]  /*15d10*/  LDSM.16.M88.4 R192, [R145+0x800] ;  /* 0x0008000091c0783b */ /* 0x020fe20000000200 */
[C---:B------:R-:W-:Y:S08]  /*15d20*/  HMMA.16816.F32 R12, R176.reuse, R180, R12 ;  /* 0x000000b4b00c723c */ /* 0x040ff0000000180c */
[C---:B------:R-:W-:Y:S01]  /*15d30*/  HMMA.16816.F32 R16, R176.reuse, R182, R16 ;  /* 0x000000b6b010723c */ /* 0x040fe20000001810 */
[----:B------:R-:W2:Y:S07]  /*15d40*/  LDSM.16.M88.4 R180, [R145] ;  /* 0x0000000091b4783b */ /* 0x000eae0000000200 */
[C---:B-1----:R-:W-:Y:S08]  /*15d50*/  HMMA.16816.F32 R20, R176.reuse, R184, R20 ;  /* 0x000000b8b014723c */ /* 0x042ff00000001814 */
[C---:B------:R-:W-:Y:S01]  /*15d60*/  HMMA.16816.F32 R24, R176.reuse, R186, R24 ;  /* 0x000000bab018723c */ /* 0x040fe20000001818 */
[----:B------:R-:W1:Y:S07]  /*15d70*/  LDSM.16.M88.4 R184, [R145+0x1000] ;  /* 0x0010000091b8783b */ /* 0x000e6e0000000200 */
[C---:B------:R-:W-:Y:S08]  /*15d80*/  HMMA.16816.F32 R28, R176.reuse, R188, R28 ;  /* 0x000000bcb01c723c */ /* 0x040ff0000000181c */
[----:B------:R-:W-:Y:S01]  /*15d90*/  HMMA.16816.F32 R32, R176, R190, R32 ;  /* 0x000000beb020723c */ /* 0x000fe20000001820 */
[----:B------:R-:W-:Y:S06]  /*15da0*/  LDSM.16.M88.4 R176, [R201] ;  /* 0x00000000c9b0783b */ /* 0x000fec0000000200 */
[----:B------:R-:W-:Y:S01]  /*15db0*/  LDSM.16.M88.4 R188, [R10+0x800] ;  /* 0x000800000abc783b */ /* 0x000fe20000000200 */
[C---:B--2---:R-:W-:Y:S08]  /*15dc0*/  HMMA.16816.F32 R12, R172.reuse, R180, R12 ;  /* 0x000000b4ac0c723c */ /* 0x044ff0000000180c */
[C---:B------:R-:W-:Y:S01]  /*15dd0*/  HMMA.16816.F32 R16, R172.reuse, R182, R16 ;  /* 0x000000b6ac10723c */ /* 0x040fe20000001810 */
[----:B------:R-:W2:Y:S07]  /*15de0*/  LDSM.16.M88.4 R180, [R10] ;  /* 0x000000000ab4783b */ /* 0x000eae0000000200 */
[C---:B------:R-:W-:Y:S08]  /*15df0*/  HMMA.16816.F32 R20, R172.reuse, R192, R20 ;  /* 0x000000c0ac14723c */ /* 0x040ff00000001814 */
[C---:B------:R-:W-:Y:S01]  /*15e00*/  HMMA.16816.F32 R24, R172.reuse, R194, R24 ;  /* 0x000000c2ac18723c */ /* 0x040fe20000001818 */
[----:B------:R-:W3:Y:S07]  /*15e10*/  LDSM.16.M88.4 R192, [R10+0x1000] ;  /* 0x001000000ac0783b */ /* 0x000eee0000000200 */
[C---:B-1----:R-:W-:Y:S08]  /*15e20*/  HMMA.16816.F32 R28, R172.reuse, R184, R28 ;  /* 0x000000b8ac1c723c */ /* 0x042ff0000000181c */
[----:B------:R-:W-:Y:S01]  /*15e30*/  HMMA.16816.F32 R32, R172, R186, R32 ;  /* 0x000000baac20723c */ /* 0x000fe20000001820 */
[----:B------:R-:W-:Y:S06]  /*15e40*/  LDSM.16.M88.4 R172, [R199+0x4000] ;  /* 0x00400000c7ac783b */ /* 0x000fec0000000200 */
[----:B------:R-:W-:Y:S01]  /*15e50*/  LDSM.16.M88.4 R184, [R146+0x2000] ;  /* 0x0020000092b8783b */ /* 0x000fe20000000200 */
[C---:B--2---:R-:W-:Y:S08]  /*15e60*/  HMMA.16816.F32 R12, R176.reuse, R180, R12 ;  /* 0x000000b4b00c723c */ /* 0x044ff0000000180c */
[C---:B------:R-:W-:Y:S01]  /*15e70*/  HMMA.16816.F32 R16, R176.reuse, R182, R16 ;  /* 0x000000b6b010723c */ /* 0x040fe20000001810 */
[----:B------:R-:W1:Y:S07]  /*15e80*/  LDSM.16.M88.4 R180, [R146+0x1800] ;  /* 0x0018000092b4783b */ /* 0x000e6e0000000200 */
[C---:B------:R-:W-:Y:S08]  /*15e90*/  HMMA.16816.F32 R20, R176.reuse, R188, R20 ;  /* 0x000000bcb014723c */ /* 0x040ff00000001814 */
[C---:B------:R-:W-:Y:S01]  /*15ea0*/  HMMA.16816.F32 R24, R176.reuse, R190, R24 ;  /* 0x000000beb018723c */ /* 0x040fe20000001818 */
[----:B------:R-:W2:Y:S07]  /*15eb0*/  LDSM.16.M88.4 R188, [R146+0x2800] ;  /* 0x0028000092bc783b */ /* 0x000eae0000000200 */
[C---:B---3--:R-:W-:Y:S08]  /*15ec0*/  HMMA.16816.F32 R28, R176.reuse, R192, R28 ;  /* 0x000000c0b01c723c */ /* 0x048ff0000000181c */
[----:B------:R-:W-:Y:S01]  /*15ed0*/  HMMA.16816.F32 R32, R176, R194, R32 ;  /* 0x000000c2b020723c */ /* 0x000fe20000001820 */
[----:B------:R-:W-:Y:S06]  /*15ee0*/  LDSM.16.M88.4 R176, [R200+0x4000] ;  /* 0x00400000c8b0783b */ /* 0x000fec0000000200 */
[----:B------:R-:W-:Y:S01]  /*15ef0*/  LDSM.16.M88.4 R192, [R204] ;  /* 0x00000000ccc0783b */ /* 0x000fe20000000200 */
[C---:B-1----:R-:W-:Y:S08]  /*15f00*/  HMMA.16816.F32 R12, R172.reuse, R180, R12 ;  /* 0x000000b4ac0c723c */ /* 0x042ff0000000180c */
[C---:B------:R-:W-:Y:S01]  /*15f10*/  HMMA.16816.F32 R16, R172.reuse, R182, R16 ;  /* 0x000000b6ac10723c */ /* 0x040fe20000001810 */
[----:B------:R-:W1:Y:S07]  /*15f20*/  LDSM.16.M88.4 R180, [R206] ;  /* 0x00000000ceb4783b */ /* 0x000e6e0000000200 */
[C---:B------:R-:W-:Y:S08]  /*15f30*/  HMMA.16816.F32 R20, R172.reuse, R184, R20 ;  /* 0x000000b8ac14723c */ /* 0x040ff00000001814 */
[C---:B------:R-:W-:Y:S01]  /*15f40*/  HMMA.16816.F32 R24, R172.reuse, R186, R24 ;  /* 0x000000baac18723c */ /* 0x040fe20000001818 */
[----:B------:R-:W3:Y:S07]  /*15f50*/  LDSM.16.M88.4 R184, [R205] ;  /* 0x00000000cdb8783b */ /* 0x000eee0000000200 */
[C---:B--2---:R-:W-:Y:S08]  /*15f60*/  HMMA.16816.F32 R28, R172.reuse, R188, R28 ;  /* 0x000000bcac1c723c */ /* 0x044ff0000000181c */
[----:B------:R-:W-:Y:S01]  /*15f70*/  HMMA.16816.F32 R32, R172, R190, R32 ;  /* 0x000000beac20723c */ /* 0x000fe20000001820 */
[----:B------:R-:W-:Y:S06]  /*15f80*/  LDSM.16.M88.4 R172, [R202+0x4000] ;  /* 0x00400000caac783b */ /* 0x000fec0000000200 */
[----:B------:R-:W2:Y:S01]  /*15f90*/  LDSM.16.M88.4 R188, [R145+0x1800] ;  /* 0x0018000091bc783b */ /* 0x000ea20000000200 */
[C---:B-1----:R-:W-:Y:S08]  /*15fa0*/  HMMA.16816.F32 R12, R176.reuse, R180, R12 ;  /* 0x000000b4b00c723c */ /* 0x042ff0000000180c */
[C---:B------:R-:W-:Y:S01]  /*15fb0*/  HMMA.16816.F32 R16, R176.reuse, R182, R16 ;  /* 0x000000b6b010723c */ /* 0x040fe20000001810 */
[----:B------:R-:W1:Y:S07]  /*15fc0*/  LDSM.16.M88.4 R180, [R145+0x2000] ;  /* 0x0020000091b4783b */ /* 0x000e6e0000000200 */
[C---:B------:R-:W-:Y:S08]  /*15fd0*/  HMMA.16816.F32 R20, R176.reuse, R192, R20 ;  /* 0x000000c0b014723c */ /* 0x040ff00000001814 */
[C---:B------:R-:W-:Y:S01]  /*15fe0*/  HMMA.16816.F32 R24, R176.reuse, R194, R24 ;  /* 0x000000c2b018723c */ /* 0x040fe20000001818 */
[----:B------:R-:W5:Y:S07]  /*15ff0*/  LDSM.16.M88.4 R192, [R145+0x2800] ;  /* 0x0028000091c0783b */ /* 0x000f6e0000000200 */
[C---:B---3--:R-:W-:Y:S08]  /*16000*/  HMMA.16816.F32 R28, R176.reuse, R184, R28 ;  /* 0x000000b8b01c723c */ /* 0x048ff0000000181c */
[----:B------:R-:W-:Y:S01]  /*16010*/  HMMA.16816.F32 R32, R176, R186, R32 ;  /* 0x000000bab020723c */ /* 0x000fe20000001820 */
[----:B------:R-:W-:Y:S06]  /*16020*/  LDSM.16.M88.4 R176, [R201+0x4000] ;  /* 0x00400000c9b0783b */ /* 0x000fec0000000200 */
[----:B------:R-:W3:Y:S01]  /*16030*/  LDSM.16.M88.4 R184, [R10+0x1800] ;  /* 0x001800000ab8783b */ /* 0x000ee20000000200 */
[C---:B--2---:R-:W-:Y:S08]  /*16040*/  HMMA.16816.F32 R12, R172.reuse, R188, R12 ;  /* 0x000000bcac0c723c */ /* 0x044ff0000000180c */
[C---:B------:R-:W-:Y:S01]  /*16050*/  HMMA.16816.F32 R16, R172.reuse, R190, R16 ;  /* 0x000000beac10723c */ /* 0x040fe20000001810 */
[----:B------:R-:W2:Y:S07]  /*16060*/  LDSM.16.M88.4 R188, [R10+0x2000] ;  /* 0x002000000abc783b */ /* 0x000eae0000000200 */
[C---:B-1----:R-:W-:Y:S08]  /*16070*/  HMMA.16816.F32 R20, R172.reuse, R180, R20 ;  /* 0x000000b4ac14723c */ /* 0x042ff00000001814 */
[C---:B------:R-:W-:Y:S01]  /*16080*/  HMMA.16816.F32 R24, R172.reuse, R182, R24 ;  /* 0x000000b6ac18723c */ /* 0x040fe20000001818 */
[----:B------:R-:W1:Y:S07]  /*16090*/  LDSM.16.M88.4 R180, [R10+0x2800] ;  /* 0x002800000ab4783b */ /* 0x000e6e0000000200 */
[C---:B-----5:R-:W-:Y:S08]  /*160a0*/  HMMA.16816.F32 R28, R172.reuse, R192, R28 ;  /* 0x000000c0ac1c723c */ /* 0x060ff0000000181c */
[----:B------:R-:W-:Y:S01]  /*160b0*/  HMMA.16816.F32 R32, R172, R194, R32 ;  /* 0x000000c2ac20723c */ /* 0x000fe20000001820 */
[----:B------:R-:W-:Y:S06]  /*160c0*/  LDSM.16.M88.4 R172, [R199+0x8000] ;  /* 0x00800000c7ac783b */ /* 0x000fec0000000200 */
[----:B------:R-:W-:Y:S01]  /*160d0*/  LDSM.16.M88.4 R192, [R146+0x3800] ;  /* 0x0038000092c0783b */ /* 0x000fe20000000200 */
[C---:B---3--:R-:W-:Y:S08]  /*160e0*/  HMMA.16816.F32 R12, R176.reuse, R184, R12 ;  /* 0x000000b8b00c723c */ /* 0x048ff0000000180c */
[C---:B------:R-:W-:Y:S01]  /*160f0*/  HMMA.16816.F32 R16, R176.reuse, R186, R16 ;  /* 0x000000bab010723c */ /* 0x040fe20000001810 */
[----:B------:R-:W3:Y:S07]  /*16100*/  LDSM.16.M88.4 R184, [R146+0x3000] ;  /* 0x0030000092b8783b */ /* 0x000eee0000000200 */
[C---:B--2---:R-:W-:Y:S08]  /*16110*/  HMMA.16816.F32 R20, R176.reuse, R188, R20 ;  /* 0x000000bcb014723c */ /* 0x044ff00000001814 */
[C---:B------:R-:W-:Y:S01]  /*16120*/  HMMA.16816.F32 R24, R176.reuse, R190, R24 ;  /* 0x000000beb018723c */ /* 0x040fe20000001818 */
[----:B------:R-:W2:Y:S07]  /*16130*/  LDSM.16.M88.4 R188, [R146+0x4000] ;  /* 0x0040000092bc783b */ /* 0x000eae0000000200 */
[C---:B-1----:R-:W-:Y:S08]  /*16140*/  HMMA.16816.F32 R28, R176.reuse, R180, R28 ;  /* 0x000000b4b01c723c */ /* 0x042ff0000000181c */
[----:B------:R-:W-:Y:S01]  /*16150*/  HMMA.16816.F32 R32, R176, R182, R32 ;  /* 0x000000b6b020723c */ /* 0x000fe20000001820 */
[----:B------:R-:W-:Y:S06]  /*16160*/  LDSM.16.M88.4 R176, [R200+0x8000] ;  /* 0x00800000c8b0783b */ /* 0x000fec0000000200 */
[----:B------:R-:W1:Y:S01]  /*16170*/  LDSM.16.M88.4 R180, [R209] ;  /* 0x00000000d1b4783b */ /* 0x000e620000000200 */
[C---:B---3--:R-:W-:Y:S08]  /*16180*/  HMMA.16816.F32 R12, R172.reuse, R184, R12 ;  /* 0x000000b8ac0c723c */ /* 0x048ff0000000180c */
[C---:B------:R-:W-:Y:S01]  /*16190*/  HMMA.16816.F32 R16, R172.reuse, R186, R16 ;  /* 0x000000baac10723c */ /* 0x040fe20000001810 */
[----:B------:R-:W3:Y:S07]  /*161a0*/  LDSM.16.M88.4 R184, [R207] ;  /* 0x00000000cfb8783b */ /* 0x000eee0000000200 */
[C---:B------:R-:W-:Y:S08]  /*161b0*/  HMMA.16816.F32 R20, R172.reuse, R192, R20 ;  /* 0x000000c0ac14723c */ /* 0x040ff00000001814 */
[C---:B------:R-:W-:Y:S01]  /*161c0*/  HMMA.16816.F32 R24, R172.reuse, R194, R24 ;  /* 0x000000c2ac18723c */ /* 0x040fe20000001818 */
[----:B------:R-:W5:Y:S07]  /*161d0*/  LDSM.16.M88.4 R192, [R208] ;  /* 0x00000000d0c0783b */ /* 0x000f6e0000000200 */
[C---:B--2---:R-:W-:Y:S08]  /*161e0*/  HMMA.16816.F32 R28, R172.reuse, R188, R28 ;  /* 0x000000bcac1c723c */ /* 0x044ff0000000181c */
[----:B------:R-:W-:Y:S01]  /*161f0*/  HMMA.16816.F32 R32, R172, R190, R32 ;  /* 0x000000beac20723c */ /* 0x000fe20000001820 */
[----:B------:R-:W-:Y:S06]  /*16200*/  LDSM.16.M88.4 R172, [R202+0x8000] ;  /* 0x00800000caac783b */ /* 0x000fec0000000200 */
[----:B------:R-:W-:Y:S01]  /*16210*/  LDSM.16.M88.4 R188, [R145+0x3800] ;  /* 0x0038000091bc783b */ /* 0x000fe20000000200 */
[C---:B-1----:R-:W-:Y:S08]  /*16220*/  HMMA.16816.F32 R12, R176.reuse, R180, R12 ;  /* 0x000000b4b00c723c */ /* 0x042ff0000000180c */
[C---:B------:R-:W-:Y:S01]  /*16230*/  HMMA.16816.F32 R16, R176.reuse, R182, R16 ;  /* 0x000000b6b010723c */ /* 0x040fe20000001810 */
[----:B------:R-:W1:Y:S07]  /*16240*/  LDSM.16.M88.4 R180, [R145+0x3000] ;  /* 0x0030000091b4783b */ /* 0x000e6e0000000200 */
[C---:B---3--:R-:W-:Y:S08]  /*16250*/  HMMA.16816.F32 R20, R176.reuse, R184, R20 ;  /* 0x000000b8b014723c */ /* 0x048ff00000001814 */
[C---:B------:R-:W-:Y:S01]  /*16260*/  HMMA.16816.F32 R24, R176.reuse, R186, R24 ;  /* 0x000000bab018723c */ /* 0x040fe20000001818 */
[----:B------:R-:W2:Y:S07]  /*16270*/  LDSM.16.M88.4 R184, [R145+0x4000] ;  /* 0x0040000091b8783b */ /* 0x000eae0000000200 */
[C---:B-----5:R-:W-:Y:S08]  /*16280*/  HMMA.16816.F32 R28, R176.reuse, R192, R28 ;  /* 0x000000c0b01c723c */ /* 0x060ff0000000181c */
[----:B------:R-:W-:Y:S01]  /*16290*/  HMMA.16816.F32 R32, R176, R194, R32 ;  /* 0x000000c2b020723c */ /* 0x000fe20000001820 */
[----:B------:R-:W-:Y:S06]  /*162a0*/  LDSM.16.M88.4 R176, [R201+0x8000] ;  /* 0x00800000c9b0783b */ /* 0x000fec0000000200 */
[----:B------:R-:W-:Y:S01]  /*162b0*/  LDSM.16.M88.4 R192, [R10+0x3800] ;  /* 0x003800000ac0783b */ /* 0x000fe20000000200 */
[C---:B-1----:R-:W-:Y:S08]  /*162c0*/  HMMA.16816.F32 R12, R172.reuse, R180, R12 ;  /* 0x000000b4ac0c723c */ /* 0x042ff0000000180c */
[C---:B------:R-:W-:Y:S01]  /*162d0*/  HMMA.16816.F32 R16, R172.reuse, R182, R16 ;  /* 0x000000b6ac10723c */ /* 0x040fe20000001810 */
[----:B------:R-:W1:Y:S07]  /*162e0*/  LDSM.16.M88.4 R180, [R10+0x3000] ;  /* 0x003000000ab4783b */ /* 0x000e6e0000000200 */
[C---:B------:R-:W-:Y:S08]  /*162f0*/  HMMA.16816.F32 R20, R172.reuse, R188, R20 ;  /* 0x000000bcac14723c */ /* 0x040ff00000001814 */
[C---:B------:R-:W-:Y:S01]  /*16300*/  HMMA.16816.F32 R24, R172.reuse, R190, R24 ;  /* 0x000000beac18723c */ /* 0x040fe20000001818 */
[----:B------:R-:W3:Y:S07]  /*16310*/  LDSM.16.M88.4 R188, [R10+0x4000] ;  /* 0x004000000abc783b */ /* 0x000eee0000000200 */
[C---:B--2---:R-:W-:Y:S08]  /*16320*/  HMMA.16816.F32 R28, R172.reuse, R184, R28 ;  /* 0x000000b8ac1c723c */ /* 0x044ff0000000181c */
        /* <DEDUP_REMOVED lines=26> */
[C---:B---3--:R-:W-:Y:S08]  /*164d0*/  HMMA.16816.F32 R20, R176.reuse, R184, R20 ;  /* 0x000000b8b014723c */ /* 0x048ff00000001814 */
[C---:B------:R-:W-:Y:S01]  /*164e0*/  HMMA.16816.F32 R24, R176.reuse, R186, R24 ;  /* 0x000000bab018723c */ /* 0x040fe20000001818 */
[----:B------:R-:W-:Y:S07]  /*164f0*/  LDSM.16.M88.4 R184, [R201+0xc000] ;  /* 0x00c00000c9b8783b */ /* 0x000fee0000000200 */
[C---:B------:R-:W-:Y:S08]  /*16500*/  HMMA.16816.F32 R28, R176.reuse, R188, R28 ;  /* 0x000000bcb01c723c */ /* 0x040ff0000000181c */
[----:B------:R-:W-:Y:S01]  /*16510*/  HMMA.16816.F32 R32, R176, R190, R32 ;  /* 0x000000beb020723c */ /* 0x000fe20000001820 */
[----:B------:R-:W3:Y:S06]  /*16520*/  LDSM.16.M88.4 R176, [R145+0x5800] ;  /* 0x0058000091b0783b */ /* 0x000eec0000000200 */
[----:B------:R-:W5:Y:S01]  /*16530*/  LDSM.16.M88.4 R188, [R10+0x4800] ;  /* 0x004800000abc783b */ /* 0x000f620000000200 */
[C---:B--2---:R-:W-:Y:S08]  /*16540*/  HMMA.16816.F32 R12, R172.reuse, R192, R12 ;  /* 0x000000c0ac0c723c */ /* 0x044ff0000000180c */
[C---:B------:R-:W-:Y:S08]  /*16550*/  HMMA.16816.F32 R16, R172.reuse, R194, R16 ;  /* 0x000000c2ac10723c */ /* 0x040ff00000001810 */
[C---:B-1----:R-:W-:Y:S08]  /*16560*/  HMMA.16816.F32 R20, R172.reuse, R180, R20 ;  /* 0x000000b4ac14723c */ /* 0x042ff00000001814 */
[C---:B------:R-:W-:Y:S08]  /*16570*/  HMMA.16816.F32 R24, R172.reuse, R182, R24 ;  /* 0x000000b6ac18723c */ /* 0x040ff00000001818 */
[C---:B---3--:R-:W-:Y:S08]  /*16580*/  HMMA.16816.F32 R28, R172.reuse, R176, R28 ;  /* 0x000000b0ac1c723c */ /* 0x048ff0000000181c */
[----:B------:R-:W-:Y:S01]  /*16590*/  HMMA.16816.F32 R32, R172, R178, R32 ;  /* 0x000000b2ac20723c */ /* 0x000fe20000001820 */
[----:B------:R-:W1:Y:S07]  /*165a0*/  LDSM.16.M88.4 R172, [R10+0x5000] ;  /* 0x005000000aac783b */ /* 0x000e6e0000000200 */
[C---:B-----5:R-:W-:Y:S08]  /*165b0*/  HMMA.16816.F32 R12, R184.reuse, R188, R12 ;  /* 0x000000bcb80c723c */ /* 0x060ff0000000180c */
        /* <DEDUP_REMOVED lines=22> */
[----:B------:R-:W-:Y:S09]  /*16720*/  FMUL.FTZ R27, R27, c[0x0][0x320] ;  /* 0x0000c8001b1b7a20 */ /* 0x000ff20000410000 */
[----:B------:R-:W1:Y:S01]  /*16730*/  MUFU.TANH R173, R17 ;  /* 0x0000001100ad7308 */ /* 0x000e620000002400 */
[----:B-----5:R-:W5:Y:S01]  /*16740*/  LDSM.16.M88.4 R12, [R10+0x5800] ;  /* 0x005800000a0c783b */ /* 0x020f620000000200 */
[----:B------:R-:W-:Y:S08]  /*16750*/  DEPBAR.LE SB0, 0x0 ;  /* 0x000080000000791a */ /* 0x000ff00000000000 */
[----:B------:R-:W1:Y:S01]  /*16760*/  MUFU.TANH R183, R18 ;  /* 0x0000001200b77308 */ /* 0x000e620000002400 */
[----:B------:R-:W-:Y:S09]  /*16770*/  BAR.SYNC.DEFER_BLOCKING 0x0 ;  /* 0x0000000000007b1d */ /* 0x000ff20000010000 */
[----:B------:R1:W1:Y:S10]  /*16780*/  MUFU.TANH R182, R19 ;  /* 0x0000001300b67308 */ /* 0x0002740000002400 */
[----:B------:R2:W2:Y:S10]  /*16790*/  MUFU.TANH R172, R20 ;  /* 0x0000001400ac7308 */ /* 0x0004b40000002400 */
[----:B------:R3:W3:Y:S01]  /*167a0*/  MUFU.TANH R179, R26 ;  /* 0x0000001a00b37308 */ /* 0x0006e20000002400 */
[C---:B-----5:R-:W-:Y:S05]  /*167b0*/  HMMA.16816.F32 R28, R184.reuse, R12, R28 ;  /* 0x0000000cb81c723c */ /* 0x060fea000000181c */
[----:B-1----:R-:W-:Y:S04]  /*167c0*/  FMUL.FTZ R19, R25, c[0x0][0x320] ;  /* 0x0000c80019137a20 */ /* 0x002fe80000410000 */
[----:B------:R1:W1:Y:S01]  /*167d0*/  MUFU.TANH R174, R27 ;  /* 0x0000001b00ae7308 */ /* 0x0002620000002400 */
[----:B------:R-:W-:Y:S03]  /*167e0*/  HMMA.16816.F32 R32, R184, R14, R32 ;  /* 0x0000000eb820723c */ /* 0x000fe60000001820 */
[----:B--2---:R-:W-:Y:S06]  /*167f0*/  FMUL.FTZ R20, R24, c[0x0][0x320] ;  /* 0x0000c80018147a20 */ /* 0x004fec0000410000 */
[----:B------:R-:W2:Y:S05]  /*16800*/  MUFU.TANH R21, R21 ;  /* 0x0000001500157308 */ /* 0x000eaa0000002400 */
[----:B------:R-:W-:Y:S05]  /*16810*/  FMUL.FTZ R18, R28, c[0x0][0x320] ;  /* 0x0000c8001c127a20 */ /* 0x000fea0000410000 */
[----:B------:R4:W2:Y:S01]  /*16820*/  MUFU.TANH R181, R22 ;  /* 0x0000001600b57308 */ /* 0x0008a20000002400 */
[----:B------:R-:W-:Y:S02]  /*16830*/  FMUL.FTZ R17, R29, c[0x0][0x320] ;  /* 0x0000c8001d117a20 */ /* 0x000fe40000410000 */
[----:B------:R-:W-:Y:S02]  /*16840*/  FMUL.FTZ R29, R30, c[0x0][0x320] ;  /* 0x0000c8001e1d7a20 */ /* 0x000fe40000410000 */
[----:B------:R-:W-:Y:S02]  /*16850*/  FMUL.FTZ R28, R31, c[0x0][0x320] ;  /* 0x0000c8001f1c7a20 */ /* 0x000fe40000410000 */
[----:B------:R-:W-:Y:S02]  /*16860*/  FMUL.FTZ R16, R32, c[0x0][0x320] ;  /* 0x0000c80020107a20 */ /* 0x000fe40000410000 */
[----:B---3--:R-:W-:Y:S01]  /*16870*/  FMUL.FTZ R26, R33, c[0x0][0x320] ;  /* 0x0000c800211a7a20 */ /* 0x008fe20000410000 */
[----:B------:R4:W3:Y:S01]  /*16880*/  MUFU.TANH R180, R23 ;  /* 0x0000001700b47308 */ /* 0x0008e20000002400 */
[----:B-1----:R-:W-:Y:S02]  /*16890*/  FMUL.FTZ R27, R34, c[0x0][0x320] ;  /* 0x0000c800221b7a20 */ /* 0x002fe40000410000 */
[----:B------:R-:W-:Y:S07]  /*168a0*/  FMUL.FTZ R30, R35, c[0x0][0x320] ;  /* 0x0000c800231e7a20 */ /* 0x000fee0000410000 */
        /* <DEDUP_REMOVED lines=14> */
[C---:B------:R-:W-:Y:S01]  /*16990*/  IMAD.WIDE.U32 R8, R0.reuse, c[0x0][0x1e0], RZ ;  /* 0x0000780000087a25 */ /* 0x040fe200078e00ff */
        /* <DEDUP_REMOVED lines=27> */
[--C-:B------:R-:W-:Y:S02]  /*16b50*/  @P1 IADD3.X R7, R0, RZ, R222.reuse, P3, P2 ;  /* 0x000000ff00071210 */ /* 0x100fe40001fe44de */
        /* <DEDUP_REMOVED lines=28> */
.L_x_1947:
[----:B--234-:R-:W-:Y:S05]  /*16d20*/  BSYNC B0 ;  /* 0x0000000000007941 */ /* 0x01cfea0003800000 */
.L_x_1946:
[----:B------:R-:W-:Y:S01]  /*16d30*/  ISETP.GE.AND P1, PT, R244, 0x1, PT ;  /* 0x00000001f400780c */ /* 0x000fe20003f26270 */
[----:B------:R-:W-:Y:S01]  /*16d40*/  IMAD.MOV.U32 R0, RZ, RZ, c[0x0][0x2c4] ;  /* 0x0000b100ff007624 */ /* 0x000fe200078e00ff */
[----:B------:R-:W2:Y:S01]  /*16d50*/  LDL R9, [R1+0x4] ;  /* 0x0000040001097983 */ /* 0x000ea20000100800 */
[----:B------:R-:W-:Y:S03]  /*16d60*/  IMAD R3, R221, -0x30, RZ ;  /* 0xffffffd0dd037824 */ /* 0x000fe600078e02ff */
[----:B------:R-:W-:Y:S01]  /*16d70*/  ISETP.NE.AND P0, PT, R0, 0x1, PT ;  /* 0x000000010000780c */ /* 0x000fe20003f05270 */
[----:B------:R-:W0:Y:S01]  /*16d80*/  LDGDEPBAR ;  /* 0x00000000000079af */ /* 0x000e220000000000 */
[----:B------:R-:W-:Y:S02]  /*16d90*/  IMAD.IADD R15, R3, 0x1, -R236 ;  /* 0x00000001030f7824 */ /* 0x000fe400078e0aec */
[----:B--2---:R-:W-:Y:S05]  /*16da0*/  IMAD R9, R9, 0x80, R240 ;  /* 0x0000008009097824 */ /* 0x004fea00078e02f0 */
[----:B------:R-:W-:Y:S05]  /*16db0*/  IADD3 R9, R237, R9, R238 ;  /* 0x00000009ed097210 */ /* 0x000fea0007ffe0ee */
[----:B------:R-:W-:Y:S05]  /*16dc0*/  @P0 IMAD.HI.U32 R0, R9, c[0x0][0x2c8], RZ ;  /* 0x0000b20009000a27 */ /* 0x000fea00078e00ff */
[----:B------:R-:W-:Y:S02]  /*16dd0*/  @P0 SHF.R.U32.HI R9, RZ, c[0x0][0x2cc], R0 ;  /* 0x0000b300ff090a19 */ /* 0x000fe40000011600 */
[----:B------:R-:W-:Y:S03]  /*16de0*/  IADD3 R0, -R236, 0x1, R3 ;  /* 0x00000001ec007810 */ /* 0x000fe60007ffe103 */
[----:B------:R-:W2:Y:S01]  /*16df0*/  SHFL.IDX PT, R8, R9, RZ, 0x1c1f ;  /* 0x001c1fff09087589 */ /* 0x000ea200000e0000 */
        /* <DEDUP_REMOVED lines=19> */
.L_x_1950:
[----:B------:R-:W-:Y:S04]  /*16f30*/  MOV R14, c[0x0][0x32c] ;  /* 0x0000cb00000e7a02 */ /* 0x000fe80000000f00 */
[----:B------:R-:W-:Y:S11]  /*16f40*/  ISETP.NE.AND P0, PT, R14, 0x1, PT ;  /* 0x000000010e00780c */ /* 0x000ff60003f05270 */
[----:B------:R-:W-:Y:S02]  /*16f50*/  @!UPT UIADD3 URZ, URZ, URZ, URZ ;  /* 0x0000003f3f3ff290 */ /* 0x000fe4000fffe03f */
[----:B------:R-:W-:Y:S05]  /*16f60*/  @P0 IMAD.HI.U32 R14, R8, c[0x0][0x330], RZ ;  /* 0x0000cc00080e0a27 */ /* 0x000fea00078e00ff */
[----:B------:R-:W-:Y:S02]  /*16f70*/  @P0 SHF.R.U32.HI R8, RZ, c[0x0][0x334], R14 ;  /* 0x0000cd00ff080a19 */ /* 0x000fe4000001160e */
.L_x_1951:
[----:B------:R-:W-:Y:S05]  /*16f80*/  BSYNC B0 ;  /* 0x0000000000007941 */ /* 0x000fea0003800000 */
.L_x_1949:
[----:B------:R-:W-:Y:S05]  /*16f90*/  IMAD R8, R8, c[0x0][0x32c], R15 ;  /* 0x0000cb0008087a24 */ /* 0x000fea00078e020f */
[----:B------:R-:W-:Y:S02]  /*16fa0*/  IMNMX R0, R0, R8, !PT ;  /* 0x0000000800007217 */ /* 0x000fe40007800200 */
[----:B------:R-:W-:Y:S04]  /*16fb0*/  IADD3 R8, R8, c[0x0][0x32c], RZ ;  /* 0x0000cb0008087a10 */ /* 0x000fe80007ffe0ff */
[----:B------:R-:W-:Y:S02]  /*16fc0*/  IMNMX R7, R7, R8, PT ;  /* 0x0000000807077217 */ /* 0x000fe40003800200 */
.L_x_1948:
[C---:B------:R-:W-:Y:S02]  /*16fd0*/  ISETP.GE.AND P0, PT, R3.reuse, 0x2, PT ;  /* 0x000000020300780c */ /* 0x040fe40003f06270 */
[----:B------:R-:W-:Y:S02]  /*16fe0*/  ISETP.GE.AND P1, PT, R3, 0x9, PT ;  /* 0x000000090300780c */ /* 0x000fe40003f26270 */
        /* <DEDUP_REMOVED lines=16> */
[C---:B------:R-:W-:Y:S02]  /*170f0*/  ISETP.GT.AND P0, PT, R0.reuse, 0x9, !P1 ;  /* 0x000000090000780c */ /* 0x040fe40004f04270 */
[----:B------:R-:W-:Y:S02]  /*17100*/  ISETP.GE.AND P2, PT, R3, 0x29, PT ;  /* 0x000000290300780c */ /* 0x000fe40003f46270 */
        /* <DEDUP_REMOVED lines=9> */
[----:B------:R-:W-:Y:S02]  /*171a0*/  FSEL R22, R172, -INF , !P0 ;  /* 0xff800000ac167808 */ /* 0x000fe40004000000 */
        /* <DEDUP_REMOVED lines=8> */
[----:B-1----:R-:W-:Y:S02]  /*17230*/  FSEL R20, R20, -INF , !P0 ;  /* 0xff80000014147808 */ /* 0x002fe40004000000 */
        /* <DEDUP_REMOVED lines=40> */
.L_x_1954:
[----:B------:R-:W-:Y:S04]  /*174c0*/  MOV R9, c[0x0][0x32c] ;  /* 0x0000cb0000097a02 */ /* 0x000fe80000000f00 */
[----:B------:R-:W-:Y:S11]  /*174d0*/  ISETP.NE.AND P0, PT, R9, 0x1, PT ;  /* 0x000000010900780c */ /* 0x000ff60003f05270 */
[----:B------:R-:W-:Y:S02]  /*174e0*/  @!UPT UIADD3 URZ, URZ, URZ, URZ ;  /* 0x0000003f3f3ff290 */ /* 0x000fe4000fffe03f */
[----:B------:R-:W-:Y:S05]  /*174f0*/  @P0 IMAD.HI.U32 R9, R0, c[0x0][0x330], RZ ;  /* 0x0000cc0000090a27 */ /* 0x000fea00078e00ff */
[----:B------:R-:W-:Y:S02]  /*17500*/  @P0 SHF.R.U32.HI R0, RZ, c[0x0][0x334], R9 ;  /* 0x0000cd00ff000a19 */ /* 0x000fe40000011609 */
.L_x_1955:
[----:B------:R-:W-:Y:S05]  /*17510*/  BSYNC B0 ;  /* 0x0000000000007941 */ /* 0x000fea0003800000 */
.L_x_1953:
[----:B------:R-:W-:Y:S05]  /*17520*/  IMAD R0, R0, c[0x0][0x32c], R15 ;  /* 0x0000cb0000007a24 */ /* 0x000fea00078e020f */
[----:B------:R-:W-:Y:S02]  /*17530*/  IMNMX R3, R3, R0, !PT ;  /* 0x0000000003037217 */ /* 0x000fe40007800200 */
[----:B------:R-:W-:Y:S04]  /*17540*/  IADD3 R0, R0, c[0x0][0x32c], RZ ;  /* 0x0000cb0000007a10 */ /* 0x000fe80007ffe0ff */
[----:B------:R-:W-:Y:S02]  /*17550*/  IMNMX R7, R7, R0, PT ;  /* 0x0000000007077217 */ /* 0x000fe40003800200 */
.L_x_1952:
        /* <DEDUP_REMOVED lines=22> */
[----:B------:R-:W-:Y:S01]  /*176c0*/  ISETP.GT.AND P0, PT, R3, RZ, !P1 ;  /* 0x000000ff0300720c */ /* 0x000fe20004f04270 */
[----:B------:R-:W1:Y:S01]  /*176d0*/  MUFU.EX2 R0, R0 ;  /* 0x0000000000007308 */ /* 0x000e620000000800 */
[----:B------:R-:W-:Y:S01]  /*176e0*/  LOP3.LUT P1, RZ, R215, 0x8, RZ, 0xc0, !PT ;  /* 0x00000008d7ff7812 */ /* 0x000fe2000782c0ff */
[--C-:B------:R-:W-:Y:S01]  /*176f0*/  FFMA.FTZ R13, R8, c[0x0][0x2d0], -R2.reuse ;  /* 0x0000b400080d7a23 */ /* 0x100fe20000010802 */
[----:B------:R-:W-:Y:S01]  /*17700*/  ISETP.LT.OR P0, PT, R7, 0x1, P0 ;  /* 0x000000010700780c */ /* 0x000fe20000701670 */
[--C-:B------:R-:W-:Y:S02]  /*17710*/  FFMA.FTZ R190, R14, c[0x0][0x2d0], -R2.reuse ;  /* 0x0000b4000ebe7a23 */ /* 0x100fe40000010802 */
[--C-:B------:R-:W-:Y:S01]  /*17720*/  FFMA.FTZ R25, R25, c[0x0][0x2d0], -R2.reuse ;  /* 0x0000b40019197a23 */ /* 0x100fe20000010802 */
[----:B------:R-:W-:Y:S01]  /*17730*/  FSEL R8, R189, -INF , !P0 ;  /* 0xff800000bd087808 */ /* 0x000fe20004000000 */
[--C-:B------:R-:W-:Y:S01]  /*17740*/  FFMA.FTZ R186, R21, c[0x0][0x2d0], -R2.reuse ;  /* 0x0000b40015ba7a23 */ /* 0x100fe20000010802 */
[----:B------:R-:W-:Y:S01]  /*17750*/  LOP3.LUT P0, RZ, R215, 0x10, RZ, 0xc0, !PT ;  /* 0x00000010d7ff7812 */ /* 0x000fe2000780c0ff */
[----:B------:R-:W2:Y:S01]  /*17760*/  MUFU.EX2 R172, R13 ;  /* 0x0000000d00ac7308 */ /* 0x000ea20000000800 */
[--C-:B------:R-:W-:Y:S02]  /*17770*/  FFMA.FTZ R184, R19, c[0x0][0x2d0], -R2.reuse ;  /* 0x0000b40013b87a23 */ /* 0x100fe40000010802 */
[----:B------:R-:W-:Y:S01]  /*17780*/  ISETP.GT.AND P0, PT, R3, 0x1, !P0 ;  /* 0x000000010300780c */ /* 0x000fe20004704270 */
[--C-:B------:R-:W-:Y:S02]  /*17790*/  FFMA.FTZ R193, R18, c[0x0][0x2d0], -R2.reuse ;  /* 0x0000b40012c17a23 */ /* 0x100fe40000010802 */
[--C-:B------:R-:W-:Y:S01]  /*177a0*/  FFMA.FTZ R192, R17, c[0x0][0x2d0], -R2.reuse ;  /* 0x0000b40011c07a23 */ /* 0x100fe20000010802 */
[----:B------:R-:W-:Y:S01]  /*177b0*/  ISETP.LT.OR P0, PT, R7, 0x2, P0 ;  /* 0x000000020700780c */ /* 0x000fe20000701670 */
[--C-:B------:R-:W-:Y:S02]  /*177c0*/  FFMA.FTZ R191, R16, c[0x0][0x2d0], -R2.reuse ;  /* 0x0000b40010bf7a23 */ /* 0x100fe40000010802 */
[----:B------:R-:W3:Y:S01]  /*177d0*/  MUFU.EX2 R25, R25 ;  /* 0x0000001900197308 */ /* 0x000ee20000000800 */
[----:B------:R-:W-:Y:S01]  /*177e0*/  FSEL R12, R188, -INF , !P0 ;  /* 0xff800000bc0c7808 */ /* 0x000fe20004000000 */
[--C-:B------:R-:W-:Y:S01]  /*177f0*/  FFMA.FTZ R187, R22, c[0x0][0x2d0], -R2.reuse ;  /* 0x0000b40016bb7a23 */ /* 0x100fe20000010802 */
[----:B------:R-:W-:Y:S01]  /*17800*/  ISETP.GT.AND P0, PT, R3, 0x8, !P1 ;  /* 0x000000080300780c */ /* 0x000fe20004f04270 */
[--C-:B------:R-:W-:Y:S01]  /*17810*/  FFMA.FTZ R185, R20, c[0x0][0x2d0], -R2.reuse ;  /* 0x0000b40014b97a23 */ /* 0x100fe20000010802 */
[----:B------:R-:W-:Y:S01]  /*17820*/  LOP3.LUT P1, RZ, R215, 0x20, RZ, 0xc0, !PT ;  /* 0x00000020d7ff7812 */ /* 0x000fe2000782c0ff */
[--C-:B------:R-:W-:Y:S01]  /*17830*/  FFMA.FTZ R24, R24, c[0x0][0x2d0], -R2.reuse ;  /* 0x0000b40018187a23 */ /* 0x100fe20000010802 */
[----:B------:R-:W-:Y:S01]  /*17840*/  ISETP.LT.OR P0, PT, R7, 0x9, P0 ;  /* 0x000000090700780c */ /* 0x000fe20000701670 */
[----:B------:R-:W-:Y:S02]  /*17850*/  FFMA.FTZ R23, R23, c[0x0][0x2d0], -R2 ;  /* 0x0000b40017177a23 */ /* 0x000fe40000010802 */
[C---:B-1----:R-:W-:Y:S01]  /*17860*/  FMUL.FTZ R16, R0.reuse, R164 ;  /* 0x000000a400107220 */ /* 0x042fe20000410000 */
[----:B------:R-:W-:Y:S01]  /*17870*/  FSEL R14, R183, -INF , !P0 ;  /* 0xff800000b70e7808 */ /* 0x000fe20004000000 */
[----:B------:R-:W-:Y:S01]  /*17880*/  MUFU.EX2 R24, R24 ;  /* 0x0000001800187308 */ /* 0x000fe20000000800 */
[----:B------:R-:W-:Y:S01]  /*17890*/  LOP3.LUT P0, RZ, R215, 0x4, RZ, 0xc0, !PT ;  /* 0x00000004d7ff7812 */ /* 0x000fe2000780c0ff */
[C---:B--2---:R-:W-:Y:S02]  /*178a0*/  FFMA.FTZ R2, R0.reuse, R229, R172 ;  /* 0x000000e500027223 */ /* 0x044fe400000100ac */
[C---:B------:R-:W-:Y:S01]  /*178b0*/  FMUL.FTZ R17, R0.reuse, R165 ;  /* 0x000000a500117220 */ /* 0x040fe20000410000 */
[----:B------:R-:W-:Y:S01]  /*178c0*/  ISETP.GT.AND P0, PT, R3, 0x9, !P0 ;  /* 0x000000090300780c */ /* 0x000fe20004704270 */
[C---:B------:R-:W-:Y:S02]  /*178d0*/  FMUL.FTZ R32, R0.reuse, R148 ;  /* 0x0000009400207220 */ /* 0x040fe40000410000 */
[C---:B------:R-:W-:Y:S01]  /*178e0*/  FMUL.FTZ R33, R0.reuse, R149 ;  /* 0x0000009500217220 */ /* 0x040fe20000410000 */
[----:B------:R-:W-:Y:S01]  /*178f0*/  ISETP.LT.OR P0, PT, R7, 0xa, P0 ;  /* 0x0000000a0700780c */ /* 0x000fe20000701670 */
[----:B------:R-:W1:Y:S01]  /*17900*/  MUFU.EX2 R23, R23 ;  /* 0x0000001700177308 */ /* 0x000e620000000800 */
[----:B------:R-:W-:Y:S01]  /*17910*/  FMUL.FTZ R20, R0, R160 ;  /* 0x000000a000147220 */ /* 0x000fe20000410000 */
[C---:B---3--:R-:W-:Y:S01]  /*17920*/  F2FP.PACK_AB R172, R25.reuse, R172 ;  /* 0x000000ac19ac723e */ /* 0x048fe200000000ff */
[----:B------:R-:W-:Y:S01]  /*17930*/  FADD.FTZ R13, R25, R2 ;  /* 0x00000002190d7221 */ /* 0x000fe20000010000 */
[----:B------:R-:W-:Y:S01]  /*17940*/  FSEL R175, R182, -INF , !P0 ;  /* 0xff800000b6af7808 */ /* 0x000fe20004000000 */
[C---:B------:R-:W-:Y:S01]  /*17950*/  FMUL.FTZ R21, R0.reuse, R161 ;  /* 0x000000a100157220 */ /* 0x040fe20000410000 */
[----:B------:R-:W-:Y:S01]  /*17960*/  LOP3.LUT P0, RZ, R215, 0x2, RZ, 0xc0, !PT ;  /* 0x00000002d7ff7812 */ /* 0x000fe2000780c0ff */
[----:B------:R-:W-:Y:S01]  /*17970*/  FMUL.FTZ R25, R0, R157 ;  /* 0x0000009d00197220 */ /* 0x000fe20000410000 */
[----:B------:R-:W-:Y:S01]  /*17980*/  FMNMX.FTZ R2, R8, R4, !PT ;  /* 0x0000000408027209 */ /* 0x000fe20007810000 */
[C---:B------:R-:W-:Y:S01]  /*17990*/  FMUL.FTZ R36, R0.reuse, R36 ;  /* 0x0000002400247220 */ /* 0x040fe20000410000 */
[----:B------:R-:W-:Y:S01]  /*179a0*/  ISETP.GT.AND P0, PT, R3, 0x10, !P0 ;  /* 0x000000100300780c */ /* 0x000fe20004704270 */
[----:B------:R-:W-:Y:S01]  /*179b0*/  FMUL.FTZ R37, R0, R37 ;  /* 0x0000002500257220 */ /* 0x000fe20000410000 */
[----:B------:R-:W-:Y:S01]  /*179c0*/  FMNMX.FTZ R2, R12, R2, !PT ;  /* 0x000000020c027209 */ /* 0x000fe20007810000 */
[C---:B------:R-:W-:Y:S01]  /*179d0*/  FMUL.FTZ R40, R0.reuse, R40 ;  /* 0x0000002800287220 */ /* 0x040fe20000410000 */
[----:B------:R-:W-:Y:S01]  /*179e0*/  ISETP.LT.OR P0, PT, R7, 0x11, P0 ;  /* 0x000000110700780c */ /* 0x000fe20000701670 */
[----:B------:R-:W-:Y:S01]  /*179f0*/  FMUL.FTZ R41, R0, R41 ;  /* 0x0000002900297220 */ /* 0x000fe20000410000 */
[----:B------:R-:W-:Y:S01]  /*17a00*/  FMNMX.FTZ R2, R14, R2, !PT ;  /* 0x000000020e027209 */ /* 0x000fe20007810000 */
[C---:B------:R-:W-:Y:S01]  /*17a10*/  FMUL.FTZ R44, R0.reuse, R44 ;  /* 0x0000002c002c7220 */ /* 0x040fe20000410000 */
[----:B------:R-:W-:Y:S01]  /*17a20*/  FSEL R181, R181, -INF , !P0 ;  /* 0xff800000b5b57808 */ /* 0x000fe20004000000 */
[C---:B------:R-:W-:Y:S01]  /*17a30*/  FMUL.FTZ R45, R0.reuse, R45 ;  /* 0x0000002d002d7220 */ /* 0x040fe20000410000 */
[----:B------:R-:W-:Y:S01]  /*17a40*/  LOP3.LUT P0, RZ, R215, 0x1, RZ, 0xc0, !PT ;  /* 0x00000001d7ff7812 */ /* 0x000fe2000780c0ff */
[C---:B------:R-:W-:Y:S01]  /*17a50*/  FMUL.FTZ R48, R0.reuse, R48 ;  /* 0x0000003000307220 */ /* 0x040fe20000410000 */
[----:B------:R-:W-:Y:S01]  /*17a60*/  FMNMX.FTZ R2, R175, R2, !PT ;  /* 0x00000002af027209 */ /* 0x000fe20007810000 */
[C---:B------:R-:W-:Y:S01]  /*17a70*/  FMUL.FTZ R49, R0.reuse, R49 ;  /* 0x0000003100317220 */ /* 0x040fe20000410000 */
[----:B------:R-:W-:Y:S01]  /*17a80*/  ISETP.GT.AND P0, PT, R3, 0x11, !P0 ;  /* 0x000000110300780c */ /* 0x000fe20004704270 */
[C---:B------:R-:W-:Y:S01]  /*17a90*/  FMUL.FTZ R52, R0.reuse, R52 ;  /* 0x0000003400347220 */ /* 0x040fe20000410000 */
[----:B------:R-:W-:Y:S01]  /*17aa0*/  FMNMX.FTZ R2, R181, R2, !PT ;  /* 0x00000002b5027209 */ /* 0x000fe20007810000 */
[C---:B------:R-:W-:Y:S01]  /*17ab0*/  FMUL.FTZ R53, R0.reuse, R53 ;  /* 0x0000003500357220 */ /* 0x040fe20000410000 */
[----:B------:R-:W-:Y:S01]  /*17ac0*/  ISETP.LT.OR P0, PT, R7, 0x12, P0 ;  /* 0x000000120700780c */ /* 0x000fe20000701670 */
[C---:B------:R-:W-:Y:S01]  /*17ad0*/  FMUL.FTZ R56, R0.reuse, R56 ;  /* 0x0000003800387220 */ /* 0x040fe20000410000 */
[----:B------:R-:W-:Y:S01]  /*17ae0*/  MUFU.EX2 R185, R185 ;  /* 0x000000b900b97308 */ /* 0x000fe20000000800 */
[----:B------:R-:W-:Y:S01]  /*17af0*/  FMUL.FTZ R57, R0, R57 ;  /* 0x0000003900397220 */ /* 0x000fe20000410000 */
[----:B------:R-:W-:Y:S01]  /*17b00*/  FSEL R180, R180, -INF , !P0 ;  /* 0xff800000b4b47808 */ /* 0x000fe20004000000 */
[C---:B------:R-:W-:Y:S01]  /*17b10*/  FMUL.FTZ R60, R0.reuse, R60 ;  /* 0x0000003c003c7220 */ /* 0x040fe20000410000 */
[----:B------:R-:W-:Y:S01]  /*17b20*/  ISETP.GT.AND P0, PT, R3, 0x18, !P6 ;  /* 0x000000180300780c */ /* 0x000fe20007704270 */
[----:B------:R-:W-:Y:S01]  /*17b30*/  FMUL.FTZ R61, R0, R61 ;  /* 0x0000003d003d7220 */ /* 0x000fe20000410000 */
[----:B------:R-:W-:Y:S01]  /*17b40*/  FMNMX.FTZ R2, R180, R2, !PT ;  /* 0x00000002b4027209 */ /* 0x000fe20007810000 */
[C---:B------:R-:W-:Y:S01]  /*17b50*/  FMUL.FTZ R64, R0.reuse, R64 ;  /* 0x0000004000407220 */ /* 0x040fe20000410000 */
[----:B------:R-:W-:Y:S01]  /*17b60*/  ISETP.LT.OR P0, PT, R7, 0x19, P0 ;  /* 0x000000190700780c */ /* 0x000fe20000701670 */
[C---:B------:R-:W-:Y:S01]  /*17b70*/  FMUL.FTZ R65, R0.reuse, R65 ;  /* 0x0000004100417220 */ /* 0x040fe20000410000 */
[----:B------:R-:W-:Y:S01]  /*17b80*/  MUFU.EX2 R184, R184 ;  /* 0x000000b800b87308 */ /* 0x000fe20000000800 */
[C---:B------:R-:W-:Y:S01]  /*17b90*/  FMUL.FTZ R68, R0.reuse, R68 ;  /* 0x0000004400447220 */ /* 0x040fe20000410000 */
[----:B------:R-:W-:Y:S01]  /*17ba0*/  FSEL R179, R179, -INF , !P0 ;  /* 0xff800000b3b37808 */ /* 0x000fe20004000000 */
[C---:B------:R-:W-:Y:S01]  /*17bb0*/  FMUL.FTZ R69, R0.reuse, R69 ;  /* 0x0000004500457220 */ /* 0x040fe20000410000 */
[----:B------:R-:W-:Y:S01]  /*17bc0*/  ISETP.GT.AND P0, PT, R3, 0x19, !P5 ;  /* 0x000000190300780c */ /* 0x000fe20006f04270 */
[C---:B------:R-:W-:Y:S01]  /*17bd0*/  FMUL.FTZ R72, R0.reuse, R72 ;  /* 0x0000004800487220 */ /* 0x040fe20000410000 */
[----:B------:R-:W-:Y:S01]  /*17be0*/  FMNMX.FTZ R2, R179, R2, !PT ;  /* 0x00000002b3027209 */ /* 0x000fe20007810000 */
[C---:B------:R-:W-:Y:S01]  /*17bf0*/  FMUL.FTZ R73, R0.reuse, R73 ;  /* 0x0000004900497220 */ /* 0x040fe20000410000 */
[----:B------:R-:W-:Y:S01]  /*17c00*/  ISETP.LT.OR P0, PT, R7, 0x1a, P0 ;  /* 0x0000001a0700780c */ /* 0x000fe20000701670 */
[C---:B------:R-:W-:Y:S02]  /*17c10*/  FMUL.FTZ R76, R0.reuse, R76 ;  /* 0x0000004c004c7220 */ /* 0x040fe40000410000 */
        /* <DEDUP_REMOVED lines=9> */
[----:B-1----:R-:W-:Y:S01]  /*17cb0*/  F2FP.PACK_AB R174, R23, R24 ;  /* 0x0000001817ae723e */ /* 0x002fe200000000ff */
        /* <DEDUP_REMOVED lines=17> */
[C---:B------:R-:W-:Y:S02]  /*17dd0*/  FMUL.FTZ R101, R0.reuse, R101 ;  /* 0x0000006500657220 */ /* 0x040fe40000410000 */
[C---:B------:R-:W-:Y:S01]  /*17de0*/  FMUL.FTZ R104, R0.reuse, R104 ;  /* 0x0000006800687220 */ /* 0x040fe20000410000 */
        /* <DEDUP_REMOVED lines=8> */
[----:B------:R-:W-:Y:S01]  /*17e70*/  FMUL.FTZ R113, R0, R113 ;  /* 0x0000007100717220 */ /* 0x000fe20000410000 */
[----:B------:R-:W-:Y:S01]  /*17e80*/  FSEL R7, R30, -INF , !P0 ;  /* 0xff8000001e077808 */ /* 0x000fe20004000000 */
        /* <DEDUP_REMOVED lines=14> */
[----:B-1----:R-:W-:Y:S05]  /*17f70*/  FMNMX.FTZ R2, R2, R3, !PT ;  /* 0x0000000302027209 */ /* 0x002fea0007810000 */
[----:B------:R-:W1:Y:S02]  /*17f80*/  SHFL.BFLY PT, R3, R2, 0x1, 0x1f ;  /* 0x0c201f0002037f89 */ /* 0x000e6400000e0000 */
[----:B-1----:R-:W-:Y:S01]  /*17f90*/  FMNMX.FTZ R3, R2, R3, !PT ;  /* 0x0000000302037209 */ /* 0x002fe20007810000 */
[----:B------:R-:W-:Y:S02]  /*17fa0*/  FADD.FTZ R2, R24, R13 ;  /* 0x0000000d18027221 */ /* 0x000fe40000010000 */
[C---:B------:R-:W-:Y:S01]  /*17fb0*/  FMUL.FTZ R13, R0.reuse, R169 ;  /* 0x000000a9000d7220 */ /* 0x040fe20000410000 */
[----:B------:R-:W-:Y:S01]  /*17fc0*/  FSETP.NEU.FTZ.AND P0, PT, R3, -INF , PT ;  /* 0xff8000000300780b */ /* 0x000fe20003f1d000 */
[----:B------:R-:W-:Y:S02]  /*17fd0*/  FADD.FTZ R183, R23, R2 ;  /* 0x0000000217b77221 */ /* 0x000fe40000010000 */
[----:B------:R-:W-:Y:S01]  /*17fe0*/  FMUL.FTZ R24, R0, R156 ;  /* 0x0000009c00187220 */ /* 0x000fe20000410000 */
[C---:B------:R-:W-:Y:S01]  /*17ff0*/  FSEL R2, R3.reuse, RZ, P0 ;  /* 0x000000ff03027208 */ /* 0x040fe20000000000 */
[----:B------:R-:W-:Y:S04]  /*18000*/  MUFU.EX2 R156, R186 ;  /* 0x000000ba009c7308 */ /* 0x000fe80000000800 */
[----:B------:R-:W-:Y:S02]  /*18010*/  FADD.FTZ R2, -R2, R4 ;  /* 0x0000000402027221 */ /* 0x000fe40000010100 */
[----:B------:R-:W-:Y:S02]  /*18020*/  FMUL.FTZ R4, R3, c[0x0][0x2d0] ;  /* 0x0000b40003047a20 */ /* 0x000fe40000410000 */
[----:B------:R-:W-:Y:S02]  /*18030*/  FMUL.FTZ R2, R2, c[0x0][0x2d0] ;  /* 0x0000b40002027a20 */ /* 0x000fe40000410000 */
[----:B------:R-:W-:Y:S01]  /*18040*/  MUFU.EX2 R186, R190 ;  /* 0x000000be00ba7308 */ /* 0x000fe20000000800 */
[----:B------:R-:W-:Y:S02]  /*18050*/  FSEL R4, R4, RZ, P0 ;  /* 0x000000ff04047208 */ /* 0x000fe40000000000 */
[----:B------:R-:W-:Y:S03]  /*18060*/  ISETP.GT.AND P0, PT, R221, R235, PT ;  /* 0x000000ebdd00720c */ /* 0x000fe60003f04270 */
[--C-:B------:R-:W-:Y:S02]  /*18070*/  FFMA.FTZ R173, R8, c[0x0][0x2d0], -R4.reuse ;  /* 0x0000b40008ad7a23 */ /* 0x100fe40000010804 */
[--C-:B------:R-:W-:Y:S02]  /*18080*/  FFMA.FTZ R8, R12, c[0x0][0x2d0], -R4.reuse ;  /* 0x0000b4000c087a23 */ /* 0x100fe40000010804 */
[----:B------:R-:W1:Y:S01]  /*18090*/  MUFU.EX2 R2, R2 ;  /* 0x0000000200027308 */ /* 0x000e620000000800 */
[----:B------:R-:W-:Y:S02]  /*180a0*/  FMUL.FTZ R12, R0, R168 ;  /* 0x000000a8000c7220 */ /* 0x000fe40000410000 */
[--C-:B------:R-:W-:Y:S07]  /*180b0*/  FFMA.FTZ R0, R14, c[0x0][0x2d0], -R4.reuse ;  /* 0x0000b4000e007a23 */ /* 0x100fee0000010804 */
        /* <DEDUP_REMOVED lines=153> */
[--C-:B-1----:R-:W-:Y:S04]  /*18a50*/  FFMA.FTZ R0, R178, c[0x0][0x2d0], -R4.reuse ;  /* 0x0000b400b2007a23 */ /* 0x102fe80000010804 */
[----:B------:R-:W1:Y:S01]  /*18a60*/  MUFU.EX2 R178, R0 ;  /* 0x0000000000b27308 */ /* 0x000e620000000800 */
[C---:B--2---:R-:W-:Y:S03]  /*18a70*/  HMMA.16816.F32 R20, R148.reuse, R152, R20 ;  /* 0x000000989414723c */ /* 0x044fe60000001814 */
[----:B-1----:R-:W-:Y:S01]  /*18a80*/  F2FP.PACK_AB R173, R178, R177 ;  /* 0x000000b1b2ad723e */ /* 0x002fe200000000ff */
[--C-:B------:R-:W-:Y:S04]  /*18a90*/  FFMA.FTZ R0, R182, c[0x0][0x2d0], -R4.reuse ;  /* 0x0000b400b6007a23 */ /* 0x100fe80000010804 */
[C---:B------:R-:W-:Y:S01]  /*18aa0*/  HMMA.16816.F32 R24, R148.reuse, R154, R24 ;  /* 0x0000009a9418723c */ /* 0x040fe20000001818 */
[----:B------:R-:W1:Y:S03]  /*18ab0*/  LDSM.16.MT88.4 R152, [R198+0x800] ;  /* 0x00080000c698783b */ /* 0x000e660000004200 */
[----:B------:R-:W-:Y:S02]  /*18ac0*/  FFMA.FTZ R4, R7, c[0x0][0x2d0], -R4 ;  /* 0x0000b40007047a23 */ /* 0x000fe40000010804 */
[----:B------:R2:W-:Y:S10]  /*18ad0*/  MUFU.EX2 R7, R0 ;  /* 0x0000000000077308 */ /* 0x0005f40000000800 */
[----:B------:R-:W3:Y:S01]  /*18ae0*/  MUFU.EX2 R176, R4 ;  /* 0x0000000400b07308 */ /* 0x000ee20000000800 */
[----:B--2---:R-:W-:Y:S01]  /*18af0*/  FADD.FTZ R0, R185, R161 ;  /* 0x000000a1b9007221 */ /* 0x004fe20000010000 */
[----:B---3--:R-:W-:Y:S01]  /*18b00*/  F2FP.PACK_AB R175, R176, R7 ;  /* 0x00000007b0af723e */ /* 0x008fe200000000ff */
[C---:B-1----:R-:W-:Y:S03]  /*18b10*/  HMMA.16816.F32 R28, R148.reuse, R152, R28 ;  /* 0x00000098941c723c */ /* 0x042fe6000000181c */
[----:B------:R-:W-:Y:S02]  /*18b20*/  FADD.FTZ R4, R184, R0 ;  /* 0x00000000b8047221 */ /* 0x000fe40000010000 */
[----:B------:R-:W-:Y:S01]  /*18b30*/  FADD.FTZ R0, R8, R2 ;  /* 0x0000000208007221 */ /* 0x000fe20000010000 */
[-C--:B------:R-:W-:Y:S01]  /*18b40*/  MOV R8, R3.reuse ;  /* 0x0000000300087202 */ /* 0x080fe20000000f00 */
[----:B------:R-:W-:Y:S01]  /*18b50*/  FADD.FTZ R2, R180, R4 ;  /* 0x00000004b4027221 */ /* 0x000fe20000010000 */
[C---:B------:R-:W-:Y:S01]  /*18b60*/  HMMA.16816.F32 R32, R148.reuse, R154, R32 ;  /* 0x0000009a9420723c */ /* 0x040fe20000001820 */
[----:B------:R-:W1:Y:S03]  /*18b70*/  LDSM.16.MT88.4 R152, [R197+0x800] ;  /* 0x00080000c598783b */ /* 0x000e660000004200 */
        /* <DEDUP_REMOVED lines=97> */
.L_x_1945:
[----:B------:R-:W-:Y:S07]  /*19190*/  @!UPT UIADD3 URZ, URZ, URZ, URZ ;  /* 0x0000003f3f3ff290 */ /* 0x000fee000fffe03f */
[----:B------:R-:W-:Y:S02]  /*191a0*/  MOV R7, 0x1f ;  /* 0x0000001f00077802 */ /* 0x000fe40000000f00 */
[----:B------:R-:W-:Y:S01]  /*191b0*/  MOV R5, 0xffffffff ;  /* 0xffffffff00057802 */ /* 0x000fe20000000f00 */
[----:B------:R-:W-:Y:S06]  /*191c0*/  BRA.DIV ~URZ, `(.L_x_1957) ;  /* 0x000066c27f007947 */ /* 0x000fec000b800000 */
[----:B------:R1:W2:Y:S02]  /*191d0*/  SHFL.BFLY PT, R0, R229, 0x2, 0x1f ;  /* 0x0c401f00e5007f89 */ /* 0x0002a400000e0000 */
.L_x_2030:
[----:B--2---:R-:W-:Y:S01]  /*191e0*/  FADD.FTZ R0, R0, R229 ;  /* 0x000000e500007221 */ /* 0x004fe20000010000 */
[----:B------:R-:W-:Y:S05]  /*191f0*/  BRA.DIV ~URZ, `(.L_x_1958) ;  /* 0x000066f27f007947 */ /* 0x000fea000b800000 */
[----:B------:R-:W2:Y:S02]  /*19200*/  SHFL.BFLY PT, R2, R230, 0x2, 0x1f ;  /* 0x0c401f00e6027f89 */ /* 0x000ea400000e0000 */
[----:B--2---:R-:W-:-:S02]  /*19210*/  FADD.FTZ R230, R2, R230 ;  /* 0x000000e602e67221 */ /* 0x004fc40000010000 */
[----:B------:R-:W2:Y:S04]  /*19220*/  SHFL.BFLY PT, R2, R0, 0x1, 0x1f ;  /* 0x0c201f0000027f89 */ /* 0x000ea800000e0000 */
[----:B------:R3:W4:Y:S01]  /*19230*/  SHFL.BFLY PT, R3, R230, 0x1, 0x1f ;  /* 0x0c201f00e6037f89 */ /* 0x00072200000e0000 */
[----:B--2---:R-:W-:-:S05]  /*19240*/  FADD.FTZ R0, R0, R2 ;  /* 0x0000000200007221 */ /* 0x004fca0000010000 */
.L_x_2031:
[----:B------:R-:W-:Y:S01]  /*19250*/  FSETP.NE.FTZ.AND P0, PT, R0, RZ, PT ;  /* 0x000000ff0000720b */ /* 0x000fe20003f15000 */
[----:B----4-:R-:W-:Y:S01]  /*19260*/  FADD.FTZ R3, R3, R230 ;  /* 0x000000e603037221 */ /* 0x010fe20000010000 */
[----:B------:R-:W-:Y:S02]  /*19270*/  MOV R2, RZ ;  /* 0x000000ff00027202 */ /* 0x000fe40000000f00 */
[----:B------:R-:W-:Y:S02]  /*19280*/  MOV R17, 0xff800000 ;  /* 0xff80000000117802 */ /* 0x000fe40000000f00 */
[----:B------:R-:W-:-:S07]  /*19290*/  MOV R19, 0xff800000 ;  /* 0xff80000000137802 */ /* 0x000fce0000000f00 */
[----:B------:R-:W2:Y:S08]  /*192a0*/  @P0 MUFU.LG2 R4, R0 ;  /* 0x0000000000040308 */ /* 0x000eb00000000c00 */
[----:B------:R4:W5:Y:S01]  /*192b0*/  @P0 MUFU.RCP R2, R0 ;  /* 0x0000000000020308 */ /* 0x0009620000001000 */
[----:B--2---:R-:W-:Y:S01]  /*192c0*/  @P0 FMUL.FTZ R4, R4, 0.69314718246459960938 ;  /* 0x3f31721804040820 */ /* 0x004fe20000410000 */
[----:B----4-:R-:W-:Y:S01]  /*192d0*/  @P0 MOV R0, 0x3f317218 ;  /* 0x3f31721800000802 */ /* 0x010fe20000000f00 */
[----:B-----5:R-:W-:-:S02]  /*192e0*/  FMUL.FTZ R168, R2, R168 ;  /* 0x000000a802a87220 */ /* 0x020fc40000410000 */
[----:B------:R-:W-:Y:S02]  /*192f0*/  FMUL.FTZ R169, R2, R169 ;  /* 0x000000a902a97220 */ /* 0x000fe40000410000 */
[----:B------:R-:W-:Y:S02]  /*19300*/  @P0 FMUL.FTZ R0, R0, c[0x0][0x2d0] ;  /* 0x0000b40000000a20 */ /* 0x000fe40000410000 */
[----:B------:R-:W-:Y:S02]  /*19310*/  FMUL.FTZ R164, R2, R164 ;  /* 0x000000a402a47220 */ /* 0x000fe40000410000 */
[----:B------:R-:W-:Y:S01]  /*19320*/  @P0 FFMA.FTZ R17, R0, R9, R4 ;  /* 0x0000000900110223 */ /* 0x000fe20000010004 */
[----:B------:R-:W-:Y:S01]  /*19330*/  FSETP.NE.FTZ.AND P0, PT, R3, RZ, PT ;  /* 0x000000ff0300720b */ /* 0x000fe20003f15000 */
[C---:B------:R-:W-:Y:S01]  /*19340*/  FMUL.FTZ R165, R2.reuse, R165 ;  /* 0x000000a502a57220 */ /* 0x040fe20000410000 */
[----:B------:R-:W-:Y:S01]  /*19350*/  MOV R0, RZ ;  /* 0x000000ff00007202 */ /* 0x000fe20000000f00 */
[----:B------:R-:W-:-:S02]  /*19360*/  FMUL.FTZ R160, R2, R160 ;  /* 0x000000a002a07220 */ /* 0x000fc40000410000 */
[C---:B------:R-:W-:Y:S02]  /*19370*/  FMUL.FTZ R161, R2.reuse, R161 ;  /* 0x000000a102a17220 */ /* 0x040fe40000410000 */
[C---:B------:R-:W-:Y:S02]  /*19380*/  FMUL.FTZ R156, R2.reuse, R156 ;  /* 0x0000009c029c7220 */ /* 0x040fe40000410000 */
[C---:B------:R-:W-:Y:S02]  /*19390*/  FMUL.FTZ R157, R2.reuse, R157 ;  /* 0x0000009d029d7220 */ /* 0x040fe40000410000 */
[C---:B------:R-:W-:Y:S02]  /*193a0*/  FMUL.FTZ R152, R2.reuse, R152 ;  /* 0x0000009802987220 */ /* 0x040fe40000410000 */
[----:B------:R-:W2:Y:S01]  /*193b0*/  @P0 MUFU.LG2 R4, R3 ;  /* 0x0000000300040308 */ /* 0x000ea20000000c00 */
[----:B------:R-:W-:Y:S01]  /*193c0*/  @P0 MOV R5, 0x3f317218 ;  /* 0x3f31721800050802 */ /* 0x000fe20000000f00 */
[----:B------:R-:W-:-:S02]  /*193d0*/  FMUL.FTZ R153, R2, R153 ;  /* 0x0000009902997220 */ /* 0x000fc40000410000 */
[C---:B------:R-:W-:Y:S02]  /*193e0*/  FMUL.FTZ R148, R2.reuse, R148 ;  /* 0x0000009402947220 */ /* 0x040fe40000410000 */
[C---:B------:R-:W-:Y:S02]  /*193f0*/  FMUL.FTZ R149, R2.reuse, R149 ;  /* 0x0000009502957220 */ /* 0x040fe40000410000 */
[----:B------:R2:W4:Y:S01]  /*19400*/  @P0 MUFU.RCP R0, R3 ;  /* 0x0000000300000308 */ /* 0x0005220000001000 */
        /* <DEDUP_REMOVED lines=8> */
[----:B--2---:R-:W-:Y:S02]  /*19490*/  @P0 FMUL.FTZ R3, R4, 0.69314718246459960938 ;  /* 0x3f31721804030820 */ /* 0x004fe40000410000 */
[----:B------:R-:W-:-:S02]  /*194a0*/  @P0 FMUL.FTZ R4, R5, c[0x0][0x2d0] ;  /* 0x0000b40005040a20 */ /* 0x000fc40000410000 */
[C---:B----4-:R-:W-:Y:S02]  /*194b0*/  FMUL.FTZ R170, R0.reuse, R170 ;  /* 0x000000aa00aa7220 */ /* 0x050fe40000410000 */
        /* <DEDUP_REMOVED lines=62> */
[----:B------:R-:W-:Y:S01]  /*198a0*/  FMUL.FTZ R139, R0, R139 ;  /* 0x0000008b008b7220 */ /* 0x000fe20000410000 */
[----:B------:R-:W-:Y:S01]  /*198b0*/  MOV R0, 0x1 ;  /* 0x0000000100007802 */ /* 0x000fe20000000f00 */
[----:B------:R-:W-:Y:S02]  /*198c0*/  @P0 FFMA.FTZ R19, R4, R8, R3 ;  /* 0x0000000804130223 */ /* 0x000fe40000010003 */
        /* <DEDUP_REMOVED lines=44> */
.L_x_1893:
[----:B------:R2:W5:Y:S04]  /*19b90*/  LDL R7, [R1+0xa8] ;  /* 0x0000a80001077983 */ /* 0x0005680000100800 */
[----:B------:R-:W4:Y:S01]  /*19ba0*/  S2R R2, SR_TID.X ;  /* 0x0000000000027919 */ /* 0x000f220000002100 */
[----:B------:R-:W-:Y:S01]  /*19bb0*/  BSSY B0, `(.L_x_1959) ;  /* 0x0000011000007945 */ /* 0x000fe20003800000 */
[----:B----4-:R-:W-:-:S13]  /*19bc0*/  LOP3.LUT P0, RZ, R2, 0xff, RZ, 0xc0, !PT ;  /* 0x000000ff02ff7812 */ /* 0x010fda000780c0ff */
[----:B------:R-:W-:Y:S05]  /*19bd0*/  @P0 BRA `(.L_x_1960) ;  /* 0x000000e000000947 */ /* 0x000fea0003800000 */
[----:B--2---:R-:W2:Y:S01]  /*19be0*/  S2R R2, SR_LANEID ;  /* 0x0000000000027919 */ /* 0x004ea20000000000 */
[----:B------:R-:W-:Y:S01]  /*19bf0*/  VOTEU.ANY UR4, UPT, PT ;  /* 0x0000000000047886 */ /* 0x000fe200038e0100 */
[----:B------:R-:W-:Y:S01]  /*19c00*/  IMAD.MOV.U32 R4, RZ, RZ, c[0x0][0x560] ;  /* 0x00015800ff047624 */ /* 0x000fe200078e00ff */
[----:B------:R-:W2:Y:S01]  /*19c10*/  FLO.U32 R3, UR4 ;  /* 0x0000000400037d00 */ /* 0x000ea200080e0000 */
[----:B------:R-:W-:Y:S01]  /*19c20*/  IMAD.MOV.U32 R5, RZ, RZ, c[0x0][0x564] ;  /* 0x00015900ff057624 */ /* 0x000fe200078e00ff */
[----:B--2---:R-:W-:-:S06]  /*19c30*/  ISETP.EQ.U32.AND P0, PT, R3, R2, PT ;  /* 0x000000020300720c */ /* 0x004fcc0003f02070 */
[----:B------:R-:W2:Y:S07]  /*19c40*/  POPC R2, UR4 ;  /* 0x0000000400027d09 */ /* 0x000eae0008000000 */
[----:B--2---:R2:W4:Y:S04]  /*19c50*/  @P0 ATOMG.E.ADD.STRONG.GPU PT, R2, [R4.64], R2 ;  /* 0x00000002040209a8 */ /* 0x00452800081ee1cc */
[----:B--2---:R-:W2:Y:S04]  /*19c60*/  S2R R4, SR_LTMASK ;  /* 0x0000000000047919 */ /* 0x004ea80000003900 */
[----:B----4-:R2:W4:Y:S02]  /*19c70*/  SHFL.IDX PT, R3, R2, R3, 0x1f ;  /* 0x00001f0302037589 */ /* 0x01052400000e0000 */
[----:B--2---:R-:W-:-:S06]  /*19c80*/  LOP3.LUT R2, R4, UR4, RZ, 0xc0, !PT ;  /* 0x0000000404027c12 */ /* 0x004fcc000f8ec0ff */
[----:B------:R-:W4:Y:S02]  /*19c90*/  POPC R2, R2 ;  /* 0x0000000200027309 */ /* 0x000f240000000000 */
[----:B----45:R-:W-:-:S05]  /*19ca0*/  IADD3 R7, R3, c[0x0][0xc], R2 ;  /* 0x0000030003077a10 */ /* 0x030fca0007ffe002 */
[----:B------:R2:W-:Y:S02]  /*19cb0*/  STL [R1+0xa8], R7 ;  /* 0x0000a80701007387 */ /* 0x0005e40000100800 */
.L_x_1960:
[----:B--2---:R-:W-:Y:S05]  /*19cc0*/  BSYNC B0 ;  /* 0x0000000000007941 */ /* 0x004fea0003800000 */
.L_x_1959:
[----:B------:R-:W-:Y:S01]  /*19cd0*/  PRMT R0, R0, 0x9910, RZ ;  /* 0x0000991000007816 */ /* 0x000fe200000000ff */
[----:B------:R-:W-:Y:S01]  /*19ce0*/  BSSY B1, `(.L_x_1961) ;  /* 0x0000434000017945 */ /* 0x000fe20003800000 */
[----:B-----5:R-:W-:Y:S02]  /*19cf0*/  IMAD.MOV.U32 R145, RZ, RZ, R7 ;  /* 0x000000ffff917224 */ /* 0x020fe400078e0007 */
[----:B------:R-:W-:-:S13]  /*19d00*/  ISETP.NE.AND P0, PT, R0, RZ, PT ;  /* 0x000000ff0000720c */ /* 0x000fda0003f05270 */
[----:B------:R-:W-:Y:S05]  /*19d10*/  @!P0 BRA `(.L_x_1962) ;  /* 0x000034e000008947 */ /* 0x000fea0003800000 */
[----:B------:R-:W2:Y:S04]  /*19d20*/  LDL R12, [R1+0x88] ;  /* 0x00008800010c7983 */ /* 0x000ea80000100800 */
[----:B------:R-:W4:Y:S04]  /*19d30*/  LDL R10, [R1+0x8c] ;  /* 0x00008c00010a7983 */ /* 0x000f280000100800 */
[----:B---3--:R-:W3:Y:S04]  /*19d40*/  LDL R7, [R1+0x94] ;  /* 0x0000940001077983 */ /* 0x008ee80000100800 */
[----:B------:R-:W3:Y:S04]  /*19d50*/  LDL R9, [R1+0x90] ;  /* 0x0000900001097983 */ /* 0x000ee80000100800 */
[----:B------:R-:W3:Y:S04]  /*19d60*/  LDL R8, [R1+0xa4] ;  /* 0x0000a40001087983 */ /* 0x000ee80000100800 */
[----:B------:R-:W3:Y:S04]  /*19d70*/  LDL R5, [R1+0x9c] ;  /* 0x00009c0001057983 */ /* 0x000ee80000100800 */
[----:B------:R-:W3:Y:S04]  /*19d80*/  LDL R4, [R1+0xa0] ;  /* 0x0000a00001047983 */ /* 0x000ee80000100800 */
[----:B------:R-:W3:Y:S01]  /*19d90*/  LDL R3, [R1+0x98] ;  /* 0x0000980001037983 */ /* 0x000ee20000100800 */
[----:B------:R-:W-:Y:S01]  /*19da0*/  WARPSYNC 0xffffffff ;  /* 0xffffffff00007948 */ /* 0x000fe20003800000 */
[----:B------:R-:W-:-:S02]  /*19db0*/  F2FP.PACK_AB R2, R169, R168 ;  /* 0x000000a8a902723e */ /* 0x000fc400000000ff */
[----:B------:R-:W-:Y:S01]  /*19dc0*/  BAR.SYNC.DEFER_BLOCKING 0x1, 0x100 ;  /* 0x0044000000007b1d */ /* 0x000fe20000010000 */
[----:B------:R-:W-:Y:S02]  /*19dd0*/  F2FP.PACK_AB R0, R171, R170 ;  /* 0x000000aaab00723e */ /* 0x000fe400000000ff */
[----:B------:R-:W-:-:S04]  /*19de0*/  ISETP.NE.U32.AND P0, PT, RZ, c[0x0][0x508], PT ;  /* 0x00014200ff007a0c */ /* 0x000fc80003f05070 */
[----:B------:R-:W-:Y:S02]  /*19df0*/  ISETP.NE.AND.EX P1, PT, RZ, c[0x0][0x50c], PT, P0 ;  /* 0x00014300ff007a0c */ /* 0x000fe40003f25300 */
[----:B------:R-:W-:Y:S01]  /*19e00*/  ISETP.NE.U32.AND P2, PT, RZ, c[0x0][0x500], PT ;  /* 0x00014000ff007a0c */ /* 0x000fe20003f45070 */
[----:B------:R-:W-:-:S03]  /*19e10*/  IMAD.MOV.U32 R18, RZ, RZ, c[0x0][0x388] ;  /* 0x0000e200ff127624 */ /* 0x000fc600078e00ff */
[----:B------:R-:W-:Y:S01]  /*19e20*/  ISETP.NE.AND.EX P2, PT, RZ, c[0x0][0x504], PT, P2 ;  /* 0x00014100ff007a0c */ /* 0x000fe20003f45320 */
[----:B--2---:R2:W-:Y:S04]  /*19e30*/  STS [R12+0x80], R2 ;  /* 0x000080020c007388 */ /* 0x0045e80000000800 */
[----:B------:R1:W-:Y:S01]  /*19e40*/  STS [R12+0x480], R0 ;  /* 0x000480000c007388 */ /* 0x0003e20000000800 */
[----:B--2---:R-:W-:Y:S02]  /*19e50*/  F2FP.PACK_AB R2, R165, R164 ;  /* 0x000000a4a502723e */ /* 0x004fe400000000ff */
[----:B-1----:R-:W-:-:S03]  /*19e60*/  F2FP.PACK_AB R0, R167, R166 ;  /* 0x000000a6a700723e */ /* 0x002fc600000000ff */
[----:B----4-:R1:W-:Y:S04]  /*19e70*/  STS [R10], R2 ;  /* 0x000000020a007388 */ /* 0x0103e80000000800 */
[----:B------:R2:W-:Y:S01]  /*19e80*/  STS [R10+0x400], R0 ;  /* 0x000400000a007388 */ /* 0x0005e20000000800 */
[----:B-1----:R-:W-:Y:S02]  /*19e90*/  F2FP.PACK_AB R2, R161, R160 ;  /* 0x000000a0a102723e */ /* 0x002fe400000000ff */
[----:B--2---:R-:W-:-:S03]  /*19ea0*/  F2FP.PACK_AB R0, R163, R162 ;  /* 0x000000a2a300723e */ /* 0x004fc600000000ff */
[----:B---3--:R1:W-:Y:S04]  /*19eb0*/  STS [R7+0x80], R2 ;  /* 0x0000800207007388 */ /* 0x0083e80000000800 */
[----:B------:R2:W-:Y:S01]  /*19ec0*/  STS [R7+0x480], R0 ;  /* 0x0004800007007388 */ /* 0x0005e20000000800 */
[----:B-1----:R-:W-:Y:S02]  /*19ed0*/  F2FP.PACK_AB R2, R157, R156 ;  /* 0x0000009c9d02723e */ /* 0x002fe400000000ff */
[----:B--2---:R-:W-:-:S03]  /*19ee0*/  F2FP.PACK_AB R0, R159, R158 ;  /* 0x0000009e9f00723e */ /* 0x004fc600000000ff */
[----:B------:R1:W-:Y:S04]  /*19ef0*/  STS [R9], R2 ;  /* 0x0000000209007388 */ /* 0x0003e80000000800 */
[----:B------:R2:W-:Y:S01]  /*19f00*/  STS [R9+0x400], R0 ;  /* 0x0004000009007388 */ /* 0x0005e20000000800 */
[----:B-1----:R-:W-:Y:S02]  /*19f10*/  F2FP.PACK_AB R2, R153, R152 ;  /* 0x000000989902723e */ /* 0x002fe400000000ff */
[----:B--2---:R-:W-:-:S03]  /*19f20*/  F2FP.PACK_AB R0, R155, R154 ;  /* 0x0000009a9b00723e */ /* 0x004fc600000000ff */
[----:B------:R1:W-:Y:S04]  /*19f30*/  STS [R8+0x80], R2 ;  /* 0x0000800208007388 */ /* 0x0003e80000000800 */
        /* <DEDUP_REMOVED lines=92> */
[----:B------:R2:W-:Y:S04]  /*1a500*/  STS [R9+0xc400], R0 ;  /* 0x00c4000009007388 */ /* 0x0005e80000000800 */
[----:B------:R-:W3:Y:S01]  /*1a510*/  LDL.LU R7, [R1+0x84] ;  /* 0x0000840001077983 */ /* 0x000ee20000300800 */
        /* <DEDUP_REMOVED lines=14> */
[----:B------:R-:W-:Y:S01]  /*1a600*/  STS [R3+0xc000], R2 ;  /* 0x00c0000203007388 */ /* 0x000fe20000000800 */
[----:B------:R-:W-:-:S03]  /*1a610*/  IMAD.MOV.U32 R4, RZ, RZ, 0x4 ;  /* 0x00000004ff047424 */ /* 0x000fc600078e00ff */
[----:B------:R1:W-:Y:S02]  /*1a620*/  STS [R3+0xc400], R0 ;  /* 0x00c4000003007388 */ /* 0x0003e40000000800 */
[CC--:B-1----:R-:W-:Y:S02]  /*1a630*/  @P1 IMAD.WIDE R2, R239.reuse, R4.reuse, c[0x0][0x508] ;  /* 0x00014200ef021625 */ /* 0x0c2fe400078e0204 */
[----:B------:R-:W-:Y:S02]  /*1a640*/  BAR.SYNC.DEFER_BLOCKING 0x1, 0x100 ;  /* 0x0044000000007b1d */ /* 0x000fe40000010000 */
[----:B------:R-:W-:-:S04]  /*1a650*/  IMAD.WIDE R4, R239, R4, c[0x0][0x500] ;  /* 0x00014000ef047625 */ /* 0x000fc800078e0204 */
[----:B------:R1:W5:Y:S02]  /*1a660*/  @P1 LDG.E R18, [R2.64] ;  /* 0x0000000c02121981 */ /* 0x000364000c1e1900 */
[----:B-1----:R-:W-:-:S06]  /*1a670*/  IMAD.MOV.U32 R2, RZ, RZ, RZ ;  /* 0x000000ffff027224 */ /* 0x002fcc00078e00ff */
[----:B------:R1:W5:Y:S01]  /*1a680*/  @P2 LDG.E R2, [R4.64] ;  /* 0x0000000c04022981 */ /* 0x000362000c1e1900 */
[----:B---3--:R-:W-:-:S04]  /*1a690*/  ISETP.NE.AND P0, PT, R7, RZ, PT ;  /* 0x000000ff0700720c */ /* 0x008fc80003f05270 */
[----:B------:R-:W-:Y:S01]  /*1a6a0*/  SEL R3, R7, c[0x0][0x3d4], P0 ;  /* 0x0000f50007037a07 */ /* 0x000fe20000000000 */
[----:B------:R-:W-:Y:S05]  /*1a6b0*/  @P1 BRA `(.L_x_1963) ;  /* 0x0000004000001947 */ /* 0x000fea0003800000 */
[----:B-1----:R-:W-:Y:S05]  /*1a6c0*/  @!P2 BRA `(.L_x_1963) ;  /* 0x000000300000a947 */ /* 0x002fea0003800000 */
[----:B------:R1:W2:Y:S04]  /*1a6d0*/  LDG.E R0, [R4.64] ;  /* 0x0000000c04007981 */ /* 0x0002a8000c1e1900 */
[----:B-1----:R-:W2:Y:S02]  /*1a6e0*/  LDG.E R4, [R4.64+0x4] ;  /* 0x0000040c04047981 */ /* 0x002ea4000c1e1900 */
[----:B--2--5:R-:W-:Y:S02]  /*1a6f0*/  IADD3 R18, -R0, R4, RZ ;  /* 0x0000000400127210 */ /* 0x024fe40007ffe1ff */
.L_x_1963:
[----:B-1----:R-:W2:Y:S04]  /*1a700*/  LDL R21, [R1+0x1b8] ;  /* 0x0001b80001157983 */ /* 0x002ea80000100800 */
[----:B------:R-:W2:Y:S04]  /*1a710*/  LDL R172, [R1+0x70] ;  /* 0x0000700001ac7983 */ /* 0x000ea80000100800 */
[----:B------:R-:W3:Y:S04]  /*1a720*/  LDL R22, [R1+0xac] ;  /* 0x0000ac0001167983 */ /* 0x000ee80000100800 */
[----:B------:R-:W4:Y:S01]  /*1a730*/  LDL R20, [R1+0x1b4] ;  /* 0x0001b40001147983 */ /* 0x000f220000100800 */
[----:B------:R-:W-:Y:S01]  /*1a740*/  IMAD.MOV.U32 R16, RZ, RZ, 0x368 ;  /* 0x00000368ff107424 */ /* 0x000fe200078e00ff */
[----:B------:R-:W-:-:S04]  /*1a750*/  ISETP.GT.AND P2, PT, R3, 0x1, PT ;  /* 0x000000010300780c */ /* 0x000fc80003f44270 */
[----:B------:R-:W-:-:S04]  /*1a760*/  SEL R16, R16, 0x328, P2 ;  /* 0x0000032810107807 */ /* 0x000fc80001000000 */
[----:B------:R-:W1:Y:S08]  /*1a770*/  LDC.64 R8, c[0x0][R16+0x170] ;  /* 0x00005c0010087b82 */ /* 0x000e700000000a00 */
[----:B------:R-:W1:Y:S01]  /*1a780*/  LDC.64 R12, c[0x0][R16+0x168] ;  /* 0x00005a00100c7b82 */ /* 0x000e620000000a00 */
[----:B------:R-:W-:-:S07]  /*1a790*/  ISETP.NE.U32.AND P0, PT, RZ, c[0x0][0x500], PT ;  /* 0x00014000ff007a0c */ /* 0x000fce0003f05070 */
[----:B------:R-:W2:Y:S01]  /*1a7a0*/  LDC.64 R14, c[0x0][R16+0x178] ;  /* 0x00005e00100e7b82 */ /* 0x000ea20000000a00 */
[----:B------:R-:W-:Y:S02]  /*1a7b0*/  ISETP.NE.AND.EX P0, PT, RZ, c[0x0][0x504], PT, P0 ;  /* 0x00014100ff007a0c */ /* 0x000fe40003f05300 */
[----:B------:R-:W-:Y:S02]  /*1a7c0*/  SHF.R.S32.HI R3, RZ, 0x1f, R239 ;  /* 0x0000001fff037819 */ /* 0x000fe400000114ef */
[----:B------:R-:W-:Y:S02]  /*1a7d0*/  SEL R0, R239, RZ, !P0 ;  /* 0x000000ffef007207 */ /* 0x000fe40004000000 */
[----:B------:R-:W-:Y:S02]  /*1a7e0*/  SEL R4, R3, RZ, !P0 ;  /* 0x000000ff03047207 */ /* 0x000fe40004000000 */
[----:B-----5:R-:W-:Y:S01]  /*1a7f0*/  SHF.R.S32.HI R10, RZ, 0x1f, R2 ;  /* 0x0000001fff0a7819 */ /* 0x020fe20000011402 */
[----:B-1----:R-:W-:-:S04]  /*1a800*/  IMAD R3, R9, R0, RZ ;  /* 0x0000000009037224 */ /* 0x002fc800078e02ff */
[C---:B------:R-:W-:Y:S02]  /*1a810*/  IMAD R7, R8.reuse, R4, R3 ;  /* 0x0000000408077224 */ /* 0x040fe400078e0203 */
[----:B------:R-:W-:-:S04]  /*1a820*/  IMAD.WIDE.U32 R4, R8, R0, RZ ;  /* 0x0000000008047225 */ /* 0x000fc800078e00ff */
[----:B------:R-:W-:-:S04]  /*1a830*/  IMAD.WIDE.U32 R8, R12, R243, RZ ;  /* 0x000000f30c087225 */ /* 0x000fc800078e00ff */
[----:B------:R-:W-:Y:S01]  /*1a840*/  IMAD R3, R13, R243, RZ ;  /* 0x000000f30d037224 */ /* 0x000fe200078e02ff */
[----:B------:R-:W-:-:S03]  /*1a850*/  IADD3 R13, P1, P0, R4, R8, R2 ;  /* 0x00000008040d7210 */ /* 0x000fc6000783e002 */
[----:B------:R-:W-:Y:S02]  /*1a860*/  IMAD.IADD R8, R9, 0x1, R3 ;  /* 0x0000000109087824 */ /* 0x000fe400078e0203 */
[----:B------:R-:W-:Y:S02]  /*1a870*/  IMAD.MOV.U32 R3, RZ, RZ, c[0x0][0x4e8] ;  /* 0x00013a00ff037624 */ /* 0x000fe400078e00ff */
[----:B------:R-:W-:-:S03]  /*1a880*/  IMAD.IADD R7, R5, 0x1, R7 ;  /* 0x0000000105077824 */ /* 0x000fc600078e0207 */
[----:B------:R-:W-:Y:S02]  /*1a890*/  ISETP.NE.AND P3, PT, R3, 0x1, PT ;  /* 0x000000010300780c */ /* 0x000fe40003f65270 */
[----:B------:R-:W-:Y:S01]  /*1a8a0*/  IADD3.X R12, R7, R8, R10, P1, P0 ;  /* 0x00000008070c7210 */ /* 0x000fe20000fe040a */
[----:B--2---:R-:W-:Y:S01]  /*1a8b0*/  IMAD.IADD R7, R21, 0x1, R172 ;  /* 0x0000000115077824 */ /* 0x004fe200078e02ac */
[----:B---3--:R-:W-:-:S09]  /*1a8c0*/  SEL R4, R22, RZ, P2 ;  /* 0x000000ff16047207 */ /* 0x008fd20001000000 */
[----:B------:R-:W-:-:S04]  /*1a8d0*/  @P3 IMAD.HI.U32 R8, R7, c[0x0][0x4ec], RZ ;  /* 0x00013b0007083a27 */ /* 0x000fc800078e00ff */
[-C--:B------:R-:W-:Y:S02]  /*1a8e0*/  IMAD R9, R15, R4.reuse, RZ ;  /* 0x000000040f097224 */ /* 0x080fe400078e02ff */
[----:B------:R-:W-:-:S04]  /*1a8f0*/  IMAD.WIDE.U32 R4, R14, R4, RZ ;  /* 0x000000040e047225 */ /* 0x000fc800078e00ff */
[----:B------:R-:W-:Y:S01]  /*1a900*/  IMAD.MOV.U32 R3, RZ, RZ, R7 ;  /* 0x000000ffff037224 */ /* 0x000fe200078e0007 */
[----:B------:R-:W-:Y:S01]  /*1a910*/  @P3 SHF.R.U32.HI R3, RZ, c[0x0][0x4f0], R8 ;  /* 0x00013c00ff033a19 */ /* 0x000fe20000011608 */
[----:B------:R-:W-:-:S03]  /*1a920*/  IMAD.IADD R9, R5, 0x1, R9 ;  /* 0x0000000105097824 */ /* 0x000fc600078e0209 */
[----:B------:R-:W-:Y:S02]  /*1a930*/  IADD3 R4, P1, P0, R3, R13, R4 ;  /* 0x0000000d03047210 */ /* 0x000fe4000783e004 */
[----:B------:R-:W-:-:S04]  /*1a940*/  SHF.R.S32.HI R5, RZ, 0x1f, R3 ;  /* 0x0000001fff057819 */ /* 0x000fc80000011403 */
[----:B------:R-:W-:Y:S02]  /*1a950*/  IADD3.X R5, R5, R12, R9, P1, P0 ;  /* 0x0000000c05057210 */ /* 0x000fe40000fe0409 */
[----:B------:R-:W1:Y:S01]  /*1a960*/  LDC.64 R8, c[0x0][R16+0x160] ;  /* 0x0000580010087b82 */ /* 0x000e620000000a00 */
[----:B------:R-:W2:Y:S01]  /*1a970*/  S2R R22, SR_TID.X ;  /* 0x0000000000167919 */ /* 0x000ea20000002100 */
[----:B------:R-:W-:-:S04]  /*1a980*/  IMAD.MOV R3, RZ, RZ, -R3 ;  /* 0x000000ffff037224 */ /* 0x000fc800078e0a03 */
[----:B------:R-:W-:-:S05]  /*1a990*/  IMAD R3, R3, c[0x0][0x4e8], R7 ;  /* 0x00013a0003037a24 */ /* 0x000fca00078e0207 */
[----:B------:R-:W-:Y:S02]  /*1a9a0*/  SHF.R.S32.HI R12, RZ, 0x1f, R3 ;  /* 0x0000001fff0c7819 */ /* 0x000fe40000011403 */
[----:B--2---:R-:W-:-:S04]  /*1a9b0*/  SHF.R.S32.HI R21, RZ, 0x1f, R22 ;  /* 0x0000001fff157819 */ /* 0x004fc80000011416 */
[----:B------:R-:W-:Y:S01]  /*1a9c0*/  LEA.HI R21, R21, R22, RZ, 0x5 ;  /* 0x0000001615157211 */ /* 0x000fe200078f28ff */
[----:B-1----:R-:W-:-:S04]  /*1a9d0*/  IMAD.WIDE.U32 R4, R8, R3, R4 ;  /* 0x0000000308047225 */ /* 0x002fc800078e0004 */
[----:B------:R-:W-:Y:S02]  /*1a9e0*/  IMAD R3, R9, R3, RZ ;  /* 0x0000000309037224 */ /* 0x000fe400078e02ff */
[----:B------:R-:W-:Y:S02]  /*1a9f0*/  IMAD.MOV.U32 R9, RZ, RZ, c[0x0][0x4a8] ;  /* 0x00012a00ff097624 */ /* 0x000fe400078e00ff */
[----:B------:R-:W-:Y:S02]  /*1aa00*/  IMAD R3, R8, R12, R3 ;  /* 0x0000000c08037224 */ /* 0x000fe400078e0203 */
[----:B------:R-:W-:Y:S01]  /*1aa10*/  IMAD.MOV.U32 R8, RZ, RZ, c[0x0][0x4ac] ;  /* 0x00012b00ff087624 */ /* 0x000fe200078e00ff */
[----:B------:R-:W-:Y:S01]  /*1aa20*/  SEL R9, R9, c[0x0][0x450], P2 ;  /* 0x0001140009097a07 */ /* 0x000fe20001000000 */
[----:B------:R-:W-:-:S03]  /*1aa30*/  IMAD.IADD R3, R5, 0x1, R3 ;  /* 0x0000000105037824 */ /* 0x000fc600078e0203 */
[----:B------:R-:W-:Y:S02]  /*1aa40*/  SEL R8, R8, c[0x0][0x454], P2 ;  /* 0x0001150008087a07 */ /* 0x000fe40001000000 */
[C---:B------:R-:W-:Y:S02]  /*1aa50*/  LEA R9, P0, R4.reuse, R9, 0x2 ;  /* 0x0000000904097211 */ /* 0x040fe400078010ff */
[----:B------:R-:W-:Y:S02]  /*1aa60*/  LOP3.LUT R21, R21, 0xffffffe0, RZ, 0xc0, !PT ;  /* 0xffffffe015157812 */ /* 0x000fe400078ec0ff */
[----:B------:R-:W-:Y:S02]  /*1aa70*/  LEA.HI.X R5, R4, R8, R3, 0x2, P0 ;  /* 0x0000000804057211 */ /* 0x000fe400000f1403 */
[----:B------:R-:W-:Y:S01]  /*1aa80*/  SHFL.IDX PT, R8, R9, RZ, 0x1c1f ;  /* 0x001c1fff09087589 */ /* 0x000fe200000e0000 */
[----:B------:R-:W-:-:S03]  /*1aa90*/  IMAD.IADD R21, R22, 0x1, -R21 ;  /* 0x0000000116157824 */ /* 0x000fc600078e0a15 */
[----:B------:R-:W-:Y:S01]  /*1aaa0*/  SHFL.IDX PT, R4, R9, 0x1, 0x1c1f ;  /* 0x003c1f0009047f89 */ /* 0x000fe200000e0000 */
[----:B----4-:R-:W-:-:S03]  /*1aab0*/  IMAD.IADD R14, R20, 0x1, R172 ;  /* 0x00000001140e7824 */ /* 0x010fc600078e02ac */
[----:B------:R-:W1:Y:S04]  /*1aac0*/  SHFL.IDX PT, R9, R5, RZ, 0x1c1f ;  /* 0x001c1fff05097589 */ /* 0x000e6800000e0000 */
[----:B------:R-:W2:Y:S01]  /*1aad0*/  SHFL.IDX PT, R5, R5, 0x1, 0x1c1f ;  /* 0x003c1f0005057f89 */ /* 0x000ea200000e0000 */
[----:B------:R-:W-:Y:S01]  /*1aae0*/  IMAD R3, R18, c[0x0][0x4e8], RZ ;  /* 0x00013a0012037a24 */ /* 0x000fe200078e02ff */
[----:B------:R-:W-:Y:S02]  /*1aaf0*/  LOP3.LUT P0, RZ, R21, 0x3, RZ, 0xc0, !PT ;  /* 0x0000000315ff7812 */ /* 0x000fe4000780c0ff */
[C---:B------:R-:W-:Y:S02]  /*1ab00*/  IADD3 R16, R14.reuse, 0x8, RZ ;  /* 0x000000080e107810 */ /* 0x040fe40007ffe0ff */
[----:B------:R-:W-:-:S02]  /*1ab10*/  ISETP.GE.OR P1, PT, R14, R3, P0 ;  /* 0x000000030e00720c */ /* 0x000fc40000726670 */
[----:B------:R-:W-:-:S11]  /*1ab20*/  ISETP.GE.OR P0, PT, R16, R3, P0 ;  /* 0x000000031000720c */ /* 0x000fd60000706670 */
[----:B-1----:R1:W-:Y:S04]  /*1ab30*/  @!P1 ST.E [R8.64], R17 ;  /* 0x0000001108009985 */ /* 0x0023e8000c10190c */
[----:B--2---:R1:W-:Y:S01]  /*1ab40*/  @!P0 ST.E [R4.64], R19 ;  /* 0x0000001304008985 */ /* 0x0043e2000c10190c */
[----:B------:R-:W-:Y:S05]  /*1ab50*/  @P2 BRA `(.L_x_1964) ;  /* 0x00000a3000002947 */ /* 0x000fea0003800000 */
[----:B------:R-:W2:Y:S01]  /*1ab60*/  S2R R20, SR_TID.X ;  /* 0x0000000000147919 */ /* 0x000ea20000002100 */
[----:B------:R-:W-:Y:S01]  /*1ab70*/  IMAD R10, R10, c[0x0][0x3a0], RZ ;  /* 0x0000e8000a0a7a24 */ /* 0x000fe200078e02ff */
[----:B-1----:R-:W-:Y:S01]  /*1ab80*/  SHF.R.S32.HI R8, RZ, 0x1f, R0 ;  /* 0x0000001fff087819 */ /* 0x002fe20000011400 */
[----:B------:R-:W-:Y:S01]  /*1ab90*/  IMAD.WIDE.U32 R4, R2, c[0x0][0x3a0], RZ ;  /* 0x0000e80002047a25 */ /* 0x000fe200078e00ff */
[----:B------:R1:W3:Y:S01]  /*1aba0*/  LDS.128 R32, [R220+0x80] ;  /* 0x00008000dc207984 */ /* 0x0002e20000000c00 */
[----:B------:R-:W-:-:S02]  /*1abb0*/  IADD3 R14, R231, R172, RZ ;  /* 0x000000ace70e7210 */ /* 0x000fc40007ffe0ff */
[----:B------:R-:W-:Y:S01]  /*1abc0*/  IMAD R2, R2, c[0x0][0x3a4], R10 ;  /* 0x0000e90002027a24 */ /* 0x000fe200078e020a */
[----:B------:R1:W4:Y:S04]  /*1abd0*/  LDS.128 R48, [R220+0x1080] ;  /* 0x00108000dc307984 */ /* 0x0003280000000c00 */
[----:B------:R-:W-:Y:S01]  /*1abe0*/  IADD3 R3, R5, R2, RZ ;  /* 0x0000000205037210 */ /* 0x000fe20007ffe0ff */
[----:B------:R-:W-:Y:S01]  /*1abf0*/  IMAD.MOV.U32 R2, RZ, RZ, R4 ;  /* 0x000000ffff027224 */ /* 0x000fe200078e0004 */
[----:B------:R1:W1:Y:S03]  /*1ac00*/  LDS.128 R64, [R220+0x2080] ;  /* 0x00208000dc407984 */ /* 0x0002660000000c00 */
[C---:B------:R-:W-:Y:S01]  /*1ac10*/  IMAD.WIDE.U32 R4, R243.reuse, c[0x0][0x3e8], R2 ;  /* 0x0000fa00f3047a25 */ /* 0x040fe200078e0002 */
[----:B------:R1:W1:Y:S03]  /*1ac20*/  LDS.128 R80, [R220+0x3080] ;  /* 0x00308000dc507984 */ /* 0x0002660000000c00 */
[----:B------:R-:W-:Y:S01]  /*1ac30*/  IMAD R3, R8, c[0x0][0x3f0], RZ ;  /* 0x0000fc0008037a24 */ /* 0x000fe200078e02ff */
[----:B------:R1:W1:Y:S01]  /*1ac40*/  LDS.128 R28, [R220+0x4080] ;  /* 0x00408000dc1c7984 */ /* 0x0002620000000c00 */
[----:B------:R-:W-:Y:S01]  /*1ac50*/  IMAD R5, R243, c[0x0][0x3ec], R5 ;  /* 0x0000fb00f3057a24 */ /* 0x000fe200078e0205 */
[----:B--2---:R-:W-:Y:S01]  /*1ac60*/  SHF.R.S32.HI R15, RZ, 0x1f, R20 ;  /* 0x0000001fff0f7819 */ /* 0x004fe20000011414 */
[C---:B------:R-:W-:Y:S01]  /*1ac70*/  IMAD R9, R0.reuse, c[0x0][0x3f4], R3 ;  /* 0x0000fd0000097a24 */ /* 0x040fe200078e0203 */
[----:B------:R2:W1:Y:S01]  /*1ac80*/  LDS.128 R44, [R220+0x5080] ;  /* 0x00508000dc2c7984 */ /* 0x0004620000000c00 */
[----:B------:R-:W-:Y:S01]  /*1ac90*/  IMAD.WIDE.U32 R4, R0, c[0x0][0x3f0], R4 ;  /* 0x0000fc0000047a25 */ /* 0x000fe200078e0004 */
[----:B------:R-:W-:-:S02]  /*1aca0*/  LEA.HI R15, R15, R20, RZ, 0x3 ;  /* 0x000000140f0f7211 */ /* 0x000fc400078f18ff */
[----:B------:R2:W1:Y:S01]  /*1acb0*/  LDS.128 R60, [R220+0x6080] ;  /* 0x00608000dc3c7984 */ /* 0x0004620000000c00 */
[----:B------:R-:W-:Y:S01]  /*1acc0*/  IMAD.IADD R5, R5, 0x1, R9 ;  /* 0x0000000105057824 */ /* 0x000fe200078e0209 */
[----:B------:R-:W-:Y:S02]  /*1acd0*/  LOP3.LUT R15, R15, 0xfffffff8, RZ, 0xc0, !PT ;  /* 0xfffffff80f0f7812 */ /* 0x000fe400078ec0ff */
[----:B------:R2:W1:Y:S02]  /*1ace0*/  LDS.128 R76, [R220+0x7080] ;  /* 0x00708000dc4c7984 */ /* 0x0004640000000c00 */
[----:B------:R-:W-:Y:S02]  /*1acf0*/  IADD3 R15, -R15, R20, RZ ;  /* 0x000000140f0f7210 */ /* 0x000fe40007ffe1ff */
[----:B------:R2:W1:Y:S02]  /*1ad00*/  LDS.128 R24, [R220+0x8080] ;  /* 0x00808000dc187984 */ /* 0x0004640000000c00 */
[----:B------:R-:W-:-:S02]  /*1ad10*/  LEA R7, R15, R231, 0x5 ;  /* 0x000000e70f077211 */ /* 0x000fc400078e28ff */
[----:B------:R2:W1:Y:S02]  /*1ad20*/  LDS.128 R40, [R220+0x9080] ;  /* 0x00908000dc287984 */ /* 0x0004640000000c00 */
[----:B------:R-:W-:Y:S02]  /*1ad30*/  IADD3 R7, R172, R7, RZ ;  /* 0x00000007ac077210 */ /* 0x000fe40007ffe0ff */
[----:B------:R2:W1:Y:S02]  /*1ad40*/  LDS.128 R56, [R220+0xa080] ;  /* 0x00a08000dc387984 */ /* 0x0004640000000c00 */
[----:B------:R-:W-:Y:S01]  /*1ad50*/  MOV R2, R7 ;  /* 0x0000000700027202 */ /* 0x000fe20000000f00 */
[----:B------:R-:W-:Y:S01]  /*1ad60*/  @P3 IMAD.HI.U32 R8, R7, c[0x0][0x4ec], RZ ;  /* 0x00013b0007083a27 */ /* 0x000fe200078e00ff */
[----:B------:R2:W1:Y:S04]  /*1ad70*/  LDS.128 R72, [R220+0xb080] ;  /* 0x00b08000dc487984 */ /* 0x0004680000000c00 */
[----:B------:R2:W1:Y:S01]  /*1ad80*/  LDS.128 R20, [R220+0xc080] ;  /* 0x00c08000dc147984 */ /* 0x0004620000000c00 */
[----:B------:R-:W-:-:S03]  /*1ad90*/  @P3 SHF.R.U32.HI R2, RZ, c[0x0][0x4f0], R8 ;  /* 0x00013c00ff023a19 */ /* 0x000fc60000011608 */
[----:B------:R2:W1:Y:S01]  /*1ada0*/  LDS.128 R36, [R220+0xd080] ;  /* 0x00d08000dc247984 */ /* 0x0004620000000c00 */
[----:B------:R-:W-:Y:S02]  /*1adb0*/  SHF.R.S32.HI R3, RZ, 0x1f, R2 ;  /* 0x0000001fff037819 */ /* 0x000fe40000011402 */
[----:B------:R-:W-:Y:S01]  /*1adc0*/  IADD3 R0, -R2, RZ, RZ ;  /* 0x000000ff02007210 */ /* 0x000fe20007ffe1ff */
[----:B------:R2:W1:Y:S02]  /*1add0*/  LDS.128 R52, [R220+0xe080] ;  /* 0x00e08000dc347984 */ /* 0x0004640000000c00 */
[----:B------:R-:W-:Y:S02]  /*1ade0*/  IMAD R3, R3, c[0x0][0x3e0], RZ ;  /* 0x0000f80003037a24 */ /* 0x000fe400078e02ff */
[----:B------:R2:W1:Y:S01]  /*1adf0*/  LDS.128 R68, [R220+0xf080] ;  /* 0x00f08000dc447984 */ /* 0x0004620000000c00 */
[----:B------:R-:W-:Y:S02]  /*1ae00*/  IMAD R0, R0, c[0x0][0x4e8], R7 ;  /* 0x00013a0000007a24 */ /* 0x000fe400078e0207 */
[----:B------:R-:W-:-:S02]  /*1ae10*/  IMAD R7, R2, c[0x0][0x3e4], R3 ;  /* 0x0000f90002077a24 */ /* 0x000fc400078e0203 */
        /* <DEDUP_REMOVED lines=10> */
[----:B--234-:R2:W3:Y:S02]  /*1aec0*/  SHFL.IDX PT, R7, R15, RZ, 0x181f ;  /* 0x00181fff0f077589 */ /* 0x01c4e400000e0000 */
.L_x_2032:
[----:B------:R-:W-:Y:S05]  /*1aed0*/  BRA.DIV ~URZ, `(.L_x_1966) ;  /* 0x00004b927f007947 */ /* 0x000fea000b800000 */
[----:B------:R4:W2:Y:S02]  /*1aee0*/  SHFL.IDX PT, R0, R17, RZ, 0x181f ;  /* 0x00181fff11007589 */ /* 0x0008a400000e0000 */
.L_x_2033:
[----:B------:R-:W-:Y:S01]  /*1aef0*/  IMAD R16, R18, c[0x0][0x4e8], RZ ;  /* 0x00013a0012107a24 */ /* 0x000fe200078e02ff */
[----:B------:R-:W-:Y:S04]  /*1af00*/  BSSY B0, `(.L_x_1967) ;  /* 0x0000016000007945 */ /* 0x000fe80003800000 */
[----:B------:R-:W-:-:S13]  /*1af10*/  ISETP.GE.AND P0, PT, R14, R16, PT ;  /* 0x000000100e00720c */ /* 0x000fda0003f06270 */
[----:B------:R-:W-:Y:S05]  /*1af20*/  @P0 BRA `(.L_x_1968) ;  /* 0x0000013000000947 */ /* 0x000fea0003800000 */
[----:B------:R-:W5:Y:S04]  /*1af30*/  LDL R84, [R1+0x78] ;  /* 0x0000780001547983 */ /* 0x000f680000100800 */
[----:B----4-:R-:W4:Y:S04]  /*1af40*/  LDL R19, [R1+0x80] ;  /* 0x0000800001137983 */ /* 0x010f280000100800 */
[----:B---3--:R-:W3:Y:S01]  /*1af50*/  LDL R10, [R1+0x7c] ;  /* 0x00007c00010a7983 */ /* 0x008ee20000100800 */
[----:B------:R-:W-:Y:S02]  /*1af60*/  ISETP.GE.AND P3, PT, R140, c[0x0][0x3c8], PT ;  /* 0x0000f2008c007a0c */ /* 0x000fe40003f66270 */
[----:B------:R-:W-:-:S02]  /*1af70*/  ISETP.GE.AND P2, PT, R144, c[0x0][0x3c8], PT ;  /* 0x0000f20090007a0c */ /* 0x000fc40003f46270 */
[----:B------:R-:W-:Y:S02]  /*1af80*/  ISETP.GE.AND P1, PT, R233, c[0x0][0x3c8], PT ;  /* 0x0000f200e9007a0c */ /* 0x000fe40003f26270 */
[----:B------:R-:W-:-:S07]  /*1af90*/  ISETP.GE.AND P0, PT, R234, c[0x0][0x3c8], PT ;  /* 0x0000f200ea007a0c */ /* 0x000fce0003f06270 */
[-C--:B--2---:R-:W-:Y:S02]  /*1afa0*/  @!P3 LEA R12, P4, R140, R0.reuse, 0x1 ;  /* 0x000000008c0cb211 */ /* 0x084fe400078808ff */
[-C--:B------:R-:W-:Y:S02]  /*1afb0*/  @!P2 LEA R8, P6, R252, R0.reuse, 0x1 ;  /* 0x00000000fc08a211 */ /* 0x080fe400078c08ff */
[-C--:B------:R-:W-:Y:S02]  /*1afc0*/  @!P1 LEA R4, P5, R233, R0.reuse, 0x1 ;  /* 0x00000000e9049211 */ /* 0x080fe400078a08ff */
[----:B------:R-:W-:Y:S02]  /*1afd0*/  @!P3 LEA.HI.X R13, R140, R7, R141, 0x1, P4 ;  /* 0x000000078c0db211 */ /* 0x000fe400020f0c8d */
[----:B------:R-:W-:-:S03]  /*1afe0*/  @!P0 LEA R2, P4, R234, R0, 0x1 ;  /* 0x00000000ea028211 */ /* 0x000fc600078808ff */
[----:B------:R2:W-:Y:S01]  /*1aff0*/  @!P3 ST.E.128 [R12.64], R32 ;  /* 0x000000200c00b985 */ /* 0x0005e2000c101d0c */
[-C--:B-----5:R-:W-:Y:S02]  /*1b000*/  @!P2 LEA.HI.X R9, R252, R7.reuse, R84, 0x1, P6 ;  /* 0x00000007fc09a211 */ /* 0x0a0fe400030f0c54 */
[----:B----4-:R-:W-:-:S03]  /*1b010*/  @!P1 LEA.HI.X R5, R233, R7, R19, 0x1, P5 ;  /* 0x00000007e9059211 */ /* 0x010fc600028f0c13 */
[----:B-1----:R2:W-:Y:S01]  /*1b020*/  @!P2 ST.E.128 [R8.64], R28 ;  /* 0x0000001c0800a985 */ /* 0x0025e2000c101d0c */
[----:B---3--:R-:W-:-:S03]  /*1b030*/  @!P0 LEA.HI.X R3, R234, R7, R10, 0x1, P4 ;  /* 0x00000007ea038211 */ /* 0x008fc600020f0c0a */
[----:B------:R2:W-:Y:S04]  /*1b040*/  @!P1 ST.E.128 [R4.64], R24 ;  /* 0x0000001804009985 */ /* 0x0005e8000c101d0c */
[----:B------:R2:W-:Y:S02]  /*1b050*/  @!P0 ST.E.128 [R2.64], R20 ;  /* 0x0000001402008985 */ /* 0x0005e4000c101d0c */
.L_x_1968:
[----:B------:R-:W-:Y:S05]  /*1b060*/  BSYNC B0 ;  /* 0x0000000000007941 */ /* 0x000fea0003800000 */
.L_x_1967:
[----:B------:R-:W-:Y:S05]  /*1b070*/  BRA.DIV ~URZ, `(.L_x_1969) ;  /* 0x00004a727f007947 */ /* 0x000fea000b800000 */
[----:B---3--:R3:W4:Y:S04]  /*1b080*/  SHFL.IDX PT, R7, R15, 0x1, 0x181f ;  /* 0x00381f000f077f89 */ /* 0x00872800000e0000 */
[----:B--2---:R3:W2:Y:S02]  /*1b090*/  SHFL.IDX PT, R0, R17, 0x1, 0x181f ;  /* 0x00381f0011007f89 */ /* 0x0046a400000e0000 */
.L_x_2034:
[----:B------:R-:W-:Y:S01]  /*1b0a0*/  IADD3 R2, R14, 0x20, RZ ;  /* 0x000000200e027810 */ /* 0x000fe20007ffe0ff */
[----:B------:R-:W-:Y:S03]  /*1b0b0*/  BSSY B0, `(.L_x_1970) ;  /* 0x0000016000007945 */ /* 0x000fe60003800000 */
[----:B------:R-:W-:-:S13]  /*1b0c0*/  ISETP.GE.AND P0, PT, R2, R16, PT ;  /* 0x000000100200720c */ /* 0x000fda0003f06270 */
[----:B------:R-:W-:Y:S05]  /*1b0d0*/  @P0 BRA `(.L_x_1971) ;  /* 0x0000013000000947 */ /* 0x000fea0003800000 */
[----:B------:R-:W5:Y:S04]  /*1b0e0*/  LDL R19, [R1+0x78] ;  /* 0x0000780001137983 */ /* 0x000f680000100800 */
[----:B---3--:R-:W3:Y:S04]  /*1b0f0*/  LDL R18, [R1+0x80] ;  /* 0x0000800001127983 */ /* 0x008ee80000100800 */
[----:B----4-:R-:W4:Y:S01]  /*1b100*/  LDL R10, [R1+0x7c] ;  /* 0x00007c00010a7983 */ /* 0x010f220000100800 */
        /* <DEDUP_REMOVED lines=11> */
[----:B---3--:R-:W-:-:S03]  /*1b1c0*/  @!P1 LEA.HI.X R5, R233, R7, R18, 0x1, P5 ;  /* 0x00000007e9059211 */ /* 0x008fc600028f0c12 */
[----:B-1----:R2:W-:Y:S01]  /*1b1d0*/  @!P2 ST.E.128 [R8.64], R44 ;  /* 0x0000002c0800a985 */ /* 0x0025e2000c101d0c */
[----:B----4-:R-:W-:-:S03]  /*1b1e0*/  @!P0 LEA.HI.X R3, R234, R7, R10, 0x1, P4 ;  /* 0x00000007ea038211 */ /* 0x010fc600020f0c0a */
[----:B------:R2:W-:Y:S04]  /*1b1f0*/  @!P1 ST.E.128 [R4.64], R40 ;  /* 0x0000002804009985 */ /* 0x0005e8000c101d0c */
[----:B------:R2:W-:Y:S02]  /*1b200*/  @!P0 ST.E.128 [R2.64], R36 ;  /* 0x0000002402008985 */ /* 0x0005e4000c101d0c */
.L_x_1971:
[----:B------:R-:W-:Y:S05]  /*1b210*/  BSYNC B0 ;  /* 0x0000000000007941 */ /* 0x000fea0003800000 */
.L_x_1970:
[----:B------:R-:W-:Y:S05]  /*1b220*/  BRA.DIV ~URZ, `(.L_x_1972) ;  /* 0x000049b27f007947 */ /* 0x000fea000b800000 */
[----:B----4-:R4:W3:Y:S02]  /*1b230*/  SHFL.IDX PT, R7, R15, 0x2, 0x181f ;  /* 0x00581f000f077f89 */ /* 0x0108e400000e0000 */
.L_x_2035:
[----:B------:R-:W-:Y:S05]  /*1b240*/  BRA.DIV ~URZ, `(.L_x_1973) ;  /* 0x00004a127f007947 */ /* 0x000fea000b800000 */
[----:B--2---:R2:W4:Y:S02]  /*1b250*/  SHFL.IDX PT, R0, R17, 0x2, 0x181f ;  /* 0x00581f0011007f89 */ /* 0x00452400000e0000 */
.L_x_2036:
[----:B------:R-:W-:Y:S01]  /*1b260*/  IADD3 R2, R14, 0x40, RZ ;  /* 0x000000400e027810 */ /* 0x000fe20007ffe0ff */
[----:B------:R-:W-:Y:S03]  /*1b270*/  BSSY B0, `(.L_x_1974) ;  /* 0x0000016000007945 */ /* 0x000fe60003800000 */
[----:B------:R-:W-:-:S13]  /*1b280*/  ISETP.GE.AND P0, PT, R2, R16, PT ;  /* 0x000000100200720c */ /* 0x000fda0003f06270 */
[----:B------:R-:W-:Y:S05]  /*1b290*/  @P0 BRA `(.L_x_1975) ;  /* 0x0000013000000947 */ /* 0x000fea0003800000 */
[----:B------:R-:W5:Y:S04]  /*1b2a0*/  LDL R19, [R1+0x78] ;  /* 0x0000780001137983 */ /* 0x000f680000100800 */
[----:B--2---:R-:W2:Y:S04]  /*1b2b0*/  LDL R18, [R1+0x80] ;  /* 0x0000800001127983 */ /* 0x004ea80000100800 */
[----:B----4-:R-:W4:Y:S01]  /*1b2c0*/  LDL R10, [R1+0x7c] ;  /* 0x00007c00010a7983 */ /* 0x010f220000100800 */
[----:B------:R-:W-:Y:S02]  /*1b2d0*/  ISETP.GE.AND P3, PT, R140, c[0x0][0x3c8], PT ;  /* 0x0000f2008c007a0c */ /* 0x000fe40003f66270 */
[----:B------:R-:W-:-:S02]  /*1b2e0*/  ISETP.GE.AND P2, PT, R144, c[0x0][0x3c8], PT ;  /* 0x0000f20090007a0c */ /* 0x000fc40003f46270 */
[----:B------:R-:W-:Y:S02]  /*1b2f0*/  ISETP.GE.AND P1, PT, R233, c[0x0][0x3c8], PT ;  /* 0x0000f200e9007a0c */ /* 0x000fe40003f26270 */
[----:B------:R-:W-:-:S07]  /*1b300*/  ISETP.GE.AND P0, PT, R234, c[0x0][0x3c8], PT ;  /* 0x0000f200ea007a0c */ /* 0x000fce0003f06270 */
[-C--:B------:R-:W-:Y:S02]  /*1b310*/  @!P3 LEA R12, P4, R140, R0.reuse, 0x1 ;  /* 0x000000008c0cb211 */ /* 0x080fe400078808ff */
[-C--:B------:R-:W-:Y:S02]  /*1b320*/  @!P2 LEA R8, P6, R252, R0.reuse, 0x1 ;  /* 0x00000000fc08a211 */ /* 0x080fe400078c08ff */
[-C--:B------:R-:W-:Y:S02]  /*1b330*/  @!P1 LEA R4, P5, R233, R0.reuse, 0x1 ;  /* 0x00000000e9049211 */ /* 0x080fe400078a08ff */
[----:B---3--:R-:W-:Y:S02]  /*1b340*/  @!P3 LEA.HI.X R13, R140, R7, R141, 0x1, P4 ;  /* 0x000000078c0db211 */ /* 0x008fe400020f0c8d */
[----:B------:R-:W-:-:S03]  /*1b350*/  @!P0 LEA R2, P4, R234, R0, 0x1 ;  /* 0x00000000ea028211 */ /* 0x000fc600078808ff */
[----:B-1----:R1:W-:Y:S01]  /*1b360*/  @!P3 ST.E.128 [R12.64], R64 ;  /* 0x000000400c00b985 */ /* 0x0023e2000c101d0c */
[-C--:B-----5:R-:W-:Y:S02]  /*1b370*/  @!P2 LEA.HI.X R9, R252, R7.reuse, R19, 0x1, P6 ;  /* 0x00000007fc09a211 */ /* 0x0a0fe400030f0c13 */
[----:B--2---:R-:W-:-:S03]  /*1b380*/  @!P1 LEA.HI.X R5, R233, R7, R18, 0x1, P5 ;  /* 0x00000007e9059211 */ /* 0x004fc600028f0c12 */
[----:B------:R1:W-:Y:S01]  /*1b390*/  @!P2 ST.E.128 [R8.64], R60 ;  /* 0x0000003c0800a985 */ /* 0x0003e2000c101d0c */
[----:B----4-:R-:W-:-:S03]  /*1b3a0*/  @!P0 LEA.HI.X R3, R234, R7, R10, 0x1, P4 ;  /* 0x00000007ea038211 */ /* 0x010fc600020f0c0a */
[----:B------:R1:W-:Y:S04]  /*1b3b0*/  @!P1 ST.E.128 [R4.64], R56 ;  /* 0x0000003804009985 */ /* 0x0003e8000c101d0c */
[----:B------:R1:W-:Y:S02]  /*1b3c0*/  @!P0 ST.E.128 [R2.64], R52 ;  /* 0x0000003402008985 */ /* 0x0003e4000c101d0c */
.L_x_1975:
[----:B------:R-:W-:Y:S05]  /*1b3d0*/  BSYNC B0 ;  /* 0x0000000000007941 */ /* 0x000fea0003800000 */
.L_x_1974:
[----:B------:R-:W-:Y:S05]  /*1b3e0*/  BRA.DIV ~URZ, `(.L_x_1976) ;  /* 0x000048f27f007947 */ /* 0x000fea000b800000 */
[----:B---3--:R3:W2:Y:S04]  /*1b3f0*/  SHFL.IDX PT, R7, R15, 0x3, 0x181f ;  /* 0x00781f000f077f89 */ /* 0x0086a800000e0000 */
[----:B----4-:R3:W4:Y:S02]  /*1b400*/  SHFL.IDX PT, R0, R17, 0x3, 0x181f ;  /* 0x00781f0011007f89 */ /* 0x01072400000e0000 */
.L_x_2037:
[----:B-1----:R-:W-:-:S04]  /*1b410*/  IADD3 R2, R14, 0x60, RZ ;  /* 0x000000600e027810 */ /* 0x002fc80007ffe0ff */
[----:B------:R-:W-:-:S13]  /*1b420*/  ISETP.GE.AND P0, PT, R2, R16, PT ;  /* 0x000000100200720c */ /* 0x000fda0003f06270 */
[----:B------:R-:W-:Y:S05]  /*1b430*/  @P0 BRA `(.L_x_1977) ;  /* 0x00002be000000947 */ /* 0x000fea0003800000 */
[----:B------:R-:W5:Y:S04]  /*1b440*/  LDL R12, [R1+0x78] ;  /* 0x00007800010c7983 */ /* 0x000f680000100800 */
[----:B---3--:R-:W3:Y:S01]  /*1b450*/  LDL R10, [R1+0x80] ;  /* 0x00008000010a7983 */ /* 0x008ee20000100800 */
[----:B------:R-:W-:Y:S02]  /*1b460*/  ISETP.GE.AND P2, PT, R140, c[0x0][0x3c8], PT ;  /* 0x0000f2008c007a0c */ /* 0x000fe40003f46270 */
[----:B------:R-:W-:Y:S02]  /*1b470*/  ISETP.GE.AND P1, PT, R144, c[0x0][0x3c8], PT ;  /* 0x0000f20090007a0c */ /* 0x000fe40003f26270 */
[----:B------:R-:W-:-:S09]  /*1b480*/  ISETP.GE.AND P0, PT, R233, c[0x0][0x3c8], PT ;  /* 0x0000f200e9007a0c */ /* 0x000fd20003f06270 */
[-C--:B----4-:R-:W-:Y:S02]  /*1b490*/  @!P2 LEA R8, P5, R140, R0.reuse, 0x1 ;  /* 0x000000008c08a211 */ /* 0x090fe400078a08ff */
[-C--:B------:R-:W-:Y:S02]  /*1b4a0*/  @!P1 LEA R4, P4, R252, R0.reuse, 0x1 ;  /* 0x00000000fc049211 */ /* 0x080fe400078808ff */
[----:B------:R-:W-:Y:S02]  /*1b4b0*/  @!P0 LEA R2, P3, R233, R0, 0x1 ;  /* 0x00000000e9028211 */ /* 0x000fe400078608ff */
[----:B--2---:R-:W-:-:S05]  /*1b4c0*/  @!P2 LEA.HI.X R9, R140, R7, R141, 0x1, P5 ;  /* 0x000000078c09a211 */ /* 0x004fca00028f0c8d */
[----:B------:R1:W-:Y:S01]  /*1b4d0*/  @!P2 ST.E.128 [R8.64], R80 ;  /* 0x000000500800a985 */ /* 0x0003e2000c101d0c */
[-C--:B-----5:R-:W-:Y:S02]  /*1b4e0*/  @!P1 LEA.HI.X R5, R252, R7.reuse, R12, 0x1, P4 ;  /* 0x00000007fc059211 */ /* 0x0a0fe400020f0c0c */
[----:B---3--:R-:W-:-:S03]  /*1b4f0*/  @!P0 LEA.HI.X R3, R233, R7, R10, 0x1, P3 ;  /* 0x00000007e9038211 */ /* 0x008fc600018f0c0a */
        /* <DEDUP_REMOVED lines=9> */
.L_x_1964:
[----:B-1----:R-:W2:Y:S01]  /*1b590*/  LDL.LU R5, [R1+0xac] ;  /* 0x0000ac0001057983 */ /* 0x002ea20000300800 */
[----:B------:R-:W-:Y:S01]  /*1b5a0*/  IMAD R10, R10, c[0x0][0x408], RZ ;  /* 0x000102000a0a7a24 */ /* 0x000fe200078e02ff */
[----:B------:R-:W-:-:S03]  /*1b5b0*/  SHF.R.S32.HI R4, RZ, 0x1f, R0 ;  /* 0x0000001fff047819 */ /* 0x000fc60000011400 */
[C---:B------:R-:W-:Y:S02]  /*1b5c0*/  IMAD R10, R2.reuse, c[0x0][0x40c], R10 ;  /* 0x00010300020a7a24 */ /* 0x040fe400078e020a */
[----:B------:R-:W-:-:S04]  /*1b5d0*/  IMAD.WIDE.U32 R2, R2, c[0x0][0x408], RZ ;  /* 0x0001020002027a25 */ /* 0x000fc800078e00ff */
[----:B------:R-:W-:Y:S01]  /*1b5e0*/  IMAD R4, R4, c[0x0][0x440], RZ ;  /* 0x0001100004047a24 */ /* 0x000fe200078e02ff */
[----:B------:R-:W-:-:S03]  /*1b5f0*/  IADD3 R3, R3, R10, RZ ;  /* 0x0000000a03037210 */ /* 0x000fc60007ffe0ff */
[----:B------:R-:W-:Y:S02]  /*1b600*/  IMAD R4, R0, c[0x0][0x444], R4 ;  /* 0x0001110000047a24 */ /* 0x000fe400078e0204 */
[----:B------:R-:W-:-:S04]  /*1b610*/  IMAD.WIDE.U32 R2, R243, c[0x0][0x438], R2 ;  /* 0x00010e00f3027a25 */ /* 0x000fc800078e0002 */
[----:B------:R-:W-:-:S04]  /*1b620*/  IMAD R3, R243, c[0x0][0x43c], R3 ;  /* 0x00010f00f3037a24 */ /* 0x000fc800078e0203 */
[----:B------:R-:W-:Y:S01]  /*1b630*/  IMAD.WIDE.U32 R2, R0, c[0x0][0x440], R2 ;  /* 0x0001100000027a25 */ /* 0x000fe200078e0002 */
[----:B------:R-:W-:-:S04]  /*1b640*/  MOV R0, R7 ;  /* 0x0000000700007202 */ /* 0x000fc80000000f00 */
[----:B------:R-:W-:Y:S01]  /*1b650*/  IADD3 R3, R3, R4, RZ ;  /* 0x0000000403037210 */ /* 0x000fe20007ffe0ff */
[----:B------:R-:W-:-:S05]  /*1b660*/  @P3 IMAD.HI.U32 R4, R7, c[0x0][0x4ec], RZ ;  /* 0x00013b0007043a27 */ /* 0x000fca00078e00ff */
[----:B------:R-:W-:-:S04]  /*1b670*/  @P3 SHF.R.U32.HI R0, RZ, c[0x0][0x4f0], R4 ;  /* 0x00013c00ff003a19 */ /* 0x000fc80000011604 */
[----:B------:R-:W-:-:S05]  /*1b680*/  SHF.R.S32.HI R4, RZ, 0x1f, R0 ;  /* 0x0000001fff047819 */ /* 0x000fca0000011400 */
[----:B------:R-:W-:-:S04]  /*1b690*/  IMAD R4, R4, c[0x0][0x430], RZ ;  /* 0x00010c0004047a24 */ /* 0x000fc800078e02ff */
[----:B------:R-:W-:Y:S02]  /*1b6a0*/  IMAD R4, R0, c[0x0][0x434], R4 ;  /* 0x00010d0000047a24 */ /* 0x000fe400078e0204 */
[----:B--2---:R-:W-:-:S04]  /*1b6b0*/  IMAD.WIDE.U32 R2, R5, c[0x0][0x448], R2 ;  /* 0x0001120005027a25 */ /* 0x004fc800078e0002 */
[----:B------:R-:W-:-:S04]  /*1b6c0*/  IMAD R3, R5, c[0x0][0x44c], R3 ;  /* 0x0001130005037a24 */ /* 0x000fc800078e0203 */
[C---:B------:R-:W-:Y:S01]  /*1b6d0*/  IMAD.WIDE.U32 R2, R0.reuse, c[0x0][0x430], R2 ;  /* 0x00010c0000027a25 */ /* 0x040fe200078e0002 */
[----:B------:R-:W-:-:S04]  /*1b6e0*/  IADD3 R0, -R0, RZ, RZ ;  /* 0x000000ff00007210 */ /* 0x000fc80007ffe1ff */
[----:B------:R-:W-:Y:S01]  /*1b6f0*/  IADD3 R3, R3, R4, RZ ;  /* 0x0000000403037210 */ /* 0x000fe20007ffe0ff */
[----:B------:R-:W-:-:S04]  /*1b700*/  IMAD R7, R0, c[0x0][0x4e8], R7 ;  /* 0x00013a0000077a24 */ /* 0x000fc800078e0207 */
[----:B------:R-:W-:Y:S01]  /*1b710*/  IMAD.WIDE.U32 R2, R7, c[0x0][0x428], R2 ;  /* 0x00010a0007027a25 */ /* 0x000fe200078e0002 */
[----:B------:R-:W-:-:S04]  /*1b720*/  SHF.R.S32.HI R0, RZ, 0x1f, R7 ;  /* 0x0000001fff007819 */ /* 0x000fc80000011407 */
[----:B------:R-:W-:Y:S01]  /*1b730*/  LEA R5, P0, R2, c[0x0][0x400], 0x2 ;  /* 0x0001000002057a11 */ /* 0x000fe200078010ff */
[----:B------:R-:W-:-:S04]  /*1b740*/  IMAD R0, R0, c[0x0][0x428], RZ ;  /* 0x00010a0000007a24 */ /* 0x000fc800078e02ff */
[----:B------:R-:W-:-:S05]  /*1b750*/  IMAD R7, R7, c[0x0][0x42c], R0 ;  /* 0x00010b0007077a24 */ /* 0x000fca00078e0200 */
[----:B------:R-:W-:-:S04]  /*1b760*/  IADD3 R7, R3, R7, RZ ;  /* 0x0000000703077210 */ /* 0x000fc80007ffe0ff */
[----:B------:R-:W-:Y:S01]  /*1b770*/  LEA.HI.X R7, R2, c[0x0][0x404], R7, 0x2, P0 ;  /* 0x0001010002077a11 */ /* 0x000fe200000f1407 */
[----:B------:R-:W-:Y:S05]  /*1b780*/  BRA.DIV ~URZ, `(.L_x_1978) ;  /* 0x000046427f007947 */ /* 0x000fea000b800000 */
[----:B------:R1:W2:Y:S02]  /*1b790*/  SHFL.IDX PT, R4, R7, RZ, 0x1c1f ;  /* 0x001c1fff07047589 */ /* 0x0002a400000e0000 */
.L_x_2038:
[----:B------:R-:W-:Y:S05]  /*1b7a0*/  BRA.DIV ~URZ, `(.L_x_1979) ;  /* 0x000046a27f007947 */ /* 0x000fea000b800000 */
[----:B------:R3:W4:Y:S02]  /*1b7b0*/  SHFL.IDX PT, R0, R5, RZ, 0x1c1f ;  /* 0x001c1fff05007589 */ /* 0x00072400000e0000 */
.L_x_2039:
[----:B------:R-:W-:Y:S01]  /*1b7c0*/  IMAD R18, R18, c[0x0][0x4e8], RZ ;  /* 0x00013a0012127a24 */ /* 0x000fe200078e02ff */
[----:B------:R-:W-:Y:S04]  /*1b7d0*/  BSSY B0, `(.L_x_1980) ;  /* 0x00000cb000007945 */ /* 0x000fe80003800000 */
[----:B------:R-:W-:-:S13]  /*1b7e0*/  ISETP.GE.AND P0, PT, R14, R18, PT ;  /* 0x000000120e00720c */ /* 0x000fda0003f06270 */
        /* <DEDUP_REMOVED lines=22> */
[----:B------:R-:W2:Y:S01]  /*1b950*/  LDL R32, [R1+0x154] ;  /* 0x0001540001207983 */ /* 0x000ea20000100800 */
[----:B-----5:R-:W-:-:S02]  /*1b960*/  ISETP.GE.AND P0, PT, R8, c[0x0][0x3c8], PT ;  /* 0x0000f20008007a0c */ /* 0x020fc40003f06270 */
[----:B---3--:R-:W-:-:S11]  /*1b970*/  ISETP.GE.AND P1, PT, R10, c[0x0][0x3c8], PT ;  /* 0x0000f2000a007a0c */ /* 0x008fd60003f26270 */
[----:B------:R-:W-:Y:S02]  /*1b980*/  @!P0 IMAD.MOV.U32 R2, RZ, RZ, R0 ;  /* 0x000000ffff028224 */ /* 0x000fe400078e0000 */
[----:B------:R-:W-:Y:S01]  /*1b990*/  @!P0 IMAD.MOV.U32 R3, RZ, RZ, R4 ;  /* 0x000000ffff038224 */ /* 0x000fe200078e0004 */
[----:B----4-:R-:W-:-:S03]  /*1b9a0*/  ISETP.GE.AND P2, PT, R9, c[0x0][0x3c8], PT ;  /* 0x0000f20009007a0c */ /* 0x010fc60003f46270 */
[----:B------:R-:W-:Y:S02]  /*1b9b0*/  @!P0 IMAD.WIDE R2, R8, 0x4, R2 ;  /* 0x0000000408028825 */ /* 0x000fe400078e0202 */
[----:B------:R-:W3:Y:S04]  /*1b9c0*/  LDL R8, [R1+0x11c] ;  /* 0x00011c0001087983 */ /* 0x000ee80000100800 */
[----:B------:R4:W-:Y:S02]  /*1b9d0*/  @!P0 ST.E.64 [R2.64], R168 ;  /* 0x000000a802008985 */ /* 0x0009e4000c101b0c */
[----:B----4-:R-:W-:-:S04]  /*1b9e0*/  @!P1 LEA R2, P0, R10, R0, 0x2 ;  /* 0x000000000a029211 */ /* 0x010fc800078010ff */
[----:B--2---:R-:W-:Y:S02]  /*1b9f0*/  @!P1 LEA.HI.X R3, R10, R4, R13, 0x2, P0 ;  /* 0x000000040a039211 */ /* 0x004fe400000f140d */
[----:B------:R-:W2:Y:S04]  /*1ba00*/  LDL R13, [R1+0x198] ;  /* 0x00019800010d7983 */ /* 0x000ea80000100800 */
[----:B------:R4:W-:Y:S04]  /*1ba10*/  @!P1 ST.E.64 [R2.64], R164 ;  /* 0x000000a402009985 */ /* 0x0009e8000c101b0c */
[----:B------:R-:W5:Y:S01]  /*1ba20*/  LDL R10, [R1+0x110] ;  /* 0x00011000010a7983 */ /* 0x000f620000100800 */
[----:B----4-:R-:W-:-:S04]  /*1ba30*/  @!P2 LEA R2, P0, R9, R0, 0x2 ;  /* 0x000000000902a211 */ /* 0x010fc800078010ff */
[----:B------:R-:W-:Y:S02]  /*1ba40*/  @!P2 LEA.HI.X R3, R9, R4, R24, 0x2, P0 ;  /* 0x000000040903a211 */ /* 0x000fe400000f1418 */
[----:B------:R-:W4:Y:S04]  /*1ba50*/  LDL R9, [R1+0x194] ;  /* 0x0001940001097983 */ /* 0x000f280000100800 */
[----:B------:R-:W4:Y:S01]  /*1ba60*/  LDL R24, [R1+0x188] ;  /* 0x0001880001187983 */ /* 0x000f220000100800 */
[----:B------:R-:W-:-:S03]  /*1ba70*/  ISETP.GE.AND P1, PT, R22, c[0x0][0x3c8], PT ;  /* 0x0000f20016007a0c */ /* 0x000fc60003f26270 */
[----:B------:R1:W-:Y:S01]  /*1ba80*/  @!P2 ST.E.64 [R2.64], R160 ;  /* 0x000000a00200a985 */ /* 0x0003e2000c101b0c */
[----:B------:R-:W-:-:S09]  /*1ba90*/  ISETP.GE.AND P2, PT, R20, c[0x0][0x3c8], PT ;  /* 0x0000f20014007a0c */ /* 0x000fd20003f46270 */
[----:B-1----:R-:W-:-:S04]  /*1baa0*/  @!P1 LEA R2, P0, R22, R0, 0x2 ;  /* 0x0000000016029211 */ /* 0x002fc800078010ff */
[----:B------:R-:W-:Y:S02]  /*1bab0*/  @!P1 LEA.HI.X R3, R22, R4, R23, 0x2, P0 ;  /* 0x0000000416039211 */ /* 0x000fe400000f1417 */
[----:B------:R-:W4:Y:S04]  /*1bac0*/  LDL R22, [R1+0x104] ;  /* 0x0001040001167983 */ /* 0x000f280000100800 */
[----:B------:R1:W-:Y:S01]  /*1bad0*/  @!P1 ST.E.64 [R2.64], R156 ;  /* 0x0000009c02009985 */ /* 0x0003e2000c101b0c */
[----:B------:R-:W-:Y:S02]  /*1bae0*/  ISETP.GE.AND P1, PT, R15, c[0x0][0x3c8], PT ;  /* 0x0000f2000f007a0c */ /* 0x000fe40003f26270 */
[----:B------:R-:W-:Y:S01]  /*1baf0*/  ISETP.GE.AND P6, PT, R25, c[0x0][0x3c8], PT ;  /* 0x0000f20019007a0c */ /* 0x000fe20003fc6270 */
[----:B------:R-:W4:Y:S01]  /*1bb00*/  LDL R23, [R1+0xf8] ;  /* 0x0000f80001177983 */ /* 0x000f220000100800 */
[----:B-1----:R-:W-:-:S04]  /*1bb10*/  @!P2 LEA R2, P0, R20, R0, 0x2 ;  /* 0x000000001402a211 */ /* 0x002fc800078010ff */
[----:B------:R-:W-:Y:S02]  /*1bb20*/  @!P2 LEA.HI.X R3, R20, R4, R21, 0x2, P0 ;  /* 0x000000041403a211 */ /* 0x000fe400000f1415 */
[----:B------:R-:W-:Y:S01]  /*1bb30*/  ISETP.GE.AND P0, PT, R12, c[0x0][0x3c8], PT ;  /* 0x0000f2000c007a0c */ /* 0x000fe20003f06270 */
[----:B------:R-:W4:Y:S04]  /*1bb40*/  LDL R20, [R1+0xfc] ;  /* 0x0000fc0001147983 */ /* 0x000f280000100800 */
[----:B------:R1:W-:Y:S04]  /*1bb50*/  @!P2 ST.E.64 [R2.64], R152 ;  /* 0x000000980200a985 */ /* 0x0003e8000c101b0c */
[----:B------:R-:W4:Y:S01]  /*1bb60*/  LDL R21, [R1+0x17c] ;  /* 0x00017c0001157983 */ /* 0x000f220000100800 */
[----:B-1----:R-:W-:-:S04]  /*1bb70*/  @!P1 LEA R2, P2, R15, R0, 0x2 ;  /* 0x000000000f029211 */ /* 0x002fc800078410ff */
[----:B------:R-:W-:Y:S02]  /*1bb80*/  @!P1 LEA.HI.X R3, R15, R4, R17, 0x2, P2 ;  /* 0x000000040f039211 */ /* 0x000fe400010f1411 */
[----:B------:R-:W4:Y:S04]  /*1bb90*/  LDL R17, [R1+0xb4] ;  /* 0x0000b40001117983 */ /* 0x000f280000100800 */
[----:B------:R1:W-:Y:S01]  /*1bba0*/  @!P1 ST.E.64 [R2.64], R148 ;  /* 0x0000009402009985 */ /* 0x0003e2000c101b0c */
[----:B------:R-:W-:-:S03]  /*1bbb0*/  ISETP.GE.AND P2, PT, R28, c[0x0][0x3c8], PT ;  /* 0x0000f2001c007a0c */ /* 0x000fc60003f46270 */
[----:B------:R-:W4:Y:S01]  /*1bbc0*/  LDL R15, [R1+0x184] ;  /* 0x00018400010f7983 */ /* 0x000f220000100800 */
[----:B-1----:R-:W-:Y:S02]  /*1bbd0*/  @!P0 LEA R2, P1, R12, R0, 0x2 ;  /* 0x000000000c028211 */ /* 0x002fe400078210ff */
[----:B---3--:R-:W-:Y:S02]  /*1bbe0*/  ISETP.GE.AND P3, PT, R8, c[0x0][0x3c8], PT ;  /* 0x0000f20008007a0c */ /* 0x008fe40003f66270 */
[----:B--2---:R-:W-:-:S05]  /*1bbf0*/  @!P0 LEA.HI.X R3, R12, R4, R13, 0x2, P1 ;  /* 0x000000040c038211 */ /* 0x004fca00008f140d */
[----:B------:R1:W-:Y:S01]  /*1bc00*/  @!P0 ST.E.64 [R2.64], R36 ;  /* 0x0000002402008985 */ /* 0x0003e2000c101b0c */
[----:B------:R-:W-:Y:S02]  /*1bc10*/  ISETP.GE.AND P1, PT, R19, c[0x0][0x3c8], PT ;  /* 0x0000f20013007a0c */ /* 0x000fe40003f26270 */
[----:B-----5:R-:W-:-:S03]  /*1bc20*/  ISETP.GE.AND P0, PT, R10, c[0x0][0x3c8], PT ;  /* 0x0000f2000a007a0c */ /* 0x020fc60003f06270 */
[----:B-1----:R-:W-:-:S04]  /*1bc30*/  @!P3 LEA R2, P4, R8, R0, 0x2 ;  /* 0x000000000802b211 */ /* 0x002fc800078810ff */
[----:B----4-:R-:W-:-:S05]  /*1bc40*/  @!P3 LEA.HI.X R3, R8, R4, R9, 0x2, P4 ;  /* 0x000000040803b211 */ /* 0x010fca00020f1409 */
[----:B------:R1:W-:Y:S01]  /*1bc50*/  @!P3 ST.E.64 [R2.64], R40 ;  /* 0x000000280200b985 */ /* 0x0003e2000c101b0c */
[----:B------:R-:W-:-:S04]  /*1bc60*/  @!P2 LEA R12, P3, R28, R0, 0x2 ;  /* 0x000000001c0ca211 */ /* 0x000fc800078610ff */
[----:B------:R-:W-:Y:S02]  /*1bc70*/  @!P2 LEA.HI.X R13, R28, R4, R30, 0x2, P3 ;  /* 0x000000041c0da211 */ /* 0x000fe400018f141e */
[----:B------:R-:W2:Y:S01]  /*1bc80*/  LDL R28, [R1+0x178] ;  /* 0x00017800011c7983 */ /* 0x000ea20000100800 */
[C---:B------:R-:W-:Y:S02]  /*1bc90*/  @!P1 LEA R8, P4, R19.reuse, R0, 0x2 ;  /* 0x0000000013089211 */ /* 0x040fe400078810ff */
[----:B------:R-:W-:Y:S01]  /*1bca0*/  ISETP.GE.AND P5, PT, R14, c[0x0][0x3c8], PT ;  /* 0x0000f2000e007a0c */ /* 0x000fe20003fa6270 */
[----:B------:R-:W3:Y:S01]  /*1bcb0*/  LDL R30, [R1+0x150] ;  /* 0x00015000011e7983 */ /* 0x000ee20000100800 */
[----:B------:R-:W-:-:S03]  /*1bcc0*/  @!P1 LEA.HI.X R9, R19, R4, R27, 0x2, P4 ;  /* 0x0000000413099211 */ /* 0x000fc600020f141b */
[----:B------:R-:W4:Y:S01]  /*1bcd0*/  LDL R27, [R1+0x174] ;  /* 0x00017400011b7983 */ /* 0x000f220000100800 */
[----:B-1----:R-:W-:-:S03]  /*1bce0*/  @!P0 LEA R2, P3, R10, R0, 0x2 ;  /* 0x000000000a028211 */ /* 0x002fc600078610ff */
[----:B------:R-:W-:Y:S01]  /*1bcf0*/  @!P2 ST.E.64 [R12.64], R44 ;  /* 0x0000002c0c00a985 */ /* 0x000fe2000c101b0c */
[----:B------:R-:W-:-:S03]  /*1bd00*/  @!P0 LEA.HI.X R3, R10, R4, R24, 0x2, P3 ;  /* 0x000000040a038211 */ /* 0x000fc600018f1418 */
[----:B------:R-:W5:Y:S04]  /*1bd10*/  LDL R19, [R1+0xf4] ;  /* 0x0000f40001137983 */ /* 0x000f680000100800 */
[----:B------:R-:W3:Y:S04]  /*1bd20*/  LDL R24, [R1+0x170] ;  /* 0x0001700001187983 */ /* 0x000ee80000100800 */
[----:B------:R1:W-:Y:S01]  /*1bd30*/  @!P1 ST.E.64 [R8.64], R48 ;  /* 0x0000003008009985 */ /* 0x0003e2000c101b0c */
[----:B------:R-:W-:-:S03]  /*1bd40*/  ISETP.GE.AND P4, PT, R22, c[0x0][0x3c8], PT ;  /* 0x0000f20016007a0c */ /* 0x000fc60003f86270 */
[----:B------:R1:W-:Y:S04]  /*1bd50*/  @!P0 ST.E.64 [R2.64], R52 ;  /* 0x0000003402008985 */ /* 0x0003e8000c101b0c */
[----:B------:R-:W5:Y:S01]  /*1bd60*/  LDL R10, [R1+0xf0] ;  /* 0x0000f000010a7983 */ /* 0x000f620000100800 */
[----:B-1----:R-:W-:-:S04]  /*1bd70*/  @!P6 LEA R8, P1, R25, R0, 0x2 ;  /* 0x000000001908e211 */ /* 0x002fc800078210ff */
[----:B------:R-:W-:Y:S02]  /*1bd80*/  @!P6 LEA.HI.X R9, R25, R4, R29, 0x2, P1 ;  /* 0x000000041909e211 */ /* 0x000fe400008f141d */
[----:B------:R-:W-:Y:S01]  /*1bd90*/  ISETP.GE.AND P3, PT, R26, c[0x0][0x3c8], PT ;  /* 0x0000f2001a007a0c */ /* 0x000fe20003f66270 */
[----:B------:R-:W5:Y:S04]  /*1bda0*/  LDL R25, [R1+0x16c] ;  /* 0x00016c0001197983 */ /* 0x000f680000100800 */
[----:B------:R-:W5:Y:S01]  /*1bdb0*/  LDL R29, [R1+0xe0] ;  /* 0x0000e000011d7983 */ /* 0x000f620000100800 */
[C---:B------:R-:W-:Y:S02]  /*1bdc0*/  ISETP.GE.AND P2, PT, R17.reuse, c[0x0][0x3c8], PT ;  /* 0x0000f20011007a0c */ /* 0x040fe40003f46270 */
[----:B------:R-:W-:-:S11]  /*1bdd0*/  ISETP.GE.AND P1, PT, R17, c[0x0][0x3c8], PT ;  /* 0x0000f20011007a0c */ /* 0x000fd60003f26270 */
[----:B------:R-:W-:-:S04]  /*1bde0*/  @!P2 LEA R12, P0, R17, R0, 0x2 ;  /* 0x00000000110ca211 */ /* 0x000fc800078010ff */
[----:B------:R-:W-:Y:S02]  /*1bdf0*/  @!P2 LEA.HI.X R13, R17, R4, R15, 0x2, P0 ;  /* 0x00000004110da211 */ /* 0x000fe400000f140f */
[----:B------:R-:W-:Y:S01]  /*1be00*/  ISETP.GE.AND P2, PT, R20, c[0x0][0x3c8], PT ;  /* 0x0000f20014007a0c */ /* 0x000fe20003f46270 */
[----:B------:R-:W5:Y:S01]  /*1be10*/  LDL R15, [R1+0xec] ;  /* 0x0000ec00010f7983 */ /* 0x000f620000100800 */
[----:B------:R-:W-:-:S03]  /*1be20*/  @!P5 LEA R2, P0, R14, R0, 0x2 ;  /* 0x000000000e02d211 */ /* 0x000fc600078010ff */
[----:B------:R1:W-:Y:S01]  /*1be30*/  @!P1 ST.E.64 [R12.64], R56 ;  /* 0x000000380c009985 */ /* 0x0003e2000c101b0c */
[----:B------:R-:W-:-:S03]  /*1be40*/  @!P5 LEA.HI.X R3, R14, R4, R21, 0x2, P0 ;  /* 0x000000040e03d211 */ /* 0x000fc600000f1415 */
[----:B------:R-:W-:Y:S04]  /*1be50*/  @!P6 ST.E.64 [R8.64], R60 ;  /* 0x0000003c0800e985 */ /* 0x000fe8000c101b0c */
[----:B------:R-:W5:Y:S04]  /*1be60*/  LDL R21, [R1+0x168] ;  /* 0x0001680001157983 */ /* 0x000f680000100800 */
[----:B------:R1:W-:Y:S04]  /*1be70*/  @!P5 ST.E.64 [R2.64], R64 ;  /* 0x000000400200d985 */ /* 0x0003e8000c101b0c */
[----:B------:R-:W5:Y:S04]  /*1be80*/  LDL R14, [R1+0x164] ;  /* 0x00016400010e7983 */ /* 0x000f680000100800 */
[----:B------:R-:W5:Y:S01]  /*1be90*/  LDL R17, [R1+0xe8] ;  /* 0x0000e80001117983 */ /* 0x000f620000100800 */
[----:B-1----:R-:W-:-:S02]  /*1bea0*/  @!P4 LEA R12, P0, R22, R0, 0x2 ;  /* 0x00000000160cc211 */ /* 0x002fc400078010ff */
[-C--:B------:R-:W-:Y:S02]  /*1beb0*/  @!P2 LEA R2, P1, R20, R0.reuse, 0x2 ;  /* 0x000000001402a211 */ /* 0x080fe400078210ff */
[----:B------:R-:W-:-:S11]  /*1bec0*/  @!P3 LEA R8, P6, R26, R0, 0x2 ;  /* 0x000000001a08b211 */ /* 0x000fd600078c10ff */
[----:B------:R-:W-:Y:S02]  /*1bed0*/  P2R R3, PR, RZ, 0x2 ;  /* 0x00000002ff037803 */ /* 0x000fe40000000000 */
[-C--:B--2---:R-:W-:Y:S02]  /*1bee0*/  @!P4 LEA.HI.X R13, R22, R4.reuse, R28, 0x2, P0 ;  /* 0x00000004160dc211 */ /* 0x084fe400000f141c */
[----:B------:R-:W2:Y:S01]  /*1bef0*/  LDL R22, [R1+0xb0] ;  /* 0x0000b00001167983 */ /* 0x000ea20000100800 */
[----:B----4-:R-:W-:-:S03]  /*1bf00*/  @!P3 LEA.HI.X R9, R26, R4, R27, 0x2, P6 ;  /* 0x000000041a09b211 */ /* 0x010fc600030f141b */
[----:B------:R-:W4:Y:S01]  /*1bf10*/  LDL R28, [R1+0x14c] ;  /* 0x00014c00011c7983 */ /* 0x000f220000100800 */
[----:B------:R-:W-:-:S03]  /*1bf20*/  ISETP.NE.AND P6, PT, R3, RZ, PT ;  /* 0x000000ff0300720c */ /* 0x000fc60003fc5270 */
[----:B------:R-:W4:Y:S01]  /*1bf30*/  LDL R26, [R1+0x160] ;  /* 0x00016000011a7983 */ /* 0x000f220000100800 */
[----:B------:R-:W-:-:S03]  /*1bf40*/  ISETP.GE.AND P5, PT, R23, c[0x0][0x3c8], PT ;  /* 0x0000f20017007a0c */ /* 0x000fc60003fa6270 */
[----:B------:R-:W4:Y:S01]  /*1bf50*/  LDL R27, [R1+0xdc] ;  /* 0x0000dc00011b7983 */ /* 0x000f220000100800 */
[----:B---3--:R-:W-:-:S03]  /*1bf60*/  @!P2 LEA.HI.X R3, R20, R4, R24, 0x2, P6 ;  /* 0x000000041403a211 */ /* 0x008fc600030f1418 */
[----:B------:R-:W3:Y:S04]  /*1bf70*/  LDL R24, [R1+0x15c] ;  /* 0x00015c0001187983 */ /* 0x000ee80000100800 */
[----:B------:R-:W3:Y:S01]  /*1bf80*/  LDL R20, [R1+0x158] ;  /* 0x0001580001147983 */ /* 0x000ee20000100800 */
[----:B-----5:R-:W-:Y:S02]  /*1bf90*/  ISETP.GE.AND P1, PT, R19, c[0x0][0x3c8], PT ;  /* 0x0000f20013007a0c */ /* 0x020fe40003f26270 */
[----:B------:R-:W-:Y:S01]  /*1bfa0*/  ISETP.GE.AND P0, PT, R10, c[0x0][0x3c8], PT ;  /* 0x0000f2000a007a0c */ /* 0x000fe20003f06270 */
[----:B------:R1:W-:Y:S04]  /*1bfb0*/  @!P4 ST.E.64 [R12.64], R68 ;  /* 0x000000440c00c985 */ /* 0x0003e8000c101b0c */
[----:B------:R5:W-:Y:S04]  /*1bfc0*/  @!P3 ST.E.64 [R8.64], R72 ;  /* 0x000000480800b985 */ /* 0x000be8000c101b0c */
[----:B------:R5:W-:Y:S01]  /*1bfd0*/  @!P2 ST.E.64 [R2.64], R76 ;  /* 0x0000004c0200a985 */ /* 0x000be2000c101b0c */
[----:B-1----:R-:W-:-:S02]  /*1bfe0*/  @!P5 LEA R12, P2, R23, R0, 0x2 ;  /* 0x00000000170cd211 */ /* 0x002fc400078410ff */
[----:B-----5:R-:W-:Y:S02]  /*1bff0*/  @!P1 LEA R8, P3, R19, R0, 0x2 ;  /* 0x0000000013089211 */ /* 0x020fe400078610ff */
[----:B------:R-:W-:Y:S02]  /*1c000*/  @!P5 LEA.HI.X R13, R23, R4, R25, 0x2, P2 ;  /* 0x00000004170dd211 */ /* 0x000fe400010f1419 */
[----:B------:R-:W-:Y:S01]  /*1c010*/  @!P0 LEA R2, P2, R10, R0, 0x2 ;  /* 0x000000000a028211 */ /* 0x000fe200078410ff */
[----:B------:R-:W5:Y:S04]  /*1c020*/  LDL R25, [R1+0xd8] ;  /* 0x0000d80001197983 */ /* 0x000f680000100800 */
[----:B------:R-:W-:Y:S04]  /*1c030*/  @!P5 ST.E.64 [R12.64], R80 ;  /* 0x000000500c00d985 */ /* 0x000fe8000c101b0c */
[----:B------:R-:W5:Y:S01]  /*1c040*/  LDL R23, [R1+0xd0] ;  /* 0x0000d00001177983 */ /* 0x000f620000100800 */
[----:B------:R-:W-:-:S02]  /*1c050*/  ISETP.GE.AND P6, PT, R15, c[0x0][0x3c8], PT ;  /* 0x0000f2000f007a0c */ /* 0x000fc40003fc6270 */
[-C--:B------:R-:W-:Y:S02]  /*1c060*/  @!P1 LEA.HI.X R9, R19, R4.reuse, R21, 0x2, P3 ;  /* 0x0000000413099211 */ /* 0x080fe400018f1415 */
[----:B------:R-:W5:Y:S01]  /*1c070*/  LDL R21, [R1+0xcc] ;  /* 0x0000cc0001157983 */ /* 0x000f620000100800 */
[----:B------:R-:W-:-:S03]  /*1c080*/  @!P0 LEA.HI.X R3, R10, R4, R14, 0x2, P2 ;  /* 0x000000040a038211 */ /* 0x000fc600010f140e */
[----:B------:R-:W5:Y:S04]  /*1c090*/  LDL R19, [R1+0xc8] ;  /* 0x0000c80001137983 */ /* 0x000f680000100800 */
[----:B------:R-:W5:Y:S04]  /*1c0a0*/  LDL R14, [R1+0xd4] ;  /* 0x0000d400010e7983 */ /* 0x000f680000100800 */
[----:B------:R1:W-:Y:S04]  /*1c0b0*/  @!P1 ST.E.64 [R8.64], R84 ;  /* 0x0000005408009985 */ /* 0x0003e8000c101b0c */
[----:B------:R2:W-:Y:S01]  /*1c0c0*/  @!P0 ST.E.64 [R2.64], R88 ;  /* 0x0000005802008985 */ /* 0x0005e2000c101b0c */
[----:B------:R-:W-:-:S03]  /*1c0d0*/  ISETP.GE.AND P4, PT, R17, c[0x0][0x3c8], PT ;  /* 0x0000f20011007a0c */ /* 0x000fc60003f86270 */
[----:B------:R-:W5:Y:S01]  /*1c0e0*/  LDL R10, [R1+0xc4] ;  /* 0x0000c400010a7983 */ /* 0x000f620000100800 */
[----:B-1----:R-:W-:Y:S02]  /*1c0f0*/  @!P6 LEA R8, P5, R15, R0, 0x2 ;  /* 0x000000000f08e211 */ /* 0x002fe400078a10ff */
[----:B--2---:R-:W-:-:S13]  /*1c100*/  ISETP.GE.AND P3, PT, R22, c[0x0][0x3c8], PT ;  /* 0x0000f20016007a0c */ /* 0x004fda0003f66270 */
[----:B------:R-:W-:-:S04]  /*1c110*/  @!P3 LEA R12, P0, R22, R0, 0x2 ;  /* 0x00000000160cb211 */ /* 0x000fc800078010ff */
[-C--:B----4-:R-:W-:Y:S02]  /*1c120*/  @!P3 LEA.HI.X R13, R22, R4.reuse, R26, 0x2, P0 ;  /* 0x00000004160db211 */ /* 0x090fe400000f141a */
[----:B------:R-:W2:Y:S01]  /*1c130*/  LDL R26, [R1+0x148] ;  /* 0x00014800011a7983 */ /* 0x000ea20000100800 */
[----:B---3--:R-:W-:-:S03]  /*1c140*/  @!P6 LEA.HI.X R9, R15, R4, R24, 0x2, P5 ;  /* 0x000000040f09e211 */ /* 0x008fc600028f1418 */
[----:B------:R-:W3:Y:S01]  /*1c150*/  LDL R15, [R1+0x144] ;  /* 0x00014400010f7983 */ /* 0x000ee20000100800 */
[----:B------:R-:W-:-:S03]  /*1c160*/  @!P4 LEA R2, P3, R17, R0, 0x2 ;  /* 0x000000001102c211 */ /* 0x000fc600078610ff */
[----:B------:R-:W4:Y:S01]  /*1c170*/  LDL R24, [R1+0x140] ;  /* 0x0001400001187983 */ /* 0x000f220000100800 */
[----:B------:R-:W-:Y:S02]  /*1c180*/  ISETP.GE.AND P5, PT, R22, c[0x0][0x3c8], PT ;  /* 0x0000f20016007a0c */ /* 0x000fe40003fa6270 */
[----:B------:R-:W-:Y:S01]  /*1c190*/  @!P4 LEA.HI.X R3, R17, R4, R20, 0x2, P3 ;  /* 0x000000041103c211 */ /* 0x000fe200018f1414 */
[----:B------:R-:W4:Y:S04]  /*1c1a0*/  LDL R22, [R1+0x13c] ;  /* 0x00013c0001167983 */ /* 0x000f280000100800 */
[----:B------:R-:W4:Y:S04]  /*1c1b0*/  LDL R20, [R1+0x138] ;  /* 0x0001380001147983 */ /* 0x000f280000100800 */
[----:B------:R-:W4:Y:S01]  /*1c1c0*/  LDL R17, [R1+0x134] ;  /* 0x0001340001117983 */ /* 0x000f220000100800 */
[----:B------:R-:W-:-:S03]  /*1c1d0*/  ISETP.GE.AND P1, PT, R29, c[0x0][0x3c8], PT ;  /* 0x0000f2001d007a0c */ /* 0x000fc60003f26270 */
[----:B------:R-:W-:Y:S01]  /*1c1e0*/  @!P5 ST.E.64 [R12.64], R92 ;  /* 0x0000005c0c00d985 */ /* 0x000fe2000c101b0c */
[----:B------:R-:W-:-:S03]  /*1c1f0*/  ISETP.GE.AND P2, PT, R31, c[0x0][0x3c8], PT ;  /* 0x0000f2001f007a0c */ /* 0x000fc60003f46270 */
[----:B------:R1:W-:Y:S04]  /*1c200*/  @!P6 ST.E.64 [R8.64], R96 ;  /* 0x000000600800e985 */ /* 0x0003e8000c101b0c */
[----:B------:R5:W-:Y:S01]  /*1c210*/  @!P4 ST.E.64 [R2.64], R100 ;  /* 0x000000640200c985 */ /* 0x000be2000c101b0c */
[----:B------:R-:W-:Y:S02]  /*1c220*/  ISETP.GE.AND P0, PT, R27, c[0x0][0x3c8], PT ;  /* 0x0000f2001b007a0c */ /* 0x000fe40003f06270 */
[----:B-1----:R-:W-:-:S03]  /*1c230*/  @!P1 LEA R8, P4, R29, R0, 0x2 ;  /* 0x000000001d089211 */ /* 0x002fc600078810ff */
[----:B------:R-:W-:Y:S02]  /*1c240*/  @!P2 LEA R12, P3, R31, R0, 0x2 ;  /* 0x000000001f0ca211 */ /* 0x000fe400078610ff */
[----:B-----5:R-:W-:Y:S02]  /*1c250*/  ISETP.GE.AND P5, PT, R25, c[0x0][0x3c8], PT ;  /* 0x0000f20019007a0c */ /* 0x020fe40003fa6270 */
[----:B------:R-:W-:-:S04]  /*1c260*/  @!P2 LEA.HI.X R13, R31, R4, R32, 0x2, P3 ;  /* 0x000000041f0da211 */ /* 0x000fc800018f1420 */
[----:B------:R-:W-:Y:S02]  /*1c270*/  @!P0 LEA R2, P6, R27, R0, 0x2 ;  /* 0x000000001b028211 */ /* 0x000fe400078c10ff */
[----:B------:R-:W-:-:S04]  /*1c280*/  P2R R3, PR, RZ, 0x10 ;  /* 0x00000010ff037803 */ /* 0x000fc80000000000 */
[----:B------:R-:W-:Y:S02]  /*1c290*/  ISETP.NE.AND P3, PT, R3, RZ, PT ;  /* 0x000000ff0300720c */ /* 0x000fe40003f65270 */
[-C--:B------:R-:W-:Y:S02]  /*1c2a0*/  @!P0 LEA.HI.X R3, R27, R4.reuse, R28, 0x2, P6 ;  /* 0x000000041b038211 */ /* 0x080fe400030f141c */
[----:B------:R-:W-:Y:S01]  /*1c2b0*/  @!P1 LEA.HI.X R9, R29, R4, R30, 0x2, P3 ;  /* 0x000000041d099211 */ /* 0x000fe200018f141e */
[----:B------:R-:W-:Y:S01]  /*1c2c0*/  @!P2 ST.E.64 [R12.64], R104 ;  /* 0x000000680c00a985 */ /* 0x000fe2000c101b0c */
[----:B------:R-:W-:-:S03]  /*1c2d0*/  ISETP.GE.AND P3, PT, R23, c[0x0][0x3c8], PT ;  /* 0x0000f20017007a0c */ /* 0x000fc60003f66270 */
[----:B------:R1:W-:Y:S04]  /*1c2e0*/  @!P1 ST.E.64 [R8.64], R108 ;  /* 0x0000006c08009985 */ /* 0x0003e8000c101b0c */
[----:B------:R5:W-:Y:S01]  /*1c2f0*/  @!P0 ST.E.64 [R2.64], R112 ;  /* 0x0000007002008985 */ /* 0x000be2000c101b0c */
[----:B-1----:R-:W-:Y:S02]  /*1c300*/  @!P5 LEA R8, P0, R25, R0, 0x2 ;  /* 0x000000001908d211 */ /* 0x002fe400078010ff */
[----:B------:R-:W-:-:S13]  /*1c310*/  ISETP.GE.AND P4, PT, R14, c[0x0][0x3c8], PT ;  /* 0x0000f2000e007a0c */ /* 0x000fda0003f86270 */
[----:B-----5:R-:W-:Y:S02]  /*1c320*/  @!P4 LEA R2, P6, R14, R0, 0x2 ;  /* 0x000000000e02c211 */ /* 0x020fe400078c10ff */
[----:B------:R-:W-:Y:S02]  /*1c330*/  ISETP.GE.AND P2, PT, R21, c[0x0][0x3c8], PT ;  /* 0x0000f20015007a0c */ /* 0x000fe40003f46270 */
[----:B------:R-:W-:Y:S02]  /*1c340*/  ISETP.GE.AND P1, PT, R19, c[0x0][0x3c8], PT ;  /* 0x0000f20013007a0c */ /* 0x000fe40003f26270 */
[----:B--2---:R-:W-:-:S05]  /*1c350*/  @!P5 LEA.HI.X R9, R25, R4, R26, 0x2, P0 ;  /* 0x000000041909d211 */ /* 0x004fca00000f141a */
[----:B------:R-:W-:Y:S01]  /*1c360*/  @!P5 ST.E.64 [R8.64], R116 ;  /* 0x000000740800d985 */ /* 0x000fe2000c101b0c */
[----:B---3--:R-:W-:Y:S02]  /*1c370*/  @!P4 LEA.HI.X R3, R14, R4, R15, 0x2, P6 ;  /* 0x000000040e03c211 */ /* 0x008fe400030f140f */
[-C--:B------:R-:W-:Y:S02]  /*1c380*/  @!P3 LEA R14, P5, R23, R0.reuse, 0x2 ;  /* 0x00000000170eb211 */ /* 0x080fe400078a10ff */
[----:B------:R-:W-:Y:S01]  /*1c390*/  ISETP.GE.AND P0, PT, R10, c[0x0][0x3c8], PT ;  /* 0x0000f2000a007a0c */ /* 0x000fe20003f06270 */
[----:B------:R1:W-:Y:S01]  /*1c3a0*/  @!P4 ST.E.64 [R2.64], R120 ;  /* 0x000000780200c985 */ /* 0x0003e2000c101b0c */
[----:B------:R-:W-:-:S04]  /*1c3b0*/  @!P2 LEA R12, P6, R21, R0, 0x2 ;  /* 0x00000000150ca211 */ /* 0x000fc800078c10ff */
[----:B----4-:R-:W-:-:S05]  /*1c3c0*/  @!P2 LEA.HI.X R13, R21, R4, R22, 0x2, P6 ;  /* 0x00000004150da211 */ /* 0x010fca00030f1416 */
[----:B-1----:R-:W-:-:S04]  /*1c3d0*/  P2R R2, PR, RZ, 0x20 ;  /* 0x00000020ff027803 */ /* 0x002fc80000000000 */
[----:B------:R-:W-:Y:S02]  /*1c3e0*/  ISETP.NE.AND P4, PT, R2, RZ, PT ;  /* 0x000000ff0200720c */ /* 0x000fe40003f85270 */
[----:B------:R-:W-:Y:S02]  /*1c3f0*/  @!P1 LEA R8, P5, R19, R0, 0x2 ;  /* 0x0000000013089211 */ /* 0x000fe400078a10ff */
[----:B------:R-:W-:Y:S02]  /*1c400*/  @!P3 LEA.HI.X R15, R23, R4, R24, 0x2, P4 ;  /* 0x00000004170fb211 */ /* 0x000fe400020f1418 */
[C---:B------:R-:W-:Y:S02]  /*1c410*/  @!P0 LEA R2, P4, R10.reuse, R0, 0x2 ;  /* 0x000000000a028211 */ /* 0x040fe400078810ff */
[-C--:B------:R-:W-:Y:S02]  /*1c420*/  @!P1 LEA.HI.X R9, R19, R4.reuse, R20, 0x2, P5 ;  /* 0x0000000413099211 */ /* 0x080fe400028f1414 */
[----:B------:R-:W-:Y:S01]  /*1c430*/  @!P0 LEA.HI.X R3, R10, R4, R17, 0x2, P4 ;  /* 0x000000040a038211 */ /* 0x000fe200020f1411 */
[----:B------:R1:W-:Y:S04]  /*1c440*/  @!P3 ST.E.64 [R14.64], R124 ;  /* 0x0000007c0e00b985 */ /* 0x0003e8000c101b0c */
[----:B------:R1:W-:Y:S04]  /*1c450*/  @!P2 ST.E.64 [R12.64], R128 ;  /* 0x000000800c00a985 */ /* 0x0003e8000c101b0c */
[----:B------:R1:W-:Y:S04]  /*1c460*/  @!P1 ST.E.64 [R8.64], R132 ;  /* 0x0000008408009985 */ /* 0x0003e8000c101b0c */
[----:B------:R1:W-:Y:S02]  /*1c470*/  @!P0 ST.E.64 [R2.64], R136 ;  /* 0x0000008802008985 */ /* 0x0003e4000c101b0c */
.L_x_1981:
[----:B------:R-:W-:Y:S05]  /*1c480*/  BSYNC B0 ;  /* 0x0000000000007941 */ /* 0x000fea0003800000 */
.L_x_1980:
[----:B------:R-:W-:Y:S05]  /*1c490*/  BRA.DIV ~URZ, `(.L_x_1982) ;  /* 0x00003a327f007947 */ /* 0x000fea000b800000 */
[----:B--2---:R2:W1:Y:S04]  /*1c4a0*/  SHFL.IDX PT, R4, R7, 0x1, 0x1c1f ;  /* 0x003c1f0007047f89 */ /* 0x00446800000e0000 */
[----:B----4-:R2:W4:Y:S02]  /*1c4b0*/  SHFL.IDX PT, R0, R5, 0x1, 0x1c1f ;  /* 0x003c1f0005007f89 */ /* 0x01052400000e0000 */
.L_x_2040:
[----:B------:R-:W-:-:S13]  /*1c4c0*/  ISETP.GE.AND P0, PT, R16, R18, PT ;  /* 0x000000121000720c */ /* 0x000fda0003f06270 */
[----:B------:R-:W-:Y:S05]  /*1c4d0*/  @P0 BRA `(.L_x_1977) ;  /* 0x00001b4000000947 */ /* 0x000fea0003800000 */
[----:B-1----:R-:W5:Y:S04]  /*1c4e0*/  LDL R8, [R1+0x130] ;  /* 0x0001300001087983 */ /* 0x002f680000100800 */
[----:B--2---:R-:W2:Y:S04]  /*1c4f0*/  LDL R24, [R1+0x128] ;  /* 0x0001280001187983 */ /* 0x004ea80000100800 */
[----:B---3--:R-:W3:Y:S04]  /*1c500*/  LDL R7, [R1+0x12c] ;  /* 0x00012c0001077983 */ /* 0x008ee80000100800 */
[----:B----4-:R-:W4:Y:S04]  /*1c510*/  LDL R10, [R1+0x124] ;  /* 0x00012400010a7983 */ /* 0x010f280000100800 */
        /* <DEDUP_REMOVED lines=15> */
[----:B-----5:R-:W-:-:S02]  /*1c610*/  ISETP.GE.AND P3, PT, R8, c[0x0][0x3c8], PT ;  /* 0x0000f20008007a0c */ /* 0x020fc40003f66270 */
[----:B--2---:R-:W-:Y:S02]  /*1c620*/  ISETP.GE.AND P1, PT, R24, c[0x0][0x3c8], PT ;  /* 0x0000f20018007a0c */ /* 0x004fe40003f26270 */
[----:B---3--:R-:W-:-:S09]  /*1c630*/  ISETP.GE.AND P2, PT, R7, c[0x0][0x3c8], PT ;  /* 0x0000f20007007a0c */ /* 0x008fd20003f46270 */
[----:B------:R-:W-:Y:S02]  /*1c640*/  @!P3 IMAD.MOV.U32 R2, RZ, RZ, R0 ;  /* 0x000000ffff02b224 */ /* 0x000fe400078e0000 */
[----:B------:R-:W-:Y:S01]  /*1c650*/  @!P3 IMAD.MOV.U32 R3, RZ, RZ, R4 ;  /* 0x000000ffff03b224 */ /* 0x000fe200078e0004 */
[----:B----4-:R-:W-:-:S03]  /*1c660*/  ISETP.GE.AND P0, PT, R10, c[0x0][0x3c8], PT ;  /* 0x0000f2000a007a0c */ /* 0x010fc60003f06270 */
[----:B------:R-:W-:Y:S01]  /*1c670*/  @!P3 IMAD.WIDE R2, R8, 0x4, R2 ;  /* 0x000000040802b825 */ /* 0x000fe200078e0202 */
[----:B------:R-:W-:-:S04]  /*1c680*/  @!P1 LEA R8, P4, R24, R0, 0x2 ;  /* 0x0000000018089211 */ /* 0x000fc800078810ff */
[----:B------:R1:W-:Y:S01]  /*1c690*/  @!P3 ST.E.64 [R2.64], R170 ;  /* 0x000000aa0200b985 */ /* 0x0003e2000c101b0c */
[C---:B------:R-:W-:Y:S02]  /*1c6a0*/  @!P2 LEA R12, P3, R7.reuse, R0, 0x2 ;  /* 0x00000000070ca211 */ /* 0x040fe400078610ff */
[-C--:B------:R-:W-:Y:S02]  /*1c6b0*/  @!P1 LEA.HI.X R9, R24, R4.reuse, R25, 0x2, P4 ;  /* 0x0000000418099211 */ /* 0x080fe400020f1419 */
[----:B------:R-:W2:Y:S01]  /*1c6c0*/  LDL R25, [R1+0x194] ;  /* 0x0001940001197983 */ /* 0x000ea20000100800 */
[----:B------:R-:W-:-:S03]  /*1c6d0*/  @!P2 LEA.HI.X R13, R7, R4, R20, 0x2, P3 ;  /* 0x00000004070da211 */ /* 0x000fc600018f1414 */
[----:B------:R-:W3:Y:S01]  /*1c6e0*/  LDL R20, [R1+0xb4] ;  /* 0x0000b40001147983 */ /* 0x000ee20000100800 */
[----:B------:R-:W-:Y:S02]  /*1c6f0*/  ISETP.GE.AND P4, PT, R19, c[0x0][0x3c8], PT ;  /* 0x0000f20013007a0c */ /* 0x000fe40003f86270 */
[----:B------:R-:W-:Y:S01]  /*1c700*/  ISETP.GE.AND P6, PT, R15, c[0x0][0x3c8], PT ;  /* 0x0000f2000f007a0c */ /* 0x000fe20003fc6270 */
[----:B------:R-:W4:Y:S04]  /*1c710*/  LDL R7, [R1+0x110] ;  /* 0x0001100001077983 */ /* 0x000f280000100800 */
[----:B------:R5:W-:Y:S04]  /*1c720*/  @!P2 ST.E.64 [R12.64], R166 ;  /* 0x000000a60c00a985 */ /* 0x000be8000c101b0c */
[----:B------:R-:W4:Y:S01]  /*1c730*/  LDL R24, [R1+0x108] ;  /* 0x0001080001187983 */ /* 0x000f220000100800 */
[----:B-1----:R-:W-:-:S04]  /*1c740*/  @!P0 LEA R2, P3, R10, R0, 0x2 ;  /* 0x000000000a028211 */ /* 0x002fc800078610ff */
[----:B------:R-:W-:Y:S02]  /*1c750*/  @!P0 LEA.HI.X R3, R10, R4, R21, 0x2, P3 ;  /* 0x000000040a038211 */ /* 0x000fe400018f1415 */
[----:B------:R-:W4:Y:S01]  /*1c760*/  LDL R21, [R1+0x18c] ;  /* 0x00018c0001157983 */ /* 0x000f220000100800 */
[----:B------:R-:W-:-:S03]  /*1c770*/  ISETP.GE.AND P3, PT, R22, c[0x0][0x3c8], PT ;  /* 0x0000f20016007a0c */ /* 0x000fc60003f66270 */
[----:B------:R1:W-:Y:S04]  /*1c780*/  @!P1 ST.E.64 [R8.64], R162 ;  /* 0x000000a208009985 */ /* 0x0003e8000c101b0c */
[----:B------:R1:W-:Y:S01]  /*1c790*/  @!P0 ST.E.64 [R2.64], R158 ;  /* 0x0000009e02008985 */ /* 0x0003e2000c101b0c */
[----:B-----5:R-:W-:-:S03]  /*1c7a0*/  @!P4 LEA R12, P0, R19, R0, 0x2 ;  /* 0x00000000130cc211 */ /* 0x020fc600078010ff */
[----:B------:R-:W5:Y:S01]  /*1c7b0*/  LDL R10, [R1+0x10c] ;  /* 0x00010c00010a7983 */ /* 0x000f620000100800 */
[----:B------:R-:W-:Y:S02]  /*1c7c0*/  @!P4 LEA.HI.X R13, R19, R4, R5, 0x2, P0 ;  /* 0x00000004130dc211 */ /* 0x000fe400000f1405 */
[C---:B------:R-:W-:Y:S01]  /*1c7d0*/  ISETP.GE.AND P0, PT, R22.reuse, c[0x0][0x3c8], PT ;  /* 0x0000f20016007a0c */ /* 0x040fe20003f06270 */
[----:B------:R-:W5:Y:S01]  /*1c7e0*/  LDL R5, [R1+0x104] ;  /* 0x0001040001057983 */ /* 0x000f620000100800 */
[-C--:B-1----:R-:W-:Y:S02]  /*1c7f0*/  @!P3 LEA R8, P1, R22, R0.reuse, 0x2 ;  /* 0x000000001608b211 */ /* 0x082fe400078210ff */
[----:B------:R-:W-:-:S04]  /*1c800*/  @!P6 LEA R2, P2, R15, R0, 0x2 ;  /* 0x000000000f02e211 */ /* 0x000fc800078410ff */
[-C--:B------:R-:W-:Y:S02]  /*1c810*/  @!P6 LEA.HI.X R3, R15, R4.reuse, R16, 0x2, P2 ;  /* 0x000000040f03e211 */ /* 0x080fe400010f1410 */
[----:B------:R-:W5:Y:S05]  /*1c820*/  LDL R15, [R1+0x188] ;  /* 0x00018800010f7983 */ /* 0x000f6a0000100800 */
[----:B------:R-:W-:Y:S01]  /*1c830*/  @!P0 LEA.HI.X R9, R22, R4, R26, 0x2, P1 ;  /* 0x0000000416098211 */ /* 0x000fe200008f141a */
[----:B------:R-:W5:Y:S04]  /*1c840*/  LDL R16, [R1+0x180] ;  /* 0x0001800001107983 */ /* 0x000f680000100800 */
[----:B------:R-:W5:Y:S01]  /*1c850*/  LDL R22, [R1+0x184] ;  /* 0x0001840001167983 */ /* 0x000f620000100800 */
[----:B------:R-:W-:-:S02]  /*1c860*/  ISETP.GE.AND P1, PT, R19, c[0x0][0x3c8], PT ;  /* 0x0000f20013007a0c */ /* 0x000fc40003f26270 */
[----:B------:R-:W-:Y:S01]  /*1c870*/  ISETP.GE.AND P4, PT, R23, c[0x0][0x3c8], PT ;  /* 0x0000f20017007a0c */ /* 0x000fe20003f86270 */
[----:B------:R-:W5:Y:S01]  /*1c880*/  LDL R19, [R1+0x100] ;  /* 0x0001000001137983 */ /* 0x000f620000100800 */
[----:B------:R-:W-:Y:S02]  /*1c890*/  ISETP.GE.AND P5, PT, R17, c[0x0][0x3c8], PT ;  /* 0x0000f20011007a0c */ /* 0x000fe40003fa6270 */
[----:B------:R-:W-:Y:S01]  /*1c8a0*/  ISETP.GE.AND P3, PT, R14, c[0x0][0x3c8], PT ;  /* 0x0000f2000e007a0c */ /* 0x000fe20003f66270 */
[----:B------:R-:W5:Y:S06]  /*1c8b0*/  LDL R26, [R1+0xe4] ;  /* 0x0000e400011a7983 */ /* 0x000f6c0000100800 */
[----:B------:R-:W-:Y:S04]  /*1c8c0*/  @!P1 ST.E.64 [R12.64], R154 ;  /* 0x0000009a0c009985 */ /* 0x000fe8000c101b0c */
[----:B------:R1:W-:Y:S04]  /*1c8d0*/  @!P0 ST.E.64 [R8.64], R150 ;  /* 0x0000009608008985 */ /* 0x0003e8000c101b0c */
[----:B------:R1:W-:Y:S02]  /*1c8e0*/  @!P6 ST.E.64 [R2.64], R38 ;  /* 0x000000260200e985 */ /* 0x0003e4000c101b0c */
[----:B-1----:R-:W-:-:S02]  /*1c8f0*/  @!P4 LEA R8, P6, R23, R0, 0x2 ;  /* 0x000000001708c211 */ /* 0x002fc400078c10ff */
[----:B------:R-:W-:-:S11]  /*1c900*/  @!P5 LEA R12, P0, R17, R0, 0x2 ;  /* 0x00000000110cd211 */ /* 0x000fd600078010ff */
[----:B------:R-:W-:Y:S02]  /*1c910*/  P2R R2, PR, RZ, 0x40 ;  /* 0x00000040ff027803 */ /* 0x000fe40000000000 */
[-C--:B--2---:R-:W-:Y:S02]  /*1c920*/  @!P5 LEA.HI.X R13, R17, R4.reuse, R25, 0x2, P0 ;  /* 0x00000004110dd211 */ /* 0x084fe400000f1419 */
[----:B------:R-:W-:Y:S01]  /*1c930*/  ISETP.NE.AND P0, PT, R2, RZ, PT ;  /* 0x000000ff0200720c */ /* 0x000fe20003f05270 */
[----:B------:R-:W2:Y:S01]  /*1c940*/  LDL R17, [R1+0xfc] ;  /* 0x0000fc0001117983 */ /* 0x000ea20000100800 */
[----:B---3--:R-:W-:Y:S02]  /*1c950*/  ISETP.GE.AND P1, PT, R20, c[0x0][0x3c8], PT ;  /* 0x0000f20014007a0c */ /* 0x008fe40003f26270 */
[----:B------:R-:W-:Y:S01]  /*1c960*/  @!P4 LEA.HI.X R9, R23, R4, R18, 0x2, P0 ;  /* 0x000000041709c211 */ /* 0x000fe200000f1412 */
[----:B------:R-:W3:Y:S01]  /*1c970*/  LDL R25, [R1+0x17c] ;  /* 0x00017c0001197983 */ /* 0x000ee20000100800 */
[----:B------:R-:W-:-:S03]  /*1c980*/  @!P3 LEA R2, P6, R14, R0, 0x2 ;  /* 0x000000000e02b211 */ /* 0x000fc600078c10ff */
[----:B------:R-:W2:Y:S01]  /*1c990*/  LDL R23, [R1+0x178] ;  /* 0x0001780001177983 */ /* 0x000ea20000100800 */
[----:B----4-:R-:W-:-:S03]  /*1c9a0*/  ISETP.GE.AND P2, PT, R7, c[0x0][0x3c8], PT ;  /* 0x0000f20007007a0c */ /* 0x010fc60003f46270 */
[----:B------:R-:W-:Y:S04]  /*1c9b0*/  @!P5 ST.E.64 [R12.64], R42 ;  /* 0x0000002a0c00d985 */ /* 0x000fe8000c101b0c */
[----:B------:R1:W-:Y:S04]  /*1c9c0*/  @!P4 ST.E.64 [R8.64], R46 ;  /* 0x0000002e0800c985 */ /* 0x0003e8000c101b0c */
[----:B------:R-:W4:Y:S01]  /*1c9d0*/  LDL R18, [R1+0xf8] ;  /* 0x0000f80001127983 */ /* 0x000f220000100800 */
[----:B------:R-:W-:-:S03]  /*1c9e0*/  @!P3 LEA.HI.X R3, R14, R4, R21, 0x2, P6 ;  /* 0x000000040e03b211 */ /* 0x000fc600030f1415 */
[----:B------:R-:W4:Y:S04]  /*1c9f0*/  LDL R21, [R1+0x174] ;  /* 0x0001740001157983 */ /* 0x000f280000100800 */
[----:B------:R5:W-:Y:S04]  /*1ca00*/  @!P3 ST.E.64 [R2.64], R50 ;  /* 0x000000320200b985 */ /* 0x000be8000c101b0c */
[----:B------:R-:W4:Y:S01]  /*1ca10*/  LDL R14, [R1+0xf4] ;  /* 0x0000f400010e7983 */ /* 0x000f220000100800 */
[-C--:B-1----:R-:W-:Y:S02]  /*1ca20*/  @!P1 LEA R8, P6, R20, R0.reuse, 0x2 ;  /* 0x0000000014089211 */ /* 0x082fe400078c10ff */
[----:B------:R-:W-:-:S11]  /*1ca30*/  @!P2 LEA R12, P3, R7, R0, 0x2 ;  /* 0x00000000070ca211 */ /* 0x000fd600078610ff */
[----:B-----5:R-:W-:Y:S02]  /*1ca40*/  P2R R2, PR, RZ, 0x40 ;  /* 0x00000040ff027803 */ /* 0x020fe40000000000 */
[-C--:B------:R-:W-:Y:S02]  /*1ca50*/  @!P2 LEA.HI.X R13, R7, R4.reuse, R15, 0x2, P3 ;  /* 0x00000004070da211 */ /* 0x080fe400018f140f */
[----:B------:R-:W-:Y:S01]  /*1ca60*/  ISETP.NE.AND P3, PT, R2, RZ, PT ;  /* 0x000000ff0200720c */ /* 0x000fe20003f65270 */
[----:B------:R-:W5:Y:S01]  /*1ca70*/  LDL R15, [R1+0xb0] ;  /* 0x0000b000010f7983 */ /* 0x000f620000100800 */
[----:B------:R-:W-:Y:S02]  /*1ca80*/  ISETP.GE.AND P0, PT, R10, c[0x0][0x3c8], PT ;  /* 0x0000f2000a007a0c */ /* 0x000fe40003f06270 */
[----:B------:R-:W-:Y:S01]  /*1ca90*/  ISETP.GE.AND P4, PT, R5, c[0x0][0x3c8], PT ;  /* 0x0000f20005007a0c */ /* 0x000fe20003f86270 */
[----:B------:R-:W5:Y:S01]  /*1caa0*/  LDL R7, [R1+0xf0] ;  /* 0x0000f00001077983 */ /* 0x000f620000100800 */
[----:B------:R-:W-:-:S03]  /*1cab0*/  @!P1 LEA.HI.X R9, R20, R4, R22, 0x2, P3 ;  /* 0x0000000414099211 */ /* 0x000fc600018f1416 */
[----:B------:R-:W5:Y:S01]  /*1cac0*/  LDL R22, [R1+0x170] ;  /* 0x0001700001167983 */ /* 0x000f620000100800 */
[----:B------:R-:W-:-:S03]  /*1cad0*/  ISETP.GE.AND P3, PT, R19, c[0x0][0x3c8], PT ;  /* 0x0000f20013007a0c */ /* 0x000fc60003f66270 */
[----:B------:R-:W-:Y:S02]  /*1cae0*/  @!P2 ST.E.64 [R12.64], R54 ;  /* 0x000000360c00a985 */ /* 0x000fe4000c101b0c */
[C---:B------:R-:W-:Y:S02]  /*1caf0*/  @!P0 LEA R2, P6, R10.reuse, R0, 0x2 ;  /* 0x000000000a028211 */ /* 0x040fe400078c10ff */
[----:B------:R-:W5:Y:S02]  /*1cb00*/  LDL R20, [R1+0x16c] ;  /* 0x00016c0001147983 */ /* 0x000f640000100800 */
[----:B------:R-:W-:Y:S02]  /*1cb10*/  @!P0 LEA.HI.X R3, R10, R4, R16, 0x2, P6 ;  /* 0x000000040a038211 */ /* 0x000fe400030f1410 */
[----:B------:R-:W-:Y:S04]  /*1cb20*/  @!P1 ST.E.64 [R8.64], R58 ;  /* 0x0000003a08009985 */ /* 0x000fe8000c101b0c */
[----:B------:R1:W-:Y:S04]  /*1cb30*/  @!P0 ST.E.64 [R2.64], R62 ;  /* 0x0000003e02008985 */ /* 0x0003e8000c101b0c */
[----:B------:R-:W5:Y:S01]  /*1cb40*/  LDL R16, [R1+0x168] ;  /* 0x0001680001107983 */ /* 0x000f620000100800 */
[----:B------:R-:W-:-:S03]  /*1cb50*/  ISETP.GE.AND P5, PT, R24, c[0x0][0x3c8], PT ;  /* 0x0000f20018007a0c */ /* 0x000fc60003fa6270 */
[----:B------:R-:W5:Y:S01]  /*1cb60*/  LDL R10, [R1+0xec] ;  /* 0x0000ec00010a7983 */ /* 0x000f620000100800 */
[-C--:B-1----:R-:W-:Y:S02]  /*1cb70*/  @!P3 LEA R2, P1, R19, R0.reuse, 0x2 ;  /* 0x000000001302b211 */ /* 0x082fe400078210ff */
[----:B------:R-:W-:-:S11]  /*1cb80*/  @!P4 LEA R8, P6, R5, R0, 0x2 ;  /* 0x000000000508c211 */ /* 0x000fd600078c10ff */
[----:B------:R-:W-:Y:S02]  /*1cb90*/  P2R R3, PR, RZ, 0x2 ;  /* 0x00000002ff037803 */ /* 0x000fe40000000000 */
[C---:B------:R-:W-:Y:S02]  /*1cba0*/  @!P5 LEA R12, P0, R24.reuse, R0, 0x2 ;  /* 0x00000000180cd211 */ /* 0x040fe400078010ff */
[-C--:B--2---:R-:W-:Y:S02]  /*1cbb0*/  @!P4 LEA.HI.X R9, R5, R4.reuse, R23, 0x2, P6 ;  /* 0x000000040509c211 */ /* 0x084fe400030f1417 */
[----:B------:R-:W-:Y:S01]  /*1cbc0*/  ISETP.NE.AND P6, PT, R3, RZ, PT ;  /* 0x000000ff0300720c */ /* 0x000fe20003fc5270 */
[----:B------:R-:W2:Y:S01]  /*1cbd0*/  LDL R5, [R1+0xe8] ;  /* 0x0000e80001057983 */ /* 0x000ea20000100800 */
[----:B------:R-:W-:Y:S02]  /*1cbe0*/  ISETP.GE.AND P2, PT, R17, c[0x0][0x3c8], PT ;  /* 0x0000f20011007a0c */ /* 0x000fe40003f46270 */
[-C--:B---3--:R-:W-:Y:S01]  /*1cbf0*/  @!P5 LEA.HI.X R13, R24, R4.reuse, R25, 0x2, P0 ;  /* 0x00000004180dd211 */ /* 0x088fe200000f1419 */
[----:B------:R-:W3:Y:S01]  /*1cc00*/  LDL R23, [R1+0x14c] ;  /* 0x00014c0001177983 */ /* 0x000ee20000100800 */
[----:B----4-:R-:W-:-:S03]  /*1cc10*/  @!P3 LEA.HI.X R3, R19, R4, R21, 0x2, P6 ;  /* 0x000000041303b211 */ /* 0x010fc600030f1415 */
[----:B------:R-:W4:Y:S04]  /*1cc20*/  LDL R24, [R1+0xe0] ;  /* 0x0000e00001187983 */ /* 0x000f280000100800 */
[----:B------:R-:W3:Y:S04]  /*1cc30*/  LDL R21, [R1+0x164] ;  /* 0x0001640001157983 */ /* 0x000ee80000100800 */
[----:B------:R-:W4:Y:S04]  /*1cc40*/  LDL R19, [R1+0x160] ;  /* 0x0001600001137983 */ /* 0x000f280000100800 */
[----:B------:R1:W-:Y:S04]  /*1cc50*/  @!P5 ST.E.64 [R12.64], R66 ;  /* 0x000000420c00d985 */ /* 0x0003e8000c101b0c */
[----:B------:R5:W-:Y:S04]  /*1cc60*/  @!P4 ST.E.64 [R8.64], R70 ;  /* 0x000000460800c985 */ /* 0x000be8000c101b0c */
[----:B------:R5:W-:Y:S01]  /*1cc70*/  @!P3 ST.E.64 [R2.64], R74 ;  /* 0x0000004a0200b985 */ /* 0x000be2000c101b0c */
[----:B------:R-:W-:-:S03]  /*1cc80*/  ISETP.GE.AND P1, PT, R18, c[0x0][0x3c8], PT ;  /* 0x0000f20012007a0c */ /* 0x000fc60003f26270 */
[----:B------:R-:W4:Y:S01]  /*1cc90*/  LDL R25, [R1+0x150] ;  /* 0x0001500001197983 */ /* 0x000f220000100800 */
[----:B-1----:R-:W-:-:S04]  /*1cca0*/  @!P2 LEA R12, P3, R17, R0, 0x2 ;  /* 0x00000000110ca211 */ /* 0x002fc800078610ff */
[----:B-----5:R-:W-:Y:S02]  /*1ccb0*/  @!P2 LEA.HI.X R13, R17, R4, R22, 0x2, P3 ;  /* 0x00000004110da211 */ /* 0x020fe400018f1416 */
[----:B------:R-:W5:Y:S03]  /*1ccc0*/  LDL R17, [R1+0x15c] ;  /* 0x00015c0001117983 */ /* 0x000f660000100800 */
[----:B------:R-:W-:Y:S02]  /*1ccd0*/  @!P1 LEA R8, P6, R18, R0, 0x2 ;  /* 0x0000000012089211 */ /* 0x000fe400078c10ff */
[----:B------:R-:W-:Y:S01]  /*1cce0*/  ISETP.GE.AND P0, PT, R14, c[0x0][0x3c8], PT ;  /* 0x0000f2000e007a0c */ /* 0x000fe20003f06270 */
[----:B------:R-:W5:Y:S01]  /*1ccf0*/  LDL R22, [R1+0xdc] ;  /* 0x0000dc0001167983 */ /* 0x000f620000100800 */
[----:B------:R-:W-:-:S09]  /*1cd00*/  ISETP.GE.AND P4, PT, R15, c[0x0][0x3c8], PT ;  /* 0x0000f2000f007a0c */ /* 0x000fd20003f86270 */
[----:B------:R-:W-:-:S04]  /*1cd10*/  P2R R2, PR, RZ, 0x40 ;  /* 0x00000040ff027803 */ /* 0x000fc80000000000 */
[----:B------:R-:W-:Y:S02]  /*1cd20*/  ISETP.NE.AND P3, PT, R2, RZ, PT ;  /* 0x000000ff0200720c */ /* 0x000fe40003f65270 */
[----:B------:R-:W-:Y:S02]  /*1cd30*/  @!P0 LEA R2, P6, R14, R0, 0x2 ;  /* 0x000000000e028211 */ /* 0x000fe400078c10ff */
[-C--:B------:R-:W-:Y:S01]  /*1cd40*/  @!P1 LEA.HI.X R9, R18, R4.reuse, R20, 0x2, P3 ;  /* 0x0000000412099211 */ /* 0x080fe200018f1414 */
[----:B------:R-:W-:Y:S01]  /*1cd50*/  @!P2 ST.E.64 [R12.64], R78 ;  /* 0x0000004e0c00a985 */ /* 0x000fe2000c101b0c */
[----:B------:R-:W-:Y:S02]  /*1cd60*/  ISETP.GE.AND P5, PT, R7, c[0x0][0x3c8], PT ;  /* 0x0000f20007007a0c */ /* 0x000fe40003fa6270 */
[----:B------:R-:W-:Y:S01]  /*1cd70*/  @!P0 LEA.HI.X R3, R14, R4, R16, 0x2, P6 ;  /* 0x000000040e038211 */ /* 0x000fe200030f1410 */
[----:B------:R1:W-:Y:S04]  /*1cd80*/  @!P1 ST.E.64 [R8.64], R82 ;  /* 0x0000005208009985 */ /* 0x0003e8000c101b0c */
[----:B------:R-:W5:Y:S04]  /*1cd90*/  LDL R14, [R1+0xd8] ;  /* 0x0000d800010e7983 */ /* 0x000f680000100800 */
[----:B------:R-:W5:Y:S04]  /*1cda0*/  LDL R20, [R1+0xd4] ;  /* 0x0000d40001147983 */ /* 0x000f680000100800 */
[----:B------:R1:W-:Y:S01]  /*1cdb0*/  @!P0 ST.E.64 [R2.64], R86 ;  /* 0x0000005602008985 */ /* 0x0003e2000c101b0c */
[----:B------:R-:W-:-:S03]  /*1cdc0*/  ISETP.GE.AND P3, PT, R10, c[0x0][0x3c8], PT ;  /* 0x0000f2000a007a0c */ /* 0x000fc60003f66270 */
[----:B------:R-:W5:Y:S04]  /*1cdd0*/  LDL R18, [R1+0xd0] ;  /* 0x0000d00001127983 */ /* 0x000f680000100800 */
[----:B------:R-:W5:Y:S01]  /*1cde0*/  LDL R16, [R1+0xcc] ;  /* 0x0000cc0001107983 */ /* 0x000f620000100800 */
[-C--:B-1----:R-:W-:Y:S02]  /*1cdf0*/  @!P4 LEA R8, P6, R15, R0.reuse, 0x2 ;  /* 0x000000000f08c211 */ /* 0x082fe400078c10ff */
[----:B------:R-:W-:-:S11]  /*1ce00*/  @!P5 LEA R12, P0, R7, R0, 0x2 ;  /* 0x00000000070cd211 */ /* 0x000fd600078010ff */
[----:B------:R-:W-:Y:S02]  /*1ce10*/  P2R R2, PR, RZ, 0x40 ;  /* 0x00000040ff027803 */ /* 0x000fe40000000000 */
[----:B--2---:R-:W-:Y:S02]  /*1ce20*/  ISETP.GE.AND P2, PT, R5, c[0x0][0x3c8], PT ;  /* 0x0000f20005007a0c */ /* 0x004fe40003f46270 */
[-C--:B---3--:R-:W-:Y:S02]  /*1ce30*/  @!P5 LEA.HI.X R13, R7, R4.reuse, R21, 0x2, P0 ;  /* 0x00000004070dd211 */ /* 0x088fe400000f1415 */
[----:B------:R-:W-:Y:S01]  /*1ce40*/  ISETP.NE.AND P0, PT, R2, RZ, PT ;  /* 0x000000ff0200720c */ /* 0x000fe20003f05270 */
[----:B------:R-:W2:Y:S03]  /*1ce50*/  LDL R7, [R1+0xc8] ;  /* 0x0000c80001077983 */ /* 0x000ea60000100800 */
[----:B----4-:R-:W-:Y:S01]  /*1ce60*/  @!P4 LEA.HI.X R9, R15, R4, R19, 0x2, P0 ;  /* 0x000000040f09c211 */ /* 0x010fe200000f1413 */
[----:B------:R-:W3:Y:S04]  /*1ce70*/  LDL R21, [R1+0x144] ;  /* 0x0001440001157983 */ /* 0x000ee80000100800 */
[----:B------:R-:W4:Y:S01]  /*1ce80*/  LDL R15, [R1+0x148] ;  /* 0x00014800010f7983 */ /* 0x000f220000100800 */
[----:B------:R-:W-:-:S03]  /*1ce90*/  @!P3 LEA R2, P6, R10, R0, 0x2 ;  /* 0x000000000a02b211 */ /* 0x000fc600078c10ff */
[----:B------:R-:W2:Y:S04]  /*1cea0*/  LDL R19, [R1+0x140] ;  /* 0x0001400001137983 */ /* 0x000ea80000100800 */
[----:B------:R1:W-:Y:S04]  /*1ceb0*/  @!P5 ST.E.64 [R12.64], R90 ;  /* 0x0000005a0c00d985 */ /* 0x0003e8000c101b0c */
[----:B------:R1:W-:Y:S01]  /*1cec0*/  @!P4 ST.E.64 [R8.64], R94 ;  /* 0x0000005e0800c985 */ /* 0x0003e2000c101b0c */
[----:B-----5:R-:W-:-:S03]  /*1ced0*/  @!P3 LEA.HI.X R3, R10, R4, R17, 0x2, P6 ;  /* 0x000000040a03b211 */ /* 0x020fc600030f1411 */
[----:B------:R-:W5:Y:S04]  /*1cee0*/  LDL R17, [R1+0x13c] ;  /* 0x00013c0001117983 */ /* 0x000f680000100800 */
[----:B------:R-:W5:Y:S04]  /*1cef0*/  LDL R10, [R1+0x138] ;  /* 0x00013800010a7983 */ /* 0x000f680000100800 */
[----:B------:R1:W-:Y:S02]  /*1cf00*/  @!P3 ST.E.64 [R2.64], R98 ;  /* 0x000000620200b985 */ /* 0x0003e4000c101b0c */
[----:B-1----:R-:W-:-:S04]  /*1cf10*/  @!P2 LEA R12, P3, R5, R0, 0x2 ;  /* 0x00000000050ca211 */ /* 0x002fc800078610ff */
[----:B------:R-:W-:Y:S02]  /*1cf20*/  @!P2 LEA.HI.X R13, R5, R4, R28, 0x2, P3 ;  /* 0x00000004050da211 */ /* 0x000fe400018f141c */
[----:B------:R-:W5:Y:S01]  /*1cf30*/  LDL R5, [R1+0xc4] ;  /* 0x0000c40001057983 */ /* 0x000f620000100800 */
[----:B------:R-:W-:Y:S02]  /*1cf40*/  ISETP.GE.AND P1, PT, R26, c[0x0][0x3c8], PT ;  /* 0x0000f2001a007a0c */ /* 0x000fe40003f26270 */
[----:B------:R-:W-:-:S11]  /*1cf50*/  ISETP.GE.AND P0, PT, R24, c[0x0][0x3c8], PT ;  /* 0x0000f20018007a0c */ /* 0x000fd60003f06270 */
[-C--:B------:R-:W-:Y:S02]  /*1cf60*/  @!P1 LEA R8, P4, R26, R0.reuse, 0x2 ;  /* 0x000000001a089211 */ /* 0x080fe400078810ff */
[----:B------:R-:W-:Y:S02]  /*1cf70*/  ISETP.GE.AND P5, PT, R22, c[0x0][0x3c8], PT ;  /* 0x0000f20016007a0c */ /* 0x000fe40003fa6270 */
[----:B------:R-:W-:-:S09]  /*1cf80*/  @!P0 LEA R2, P6, R24, R0, 0x2 ;  /* 0x0000000018028211 */ /* 0x000fd200078c10ff */
[----:B------:R-:W-:-:S04]  /*1cf90*/  P2R R3, PR, RZ, 0x10 ;  /* 0x00000010ff037803 */ /* 0x000fc80000000000 */
[----:B------:R-:W-:Y:S02]  /*1cfa0*/  ISETP.NE.AND P3, PT, R3, RZ, PT ;  /* 0x000000ff0300720c */ /* 0x000fe40003f65270 */
        /* <DEDUP_REMOVED lines=9> */
[----:B-1----:R-:W-:-:S04]  /*1d040*/  @!P5 LEA R8, P0, R22, R0, 0x2 ;  /* 0x000000001608d211 */ /* 0x002fc800078010ff */
[----:B------:R-:W-:Y:S02]  /*1d050*/  @!P5 LEA.HI.X R9, R22, R4, R23, 0x2, P0 ;  /* 0x000000041609d211 */ /* 0x000fe400000f1417 */
[----:B------:R-:W-:-:S03]  /*1d060*/  @!P4 LEA R2, P6, R14, R0, 0x2 ;  /* 0x000000000e02c211 */ /* 0x000fc600078c10ff */
[----:B------:R-:W-:Y:S01]  /*1d070*/  @!P5 ST.E.64 [R8.64], R114 ;  /* 0x000000720800d985 */ /* 0x000fe2000c101b0c */
[----:B----4-:R-:W-:Y:S02]  /*1d080*/  @!P4 LEA.HI.X R3, R14, R4, R15, 0x2, P6 ;  /* 0x000000040e03c211 */ /* 0x010fe400030f140f */
[-C--:B------:R-:W-:Y:S02]  /*1d090*/  @!P3 LEA R14, P5, R20, R0.reuse, 0x2 ;  /* 0x00000000140eb211 */ /* 0x080fe400078a10ff */
[----:B--2---:R-:W-:Y:S01]  /*1d0a0*/  ISETP.GE.AND P0, PT, R7, c[0x0][0x3c8], PT ;  /* 0x0000f20007007a0c */ /* 0x004fe20003f06270 */
[----:B------:R1:W-:Y:S01]  /*1d0b0*/  @!P4 ST.E.64 [R2.64], R118 ;  /* 0x000000760200c985 */ /* 0x0003e2000c101b0c */
[----:B------:R-:W-:-:S04]  /*1d0c0*/  @!P2 LEA R12, P6, R18, R0, 0x2 ;  /* 0x00000000120ca211 */ /* 0x000fc800078c10ff */
[----:B------:R-:W-:-:S05]  /*1d0d0*/  @!P2 LEA.HI.X R13, R18, R4, R19, 0x2, P6 ;  /* 0x00000004120da211 */ /* 0x000fca00030f1413 */
[----:B-1----:R-:W-:-:S04]  /*1d0e0*/  P2R R2, PR, RZ, 0x20 ;  /* 0x00000020ff027803 */ /* 0x002fc80000000000 */
[----:B------:R-:W-:Y:S02]  /*1d0f0*/  ISETP.NE.AND P4, PT, R2, RZ, PT ;  /* 0x000000ff0200720c */ /* 0x000fe40003f85270 */
[----:B------:R-:W-:Y:S02]  /*1d100*/  @!P1 LEA R8, P5, R16, R0, 0x2 ;  /* 0x0000000010089211 */ /* 0x000fe400078a10ff */
[----:B---3--:R-:W-:Y:S02]  /*1d110*/  @!P3 LEA.HI.X R15, R20, R4, R21, 0x2, P4 ;  /* 0x00000004140fb211 */ /* 0x008fe400020f1415 */
[C---:B------:R-:W-:Y:S02]  /*1d120*/  @!P0 LEA R2, P4, R7.reuse, R0, 0x2 ;  /* 0x0000000007028211 */ /* 0x040fe400078810ff */
[-C--:B-----5:R-:W-:Y:S02]  /*1d130*/  @!P1 LEA.HI.X R9, R16, R4.reuse, R17, 0x2, P5 ;  /* 0x0000000410099211 */ /* 0x0a0fe400028f1411 */
        /* <DEDUP_REMOVED lines=12> */
.L_x_1962:
[----:B------:R-:W-:Y:S01]  /*1d200*/  ISETP.NE.U32.AND P0, PT, RZ, c[0x0][0x508], PT ;  /* 0x00014200ff007a0c */ /* 0x000fe20003f05070 */
[----:B------:R-:W2:Y:S01]  /*1d210*/  LDL.LU R7, [R1+0x84] ;  /* 0x0000840001077983 */ /* 0x000ea20000300800 */
[----:B------:R-:W-:Y:S01]  /*1d220*/  ISETP.NE.U32.AND P2, PT, RZ, c[0x0][0x500], PT ;  /* 0x00014000ff007a0c */ /* 0x000fe20003f45070 */
[----:B------:R-:W-:Y:S01]  /*1d230*/  IMAD.MOV.U32 R4, RZ, RZ, 0x4 ;  /* 0x00000004ff047424 */ /* 0x000fe200078e00ff */
[----:B------:R-:W-:Y:S01]  /*1d240*/  ISETP.NE.AND.EX P0, PT, RZ, c[0x0][0x50c], PT, P0 ;  /* 0x00014300ff007a0c */ /* 0x000fe20003f05300 */
[----:B------:R-:W-:Y:S01]  /*1d250*/  IMAD.MOV.U32 R21, RZ, RZ, c[0x0][0x388] ;  /* 0x0000e200ff157624 */ /* 0x000fe200078e00ff */
[----:B------:R-:W-:Y:S01]  /*1d260*/  ISETP.NE.AND.EX P2, PT, RZ, c[0x0][0x504], PT, P2 ;  /* 0x00014100ff007a0c */ /* 0x000fe20003f45320 */
[----:B------:R-:W-:Y:S02]  /*1d270*/  IMAD.MOV.U32 R0, RZ, RZ, RZ ;  /* 0x000000ffff007224 */ /* 0x000fe400078e00ff */
[----:B------:R-:W-:-:S08]  /*1d280*/  IMAD.WIDE R2, R239, R4, c[0x0][0x500] ;  /* 0x00014000ef027625 */ /* 0x000fd000078e0204 */
[----:B------:R-:W-:Y:S02]  /*1d290*/  @P0 IMAD.WIDE R4, R239, R4, c[0x0][0x508] ;  /* 0x00014200ef040625 */ /* 0x000fe400078e0204 */
[----:B------:R4:W5:Y:S04]  /*1d2a0*/  @P2 LDG.E R0, [R2.64] ;  /* 0x0000000c02002981 */ /* 0x000968000c1e1900 */
[----:B------:R4:W5:Y:S01]  /*1d2b0*/  @P0 LDG.E R21, [R4.64] ;  /* 0x0000000c04150981 */ /* 0x000962000c1e1900 */
[----:B--2---:R-:W-:-:S04]  /*1d2c0*/  ISETP.NE.AND P1, PT, R7, RZ, PT ;  /* 0x000000ff0700720c */ /* 0x004fc80003f25270 */
[----:B------:R-:W-:Y:S01]  /*1d2d0*/  SEL R20, R7, c[0x0][0x3d4], P1 ;  /* 0x0000f50007147a07 */ /* 0x000fe20000800000 */
[----:B------:R-:W-:Y:S05]  /*1d2e0*/  @P0 BRA `(.L_x_1983) ;  /* 0x0000004000000947 */ /* 0x000fea0003800000 */
[----:B----4-:R-:W-:Y:S05]  /*1d2f0*/  @!P2 BRA `(.L_x_1983) ;  /* 0x000000300000a947 */ /* 0x010fea0003800000 */
[----:B------:R2:W4:Y:S04]  /*1d300*/  LDG.E R4, [R2.64] ;  /* 0x0000000c02047981 */ /* 0x000528000c1e1900 */
[----:B--2---:R-:W4:Y:S02]  /*1d310*/  LDG.E R2, [R2.64+0x4] ;  /* 0x0000040c02027981 */ /* 0x004f24000c1e1900 */
[----:B----45:R-:W-:Y:S02]  /*1d320*/  IADD3 R21, -R4, R2, RZ ;  /* 0x0000000204157210 */ /* 0x030fe40007ffe1ff */
.L_x_1983:
[----:B----4-:R-:W2:Y:S01]  /*1d330*/  S2R R4, SR_TID.X ;  /* 0x0000000000047919 */ /* 0x010ea20000002100 */
        /* <DEDUP_REMOVED lines=12> */
[----:B------:R-:W2:Y:S01]  /*1d400*/  LDL.LU R23, [R1+0xac] ;  /* 0x0000ac0001177983 */ /* 0x000ea20000300800 */
[----:B------:R-:W-:Y:S01]  /*1d410*/  IMAD.MOV.U32 R2, RZ, RZ, 0x368 ;  /* 0x00000368ff027424 */ /* 0x000fe200078e00ff */
[----:B------:R-:W-:-:S04]  /*1d420*/  ISETP.GT.AND P2, PT, R20, 0x1, PT ;  /* 0x000000011400780c */ /* 0x000fc80003f44270 */
[----:B------:R-:W-:-:S04]  /*1d430*/  SEL R2, R2, 0x328, P2 ;  /* 0x0000032802027807 */ /* 0x000fc80001000000 */
[----:B------:R4:W5:Y:S08]  /*1d440*/  LDC.64 R12, c[0x0][R2+0x170] ;  /* 0x00005c00020c7b82 */ /* 0x0009700000000a00 */
[----:B------:R4:W1:Y:S08]  /*1d450*/  LDC.64 R8, c[0x0][R2+0x168] ;  /* 0x00005a0002087b82 */ /* 0x0008700000000a00 */
[----:B------:R4:W3:Y:S08]  /*1d460*/  LDC.64 R16, c[0x0][R2+0x178] ;  /* 0x00005e0002107b82 */ /* 0x0008f00000000a00 */
[----:B------:R4:W2:Y:S02]  /*1d470*/  LDC.64 R14, c[0x0][R2+0x160] ;  /* 0x00005800020e7b82 */ /* 0x0008a40000000a00 */
[----:B----4-:R-:W-:-:S02]  /*1d480*/  IMAD.MOV.U32 R2, RZ, RZ, c[0x0][0x4e8] ;  /* 0x00013a00ff027624 */ /* 0x010fc400078e00ff */
[-C--:B-----5:R-:W-:Y:S02]  /*1d490*/  IMAD R3, R13, R7.reuse, RZ ;  /* 0x000000070d037224 */ /* 0x0a0fe400078e02ff */
[----:B------:R-:W-:Y:S01]  /*1d4a0*/  IMAD.WIDE.U32 R4, R12, R7, RZ ;  /* 0x000000070c047225 */ /* 0x000fe200078e00ff */
[----:B------:R-:W-:Y:S02]  /*1d4b0*/  ISETP.NE.AND P0, PT, R2, 0x1, PT ;  /* 0x000000010200780c */ /* 0x000fe40003f05270 */
[----:B------:R-:W-:Y:S01]  /*1d4c0*/  MOV R2, R10 ;  /* 0x0000000a00027202 */ /* 0x000fe20000000f00 */
[----:B------:R-:W-:Y:S02]  /*1d4d0*/  IMAD R12, R12, R22, R3 ;  /* 0x000000160c0c7224 */ /* 0x000fe400078e0203 */
[-C--:B-1----:R-:W-:Y:S02]  /*1d4e0*/  IMAD R13, R9, R243.reuse, RZ ;  /* 0x000000f3090d7224 */ /* 0x082fe400078e02ff */
[----:B------:R-:W-:-:S04]  /*1d4f0*/  IMAD.WIDE.U32 R8, R8, R243, RZ ;  /* 0x000000f308087225 */ /* 0x000fc800078e00ff */
[----:B------:R-:W-:Y:S01]  /*1d500*/  IMAD.IADD R13, R9, 0x1, R13 ;  /* 0x00000001090d7824 */ /* 0x000fe200078e020d */
[----:B------:R-:W-:Y:S01]  /*1d510*/  IADD3 R9, R5, R12, RZ ;  /* 0x0000000c05097210 */ /* 0x000fe20007ffe0ff */
[----:B------:R-:W-:-:S05]  /*1d520*/  @P0 IMAD.HI.U32 R18, R10, c[0x0][0x4ec], RZ ;  /* 0x00013b000a120a27 */ /* 0x000fca00078e00ff */
[----:B------:R-:W-:Y:S02]  /*1d530*/  @P0 SHF.R.U32.HI R2, RZ, c[0x0][0x4f0], R18 ;  /* 0x00013c00ff020a19 */ /* 0x000fe40000011612 */
[----:B------:R-:W-:-:S03]  /*1d540*/  IADD3 R18, P1, P0, R4, R8, R0 ;  /* 0x0000000804127210 */ /* 0x000fc6000783e000 */
[----:B------:R-:W-:Y:S01]  /*1d550*/  IMAD.MOV R8, RZ, RZ, -R2 ;  /* 0x000000ffff087224 */ /* 0x000fe200078e0a02 */
[----:B--2---:R-:W-:-:S05]  /*1d560*/  SEL R3, R23, RZ, P2 ;  /* 0x000000ff17037207 */ /* 0x004fca0001000000 */
[-C--:B---3--:R-:W-:Y:S02]  /*1d570*/  IMAD R12, R17, R3.reuse, RZ ;  /* 0x00000003110c7224 */ /* 0x088fe400078e02ff */
[----:B------:R-:W-:-:S04]  /*1d580*/  IMAD.WIDE.U32 R4, R16, R3, RZ ;  /* 0x0000000310047225 */ /* 0x000fc800078e00ff */
[----:B------:R-:W-:Y:S01]  /*1d590*/  IMAD R3, R8, c[0x0][0x4e8], R10 ;  /* 0x00013a0008037a24 */ /* 0x000fe200078e020a */
[----:B------:R-:W-:Y:S02]  /*1d5a0*/  IADD3.X R10, R9, R13, R19, P1, P0 ;  /* 0x0000000d090a7210 */ /* 0x000fe40000fe0413 */
[----:B------:R-:W-:Y:S02]  /*1d5b0*/  IADD3 R9, R5, R12, RZ ;  /* 0x0000000c05097210 */ /* 0x000fe40007ffe0ff */
[----:B------:R-:W-:Y:S02]  /*1d5c0*/  IADD3 R4, P1, P0, R2, R18, R4 ;  /* 0x0000001202047210 */ /* 0x000fe4000783e004 */
[----:B------:R-:W-:Y:S01]  /*1d5d0*/  SHF.R.S32.HI R5, RZ, 0x1f, R2 ;  /* 0x0000001fff057819 */ /* 0x000fe20000011402 */
[----:B------:R-:W-:Y:S01]  /*1d5e0*/  IMAD R2, R15, R3, RZ ;  /* 0x000000030f027224 */ /* 0x000fe200078e02ff */
[----:B------:R-:W-:Y:S02]  /*1d5f0*/  SHF.R.S32.HI R8, RZ, 0x1f, R3 ;  /* 0x0000001fff087819 */ /* 0x000fe40000011403 */
[----:B------:R-:W-:Y:S01]  /*1d600*/  IADD3.X R5, R5, R10, R9, P1, P0 ;  /* 0x0000000a05057210 */ /* 0x000fe20000fe0409 */
[----:B------:R-:W-:-:S02]  /*1d610*/  IMAD.MOV.U32 R9, RZ, RZ, c[0x0][0x4a8] ;  /* 0x00012a00ff097624 */ /* 0x000fc400078e00ff */
        /* <DEDUP_REMOVED lines=10> */
.L_x_1985:
[----:B------:R-:W-:Y:S05]  /*1d6c0*/  BSYNC B0 ;  /* 0x0000000000007941 */ /* 0x000fea0003800000 */
.L_x_1984:
[----:B------:R-:W-:-:S13]  /*1d6d0*/  ISETP.GT.AND P0, PT, R20, 0x1, PT ;  /* 0x000000011400780c */ /* 0x000fda0003f04270 */
[----:B------:R-:W-:Y:S05]  /*1d6e0*/  @P0 BRA `(.L_x_1977) ;  /* 0x0000093000000947 */ /* 0x000fea0003800000 */
[----:B-1----:R-:W2:Y:S01]  /*1d6f0*/  LDL.LU R2, [R1+0x70] ;  /* 0x0000700001027983 */ /* 0x002ea20000300800 */
[----:B------:R-:W-:-:S03]  /*1d700*/  IMAD R4, R19, c[0x0][0x3a0], RZ ;  /* 0x0000e80013047a24 */ /* 0x000fc600078e02ff */
[----:B------:R-:W1:Y:S02]  /*1d710*/  S2R R3, SR_TID.X ;  /* 0x0000000000037919 */ /* 0x000e640000002100 */
[----:B-1----:R-:W-:-:S04]  /*1d720*/  SHF.R.S32.HI R5, RZ, 0x1f, R3 ;  /* 0x0000001fff057819 */ /* 0x002fc80000011403 */
[----:B------:R-:W-:-:S04]  /*1d730*/  LEA.HI R5, R5, R3, RZ, 0x3 ;  /* 0x0000000305057211 */ /* 0x000fc800078f18ff */
[----:B------:R-:W-:-:S04]  /*1d740*/  LOP3.LUT R5, R5, 0xfffffff8, RZ, 0xc0, !PT ;  /* 0xfffffff805057812 */ /* 0x000fc800078ec0ff */
[----:B------:R-:W-:Y:S02]  /*1d750*/  IADD3 R5, -R5, R3, RZ ;  /* 0x0000000305057210 */ /* 0x000fe40007ffe1ff */
[----:B--2---:R-:W-:Y:S02]  /*1d760*/  MOV R10, R2 ;  /* 0x00000002000a7202 */ /* 0x004fe40000000f00 */
[----:B------:R-:W-:Y:S02]  /*1d770*/  MOV R2, c[0x0][0x4e8] ;  /* 0x00013a0000027a02 */ /* 0x000fe40000000f00 */
[----:B------:R-:W-:Y:S02]  /*1d780*/  IADD3 R16, R231, R10, RZ ;  /* 0x0000000ae7107210 */ /* 0x000fe40007ffe0ff */
[----:B------:R-:W-:Y:S01]  /*1d790*/  ISETP.NE.AND P0, PT, R2, 0x1, PT ;  /* 0x000000010200780c */ /* 0x000fe20003f05270 */
[----:B------:R-:W-:-:S04]  /*1d7a0*/  IMAD.WIDE.U32 R2, R0, c[0x0][0x3a0], RZ ;  /* 0x0000e80000027a25 */ /* 0x000fc800078e00ff */
[----:B------:R-:W-:Y:S01]  /*1d7b0*/  IMAD R0, R0, c[0x0][0x3a4], R4 ;  /* 0x0000e90000007a24 */ /* 0x000fe200078e0204 */
[----:B------:R-:W-:Y:S01]  /*1d7c0*/  LEA R4, R5, R231, 0x5 ;  /* 0x000000e705047211 */ /* 0x000fe200078e28ff */
[----:B------:R-:W-:Y:S02]  /*1d7d0*/  IMAD R5, R22, c[0x0][0x3f0], RZ ;  /* 0x0000fc0016057a24 */ /* 0x000fe400078e02ff */
[----:B------:R-:W-:Y:S01]  /*1d7e0*/  IMAD.IADD R3, R3, 0x1, R0 ;  /* 0x0000000103037824 */ /* 0x000fe200078e0200 */
[----:B------:R-:W-:Y:S01]  /*1d7f0*/  IADD3 R4, R10, R4, RZ ;  /* 0x000000040a047210 */ /* 0x000fe20007ffe0ff */
[----:B------:R-:W-:Y:S02]  /*1d800*/  IMAD R9, R7, c[0x0][0x3f4], R5 ;  /* 0x0000fd0007097a24 */ /* 0x000fe400078e0205 */
[----:B------:R-:W-:Y:S01]  /*1d810*/  IMAD.WIDE.U32 R2, R243, c[0x0][0x3e8], R2 ;  /* 0x0000fa00f3027a25 */ /* 0x000fe200078e0002 */
[----:B------:R-:W-:-:S03]  /*1d820*/  MOV R0, R4 ;  /* 0x0000000400007202 */ /* 0x000fc60000000f00 */
[----:B------:R-:W-:-:S04]  /*1d830*/  @P0 IMAD.HI.U32 R8, R4, c[0x0][0x4ec], RZ ;  /* 0x00013b0004080a27 */ /* 0x000fc800078e00ff */
[----:B------:R-:W-:Y:S01]  /*1d840*/  IMAD R3, R243, c[0x0][0x3ec], R3 ;  /* 0x0000fb00f3037a24 */ /* 0x000fe200078e0203 */
[----:B------:R-:W-:-:S03]  /*1d850*/  @P0 SHF.R.U32.HI R0, RZ, c[0x0][0x4f0], R8 ;  /* 0x00013c00ff000a19 */ /* 0x000fc60000011608 */
[----:B------:R-:W-:Y:S01]  /*1d860*/  IMAD.WIDE.U32 R2, R7, c[0x0][0x3f0], R2 ;  /* 0x0000fc0007027a25 */ /* 0x000fe200078e0002 */
[----:B------:R-:W-:Y:S02]  /*1d870*/  SHF.R.S32.HI R8, RZ, 0x1f, R0 ;  /* 0x0000001fff087819 */ /* 0x000fe40000011400 */
[----:B------:R-:W-:Y:S01]  /*1d880*/  IADD3 R5, -R0, RZ, RZ ;  /* 0x000000ff00057210 */ /* 0x000fe20007ffe1ff */
[----:B------:R-:W-:Y:S02]  /*1d890*/  IMAD.IADD R3, R3, 0x1, R9 ;  /* 0x0000000103037824 */ /* 0x000fe400078e0209 */
[----:B------:R-:W-:Y:S02]  /*1d8a0*/  IMAD R7, R8, c[0x0][0x3e0], RZ ;  /* 0x0000f80008077a24 */ /* 0x000fe400078e02ff */
        /* <DEDUP_REMOVED lines=13> */
.L_x_2041:
[----:B------:R-:W-:Y:S05]  /*1d980*/  BRA.DIV ~URZ, `(.L_x_1987) ;  /* 0x000026b27f007947 */ /* 0x000fea000b800000 */
[----:B------:R4:W1:Y:S02]  /*1d990*/  SHFL.IDX PT, R0, R17, RZ, 0x181f ;  /* 0x00181fff11007589 */ /* 0x00086400000e0000 */
.L_x_2042:
[----:B------:R-:W-:Y:S01]  /*1d9a0*/  IMAD R15, R21, c[0x0][0x4e8], RZ ;  /* 0x00013a00150f7a24 */ /* 0x000fe200078e02ff */
[----:B------:R-:W-:Y:S04]  /*1d9b0*/  BSSY B0, `(.L_x_1988) ;  /* 0x0000016000007945 */ /* 0x000fe80003800000 */
        /* <DEDUP_REMOVED lines=9> */
[-C--:B-1----:R-:W-:Y:S02]  /*1da50*/  @!P3 LEA R12, P4, R140, R0.reuse, 0x1 ;  /* 0x000000008c0cb211 */ /* 0x082fe400078808ff */
[-C--:B------:R-:W-:Y:S02]  /*1da60*/  @!P2 LEA R8, P6, R252, R0.reuse, 0x1 ;  /* 0x00000000fc08a211 */ /* 0x080fe400078c08ff */
[-C--:B------:R-:W-:Y:S02]  /*1da70*/  @!P1 LEA R4, P5, R233, R0.reuse, 0x1 ;  /* 0x00000000e9049211 */ /* 0x080fe400078a08ff */
[----:B--2---:R-:W-:Y:S02]  /*1da80*/  @!P3 LEA.HI.X R13, R140, R7, R141, 0x1, P4 ;  /* 0x000000078c0db211 */ /* 0x004fe400020f0c8d */
[----:B------:R-:W-:-:S03]  /*1da90*/  @!P0 LEA R2, P4, R234, R0, 0x1 ;  /* 0x00000000ea028211 */ /* 0x000fc600078808ff */
[----:B------:R1:W-:Y:S01]  /*1daa0*/  @!P3 ST.E.128 [R12.64], RZ ;  /* 0x000000ff0c00b985 */ /* 0x0003e2000c101d0c */
[-C--:B-----5:R-:W-:Y:S02]  /*1dab0*/  @!P2 LEA.HI.X R9, R252, R7.reuse, R19, 0x1, P6 ;  /* 0x00000007fc09a211 */ /* 0x0a0fe400030f0c13 */
[----:B---3--:R-:W-:-:S03]  /*1dac0*/  @!P1 LEA.HI.X R5, R233, R7, R18, 0x1, P5 ;  /* 0x00000007e9059211 */ /* 0x008fc600028f0c12 */
[----:B------:R1:W-:Y:S01]  /*1dad0*/  @!P2 ST.E.128 [R8.64], RZ ;  /* 0x000000ff0800a985 */ /* 0x0003e2000c101d0c */
[----:B----4-:R-:W-:-:S03]  /*1dae0*/  @!P0 LEA.HI.X R3, R234, R7, R10, 0x1, P4 ;  /* 0x00000007ea038211 */ /* 0x010fc600020f0c0a */
[----:B------:R1:W-:Y:S04]  /*1daf0*/  @!P1 ST.E.128 [R4.64], RZ ;  /* 0x000000ff04009985 */ /* 0x0003e8000c101d0c */
[----:B------:R1:W-:Y:S02]  /*1db00*/  @!P0 ST.E.128 [R2.64], RZ ;  /* 0x000000ff02008985 */ /* 0x0003e4000c101d0c */
.L_x_1989:
[----:B------:R-:W-:Y:S05]  /*1db10*/  BSYNC B0 ;  /* 0x0000000000007941 */ /* 0x000fea0003800000 */
.L_x_1988:
[----:B------:R-:W-:Y:S05]  /*1db20*/  BRA.DIV ~URZ, `(.L_x_1990) ;  /* 0x000025927f007947 */ /* 0x000fea000b800000 */
[----:B--2---:R2:W3:Y:S04]  /*1db30*/  SHFL.IDX PT, R7, R14, 0x1, 0x181f ;  /* 0x00381f000e077f89 */ /* 0x0044e800000e0000 */
[----:B-1----:R2:W1:Y:S02]  /*1db40*/  SHFL.IDX PT, R0, R17, 0x1, 0x181f ;  /* 0x00381f0011007f89 */ /* 0x00246400000e0000 */
.L_x_2043:
        /* <DEDUP_REMOVED lines=14> */
[----:B---3--:R-:W-:Y:S02]  /*1dc30*/  @!P3 LEA.HI.X R13, R140, R7, R141, 0x1, P4 ;  /* 0x000000078c0db211 */ /* 0x008fe400020f0c8d */
[----:B------:R-:W-:-:S03]  /*1dc40*/  @!P0 LEA R2, P4, R234, R0, 0x1 ;  /* 0x00000000ea028211 */ /* 0x000fc600078808ff */
[----:B------:R1:W-:Y:S01]  /*1dc50*/  @!P3 ST.E.128 [R12.64], RZ ;  /* 0x000000ff0c00b985 */ /* 0x0003e2000c101d0c */
[-C--:B-----5:R-:W-:Y:S02]  /*1dc60*/  @!P2 LEA.HI.X R9, R252, R7.reuse, R19, 0x1, P6 ;  /* 0x00000007fc09a211 */ /* 0x0a0fe400030f0c13 */
[----:B--2---:R-:W-:-:S03]  /*1dc70*/  @!P1 LEA.HI.X R5, R233, R7, R18, 0x1, P5 ;  /* 0x00000007e9059211 */ /* 0x004fc600028f0c12 */
[----:B------:R1:W-:Y:S01]  /*1dc80*/  @!P2 ST.E.128 [R8.64], RZ ;  /* 0x000000ff0800a985 */ /* 0x0003e2000c101d0c */
[----:B----4-:R-:W-:-:S03]  /*1dc90*/  @!P0 LEA.HI.X R3, R234, R7, R10, 0x1, P4 ;  /* 0x00000007ea038211 */ /* 0x010fc600020f0c0a */
[----:B------:R1:W-:Y:S04]  /*1dca0*/  @!P1 ST.E.128 [R4.64], RZ ;  /* 0x000000ff04009985 */ /* 0x0003e8000c101d0c */
[----:B------:R1:W-:Y:S02]  /*1dcb0*/  @!P0 ST.E.128 [R2.64], RZ ;  /* 0x000000ff02008985 */ /* 0x0003e4000c101d0c */
.L_x_1992:
[----:B------:R-:W-:Y:S05]  /*1dcc0*/  BSYNC B0 ;  /* 0x0000000000007941 */ /* 0x000fea0003800000 */
.L_x_1991:
[----:B------:R-:W-:Y:S05]  /*1dcd0*/  BRA.DIV ~URZ, `(.L_x_1993) ;  /* 0x000024d27f007947 */ /* 0x000fea000b800000 */
[----:B---3--:R3:W2:Y:S02]  /*1dce0*/  SHFL.IDX PT, R7, R14, 0x2, 0x181f ;  /* 0x00581f000e077f89 */ /* 0x0086a400000e0000 */
.L_x_2044:
[----:B------:R-:W-:Y:S05]  /*1dcf0*/  BRA.DIV ~URZ, `(.L_x_1994) ;  /* 0x000025327f007947 */ /* 0x000fea000b800000 */
[----:B-1----:R1:W3:Y:S02]  /*1dd00*/  SHFL.IDX PT, R0, R17, 0x2, 0x181f ;  /* 0x00581f0011007f89 */ /* 0x0022e400000e0000 */
.L_x_2045:
[----:B------:R-:W-:Y:S01]  /*1dd10*/  IADD3 R2, R16, 0x40, RZ ;  /* 0x0000004010027810 */ /* 0x000fe20007ffe0ff */
[----:B------:R-:W-:Y:S03]  /*1dd20*/  BSSY B0, `(.L_x_1995) ;  /* 0x0000016000007945 */ /* 0x000fe60003800000 */
        /* <DEDUP_REMOVED lines=9> */
[-C--:B------:R-:W-:Y:S02]  /*1ddc0*/  @!P3 LEA R12, P4, R140, R0.reuse, 0x1 ;  /* 0x000000008c0cb211 */ /* 0x080fe400078808ff */
[-C--:B------:R-:W-:Y:S02]  /*1ddd0*/  @!P2 LEA R8, P6, R252, R0.reuse, 0x1 ;  /* 0x00000000fc08a211 */ /* 0x080fe400078c08ff */
[-C--:B------:R-:W-:Y:S02]  /*1dde0*/  @!P1 LEA R4, P5, R233, R0.reuse, 0x1 ;  /* 0x00000000e9049211 */ /* 0x080fe400078a08ff */
[----:B--2---:R-:W-:Y:S02]  /*1ddf0*/  @!P3 LEA.HI.X R13, R140, R7, R141, 0x1, P4 ;  /* 0x000000078c0db211 */ /* 0x004fe400020f0c8d */
[----:B------:R-:W-:-:S03]  /*1de00*/  @!P0 LEA R2, P4, R234, R0, 0x1 ;  /* 0x00000000ea028211 */ /* 0x000fc600078808ff */
[----:B------:R2:W-:Y:S01]  /*1de10*/  @!P3 ST.E.128 [R12.64], RZ ;  /* 0x000000ff0c00b985 */ /* 0x0005e2000c101d0c */
[-C--:B-----5:R-:W-:Y:S02]  /*1de20*/  @!P2 LEA.HI.X R9, R252, R7.reuse, R19, 0x1, P6 ;  /* 0x00000007fc09a211 */ /* 0x0a0fe400030f0c13 */
[----:B----4-:R-:W-:-:S03]  /*1de30*/  @!P1 LEA.HI.X R5, R233, R7, R18, 0x1, P5 ;  /* 0x00000007e9059211 */ /* 0x010fc600028f0c12 */
[----:B------:R2:W-:Y:S01]  /*1de40*/  @!P2 ST.E.128 [R8.64], RZ ;  /* 0x000000ff0800a985 */ /* 0x0005e2000c101d0c */
[----:B---3--:R-:W-:-:S03]  /*1de50*/  @!P0 LEA.HI.X R3, R234, R7, R10, 0x1, P4 ;  /* 0x00000007ea038211 */ /* 0x008fc600020f0c0a */
[----:B------:R2:W-:Y:S04]  /*1de60*/  @!P1 ST.E.128 [R4.64], RZ ;  /* 0x000000ff04009985 */ /* 0x0005e8000c101d0c */
[----:B------:R2:W-:Y:S02]  /*1de70*/  @!P0 ST.E.128 [R2.64], RZ ;  /* 0x000000ff02008985 */ /* 0x0005e4000c101d0c */
.L_x_1996:
[----:B------:R-:W-:Y:S05]  /*1de80*/  BSYNC B0 ;  /* 0x0000000000007941 */ /* 0x000fea0003800000 */
.L_x_1995:
[----:B------:R-:W-:Y:S05]  /*1de90*/  BRA.DIV ~URZ, `(.L_x_1997) ;  /* 0x000024127f007947 */ /* 0x000fea000b800000 */
[----:B--2---:R2:W1:Y:S04]  /*1dea0*/  SHFL.IDX PT, R7, R14, 0x3, 0x181f ;  /* 0x00781f000e077f89 */ /* 0x00446800000e0000 */
[----:B---3--:R2:W3:Y:S02]  /*1deb0*/  SHFL.IDX PT, R0, R17, 0x3, 0x181f ;  /* 0x00781f0011007f89 */ /* 0x0084e400000e0000 */
.L_x_2046:
[----:B------:R-:W-:-:S04]  /*1dec0*/  IADD3 R2, R16, 0x60, RZ ;  /* 0x0000006010027810 */ /* 0x000fc80007ffe0ff */
[----:B------:R-:W-:-:S13]  /*1ded0*/  ISETP.GE.AND P0, PT, R2, R15, PT ;  /* 0x0000000f0200720c */ /* 0x000fda0003f06270 */
[----:B------:R-:W-:Y:S05]  /*1dee0*/  @P0 BRA `(.L_x_1977) ;  /* 0x0000013000000947 */ /* 0x000fea0003800000 */
[----:B-12-4-:R-:W2:Y:S04]  /*1def0*/  LDL R17, [R1+0x78] ;  /* 0x0000780001117983 */ /* 0x016ea80000100800 */
[----:B------:R-:W4:Y:S04]  /*1df00*/  LDL R14, [R1+0x80] ;  /* 0x00008000010e7983 */ /* 0x000f280000100800 */
[----:B------:R-:W5:Y:S01]  /*1df10*/  LDL R10, [R1+0x7c] ;  /* 0x00007c00010a7983 */ /* 0x000f620000100800 */
[----:B------:R-:W-:Y:S02]  /*1df20*/  ISETP.GE.AND P3, PT, R140, c[0x0][0x3c8], PT ;  /* 0x0000f2008c007a0c */ /* 0x000fe40003f66270 */
[----:B------:R-:W-:-:S02]  /*1df30*/  ISETP.GE.AND P2, PT, R144, c[0x0][0x3c8], PT ;  /* 0x0000f20090007a0c */ /* 0x000fc40003f46270 */
[----:B------:R-:W-:Y:S02]  /*1df40*/  ISETP.GE.AND P1, PT, R233, c[0x0][0x3c8], PT ;  /* 0x0000f200e9007a0c */ /* 0x000fe40003f26270 */
[----:B------:R-:W-:-:S07]  /*1df50*/  ISETP.GE.AND P0, PT, R234, c[0x0][0x3c8], PT ;  /* 0x0000f200ea007a0c */ /* 0x000fce0003f06270 */
[-C--:B---3--:R-:W-:Y:S02]  /*1df60*/  @!P3 LEA R12, P4, R140, R0.reuse, 0x1 ;  /* 0x000000008c0cb211 */ /* 0x088fe400078808ff */
[-C--:B------:R-:W-:Y:S02]  /*1df70*/  @!P2 LEA R8, P6, R252, R0.reuse, 0x1 ;  /* 0x00000000fc08a211 */ /* 0x080fe400078c08ff */
[-C--:B------:R-:W-:Y:S02]  /*1df80*/  @!P1 LEA R4, P5, R233, R0.reuse, 0x1 ;  /* 0x00000000e9049211 */ /* 0x080fe400078a08ff */
[----:B------:R-:W-:Y:S02]  /*1df90*/  @!P3 LEA.HI.X R13, R140, R7, R141, 0x1, P4 ;  /* 0x000000078c0db211 */ /* 0x000fe400020f0c8d */
[----:B------:R-:W-:-:S03]  /*1dfa0*/  @!P0 LEA R2, P4, R234, R0, 0x1 ;  /* 0x00000000ea028211 */ /* 0x000fc600078808ff */
[----:B------:R1:W-:Y:S01]  /*1dfb0*/  @!P3 ST.E.128 [R12.64], RZ ;  /* 0x000000ff0c00b985 */ /* 0x0003e2000c101d0c */
[-C--:B--2---:R-:W-:Y:S02]  /*1dfc0*/  @!P2 LEA.HI.X R9, R252, R7.reuse, R17, 0x1, P6 ;  /* 0x00000007fc09a211 */ /* 0x084fe400030f0c11 */
[----:B----4-:R-:W-:-:S03]  /*1dfd0*/  @!P1 LEA.HI.X R5, R233, R7, R14, 0x1, P5 ;  /* 0x00000007e9059211 */ /* 0x010fc600028f0c0e */
[----:B------:R1:W-:Y:S01]  /*1dfe0*/  @!P2 ST.E.128 [R8.64], RZ ;  /* 0x000000ff0800a985 */ /* 0x0003e2000c101d0c */
[----:B-----5:R-:W-:-:S03]  /*1dff0*/  @!P0 LEA.HI.X R3, R234, R7, R10, 0x1, P4 ;  /* 0x00000007ea038211 */ /* 0x020fc600020f0c0a */
[----:B------:R1:W-:Y:S04]  /*1e000*/  @!P1 ST.E.128 [R4.64], RZ ;  /* 0x000000ff04009985 */ /* 0x0003e8000c101d0c */
[----:B------:R1:W-:Y:S02]  /*1e010*/  @!P0 ST.E.128 [R2.64], RZ ;  /* 0x000000ff02008985 */ /* 0x0003e4000c101d0c */
.L_x_1977:
[----:B------:R-:W-:Y:S05]  /*1e020*/  BSYNC B1 ;  /* 0x0000000000017941 */ /* 0x000fea0003800000 */
.L_x_1961:
[----:B------:R-:W-:-:S13]  /*1e030*/  ISETP.NE.AND P0, PT, RZ, UR10, PT ;  /* 0x0000000aff007c0c */ /* 0x000fda000bf05270 */
[----:B------:R-:W-:Y:S01]  /*1e040*/  @P0 WARPSYNC 0xffffffff ;  /* 0xffffffff00000948 */ /* 0x000fe20003800000 */
[----:B------:R-:W-:Y:S06]  /*1e050*/  @P0 BAR.SYNC.DEFER_BLOCKING 0x5, 0x100 ;  /* 0x0144000000000b1d */ /* 0x000fec0000010000 */
[----:B------:R-:W5:Y:S02]  /*1e060*/  @P0 LDS.128 R236, [0x20080] ;  /* 0x02008000ffec0984 */ /* 0x000f640000000c00 */
[----:B-1---5:R-:W-:Y:S01]  /*1e070*/  @P0 IMAD.MOV.U32 R2, RZ, RZ, R236 ;  /* 0x000000ffff020224 */ /* 0x022fe200078e00ec */
[----:B---34-:R-:W-:-:S04]  /*1e080*/  @P0 MOV R0, R237 ;  /* 0x000000ed00000202 */ /* 0x018fc80000000f00 */
[----:B------:R1:W-:Y:S04]  /*1e090*/  @P0 STL [R1+0xa8], R2 ;  /* 0x0000a80201000387 */ /* 0x0003e80000100800 */
[----:B------:R1:W-:Y:S04]  /*1e0a0*/  @P0 STL [R1+0xc0], R0 ;  /* 0x0000c00001000387 */ /* 0x0003e80000100800 */
[----:B------:R-:W-:Y:S06]  /*1e0b0*/  @P0 BAR.ARV 0x4, 0x100 ;  /* 0x0104000000000b1d */ /* 0x000fec0000002000 */
[----:B------:R-:W-:Y:S05]  /*1e0c0*/  @P0 BRA `(.L_x_1998) ;  /* 0x00000fd000000947 */ /* 0x000fea0003800000 */
[----:B-1----:R-:W1:Y:S01]  /*1e0d0*/  S2R R0, SR_TID.X ;  /* 0x0000000000007919 */ /* 0x002e620000002100 */
[----:B------:R-:W-:Y:S01]  /*1e0e0*/  IMAD.MOV.U32 R8, RZ, RZ, RZ ;  /* 0x000000ffff087224 */ /* 0x000fe200078e00ff */
[----:B-12---:R-:W-:-:S04]  /*1e0f0*/  LOP3.LUT R17, R0, 0x1f, RZ, 0xc0, !PT ;  /* 0x0000001f00117812 */ /* 0x006fc800078ec0ff */
[----:B------:R-:W-:Y:S01]  /*1e100*/  ISETP.NE.AND P6, PT, R17, 0x1f, PT ;  /* 0x0000001f1100780c */ /* 0x000fe20003fc5270 */
[----:B------:R-:W-:Y:S10]  /*1e110*/  BRA.DIV ~URZ, `(.L_x_1999) ;  /* 0x000022827f007947 */ /* 0x000ff4000b800000 */
[----:B------:R1:W2:Y:S02]  /*1e120*/  SHFL.IDX PT, R14, R145, RZ, 0x1f ;  /* 0x00001fff910e7589 */ /* 0x0002a400000e0000 */
.L_x_2047:
[----:B------:R-:W-:Y:S05]  /*1e130*/  BRA.DIV ~URZ, `(.L_x_2000) ;  /* 0x000022e27f007947 */ /* 0x000fea000b800000 */
[----:B------:R3:W4:Y:S02]  /*1e140*/  SHFL.IDX PT, R9, R145, 0x1, 0x1f ;  /* 0x00201f0091097f89 */ /* 0x00072400000e0000 */
.L_x_2048:
[----:B------:R-:W-:Y:S02]  /*1e150*/  IMAD.IADD R0, R239, 0x1, R17 ;  /* 0x00000001ef007824 */ /* 0x000fe400078e0211 */
        /* <DEDUP_REMOVED lines=17> */
.L_x_2049:
        /* <DEDUP_REMOVED lines=16> */
.L_x_2050:
[----:B---3--:R-:W-:Y:S01]  /*1e370*/  IMAD R0, R0, c[0x0][0x538], RZ ;  /* 0x00014e0000007a24 */ /* 0x008fe200078e02ff */
[----:B------:R-:W-:Y:S04]  /*1e380*/  BSSY B1, `(.L_x_2003) ;  /* 0x00000c5000017945 */ /* 0x000fe80003800000 */
[----:B----4-:R-:W-:-:S04]  /*1e390*/  IADD3 R9, R0, R9, RZ ;  /* 0x0000000900097210 */ /* 0x010fc80007ffe0ff */
[----:B--2---:R-:W-:-:S13]  /*1e3a0*/  ISETP.GT.AND P0, PT, R9, R14, PT ;  /* 0x0000000e0900720c */ /* 0x004fda0003f04270 */
[----:B------:R-:W-:Y:S05]  /*1e3b0*/  @P0 BRA `(.L_x_2004) ;  /* 0x0000025000000947 */ /* 0x000fea0003800000 */
.L_x_2008:
        /* <DEDUP_REMOVED lines=8> */
[----:B-1----:R-:W-:Y:S01]  /*1e440*/  @!P0 MOV R4, 0x4 ;  /* 0x0000000400048802 */ /* 0x002fe20000000f00 */
        /* <DEDUP_REMOVED lines=8> */
.L_x_2051:
        /* <DEDUP_REMOVED lines=16> */
.L_x_2052:
[----:B--2---:R-:W-:-:S05]  /*1e5d0*/  IMAD R0, R0, c[0x0][0x538], RZ ;  /* 0x00014e0000007a24 */ /* 0x004fca00078e02ff */
[----:B------:R-:W-:-:S04]  /*1e5e0*/  IADD3 R9, R0, R9, RZ ;  /* 0x0000000900097210 */ /* 0x000fc80007ffe0ff */
[----:B------:R-:W-:-:S13]  /*1e5f0*/  ISETP.GT.AND P0, PT, R9, R14, PT ;  /* 0x0000000e0900720c */ /* 0x000fda0003f04270 */
[----:B-1----:R-:W-:Y:S05]  /*1e600*/  @!P0 BRA `(.L_x_2008) ;  /* 0xfffffdb000008947 */ /* 0x002fea000383ffff */
.L_x_2004:
[----:B------:R-:W-:-:S05]  /*1e610*/  IADD3 R15, -R0, R9, RZ ;  /* 0x00000009000f7210 */ /* 0x000fca0007ffe1ff */
[----:B------:R-:W-:-:S05]  /*1e620*/  IMAD R0, R4, c[0x0][0x538], R15 ;  /* 0x00014e0004007a24 */ /* 0x000fca00078e020f */
[----:B------:R-:W-:Y:S01]  /*1e630*/  ISETP.GT.AND P0, PT, R0, R14, PT ;  /* 0x0000000e0000720c */ /* 0x000fe20003f04270 */
[----:B------:R-:W-:-:S12]  /*1e640*/  BRA.DIV ~URZ, `(.L_x_2009) ;  /* 0x000022627f007947 */ /* 0x000fd8000b800000 */
[----:B------:R-:W-:-:S04]  /*1e650*/  VOTE.ANY R5, PT, !P0 ;  /* 0x0000000000057806 */ /* 0x000fc800040e0100 */
.L_x_2053:
[----:B------:R-:W2:Y:S02]  /*1e660*/  POPC R0, R5 ;  /* 0x0000000500007309 */ /* 0x000ea40000000000 */
[----:B--2---:R-:W-:Y:S01]  /*1e670*/  IADD3 R239, R0, R239, RZ ;  /* 0x000000ef00ef7210 */ /* 0x004fe20007ffe0ff */
[----:B------:R-:W-:Y:S05]  /*1e680*/  BRA.DIV ~URZ, `(.L_x_2010) ;  /* 0x000022727f007947 */ /* 0x000fea000b800000 */
[----:B------:R2:W3:Y:S04]  /*1e690*/  SHFL.IDX PT, R9, R7, R0, 0x1f ;  /* 0x00001f0007097589 */ /* 0x0004e800000e0000 */
[----:B------:R2:W4:Y:S02]  /*1e6a0*/  SHFL.IDX PT, R8, R8, R0, 0x1f ;  /* 0x00001f0008087589 */ /* 0x00052400000e0000 */
.L_x_2054:
[----:B------:R-:W-:Y:S01]  /*1e6b0*/  ISETP.NE.AND P0, PT, R5, RZ, PT ;  /* 0x000000ff0500720c */ /* 0x000fe20003f05270 */
[----:B------:R-:W-:-:S12]  /*1e6c0*/  BSSY B0, `(.L_x_2011) ;  /* 0x0000005000007945 */ /* 0x000fd80003800000 */
[----:B------:R-:W-:Y:S05]  /*1e6d0*/  @!P0 BRA `(.L_x_2012) ;  /* 0x0000003000008947 */ /* 0x000fea0003800000 */
[----:B--2---:R-:W-:Y:S01]  /*1e6e0*/  IADD3 R0, R0, -0x1, RZ ;  /* 0xffffffff00007810 */ /* 0x004fe20007ffe0ff */
[----:B------:R-:W-:Y:S05]  /*1e6f0*/  BRA.DIV ~URZ, `(.L_x_2013) ;  /* 0x000022f27f007947 */ /* 0x000fea000b800000 */
[----:B------:R2:W1:Y:S02]  /*1e700*/  SHFL.IDX PT, R16, R4, R0, 0x1f ;  /* 0x00001f0004107589 */ /* 0x00046400000e0000 */
.L_x_2012:
[----:B------:R-:W-:Y:S05]  /*1e710*/  BSYNC B0 ;  /* 0x0000000000007941 */ /* 0x000fea0003800000 */
.L_x_2011:
[----:B-12---:R-:W-:Y:S01]  /*1e720*/  IMAD R0, R16, c[0x0][0x538], R15 ;  /* 0x00014e0010007a24 */ /* 0x006fe200078e020f */
[----:B----4-:R-:W-:Y:S01]  /*1e730*/  ISETP.NE.AND P0, PT, R8, 0x1, PT ;  /* 0x000000010800780c */ /* 0x010fe20003f05270 */
[----:B------:R-:W-:Y:S03]  /*1e740*/  BSSY B0, `(.L_x_2014) ;  /* 0x0000080000007945 */ /* 0x000fe60003800000 */
[----:B------:R1:W-:Y:S01]  /*1e750*/  STL [R1+0xa8], R0 ;  /* 0x0000a80001007387 */ /* 0x0003e20000100800 */
[----:B------:R-:W-:-:S08]  /*1e760*/  IADD3 R7, -R0, R14, RZ ;  /* 0x0000000e00077210 */ /* 0x000fd00007ffe1ff */
[----:B------:R-:W-:Y:S05]  /*1e770*/  @!P0 BRA `(.L_x_2015) ;  /* 0x000003d000008947 */ /* 0x000fea0003800000 */
[-C--:B---3--:R-:W-:Y:S02]  /*1e780*/  IABS R4, R9.reuse ;  /* 0x0000000900047213 */ /* 0x088fe40000000000 */
[----:B------:R-:W-:Y:S02]  /*1e790*/  IABS R5, R8 ;  /* 0x0000000800057213 */ /* 0x000fe40000000000 */
[----:B------:R-:W2:Y:S01]  /*1e7a0*/  I2F.RP R2, R4 ;  /* 0x0000000400027306 */ /* 0x000ea20000209400 */
[----:B------:R-:W-:-:S07]  /*1e7b0*/  IABS R12, R9 ;  /* 0x00000009000c7213 */ /* 0x000fce0000000000 */
[----:B------:R-:W-:Y:S08]  /*1e7c0*/  I2F.RP R13, R5 ;  /* 0x00000005000d7306 */ /* 0x000ff00000209400 */
[----:B--2---:R-:W2:Y:S02]  /*1e7d0*/  MUFU.RCP R2, R2 ;  /* 0x0000000200027308 */ /* 0x004ea40000001000 */
[----:B--2---:R-:W-:-:S06]  /*1e7e0*/  IADD3 R2, R2, 0xffffffe, RZ ;  /* 0x0ffffffe02027810 */ /* 0x004fcc0007ffe0ff */
[----:B------:R-:W2:Y:S02]  /*1e7f0*/  F2I.FTZ.U32.TRUNC.NTZ R3, R2 ;  /* 0x0000000200037305 */ /* 0x000ea4000021f000 */
[----:B-12---:R-:W-:Y:S02]  /*1e800*/  IMAD.MOV R0, RZ, RZ, -R3 ;  /* 0x000000ffff007224 */ /* 0x006fe400078e0a03 */
[----:B------:R-:W-:Y:S02]  /*1e810*/  IMAD.MOV.U32 R2, RZ, RZ, RZ ;  /* 0x000000ffff027224 */ /* 0x000fe400078e00ff */
[----:B------:R-:W-:Y:S01]  /*1e820*/  IMAD.MOV.U32 R10, RZ, RZ, R0 ;  /* 0x000000ffff0a7224 */ /* 0x000fe200078e0000 */
[----:B------:R-:W-:-:S03]  /*1e830*/  IABS R0, R7 ;  /* 0x0000000700007213 */ /* 0x000fc60000000000 */
[----:B------:R-:W-:-:S04]  /*1e840*/  IMAD R10, R10, R4, RZ ;  /* 0x000000040a0a7224 */ /* 0x000fc800078e02ff */
[----:B------:R-:W-:-:S04]  /*1e850*/  IMAD.HI.U32 R10, R3, R10, R2 ;  /* 0x0000000a030a7227 */ /* 0x000fc800078e0002 */
[----:B------:R-:W-:Y:S02]  /*1e860*/  IMAD.MOV.U32 R2, RZ, RZ, R0 ;  /* 0x000000ffff027224 */ /* 0x000fe400078e0000 */
[----:B------:R-:W-:-:S05]  /*1e870*/  IMAD.MOV R0, RZ, RZ, -R12 ;  /* 0x000000ffff007224 */ /* 0x000fca00078e0a0c */
[----:B------:R-:W-:Y:S01]  /*1e880*/  MOV R3, R0 ;  /* 0x0000000000037202 */ /* 0x000fe20000000f00 */
        /* <DEDUP_REMOVED lines=42> */
[----:B------:R-:W-:Y:S01]  /*1eb30*/  IMAD R238, R3, 0x10000, R8 ;  /* 0x0001000003ee7824 */ /* 0x000fe200078e0208 */
[----:B------:R-:W-:Y:S05]  /*1eb40*/  BRA `(.L_x_2016) ;  /* 0x000003f000007947 */ /* 0x000fea0003800000 */
.L_x_2015:
[----:B------:R-:W-:-:S04]  /*1eb50*/  IMAD.MOV.U32 R4, RZ, RZ, 0x4 ;  /* 0x00000004ff047424 */ /* 0x000fc800078e00ff */
[----:B------:R-:W-:-:S06]  /*1eb60*/  IMAD.WIDE R4, R239, R4, c[0x0][0x590] ;  /* 0x00016400ef047625 */ /* 0x000fcc00078e0204 */
[----:B------:R-:W2:Y:S01]  /*1eb70*/  LDG.E R4, [R4.64] ;  /* 0x0000000c04047981 */ /* 0x000ea2000c1e1900 */
[----:B------:R-:W-:Y:S01]  /*1eb80*/  IABS R8, R7 ;  /* 0x0000000700087213 */ /* 0x000fe20000000000 */
[----:B--23--:R-:W-:-:S05]  /*1eb90*/  IMAD R10, R4, R9, RZ ;  /* 0x00000009040a7224 */ /* 0x00cfca00078e02ff */
[-C--:B------:R-:W-:Y:S02]  /*1eba0*/  IABS R5, R10.reuse ;  /* 0x0000000a00057213 */ /* 0x080fe40000000000 */
[----:B------:R-:W-:Y:S02]  /*1ebb0*/  IABS R12, R10 ;  /* 0x0000000a000c7213 */ /* 0x000fe40000000000 */
[----:B------:R-:W2:Y:S08]  /*1ebc0*/  I2F.RP R2, R5 ;  /* 0x0000000500027306 */ /* 0x000eb00000209400 */
[----:B--2---:R-:W2:Y:S02]  /*1ebd0*/  MUFU.RCP R2, R2 ;  /* 0x0000000200027308 */ /* 0x004ea40000001000 */
[----:B--2---:R-:W-:-:S06]  /*1ebe0*/  IADD3 R2, R2, 0xffffffe, RZ ;  /* 0x0ffffffe02027810 */ /* 0x004fcc0007ffe0ff */
[----:B------:R-:W2:Y:S02]  /*1ebf0*/  F2I.FTZ.U32.TRUNC.NTZ R3, R2 ;  /* 0x0000000200037305 */ /* 0x000ea4000021f000 */
[----:B-12---:R-:W-:Y:S02]  /*1ec00*/  IMAD.MOV R0, RZ, RZ, -R3 ;  /* 0x000000ffff007224 */ /* 0x006fe400078e0a03 */
[----:B------:R-:W-:Y:S02]  /*1ec10*/  IMAD.MOV.U32 R2, RZ, RZ, RZ ;  /* 0x000000ffff027224 */ /* 0x000fe400078e00ff */
[----:B------:R-:W-:-:S04]  /*1ec20*/  IMAD R0, R0, R5, RZ ;  /* 0x0000000500007224 */ /* 0x000fc800078e02ff */
        /* <DEDUP_REMOVED lines=12> */
[----:B------:R-:W-:-:S04]  /*1ecf0*/  IMAD.MOV.U32 R2, RZ, RZ, R0 ;  /* 0x000000ffff027224 */ /* 0x000fc800078e0000 */
[----:B------:R-:W-:Y:S01]  /*1ed00*/  @!P1 IMAD.MOV R2, RZ, RZ, -R2 ;  /* 0x000000ffff029224 */ /* 0x000fe200078e0a02 */
[----:B------:R-:W-:-:S05]  /*1ed10*/  @!P0 LOP3.LUT R2, RZ, R10, RZ, 0x33, !PT ;  /* 0x0000000aff028212 */ /* 0x000fca00078e33ff */
[----:B------:R-:W-:Y:S02]  /*1ed20*/  IMAD R12, R4, R2, RZ ;  /* 0x00000002040c7224 */ /* 0x000fe400078e02ff */
[----:B------:R-:W-:-:S03]  /*1ed30*/  IMAD.MOV R2, RZ, RZ, -R2 ;  /* 0x000000ffff027224 */ /* 0x000fc600078e0a02 */
[----:B------:R-:W-:Y:S01]  /*1ed40*/  IADD3 R0, -R12, c[0x0][0x538], RZ ;  /* 0x00014e000c007a10 */ /* 0x000fe20007ffe1ff */
[----:B------:R-:W-:Y:S02]  /*1ed50*/  IMAD R7, R10, R2, R7 ;  /* 0x000000020a077224 */ /* 0x000fe400078e0207 */
[----:B------:R-:W-:Y:S01]  /*1ed60*/  IMAD.MOV.U32 R2, RZ, RZ, RZ ;  /* 0x000000ffff027224 */ /* 0x000fe200078e00ff */
[----:B------:R-:W-:-:S04]  /*1ed70*/  IMNMX R0, R4, R0, PT ;  /* 0x0000000004007217 */ /* 0x000fc80003800200 */
[-C--:B------:R-:W-:Y:S02]  /*1ed80*/  IABS R4, R0.reuse ;  /* 0x0000000000047213 */ /* 0x080fe40000000000 */
[----:B------:R-:W-:Y:S02]  /*1ed90*/  IABS R10, R0 ;  /* 0x00000000000a7213 */ /* 0x000fe40000000000 */
[----:B------:R-:W1:Y:S08]  /*1eda0*/  I2F.RP R3, R4 ;  /* 0x0000000400037306 */ /* 0x000e700000209400 */
[----:B-1----:R-:W1:Y:S02]  /*1edb0*/  MUFU.RCP R3, R3 ;  /* 0x0000000300037308 */ /* 0x002e640000001000 */
[----:B-1----:R-:W-:-:S06]  /*1edc0*/  IADD3 R3, R3, 0xffffffe, RZ ;  /* 0x0ffffffe03037810 */ /* 0x002fcc0007ffe0ff */
[----:B------:R-:W1:Y:S02]  /*1edd0*/  F2I.FTZ.U32.TRUNC.NTZ R3, R3 ;  /* 0x0000000300037305 */ /* 0x000e64000021f000 */
[----:B-1----:R-:W-:-:S05]  /*1ede0*/  IADD3 R5, RZ, -R3, RZ ;  /* 0x80000003ff057210 */ /* 0x002fca0007ffe0ff */
[----:B------:R-:W-:Y:S01]  /*1edf0*/  IMAD.MOV.U32 R8, RZ, RZ, R5 ;  /* 0x000000ffff087224 */ /* 0x000fe200078e0005 */
[----:B------:R-:W-:-:S03]  /*1ee00*/  IABS R5, R7 ;  /* 0x0000000700057213 */ /* 0x000fc60000000000 */
[----:B------:R-:W-:-:S04]  /*1ee10*/  IMAD R8, R8, R4, RZ ;  /* 0x0000000408087224 */ /* 0x000fc800078e02ff */
        /* <DEDUP_REMOVED lines=18> */
.L_x_2016:
[----:B------:R-:W-:Y:S05]  /*1ef40*/  BSYNC B0 ;  /* 0x0000000000007941 */ /* 0x000fea0003800000 */
.L_x_2014:
[----:B------:R-:W-:-:S04]  /*1ef50*/  LOP3.LUT R2, RZ, R2, RZ, 0x33, !PT ;  /* 0x00000002ff027212 */ /* 0x000fc800078e33ff */
[----:B------:R-:W-:-:S05]  /*1ef60*/  IADD3 R0, R2, R9, RZ ;  /* 0x0000000902007210 */ /* 0x000fca0007ffe0ff */
[----:B------:R1:W-:Y:S01]  /*1ef70*/  STL [R1+0xc0], R0 ;  /* 0x0000c00001007387 */ /* 0x0003e20000100800 */
[----:B------:R-:W-:Y:S05]  /*1ef80*/  BRA `(.L_x_2017) ;  /* 0x0000004000007947 */ /* 0x000fea0003800000 */
.L_x_2005:
[----:B------:R2:W-:Y:S01]  /*1ef90*/  STL [R1+0xa8], R14 ;  /* 0x0000a80e01007387 */ /* 0x0005e20000100800 */
[----:B------:R-:W-:Y:S02]  /*1efa0*/  MOV R238, RZ ;  /* 0x000000ff00ee7202 */ /* 0x000fe40000000f00 */
[----:B------:R-:W-:Y:S01]  /*1efb0*/  MOV R239, c[0x0][0x53c] ;  /* 0x00014f0000ef7a02 */ /* 0x000fe20000000f00 */
[----:B------:R2:W-:Y:S04]  /*1efc0*/  STL [R1+0xc0], RZ ;  /* 0x0000c0ff01007387 */ /* 0x0005e80000100800 */
.L_x_2017:
[----:B------:R-:W-:Y:S05]  /*1efd0*/  BSYNC B1 ;  /* 0x0000000000017941 */ /* 0x000fea0003800000 */
.L_x_2003:
[----:B------:R-:W3:Y:S04]  /*1efe0*/  LDL R2, [R1+0xa8] ;  /* 0x0000a80001027983 */ /* 0x000ee80000100800 */
[----:B-1----:R-:W4:Y:S01]  /*1eff0*/  LDL R0, [R1+0xc0] ;  /* 0x0000c00001007983 */ /* 0x002f220000100800 */
[----:B------:R-:W-:Y:S03]  /*1f000*/  WARPSYNC 0xffffffff ;  /* 0xffffffff00007948 */ /* 0x000fe60003800000 */
[----:B------:R-:W-:Y:S01]  /*1f010*/  BAR.SYNC.DEFER_BLOCKING 0x4, 0x100 ;  /* 0x0104000000007b1d */ /* 0x000fe20000010000 */
[----:B------:R-:W-:Y:S01]  /*1f020*/  ISETP.NE.AND P0, PT, R17, RZ, PT ;  /* 0x000000ff1100720c */ /* 0x000fe20003f05270 */
[----:B--2---:R-:W-:Y:S01]  /*1f030*/  IMAD.MOV.U32 R14, RZ, RZ, R238 ;  /* 0x000000ffff0e7224 */ /* 0x004fe200078e00ee */
[----:B------:R-:W-:-:S11]  /*1f040*/  MOV R15, R239 ;  /* 0x000000ef000f7202 */ /* 0x000fd60000000f00 */
[----:B---3--:R-:W-:Y:S01]  /*1f050*/  @!P0 IMAD.MOV.U32 R236, RZ, RZ, R2 ;  /* 0x000000ffffec8224 */ /* 0x008fe200078e0002 */
[----:B----4-:R-:W-:-:S03]  /*1f060*/  MOV R13, R0 ;  /* 0x00000000000d7202 */ /* 0x010fc60000000f00 */
[----:B------:R-:W-:-:S05]  /*1f070*/  IMAD.MOV.U32 R12, RZ, RZ, R236 ;  /* 0x000000ffff0c7224 */ /* 0x000fca00078e00ec */
[----:B------:R1:W-:Y:S04]  /*1f080*/  @!P0 STS.128 [0x20080], R12 ;  /* 0x0200800cff008388 */ /* 0x0003e80000000c00 */
[----:B------:R-:W-:Y:S06]  /*1f090*/  BAR.ARV 0x5, 0x100 ;  /* 0x0144000000007b1d */ /* 0x000fec0000002000 */
.L_x_1998:
[----:B------:R-:W-:-:S13]  /*1f0a0*/  ISETP.GE.AND P0, PT, R239, c[0x0][0x53c], PT ;  /* 0x00014f00ef007a0c */ /* 0x000fda0003f06270 */
[----:B-12---:R-:W-:Y:S01]  /*1f0b0*/  @P0 CALL.REL.NOINC `(.L_x_2018) ;  /* 0x0000001000000944 */ /* 0x006fe20003c00000 */
[----:B------:R-:W-:Y:S05]  /*1f0c0*/  BRA `(.L_x_2019) ;  /* 0xfffe310000007947 */ /* 0x000fea000383ffff */
.L_x_2018:
[----:B------:R-:W-:Y:S05]  /*1f0d0*/  EXIT ;  /* 0x000000000000794d */ /* 0x000fea0003800000 */
.L_x_1816:
[----:B------:R-:W-:Y:S01]  /*1f0e0*/  IMAD.MOV.U32 R0, RZ, RZ, R5 ;  /* 0x000000ffff007224 */ /* 0x000fe200078e0005 */
[----:B------:R-:W-:Y:S02]  /*1f0f0*/  MOV R3, 0x1 ;  /* 0x0000000100037802 */ /* 0x000fe40000000f00 */
[----:B------:R-:W-:Y:S02]  /*1f100*/  MOV R2, 0x1f120 ;  /* 0x0001f12000027802 */ /* 0x000fe40000000f00 */
[----:B------:R-:W-:Y:S05]  /*1f110*/  CALL.REL.NOINC `($__internal_40_$__cuda_sm70_shflsync_up_p) ;  /* 0x0000c17000007944 */ /* 0x000fea0003c00000 */
[----:B------:R-:W-:Y:S01]  /*1f120*/  MOV R0, R4 ;  /* 0x0000000400007202 */ /* 0x000fe20000000f00 */
[----:B------:R-:W-:Y:S05]  /*1f130*/  BRA `(.L_x_2020) ;  /* 0xfffe139000007947 */ /* 0x000fea000383ffff */
.L_x_1817:
[----:B------:R-:W-:Y:S01]  /*1f140*/  IMAD.MOV.U32 R0, RZ, RZ, R5 ;  /* 0x000000ffff007224 */ /* 0x000fe200078e0005 */
[----:B------:R-:W-:Y:S02]  /*1f150*/  MOV R3, 0x2 ;  /* 0x0000000200037802 */ /* 0x000fe40000000f00 */
[----:B------:R-:W-:Y:S02]  /*1f160*/  MOV R2, 0x1f180 ;  /* 0x0001f18000027802 */ /* 0x000fe40000000f00 */
[----:B------:R-:W-:Y:S05]  /*1f170*/  CALL.REL.NOINC `($__internal_40_$__cuda_sm70_shflsync_up_p) ;  /* 0x0000c11000007944 */ /* 0x000fea0003c00000 */
[----:B------:R-:W-:Y:S01]  /*1f180*/  SEL R4, R4, RZ, P4 ;  /* 0x000000ff04047207 */ /* 0x000fe20002000000 */
[----:B------:R-:W-:Y:S01]  /*1f190*/  IMAD.MOV.U32 R3, RZ, RZ, 0x4 ;  /* 0x00000004ff037424 */ /* 0x000fe200078e00ff */
[----:B------:R-:W-:-:S03]  /*1f1a0*/  MOV R2, 0x1f1d0 ;  /* 0x0001f1d000027802 */ /* 0x000fc60000000f00 */
[----:B------:R-:W-:Y:S02]  /*1f1b0*/  IMAD.IADD R0, R5, 0x1, R4 ;  /* 0x0000000105007824 */ /* 0x000fe400078e0204 */
        /* <DEDUP_REMOVED lines=13> */
[----:B------:R-:W-:Y:S02]  /*1f290*/  MOV R10, 0x1f ;  /* 0x0000001f000a7802 */ /* 0x000fe40000000f00 */
[----:B------:R-:W-:Y:S01]  /*1f2a0*/  MOV R172, 0xffffffff ;  /* 0xffffffff00ac7802 */ /* 0x000fe20000000f00 */
[----:B------:R-:W-:Y:S01]  /*1f2b0*/  IMAD.IADD R4, R0, 0x1, R4 ;  /* 0x0000000100047824 */ /* 0x000fe200078e0204 */
[----:B------:R-:W-:-:S03]  /*1f2c0*/  MOV R2, 0x1f2f0 ;  /* 0x0001f2f000027802 */ /* 0x000fc60000000f00 */
[----:B------:R-:W-:Y:S02]  /*1f2d0*/  IMAD.MOV.U32 R12, RZ, RZ, R4 ;  /* 0x000000ffff0c7224 */ /* 0x000fe400078e0004 */
[----:B------:R-:W-:Y:S05]  /*1f2e0*/  CALL.REL.NOINC `($__internal_39_$__cuda_sm70_shflsync_idx_p) ;  /* 0x0000bf6000007944 */ /* 0x000fea0003c00000 */
[----:B------:R-:W-:Y:S01]  /*1f2f0*/  MOV R0, R13 ;  /* 0x0000000d00007202 */ /* 0x000fe20000000f00 */
[----:B------:R-:W-:Y:S05]  /*1f300*/  BRA `(.L_x_2021) ;  /* 0xfffe12c000007947 */ /* 0x000fea000383ffff */
.L_x_1819:
[----:B------:R-:W-:Y:S02]  /*1f310*/  SEL R0, RZ, 0x1, P0 ;  /* 0x00000001ff007807 */ /* 0x000fe40000000000 */
[----:B------:R-:W-:Y:S02]  /*1f320*/  MOV R2, 0x1f340 ;  /* 0x0001f34000027802 */ /* 0x000fe40000000f00 */
[----:B------:R-:W-:Y:S05]  /*1f330*/  CALL.REL.NOINC `($__internal_41_$__cuda_sm70_votesync_ballot) ;  /* 0x0000bfb000007944 */ /* 0x000fea0003c00000 */
[----:B------:R-:W-:Y:S01]  /*1f340*/  MOV R5, R0 ;  /* 0x0000000000057202 */ /* 0x000fe20000000f00 */
[----:B------:R-:W-:Y:S05]  /*1f350*/  BRA `(.L_x_2022) ;  /* 0xfffe130000007947 */ /* 0x000fea000383ffff */
.L_x_1820:
[----:B------:R-:W-:Y:S01]  /*1f360*/  IMAD.MOV.U32 R12, RZ, RZ, R9 ;  /* 0x000000ffff0c7224 */ /* 0x000fe200078e0009 */
[----:B------:R-:W-:Y:S01]  /*1f370*/  MOV R3, 0x1f ;  /* 0x0000001f00037802 */ /* 0x000fe20000000f00 */
[----:B------:R-:W-:Y:S01]  /*1f380*/  IMAD.MOV.U32 R172, RZ, RZ, -0x1 ;  /* 0xffffffffffac7424 */ /* 0x000fe200078e00ff */
[----:B------:R-:W-:Y:S02]  /*1f390*/  MOV R2, 0x1f3b0 ;  /* 0x0001f3b000027802 */ /* 0x000fe40000000f00 */
[----:B------:R-:W-:Y:S05]  /*1f3a0*/  CALL.REL.NOINC `($__internal_39_$__cuda_sm70_shflsync_idx_p) ;  /* 0x0000bea000007944 */ /* 0x000fea0003c00000 */
[----:B------:R-:W-:Y:S01]  /*1f3b0*/  IMAD.MOV.U32 R14, RZ, RZ, R13 ;  /* 0x000000ffff0e7224 */ /* 0x000fe200078e000d */
[----:B------:R-:W-:Y:S01]  /*1f3c0*/  MOV R12, R8 ;  /* 0x00000008000c7202 */ /* 0x000fe20000000f00 */
[----:B------:R-:W-:Y:S01]  /*1f3d0*/  IMAD.MOV.U32 R0, RZ, RZ, RZ ;  /* 0x000000ffff007224 */ /* 0x000fe200078e00ff */
[----:B------:R-:W-:Y:S01]  /*1f3e0*/  MOV R3, 0x1f ;  /* 0x0000001f00037802 */ /* 0x000fe20000000f00 */
[----:B------:R-:W-:Y:S01]  /*1f3f0*/  IMAD.MOV.U32 R172, RZ, RZ, -0x1 ;  /* 0xffffffffffac7424 */ /* 0x000fe200078e00ff */
[----:B------:R-:W-:-:S02]  /*1f400*/  MOV R2, 0x1f420 ;  /* 0x0001f42000027802 */ /* 0x000fc40000000f00 */
[----:B------:R-:W-:Y:S05]  /*1f410*/  CALL.REL.NOINC `($__internal_39_$__cuda_sm70_shflsync_idx_p) ;  /* 0x0000be3000007944 */ /* 0x000fea0003c00000 */
[----:B------:R-:W-:Y:S01]  /*1f420*/  MOV R9, R13 ;  /* 0x0000000d00097202 */ /* 0x000fe20000000f00 */
[----:B------:R-:W-:Y:S05]  /*1f430*/  BRA `(.L_x_2023) ;  /* 0xfffe128000007947 */ /* 0x000fea000383ffff */
.L_x_1823:
[----:B------:R-:W-:Y:S01]  /*1f440*/  IMAD.MOV.U32 R12, RZ, RZ, R4 ;  /* 0x000000ffff0c7224 */ /* 0x000fe200078e0004 */
[----:B------:R-:W-:Y:S01]  /*1f450*/  MOV R3, 0x1f ;  /* 0x0000001f00037802 */ /* 0x000fe20000000f00 */
[----:B------:R-:W-:Y:S01]  /*1f460*/  IMAD.MOV.U32 R172, RZ, RZ, -0x1 ;  /* 0xffffffffffac7424 */ /* 0x000fe200078e00ff */
[----:B------:R-:W-:-:S02]  /*1f470*/  MOV R2, 0x1f490 ;  /* 0x0001f49000027802 */ /* 0x000fc40000000f00 */
[----:B--23--:R-:W-:Y:S05]  /*1f480*/  CALL.REL.NOINC `($__internal_39_$__cuda_sm70_shflsync_idx_p) ;  /* 0x0000bdc000007944 */ /* 0x00cfea0003c00000 */
[----:B------:R-:W-:Y:S01]  /*1f490*/  MOV R0, R13 ;  /* 0x0000000d00007202 */ /* 0x000fe20000000f00 */
[----:B------:R-:W-:Y:S05]  /*1f4a0*/  BRA `(.L_x_1822) ;  /* 0xfffe127000007947 */ /* 0x000fea000383ffff */
.L_x_1894:
[----:B-1----:R-:W-:Y:S01]  /*1f4b0*/  IMAD.MOV.U32 R12, RZ, RZ, R17 ;  /* 0x000000ffff0c7224 */ /* 0x002fe200078e0011 */
[----:B------:R-:W-:Y:S01]  /*1f4c0*/  MOV R3, 0x181f ;  /* 0x0000181f00037802 */ /* 0x000fe20000000f00 */
[----:B------:R-:W-:Y:S01]  /*1f4d0*/  IMAD.MOV.U32 R10, RZ, RZ, RZ ;  /* 0x000000ffff0a7224 */ /* 0x000fe200078e00ff */
[----:B------:R-:W-:-:S02]  /*1f4e0*/  MOV R172, 0xffffffff ;  /* 0xffffffff00ac7802 */ /* 0x000fc40000000f00 */
[----:B------:R-:W-:Y:S02]  /*1f4f0*/  MOV R2, 0x1f510 ;  /* 0x0001f51000027802 */ /* 0x000fe40000000f00 */
[----:B------:R-:W-:Y:S05]  /*1f500*/  CALL.REL.NOINC `($__internal_39_$__cuda_sm70_shflsync_idx_p) ;  /* 0x0000bd4000007944 */ /* 0x000fea0003c00000 */
[----:B------:R-:W-:Y:S01]  /*1f510*/  MOV R4, R13 ;  /* 0x0000000d00047202 */ /* 0x000fe20000000f00 */
[----:B------:R-:W-:Y:S05]  /*1f520*/  BRA `(.L_x_2024) ;  /* 0xfffeb61000007947 */ /* 0x000fea000383ffff */
.L_x_1895:
[----:B------:R-:W-:Y:S01]  /*1f530*/  IMAD.MOV.U32 R12, RZ, RZ, R20 ;  /* 0x000000ffff0c7224 */ /* 0x000fe200078e0014 */
[----:B------:R-:W-:Y:S01]  /*1f540*/  MOV R3, 0x181f ;  /* 0x0000181f00037802 */ /* 0x000fe20000000f00 */
[----:B------:R-:W-:Y:S01]  /*1f550*/  IMAD.MOV.U32 R10, RZ, RZ, RZ ;  /* 0x000000ffff0a7224 */ /* 0x000fe200078e00ff */
[----:B------:R-:W-:Y:S02]  /*1f560*/  MOV R172, 0xffffffff ;  /* 0xffffffff00ac7802 */ /* 0x000fe40000000f00 */
[----:B------:R-:W-:Y:S02]  /*1f570*/  MOV R2, 0x1f590 ;  /* 0x0001f59000027802 */ /* 0x000fe40000000f00 */
[----:B-12---:R-:W-:Y:S05]  /*1f580*/  CALL.REL.NOINC `($__internal_39_$__cuda_sm70_shflsync_idx_p) ;  /* 0x0000bcc000007944 */ /* 0x006fea0003c00000 */
[----:B------:R-:W-:Y:S01]  /*1f590*/  MOV R0, R13 ;  /* 0x0000000d00007202 */ /* 0x000fe20000000f00 */
[----:B------:R-:W-:Y:S05]  /*1f5a0*/  BRA `(.L_x_2025) ;  /* 0xfffeb5b000007947 */ /* 0x000fea000383ffff */
.L_x_1898:
[----:B--2---:R-:W-:Y:S01]  /*1f5b0*/  IMAD.MOV.U32 R12, RZ, RZ, R17 ;  /* 0x000000ffff0c7224 */ /* 0x004fe200078e0011 */
[----:B------:R-:W-:Y:S01]  /*1f5c0*/  MOV R3, 0x181f ;  /* 0x0000181f00037802 */ /* 0x000fe20000000f00 */
[----:B------:R-:W-:Y:S01]  /*1f5d0*/  IMAD.MOV.U32 R10, RZ, RZ, 0x1 ;  /* 0x00000001ff0a7424 */ /* 0x000fe200078e00ff */
[----:B------:R-:W-:-:S02]  /*1f5e0*/  MOV R172, 0xffffffff ;  /* 0xffffffff00ac7802 */ /* 0x000fc40000000f00 */
[----:B------:R-:W-:Y:S02]  /*1f5f0*/  MOV R2, 0x1f610 ;  /* 0x0001f61000027802 */ /* 0x000fe40000000f00 */
[----:B-1-34-:R-:W-:Y:S05]  /*1f600*/  CALL.REL.NOINC `($__internal_39_$__cuda_sm70_shflsync_idx_p) ;  /* 0x0000bc4000007944 */ /* 0x01afea0003c00000 */
[----:B------:R-:W-:Y:S01]  /*1f610*/  IMAD.MOV.U32 R4, RZ, RZ, R13 ;  /* 0x000000ffff047224 */ /* 0x000fe200078e000d */
[----:B------:R-:W-:Y:S01]  /*1f620*/  MOV R12, R20 ;  /* 0x00000014000c7202 */ /* 0x000fe20000000f00 */
[----:B------:R-:W-:Y:S01]  /*1f630*/  IMAD.MOV.U32 R10, RZ, RZ, 0x1 ;  /* 0x00000001ff0a7424 */ /* 0x000fe200078e00ff */
[----:B------:R-:W-:Y:S01]  /*1f640*/  MOV R3, 0x181f ;  /* 0x0000181f00037802 */ /* 0x000fe20000000f00 */
[----:B------:R-:W-:Y:S01]  /*1f650*/  IMAD.MOV.U32 R172, RZ, RZ, -0x1 ;  /* 0xffffffffffac7424 */ /* 0x000fe200078e00ff */
[----:B------:R-:W-:Y:S02]  /*1f660*/  MOV R2, 0x1f680 ;  /* 0x0001f68000027802 */ /* 0x000fe40000000f00 */
[----:B------:R-:W-:Y:S05]  /*1f670*/  CALL.REL.NOINC `($__internal_39_$__cuda_sm70_shflsync_idx_p) ;  /* 0x0000bbd000007944 */ /* 0x000fea0003c00000 */
[----:B------:R-:W-:Y:S01]  /*1f680*/  MOV R0, R13 ;  /* 0x0000000d00007202 */ /* 0x000fe20000000f00 */
[----:B------:R-:W-:Y:S05]  /*1f690*/  BRA `(.L_x_2026) ;  /* 0xfffeb66000007947 */ /* 0x000fea000383ffff */
.L_x_1901:
[----:B-1----:R-:W-:Y:S01]  /*1f6a0*/  IMAD.MOV.U32 R12, RZ, RZ, R17 ;  /* 0x000000ffff0c7224 */ /* 0x002fe200078e0011 */
[----:B------:R-:W-:Y:S01]  /*1f6b0*/  MOV R3, 0x181f ;  /* 0x0000181f00037802 */ /* 0x000fe20000000f00 */
[----:B------:R-:W-:Y:S01]  /*1f6c0*/  IMAD.MOV.U32 R10, RZ, RZ, 0x2 ;  /* 0x00000002ff0a7424 */ /* 0x000fe200078e00ff */
[----:B------:R-:W-:Y:S02]  /*1f6d0*/  MOV R172, 0xffffffff ;  /* 0xffffffff00ac7802 */ /* 0x000fe40000000f00 */
[----:B------:R-:W-:-:S02]  /*1f6e0*/  MOV R2, 0x1f700 ;  /* 0x0001f70000027802 */ /* 0x000fc40000000f00 */
[----:B--234-:R-:W-:Y:S05]  /*1f6f0*/  CALL.REL.NOINC `($__internal_39_$__cuda_sm70_shflsync_idx_p) ;  /* 0x0000bb5000007944 */ /* 0x01cfea0003c00000 */
[----:B------:R-:W-:Y:S01]  /*1f700*/  MOV R4, R13 ;  /* 0x0000000d00047202 */ /* 0x000fe20000000f00 */
[----:B------:R-:W-:Y:S05]  /*1f710*/  BRA `(.L_x_2027) ;  /* 0xfffeb77000007947 */ /* 0x000fea000383ffff */
.L_x_1902:
[----:B------:R-:W-:Y:S01]  /*1f720*/  IMAD.MOV.U32 R12, RZ, RZ, R20 ;  /* 0x000000ffff0c7224 */ /* 0x000fe200078e0014 */
[----:B------:R-:W-:Y:S01]  /*1f730*/  MOV R3, 0x181f ;  /* 0x0000181f00037802 */ /* 0x000fe20000000f00 */
[----:B------:R-:W-:Y:S01]  /*1f740*/  IMAD.MOV.U32 R10, RZ, RZ, 0x2 ;  /* 0x00000002ff0a7424 */ /* 0x000fe200078e00ff */
[----:B------:R-:W-:-:S02]  /*1f750*/  MOV R172, 0xffffffff ;  /* 0xffffffff00ac7802 */ /* 0x000fc40000000f00 */
[----:B------:R-:W-:Y:S02]  /*1f760*/  MOV R2, 0x1f780 ;  /* 0x0001f78000027802 */ /* 0x000fe40000000f00 */
[----:B-1234-:R-:W-:Y:S05]  /*1f770*/  CALL.REL.NOINC `($__internal_39_$__cuda_sm70_shflsync_idx_p) ;  /* 0x0000bad000007944 */ /* 0x01efea0003c00000 */
[----:B------:R-:W-:Y:S01]  /*1f780*/  MOV R0, R13 ;  /* 0x0000000d00007202 */ /* 0x000fe20000000f00 */
[----:B------:R-:W-:Y:S05]  /*1f790*/  BRA `(.L_x_2028) ;  /* 0xfffeb71000007947 */ /* 0x000fea000383ffff */
.L_x_1905:
[----:B-1----:R-:W-:Y:S01]  /*1f7a0*/  IMAD.MOV.U32 R12, RZ, RZ, R17 ;  /* 0x000000ffff0c7224 */ /* 0x002fe200078e0011 */
[----:B------:R-:W-:Y:S01]  /*1f7b0*/  MOV R3, 0x181f ;  /* 0x0000181f00037802 */ /* 0x000fe20000000f00 */
[----:B------:R-:W-:Y:S01]  /*1f7c0*/  IMAD.MOV.U32 R10, RZ, RZ, 0x3 ;  /* 0x00000003ff0a7424 */ /* 0x000fe200078e00ff */
[----:B------:R-:W-:Y:S02]  /*1f7d0*/  MOV R172, 0xffffffff ;  /* 0xffffffff00ac7802 */ /* 0x000fe40000000f00 */
[----:B------:R-:W-:Y:S02]  /*1f7e0*/  MOV R2, 0x1f800 ;  /* 0x0001f80000027802 */ /* 0x000fe40000000f00 */
[----:B--234-:R-:W-:Y:S05]  /*1f7f0*/  CALL.REL.NOINC `($__internal_39_$__cuda_sm70_shflsync_idx_p) ;  /* 0x0000ba5000007944 */ /* 0x01cfea0003c00000 */
[----:B------:R-:W-:Y:S01]  /*1f800*/  IMAD.MOV.U32 R4, RZ, RZ, R13 ;  /* 0x000000ffff047224 */ /* 0x000fe200078e000d */
[----:B------:R-:W-:Y:S01]  /*1f810*/  MOV R12, R20 ;  /* 0x00000014000c7202 */ /* 0x000fe20000000f00 */
[----:B------:R-:W-:Y:S01]  /*1f820*/  IMAD.MOV.U32 R10, RZ, RZ, 0x3 ;  /* 0x00000003ff0a7424 */ /* 0x000fe200078e00ff */
[----:B------:R-:W-:Y:S01]  /*1f830*/  MOV R3, 0x181f ;  /* 0x0000181f00037802 */ /* 0x000fe20000000f00 */
[----:B------:R-:W-:Y:S01]  /*1f840*/  IMAD.MOV.U32 R172, RZ, RZ, -0x1 ;  /* 0xffffffffffac7424 */ /* 0x000fe200078e00ff */
[----:B------:R-:W-:-:S02]  /*1f850*/  MOV R2, 0x1f870 ;  /* 0x0001f87000027802 */ /* 0x000fc40000000f00 */
[----:B------:R-:W-:Y:S05]  /*1f860*/  CALL.REL.NOINC `($__internal_39_$__cuda_sm70_shflsync_idx_p) ;  /* 0x0000b9e000007944 */ /* 0x000fea0003c00000 */
[----:B------:R-:W-:Y:S01]  /*1f870*/  MOV R0, R13 ;  /* 0x0000000d00007202 */ /* 0x000fe20000000f00 */
[----:B------:R-:W-:Y:S05]  /*1f880*/  BRA `(.L_x_2029) ;  /* 0xfffeb7c000007947 */ /* 0x000fea000383ffff */
.L_x_1957:
[----:B------:R-:W-:Y:S01]  /*1f890*/  IMAD.MOV.U32 R2, RZ, RZ, R229 ;  /* 0x000000ffff027224 */ /* 0x000fe200078e00e5 */
[----:B------:R-:W-:-:S02]  /*1f8a0*/  MOV R4, 0x2 ;  /* 0x0000000200047802 */ /* 0x000fc40000000f00 */
[----:B------:R-:W-:Y:S02]  /*1f8b0*/  MOV R3, 0x1f8d0 ;  /* 0x0001f8d000037802 */ /* 0x000fe40000000f00 */
[----:B------:R-:W-:Y:S05]  /*1f8c0*/  CALL.REL.NOINC `($__internal_38_$__cuda_sm70_shflsync_bfly_p) ;  /* 0x0000b93000007944 */ /* 0x000fea0003c00000 */
[----:B------:R-:W-:Y:S01]  /*1f8d0*/  MOV R0, R4 ;  /* 0x0000000400007202 */ /* 0x000fe20000000f00 */
[----:B------:R-:W-:Y:S05]  /*1f8e0*/  BRA `(.L_x_2030) ;  /* 0xffff98f000007947 */ /* 0x000fea000383ffff */
.L_x_1958:
[----:B------:R-:W-:Y:S01]  /*1f8f0*/  IMAD.MOV.U32 R2, RZ, RZ, R0 ;  /* 0x000000ffff027224 */ /* 0x000fe200078e0000 */
[----:B------:R-:W-:Y:S02]  /*1f900*/  MOV R4, 0x1 ;  /* 0x0000000100047802 */ /* 0x000fe40000000f00 */
[----:B------:R-:W-:Y:S02]  /*1f910*/  MOV R3, 0x1f930 ;  /* 0x0001f93000037802 */ /* 0x000fe40000000f00 */
[----:B-1----:R-:W-:Y:S05]  /*1f920*/  CALL.REL.NOINC `($__internal_38_$__cuda_sm70_shflsync_bfly_p) ;  /* 0x0000b8d000007944 */ /* 0x002fea0003c00000 */
[----:B------:R-:W-:Y:S01]  /*1f930*/  FADD.FTZ R0, R0, R4 ;  /* 0x0000000400007221 */ /* 0x000fe20000010000 */
[----:B------:R-:W-:Y:S02]  /*1f940*/  MOV R2, R230 ;  /* 0x000000e600027202 */ /* 0x000fe40000000f00 */
[----:B------:R-:W-:Y:S02]  /*1f950*/  MOV R4, 0x2 ;  /* 0x0000000200047802 */ /* 0x000fe40000000f00 */
[----:B------:R-:W-:Y:S02]  /*1f960*/  MOV R3, 0x1f980 ;  /* 0x0001f98000037802 */ /* 0x000fe40000000f00 */
[----:B------:R-:W-:Y:S05]  /*1f970*/  CALL.REL.NOINC `($__internal_38_$__cuda_sm70_shflsync_bfly_p) ;  /* 0x0000b88000007944 */ /* 0x000fea0003c00000 */
[----:B------:R-:W-:Y:S01]  /*1f980*/  FADD.FTZ R230, R230, R4 ;  /* 0x00000004e6e67221 */ /* 0x000fe20000010000 */
[----:B------:R-:W-:-:S02]  /*1f990*/  MOV R4, 0x1 ;  /* 0x0000000100047802 */ /* 0x000fc40000000f00 */
[----:B------:R-:W-:Y:S02]  /*1f9a0*/  MOV R3, 0x1f9d0 ;  /* 0x0001f9d000037802 */ /* 0x000fe40000000f00 */
[----:B------:R-:W-:Y:S02]  /*1f9b0*/  MOV R2, R230 ;  /* 0x000000e600027202 */ /* 0x000fe40000000f00 */
[----:B------:R-:W-:Y:S05]  /*1f9c0*/  CALL.REL.NOINC `($__internal_38_$__cuda_sm70_shflsync_bfly_p) ;  /* 0x0000b83000007944 */ /* 0x000fea0003c00000 */
[----:B------:R-:W-:Y:S01]  /*1f9d0*/  MOV R3, R4 ;  /* 0x0000000400037202 */ /* 0x000fe20000000f00 */
[----:B------:R-:W-:Y:S05]  /*1f9e0*/  BRA `(.L_x_2031) ;  /* 0xffff986000007947 */ /* 0x000fea000383ffff */
.L_x_1965:
[----:B--234-:R-:W-:Y:S01]  /*1f9f0*/  IMAD.MOV.U32 R12, RZ, RZ, R15 ;  /* 0x000000ffff0c7224 */ /* 0x01cfe200078e000f */
[----:B------:R-:W-:Y:S01]  /*1fa00*/  MOV R3, 0x181f ;  /* 0x0000181f00037802 */ /* 0x000fe20000000f00 */
[----:B------:R-:W-:Y:S01]  /*1fa10*/  IMAD.MOV.U32 R10, RZ, RZ, RZ ;  /* 0x000000ffff0a7224 */ /* 0x000fe200078e00ff */
[----:B------:R-:W-:Y:S02]  /*1fa20*/  MOV R172, 0xffffffff ;  /* 0xffffffff00ac7802 */ /* 0x000fe40000000f00 */
[----:B------:R-:W-:Y:S02]  /*1fa30*/  MOV R2, 0x1fa50 ;  /* 0x0001fa5000027802 */ /* 0x000fe40000000f00 */
[----:B-1----:R-:W-:Y:S05]  /*1fa40*/  CALL.REL.NOINC `($__internal_39_$__cuda_sm70_shflsync_idx_p) ;  /* 0x0000b80000007944 */ /* 0x002fea0003c00000 */
[----:B------:R-:W-:Y:S01]  /*1fa50*/  MOV R7, R13 ;  /* 0x0000000d00077202 */ /* 0x000fe20000000f00 */
[----:B------:R-:W-:Y:S05]  /*1fa60*/  BRA `(.L_x_2032) ;  /* 0xffffb46000007947 */ /* 0x000fea000383ffff */
.L_x_1966:
[----:B------:R-:W-:Y:S01]  /*1fa70*/  IMAD.MOV.U32 R12, RZ, RZ, R17 ;  /* 0x000000ffff0c7224 */ /* 0x000fe200078e0011 */
[----:B------:R-:W-:Y:S01]  /*1fa80*/  MOV R3, 0x181f ;  /* 0x0000181f00037802 */ /* 0x000fe20000000f00 */
[----:B------:R-:W-:Y:S01]  /*1fa90*/  IMAD.MOV.U32 R10, RZ, RZ, RZ ;  /* 0x000000ffff0a7224 */ /* 0x000fe200078e00ff */
[----:B------:R-:W-:-:S02]  /*1faa0*/  MOV R172, 0xffffffff ;  /* 0xffffffff00ac7802 */ /* 0x000fc40000000f00 */
[----:B------:R-:W-:Y:S02]  /*1fab0*/  MOV R2, 0x1fad0 ;  /* 0x0001fad000027802 */ /* 0x000fe40000000f00 */
[----:B-123--:R-:W-:Y:S05]  /*1fac0*/  CALL.REL.NOINC `($__internal_39_$__cuda_sm70_shflsync_idx_p) ;  /* 0x0000b78000007944 */ /* 0x00efea0003c00000 */
[----:B------:R-:W-:Y:S01]  /*1fad0*/  MOV R0, R13 ;  /* 0x0000000d00007202 */ /* 0x000fe20000000f00 */
[----:B------:R-:W-:Y:S05]  /*1fae0*/  BRA `(.L_x_2033) ;  /* 0xffffb40000007947 */ /* 0x000fea000383ffff */
.L_x_1969:
[----:B--2---:R-:W-:Y:S01]  /*1faf0*/  IMAD.MOV.U32 R12, RZ, RZ, R15 ;  /* 0x000000ffff0c7224 */ /* 0x004fe200078e000f */
[----:B------:R-:W-:Y:S01]  /*1fb00*/  MOV R3, 0x181f ;  /* 0x0000181f00037802 */ /* 0x000fe20000000f00 */
[----:B------:R-:W-:Y:S01]  /*1fb10*/  IMAD.MOV.U32 R10, RZ, RZ, 0x1 ;  /* 0x00000001ff0a7424 */ /* 0x000fe200078e00ff */
[----:B------:R-:W-:Y:S02]  /*1fb20*/  MOV R172, 0xffffffff ;  /* 0xffffffff00ac7802 */ /* 0x000fe40000000f00 */
[----:B------:R-:W-:Y:S02]  /*1fb30*/  MOV R2, 0x1fb50 ;  /* 0x0001fb5000027802 */ /* 0x000fe40000000f00 */
[----:B-1-34-:R-:W-:Y:S05]  /*1fb40*/  CALL.REL.NOINC `($__internal_39_$__cuda_sm70_shflsync_idx_p) ;  /* 0x0000b70000007944 */ /* 0x01afea0003c00000 */
        /* <DEDUP_REMOVED lines=9> */
.L_x_1972:
[----:B--2---:R-:W-:Y:S01]  /*1fbe0*/  IMAD.MOV.U32 R12, RZ, RZ, R15 ;  /* 0x000000ffff0c7224 */ /* 0x004fe200078e000f */
[----:B------:R-:W-:Y:S01]  /*1fbf0*/  MOV R3, 0x181f ;  /* 0x0000181f00037802 */ /* 0x000fe20000000f00 */
[----:B------:R-:W-:Y:S01]  /*1fc00*/  IMAD.MOV.U32 R10, RZ, RZ, 0x2 ;  /* 0x00000002ff0a7424 */ /* 0x000fe200078e00ff */
[----:B------:R-:W-:-:S02]  /*1fc10*/  MOV R172, 0xffffffff ;  /* 0xffffffff00ac7802 */ /* 0x000fc40000000f00 */
[----:B------:R-:W-:Y:S02]  /*1fc20*/  MOV R2, 0x1fc40 ;  /* 0x0001fc4000027802 */ /* 0x000fe40000000f00 */
[----:B-1-34-:R-:W-:Y:S05]  /*1fc30*/  CALL.REL.NOINC `($__internal_39_$__cuda_sm70_shflsync_idx_p) ;  /* 0x0000b61000007944 */ /* 0x01afea0003c00000 */
[----:B------:R-:W-:Y:S01]  /*1fc40*/  MOV R7, R13 ;  /* 0x0000000d00077202 */ /* 0x000fe20000000f00 */
[----:B------:R-:W-:Y:S05]  /*1fc50*/  BRA `(.L_x_2035) ;  /* 0xffffb5e000007947 */ /* 0x000fea000383ffff */
.L_x_1973:
[----:B--2---:R-:W-:Y:S01]  /*1fc60*/  IMAD.MOV.U32 R12, RZ, RZ, R17 ;  /* 0x000000ffff0c7224 */ /* 0x004fe200078e0011 */
[----:B------:R-:W-:Y:S01]  /*1fc70*/  MOV R3, 0x181f ;  /* 0x0000181f00037802 */ /* 0x000fe20000000f00 */
[----:B------:R-:W-:Y:S01]  /*1fc80*/  IMAD.MOV.U32 R10, RZ, RZ, 0x2 ;  /* 0x00000002ff0a7424 */ /* 0x000fe200078e00ff */
[----:B------:R-:W-:Y:S02]  /*1fc90*/  MOV R172, 0xffffffff ;  /* 0xffffffff00ac7802 */ /* 0x000fe40000000f00 */
[----:B------:R-:W-:Y:S02]  /*1fca0*/  MOV R2, 0x1fcc0 ;  /* 0x0001fcc000027802 */ /* 0x000fe40000000f00 */
[----:B-1-34-:R-:W-:Y:S05]  /*1fcb0*/  CALL.REL.NOINC `($__internal_39_$__cuda_sm70_shflsync_idx_p) ;  /* 0x0000b59000007944 */ /* 0x01afea0003c00000 */
[----:B------:R-:W-:Y:S01]  /*1fcc0*/  MOV R0, R13 ;  /* 0x0000000d00007202 */ /* 0x000fe20000000f00 */
[----:B------:R-:W-:Y:S05]  /*1fcd0*/  BRA `(.L_x_2036) ;  /* 0xffffb58000007947 */ /* 0x000fea000383ffff */
.L_x_1976:
[----:B-1----:R-:W-:Y:S01]  /*1fce0*/  IMAD.MOV.U32 R12, RZ, RZ, R15 ;  /* 0x000000ffff0c7224 */ /* 0x002fe200078e000f */
[----:B------:R-:W-:Y:S01]  /*1fcf0*/  MOV R3, 0x181f ;  /* 0x0000181f00037802 */ /* 0x000fe20000000f00 */
[----:B------:R-:W-:Y:S01]  /*1fd00*/  IMAD.MOV.U32 R10, RZ, RZ, 0x3 ;  /* 0x00000003ff0a7424 */ /* 0x000fe200078e00ff */
[----:B------:R-:W-:-:S02]  /*1fd10*/  MOV R172, 0xffffffff ;  /* 0xffffffff00ac7802 */ /* 0x000fc40000000f00 */
[----:B------:R-:W-:Y:S02]  /*1fd20*/  MOV R2, 0x1fd40 ;  /* 0x0001fd4000027802 */ /* 0x000fe40000000f00 */
[----:B--234-:R-:W-:Y:S05]  /*1fd30*/  CALL.REL.NOINC `($__internal_39_$__cuda_sm70_shflsync_idx_p) ;  /* 0x0000b51000007944 */ /* 0x01cfea0003c00000 */
        /* <DEDUP_REMOVED lines=9> */
.L_x_1978:
[----:B------:R-:W-:Y:S01]  /*1fdd0*/  IMAD.MOV.U32 R12, RZ, RZ, R7 ;  /* 0x000000ffff0c7224 */ /* 0x000fe200078e0007 */
[----:B------:R-:W-:Y:S01]  /*1fde0*/  MOV R3, 0x1c1f ;  /* 0x00001c1f00037802 */ /* 0x000fe20000000f00 */
[----:B------:R-:W-:Y:S01]  /*1fdf0*/  IMAD.MOV.U32 R10, RZ, RZ, RZ ;  /* 0x000000ffff0a7224 */ /* 0x000fe200078e00ff */
[----:B------:R-:W-:Y:S02]  /*1fe00*/  MOV R172, 0xffffffff ;  /* 0xffffffff00ac7802 */ /* 0x000fe40000000f00 */
[----:B------:R-:W-:-:S02]  /*1fe10*/  MOV R2, 0x1fe30 ;  /* 0x0001fe3000027802 */ /* 0x000fc40000000f00 */
[----:B------:R-:W-:Y:S05]  /*1fe20*/  CALL.REL.NOINC `($__internal_39_$__cuda_sm70_shflsync_idx_p) ;  /* 0x0000b42000007944 */ /* 0x000fea0003c00000 */
[----:B------:R-:W-:Y:S01]  /*1fe30*/  MOV R4, R13 ;  /* 0x0000000d00047202 */ /* 0x000fe20000000f00 */
[----:B------:R-:W-:Y:S05]  /*1fe40*/  BRA `(.L_x_2038) ;  /* 0xffffb95000007947 */ /* 0x000fea000383ffff */
.L_x_1979:
[----:B------:R-:W-:Y:S01]  /*1fe50*/  IMAD.MOV.U32 R12, RZ, RZ, R5 ;  /* 0x000000ffff0c7224 */ /* 0x000fe200078e0005 */
[----:B------:R-:W-:Y:S01]  /*1fe60*/  MOV R3, 0x1c1f ;  /* 0x00001c1f00037802 */ /* 0x000fe20000000f00 */
[----:B------:R-:W-:Y:S01]  /*1fe70*/  IMAD.MOV.U32 R10, RZ, RZ, RZ ;  /* 0x000000ffff0a7224 */ /* 0x000fe200078e00ff */
[----:B------:R-:W-:-:S02]  /*1fe80*/  MOV R172, 0xffffffff ;  /* 0xffffffff00ac7802 */ /* 0x000fc40000000f00 */
[----:B------:R-:W-:Y:S02]  /*1fe90*/  MOV R2, 0x1feb0 ;  /* 0x0001feb000027802 */ /* 0x000fe40000000f00 */
[----:B-12---:R-:W-:Y:S05]  /*1fea0*/  CALL.REL.NOINC `($__internal_39_$__cuda_sm70_shflsync_idx_p) ;  /* 0x0000b3a000007944 */ /* 0x006fea0003c00000 */
[----:B------:R-:W-:Y:S01]  /*1feb0*/  MOV R0, R13 ;  /* 0x0000000d00007202 */ /* 0x000fe20000000f00 */
[----:B------:R-:W-:Y:S05]  /*1fec0*/  BRA `(.L_x_2039) ;  /* 0xffffb8f000007947 */ /* 0x000fea000383ffff */
.L_x_1982:
        /* <DEDUP_REMOVED lines=15> */
.L_x_1986:
[----:B------:R-:W-:Y:S01]  /*1ffc0*/  IMAD.MOV.U32 R12, RZ, RZ, R14 ;  /* 0x000000ffff0c7224 */ /* 0x000fe200078e000e */
[----:B------:R-:W-:Y:S01]  /*1ffd0*/  MOV R3, 0x181f ;  /* 0x0000181f00037802 */ /* 0x000fe20000000f00 */
[----:B------:R-:W-:Y:S01]  /*1ffe0*/  IMAD.MOV.U32 R10, RZ, RZ, RZ ;  /* 0x000000ffff0a7224 */ /* 0x000fe200078e00ff */
[----:B------:R-:W-:-:S02]  /*1fff0*/  MOV R172, 0xffffffff ;  /* 0xffffffff00ac7802 */ /* 0x000fc40000000f00 */
[----:B------:R-:W-:Y:S02]  /*20000*/  MOV R2, 0x20020 ;  /* 0x0002002000027802 */ /* 0x000fe40000000f00 */
[----:B---3--:R-:W-:Y:S05]  /*20010*/  CALL.REL.NOINC `($__internal_39_$__cuda_sm70_shflsync_idx_p) ;  /* 0x0000b23000007944 */ /* 0x008fea0003c00000 */
[----:B------:R-:W-:Y:S01]  /*20020*/  MOV R7, R13 ;  /* 0x0000000d00077202 */ /* 0x000fe20000000f00 */
[----:B------:R-:W-:Y:S05]  /*20030*/  BRA `(.L_x_2041) ;  /* 0xffffd94000007947 */ /* 0x000fea000383ffff */
.L_x_1987:
[----:B------:R-:W-:Y:S01]  /*20040*/  IMAD.MOV.U32 R12, RZ, RZ, R17 ;  /* 0x000000ffff0c7224 */ /* 0x000fe200078e0011 */
[----:B------:R-:W-:Y:S01]  /*20050*/  MOV R3, 0x181f ;  /* 0x0000181f00037802 */ /* 0x000fe20000000f00 */
[----:B------:R-:W-:Y:S01]  /*20060*/  IMAD.MOV.U32 R10, RZ, RZ, RZ ;  /* 0x000000ffff0a7224 */ /* 0x000fe200078e00ff */
[----:B------:R-:W-:Y:S02]  /*20070*/  MOV R172, 0xffffffff ;  /* 0xffffffff00ac7802 */ /* 0x000fe40000000f00 */
[----:B------:R-:W-:Y:S02]  /*20080*/  MOV R2, 0x200a0 ;  /* 0x000200a000027802 */ /* 0x000fe40000000f00 */
[----:B-123--:R-:W-:Y:S05]  /*20090*/  CALL.REL.NOINC `($__internal_39_$__cuda_sm70_shflsync_idx_p) ;  /* 0x0000b1b000007944 */ /* 0x00efea0003c00000 */
[----:B------:R-:W-:Y:S01]  /*200a0*/  MOV R0, R13 ;  /* 0x0000000d00007202 */ /* 0x000fe20000000f00 */
[----:B------:R-:W-:Y:S05]  /*200b0*/  BRA `(.L_x_2042) ;  /* 0xffffd8e000007947 */ /* 0x000fea000383ffff */
.L_x_1990:
        /* <DEDUP_REMOVED lines=15> */
.L_x_1993:
        /* <DEDUP_REMOVED lines=8> */
.L_x_1994:
[----:B-1----:R-:W-:Y:S01]  /*20230*/  IMAD.MOV.U32 R12, RZ, RZ, R17 ;  /* 0x000000ffff0c7224 */ /* 0x002fe200078e0011 */
[----:B------:R-:W-:Y:S01]  /*20240*/  MOV R3, 0x181f ;  /* 0x0000181f00037802 */ /* 0x000fe20000000f00 */
[----:B------:R-:W-:Y:S01]  /*20250*/  IMAD.MOV.U32 R10, RZ, RZ, 0x2 ;  /* 0x00000002ff0a7424 */ /* 0x000fe200078e00ff */
[----:B------:R-:W-:-:S02]  /*20260*/  MOV R172, 0xffffffff ;  /* 0xffffffff00ac7802 */ /* 0x000fc40000000f00 */
[----:B------:R-:W-:Y:S02]  /*20270*/  MOV R2, 0x20290 ;  /* 0x0002029000027802 */ /* 0x000fe40000000f00 */
[----:B--234-:R-:W-:Y:S05]  /*20280*/  CALL.REL.NOINC `($__internal_39_$__cuda_sm70_shflsync_idx_p) ;  /* 0x0000afc000007944 */ /* 0x01cfea0003c00000 */
[----:B------:R-:W-:Y:S01]  /*20290*/  MOV R0, R13 ;  /* 0x0000000d00007202 */ /* 0x000fe20000000f00 */
[----:B------:R-:W-:Y:S05]  /*202a0*/  BRA `(.L_x_2045) ;  /* 0xffffda6000007947 */ /* 0x000fea000383ffff */
.L_x_1997:
        /* <DEDUP_REMOVED lines=15> */
.L_x_1999:
[----:B------:R-:W-:Y:S01]  /*203a0*/  IMAD.MOV.U32 R12, RZ, RZ, R145 ;  /* 0x000000ffff0c7224 */ /* 0x000fe200078e0091 */
[----:B------:R-:W-:Y:S01]  /*203b0*/  MOV R3, 0x1f ;  /* 0x0000001f00037802 */ /* 0x000fe20000000f00 */
[----:B------:R-:W-:Y:S01]  /*203c0*/  IMAD.MOV.U32 R10, RZ, RZ, RZ ;  /* 0x000000ffff0a7224 */ /* 0x000fe200078e00ff */
[----:B------:R-:W-:-:S02]  /*203d0*/  MOV R172, 0xffffffff ;  /* 0xffffffff00ac7802 */ /* 0x000fc40000000f00 */
[----:B------:R-:W-:Y:S02]  /*203e0*/  MOV R2, 0x20400 ;  /* 0x0002040000027802 */ /* 0x000fe40000000f00 */
[----:B------:R-:W-:Y:S05]  /*203f0*/  CALL.REL.NOINC `($__internal_39_$__cuda_sm70_shflsync_idx_p) ;  /* 0x0000ae5000007944 */ /* 0x000fea0003c00000 */
[----:B------:R-:W-:Y:S01]  /*20400*/  MOV R14, R13 ;  /* 0x0000000d000e7202 */ /* 0x000fe20000000f00 */
[----:B------:R-:W-:Y:S05]  /*20410*/  BRA `(.L_x_2047) ;  /* 0xffffdd1000007947 */ /* 0x000fea000383ffff */
.L_x_2000:
[----:B------:R-:W-:Y:S01]  /*20420*/  IMAD.MOV.U32 R12, RZ, RZ, R145 ;  /* 0x000000ffff0c7224 */ /* 0x000fe200078e0091 */
[----:B------:R-:W-:Y:S01]  /*20430*/  MOV R3, 0x1f ;  /* 0x0000001f00037802 */ /* 0x000fe20000000f00 */
[----:B------:R-:W-:Y:S01]  /*20440*/  IMAD.MOV.U32 R10, RZ, RZ, 0x1 ;  /* 0x00000001ff0a7424 */ /* 0x000fe200078e00ff */
[----:B------:R-:W-:Y:S02]  /*20450*/  MOV R172, 0xffffffff ;  /* 0xffffffff00ac7802 */ /* 0x000fe40000000f00 */
[----:B------:R-:W-:Y:S02]  /*20460*/  MOV R2, 0x20480 ;  /* 0x0002048000027802 */ /* 0x000fe40000000f00 */
[----:B-12---:R-:W-:Y:S05]  /*20470*/  CALL.REL.NOINC `($__internal_39_$__cuda_sm70_shflsync_idx_p) ;  /* 0x0000add000007944 */ /* 0x006fea0003c00000 */
[----:B------:R-:W-:Y:S01]  /*20480*/  MOV R9, R13 ;  /* 0x0000000d00097202 */ /* 0x000fe20000000f00 */
[----:B------:R-:W-:Y:S05]  /*20490*/  BRA `(.L_x_2048) ;  /* 0xffffdcb000007947 */ /* 0x000fea000383ffff */
.L_x_2001:
[----:B------:R-:W-:Y:S02]  /*204a0*/  MOV R3, 0x1 ;  /* 0x0000000100037802 */ /* 0x000fe40000000f00 */
[----:B------:R-:W-:Y:S02]  /*204b0*/  MOV R2, 0x204d0 ;  /* 0x000204d000027802 */ /* 0x000fe40000000f00 */
[----:B-1234-:R-:W-:Y:S05]  /*204c0*/  CALL.REL.NOINC `($__internal_40_$__cuda_sm70_shflsync_up_p) ;  /* 0x0000adc000007944 */ /* 0x01efea0003c00000 */
[----:B------:R-:W-:Y:S05]  /*204d0*/  BRA `(.L_x_2049) ;  /* 0xffffdd9000007947 */ /* 0x000fea000383ffff */
.L_x_2002:
[----:B------:R-:W-:Y:S02]  /*204e0*/  MOV R3, 0x2 ;  /* 0x0000000200037802 */ /* 0x000fe40000000f00 */
[----:B------:R-:W-:-:S02]  /*204f0*/  MOV R2, 0x20510 ;  /* 0x0002051000027802 */ /* 0x000fc40000000f00 */
[----:B--2-4-:R-:W-:Y:S05]  /*20500*/  CALL.REL.NOINC `($__internal_40_$__cuda_sm70_shflsync_up_p) ;  /* 0x0000ad8000007944 */ /* 0x014fea0003c00000 */
        /* <DEDUP_REMOVED lines=25> */
.L_x_2006:
[----:B------:R-:W-:Y:S02]  /*206a0*/  MOV R3, 0x1 ;  /* 0x0000000100037802 */ /* 0x000fe40000000f00 */
[----:B------:R-:W-:Y:S02]  /*206b0*/  MOV R2, 0x206d0 ;  /* 0x000206d000027802 */ /* 0x000fe40000000f00 */
[----:B------:R-:W-:Y:S05]  /*206c0*/  CALL.REL.NOINC `($__internal_40_$__cuda_sm70_shflsync_up_p) ;  /* 0x0000abc000007944 */ /* 0x000fea0003c00000 */
[----:B------:R-:W-:Y:S01]  /*206d0*/  MOV R2, R4 ;  /* 0x0000000400027202 */ /* 0x000fe20000000f00 */
[----:B------:R-:W-:Y:S05]  /*206e0*/  BRA `(.L_x_2051) ;  /* 0xffffdde000007947 */ /* 0x000fea000383ffff */
.L_x_2007:
        /* <DEDUP_REMOVED lines=28> */
.L_x_2009:
[----:B------:R-:W-:Y:S02]  /*208b0*/  SEL R0, RZ, 0x1, P0 ;  /* 0x00000001ff007807 */ /* 0x000fe40000000000 */
[----:B------:R-:W-:Y:S02]  /*208c0*/  MOV R2, 0x208e0 ;  /* 0x000208e000027802 */ /* 0x000fe40000000f00 */
[----:B-1----:R-:W-:Y:S05]  /*208d0*/  CALL.REL.NOINC `($__internal_41_$__cuda_sm70_votesync_ballot) ;  /* 0x0000aa1000007944 */ /* 0x002fea0003c00000 */
[----:B------:R-:W-:Y:S01]  /*208e0*/  MOV R5, R0 ;  /* 0x0000000000057202 */ /* 0x000fe20000000f00 */
[----:B------:R-:W-:Y:S05]  /*208f0*/  BRA `(.L_x_2053) ;  /* 0xffffdd6000007947 */ /* 0x000fea000383ffff */
.L_x_2010:
[----:B------:R-:W-:Y:S01]  /*20900*/  IMAD.MOV.U32 R12, RZ, RZ, R7 ;  /* 0x000000ffff0c7224 */ /* 0x000fe200078e0007 */
[----:B------:R-:W-:Y:S01]  /*20910*/  MOV R3, 0x1f ;  /* 0x0000001f00037802 */ /* 0x000fe20000000f00 */
[----:B------:R-:W-:Y:S01]  /*20920*/  IMAD.MOV.U32 R10, RZ, RZ, R0 ;  /* 0x000000ffff0a7224 */ /* 0x000fe200078e0000 */
[----:B------:R-:W-:Y:S02]  /*20930*/  MOV R172, 0xffffffff ;  /* 0xffffffff00ac7802 */ /* 0x000fe40000000f00 */
[----:B------:R-:W-:Y:S02]  /*20940*/  MOV R2, 0x20960 ;  /* 0x0002096000027802 */ /* 0x000fe40000000f00 */
[----:B-1----:R-:W-:Y:S05]  /*20950*/  CALL.REL.NOINC `($__internal_39_$__cuda_sm70_shflsync_idx_p) ;  /* 0x0000a8f000007944 */ /* 0x002fea0003c00000 */
[----:B------:R-:W-:Y:S01]  /*20960*/  IMAD.MOV.U32 R9, RZ, RZ, R13 ;  /* 0x000000ffff097224 */ /* 0x000fe200078e000d */
[----:B------:R-:W-:Y:S01]  /*20970*/  MOV R12, R8 ;  /* 0x00000008000c7202 */ /* 0x000fe20000000f00 */
[----:B------:R-:W-:Y:S01]  /*20980*/  IMAD.MOV.U32 R10, RZ, RZ, R0 ;  /* 0x000000ffff0a7224 */ /* 0x000fe200078e0000 */
[----:B------:R-:W-:Y:S01]  /*20990*/  MOV R3, 0x1f ;  /* 0x0000001f00037802 */ /* 0x000fe20000000f00 */
[----:B------:R-:W-:Y:S01]  /*209a0*/  IMAD.MOV.U32 R172, RZ, RZ, -0x1 ;  /* 0xffffffffffac7424 */ /* 0x000fe200078e00ff */
[----:B------:R-:W-:-:S02]  /*209b0*/  MOV R2, 0x209d0 ;  /* 0x000209d000027802 */ /* 0x000fc40000000f00 */
[----:B------:R-:W-:Y:S05]  /*209c0*/  CALL.REL.NOINC `($__internal_39_$__cuda_sm70_shflsync_idx_p) ;  /* 0x0000a88000007944 */ /* 0x000fea0003c00000 */
[----:B------:R-:W-:Y:S01]  /*209d0*/  MOV R8, R13 ;  /* 0x0000000d00087202 */ /* 0x000fe20000000f00 */
[----:B------:R-:W-:Y:S05]  /*209e0*/  BRA `(.L_x_2054) ;  /* 0xffffdcc000007947 */ /* 0x000fea000383ffff */
.L_x_2013:
[----:B------:R-:W-:Y:S01]  /*209f0*/  IMAD.MOV.U32 R12, RZ, RZ, R4 ;  /* 0x000000ffff0c7224 */ /* 0x000fe200078e0004 */
[----:B------:R-:W-:Y:S01]  /*20a00*/  MOV R3, 0x1f ;  /* 0x0000001f00037802 */ /* 0x000fe20000000f00 */
[----:B------:R-:W-:Y:S01]  /*20a10*/  IMAD.MOV.U32 R10, RZ, RZ, R0 ;  /* 0x000000ffff0a7224 */ /* 0x000fe200078e0000 */
[----:B------:R-:W-:-:S02]  /*20a20*/  MOV R172, 0xffffffff ;  /* 0xffffffff00ac7802 */ /* 0x000fc40000000f00 */
[----:B------:R-:W-:Y:S02]  /*20a30*/  MOV R2, 0x20a50 ;  /* 0x00020a5000027802 */ /* 0x000fe40000000f00 */
[----:B-1-34-:R-:W-:Y:S05]  /*20a40*/  CALL.REL.NOINC `($__internal_39_$__cuda_sm70_shflsync_idx_p) ;  /* 0x0000a80000007944 */ /* 0x01afea0003c00000 */
[----:B------:R-:W-:Y:S01]  /*20a50*/  MOV R16, R13 ;  /* 0x0000000d00107202 */ /* 0x000fe20000000f00 */
[----:B------:R-:W-:Y:S05]  /*20a60*/  BRA `(.L_x_2012) ;  /* 0xffffdca000007947 */ /* 0x000fea000383ffff */
        .type           $_ZN7cutlass13device_kernelIN5flash19enable_sm80_to_sm89INS1_16FlashAttnFwdSm80INS1_25CollectiveMainloopFwdSm80ILi8ELi1ELb0EN4cute5tupleIJNS5_1CILi128EEENS7_ILi48EEENS7_ILi256EEEEEELi256ENS_6half_tEfNS_4arch4Sm80ELb0ELb1ELb1ELb1ELb0ELb1ELb1ELb1EEENS1_21CollectiveEpilogueFwdINS6_IJS8_SA_S9_EEENS6_IJNS7_ILi1EEESI_SI_EEESC_SE_Li256ELb1ELb1ELb1ELb0EEENS1_36VarlenDynamicPersistentTileSchedulerILi128ELi48ELi256ELi256ELb1ELb1ELb0ELb1ELb0ELb1EEEEEEEEEvNT_6ParamsE$_ZZN5flash25CollectiveMainloopFwdSm80ILi8ELi1ELb0EN4cute5tupleIJNS1_1CILi128EEENS3_ILi48EEENS3_ILi256EEEEEELi256EN7cutlass6half_tEfNS8_4arch4Sm80ELb0ELb1ELb1ELb1ELb0ELb1ELb1ELb1EE3mmaINS_16FlashAttnFwdSm80ISC_NS_21CollectiveEpilogueFwdINS2_IJS4_S6_S5_EEENS2_IJNS3_ILi1EEESH_SH_EEES9_SB_Li256ELb1ELb1ELb1ELb0EEENS_36VarlenDynamicPersistentTileSchedulerILi128ELi48ELi256ELi256ELb1ELb1ELb0ELb1ELb0ELb1EEEE13SharedStorageENS1_6TensorINS1_11ArrayEngineIfLm128EEENS1_6LayoutINS2_IJNS2_IJNS3_ILi2EEESS_EEESH_NS3_ILi32EEEEEENS2_IJNS2_IJSH_SS_EEENS3_ILi0EEENS3_ILi4EEEEEEEEEENS_7SoftmaxILi2ELi0EEEEEbRKNSC_6ParamsERT0_RT1_iRKNS_16SeqlenInfoQKNewKILb1ELb1EEENS2_IJiiiiEEERT_ENKUlvE_clEv,@function
        .size           $_ZN7cutlass13device_kernelIN5flash19enable_sm80_to_sm89INS1_16FlashAttnFwdSm80INS1_25CollectiveMainloopFwdSm80ILi8ELi1ELb0EN4cute5tupleIJNS5_1CILi128EEENS7_ILi48EEENS7_ILi256EEEEEELi256ENS_6half_tEfNS_4arch4Sm80ELb0ELb1ELb1ELb1ELb0ELb1ELb1ELb1EEENS1_21CollectiveEpilogueFwdINS6_IJS8_SA_S9_EEENS6_IJNS7_ILi1EEESI_SI_EEESC_SE_Li256ELb1ELb1ELb1ELb0EEENS1_36VarlenDynamicPersistentTileSchedulerILi128ELi48ELi256ELi256ELb1ELb1ELb0ELb1ELb0ELb1EEEEEEEEEvNT_6ParamsE$_ZZN5flash25CollectiveMainloopFwdSm80ILi8ELi1ELb0EN4cute5tupleIJNS1_1CILi128EEENS3_ILi48EEENS3_ILi256EEEEEELi256EN7cutlass6half_tEfNS8_4arch4Sm80ELb0ELb1ELb1ELb1ELb0ELb1ELb1ELb1EE3mmaINS_16FlashAttnFwdSm80ISC_NS_21CollectiveEpilogueFwdINS2_IJS4_S6_S5_EEENS2_IJNS3_ILi1EEESH_SH_EEES9_SB_Li256ELb1ELb1ELb1ELb0EEENS_36VarlenDynamicPersistentTileSchedulerILi128ELi48ELi256ELi256ELb1ELb1ELb0ELb1ELb0ELb1EEEE13SharedStorageENS1_6TensorINS1_11ArrayEngineIfLm128EEENS1_6LayoutINS2_IJNS2_IJNS3_ILi2EEESS_EEESH_NS3_ILi32EEEEEENS2_IJNS2_IJSH_SS_EEENS3_ILi0EEENS3_ILi4EEEEEEEEEENS_7SoftmaxILi2ELi0EEEEEbRKNSC_6ParamsERT0_RT1_iRKNS_16SeqlenInfoQKNewKILb1ELb1EEENS2_IJiiiiEEERT_ENKUlvE_clEv,($__internal_38_$__cuda_sm70_shflsync_bfly_p - $_ZN7cutlass13device_kernelIN5flash19enable_sm80_to_sm89INS1_16FlashAttnFwdSm80INS1_25CollectiveMainloopFwdSm80ILi8ELi1ELb0EN4cute5tupleIJNS5_1CILi128EEENS7_ILi48EEENS7_ILi256EEEEEELi256ENS_6half_tEfNS_4arch4Sm80ELb0ELb1ELb1ELb1ELb0ELb1ELb1ELb1EEENS1_21CollectiveEpilogueFwdINS6_IJS8_SA_S9_EEENS6_IJNS7_ILi1EEESI_SI_EEESC_SE_Li256ELb1ELb1ELb1ELb0EEENS1_36VarlenDynamicPersistentTileSchedulerILi128ELi48ELi256ELi256ELb1ELb1ELb0ELb1ELb0ELb1EEEEEEEEEvNT_6ParamsE$_ZZN5flash25CollectiveMainloopFwdSm80ILi8ELi1ELb0EN4cute5tupleIJNS1_1CILi128EEENS3_ILi48EEENS3_ILi256EEEEEELi256EN7cutlass6half_tEfNS8_4arch4Sm80ELb0ELb1ELb1ELb1ELb0ELb1ELb1ELb1EE3mmaINS_16FlashAttnFwdSm80ISC_NS_21CollectiveEpilogueFwdINS2_IJS4_S6_S5_EEENS2_IJNS3_ILi1EEESH_SH_EEES9_SB_Li256ELb1ELb1ELb1ELb0EEENS_36VarlenDynamicPersistentTileSchedulerILi128ELi48ELi256ELi256ELb1ELb1ELb0ELb1ELb0ELb1EEEE13SharedStorageENS1_6TensorINS1_11ArrayEngineIfLm128EEENS1_6LayoutINS2_IJNS2_IJNS3_ILi2EEESS_EEESH_NS3_ILi32EEEEEENS2_IJNS2_IJSH_SS_EEENS3_ILi0EEENS3_ILi4EEEEEEEEEENS_7SoftmaxILi2ELi0EEEEEbRKNSC_6ParamsERT0_RT1_iRKNS_16SeqlenInfoQKNewKILb1ELb1EEENS2_IJiiiiEEERT_ENKUlvE_clEv)
$_ZN7cutlass13device_kernelIN5flash19enable_sm80_to_sm89INS1_16FlashAttnFwdSm80INS1_25CollectiveMainloopFwdSm80ILi8ELi1ELb0EN4cute5tupleIJNS5_1CILi128EEENS7_ILi48EEENS7_ILi256EEEEEELi256ENS_6half_tEfNS_4arch4Sm80ELb0ELb1ELb1ELb1ELb0ELb1ELb1ELb1EEENS1_21CollectiveEpilogueFwdINS6_IJS8_SA_S9_EEENS6_IJNS7_ILi1EEESI_SI_EEESC_SE_Li256ELb1ELb1ELb1ELb0EEENS1_36VarlenDynamicPersistentTileSchedulerILi128ELi48ELi256ELi256ELb1ELb1ELb0ELb1ELb0ELb1EEEEEEEEEvNT_6ParamsE$_ZZN5flash25CollectiveMainloopFwdSm80ILi8ELi1ELb0EN4cute5tupleIJNS1_1CILi128EEENS3_ILi48EEENS3_ILi256EEEEEELi256EN7cutlass6half_tEfNS8_4arch4Sm80ELb0ELb1ELb1ELb1ELb0ELb1ELb1ELb1EE3mmaINS_16FlashAttnFwdSm80ISC_NS_21CollectiveEpilogueFwdINS2_IJS4_S6_S5_EEENS2_IJNS3_ILi1EEESH_SH_EEES9_SB_Li256ELb1ELb1ELb1ELb0EEENS_36VarlenDynamicPersistentTileSchedulerILi128ELi48ELi256ELi256ELb1ELb1ELb0ELb1ELb0ELb1EEEE13SharedStorageENS1_6TensorINS1_11ArrayEngineIfLm128EEENS1_6LayoutINS2_IJNS2_IJNS3_ILi2EEESS_EEESH_NS3_ILi32EEEEEENS2_IJNS2_IJSH_SS_EEENS3_ILi0EEENS3_ILi4EEEEEEEEEENS_7SoftmaxILi2ELi0EEEEEbRKNSC_6ParamsERT0_RT1_iRKNS_16SeqlenInfoQKNewKILb1ELb1EEENS2_IJiiiiEEERT_ENKUlvE_clEv:
[----:B------:R-:W-:-:S05]  /*20a70*/  IADD3 R16, R92, -c[0x0][0x20], RZ ;  /* 0x800008005c107a10 */ /* 0x000fca0007ffe0ff */
[----:B------:R-:W2:Y:S01]  /*20a80*/  LDL.64 R12, [R16] ;  /* 0x00000000100c7983 */ /* 0x000ea20000100a00 */
[----:B------:R-:W-:-:S03]  /*20a90*/  ULDC.64 UR4, c[0x0][0x118] ;  /* 0x0000460000047ab9 */ /* 0x000fc60000000a00 */
[----:B--2---:R-:W2:Y:S02]  /*20aa0*/  LD.E R0, [R12.64+0x11c] ;  /* 0x00011c040c007980 */ /* 0x004ea4000c101900 */
[----:B--2---:R-:W-:-:S13]  /*20ab0*/  ISETP.GT.AND P0, PT, R0, RZ, PT ;  /* 0x000000ff0000720c */ /* 0x004fda0003f04270 */
[----:B------:R-:W-:Y:S05]  /*20ac0*/  @P0 BRA `(.L_x_2055) ;  /* 0x0000004000000947 */ /* 0x000fea0003800000 */
[----:B------:R-:W-:Y:S01]  /*20ad0*/  MOV R2, R134 ;  /* 0x0000008600027202 */ /* 0x000fe20000000f00 */
[----:B------:R-:W-:-:S04]  /*20ae0*/  DEPBAR.LE SB0, 0x1 ;  /* 0x000080400000791a */ /* 0x000fc80000000000 */
[----:B------:R-:W-:-:S04]  /*20af0*/  MOV R3, 0x0 ;  /* 0x0000000000037802 */ /* 0x000fc80000000f00 */
[----:B------:R-:W-:Y:S05]  /*20b00*/  RET.REL.NODEC R2 `(_ZN7cutlass13device_kernelIN5flash19enable_sm80_to_sm89INS1_16FlashAttnFwdSm80INS1_25CollectiveMainloopFwdSm80ILi8ELi1ELb0EN4cute5tupleIJNS5_1CILi128EEENS7_ILi48EEENS7_ILi256EEEEEELi256ENS_6half_tEfNS_4arch4Sm80ELb0ELb1ELb1ELb1ELb0ELb1ELb1ELb1EEENS1_21CollectiveEpilogueFwdINS6_IJS8_SA_S9_EEENS6_IJNS7_ILi1EEESI_SI_EEESC_SE_Li256ELb1ELb1ELb1ELb0EEENS1_36VarlenDynamicPersistentTileSchedulerILi128ELi48ELi256ELi256ELb1ELb1ELb0ELb1ELb0ELb1EEEEEEEEEvNT_6ParamsE) ;  /* 0xfffdf4f002007950 */ /* 0x000fea0003c3ffff */
.L_x_2055:
[----:B------:R1:W2:Y:S04]  /*20b10*/  LDL.64 R8, [R16+0x8] ;  /* 0x0000080010087983 */ /* 0x0002a80000100a00 */
[----:B------:R1:W3:Y:S04]  /*20b20*/  LDL.64 R2, [R16+0x20] ;  /* 0x0000200010027983 */ /* 0x0002e80000100a00 */
[----:B------:R1:W4:Y:S04]  /*20b30*/  LDL.64 R14, [R16+0x18] ;  /* 0x00001800100e7983 */ /* 0x0003280000100a00 */
[----:B------:R-:W4:Y:S04]  /*20b40*/  LD.E.U8 R18, [R12.64+0x138] ;  /* 0x000138040c127980 */ /* 0x000f28000c101100 */
[----:B------:R2:W5:Y:S04]  /*20b50*/  LD.E R20, [R12.64+0x164] ;  /* 0x000164040c147980 */ /* 0x000568000c101900 */
[----:B-1----:R-:W4:Y:S04]  /*20b60*/  LDL.64 R16, [R16+0x10] ;  /* 0x0000100010107983 */ /* 0x002f280000100a00 */
[----:B--2---:R1:W2:Y:S04]  /*20b70*/  LD.E R22, [R8.64] ;  /* 0x0000000408167980 */ /* 0x0042a8000c101900 */
[----:B---3--:R3:W2:Y:S04]  /*20b80*/  LD.E R76, [R2.64] ;  /* 0x00000004024c7980 */ /* 0x0086a8000c101900 */
[----:B----4-:R4:W2:Y:S04]  /*20b90*/  LD.E R7, [R14.64+0x20] ;  /* 0x000020040e077980 */ /* 0x0108a8000c101900 */
[----:B-1----:R1:W5:Y:S04]  /*20ba0*/  LD.E.64 R8, [R12.64+0x120] ;  /* 0x000120040c087980 */ /* 0x002368000c101b00 */
[----:B---3--:R1:W5:Y:S04]  /*20bb0*/  LD.E.64 R2, [R12.64+0x130] ;  /* 0x000130040c027980 */ /* 0x008368000c101b00 */
[----:B------:R3:W5:Y:S04]  /*20bc0*/  LD.E R24, [R16.64] ;  /* 0x0000000410187980 */ /* 0x000768000c101900 */
[----:B----4-:R1:W5:Y:S04]  /*20bd0*/  LD.E.64 R14, [R12.64+0x110] ;  /* 0x000110040c0e7980 */ /* 0x010368000c101b00 */
[----:B---3--:R1:W5:Y:S01]  /*20be0*/  LD.E.64 R16, [R12.64+0x128] ;  /* 0x000128040c107980 */ /* 0x008362000c101b00 */
[----:B------:R-:W-:-:S02]  /*20bf0*/  ISETP.NE.AND P0, PT, R18, RZ, PT ;  /* 0x000000ff1200720c */ /* 0x000fc40003f05270 */
[----:B--2---:R-:W-:-:S04]  /*20c00*/  SHF.R.S32.HI R4, RZ, 0x1f, R22 ;  /* 0x0000001fff047819 */ /* 0x004fc80000011416 */
[----:B------:R-:W-:-:S04]  /*20c10*/  LEA.HI R4, R4, R22, RZ, 0x3 ;  /* 0x0000001604047211 */ /* 0x000fc800078f18ff */
[----:B------:R-:W-:Y:S02]  /*20c20*/  LOP3.LUT R10, R4, 0xfffffff8, RZ, 0xc0, !PT ;  /* 0xfffffff8040a7812 */ /* 0x000fe400078ec0ff */
[----:B------:R-:W-:-:S03]  /*20c30*/  SHF.R.S32.HI R93, RZ, 0x3, R4 ;  /* 0x00000003ff5d7819 */ /* 0x000fc60000011404 */
[----:B------:R-:W-:Y:S02]  /*20c40*/  IMAD.IADD R41, R22, 0x1, -R10 ;  /* 0x0000000116297824 */ /* 0x000fe400078e0a0a */
[----:B------:R-:W-:Y:S01]  /*20c50*/  IMAD R57, R76, 0x80, R93 ;  /* 0x000000804c397824 */ /* 0x000fe200078e025d */
[----:B------:R-:W-:Y:S01]  /*20c60*/  SHF.R.S32.HI R23, RZ, 0x1f, R7 ;  /* 0x0000001fff177819 */ /* 0x000fe20000011407 */
[C---:B------:R-:W-:Y:S02]  /*20c70*/  IMAD.SHL.U32 R56, R41.reuse, 0x8, RZ ;  /* 0x0000000829387824 */ /* 0x040fe400078e00ff */
[----:B------:R-:W-:Y:S01]  /*20c80*/  IMAD R4, R41, 0x20, R57 ;  /* 0x0000002029047824 */ /* 0x000fe200078e0239 */
[----:B------:R-:W-:Y:S05]  /*20c90*/  @!P0 BRA `(.L_x_2056) ;  /* 0x000049e000008947 */ /* 0x000fea0003800000 */
[----:B-1---5:R-:W-:-:S13]  /*20ca0*/  ISETP.NE.AND P0, PT, R20, 0x1, PT ;  /* 0x000000011400780c */ /* 0x022fda0003f05270 */
[----:B------:R1:W2:Y:S04]  /*20cb0*/  @P0 LD.E R10, [R12.64+0x168] ;  /* 0x000168040c0a0980 */ /* 0x0002a8000c101900 */
[----:B-1----:R-:W3:Y:S01]  /*20cc0*/  @P0 LD.E R12, [R12.64+0x16c] ;  /* 0x00016c040c0c0980 */ /* 0x002ee2000c101900 */
[----:B--2---:R-:W-:-:S05]  /*20cd0*/  @P0 IMAD.HI.U32 R10, R4, R10, RZ ;  /* 0x0000000a040a0227 */ /* 0x004fca00078e00ff */
[----:B---3--:R-:W-:-:S04]  /*20ce0*/  @P0 SHF.R.U32.HI R4, RZ, R12, R10 ;  /* 0x0000000cff040219 */ /* 0x008fc8000001160a */
[----:B------:R-:W-:Y:S01]  /*20cf0*/  SHF.R.S32.HI R10, RZ, 0x1f, R4 ;  /* 0x0000001fff0a7819 */ /* 0x000fe20000011404 */
[-C--:B------:R-:W-:Y:S02]  /*20d00*/  IMAD R19, R9, R4.reuse, RZ ;  /* 0x0000000409137224 */ /* 0x080fe400078e02ff */
[-C--:B------:R-:W-:Y:S02]  /*20d10*/  IMAD R18, R3, R4.reuse, RZ ;  /* 0x0000000403127224 */ /* 0x080fe400078e02ff */
[----:B------:R-:W-:-:S04]  /*20d20*/  IMAD.WIDE.U32 R12, R8, R4, RZ ;  /* 0x00000004080c7225 */ /* 0x000fc800078e00ff */
[-C--:B------:R-:W-:Y:S02]  /*20d30*/  IMAD R21, R8, R10.reuse, R19 ;  /* 0x0000000a08157224 */ /* 0x080fe400078e0213 */
[C---:B------:R-:W-:Y:S02]  /*20d40*/  IMAD R10, R2.reuse, R10, R18 ;  /* 0x0000000a020a7224 */ /* 0x040fe400078e0212 */
[----:B------:R-:W-:Y:S01]  /*20d50*/  IMAD.WIDE.U32 R18, R2, R4, RZ ;  /* 0x0000000402127225 */ /* 0x000fe200078e00ff */
[----:B------:R-:W-:-:S03]  /*20d60*/  IADD3 R13, R13, R21, RZ ;  /* 0x000000150d0d7210 */ /* 0x000fc60007ffe0ff */
[----:B------:R-:W-:Y:S01]  /*20d70*/  IMAD R4, R9, R7, RZ ;  /* 0x0000000709047224 */ /* 0x000fe200078e02ff */
[----:B------:R-:W-:Y:S01]  /*20d80*/  IADD3 R9, R19, R10, RZ ;  /* 0x0000000a13097210 */ /* 0x000fe20007ffe0ff */
[----:B------:R-:W-:-:S04]  /*20d90*/  IMAD.WIDE.U32 R12, R7, R8, R12 ;  /* 0x00000008070c7225 */ /* 0x000fc800078e000c */
[----:B------:R-:W-:Y:S01]  /*20da0*/  IMAD R4, R8, R23, R4 ;  /* 0x0000001708047224 */ /* 0x000fe200078e0204 */
[----:B------:R-:W-:Y:S01]  /*20db0*/  MOV R8, R18 ;  /* 0x0000001200087202 */ /* 0x000fe20000000f00 */
[----:B------:R-:W-:Y:S01]  /*20dc0*/  IMAD R3, R3, R7, RZ ;  /* 0x0000000703037224 */ /* 0x000fe200078e02ff */
[----:B------:R-:W-:-:S03]  /*20dd0*/  LEA R33, P1, R12, R14, 0x1 ;  /* 0x0000000e0c217211 */ /* 0x000fc600078208ff */
[----:B------:R-:W-:-:S04]  /*20de0*/  IMAD.WIDE.U32 R8, R7, R2, R8 ;  /* 0x0000000207087225 */ /* 0x000fc800078e0008 */
[----:B------:R-:W-:Y:S01]  /*20df0*/  IMAD R2, R2, R23, R3 ;  /* 0x0000001702027224 */ /* 0x000fe200078e0203 */
[----:B------:R-:W-:Y:S02]  /*20e00*/  IADD3 R3, R13, R4, RZ ;  /* 0x000000040d037210 */ /* 0x000fe40007ffe0ff */
[----:B------:R-:W-:Y:S02]  /*20e10*/  LEA R34, P0, R8, R16, 0x1 ;  /* 0x0000001008227211 */ /* 0x000fe400078008ff */
[----:B------:R-:W-:Y:S02]  /*20e20*/  IADD3 R2, R9, R2, RZ ;  /* 0x0000000209027210 */ /* 0x000fe40007ffe0ff */
[----:B------:R-:W-:Y:S02]  /*20e30*/  LEA.HI.X R32, R12, R15, R3, 0x1, P1 ;  /* 0x0000000f0c207211 */ /* 0x000fe400008f0c03 */
[----:B------:R-:W-:Y:S02]  /*20e40*/  SHF.L.U32 R4, R41, 0x2, RZ ;  /* 0x0000000229047819 */ /* 0x000fe400000006ff */
[----:B------:R-:W-:Y:S01]  /*20e50*/  LEA.HI.X R23, R8, R17, R2, 0x1, P0 ;  /* 0x0000001108177211 */ /* 0x000fe200000f0c02 */
[----:B------:R-:W-:Y:S05]  /*20e60*/  BRA.DIV ~URZ, `(.L_x_2057) ;  /* 0x000094527f007947 */ /* 0x000fea000b800000 */
[----:B------:R1:W2:Y:S02]  /*20e70*/  SHFL.IDX PT, R7, R32, RZ, 0x181f ;  /* 0x00181fff20077589 */ /* 0x0002a400000e0000 */
.L_x_2131:
[----:B------:R-:W-:Y:S05]  /*20e80*/  BRA.DIV ~URZ, `(.L_x_2058) ;  /* 0x000094b27f007947 */ /* 0x000fea000b800000 */
[----:B------:R3:W4:Y:S01]  /*20e90*/  SHFL.IDX PT, R8, R33, RZ, 0x181f ;  /* 0x00181fff21087589 */ /* 0x00072200000e0000 */
[----:B--2---:R-:W-:-:S03]  /*20ea0*/  MOV R9, R7 ;  /* 0x0000000700097202 */ /* 0x004fc60000000f00 */
[----:B------:R3:W2:Y:S04]  /*20eb0*/  SHFL.IDX PT, R14, R23, RZ, 0x181f ;  /* 0x00181fff170e7589 */ /* 0x0006a800000e0000 */
[----:B------:R3:W1:Y:S02]  /*20ec0*/  SHFL.IDX PT, R2, R34, RZ, 0x181f ;  /* 0x00181fff22027589 */ /* 0x00066400000e0000 */
.L_x_2132:
[----:B------:R-:W-:Y:S01]  /*20ed0*/  IMAD R35, R24, R20, RZ ;  /* 0x0000001418237224 */ /* 0x000fe200078e02ff */
[----:B------:R-:W-:Y:S01]  /*20ee0*/  BSSY B0, `(.L_x_2059) ;  /* 0x0000035000007945 */ /* 0x000fe20003800000 */
[----:B------:R-:W-:Y:S01]  /*20ef0*/  CS2R R58, SRZ ;  /* 0x00000000003a7805 */ /* 0x000fe2000001ff00 */
[----:B------:R-:W-:Y:S01]  /*20f00*/  CS2R R36, SRZ ;  /* 0x0000000000247805 */ /* 0x000fe2000001ff00 */
[----:B------:R-:W-:Y:S01]  /*20f10*/  CS2R R28, SRZ ;  /* 0x00000000001c7805 */ /* 0x000fe2000001ff00 */
[----:B------:R-:W-:Y:S01]  /*20f20*/  ISETP.GE.AND P0, PT, R57, R35, PT ;  /* 0x000000233900720c */ /* 0x000fe20003f06270 */
[----:B------:R-:W-:Y:S01]  /*20f30*/  CS2R R26, SRZ ;  /* 0x00000000001a7805 */ /* 0x000fe2000001ff00 */
[----:B------:R-:W-:Y:S01]  /*20f40*/  CS2R R20, SRZ ;  /* 0x0000000000147805 */ /* 0x000fe2000001ff00 */
[----:B------:R-:W-:Y:S01]  /*20f50*/  CS2R R38, SRZ ;  /* 0x0000000000267805 */ /* 0x000fe2000001ff00 */
[----:B------:R-:W-:Y:S01]  /*20f60*/  CS2R R30, SRZ ;  /* 0x00000000001e7805 */ /* 0x000fe2000001ff00 */
[----:B------:R-:W-:Y:S01]  /*20f70*/  CS2R R24, SRZ ;  /* 0x0000000000187805 */ /* 0x000fe2000001ff00 */
[----:B------:R-:W-:Y:S01]  /*20f80*/  CS2R R18, SRZ ;  /* 0x0000000000127805 */ /* 0x000fe2000001ff00 */
[----:B--2---:R-:W-:-:S06]  /*20f90*/  MOV R3, R14 ;  /* 0x0000000e00037202 */ /* 0x004fcc0000000f00 */
[----:B------:R-:W-:Y:S05]  /*20fa0*/  @P0 BRA `(.L_x_2060) ;  /* 0x0000028000000947 */ /* 0x000fea0003800000 */
[C---:B------:R-:W-:Y:S01]  /*20fb0*/  IADD3 R10, R4.reuse, 0x20, RZ ;  /* 0x00000020040a7810 */ /* 0x040fe20007ffe0ff */
[----:B------:R-:W-:Y:S01]  /*20fc0*/  CS2R R20, SRZ ;  /* 0x0000000000147805 */ /* 0x000fe2000001ff00 */
[-C--:B------:R-:W-:Y:S01]  /*20fd0*/  ISETP.GE.AND P1, PT, R4, R0.reuse, PT ;  /* 0x000000000400720c */ /* 0x080fe20003f26270 */
[----:B------:R-:W-:Y:S01]  /*20fe0*/  CS2R R18, SRZ ;  /* 0x0000000000127805 */ /* 0x000fe2000001ff00 */
[----:B------:R-:W-:Y:S01]  /*20ff0*/  ISETP.GE.AND P0, PT, R10, R0, PT ;  /* 0x000000000a00720c */ /* 0x000fe20003f06270 */
[----:B------:R-:W-:Y:S01]  /*21000*/  CS2R R26, SRZ ;  /* 0x00000000001a7805 */ /* 0x000fe2000001ff00 */
[----:B------:R-:W-:-:S09]  /*21010*/  CS2R R24, SRZ ;  /* 0x0000000000187805 */ /* 0x000fd2000001ff00 */
[C---:B----4-:R-:W-:Y:S02]  /*21020*/  @!P1 IMAD.WIDE R12, R4.reuse, 0x2, R8 ;  /* 0x00000002040c9825 */ /* 0x050fe400078e0208 */
[----:B------:R-:W-:Y:S02]  /*21030*/  @!P0 SHF.R.S32.HI R7, RZ, 0x1f, R10 ;  /* 0x0000001fff078819 */ /* 0x000fe4000001140a */
[----:B-1----:R-:W-:Y:S01]  /*21040*/  @!P1 IMAD.WIDE R16, R4, 0x2, R2 ;  /* 0x0000000204109825 */ /* 0x002fe200078e0202 */
[----:B------:R1:W5:Y:S01]  /*21050*/  @!P1 LD.E.64 R20, [R12.64] ;  /* 0x000000040c149980 */ /* 0x000362000c101b00 */
[----:B------:R-:W-:-:S03]  /*21060*/  @!P0 LEA.HI R7, R7, R10, RZ, 0x2 ;  /* 0x0000000a07078211 */ /* 0x000fc600078f10ff */
[----:B------:R2:W5:Y:S01]  /*21070*/  @!P1 LD.E.64 R18, [R16.64] ;  /* 0x0000000410129980 */ /* 0x000562000c101b00 */
[----:B------:R-:W-:-:S05]  /*21080*/  @!P0 LOP3.LUT R7, R7, 0xfffffffc, RZ, 0xc0, !PT ;  /* 0xfffffffc07078812 */ /* 0x000fca00078ec0ff */
[----:B------:R-:W-:-:S05]  /*21090*/  @!P0 IMAD.WIDE R14, R7, 0x2, R8 ;  /* 0x00000002070e8825 */ /* 0x000fca00078e0208 */
[----:B------:R4:W5:Y:S01]  /*210a0*/  @!P0 LD.E.64 R26, [R14.64] ;  /* 0x000000040e1a8980 */ /* 0x000962000c101b00 */
[----:B-1----:R-:W-:Y:S01]  /*210b0*/  @!P0 IMAD.WIDE R12, R7, 0x2, R2 ;  /* 0x00000002070c8825 */ /* 0x002fe200078e0202 */
[----:B--2---:R-:W-:-:S04]  /*210c0*/  IADD3 R16, R4, 0x40, RZ ;  /* 0x0000004004107810 */ /* 0x004fc80007ffe0ff */
[----:B------:R1:W5:Y:S01]  /*210d0*/  @!P0 LD.E.64 R24, [R12.64] ;  /* 0x000000040c188980 */ /* 0x000362000c101b00 */
[----:B------:R-:W-:Y:S02]  /*210e0*/  IADD3 R17, R4, 0x60, RZ ;  /* 0x0000006004117810 */ /* 0x000fe40007ffe0ff */
[-C--:B------:R-:W-:Y:S02]  /*210f0*/  ISETP.GE.AND P1, PT, R16, R0.reuse, PT ;  /* 0x000000001000720c */ /* 0x080fe40003f26270 */
[----:B------:R-:W-:-:S11]  /*21100*/  ISETP.GE.AND P0, PT, R17, R0, PT ;  /* 0x000000001100720c */ /* 0x000fd60003f06270 */
[----:B------:R-:W-:Y:S02]  /*21110*/  @!P1 SHF.R.S32.HI R10, RZ, 0x1f, R16 ;  /* 0x0000001fff0a9819 */ /* 0x000fe40000011410 */
[----:B------:R-:W-:Y:S02]  /*21120*/  @!P0 SHF.R.S32.HI R7, RZ, 0x1f, R17 ;  /* 0x0000001fff078819 */ /* 0x000fe40000011411 */
[----:B------:R-:W-:Y:S02]  /*21130*/  @!P1 LEA.HI R10, R10, R16, RZ, 0x2 ;  /* 0x000000100a0a9211 */ /* 0x000fe400078f10ff */
[----:B------:R-:W-:Y:S02]  /*21140*/  @!P0 LEA.HI R7, R7, R17, RZ, 0x2 ;  /* 0x0000001107078211 */ /* 0x000fe400078f10ff */
[----:B------:R-:W-:Y:S02]  /*21150*/  @!P1 LOP3.LUT R10, R10, 0xfffffffc, RZ, 0xc0, !PT ;  /* 0xfffffffc0a0a9812 */ /* 0x000fe400078ec0ff */
[----:B------:R-:W-:Y:S01]  /*21160*/  @!P0 LOP3.LUT R7, R7, 0xfffffffc, RZ, 0xc0, !PT ;  /* 0xfffffffc07078812 */ /* 0x000fe200078ec0ff */
[----:B------:R-:W-:Y:S01]  /*21170*/  CS2R R28, SRZ ;  /* 0x00000000001c7805 */ /* 0x000fe2000001ff00 */
[----:B------:R-:W-:Y:S01]  /*21180*/  CS2R R36, SRZ ;  /* 0x0000000000247805 */ /* 0x000fe2000001ff00 */
[----:B----4-:R-:W-:Y:S01]  /*21190*/  @!P1 IMAD.WIDE R14, R10, 0x2, R8 ;  /* 0x000000020a0e9825 */ /* 0x010fe200078e0208 */
[----:B------:R-:W-:Y:S01]  /*211a0*/  CS2R R30, SRZ ;  /* 0x00000000001e7805 */ /* 0x000fe2000001ff00 */
[----:B------:R-:W-:-:S02]  /*211b0*/  CS2R R38, SRZ ;  /* 0x0000000000267805 */ /* 0x000fc4000001ff00 */
[C---:B-1----:R-:W-:Y:S01]  /*211c0*/  @!P0 IMAD.WIDE R12, R7.reuse, 0x2, R8 ;  /* 0x00000002070c8825 */ /* 0x042fe200078e0208 */
[----:B------:R1:W5:Y:S03]  /*211d0*/  @!P1 LD.E.64 R28, [R14.64] ;  /* 0x000000040e1c9980 */ /* 0x000366000c101b00 */
[--C-:B------:R-:W-:Y:S01]  /*211e0*/  @!P1 IMAD.WIDE R8, R10, 0x2, R2.reuse ;  /* 0x000000020a089825 */ /* 0x100fe200078e0202 */
[----:B------:R1:W5:Y:S03]  /*211f0*/  @!P0 LD.E.64 R36, [R12.64] ;  /* 0x000000040c248980 */ /* 0x000366000c101b00 */
[----:B------:R-:W-:Y:S01]  /*21200*/  @!P0 IMAD.WIDE R2, R7, 0x2, R2 ;  /* 0x0000000207028825 */ /* 0x000fe200078e0202 */
[----:B------:R1:W5:Y:S04]  /*21210*/  @!P1 LD.E.64 R30, [R8.64] ;  /* 0x00000004081e9980 */ /* 0x000368000c101b00 */
[----:B------:R1:W5:Y:S02]  /*21220*/  @!P0 LD.E.64 R38, [R2.64] ;  /* 0x0000000402268980 */ /* 0x000364000c101b00 */
.L_x_2060:
[----:B------:R-:W-:Y:S05]  /*21230*/  BSYNC B0 ;  /* 0x0000000000007941 */ /* 0x000fea0003800000 */
.L_x_2059:
[----:B-1---5:R-:W-:Y:S02]  /*21240*/  IMAD.MOV.U32 R3, RZ, RZ, R28 ;  /* 0x000000ffff037224 */ /* 0x022fe400078e001c */
[----:B------:R-:W-:-:S02]  /*21250*/  IMAD.MOV.U32 R2, RZ, RZ, R29 ;  /* 0x000000ffff027224 */ /* 0x000fc400078e001d */
[----:B----4-:R-:W-:Y:S01]  /*21260*/  IMAD.MOV.U32 R8, RZ, RZ, R36 ;  /* 0x000000ffff087224 */ /* 0x010fe200078e0024 */
        /* <DEDUP_REMOVED lines=11> */
[----:B------:R-:W-:-:S02]  /*21320*/  IMAD.MOV.U32 R3, RZ, RZ, R30 ;  /* 0x000000ffff037224 */ /* 0x000fc400078e001e */
        /* <DEDUP_REMOVED lines=8> */
[----:B------:R-:W-:Y:S01]  /*213b0*/  PRMT R91, R2, 0x7610, R91 ;  /* 0x00007610025b7816 */ /* 0x000fe2000000005b */
[----:B------:R-:W-:Y:S01]  /*213c0*/  IMAD.MOV.U32 R2, RZ, RZ, R19 ;  /* 0x000000ffff027224 */ /* 0x000fe200078e0013 */
[----:B------:R-:W-:-:S02]  /*213d0*/  PRMT R97, R7, 0x7610, R97 ;  /* 0x0000761007617816 */ /* 0x000fc40000000061 */
[----:B------:R-:W-:Y:S02]  /*213e0*/  MOV R7, R25 ;  /* 0x0000001900077202 */ /* 0x000fe40000000f00 */
[----:B------:R-:W-:Y:S02]  /*213f0*/  PRMT R86, R3, 0x7610, R86 ;  /* 0x0000761003567816 */ /* 0x000fe40000000056 */
[----:B------:R-:W-:Y:S02]  /*21400*/  PRMT R88, R8, 0x5410, R7 ;  /* 0x0000541008587816 */ /* 0x000fe40000000007 */
[----:B------:R-:W-:Y:S01]  /*21410*/  PRMT R87, R2, 0x7610, R87 ;  /* 0x0000761002577816 */ /* 0x000fe20000000057 */
[----:B------:R-:W-:Y:S05]  /*21420*/  BRA.DIV ~URZ, `(.L_x_2061) ;  /* 0x000090827f007947 */ /* 0x000fea000b800000 */
[----:B------:R1:W2:Y:S04]  /*21430*/  SHFL.IDX PT, R9, R32, 0x1, 0x181f ;  /* 0x00381f0020097f89 */ /* 0x0002a800000e0000 */
[----:B------:R1:W4:Y:S04]  /*21440*/  SHFL.IDX PT, R8, R33, 0x1, 0x181f ;  /* 0x00381f0021087f89 */ /* 0x00032800000e0000 */
[----:B------:R1:W3:Y:S04]  /*21450*/  SHFL.IDX PT, R7, R23, 0x1, 0x181f ;  /* 0x00381f0017077f89 */ /* 0x0002e800000e0000 */
[----:B------:R1:W1:Y:S02]  /*21460*/  SHFL.IDX PT, R2, R34, 0x1, 0x181f ;  /* 0x00381f0022027f89 */ /* 0x00026400000e0000 */
.L_x_2133:
[----:B------:R-:W-:Y:S01]  /*21470*/  IADD3 R3, R57, 0x20, RZ ;  /* 0x0000002039037810 */ /* 0x000fe20007ffe0ff */
[----:B------:R-:W-:Y:S01]  /*21480*/  BSSY B0, `(.L_x_2062) ;  /* 0x0000033000007945 */ /* 0x000fe20003800000 */
        /* <DEDUP_REMOVED lines=8> */
[----:B---3--:R-:W-:-:S07]  /*21510*/  IMAD.MOV.U32 R3, RZ, RZ, R7 ;  /* 0x000000ffff037224 */ /* 0x008fce00078e0007 */
        /* <DEDUP_REMOVED lines=8> */
[C---:B--2-4-:R-:W-:Y:S02]  /*215a0*/  @!P1 IMAD.WIDE R12, R4.reuse, 0x2, R8 ;  /* 0x00000002040c9825 */ /* 0x054fe400078e0208 */
        /* <DEDUP_REMOVED lines=22> */
[----:B---3--:R-:W-:Y:S01]  /*21710*/  @!P1 IMAD.WIDE R14, R10, 0x2, R8 ;  /* 0x000000020a0e9825 */ /* 0x008fe200078e0208 */
        /* <DEDUP_REMOVED lines=9> */
.L_x_2063:
[----:B------:R-:W-:Y:S05]  /*217b0*/  BSYNC B0 ;  /* 0x0000000000007941 */ /* 0x000fea0003800000 */
.L_x_2062:
[----:B-1--45:R-:W-:Y:S02]  /*217c0*/  IMAD.MOV.U32 R8, RZ, RZ, R58 ;  /* 0x000000ffff087224 */ /* 0x032fe400078e003a */
[----:B------:R-:W-:-:S02]  /*217d0*/  IMAD.MOV.U32 R7, RZ, RZ, R59 ;  /* 0x000000ffff077224 */ /* 0x000fc400078e003b */
        /* <DEDUP_REMOVED lines=27> */
[----:B------:R-:W-:-:S02]  /*21990*/  PRMT R99, R7, 0x7610, R99 ;  /* 0x0000761007637816 */ /* 0x000fc40000000063 */
[----:B------:R-:W-:Y:S02]  /*219a0*/  PRMT R94, R3, 0x7610, R94 ;  /* 0x00007610035e7816 */ /* 0x000fe4000000005e */
[----:B------:R-:W-:Y:S01]  /*219b0*/  PRMT R95, R95, 0x5410, R2 ;  /* 0x000054105f5f7816 */ /* 0x000fe20000000002 */
[----:B------:R-:W-:Y:S05]  /*219c0*/  BRA.DIV ~URZ, `(.L_x_2064) ;  /* 0x00008cc27f007947 */ /* 0x000fea000b800000 */
[----:B------:R1:W3:Y:S02]  /*219d0*/  SHFL.IDX PT, R7, R32, 0x2, 0x181f ;  /* 0x00581f0020077f89 */ /* 0x0002e400000e0000 */
.L_x_2134:
[----:B------:R-:W-:Y:S05]  /*219e0*/  BRA.DIV ~URZ, `(.L_x_2065) ;  /* 0x00008d227f007947 */ /* 0x000fea000b800000 */
[----:B------:R4:W1:Y:S01]  /*219f0*/  SHFL.IDX PT, R8, R33, 0x2, 0x181f ;  /* 0x00581f0021087f89 */ /* 0x00086200000e0000 */
[----:B--23--:R-:W-:-:S03]  /*21a00*/  MOV R9, R7 ;  /* 0x0000000700097202 */ /* 0x00cfc60000000f00 */
[----:B------:R4:W2:Y:S04]  /*21a10*/  SHFL.IDX PT, R14, R23, 0x2, 0x181f ;  /* 0x00581f00170e7f89 */ /* 0x0008a800000e0000 */
[----:B------:R4:W3:Y:S02]  /*21a20*/  SHFL.IDX PT, R2, R34, 0x2, 0x181f ;  /* 0x00581f0022027f89 */ /* 0x0008e400000e0000 */
.L_x_2135:
        /* <DEDUP_REMOVED lines=11> */
[----:B--2---:R-:W-:-:S06]  /*21ae0*/  IMAD.MOV.U32 R3, RZ, RZ, R14 ;  /* 0x000000ffff037224 */ /* 0x004fcc00078e000e */
        /* <DEDUP_REMOVED lines=8> */
[C---:B-1----:R-:W-:Y:S02]  /*21b70*/  @!P1 IMAD.WIDE R12, R4.reuse, 0x2, R8 ;  /* 0x00000002040c9825 */ /* 0x042fe400078e0208 */
[----:B------:R-:W-:Y:S02]  /*21b80*/  @!P0 SHF.R.S32.HI R7, RZ, 0x1f, R10 ;  /* 0x0000001fff078819 */ /* 0x000fe4000001140a */
[----:B---3--:R-:W-:Y:S01]  /*21b90*/  @!P1 IMAD.WIDE R16, R4, 0x2, R2 ;  /* 0x0000000204109825 */ /* 0x008fe200078e0202 */
        /* <DEDUP_REMOVED lines=30> */
.L_x_2067:
[----:B------:R-:W-:Y:S05]  /*21d80*/  BSYNC B0 ;  /* 0x0000000000007941 */ /* 0x000fea0003800000 */
.L_x_2066:
[----:B-1-3-5:R-:W-:Y:S01]  /*21d90*/  IMAD.MOV.U32 R2, RZ, RZ, R68 ;  /* 0x000000ffff027224 */ /* 0x02afe200078e0044 */
[----:B------:R-:W-:Y:S01]  /*21da0*/  CS2R R84, SRZ ;  /* 0x0000000000547805 */ /* 0x000fe2000001ff00 */
        /* <DEDUP_REMOVED lines=22> */
[----:B------:R-:W-:Y:S01]  /*21f10*/  SHF.R.S32.HI R8, RZ, 0x1f, R22 ;  /* 0x0000001fff087819 */ /* 0x000fe20000011416 */
[----:B------:R-:W-:Y:S01]  /*21f20*/  IMAD.SHL.U32 R76, R76, 0x80, RZ ;  /* 0x000000804c4c7824 */ /* 0x000fe200078e00ff */
[----:B------:R-:W-:Y:S01]  /*21f30*/  PRMT R109, R7, 0x7610, R109 ;  /* 0x00007610076d7816 */ /* 0x000fe2000000006d */
[----:B------:R-:W-:Y:S01]  /*21f40*/  IMAD.MOV.U32 R7, RZ, RZ, R63 ;  /* 0x000000ffff077224 */ /* 0x000fe200078e003f */
[----:B------:R-:W-:Y:S01]  /*21f50*/  PRMT R110, R3, 0x7610, R110 ;  /* 0x00007610036e7816 */ /* 0x000fe2000000006e */
[----:B------:R-:W-:Y:S01]  /*21f60*/  IMAD.MOV.U32 R3, RZ, RZ, R54 ;  /* 0x000000ffff037224 */ /* 0x000fe200078e0036 */
[----:B------:R-:W-:Y:S01]  /*21f70*/  PRMT R107, R2, 0x7610, R107 ;  /* 0x00007610026b7816 */ /* 0x000fe2000000006b */
[----:B------:R-:W-:Y:S01]  /*21f80*/  IMAD.MOV.U32 R2, RZ, RZ, R55 ;  /* 0x000000ffff027224 */ /* 0x000fe200078e0037 */
[----:B------:R-:W-:-:S02]  /*21f90*/  LEA.HI R8, R8, R22, RZ, 0x3 ;  /* 0x0000001608087211 */ /* 0x000fc400078f18ff */
[----:B------:R-:W-:Y:S02]  /*21fa0*/  PRMT R108, R7, 0x7610, R108 ;  /* 0x00007610076c7816 */ /* 0x000fe4000000006c */
[----:B------:R-:W-:Y:S02]  /*21fb0*/  PRMT R102, R3, 0x7610, R102 ;  /* 0x0000761003667816 */ /* 0x000fe40000000066 */
[----:B------:R-:W-:Y:S02]  /*21fc0*/  PRMT R103, R103, 0x5410, R2 ;  /* 0x0000541067677816 */ /* 0x000fe40000000002 */
[----:B------:R-:W-:Y:S01]  /*21fd0*/  LEA.HI.SX32 R7, R8, R76, 0x1d ;  /* 0x0000004c08077211 */ /* 0x000fe200078feaff */
[----:B------:R-:W-:Y:S05]  /*21fe0*/  BRA.DIV ~URZ, `(.L_x_2068) ;  /* 0x000088927f007947 */ /* 0x000fea000b800000 */
[----:B------:R1:W2:Y:S02]  /*21ff0*/  SHFL.IDX PT, R9, R32, 0x3, 0x181f ;  /* 0x00781f0020097f89 */ /* 0x0002a400000e0000 */
.L_x_2136:
[----:B------:R-:W-:Y:S05]  /*22000*/  BRA.DIV ~URZ, `(.L_x_2069) ;  /* 0x000088f27f007947 */ /* 0x000fea000b800000 */
[----:B------:R3:W1:Y:S04]  /*22010*/  SHFL.IDX PT, R8, R33, 0x3, 0x181f ;  /* 0x00781f0021087f89 */ /* 0x00066800000e0000 */
[----:B------:R3:W4:Y:S04]  /*22020*/  SHFL.IDX PT, R14, R23, 0x3, 0x181f ;  /* 0x00781f00170e7f89 */ /* 0x00072800000e0000 */
[----:B------:R3:W2:Y:S02]  /*22030*/  SHFL.IDX PT, R2, R34, 0x3, 0x181f ;  /* 0x00781f0022027f89 */ /* 0x0006a400000e0000 */
.L_x_2137:
        /* <DEDUP_REMOVED lines=9> */
[----:B-1-34-:R-:W-:Y:S01]  /*220d0*/  CS2R R32, SRZ ;  /* 0x0000000000207805 */ /* 0x01afe2000001ff00 */
[----:B------:R-:W-:-:S07]  /*220e0*/  IMAD.MOV.U32 R3, RZ, RZ, R14 ;  /* 0x000000ffff037224 */ /* 0x000fce00078e000e */
        /* <DEDUP_REMOVED lines=8> */
[C---:B--2---:R-:W-:Y:S02]  /*22170*/  @!P1 IMAD.WIDE R12, R4.reuse, 0x2, R8 ;  /* 0x00000002040c9825 */ /* 0x044fe400078e0208 */
[----:B------:R-:W-:Y:S02]  /*22180*/  @!P0 SHF.R.S32.HI R7, RZ, 0x1f, R10 ;  /* 0x0000001fff078819 */ /* 0x000fe4000001140a */
[----:B------:R-:W-:Y:S01]  /*22190*/  @!P1 IMAD.WIDE R16, R4, 0x2, R2 ;  /* 0x0000000204109825 */ /* 0x000fe200078e0202 */
        /* <DEDUP_REMOVED lines=30> */
.L_x_2071:
[----:B------:R-:W-:Y:S05]  /*22380*/  BSYNC B0 ;  /* 0x0000000000007941 */ /* 0x000fea0003800000 */
.L_x_2070:
[----:B-1----:R-:W-:Y:S01]  /*22390*/  IADD3 R8, R92, -c[0x0][0x20], RZ ;  /* 0x800008005c087a10 */ /* 0x002fe20007ffe0ff */
[----:B------:R-:W-:-:S04]  /*223a0*/  DEPBAR.LE SB0, 0x1 ;  /* 0x000080400000791a */ /* 0x000fc80000000000 */
[----:B--2---:R1:W2:Y:S04]  /*223b0*/  LDL.64 R2, [R8+0x20] ;  /* 0x0000200008027983 */ /* 0x0042a80000100a00 */
[----:B-1----:R-:W3:Y:S01]  /*223c0*/  LDL.64 R8, [R8+0x28] ;  /* 0x0000280008087983 */ /* 0x002ee20000100a00 */
[----:B------:R-:W-:Y:S03]  /*223d0*/  WARPSYNC 0xffffffff ;  /* 0xffffffff00007948 */ /* 0x000fe60003800000 */
[----:B------:R-:W-:Y:S01]  /*223e0*/  BAR.SYNC.DEFER_BLOCKING 0x0 ;  /* 0x0000000000007b1d */ /* 0x000fe20000010000 */
[----:B------:R-:W-:-:S05]  /*223f0*/  SHF.R.S32.HI R10, RZ, 0x1f, R22 ;  /* 0x0000001fff0a7819 */ /* 0x000fca0000011416 */
[----:B--2---:R1:W2:Y:S04]  /*22400*/  LD.E R14, [R2.64] ;  /* 0x00000004020e7980 */ /* 0x0042a8000c101900 */
[----:B---3--:R3:W4:Y:S01]  /*22410*/  LD.E.64 R12, [R8.64] ;  /* 0x00000004080c7980 */ /* 0x008722000c101b00 */
[----:B-----5:R-:W-:Y:S01]  /*22420*/  IMAD.MOV.U32 R7, RZ, RZ, R79 ;  /* 0x000000ffff077224 */ /* 0x020fe200078e004f */
[----:B------:R-:W-:Y:S01]  /*22430*/  BSSY B1, `(.L_x_2072) ;  /* 0x00000e5000017945 */ /* 0x000fe20003800000 */
[----:B-1----:R-:W-:Y:S02]  /*22440*/  IMAD.MOV.U32 R2, RZ, RZ, R84 ;  /* 0x000000ffff027224 */ /* 0x002fe400078e0054 */
[----:B------:R-:W-:-:S03]  /*22450*/  IMAD.MOV.U32 R3, RZ, RZ, R85 ;  /* 0x000000ffff037224 */ /* 0x000fc600078e0055 */
[----:B------:R-:W-:Y:S01]  /*22460*/  PRMT R118, R2, 0x7610, R118 ;  /* 0x0000761002767816 */ /* 0x000fe20000000076 */
[----:B------:R-:W-:-:S03]  /*22470*/  IMAD.MOV.U32 R2, RZ, RZ, R78 ;  /* 0x000000ffff027224 */ /* 0x000fc600078e004e */
[----:B------:R-:W-:Y:S02]  /*22480*/  PRMT R118, R118, 0x5410, R3 ;  /* 0x0000541076767816 */ /* 0x000fe40000000003 */
[----:B------:R-:W-:Y:S01]  /*22490*/  PRMT R116, R2, 0x5410, R7 ;  /* 0x0000541002747816 */ /* 0x000fe20000000007 */
[----:B------:R-:W-:-:S05]  /*224a0*/  IMAD.MOV.U32 R7, RZ, RZ, R75 ;  /* 0x000000ffff077224 */ /* 0x000fca00078e004b */
[----:B------:R-:W-:Y:S02]  /*224b0*/  PRMT R114, R114, 0x5410, R7 ;  /* 0x0000541072727816 */ /* 0x000fe40000000007 */
[CC--:B---3--:R-:W-:Y:S01]  /*224c0*/  LEA.HI R8, R10.reuse, R22.reuse, RZ, 0x3 ;  /* 0x000000160a087211 */ /* 0x0c8fe200078f18ff */
[----:B------:R-:W-:Y:S01]  /*224d0*/  IMAD.SHL.U32 R9, R93, 0x40, RZ ;  /* 0x000000405d097824 */ /* 0x000fe200078e00ff */
[----:B------:R-:W-:Y:S02]  /*224e0*/  LEA.HI R10, R10, R22, RZ, 0x6 ;  /* 0x000000160a0a7211 */ /* 0x000fe400078f30ff */
[----:B------:R-:W-:Y:S01]  /*224f0*/  LOP3.LUT R2, R8, 0xfffffff8, RZ, 0xc0, !PT ;  /* 0xfffffff808027812 */ /* 0x000fe200078ec0ff */
[----:B------:R-:W-:-:S04]  /*22500*/  IMAD.MOV.U32 R8, RZ, RZ, R74 ;  /* 0x000000ffff087224 */ /* 0x000fc800078e004a */
[----:B------:R-:W-:Y:S01]  /*22510*/  IMAD.IADD R3, R22, 0x1, -R2 ;  /* 0x0000000116037824 */ /* 0x000fe200078e0a02 */
[----:B------:R-:W-:Y:S02]  /*22520*/  LOP3.LUT R2, R9, 0x1c0, RZ, 0xc0, !PT ;  /* 0x000001c009027812 */ /* 0x000fe400078ec0ff */
[----:B------:R-:W-:Y:S01]  /*22530*/  PRMT R113, R8, 0x7610, R113 ;  /* 0x0000761008717816 */ /* 0x000fe20000000071 */
[----:B------:R-:W-:Y:S02]  /*22540*/  IMAD.SHL.U32 R3, R3, 0x8, RZ ;  /* 0x0000000803037824 */ /* 0x000fe400078e00ff */
[----:B------:R-:W-:-:S03]  /*22550*/  IMAD.MOV.U32 R8, RZ, RZ, R72 ;  /* 0x000000ffff087224 */ /* 0x000fc600078e0048 */
[----:B------:R-:W-:Y:S01]  /*22560*/  LOP3.LUT R7, R2, 0x38, R3, 0xf8, !PT ;  /* 0x0000003802077812 */ /* 0x000fe200078ef803 */
[----:B------:R-:W-:Y:S01]  /*22570*/  IMAD.MOV.U32 R3, RZ, RZ, R73 ;  /* 0x000000ffff037224 */ /* 0x000fe200078e0049 */
[----:B------:R-:W-:-:S04]  /*22580*/  SHF.R.U32.HI R2, RZ, 0x3, R2 ;  /* 0x00000003ff027819 */ /* 0x000fc80000011602 */
[----:B------:R-:W-:Y:S01]  /*22590*/  PRMT R92, R8, 0x5410, R3 ;  /* 0x00005410085c7816 */ /* 0x000fe20000000003 */
[----:B------:R-:W-:Y:S01]  /*225a0*/  IMAD.MOV.U32 R3, RZ, RZ, R82 ;  /* 0x000000ffff037224 */ /* 0x000fe200078e0052 */
[----:B------:R-:W-:Y:S01]  /*225b0*/  LOP3.LUT R7, R7, R2, RZ, 0x3c, !PT ;  /* 0x0000000207077212 */ /* 0x000fe200078e3cff */
[----:B------:R-:W-:Y:S02]  /*225c0*/  IMAD.MOV.U32 R2, RZ, RZ, R83 ;  /* 0x000000ffff027224 */ /* 0x000fe400078e0053 */
[----:B------:R-:W-:-:S03]  /*225d0*/  IMAD.SHL.U32 R8, R10, 0x8, RZ ;  /* 0x000000080a087824 */ /* 0x000fc600078e00ff */
[----:B------:R-:W-:Y:S01]  /*225e0*/  PRMT R117, R3, 0x5410, R2 ;  /* 0x0000541003757816 */ /* 0x000fe20000000002 */
[----:B------:R-:W-:Y:S01]  /*225f0*/  IMAD.MOV.U32 R3, RZ, RZ, R80 ;  /* 0x000000ffff037224 */ /* 0x000fe200078e0050 */
[----:B------:R-:W-:Y:S01]  /*22600*/  LOP3.LUT R8, R7, 0xfffffe00, R8, 0xf8, !PT ;  /* 0xfffffe0007087812 */ /* 0x000fe200078ef808 */
[----:B------:R-:W-:-:S05]  /*22610*/  IMAD.MOV.U32 R2, RZ, RZ, R81 ;  /* 0x000000ffff027224 */ /* 0x000fca00078e0051 */
[----:B------:R-:W-:Y:S01]  /*22620*/  PRMT R115, R3, 0x5410, R2 ;  /* 0x0000541003737816 */ /* 0x000fe20000000002 */
[----:B------:R-:W-:Y:S02]  /*22630*/  IMAD.MOV.U32 R3, RZ, RZ, R76 ;  /* 0x000000ffff037224 */ /* 0x000fe400078e004c */
[----:B------:R-:W-:-:S03]  /*22640*/  IMAD.MOV.U32 R2, RZ, RZ, R77 ;  /* 0x000000ffff027224 */ /* 0x000fc600078e004d */
[----:B------:R-:W-:Y:S01]  /*22650*/  PRMT R111, R3, 0x7610, R111 ;  /* 0x00007610036f7816 */ /* 0x000fe2000000006f */
[----:B------:R-:W-:Y:S01]  /*22660*/  IMAD.MOV.U32 R3, RZ, RZ, R32 ;  /* 0x000000ffff037224 */ /* 0x000fe200078e0020 */
[----:B------:R-:W-:Y:S01]  /*22670*/  PRMT R112, R112, 0x5410, R2 ;  /* 0x0000541070707816 */ /* 0x000fe20000000002 */
[----:B------:R-:W-:Y:S02]  /*22680*/  IMAD.MOV.U32 R2, RZ, RZ, R33 ;  /* 0x000000ffff027224 */ /* 0x000fe400078e0021 */
[----:B--2---:R-:W-:-:S03]  /*22690*/  IMAD R9, R14, -0x80, R35 ;  /* 0xffffff800e097824 */ /* 0x004fc600078e0223 */
[----:B------:R-:W-:Y:S02]  /*226a0*/  PRMT R35, R3, 0x5410, R2 ;  /* 0x0000541003237816 */ /* 0x000fe40000000002 */
[----:B------:R-:W-:-:S04]  /*226b0*/  IMNMX R34, R9, 0x80, PT ;  /* 0x0000008009227817 */ /* 0x000fc80003800200 */
[----:B------:R-:W-:Y:S01]  /*226c0*/  ISETP.GE.AND P0, PT, R93, R34, PT ;  /* 0x000000225d00720c */ /* 0x000fe20003f06270 */
[----:B----4-:R-:W-:-:S12]  /*226d0*/  IMAD.WIDE.U32 R8, R8, 0x2, R12 ;  /* 0x0000000208087825 */ /* 0x010fd800078e000c */
[----:B------:R-:W-:Y:S05]  /*226e0*/  @P0 BRA `(.L_x_2073) ;  /* 0x00000b9000000947 */ /* 0x000fea0003800000 */
[----:B------:R-:W-:Y:S01]  /*226f0*/  ISETP.GE.AND P0, PT, R4, R0, PT ;  /* 0x000000000400720c */ /* 0x000fe20003f06270 */
[----:B------:R-:W-:-:S12]  /*22700*/  BSSY B0, `(.L_x_2074) ;  /* 0x000002c000007945 */ /* 0x000fd80003800000 */
[----:B------:R-:W-:Y:S05]  /*22710*/  @P0 BRA `(.L_x_2075) ;  /* 0x000002a000000947 */ /* 0x000fea0003800000 */
[----:B------:R-:W2:Y:S01]  /*22720*/  LD.E.128 R12, [R8.64] ;  /* 0x00000004080c7980 */ /* 0x000ea2000c101d00 */
[----:B------:R-:W-:Y:S02]  /*22730*/  SHF.R.U32.HI R2, RZ, 0x10, R19 ;  /* 0x00000010ff027819 */ /* 0x000fe40000011613 */
[----:B------:R-:W-:-:S03]  /*22740*/  SHF.R.U32.HI R3, RZ, 0x10, R21 ;  /* 0x00000010ff037819 */ /* 0x000fc60000011615 */
[----:B------:R-:W-:Y:S02]  /*22750*/  HADD2.F32 R2, -RZ, R2.H0_H0 ;  /* 0x20000002ff027230 */ /* 0x000fe40000004100 */
[----:B------:R-:W-:Y:S02]  /*22760*/  HADD2.F32 R3, -RZ, R3.H0_H0 ;  /* 0x20000003ff037230 */ /* 0x000fe40000004100 */
[--C-:B--2---:R-:W-:Y:S02]  /*22770*/  HADD2.F32 R7, -RZ, R15.reuse.H1_H1 ;  /* 0x3000000fff077230 */ /* 0x104fe40000004100 */
[----:B------:R-:W-:-:S03]  /*22780*/  HADD2.F32 R10, -RZ, R15.H0_H0 ;  /* 0x2000000fff0a7230 */ /* 0x000fc60000004100 */
[CC--:B------:R-:W-:Y:S02]  /*22790*/  FMUL.FTZ R15, R7.reuse, R2.reuse ;  /* 0x00000002070f7220 */ /* 0x0c0fe40000410000 */
[-C--:B------:R-:W-:Y:S02]  /*227a0*/  FMUL.FTZ R7, R7, R3.reuse ;  /* 0x0000000307077220 */ /* 0x080fe40000410000 */
[C---:B------:R-:W-:Y:S01]  /*227b0*/  FFMA.FTZ R17, R10.reuse, R3, -R15 ;  /* 0x000000030a117223 */ /* 0x040fe2000001080f */
[--C-:B------:R-:W-:Y:S01]  /*227c0*/  HADD2.F32 R3, -RZ, R86.reuse.H1_H1 ;  /* 0x30000056ff037230 */ /* 0x100fe20000004100 */
[----:B------:R-:W-:Y:S01]  /*227d0*/  FFMA.FTZ R16, R10, R2, R7 ;  /* 0x000000020a107223 */ /* 0x000fe20000010007 */
[----:B------:R-:W-:Y:S01]  /*227e0*/  HADD2.F32 R2, -RZ, R86.H0_H0 ;  /* 0x20000056ff027230 */ /* 0x000fe20000004100 */
[----:B------:R-:W-:Y:S01]  /*227f0*/  SHF.R.U64 R15, R18, 0x10, R19 ;  /* 0x00000010120f7819 */ /* 0x000fe20000001213 */
[--C-:B------:R-:W-:Y:S02]  /*22800*/  HADD2.F32 R7, -RZ, R12.reuse.H1_H1 ;  /* 0x3000000cff077230 */ /* 0x100fe40000004100 */
[----:B------:R-:W-:-:S02]  /*22810*/  HADD2.F32 R10, -RZ, R12.H0_H0 ;  /* 0x2000000cff0a7230 */ /* 0x000fc40000004100 */
[----:B------:R-:W-:Y:S01]  /*22820*/  HADD2.F32 R15, -RZ, R15.H0_H0 ;  /* 0x2000000fff0f7230 */ /* 0x000fe20000004100 */
[CC--:B------:R-:W-:Y:S02]  /*22830*/  FMUL.FTZ R12, R7.reuse, R2.reuse ;  /* 0x00000002070c7220 */ /* 0x0c0fe40000410000 */
[-C--:B------:R-:W-:Y:S02]  /*22840*/  FMUL.FTZ R7, R7, R3.reuse ;  /* 0x0000000307077220 */ /* 0x080fe40000410000 */
[C---:B------:R-:W-:Y:S01]  /*22850*/  FFMA.FTZ R23, R10.reuse, R3, -R12 ;  /* 0x000000030a177223 */ /* 0x040fe2000001080c */
[--C-:B------:R-:W-:Y:S01]  /*22860*/  HADD2.F32 R3, -RZ, R87.reuse.H1_H1 ;  /* 0x30000057ff037230 */ /* 0x100fe20000004100 */
[----:B------:R-:W-:Y:S01]  /*22870*/  FFMA.FTZ R22, R10, R2, R7 ;  /* 0x000000020a167223 */ /* 0x000fe20000010007 */
[----:B------:R-:W-:Y:S01]  /*22880*/  HADD2.F32 R7, -RZ, R14.H1_H1 ;  /* 0x3000000eff077230 */ /* 0x000fe20000004100 */
[----:B------:R-:W-:Y:S01]  /*22890*/  SHF.R.U64 R12, R20, 0x10, R21 ;  /* 0x00000010140c7819 */ /* 0x000fe20000001215 */
[----:B------:R-:W-:-:S02]  /*228a0*/  HADD2.F32 R2, -RZ, R87.H0_H0 ;  /* 0x20000057ff027230 */ /* 0x000fc40000004100 */
[----:B------:R-:W-:Y:S01]  /*228b0*/  HADD2.F32 R10, -RZ, R14.H0_H0 ;  /* 0x2000000eff0a7230 */ /* 0x000fe20000004100 */
[CC--:B------:R-:W-:Y:S01]  /*228c0*/  FMUL.FTZ R14, R7.reuse, R3.reuse ;  /* 0x00000003070e7220 */ /* 0x0c0fe20000410000 */
[----:B------:R-:W-:Y:S01]  /*228d0*/  HADD2.F32 R12, -RZ, R12.H0_H0 ;  /* 0x2000000cff0c7230 */ /* 0x000fe20000004100 */
[-C--:B------:R-:W-:Y:S02]  /*228e0*/  FMUL.FTZ R18, R7, R2.reuse ;  /* 0x0000000207127220 */ /* 0x080fe40000410000 */
[C---:B------:R-:W-:Y:S01]  /*228f0*/  FFMA.FTZ R14, R10.reuse, R2, R14 ;  /* 0x000000020a0e7223 */ /* 0x040fe2000001000e */
[--C-:B------:R-:W-:Y:S01]  /*22900*/  HADD2.F32 R2, -RZ, R13.reuse.H1_H1 ;  /* 0x3000000dff027230 */ /* 0x100fe20000004100 */
[----:B------:R-:W-:Y:S01]  /*22910*/  FFMA.FTZ R18, R10, R3, -R18 ;  /* 0x000000030a127223 */ /* 0x000fe20000010812 */
[----:B------:R-:W-:-:S03]  /*22920*/  HADD2.F32 R3, -RZ, R13.H0_H0 ;  /* 0x2000000dff037230 */ /* 0x000fc60000004100 */
[----:B------:R-:W-:Y:S01]  /*22930*/  FMUL.FTZ R7, R2, R15 ;  /* 0x0000000f02077220 */ /* 0x000fe20000410000 */
[----:B------:R-:W-:Y:S01]  /*22940*/  F2FP.PACK_AB R14, R14, R18 ;  /* 0x000000120e0e723e */ /* 0x000fe200000000ff */
[-C--:B------:R-:W-:Y:S02]  /*22950*/  FMUL.FTZ R13, R2, R12.reuse ;  /* 0x0000000c020d7220 */ /* 0x080fe40000410000 */
[C---:B------:R-:W-:Y:S01]  /*22960*/  FFMA.FTZ R2, R3.reuse, R12, -R7 ;  /* 0x0000000c03027223 */ /* 0x040fe20000010807 */
[----:B------:R-:W-:Y:S01]  /*22970*/  F2FP.PACK_AB R12, R22, R23 ;  /* 0x00000017160c723e */ /* 0x000fe200000000ff */
[----:B------:R-:W-:Y:S01]  /*22980*/  FFMA.FTZ R13, R3, R15, R13 ;  /* 0x0000000f030d7223 */ /* 0x000fe2000001000d */
[----:B------:R-:W-:-:S04]  /*22990*/  F2FP.PACK_AB R15, R16, R17 ;  /* 0x00000011100f723e */ /* 0x000fc800000000ff */
[----:B------:R-:W-:-:S05]  /*229a0*/  F2FP.PACK_AB R13, R13, R2 ;  /* 0x000000020d0d723e */ /* 0x000fca00000000ff */
[----:B------:R1:W-:Y:S02]  /*229b0*/  ST.E.128 [R8.64], R12 ;  /* 0x0000000c08007985 */ /* 0x0003e4000c101d04 */
.L_x_2075:
[----:B------:R-:W-:Y:S05]  /*229c0*/  BSYNC B0 ;  /* 0x0000000000007941 */ /* 0x000fea0003800000 */
.L_x_2074:
[----:B------:R-:W-:Y:S01]  /*229d0*/  IADD3 R2, R4, 0x20, RZ ;  /* 0x0000002004027810 */ /* 0x000fe20007ffe0ff */
[----:B------:R-:W-:Y:S03]  /*229e0*/  BSSY B0, `(.L_x_2076) ;  /* 0x000002d000007945 */ /* 0x000fe60003800000 */
[----:B------:R-:W-:-:S13]  /*229f0*/  ISETP.GE.AND P0, PT, R2, R0, PT ;  /* 0x000000000200720c */ /* 0x000fda0003f06270 */
[----:B------:R-:W-:Y:S05]  /*22a00*/  @P0 BRA `(.L_x_2077) ;  /* 0x000002a000000947 */ /* 0x000fea0003800000 */
[----:B-1----:R-:W2:Y:S01]  /*22a10*/  LD.E.128 R12, [R8.64+0x4000] ;  /* 0x00400004080c7980 */ /* 0x002ea2000c101d00 */
[----:B------:R-:W-:Y:S02]  /*22a20*/  SHF.R.U32.HI R2, RZ, 0x10, R25 ;  /* 0x00000010ff027819 */ /* 0x000fe40000011619 */
[----:B------:R-:W-:Y:S02]  /*22a30*/  SHF.R.U32.HI R3, RZ, 0x10, R27 ;  /* 0x00000010ff037819 */ /* 0x000fe4000001161b */
[----:B------:R-:W-:Y:S01]  /*22a40*/  SHF.R.U64 R16, R24, 0x10, R25 ;  /* 0x0000001018107819 */ /* 0x000fe20000001219 */
[----:B------:R-:W-:Y:S02]  /*22a50*/  HADD2.F32 R2, -RZ, R2.H0_H0 ;  /* 0x20000002ff027230 */ /* 0x000fe40000004100 */
[----:B------:R-:W-:Y:S02]  /*22a60*/  HADD2.F32 R3, -RZ, R3.H0_H0 ;  /* 0x20000003ff037230 */ /* 0x000fe40000004100 */
[----:B------:R-:W-:-:S02]  /*22a70*/  HADD2.F32 R21, -RZ, R16.H0_H0 ;  /* 0x20000010ff157230 */ /* 0x000fc40000004100 */
[--C-:B--2---:R-:W-:Y:S02]  /*22a80*/  HADD2.F32 R7, -RZ, R15.reuse.H1_H1 ;  /* 0x3000000fff077230 */ /* 0x104fe40000004100 */
[----:B------:R-:W-:-:S03]  /*22a90*/  HADD2.F32 R10, -RZ, R15.H0_H0 ;  /* 0x2000000fff0a7230 */ /* 0x000fc60000004100 */
[CC--:B------:R-:W-:Y:S02]  /*22aa0*/  FMUL.FTZ R15, R7.reuse, R2.reuse ;  /* 0x00000002070f7220 */ /* 0x0c0fe40000410000 */
[-C--:B------:R-:W-:Y:S02]  /*22ab0*/  FMUL.FTZ R7, R7, R3.reuse ;  /* 0x0000000307077220 */ /* 0x080fe40000410000 */
[C---:B------:R-:W-:Y:S01]  /*22ac0*/  FFMA.FTZ R18, R10.reuse, R3, -R15 ;  /* 0x000000030a127223 */ /* 0x040fe2000001080f */
[----:B------:R-:W-:Y:S01]  /*22ad0*/  HADD2.F32 R3, -RZ, R89.H0_H0 ;  /* 0x20000059ff037230 */ /* 0x000fe20000004100 */
        /* <DEDUP_REMOVED lines=9> */
[----:B------:R-:W-:Y:S01]  /*22b70*/  HADD2.F32 R3, -RZ, R14.H1_H1 ;  /* 0x3000000eff037230 */ /* 0x000fe20000004100 */
[----:B------:R-:W-:Y:S01]  /*22b80*/  FFMA.FTZ R19, R10, R2, R7 ;  /* 0x000000020a137223 */ /* 0x000fe20000010007 */
[----:B------:R-:W-:Y:S02]  /*22b90*/  HADD2.F32 R7, -RZ, R88.H1_H1 ;  /* 0x30000058ff077230 */ /* 0x000fe40000004100 */
[----:B------:R-:W-:-:S02]  /*22ba0*/  HADD2.F32 R2, -RZ, R89.H1_H1 ;  /* 0x30000059ff027230 */ /* 0x000fc40000004100 */
[----:B------:R-:W-:Y:S01]  /*22bb0*/  HADD2.F32 R10, -RZ, R14.H0_H0 ;  /* 0x2000000eff0a7230 */ /* 0x000fe20000004100 */
[C---:B------:R-:W-:Y:S01]  /*22bc0*/  FMUL.FTZ R16, R3.reuse, R7 ;  /* 0x0000000703107220 */ /* 0x040fe20000410000 */
[--C-:B------:R-:W-:Y:S01]  /*22bd0*/  HADD2.F32 R12, -RZ, R13.reuse.H1_H1 ;  /* 0x3000000dff0c7230 */ /* 0x100fe20000004100 */
[-C--:B------:R-:W-:Y:S02]  /*22be0*/  FMUL.FTZ R14, R3, R2.reuse ;  /* 0x00000002030e7220 */ /* 0x080fe40000410000 */
[----:B------:R-:W-:Y:S01]  /*22bf0*/  FFMA.FTZ R16, R10, R2, -R16 ;  /* 0x000000020a107223 */ /* 0x000fe20000010810 */
[----:B------:R-:W-:Y:S01]  /*22c00*/  HADD2.F32 R2, -RZ, R13.H0_H0 ;  /* 0x2000000dff027230 */ /* 0x000fe20000004100 */
[C---:B------:R-:W-:Y:S02]  /*22c10*/  FMUL.FTZ R3, R12.reuse, R21 ;  /* 0x000000150c037220 */ /* 0x040fe40000410000 */
[----:B------:R-:W-:Y:S01]  /*22c20*/  FMUL.FTZ R13, R12, R15 ;  /* 0x0000000f0c0d7220 */ /* 0x000fe20000410000 */
[----:B------:R-:W-:Y:S01]  /*22c30*/  F2FP.PACK_AB R12, R19, R20 ;  /* 0x00000014130c723e */ /* 0x000fe200000000ff */
[----:B------:R-:W-:-:S02]  /*22c40*/  FFMA.FTZ R14, R10, R7, R14 ;  /* 0x000000070a0e7223 */ /* 0x000fc4000001000e */
[C---:B------:R-:W-:Y:S01]  /*22c50*/  FFMA.FTZ R3, R2.reuse, R15, -R3 ;  /* 0x0000000f02037223 */ /* 0x040fe20000010803 */
[----:B------:R-:W-:Y:S01]  /*22c60*/  F2FP.PACK_AB R15, R17, R18 ;  /* 0x00000012110f723e */ /* 0x000fe200000000ff */
[----:B------:R-:W-:Y:S01]  /*22c70*/  FFMA.FTZ R13, R2, R21, R13 ;  /* 0x00000015020d7223 */ /* 0x000fe2000001000d */
[----:B------:R-:W-:-:S04]  /*22c80*/  F2FP.PACK_AB R14, R14, R16 ;  /* 0x000000100e0e723e */ /* 0x000fc800000000ff */
[----:B------:R-:W-:-:S05]  /*22c90*/  F2FP.PACK_AB R13, R13, R3 ;  /* 0x000000030d0d723e */ /* 0x000fca00000000ff */
[----:B------:R1:W-:Y:S02]  /*22ca0*/  ST.E.128 [R8.64+0x4000], R12 ;  /* 0x0040000c08007985 */ /* 0x0003e4000c101d04 */
.L_x_2077:
[----:B------:R-:W-:Y:S05]  /*22cb0*/  BSYNC B0 ;  /* 0x0000000000007941 */ /* 0x000fea0003800000 */
.L_x_2076:
[----:B------:R-:W-:Y:S01]  /*22cc0*/  IADD3 R2, R4, 0x40, RZ ;  /* 0x0000004004027810 */ /* 0x000fe20007ffe0ff */
[----:B------:R-:W-:Y:S03]  /*22cd0*/  BSSY B0, `(.L_x_2078) ;  /* 0x000002d000007945 */ /* 0x000fe60003800000 */
[----:B------:R-:W-:-:S13]  /*22ce0*/  ISETP.GE.AND P0, PT, R2, R0, PT ;  /* 0x000000000200720c */ /* 0x000fda0003f06270 */
[----:B------:R-:W-:Y:S05]  /*22cf0*/  @P0 BRA `(.L_x_2079) ;  /* 0x000002a000000947 */ /* 0x000fea0003800000 */
[----:B-1----:R-:W2:Y:S01]  /*22d00*/  LD.E.128 R12, [R8.64+0x8000] ;  /* 0x00800004080c7980 */ /* 0x002ea2000c101d00 */
[----:B------:R-:W-:Y:S01]  /*22d10*/  SHF.R.U32.HI R10, RZ, 0x10, R31 ;  /* 0x00000010ff0a7819 */ /* 0x000fe2000001161f */
[--C-:B------:R-:W-:Y:S01]  /*22d20*/  HADD2.F32 R16, -RZ, R90.reuse.H1_H1 ;  /* 0x3000005aff107230 */ /* 0x100fe20000004100 */
[--C-:B------:R-:W-:Y:S01]  /*22d30*/  SHF.R.U32.HI R7, RZ, 0x10, R29.reuse ;  /* 0x00000010ff077819 */ /* 0x100fe2000001161d */
[----:B------:R-:W-:Y:S01]  /*22d40*/  HADD2.F32 R18, -RZ, R90.H0_H0 ;  /* 0x2000005aff127230 */ /* 0x000fe20000004100 */
[----:B------:R-:W-:Y:S01]  /*22d50*/  SHF.R.U64 R19, R28, 0x10, R29 ;  /* 0x000000101c137819 */ /* 0x000fe2000000121d */
[----:B------:R-:W-:Y:S01]  /*22d60*/  HADD2.F32 R24, -RZ, R10.H0_H0 ;  /* 0x2000000aff187230 */ /* 0x000fe20000004100 */
[----:B------:R-:W-:Y:S01]  /*22d70*/  SHF.R.U64 R20, R30, 0x10, R31 ;  /* 0x000000101e147819 */ /* 0x000fe2000000121f */
[----:B------:R-:W-:Y:S02]  /*22d80*/  HADD2.F32 R23, -RZ, R7.H0_H0 ;  /* 0x20000007ff177230 */ /* 0x000fe40000004100 */
[----:B------:R-:W-:-:S02]  /*22d90*/  HADD2.F32 R19, -RZ, R19.H0_H0 ;  /* 0x20000013ff137230 */ /* 0x000fc40000004100 */
[----:B------:R-:W-:Y:S02]  /*22da0*/  HADD2.F32 R20, -RZ, R20.H0_H0 ;  /* 0x20000014ff147230 */ /* 0x000fe40000004100 */
[--C-:B--2---:R-:W-:Y:S02]  /*22db0*/  HADD2.F32 R2, -RZ, R15.reuse.H1_H1 ;  /* 0x3000000fff027230 */ /* 0x104fe40000004100 */
[----:B------:R-:W-:Y:S02]  /*22dc0*/  HADD2.F32 R17, -RZ, R15.H0_H0 ;  /* 0x2000000fff117230 */ /* 0x000fe40000004100 */
[--C-:B------:R-:W-:Y:S01]  /*22dd0*/  HADD2.F32 R3, -RZ, R12.reuse.H1_H1 ;  /* 0x3000000cff037230 */ /* 0x100fe20000004100 */
[CC--:B------:R-:W-:Y:S01]  /*22de0*/  FMUL.FTZ R21, R2.reuse, R24.reuse ;  /* 0x0000001802157220 */ /* 0x0c0fe20000410000 */
[----:B------:R-:W-:Y:S01]  /*22df0*/  HADD2.F32 R15, -RZ, R12.H0_H0 ;  /* 0x2000000cff0f7230 */ /* 0x000fe20000004100 */
[-C--:B------:R-:W-:Y:S01]  /*22e00*/  FMUL.FTZ R2, R2, R23.reuse ;  /* 0x0000001702027220 */ /* 0x080fe20000410000 */
[--C-:B------:R-:W-:Y:S01]  /*22e10*/  HADD2.F32 R12, -RZ, R14.reuse.H0_H0 ;  /* 0x2000000eff0c7230 */ /* 0x100fe20000004100 */
[C---:B------:R-:W-:Y:S01]  /*22e20*/  FFMA.FTZ R21, R17.reuse, R23, -R21 ;  /* 0x0000001711157223 */ /* 0x040fe20000010815 */
[--C-:B------:R-:W-:Y:S01]  /*22e30*/  HADD2.F32 R10, -RZ, R13.reuse.H0_H0 ;  /* 0x2000000dff0a7230 */ /* 0x100fe20000004100 */
[----:B------:R-:W-:Y:S01]  /*22e40*/  FFMA.FTZ R17, R17, R24, R2 ;  /* 0x0000001811117223 */ /* 0x000fe20000010002 */
[----:B------:R-:W-:Y:S01]  /*22e50*/  HADD2.F32 R7, -RZ, R13.H1_H1 ;  /* 0x3000000dff077230 */ /* 0x000fe20000004100 */
[C---:B------:R-:W-:Y:S01]  /*22e60*/  FMUL.FTZ R22, R3.reuse, R18 ;  /* 0x0000001203167220 */ /* 0x040fe20000410000 */
[----:B------:R-:W-:Y:S01]  /*22e70*/  HADD2.F32 R14, -RZ, R14.H1_H1 ;  /* 0x3000000eff0e7230 */ /* 0x000fe20000004100 */
[-C--:B------:R-:W-:Y:S01]  /*22e80*/  FMUL.FTZ R13, R3, R16.reuse ;  /* 0x00000010030d7220 */ /* 0x080fe20000410000 */
[--C-:B------:R-:W-:Y:S01]  /*22e90*/  HADD2.F32 R2, -RZ, R91.reuse.H0_H0 ;  /* 0x2000005bff027230 */ /* 0x100fe20000004100 */
[C---:B------:R-:W-:Y:S01]  /*22ea0*/  FFMA.FTZ R22, R15.reuse, R16, -R22 ;  /* 0x000000100f167223 */ /* 0x040fe20000010816 */
[----:B------:R-:W-:Y:S01]  /*22eb0*/  HADD2.F32 R3, -RZ, R91.H1_H1 ;  /* 0x3000005bff037230 */ /* 0x000fe20000004100 */
[----:B------:R-:W-:-:S02]  /*22ec0*/  FFMA.FTZ R18, R15, R18, R13 ;  /* 0x000000120f127223 */ /* 0x000fc4000001000d */
[C---:B------:R-:W-:Y:S02]  /*22ed0*/  FMUL.FTZ R16, R14.reuse, R2 ;  /* 0x000000020e107220 */ /* 0x040fe40000410000 */
[----:B------:R-:W-:Y:S02]  /*22ee0*/  FMUL.FTZ R14, R14, R3 ;  /* 0x000000030e0e7220 */ /* 0x000fe40000410000 */
[C---:B------:R-:W-:Y:S02]  /*22ef0*/  FMUL.FTZ R15, R7.reuse, R20 ;  /* 0x00000014070f7220 */ /* 0x040fe40000410000 */
[----:B------:R-:W-:Y:S02]  /*22f00*/  FMUL.FTZ R13, R7, R19 ;  /* 0x00000013070d7220 */ /* 0x000fe40000410000 */
[C---:B------:R-:W-:Y:S02]  /*22f10*/  FFMA.FTZ R14, R12.reuse, R2, R14 ;  /* 0x000000020c0e7223 */ /* 0x040fe4000001000e */
[----:B------:R-:W-:Y:S01]  /*22f20*/  FFMA.FTZ R3, R12, R3, -R16 ;  /* 0x000000030c037223 */ /* 0x000fe20000010810 */
[----:B------:R-:W-:Y:S01]  /*22f30*/  F2FP.PACK_AB R12, R18, R22 ;  /* 0x00000016120c723e */ /* 0x000fe200000000ff */
[C---:B------:R-:W-:Y:S01]  /*22f40*/  FFMA.FTZ R2, R10.reuse, R19, -R15 ;  /* 0x000000130a027223 */ /* 0x040fe2000001080f */
[----:B------:R-:W-:Y:S01]  /*22f50*/  F2FP.PACK_AB R15, R17, R21 ;  /* 0x00000015110f723e */ /* 0x000fe200000000ff */
[----:B------:R-:W-:Y:S01]  /*22f60*/  FFMA.FTZ R13, R10, R20, R13 ;  /* 0x000000140a0d7223 */ /* 0x000fe2000001000d */
[----:B------:R-:W-:-:S04]  /*22f70*/  F2FP.PACK_AB R14, R14, R3 ;  /* 0x000000030e0e723e */ /* 0x000fc800000000ff */
[----:B------:R-:W-:-:S05]  /*22f80*/  F2FP.PACK_AB R13, R13, R2 ;  /* 0x000000020d0d723e */ /* 0x000fca00000000ff */
[----:B------:R1:W-:Y:S02]  /*22f90*/  ST.E.128 [R8.64+0x8000], R12 ;  /* 0x0080000c08007985 */ /* 0x0003e4000c101d04 */
.L_x_2079:
[----:B------:R-:W-:Y:S05]  /*22fa0*/  BSYNC B0 ;  /* 0x0000000000007941 */ /* 0x000fea0003800000 */
.L_x_2078:
[----:B------:R-:W-:-:S04]  /*22fb0*/  IADD3 R2, R4, 0x60, RZ ;  /* 0x0000006004027810 */ /* 0x000fc80007ffe0ff */
[----:B------:R-:W-:-:S13]  /*22fc0*/  ISETP.GE.AND P0, PT, R2, R0, PT ;  /* 0x000000000200720c */ /* 0x000fda0003f06270 */
[----:B------:R-:W-:Y:S05]  /*22fd0*/  @P0 BRA `(.L_x_2073) ;  /* 0x000002a000000947 */ /* 0x000fea0003800000 */
[----:B-1----:R-:W2:Y:S01]  /*22fe0*/  LD.E.128 R12, [R8.64+0xc000] ;  /* 0x00c00004080c7980 */ /* 0x002ea2000c101d00 */
[----:B------:R-:W-:Y:S01]  /*22ff0*/  SHF.R.U32.HI R10, RZ, 0x10, R39 ;  /* 0x00000010ff0a7819 */ /* 0x000fe20000011627 */
[----:B------:R-:W-:Y:S01]  /*23000*/  HADD2.F32 R16, -RZ, R96.H0_H0 ;  /* 0x20000060ff107230 */ /* 0x000fe20000004100 */
        /* <DEDUP_REMOVED lines=39> */
.L_x_2073:
[----:B------:R-:W-:Y:S05]  /*23280*/  BSYNC B1 ;  /* 0x0000000000017941 */ /* 0x000fea0003800000 */
.L_x_2072:
[----:B------:R-:W-:Y:S01]  /*23290*/  IADD3 R2, R93, 0x20, RZ ;  /* 0x000000205d027810 */ /* 0x000fe20007ffe0ff */
[----:B------:R-:W-:Y:S03]  /*232a0*/  BSSY B1, `(.L_x_2080) ;  /* 0x00000bc000017945 */ /* 0x000fe60003800000 */
[----:B------:R-:W-:-:S13]  /*232b0*/  ISETP.GE.AND P0, PT, R2, R34, PT ;  /* 0x000000220200720c */ /* 0x000fda0003f06270 */
[----:B------:R-:W-:Y:S05]  /*232c0*/  @P0 BRA `(.L_x_2081) ;  /* 0x00000b9000000947 */ /* 0x000fea0003800000 */
[----:B------:R-:W-:Y:S01]  /*232d0*/  ISETP.GE.AND P0, PT, R4, R0, PT ;  /* 0x000000000400720c */ /* 0x000fe20003f06270 */
[----:B------:R-:W-:-:S12]  /*232e0*/  BSSY B0, `(.L_x_2082) ;  /* 0x000002c000007945 */ /* 0x000fd80003800000 */
        /* <DEDUP_REMOVED lines=26> */
[----:B------:R-:W-:Y:S01]  /*23490*/  HADD2.F32 R2, -RZ, R95.H1_H1 ;  /* 0x3000005fff027230 */ /* 0x000fe20000004100 */
        /* <DEDUP_REMOVED lines=16> */
.L_x_2083:
[----:B------:R-:W-:Y:S05]  /*235a0*/  BSYNC B0 ;  /* 0x0000000000007941 */ /* 0x000fea0003800000 */
.L_x_2082:
        /* <DEDUP_REMOVED lines=46> */
.L_x_2085:
[----:B------:R-:W-:Y:S05]  /*23890*/  BSYNC B0 ;  /* 0x0000000000007941 */ /* 0x000fea0003800000 */
.L_x_2084:
        /* <DEDUP_REMOVED lines=46> */
.L_x_2087:
[----:B------:R-:W-:Y:S05]  /*23b80*/  BSYNC B0 ;  /* 0x0000000000007941 */ /* 0x000fea0003800000 */
.L_x_2086:
        /* <DEDUP_REMOVED lines=45> */
.L_x_2081:
[----:B------:R-:W-:Y:S05]  /*23e60*/  BSYNC B1 ;  /* 0x0000000000017941 */ /* 0x000fea0003800000 */
.L_x_2080:
        /* <DEDUP_REMOVED lines=49> */
.L_x_2091:
[----:B------:R-:W-:Y:S05]  /*24180*/  BSYNC B0 ;  /* 0x0000000000007941 */ /* 0x000fea0003800000 */
.L_x_2090:
        /* <DEDUP_REMOVED lines=46> */
.L_x_2093:
[----:B------:R-:W-:Y:S05]  /*24470*/  BSYNC B0 ;  /* 0x0000000000007941 */ /* 0x000fea0003800000 */
.L_x_2092:
        /* <DEDUP_REMOVED lines=46> */
.L_x_2095:
[----:B------:R-:W-:Y:S05]  /*24760*/  BSYNC B0 ;  /* 0x0000000000007941 */ /* 0x000fea0003800000 */
.L_x_2094:
[----:B------:R-:W-:-:S04]  /*24770*/  IADD3 R2, R4, 0x60, RZ ;  /* 0x0000006004027810 */ /* 0x000fc80007ffe0ff */
[----:B------:R-:W-:-:S13]  /*24780*/  ISETP.GE.AND P0, PT, R2, R0, PT ;  /* 0x000000000200720c */ /* 0x000fda0003f06270 */
[----:B------:R-:W-:Y:S05]  /*24790*/  @P0 BRA `(.L_x_2089) ;  /* 0x000002a000000947 */ /* 0x000fea0003800000 */
[----:B-1----:R-:W2:Y:S01]  /*247a0*/  LD.E.128 R12, [R8.64+0xe000] ;  /* 0x00e00004080c7980 */ /* 0x002ea2000c101d00 */
[----:B------:R-:W-:Y:S01]  /*247b0*/  SHF.R.U32.HI R10, RZ, 0x10, R71 ;  /* 0x00000010ff0a7819 */ /* 0x000fe20000011647 */
[----:B------:R-:W-:Y:S01]  /*247c0*/  HADD2.F32 R16, -RZ, R112.H0_H0 ;  /* 0x20000070ff107230 */ /* 0x000fe20000004100 */
[--C-:B------:R-:W-:Y:S01]  /*247d0*/  SHF.R.U32.HI R7, RZ, 0x10, R69.reuse ;  /* 0x00000010ff077819 */ /* 0x100fe20000011645 */
[----:B------:R-:W-:Y:S01]  /*247e0*/  HADD2.F32 R18, -RZ, R111.H1_H1 ;  /* 0x3000006fff127230 */ /* 0x000fe20000004100 */
        /* <DEDUP_REMOVED lines=22> */
[----:B------:R-:W-:Y:S01]  /*24950*/  HADD2.F32 R3, -RZ, R114.H0_H0 ;  /* 0x20000072ff037230 */ /* 0x000fe20000004100 */
        /* <DEDUP_REMOVED lines=14> */
.L_x_2089:
[----:B------:R-:W-:Y:S05]  /*24a40*/  BSYNC B1 ;  /* 0x0000000000017941 */ /* 0x000fea0003800000 */
.L_x_2088:
[----:B------:R-:W-:Y:S01]  /*24a50*/  IADD3 R2, R93, 0x60, RZ ;  /* 0x000000605d027810 */ /* 0x000fe20007ffe0ff */
[----:B------:R-:W-:-:S03]  /*24a60*/  IMAD.MOV.U32 R3, RZ, RZ, 0x0 ;  /* 0x00000000ff037424 */ /* 0x000fc600078e00ff */
[----:B------:R-:W-:Y:S01]  /*24a70*/  ISETP.GE.AND P0, PT, R2, R34, PT ;  /* 0x000000220200720c */ /* 0x000fe20003f06270 */
[----:B------:R-:W-:-:S12]  /*24a80*/  IMAD.MOV.U32 R2, RZ, RZ, R134 ;  /* 0x000000ffff027224 */ /* 0x000fd800078e0086 */
[----:B------:R-:W-:Y:S05]  /*24a90*/  @P0 RET.REL.NODEC R2 `(_ZN7cutlass13device_kernelIN5flash19enable_sm80_to_sm89INS1_16FlashAttnFwdSm80INS1_25CollectiveMainloopFwdSm80ILi8ELi1ELb0EN4cute5tupleIJNS5_1CILi128EEENS7_ILi48EEENS7_ILi256EEEEEELi256ENS_6half_tEfNS_4arch4Sm80ELb0ELb1ELb1ELb1ELb0ELb1ELb1ELb1EEENS1_21CollectiveEpilogueFwdINS6_IJS8_SA_S9_EEENS6_IJNS7_ILi1EEESI_SI_EEESC_SE_Li256ELb1ELb1ELb1ELb0EEENS1_36VarlenDynamicPersistentTileSchedulerILi128ELi48ELi256ELi256ELb1ELb1ELb0ELb1ELb0ELb1EEEEEEEEEvNT_6ParamsE) ;  /* 0xfffdb56002000950 */ /* 0x000fea0003c3ffff */
[----:B------:R-:W-:Y:S01]  /*24aa0*/  ISETP.GE.AND P0, PT, R4, R0, PT ;  /* 0x000000000400720c */ /* 0x000fe20003f06270 */
[----:B------:R-:W-:-:S12]  /*24ab0*/  BSSY B0, `(.L_x_2096) ;  /* 0x000002c000007945 */ /* 0x000fd80003800000 */
        /* <DEDUP_REMOVED lines=43> */
.L_x_2097:
[----:B------:R-:W-:Y:S05]  /*24d70*/  BSYNC B0 ;  /* 0x0000000000007941 */ /* 0x000fea0003800000 */
.L_x_2096:
[----:B------:R-:W-:Y:S01]  /*24d80*/  IADD3 R2, R4, 0x20, RZ ;  /* 0x0000002004027810 */ /* 0x000fe20007ffe0ff */
[----:B------:R-:W-:Y:S03]  /*24d90*/  BSSY B0, `(.L_x_2098) ;  /* 0x000002d000007945 */ /* 0x000fe60003800000 */
        /* <DEDUP_REMOVED lines=44> */
.L_x_2099:
[----:B------:R-:W-:Y:S05]  /*25060*/  BSYNC B0 ;  /* 0x0000000000007941 */ /* 0x000fea0003800000 */
.L_x_2098:
        /* <DEDUP_REMOVED lines=46> */
.L_x_2101:
[----:B------:R-:W-:Y:S05]  /*25350*/  BSYNC B0 ;  /* 0x0000000000007941 */ /* 0x000fea0003800000 */
.L_x_2100:
[----:B------:R-:W-:Y:S01]  /*25360*/  IADD3 R4, R4, 0x60, RZ ;  /* 0x0000006004047810 */ /* 0x000fe20007ffe0ff */
[----:B------:R-:W-:Y:S02]  /*25370*/  IMAD.MOV.U32 R2, RZ, RZ, R134 ;  /* 0x000000ffff027224 */ /* 0x000fe400078e0086 */
[----:B------:R-:W-:Y:S01]  /*25380*/  IMAD.MOV.U32 R3, RZ, RZ, 0x0 ;  /* 0x00000000ff037424 */ /* 0x000fe200078e00ff */
[----:B------:R-:W-:-:S13]  /*25390*/  ISETP.GE.AND P0, PT, R4, R0, PT ;  /* 0x000000000400720c */ /* 0x000fda0003f06270 */
[----:B------:R-:W-:Y:S05]  /*253a0*/  @P0 RET.REL.NODEC R2 `(_ZN7cutlass13device_kernelIN5flash19enable_sm80_to_sm89INS1_16FlashAttnFwdSm80INS1_25CollectiveMainloopFwdSm80ILi8ELi1ELb0EN4cute5tupleIJNS5_1CILi128EEENS7_ILi48EEENS7_ILi256EEEEEELi256ENS_6half_tEfNS_4arch4Sm80ELb0ELb1ELb1ELb1ELb0ELb1ELb1ELb1EEENS1_21CollectiveEpilogueFwdINS6_IJS8_SA_S9_EEENS6_IJNS7_ILi1EEESI_SI_EEESC_SE_Li256ELb1ELb1ELb1ELb0EEENS1_36VarlenDynamicPersistentTileSchedulerILi128ELi48ELi256ELi256ELb1ELb1ELb0ELb1ELb0ELb1EEEEEEEEEvNT_6ParamsE) ;  /* 0xfffdac5002000950 */ /* 0x000fea0003c3ffff */
        /* <DEDUP_REMOVED lines=22> */
[CC--:B------:R-:W-:Y:S01]  /*25510*/  FMUL.FTZ R20, R2.reuse, R16.reuse ;  /* 0x0000001002147220 */ /* 0x0c0fe20000410000 */
        /* <DEDUP_REMOVED lines=9> */
[----:B------:R-:W-:Y:S01]  /*255b0*/  FMUL.FTZ R13, R3, R17 ;  /* 0x00000011030d7220 */ /* 0x000fe20000410000 */
[----:B------:R-:W-:Y:S01]  /*255c0*/  MOV R3, 0x0 ;  /* 0x0000000000037802 */ /* 0x000fe20000000f00 */
[C---:B------:R-:W-:Y:S02]  /*255d0*/  FFMA.FTZ R14, R12.reuse, R0, R14 ;  /* 0x000000000c0e7223 */ /* 0x040fe4000001000e */
[----:B------:R-:W-:Y:S01]  /*255e0*/  FFMA.FTZ R2, R12, R2, -R15 ;  /* 0x000000020c027223 */ /* 0x000fe2000001080f */
[----:B------:R-:W-:Y:S01]  /*255f0*/  F2FP.PACK_AB R15, R10, R19 ;  /* 0x000000130a0f723e */ /* 0x000fe200000000ff */
[----:B------:R-:W-:Y:S01]  /*25600*/  FFMA.FTZ R0, R4, R17, -R7 ;  /* 0x0000001104007223 */ /* 0x000fe20000010807 */
[----:B------:R-:W-:Y:S01]  /*25610*/  F2FP.PACK_AB R12, R16, R20 ;  /* 0x00000014100c723e */ /* 0x000fe200000000ff */
[----:B------:R-:W-:Y:S01]  /*25620*/  FFMA.FTZ R13, R4, R18, R13 ;  /* 0x00000012040d7223 */ /* 0x000fe2000001000d */
[----:B------:R-:W-:-:S02]  /*25630*/  F2FP.PACK_AB R14, R14, R2 ;  /* 0x000000020e0e723e */ /* 0x000fc400000000ff */
[----:B------:R-:W-:Y:S02]  /*25640*/  MOV R2, R134 ;  /* 0x0000008600027202 */ /* 0x000fe40000000f00 */
[----:B------:R-:W-:-:S05]  /*25650*/  F2FP.PACK_AB R13, R13, R0 ;  /* 0x000000000d0d723e */ /* 0x000fca00000000ff */
[----:B------:R1:W-:Y:S01]  /*25660*/  ST.E.128 [R8.64+0xf000], R12 ;  /* 0x00f0000c08007985 */ /* 0x0003e2000c101d04 */
[----:B------:R-:W-:Y:S05]  /*25670*/  RET.REL.NODEC R2 `(_ZN7cutlass13device_kernelIN5flash19enable_sm80_to_sm89INS1_16FlashAttnFwdSm80INS1_25CollectiveMainloopFwdSm80ILi8ELi1ELb0EN4cute5tupleIJNS5_1CILi128EEENS7_ILi48EEENS7_ILi256EEEEEELi256ENS_6half_tEfNS_4arch4Sm80ELb0ELb1ELb1ELb1ELb0ELb1ELb1ELb1EEENS1_21CollectiveEpilogueFwdINS6_IJS8_SA_S9_EEENS6_IJNS7_ILi1EEESI_SI_EEESC_SE_Li256ELb1ELb1ELb1ELb0EEENS1_36VarlenDynamicPersistentTileSchedulerILi128ELi48ELi256ELi256ELb1ELb1ELb0ELb1ELb0ELb1EEEEEEEEEvNT_6ParamsE) ;  /* 0xfffda98002007950 */ /* 0x000fea0003c3ffff */
.L_x_2056:
[----:B-1---5:R-:W-:-:S13]  /*25680*/  ISETP.NE.AND P0, PT, R20, 0x1, PT ;  /* 0x000000011400780c */ /* 0x022fda0003f05270 */
[----:B------:R1:W2:Y:S04]  /*25690*/  @P0 LD.E R10, [R12.64+0x168] ;  /* 0x000168040c0a0980 */ /* 0x0002a8000c101900 */
[----:B-1----:R-:W3:Y:S01]  /*256a0*/  @P0 LD.E R12, [R12.64+0x16c] ;  /* 0x00016c040c0c0980 */ /* 0x002ee2000c101900 */
[----:B--2---:R-:W-:-:S05]  /*256b0*/  @P0 IMAD.HI.U32 R10, R4, R10, RZ ;  /* 0x0000000a040a0227 */ /* 0x004fca00078e00ff */
[----:B---3--:R-:W-:-:S04]  /*256c0*/  @P0 SHF.R.U32.HI R4, RZ, R12, R10 ;  /* 0x0000000cff040219 */ /* 0x008fc8000001160a */
[----:B------:R-:W-:Y:S01]  /*256d0*/  SHF.R.S32.HI R10, RZ, 0x1f, R4 ;  /* 0x0000001fff0a7819 */ /* 0x000fe20000011404 */
[-C--:B------:R-:W-:Y:S02]  /*256e0*/  IMAD R13, R9, R4.reuse, RZ ;  /* 0x00000004090d7224 */ /* 0x080fe400078e02ff */
[----:B------:R-:W-:Y:S02]  /*256f0*/  IMAD R12, R3, R4, RZ ;  /* 0x00000004030c7224 */ /* 0x000fe400078e02ff */
[-C--:B------:R-:W-:Y:S02]  /*25700*/  IMAD R21, R8, R10.reuse, R13 ;  /* 0x0000000a08157224 */ /* 0x080fe400078e020d */
[C---:B------:R-:W-:Y:S02]  /*25710*/  IMAD R10, R2.reuse, R10, R12 ;  /* 0x0000000a020a7224 */ /* 0x040fe400078e020c */
[----:B------:R-:W-:-:S04]  /*25720*/  IMAD.WIDE.U32 R12, R2, R4, RZ ;  /* 0x00000004020c7225 */ /* 0x000fc800078e00ff */
[----:B------:R-:W-:Y:S01]  /*25730*/  IMAD.WIDE.U32 R18, R8, R4, RZ ;  /* 0x0000000408127225 */ /* 0x000fe200078e00ff */
[----:B------:R-:W-:-:S03]  /*25740*/  IADD3 R13, R13, R10, RZ ;  /* 0x0000000a0d0d7210 */ /* 0x000fc60007ffe0ff */
[----:B------:R-:W-:Y:S01]  /*25750*/  IMAD R9, R9, R7, RZ ;  /* 0x0000000709097224 */ /* 0x000fe200078e02ff */
[----:B------:R-:W-:Y:S01]  /*25760*/  IADD3 R19, R19, R21, RZ ;  /* 0x0000001513137210 */ /* 0x000fe20007ffe0ff */
[----:B------:R-:W-:Y:S02]  /*25770*/  IMAD R4, R3, R7, RZ ;  /* 0x0000000703047224 */ /* 0x000fe400078e02ff */
[----:B------:R-:W-:-:S04]  /*25780*/  IMAD.WIDE.U32 R12, R7, R2, R12 ;  /* 0x00000002070c7225 */ /* 0x000fc800078e000c */
[----:B------:R-:W-:-:S04]  /*25790*/  IMAD.WIDE.U32 R18, R7, R8, R18 ;  /* 0x0000000807127225 */ /* 0x000fc800078e0012 */
[-C--:B------:R-:W-:Y:S01]  /*257a0*/  IMAD R3, R8, R23.reuse, R9 ;  /* 0x0000001708037224 */ /* 0x080fe200078e0209 */
[----:B------:R-:W-:Y:S01]  /*257b0*/  LEA R21, P1, R18, R14, 0x1 ;  /* 0x0000000e12157211 */ /* 0x000fe200078208ff */
[----:B------:R-:W-:Y:S01]  /*257c0*/  IMAD R2, R2, R23, R4 ;  /* 0x0000001702027224 */ /* 0x000fe200078e0204 */
[----:B------:R-:W-:Y:S02]  /*257d0*/  LEA R23, P0, R12, R16, 0x1 ;  /* 0x000000100c177211 */ /* 0x000fe400078008ff */
[----:B------:R-:W-:Y:S02]  /*257e0*/  IADD3 R3, R19, R3, RZ ;  /* 0x0000000313037210 */ /* 0x000fe40007ffe0ff */
[----:B------:R-:W-:Y:S02]  /*257f0*/  IADD3 R2, R13, R2, RZ ;  /* 0x000000020d027210 */ /* 0x000fe40007ffe0ff */
[----:B------:R-:W-:Y:S02]  /*25800*/  LEA.HI.X R18, R18, R15, R3, 0x1, P1 ;  /* 0x0000000f12127211 */ /* 0x000fe400008f0c03 */
[----:B------:R-:W-:Y:S01]  /*25810*/  LEA.HI.X R16, R12, R17, R2, 0x1, P0 ;  /* 0x000000110c107211 */ /* 0x000fe200000f0c02 */
[----:B------:R-:W-:Y:S05]  /*25820*/  BRA.DIV ~URZ, `(.L_x_2102) ;  /* 0x000052327f007947 */ /* 0x000fea000b800000 */
[----:B------:R1:W2:Y:S02]  /*25830*/  SHFL.IDX PT, R4, R18, RZ, 0x181f ;  /* 0x00181fff12047589 */ /* 0x0002a400000e0000 */
.L_x_2138:
[----:B------:R-:W-:Y:S05]  /*25840*/  BRA.DIV ~URZ, `(.L_x_2103) ;  /* 0x000052927f007947 */ /* 0x000fea000b800000 */
[----:B------:R3:W4:Y:S01]  /*25850*/  SHFL.IDX PT, R8, R21, RZ, 0x181f ;  /* 0x00181fff15087589 */ /* 0x00072200000e0000 */
[----:B--2---:R-:W-:-:S03]  /*25860*/  MOV R9, R4 ;  /* 0x0000000400097202 */ /* 0x004fc60000000f00 */
[----:B------:R3:W2:Y:S04]  /*25870*/  SHFL.IDX PT, R7, R16, RZ, 0x181f ;  /* 0x00181fff10077589 */ /* 0x0006a800000e0000 */
[----:B------:R3:W1:Y:S02]  /*25880*/  SHFL.IDX PT, R2, R23, RZ, 0x181f ;  /* 0x00181fff17027589 */ /* 0x00066400000e0000 */
.L_x_2139:
        /* <DEDUP_REMOVED lines=20> */
[----:B------:R-:W-:Y:S01]  /*259d0*/  CS2R R24, SRZ ;  /* 0x0000000000187805 */ /* 0x000fe2000001ff00 */
[----:B------:R-:W-:Y:S01]  /*259e0*/  CS2R R46, SRZ ;  /* 0x00000000002e7805 */ /* 0x000fe2000001ff00 */
[----:B------:R-:W-:Y:S01]  /*259f0*/  CS2R R44, SRZ ;  /* 0x00000000002c7805 */ /* 0x000fe2000001ff00 */
[----:B------:R-:W-:Y:S01]  /*25a00*/  CS2R R38, SRZ ;  /* 0x0000000000267805 */ /* 0x000fe2000001ff00 */
[----:B------:R-:W-:-:S05]  /*25a10*/  CS2R R36, SRZ ;  /* 0x0000000000247805 */ /* 0x000fca000001ff00 */
[----:B----4-:R-:W-:Y:S02]  /*25a20*/  @!P1 IMAD.WIDE R14, R56, 0x2, R8 ;  /* 0x00000002380e9825 */ /* 0x010fe400078e0208 */
[----:B------:R-:W-:-:S03]  /*25a30*/  @!P0 SHF.R.S32.HI R4, RZ, 0x1f, R7 ;  /* 0x0000001fff048819 */ /* 0x000fc60000011407 */
[----:B------:R2:W5:Y:S01]  /*25a40*/  @!P1 LD.E.128 R28, [R14.64] ;  /* 0x000000040e1c9980 */ /* 0x000562000c101d00 */
[----:B------:R-:W-:-:S04]  /*25a50*/  @!P0 LEA.HI R4, R4, R7, RZ, 0x3 ;  /* 0x0000000704048211 */ /* 0x000fc800078f18ff */
[----:B------:R-:W-:-:S05]  /*25a60*/  @!P0 LOP3.LUT R4, R4, 0xfffffff8, RZ, 0xc0, !PT ;  /* 0xfffffff804048812 */ /* 0x000fca00078ec0ff */
[----:B------:R-:W-:-:S04]  /*25a70*/  @!P0 IMAD.WIDE R12, R4, 0x2, R8 ;  /* 0x00000002040c8825 */ /* 0x000fc800078e0208 */
[--C-:B-1----:R-:W-:Y:S01]  /*25a80*/  @!P0 IMAD.WIDE R8, R4, 0x2, R2.reuse ;  /* 0x0000000204088825 */ /* 0x102fe200078e0202 */
[----:B------:R2:W5:Y:S03]  /*25a90*/  @!P0 LD.E.128 R44, [R12.64] ;  /* 0x000000040c2c8980 */ /* 0x000566000c101d00 */
[----:B------:R-:W-:Y:S01]  /*25aa0*/  @!P1 IMAD.WIDE R2, R56, 0x2, R2 ;  /* 0x0000000238029825 */ /* 0x000fe200078e0202 */
[----:B------:R2:W5:Y:S04]  /*25ab0*/  @!P0 LD.E.128 R36, [R8.64] ;  /* 0x0000000408248980 */ /* 0x000568000c101d00 */
[----:B------:R2:W5:Y:S02]  /*25ac0*/  @!P1 LD.E.128 R24, [R2.64] ;  /* 0x0000000402189980 */ /* 0x000564000c101d00 */
.L_x_2105:
[----:B------:R-:W-:Y:S05]  /*25ad0*/  BSYNC B0 ;  /* 0x0000000000007941 */ /* 0x000fea0003800000 */
.L_x_2104:
[----:B-----5:R-:W-:Y:S02]  /*25ae0*/  IMAD.MOV.U32 R7, RZ, RZ, R46 ;  /* 0x000000ffff077224 */ /* 0x020fe400078e002e */
[----:B------:R-:W-:-:S02]  /*25af0*/  IMAD.MOV.U32 R4, RZ, RZ, R47 ;  /* 0x000000ffff047224 */ /* 0x000fc400078e002f */
[----:B--2---:R-:W-:Y:S01]  /*25b00*/  IMAD.MOV.U32 R3, RZ, RZ, R44 ;  /* 0x000000ffff037224 */ /* 0x004fe200078e002c */
[----:B------:R-:W-:Y:S01]  /*25b10*/  PRMT R107, R107, 0x5410, R7 ;  /* 0x000054106b6b7816 */ /* 0x000fe20000000007 */
[----:B-1----:R-:W-:Y:S01]  /*25b20*/  IMAD.MOV.U32 R2, RZ, RZ, R45 ;  /* 0x000000ffff027224 */ /* 0x002fe200078e002d */
        /* <DEDUP_REMOVED lines=28> */
[----:B------:R1:W2:Y:S04]  /*25cf0*/  SHFL.IDX PT, R9, R18, 0x1, 0x181f ;  /* 0x00381f0012097f89 */ /* 0x0002a800000e0000 */
[----:B----4-:R1:W4:Y:S04]  /*25d00*/  SHFL.IDX PT, R8, R21, 0x1, 0x181f ;  /* 0x00381f0015087f89 */ /* 0x01032800000e0000 */
[----:B------:R1:W3:Y:S04]  /*25d10*/  SHFL.IDX PT, R4, R16, 0x1, 0x181f ;  /* 0x00381f0010047f89 */ /* 0x0002e800000e0000 */
[----:B------:R1:W1:Y:S02]  /*25d20*/  SHFL.IDX PT, R2, R23, 0x1, 0x181f ;  /* 0x00381f0017027f89 */ /* 0x00026400000e0000 */
.L_x_2140:
        /* <DEDUP_REMOVED lines=23> */
[----:B--2-4-:R-:W-:Y:S02]  /*25ea0*/  @!P1 IMAD.WIDE R14, R56, 0x2, R8 ;  /* 0x00000002380e9825 */ /* 0x014fe400078e0208 */
        /* <DEDUP_REMOVED lines=10> */
.L_x_2108:
[----:B------:R-:W-:Y:S05]  /*25f50*/  BSYNC B0 ;  /* 0x0000000000007941 */ /* 0x000fea0003800000 */
.L_x_2107:
[----:B-----5:R-:W-:Y:S02]  /*25f60*/  IMAD.MOV.U32 R7, RZ, RZ, R66 ;  /* 0x000000ffff077224 */ /* 0x020fe400078e0042 */
[----:B--2---:R-:W-:-:S02]  /*25f70*/  IMAD.MOV.U32 R3, RZ, RZ, R64 ;  /* 0x000000ffff037224 */ /* 0x004fc400078e0040 */
[----:B-1----:R-:W-:Y:S02]  /*25f80*/  IMAD.MOV.U32 R2, RZ, RZ, R65 ;  /* 0x000000ffff027224 */ /* 0x002fe400078e0041 */
        /* <DEDUP_REMOVED lines=16> */
[----:B------:R-:W-:Y:S01]  /*26090*/  IMAD.MOV.U32 R7, RZ, RZ, R54 ;  /* 0x000000ffff077224 */ /* 0x000fe200078e0036 */
[----:B------:R-:W-:Y:S01]  /*260a0*/  PRMT R112, R2, 0x7610, R112 ;  /* 0x0000761002707816 */ /* 0x000fe20000000070 */
[----:B------:R-:W-:Y:S01]  /*260b0*/  IMAD.MOV.U32 R3, RZ, RZ, R52 ;  /* 0x000000ffff037224 */ /* 0x000fe200078e0034 */
[----:B------:R-:W-:Y:S01]  /*260c0*/  PRMT R113, R4, 0x7610, R113 ;  /* 0x0000761004717816 */ /* 0x000fe20000000071 */
[----:B------:R-:W-:Y:S01]  /*260d0*/  IMAD.MOV.U32 R2, RZ, RZ, R53 ;  /* 0x000000ffff027224 */ /* 0x000fe200078e0035 */
[----:B------:R-:W-:Y:S02]  /*260e0*/  MOV R4, R55 ;  /* 0x0000003700047202 */ /* 0x000fe40000000f00 */
[----:B------:R-:W-:Y:S02]  /*260f0*/  PRMT R109, R3, 0x5410, R7 ;  /* 0x00005410036d7816 */ /* 0x000fe40000000007 */
[----:B------:R-:W-:-:S02]  /*26100*/  PRMT R110, R110, 0x5410, R4 ;  /* 0x000054106e6e7816 */ /* 0x000fc40000000004 */
[----:B------:R-:W-:Y:S01]  /*26110*/  PRMT R108, R2, 0x7610, R108 ;  /* 0x00007610026c7816 */ /* 0x000fe2000000006c */
[----:B------:R-:W-:Y:S05]  /*26120*/  BRA.DIV ~URZ, `(.L_x_2109) ;  /* 0x00004cf27f007947 */ /* 0x000fea000b800000 */
[----:B------:R1:W2:Y:S02]  /*26130*/  SHFL.IDX PT, R4, R18, 0x2, 0x181f ;  /* 0x00581f0012047f89 */ /* 0x0002a400000e0000 */
.L_x_2141:
[----:B------:R-:W-:Y:S05]  /*26140*/  BRA.DIV ~URZ, `(.L_x_2110) ;  /* 0x00004d527f007947 */ /* 0x000fea000b800000 */
[----:B----4-:R3:W4:Y:S01]  /*26150*/  SHFL.IDX PT, R8, R21, 0x2, 0x181f ;  /* 0x00581f0015087f89 */ /* 0x01072200000e0000 */
[----:B--2---:R-:W-:-:S03]  /*26160*/  MOV R9, R4 ;  /* 0x0000000400097202 */ /* 0x004fc60000000f00 */
[----:B------:R3:W2:Y:S04]  /*26170*/  SHFL.IDX PT, R7, R16, 0x2, 0x181f ;  /* 0x00581f0010077f89 */ /* 0x0006a800000e0000 */
[----:B------:R3:W1:Y:S02]  /*26180*/  SHFL.IDX PT, R2, R23, 0x2, 0x181f ;  /* 0x00581f0017027f89 */ /* 0x00066400000e0000 */
.L_x_2142:
        /* <DEDUP_REMOVED lines=35> */
.L_x_2112:
[----:B------:R-:W-:Y:S05]  /*263c0*/  BSYNC B0 ;  /* 0x0000000000007941 */ /* 0x000fea0003800000 */
.L_x_2111:
[----:B-12--5:R-:W-:Y:S01]  /*263d0*/  IMAD.MOV.U32 R2, RZ, RZ, R86 ;  /* 0x000000ffff027224 */ /* 0x026fe200078e0056 */
[----:B------:R-:W-:Y:S01]  /*263e0*/  CS2R R102, SRZ ;  /* 0x0000000000667805 */ /* 0x000fe2000001ff00 */
[----:B------:R-:W-:-:S02]  /*263f0*/  IMAD.MOV.U32 R4, RZ, RZ, R84 ;  /* 0x000000ffff047224 */ /* 0x000fc400078e0054 */
        /* <DEDUP_REMOVED lines=20> */
[----:B----4-:R-:W-:Y:S01]  /*26540*/  IMAD.SHL.U32 R8, R76, 0x80, RZ ;  /* 0x000000804c087824 */ /* 0x010fe200078e00ff */
[----:B------:R-:W-:-:S02]  /*26550*/  SHF.R.S32.HI R7, RZ, 0x1f, R22 ;  /* 0x0000001fff077819 */ /* 0x000fc40000011416 */
[----:B------:R-:W-:Y:S01]  /*26560*/  PRMT R122, R4, 0x7610, R122 ;  /* 0x00007610047a7816 */ /* 0x000fe2000000007a */
[----:B------:R-:W-:Y:S01]  /*26570*/  IMAD.MOV.U32 R4, RZ, RZ, R75 ;  /* 0x000000ffff047224 */ /* 0x000fe200078e004b */
[----:B------:R-:W-:Y:S01]  /*26580*/  PRMT R121, R3, 0x7610, R121 ;  /* 0x0000761003797816 */ /* 0x000fe20000000079 */
[----:B------:R-:W-:Y:S01]  /*26590*/  IMAD.MOV.U32 R3, RZ, RZ, R72 ;  /* 0x000000ffff037224 */ /* 0x000fe200078e0048 */
[----:B------:R-:W-:Y:S01]  /*265a0*/  PRMT R117, R117, 0x5410, R2 ;  /* 0x0000541075757816 */ /* 0x000fe20000000002 */
[----:B------:R-:W-:Y:S01]  /*265b0*/  IMAD.MOV.U32 R2, RZ, RZ, R73 ;  /* 0x000000ffff027224 */ /* 0x000fe200078e0049 */
[----:B------:R-:W-:Y:S02]  /*265c0*/  LEA.HI R7, R7, R22, RZ, 0x3 ;  /* 0x0000001607077211 */ /* 0x000fe400078f18ff */
[----:B------:R-:W-:Y:S02]  /*265d0*/  PRMT R118, R118, 0x5410, R4 ;  /* 0x0000541076767816 */ /* 0x000fe40000000004 */
[----:B------:R-:W-:-:S02]  /*265e0*/  PRMT R117, R3, 0x7610, R117 ;  /* 0x0000761003757816 */ /* 0x000fc40000000075 */
[----:B------:R-:W-:Y:S02]  /*265f0*/  PRMT R116, R2, 0x7610, R116 ;  /* 0x0000761002747816 */ /* 0x000fe40000000074 */
[----:B------:R-:W-:Y:S01]  /*26600*/  LEA.HI.SX32 R7, R7, R8, 0x1d ;  /* 0x0000000807077211 */ /* 0x000fe200078feaff */
[----:B------:R-:W-:Y:S05]  /*26610*/  BRA.DIV ~URZ, `(.L_x_2113) ;  /* 0x000049f27f007947 */ /* 0x000fea000b800000 */
[----:B------:R1:W2:Y:S02]  /*26620*/  SHFL.IDX PT, R4, R18, 0x3, 0x181f ;  /* 0x00781f0012047f89 */ /* 0x0002a400000e0000 */
.L_x_2143:
[----:B------:R-:W-:Y:S05]  /*26630*/  BRA.DIV ~URZ, `(.L_x_2114) ;  /* 0x00004a527f007947 */ /* 0x000fea000b800000 */
[----:B------:R4:W1:Y:S01]  /*26640*/  SHFL.IDX PT, R8, R21, 0x3, 0x181f ;  /* 0x00781f0015087f89 */ /* 0x00086200000e0000 */
[----:B--2---:R-:W-:-:S03]  /*26650*/  MOV R9, R4 ;  /* 0x0000000400097202 */ /* 0x004fc60000000f00 */
[----:B------:R4:W2:Y:S04]  /*26660*/  SHFL.IDX PT, R14, R16, 0x3, 0x181f ;  /* 0x00781f00100e7f89 */ /* 0x0008a800000e0000 */
[----:B------:R4:W3:Y:S02]  /*26670*/  SHFL.IDX PT, R2, R23, 0x3, 0x181f ;  /* 0x00781f0017027f89 */ /* 0x0008e400000e0000 */
.L_x_2144:
        /* <DEDUP_REMOVED lines=10> */
[----:B--2---:R-:W-:-:S07]  /*26720*/  IMAD.MOV.U32 R3, RZ, RZ, R14 ;  /* 0x000000ffff037224 */ /* 0x004fce00078e000e */
        /* <DEDUP_REMOVED lines=12> */
[----:B-1----:R-:W-:Y:S02]  /*267f0*/  @!P1 IMAD.WIDE R14, R56, 0x2, R8 ;  /* 0x00000002380e9825 */ /* 0x002fe400078e0208 */
[----:B------:R-:W-:-:S03]  /*26800*/  @!P0 SHF.R.S32.HI R4, RZ, 0x1f, R7 ;  /* 0x0000001fff048819 */ /* 0x000fc60000011407 */
[----:B------:R1:W5:Y:S01]  /*26810*/  @!P1 LD.E.128 R76, [R14.64] ;  /* 0x000000040e4c9980 */ /* 0x000362000c101d00 */
[----:B------:R-:W-:-:S04]  /*26820*/  @!P0 LEA.HI R4, R4, R7, RZ, 0x3 ;  /* 0x0000000704048211 */ /* 0x000fc800078f18ff */
[----:B------:R-:W-:-:S05]  /*26830*/  @!P0 LOP3.LUT R4, R4, 0xfffffff8, RZ, 0xc0, !PT ;  /* 0xfffffff804048812 */ /* 0x000fca00078ec0ff */
[----:B------:R-:W-:-:S04]  /*26840*/  @!P0 IMAD.WIDE R12, R4, 0x2, R8 ;  /* 0x00000002040c8825 */ /* 0x000fc800078e0208 */
[--C-:B---3--:R-:W-:Y:S01]  /*26850*/  @!P0 IMAD.WIDE R8, R4, 0x2, R2.reuse ;  /* 0x0000000204088825 */ /* 0x108fe200078e0202 */
[----:B------:R1:W5:Y:S03]  /*26860*/  @!P0 LD.E.128 R100, [R12.64] ;  /* 0x000000040c648980 */ /* 0x000366000c101d00 */
[----:B------:R-:W-:Y:S01]  /*26870*/  @!P1 IMAD.WIDE R2, R56, 0x2, R2 ;  /* 0x0000000238029825 */ /* 0x000fe200078e0202 */
[----:B------:R1:W5:Y:S04]  /*26880*/  @!P0 LD.E.128 R96, [R8.64] ;  /* 0x0000000408608980 */ /* 0x000368000c101d00 */
[----:B------:R1:W5:Y:S02]  /*26890*/  @!P1 LD.E.128 R88, [R2.64] ;  /* 0x0000000402589980 */ /* 0x000364000c101d00 */
.L_x_2116:
[----:B------:R-:W-:Y:S05]  /*268a0*/  BSYNC B0 ;  /* 0x0000000000007941 */ /* 0x000fea0003800000 */
.L_x_2115:
[----:B------:R-:W-:Y:S01]  /*268b0*/  IADD3 R4, R92, -c[0x0][0x20], RZ ;  /* 0x800008005c047a10 */ /* 0x000fe20007ffe0ff */
[----:B------:R-:W-:-:S04]  /*268c0*/  DEPBAR.LE SB0, 0x1 ;  /* 0x000080400000791a */ /* 0x000fc80000000000 */
[----:B-1-3--:R-:W2:Y:S04]  /*268d0*/  LDL.64 R2, [R4+0x20] ;  /* 0x0000200004027983 */ /* 0x00aea80000100a00 */
[----:B------:R-:W3:Y:S01]  /*268e0*/  LDL.64 R8, [R4+0x28] ;  /* 0x0000280004087983 */ /* 0x000ee20000100a00 */
[----:B------:R-:W-:Y:S03]  /*268f0*/  WARPSYNC 0xffffffff ;  /* 0xffffffff00007948 */ /* 0x000fe60003800000 */
[----:B------:R-:W-:Y:S01]  /*26900*/  BAR.SYNC.DEFER_BLOCKING 0x0 ;  /* 0x0000000000007b1d */ /* 0x000fe20000010000 */
[----:B-----5:R-:W-:-:S05]  /*26910*/  IMAD.MOV.U32 R7, RZ, RZ, R102 ;  /* 0x000000ffff077224 */ /* 0x020fca00078e0066 */
[----:B--2---:R1:W2:Y:S04]  /*26920*/  LD.E R10, [R2.64] ;  /* 0x00000004020a7980 */ /* 0x0042a8000c101900 */
[----:B---3--:R3:W5:Y:S01]  /*26930*/  LD.E.64 R34, [R8.64] ;  /* 0x0000000408227980 */ /* 0x008762000c101b00 */
[----:B------:R-:W-:Y:S01]  /*26940*/  IMAD.MOV.U32 R4, RZ, RZ, R103 ;  /* 0x000000ffff047224 */ /* 0x000fe200078e0067 */
[----:B------:R-:W-:Y:S04]  /*26950*/  BSSY B1, `(.L_x_2117) ;  /* 0x00000fa000017945 */ /* 0x000fe80003800000 */
[----:B------:R-:W-:Y:S01]  /*26960*/  PRMT R129, R129, 0x5410, R4 ;  /* 0x0000541081817816 */ /* 0x000fe20000000004 */
[----:B------:R-:W-:-:S02]  /*26970*/  IMAD.MOV.U32 R4, RZ, RZ, R79 ;  /* 0x000000ffff047224 */ /* 0x000fc400078e004f */
[----:B-1----:R-:W-:Y:S02]  /*26980*/  IMAD.MOV.U32 R3, RZ, RZ, R100 ;  /* 0x000000ffff037224 */ /* 0x002fe400078e0064 */
[----:B------:R-:W-:-:S03]  /*26990*/  IMAD.MOV.U32 R2, RZ, RZ, R101 ;  /* 0x000000ffff027224 */ /* 0x000fc600078e0065 */
[----:B------:R-:W-:Y:S01]  /*269a0*/  PRMT R132, R3, 0x5410, R7 ;  /* 0x0000541003847816 */ /* 0x000fe20000000007 */
[----:B------:R-:W-:Y:S01]  /*269b0*/  IMAD.MOV.U32 R7, RZ, RZ, R78 ;  /* 0x000000ffff077224 */ /* 0x000fe200078e004e */
[----:B------:R-:W-:Y:S01]  /*269c0*/  PRMT R128, R128, 0x5410, R2 ;  /* 0x0000541080807816 */ /* 0x000fe20000000002 */
[----:B------:R-:W-:Y:S02]  /*269d0*/  IMAD.MOV.U32 R3, RZ, RZ, R76 ;  /* 0x000000ffff037224 */ /* 0x000fe400078e004c */
[----:B------:R-:W-:Y:S01]  /*269e0*/  IMAD.MOV.U32 R2, RZ, RZ, R77 ;  /* 0x000000ffff027224 */ /* 0x000fe200078e004d */
[----:B------:R-:W-:Y:S02]  /*269f0*/  PRMT R127, R7, 0x5410, R4 ;  /* 0x00005410077f7816 */ /* 0x000fe40000000004 */
[----:B------:R-:W-:Y:S01]  /*26a00*/  PRMT R126, R3, 0x7610, R126 ;  /* 0x00007610037e7816 */ /* 0x000fe2000000007e */
[----:B------:R-:W-:Y:S01]  /*26a10*/  IMAD.MOV.U32 R3, RZ, RZ, R98 ;  /* 0x000000ffff037224 */ /* 0x000fe200078e0062 */
[----:B------:R-:W-:Y:S01]  /*26a20*/  PRMT R92, R92, 0x5410, R2 ;  /* 0x000054105c5c7816 */ /* 0x000fe20000000002 */
[----:B------:R-:W-:-:S03]  /*26a30*/  IMAD.MOV.U32 R2, RZ, RZ, R99 ;  /* 0x000000ffff027224 */ /* 0x000fc600078e0063 */
        /* <DEDUP_REMOVED lines=12> */
[----:B------:R-:W-:Y:S02]  /*26b00*/  PRMT R125, R3, 0x7610, R125 ;  /* 0x00007610037d7816 */ /* 0x000fe4000000007d */
[----:B------:R-:W-:Y:S01]  /*26b10*/  PRMT R92, R2, 0x7610, R92 ;  /* 0x00007610025c7816 */ /* 0x000fe2000000005c */
[----:B--2---:R-:W-:-:S05]  /*26b20*/  IMAD R4, R10, -0x80, R17 ;  /* 0xffffff800a047824 */ /* 0x004fca00078e0211 */
[----:B------:R-:W-:-:S04]  /*26b30*/  IMNMX R58, R4, 0x80, PT ;  /* 0x00000080043a7817 */ /* 0x000fc80003800200 */
[----:B------:R-:W-:-:S13]  /*26b40*/  ISETP.GE.AND P0, PT, R93, R58, PT ;  /* 0x0000003a5d00720c */ /* 0x000fda0003f06270 */
[----:B------:R-:W-:Y:S05]  /*26b50*/  @P0 BRA `(.L_x_2118) ;  /* 0x00000d9000000947 */ /* 0x000fea0003800000 */
[----:B---3--:R-:W-:Y:S01]  /*26b60*/  SHF.R.S32.HI R2, RZ, 0x1f, R22 ;  /* 0x0000001fff027819 */ /* 0x008fe20000011416 */
[----:B------:R-:W-:Y:S01]  /*26b70*/  BSSY B0, `(.L_x_2119) ;  /* 0x000006b000007945 */ /* 0x000fe20003800000 */
[----:B------:R-:W-:Y:S02]  /*26b80*/  ISETP.GE.AND P0, PT, R56, R0, PT ;  /* 0x000000003800720c */ /* 0x000fe40003f06270 */
[----:B------:R-:W-:-:S05]  /*26b90*/  LEA.HI R2, R2, R22, RZ, 0x6 ;  /* 0x0000001602027211 */ /* 0x000fca00078f30ff */
[----:B------:R-:W-:Y:S02]  /*26ba0*/  IMAD.SHL.U32 R3, R2, 0x8, RZ ;  /* 0x0000000802037824 */ /* 0x000fe400078e00ff */
[----:B------:R-:W-:-:S03]  /*26bb0*/  IMAD.SHL.U32 R2, R93, 0x40, RZ ;  /* 0x000000405d027824 */ /* 0x000fc600078e00ff */
[----:B------:R-:W-:Y:S02]  /*26bc0*/  LOP3.LUT R20, R3, 0xfffffe00, RZ, 0xc0, !PT ;  /* 0xfffffe0003147812 */ /* 0x000fe400078ec0ff */
[----:B------:R-:W-:Y:S01]  /*26bd0*/  LOP3.LUT R2, R2, 0x1c0, RZ, 0xc0, !PT ;  /* 0x000001c002027812 */ /* 0x000fe200078ec0ff */
[----:B------:R-:W-:Y:S05]  /*26be0*/  @P0 BRA `(.L_x_2120) ;  /* 0x0000063000000947 */ /* 0x000fea0003800000 */
[----:B------:R-:W-:Y:S02]  /*26bf0*/  LEA.HI R4, R0, R41, RZ, 0x1d ;  /* 0x0000002900047211 */ /* 0x000fe400078fe8ff */
[----:B------:R-:W-:Y:S02]  /*26c00*/  SHF.R.U32.HI R7, RZ, 0x3, R2 ;  /* 0x00000003ff077819 */ /* 0x000fe40000011602 */
[----:B------:R-:W-:-:S04]  /*26c10*/  SHF.R.S32.HI R3, RZ, 0x1f, R4 ;  /* 0x0000001fff037819 */ /* 0x000fc80000011404 */
[----:B------:R-:W-:Y:S02]  /*26c20*/  LEA.HI R3, R3, R4, RZ, 0x3 ;  /* 0x0000000403037211 */ /* 0x000fe400078f18ff */
[----:B------:R-:W-:Y:S02]  /*26c30*/  SHF.L.U32 R4, R4, 0x3, RZ ;  /* 0x0000000304047819 */ /* 0x000fe400000006ff */
[----:B------:R-:W-:Y:S02]  /*26c40*/  SHF.L.U32 R3, R3, 0xa, RZ ;  /* 0x0000000a03037819 */ /* 0x000fe400000006ff */
[----:B------:R-:W-:Y:S02]  /*26c50*/  LOP3.LUT R4, R2, 0x38, R4, 0xf8, !PT ;  /* 0x0000003802047812 */ /* 0x000fe400078ef804 */
[----:B------:R-:W-:Y:S02]  /*26c60*/  LOP3.LUT R3, R3, 0xffffe000, RZ, 0xc0, !PT ;  /* 0xffffe00003037812 */ /* 0x000fe400078ec0ff */
[----:B------:R-:W-:-:S04]  /*26c70*/  LOP3.LUT R4, R4, R7, RZ, 0x3c, !PT ;  /* 0x0000000704047212 */ /* 0x000fc800078e3cff */
[----:B------:R-:W-:Y:S02]  /*26c80*/  IADD3 R4, R4, R3, R20 ;  /* 0x0000000304047210 */ /* 0x000fe40007ffe014 */
[----:B------:R-:W-:-:S03]  /*26c90*/  LOP3.LUT R3, R2, 0x38, R56, 0xf8, !PT ;  /* 0x0000003802037812 */ /* 0x000fc600078ef838 */
[----:B-----5:R-:W-:Y:S01]  /*26ca0*/  IMAD.WIDE.U32 R32, R4, 0x2, R34 ;  /* 0x0000000204207825 */ /* 0x020fe200078e0022 */
[----:B------:R-:W-:-:S04]  /*26cb0*/  LOP3.LUT R3, R3, R7, RZ, 0x3c, !PT ;  /* 0x0000000703037212 */ /* 0x000fc800078e3cff */
[----:B------:R-:W-:Y:S01]  /*26cc0*/  IADD3 R3, R20, R3, RZ ;  /* 0x0000000314037210 */ /* 0x000fe20007ffe0ff */
[----:B------:R-:W2:Y:S04]  /*26cd0*/  LD.E.128 R12, [R32.64] ;  /* 0x00000004200c7980 */ /* 0x000ea8000c101d00 */
[----:B----4-:R-:W-:-:S05]  /*26ce0*/  IMAD.WIDE.U32 R22, R3, 0x2, R34 ;  /* 0x0000000203167825 */ /* 0x010fca00078e0022 */
[----:B------:R-:W3:Y:S01]  /*26cf0*/  LD.E.128 R16, [R22.64] ;  /* 0x0000000416107980 */ /* 0x000ee2000c101d00 */
[--C-:B------:R-:W-:Y:S02]  /*26d00*/  HADD2.F32 R3, -RZ, R40.reuse.H0_H0 ;  /* 0x20000028ff037230 */ /* 0x100fe40000004100 */
[----:B------:R-:W-:Y:S01]  /*26d10*/  HADD2.F32 R4, -RZ, R40.H1_H1 ;  /* 0x30000028ff047230 */ /* 0x000fe20000004100 */
[----:B------:R-:W-:Y:S02]  /*26d20*/  SHF.R.U64 R24, R24, 0x10, R25 ;  /* 0x0000001018187819 */ /* 0x000fe40000001219 */
[----:B------:R-:W-:Y:S01]  /*26d30*/  SHF.R.U64 R28, R28, 0x10, R29 ;  /* 0x000000101c1c7819 */ /* 0x000fe2000000121d */
[----:B--2---:R-:W-:-:S05]  /*26d40*/  HADD2.F32 R8, -RZ, R13.H0_H0 ;  /* 0x2000000dff087230 */ /* 0x004fca0000004100 */
[----:B------:R-:W-:Y:S01]  /*26d50*/  FMUL.FTZ R7, R8, R3 ;  /* 0x0000000308077220 */ /* 0x000fe20000410000 */
[----:B---3--:R-:W-:-:S05]  /*26d60*/  HADD2.F32 R9, -RZ, R17.H0_H0 ;  /* 0x20000011ff097230 */ /* 0x008fca0000004100 */
[-C--:B------:R-:W-:Y:S02]  /*26d70*/  FFMA.FTZ R42, R9, R4.reuse, -R7 ;  /* 0x00000004092a7223 */ /* 0x080fe40000010807 */
[----:B------:R-:W-:-:S04]  /*26d80*/  FMUL.FTZ R4, R8, R4 ;  /* 0x0000000408047220 */ /* 0x000fc80000410000 */
[----:B------:R-:W-:Y:S01]  /*26d90*/  FFMA.FTZ R57, R9, R3, R4 ;  /* 0x0000000309397223 */ /* 0x000fe20000010004 */
[----:B------:R-:W-:Y:S02]  /*26da0*/  SHF.R.U32.HI R3, RZ, 0x10, R25 ;  /* 0x00000010ff037819 */ /* 0x000fe40000011619 */
[----:B------:R-:W-:-:S03]  /*26db0*/  SHF.R.U32.HI R4, RZ, 0x10, R29 ;  /* 0x00000010ff047819 */ /* 0x000fc6000001161d */
[----:B------:R-:W-:Y:S02]  /*26dc0*/  HADD2.F32 R9, -RZ, R3.H0_H0 ;  /* 0x20000003ff097230 */ /* 0x000fe40000004100 */
[----:B------:R-:W-:Y:S02]  /*26dd0*/  HADD2.F32 R3, -RZ, R13.H1_H1 ;  /* 0x3000000dff037230 */ /* 0x000fe40000004100 */
[----:B------:R-:W-:Y:S02]  /*26de0*/  HADD2.F32 R8, -RZ, R4.H0_H0 ;  /* 0x20000004ff087230 */ /* 0x000fe40000004100 */
[----:B------:R-:W-:Y:S01]  /*26df0*/  HADD2.F32 R4, -RZ, R17.H1_H1 ;  /* 0x30000011ff047230 */ /* 0x000fe20000004100 */
[CC--:B------:R-:W-:Y:S02]  /*26e00*/  FMUL.FTZ R7, R3.reuse, R9.reuse ;  /* 0x0000000903077220 */ /* 0x0c0fe40000410000 */
[-C--:B------:R-:W-:Y:S02]  /*26e10*/  FMUL.FTZ R3, R3, R8.reuse ;  /* 0x0000000803037220 */ /* 0x080fe40000410000 */
[C---:B------:R-:W-:Y:S01]  /*26e20*/  FFMA.FTZ R17, R4.reuse, R8, -R7 ;  /* 0x0000000804117223 */ /* 0x040fe20000010807 */
[----:B------:R-:W-:Y:S01]  /*26e30*/  HADD2.F32 R8, -RZ, R15.H0_H0 ;  /* 0x2000000fff087230 */ /* 0x000fe20000004100 */
[----:B------:R-:W-:Y:S01]  /*26e40*/  FFMA.FTZ R40, R4, R9, R3 ;  /* 0x0000000904287223 */ /* 0x000fe20000010003 */
[----:B------:R-:W-:-:S02]  /*26e50*/  HADD2.F32 R3, -RZ, R43.H0_H0 ;  /* 0x2000002bff037230 */ /* 0x000fc40000004100 */
[----:B------:R-:W-:Y:S02]  /*26e60*/  HADD2.F32 R4, -RZ, R43.H1_H1 ;  /* 0x3000002bff047230 */ /* 0x000fe40000004100 */
[----:B------:R-:W-:Y:S01]  /*26e70*/  HADD2.F32 R9, -RZ, R19.H0_H0 ;  /* 0x20000013ff097230 */ /* 0x000fe20000004100 */
[----:B------:R-:W-:-:S04]  /*26e80*/  FMUL.FTZ R7, R8, R3 ;  /* 0x0000000308077220 */ /* 0x000fc80000410000 */
[-C--:B------:R-:W-:Y:S02]  /*26e90*/  FFMA.FTZ R25, R9, R4.reuse, -R7 ;  /* 0x0000000409197223 */ /* 0x080fe40000010807 */
[----:B------:R-:W-:-:S04]  /*26ea0*/  FMUL.FTZ R4, R8, R4 ;  /* 0x0000000408047220 */ /* 0x000fc80000410000 */
[----:B------:R-:W-:Y:S01]  /*26eb0*/  FFMA.FTZ R43, R9, R3, R4 ;  /* 0x00000003092b7223 */ /* 0x000fe20000010004 */
[----:B------:R-:W-:Y:S01]  /*26ec0*/  SHF.R.U32.HI R3, RZ, 0x10, R27 ;  /* 0x00000010ff037819 */ /* 0x000fe2000001161b */
[----:B------:R-:W-:Y:S01]  /*26ed0*/  HADD2.F32 R7, -RZ, R15.H1_H1 ;  /* 0x3000000fff077230 */ /* 0x000fe20000004100 */
[----:B------:R-:W-:-:S03]  /*26ee0*/  SHF.R.U32.HI R4, RZ, 0x10, R31 ;  /* 0x00000010ff047819 */ /* 0x000fc6000001161f */
[----:B------:R-:W-:Y:S02]  /*26ef0*/  HADD2.F32 R3, -RZ, R3.H0_H0 ;  /* 0x20000003ff037230 */ /* 0x000fe40000004100 */
[----:B------:R-:W-:Y:S02]  /*26f00*/  HADD2.F32 R4, -RZ, R4.H0_H0 ;  /* 0x20000004ff047230 */ /* 0x000fe40000004100 */
[----:B------:R-:W-:Y:S01]  /*26f10*/  HADD2.F32 R8, -RZ, R19.H1_H1 ;  /* 0x30000013ff087230 */ /* 0x000fe20000004100 */
[----:B------:R-:W-:-:S04]  /*26f20*/  FMUL.FTZ R9, R7, R3 ;  /* 0x0000000307097220 */ /* 0x000fc80000410000 */
[-C--:B------:R-:W-:Y:S02]  /*26f30*/  FFMA.FTZ R10, R8, R4.reuse, -R9 ;  /* 0x00000004080a7223 */ /* 0x080fe40000010809 */
[----:B------:R-:W-:-:S04]  /*26f40*/  FMUL.FTZ R4, R7, R4 ;  /* 0x0000000407047220 */ /* 0x000fc80000410000 */
[----:B------:R-:W-:Y:S01]  /*26f50*/  FFMA.FTZ R21, R8, R3, R4 ;  /* 0x0000000308157223 */ /* 0x000fe20000010004 */
[--C-:B------:R-:W-:Y:S02]  /*26f60*/  HADD2.F32 R3, -RZ, R59.reuse.H0_H0 ;  /* 0x2000003bff037230 */ /* 0x100fe40000004100 */
[----:B------:R-:W-:Y:S02]  /*26f70*/  HADD2.F32 R8, -RZ, R12.H0_H0 ;  /* 0x2000000cff087230 */ /* 0x000fe40000004100 */
[----:B------:R-:W-:Y:S02]  /*26f80*/  HADD2.F32 R4, -RZ, R59.H1_H1 ;  /* 0x3000003bff047230 */ /* 0x000fe40000004100 */
[----:B------:R-:W-:Y:S01]  /*26f90*/  HADD2.F32 R9, -RZ, R16.H0_H0 ;  /* 0x20000010ff097230 */ /* 0x000fe20000004100 */
[----:B------:R-:W-:-:S04]  /*26fa0*/  FMUL.FTZ R7, R8, R3 ;  /* 0x0000000308077220 */ /* 0x000fc80000410000 */
[-C--:B------:R-:W-:Y:S02]  /*26fb0*/  FFMA.FTZ R7, R9, R4.reuse, -R7 ;  /* 0x0000000409077223 */ /* 0x080fe40000010807 */
[----:B------:R-:W-:-:S04]  /*26fc0*/  FMUL.FTZ R4, R8, R4 ;  /* 0x0000000408047220 */ /* 0x000fc80000410000 */
[----:B------:R-:W-:Y:S01]  /*26fd0*/  FFMA.FTZ R29, R9, R3, R4 ;  /* 0x00000003091d7223 */ /* 0x000fe20000010004 */
[----:B------:R-:W-:Y:S01]  /*26fe0*/  SHF.R.U64 R3, R26, 0x10, R27 ;  /* 0x000000101a037819 */ /* 0x000fe2000000121b */
[----:B------:R-:W-:Y:S02]  /*26ff0*/  HADD2.F32 R27, -RZ, R24.H0_H0 ;  /* 0x20000018ff1b7230 */ /* 0x000fe40000004100 */
[----:B------:R-:W-:Y:S02]  /*27000*/  HADD2.F32 R9, -RZ, R12.H1_H1 ;  /* 0x3000000cff097230 */ /* 0x000fe40000004100 */
[----:B------:R-:W-:Y:S02]  /*27010*/  HADD2.F32 R26, -RZ, R28.H0_H0 ;  /* 0x2000001cff1a7230 */ /* 0x000fe40000004100 */
[----:B------:R-:W-:Y:S01]  /*27020*/  HADD2.F32 R13, -RZ, R16.H1_H1 ;  /* 0x30000010ff0d7230 */ /* 0x000fe20000004100 */
[----:B------:R-:W-:-:S04]  /*27030*/  FMUL.FTZ R4, R9, R27 ;  /* 0x0000001b09047220 */ /* 0x000fc80000410000 */
[----:B------:R-:W-:Y:S01]  /*27040*/  FFMA.FTZ R4, R13, R26, -R4 ;  /* 0x0000001a0d047223 */ /* 0x000fe20000010804 */
[----:B------:R-:W-:Y:S01]  /*27050*/  F2FP.PACK_AB R19, R10, R25 ;  /* 0x000000190a13723e */ /* 0x000fe200000000ff */
[----:B------:R-:W-:Y:S01]  /*27060*/  HADD2.F32 R25, -RZ, R3.H0_H0 ;  /* 0x20000003ff197230 */ /* 0x000fe20000004100 */
[----:B------:R-:W-:Y:S01]  /*27070*/  SHF.R.U64 R15, R30, 0x10, R31 ;  /* 0x000000101e0f7819 */ /* 0x000fe2000000121f */
[--C-:B------:R-:W-:Y:S01]  /*27080*/  HADD2.F32 R8, -RZ, R14.reuse.H0_H0 ;  /* 0x2000000eff087230 */ /* 0x100fe20000004100 */
[----:B------:R-:W-:Y:S01]  /*27090*/  F2FP.PACK_AB R16, R4, R7 ;  /* 0x000000070410723e */ /* 0x000fe200000000ff */
[----:B------:R-:W-:Y:S02]  /*270a0*/  HADD2.F32 R7, -RZ, R14.H1_H1 ;  /* 0x3000000eff077230 */ /* 0x000fe40000004100 */
[----:B------:R-:W-:Y:S02]  /*270b0*/  HADD2.F32 R3, -RZ, R94.H0_H0 ;  /* 0x2000005eff037230 */ /* 0x000fe40000004100 */
[--C-:B------:R-:W-:Y:S01]  /*270c0*/  HADD2.F32 R12, -RZ, R18.reuse.H0_H0 ;  /* 0x20000012ff0c7230 */ /* 0x100fe20000004100 */
[----:B------:R-:W-:Y:S01]  /*270d0*/  FMUL.FTZ R14, R7, R25 ;  /* 0x00000019070e7220 */ /* 0x000fe20000410000 */
[----:B------:R-:W-:-:S02]  /*270e0*/  HADD2.F32 R10, -RZ, R18.H1_H1 ;  /* 0x30000012ff0a7230 */ /* 0x000fc40000004100 */
[----:B------:R-:W-:Y:S02]  /*270f0*/  HADD2.F32 R4, -RZ, R94.H1_H1 ;  /* 0x3000005eff047230 */ /* 0x000fe40000004100 */
[----:B------:R-:W-:Y:S01]  /*27100*/  HADD2.F32 R24, -RZ, R15.H0_H0 ;  /* 0x2000000fff187230 */ /* 0x000fe20000004100 */
[----:B------:R-:W-:-:S04]  /*27110*/  FMUL.FTZ R15, R8, R3 ;  /* 0x00000003080f7220 */ /* 0x000fc80000410000 */
[----:B------:R-:W-:Y:S02]  /*27120*/  FFMA.FTZ R15, R12, R4, -R15 ;  /* 0x000000040c0f7223 */ /* 0x000fe4000001080f */
[----:B------:R-:W-:-:S05]  /*27130*/  FFMA.FTZ R14, R10, R24, -R14 ;  /* 0x000000180a0e7223 */ /* 0x000fca000001080e */
[----:B------:R-:W-:Y:S01]  /*27140*/  F2FP.PACK_AB R18, R14, R15 ;  /* 0x0000000f0e12723e */ /* 0x000fe200000000ff */
[----:B------:R-:W-:Y:S02]  /*27150*/  FMUL.FTZ R14, R8, R4 ;  /* 0x00000004080e7220 */ /* 0x000fe40000410000 */
[----:B------:R-:W-:Y:S02]  /*27160*/  FMUL.FTZ R4, R9, R26 ;  /* 0x0000001a09047220 */ /* 0x000fe40000410000 */
[----:B------:R-:W-:Y:S02]  /*27170*/  FMUL.FTZ R8, R7, R24 ;  /* 0x0000001807087220 */ /* 0x000fe40000410000 */
[----:B------:R-:W-:Y:S02]  /*27180*/  FFMA.FTZ R7, R12, R3, R14 ;  /* 0x000000030c077223 */ /* 0x000fe4000001000e */
[----:B------:R-:W-:Y:S02]  /*27190*/  FFMA.FTZ R4, R13, R27, R4 ;  /* 0x0000001b0d047223 */ /* 0x000fe40000010004 */
[----:B------:R-:W-:Y:S01]  /*271a0*/  FFMA.FTZ R3, R10, R25, R8 ;  /* 0x000000190a037223 */ /* 0x000fe20000010008 */
[----:B------:R-:W-:-:S02]  /*271b0*/  F2FP.PACK_AB R17, R17, R42 ;  /* 0x0000002a1111723e */ /* 0x000fc400000000ff */
[----:B------:R-:W-:Y:S02]  /*271c0*/  F2FP.PACK_AB R13, R40, R57 ;  /* 0x00000039280d723e */ /* 0x000fe400000000ff */
[----:B------:R-:W-:Y:S02]  /*271d0*/  F2FP.PACK_AB R15, R21, R43 ;  /* 0x0000002b150f723e */ /* 0x000fe400000000ff */
[----:B------:R-:W-:Y:S02]  /*271e0*/  F2FP.PACK_AB R12, R4, R29 ;  /* 0x0000001d040c723e */ /* 0x000fe400000000ff */
[----:B------:R-:W-:Y:S01]  /*271f0*/  F2FP.PACK_AB R14, R3, R7 ;  /* 0x00000007030e723e */ /* 0x000fe200000000ff */
[----:B------:R1:W-:Y:S04]  /*27200*/  ST.E.128 [R22.64], R16 ;  /* 0x0000001016007985 */ /* 0x0003e8000c101d04 */
[----:B------:R1:W-:Y:S02]  /*27210*/  ST.E.128 [R32.64], R12 ;  /* 0x0000000c20007985 */ /* 0x0003e4000c101d04 */
.L_x_2120:
[----:B------:R-:W-:Y:S05]  /*27220*/  BSYNC B0 ;  /* 0x0000000000007941 */ /* 0x000fea0003800000 */
.L_x_2119:
[----:B------:R-:W-:-:S04]  /*27230*/  IADD3 R9, R56, 0x40, RZ ;  /* 0x0000004038097810 */ /* 0x000fc80007ffe0ff */
[----:B------:R-:W-:-:S13]  /*27240*/  ISETP.GE.AND P0, PT, R9, R0, PT ;  /* 0x000000000900720c */ /* 0x000fda0003f06270 */
[----:B------:R-:W-:Y:S05]  /*27250*/  @P0 BRA `(.L_x_2118) ;  /* 0x0000069000000947 */ /* 0x000fea0003800000 */
[----:B------:R-:W-:-:S04]  /*27260*/  SHF.R.S32.HI R10, RZ, 0x1f, R9 ;  /* 0x0000001fff0a7819 */ /* 0x000fc80000011409 */
[CC--:B------:R-:W-:Y:S02]  /*27270*/  LEA.HI R4, R10.reuse, R9.reuse, RZ, 0x3 ;  /* 0x000000090a047211 */ /* 0x0c0fe400078f18ff */
[----:B------:R-:W-:Y:S02]  /*27280*/  LEA.HI R9, R10, R9, RZ, 0x6 ;  /* 0x000000090a097211 */ /* 0x000fe400078f30ff */
[----:B------:R-:W-:Y:S02]  /*27290*/  SHF.R.S32.HI R3, RZ, 0x3, R4 ;  /* 0x00000003ff037819 */ /* 0x000fe40000011404 */
[----:B------:R-:W-:Y:S02]  /*272a0*/  SHF.R.U32.HI R10, RZ, 0x3, R2 ;  /* 0x00000003ff0a7819 */ /* 0x000fe40000011602 */
[----:B------:R-:W-:-:S04]  /*272b0*/  LEA.HI R3, R0, R3, RZ, 0x1d ;  /* 0x0000000300037211 */ /* 0x000fc800078fe8ff */
[----:B------:R-:W-:Y:S02]  /*272c0*/  SHF.R.S32.HI R7, RZ, 0x1f, R3 ;  /* 0x0000001fff077819 */ /* 0x000fe40000011403 */
[----:B------:R-:W-:Y:S02]  /*272d0*/  SHF.L.U32 R8, R3, 0x3, RZ ;  /* 0x0000000303087819 */ /* 0x000fe400000006ff */
[----:B------:R-:W-:Y:S02]  /*272e0*/  LEA.HI R3, R7, R3, RZ, 0x3 ;  /* 0x0000000307037211 */ /* 0x000fe400078f18ff */
[C---:B------:R-:W-:Y:S02]  /*272f0*/  LOP3.LUT R8, R2.reuse, 0x38, R8, 0xf8, !PT ;  /* 0x0000003802087812 */ /* 0x040fe400078ef808 */
[----:B------:R-:W-:Y:S02]  /*27300*/  SHF.L.U32 R7, R3, 0xa, RZ ;  /* 0x0000000a03077819 */ /* 0x000fe400000006ff */
[----:B------:R-:W-:-:S02]  /*27310*/  LOP3.LUT R3, R2, 0x38, R4, 0xf8, !PT ;  /* 0x0000003802037812 */ /* 0x000fc400078ef804 */
[----:B------:R-:W-:Y:S02]  /*27320*/  LOP3.LUT R8, R8, R10, RZ, 0x3c, !PT ;  /* 0x0000000a08087212 */ /* 0x000fe400078e3cff */
[----:B------:R-:W-:Y:S02]  /*27330*/  LOP3.LUT R2, R7, 0xffffe000, RZ, 0xc0, !PT ;  /* 0xffffe00007027812 */ /* 0x000fe400078ec0ff */
[----:B------:R-:W-:Y:S02]  /*27340*/  SHF.L.U32 R4, R9, 0x7, RZ ;  /* 0x0000000709047819 */ /* 0x000fe400000006ff */
[----:B------:R-:W-:Y:S02]  /*27350*/  IADD3 R2, R8, R2, R20 ;  /* 0x0000000208027210 */ /* 0x000fe40007ffe014 */
[----:B------:R-:W-:Y:S02]  /*27360*/  LOP3.LUT R3, R3, R10, RZ, 0x3c, !PT ;  /* 0x0000000a03037212 */ /* 0x000fe400078e3cff */
[----:B------:R-:W-:Y:S01]  /*27370*/  LOP3.LUT R4, R4, 0xffffe000, RZ, 0xc0, !PT ;  /* 0xffffe00004047812 */ /* 0x000fe200078ec0ff */
[----:B-1--45:R-:W-:-:S03]  /*27380*/  IMAD.WIDE.U32 R22, R2, 0x2, R34 ;  /* 0x0000000202167825 */ /* 0x032fc600078e0022 */
[----:B------:R-:W-:Y:S02]  /*27390*/  IADD3 R3, R3, R4, R20 ;  /* 0x0000000403037210 */ /* 0x000fe40007ffe014 */
[----:B------:R-:W2:Y:S03]  /*273a0*/  LD.E.128 R12, [R22.64] ;  /* 0x00000004160c7980 */ /* 0x000ea6000c101d00 */
[----:B------:R-:W-:-:S05]  /*273b0*/  IMAD.WIDE.U32 R20, R3, 0x2, R34 ;  /* 0x0000000203147825 */ /* 0x000fca00078e0022 */
[----:B------:R-:W3:Y:S01]  /*273c0*/  LD.E.128 R16, [R20.64] ;  /* 0x0000000414107980 */ /* 0x000ee2000c101d00 */
[--C-:B------:R-:W-:Y:S02]  /*273d0*/  HADD2.F32 R2, -RZ, R95.reuse.H0_H0 ;  /* 0x2000005fff027230 */ /* 0x100fe40000004100 */
[----:B------:R-:W-:Y:S02]  /*273e0*/  HADD2.F32 R3, -RZ, R95.H1_H1 ;  /* 0x3000005fff037230 */ /* 0x000fe40000004100 */
[----:B--2---:R-:W-:-:S05]  /*273f0*/  HADD2.F32 R4, -RZ, R13.H0_H0 ;  /* 0x2000000dff047230 */ /* 0x004fca0000004100 */
[C---:B------:R-:W-:Y:S02]  /*27400*/  FMUL.FTZ R7, R4.reuse, R2 ;  /* 0x0000000204077220 */ /* 0x040fe40000410000 */
[----:B------:R-:W-:Y:S01]  /*27410*/  FMUL.FTZ R4, R4, R3 ;  /* 0x0000000304047220 */ /* 0x000fe20000410000 */
[----:B---3--:R-:W-:-:S05]  /*27420*/  HADD2.F32 R8, -RZ, R17.H0_H0 ;  /* 0x20000011ff087230 */ /* 0x008fca0000004100 */
[C---:B------:R-:W-:Y:S01]  /*27430*/  FFMA.FTZ R32, R8.reuse, R2, R4 ;  /* 0x0000000208207223 */ /* 0x040fe20000010004 */
[----:B------:R-:W-:Y:S01]  /*27440*/  SHF.R.U32.HI R2, RZ, 0x10, R37 ;  /* 0x00000010ff027819 */ /* 0x000fe20000011625 */
[----:B------:R-:W-:Y:S01]  /*27450*/  FFMA.FTZ R33, R8, R3, -R7 ;  /* 0x0000000308217223 */ /* 0x000fe20000010807 */
[----:B------:R-:W-:Y:S01]  /*27460*/  SHF.R.U32.HI R3, RZ, 0x10, R45 ;  /* 0x00000010ff037819 */ /* 0x000fe2000001162d */
[----:B------:R-:W-:Y:S02]  /*27470*/  HADD2.F32 R4, -RZ, R13.H1_H1 ;  /* 0x3000000dff047230 */ /* 0x000fe40000004100 */
[----:B------:R-:W-:Y:S02]  /*27480*/  HADD2.F32 R2, -RZ, R2.H0_H0 ;  /* 0x20000002ff027230 */ /* 0x000fe40000004100 */
[----:B------:R-:W-:Y:S02]  /*27490*/  HADD2.F32 R3, -RZ, R3.H0_H0 ;  /* 0x20000003ff037230 */ /* 0x000fe40000004100 */
[----:B------:R-:W-:Y:S01]  /*274a0*/  HADD2.F32 R7, -RZ, R17.H1_H1 ;  /* 0x30000011ff077230 */ /* 0x000fe20000004100 */
[----:B------:R-:W-:-:S02]  /*274b0*/  FMUL.FTZ R8, R4, R2 ;  /* 0x0000000204087220 */ /* 0x000fc40000410000 */
[-C--:B------:R-:W-:Y:S02]  /*274c0*/  FMUL.FTZ R4, R4, R3.reuse ;  /* 0x0000000304047220 */ /* 0x080fe40000410000 */
[C---:B------:R-:W-:Y:S02]  /*274d0*/  FFMA.FTZ R25, R7.reuse, R3, -R8 ;  /* 0x0000000307197223 */ /* 0x040fe40000010808 */
[----:B------:R-:W-:Y:S01]  /*274e0*/  FFMA.FTZ R24, R7, R2, R4 ;  /* 0x0000000207187223 */ /* 0x000fe20000010004 */
[----:B------:R-:W-:Y:S02]  /*274f0*/  HADD2.F32 R2, -RZ, R105.H0_H0 ;  /* 0x20000069ff027230 */ /* 0x000fe40000004100 */
[----:B------:R-:W-:Y:S02]  /*27500*/  HADD2.F32 R4, -RZ, R15.H0_H0 ;  /* 0x2000000fff047230 */ /* 0x000fe40000004100 */
[----:B------:R-:W-:Y:S02]  /*27510*/  HADD2.F32 R3, -RZ, R105.H1_H1 ;  /* 0x30000069ff037230 */ /* 0x000fe40000004100 */
[----:B------:R-:W-:Y:S01]  /*27520*/  HADD2.F32 R8, -RZ, R19.H0_H0 ;  /* 0x20000013ff087230 */ /* 0x000fe20000004100 */
[----:B------:R-:W-:-:S02]  /*27530*/  FMUL.FTZ R7, R4, R2 ;  /* 0x0000000204077220 */ /* 0x000fc40000410000 */
[-C--:B------:R-:W-:Y:S02]  /*27540*/  FMUL.FTZ R4, R4, R3.reuse ;  /* 0x0000000304047220 */ /* 0x080fe40000410000 */
[C---:B------:R-:W-:Y:S02]  /*27550*/  FFMA.FTZ R31, R8.reuse, R3, -R7 ;  /* 0x00000003081f7223 */ /* 0x040fe40000010807 */
[----:B------:R-:W-:Y:S01]  /*27560*/  FFMA.FTZ R30, R8, R2, R4 ;  /* 0x00000002081e7223 */ /* 0x000fe20000010004 */
[----:B------:R-:W-:Y:S02]  /*27570*/  SHF.R.U32.HI R2, RZ, 0x10, R39 ;  /* 0x00000010ff027819 */ /* 0x000fe40000011627 */
[----:B------:R-:W-:Y:S01]  /*27580*/  SHF.R.U32.HI R3, RZ, 0x10, R47 ;  /* 0x00000010ff037819 */ /* 0x000fe2000001162f */
[----:B------:R-:W-:Y:S02]  /*27590*/  HADD2.F32 R4, -RZ, R15.H1_H1 ;  /* 0x3000000fff047230 */ /* 0x000fe40000004100 */
[----:B------:R-:W-:-:S02]  /*275a0*/  HADD2.F32 R2, -RZ, R2.H0_H0 ;  /* 0x20000002ff027230 */ /* 0x000fc40000004100 */
[----:B------:R-:W-:Y:S02]  /*275b0*/  HADD2.F32 R3, -RZ, R3.H0_H0 ;  /* 0x20000003ff037230 */ /* 0x000fe40000004100 */
[----:B------:R-:W-:Y:S01]  /*275c0*/  HADD2.F32 R7, -RZ, R19.H1_H1 ;  /* 0x30000013ff077230 */ /* 0x000fe20000004100 */
[CC--:B------:R-:W-:Y:S02]  /*275d0*/  FMUL.FTZ R8, R4.reuse, R2.reuse ;  /* 0x0000000204087220 */ /* 0x0c0fe40000410000 */
[-C--:B------:R-:W-:Y:S02]  /*275e0*/  FMUL.FTZ R4, R4, R3.reuse ;  /* 0x0000000304047220 */ /* 0x080fe40000410000 */
[C---:B------:R-:W-:Y:S02]  /*275f0*/  FFMA.FTZ R9, R7.reuse, R3, -R8 ;  /* 0x0000000307097223 */ /* 0x040fe40000010808 */
[----:B------:R-:W-:Y:S01]  /*27600*/  FFMA.FTZ R8, R7, R2, R4 ;  /* 0x0000000207087223 */ /* 0x000fe20000010004 */
[----:B------:R-:W-:-:S02]  /*27610*/  HADD2.F32 R2, -RZ, R106.H0_H0 ;  /* 0x2000006aff027230 */ /* 0x000fc40000004100 */
[----:B------:R-:W-:Y:S02]  /*27620*/  HADD2.F32 R4, -RZ, R12.H0_H0 ;  /* 0x2000000cff047230 */ /* 0x000fe40000004100 */
[----:B------:R-:W-:Y:S02]  /*27630*/  HADD2.F32 R3, -RZ, R106.H1_H1 ;  /* 0x3000006aff037230 */ /* 0x000fe40000004100 */
[----:B------:R-:W-:Y:S01]  /*27640*/  HADD2.F32 R10, -RZ, R16.H0_H0 ;  /* 0x20000010ff0a7230 */ /* 0x000fe20000004100 */
        /* <DEDUP_REMOVED lines=12> */
[----:B------:R-:W-:-:S02]  /*27710*/  SHF.R.U64 R2, R36, 0x10, R37 ;  /* 0x0000001024027819 */ /* 0x000fc40000001225 */
[----:B------:R-:W-:-:S03]  /*27720*/  SHF.R.U64 R3, R44, 0x10, R45 ;  /* 0x000000102c037819 */ /* 0x000fc6000000122d */
[----:B------:R-:W-:Y:S02]  /*27730*/  HADD2.F32 R17, -RZ, R2.H0_H0 ;  /* 0x20000002ff117230 */ /* 0x000fe40000004100 */
[----:B------:R-:W-:Y:S01]  /*27740*/  HADD2.F32 R2, -RZ, R12.H1_H1 ;  /* 0x3000000cff027230 */ /* 0x000fe20000004100 */
[----:B------:R-:W-:Y:S01]  /*27750*/  SHF.R.U64 R7, R38, 0x10, R39 ;  /* 0x0000001026077819 */ /* 0x000fe20000001227 */
[----:B------:R-:W-:Y:S01]  /*27760*/  HADD2.F32 R12, -RZ, R3.H0_H0 ;  /* 0x20000003ff0c7230 */ /* 0x000fe20000004100 */
[----:B------:R-:W-:Y:S01]  /*27770*/  SHF.R.U64 R4, R46, 0x10, R47 ;  /* 0x000000102e047819 */ /* 0x000fe2000000122f */
[----:B------:R-:W-:Y:S01]  /*27780*/  HADD2.F32 R3, -RZ, R16.H1_H1 ;  /* 0x30000010ff037230 */ /* 0x000fe20000004100 */
[C---:B------:R-:W-:Y:S01]  /*27790*/  FMUL.FTZ R10, R2.reuse, R17 ;  /* 0x00000011020a7220 */ /* 0x040fe20000410000 */
[----:B------:R-:W-:Y:S01]  /*277a0*/  HADD2.F32 R15, -RZ, R7.H0_H0 ;  /* 0x20000007ff0f7230 */ /* 0x000fe20000004100 */
[----:B------:R-:W-:Y:S01]  /*277b0*/  FMUL.FTZ R13, R2, R12 ;  /* 0x0000000c020d7220 */ /* 0x000fe20000410000 */
[----:B------:R-:W-:-:S02]  /*277c0*/  HADD2.F32 R2, -RZ, R14.H1_H1 ;  /* 0x3000000eff027230 */ /* 0x000fc40000004100 */
[----:B------:R-:W-:Y:S01]  /*277d0*/  HADD2.F32 R14, -RZ, R4.H0_H0 ;  /* 0x20000004ff0e7230 */ /* 0x000fe20000004100 */
[C---:B------:R-:W-:Y:S02]  /*277e0*/  FFMA.FTZ R12, R3.reuse, R12, -R10 ;  /* 0x0000000c030c7223 */ /* 0x040fe4000001080a */
[----:B------:R-:W-:Y:S01]  /*277f0*/  FFMA.FTZ R4, R3, R17, R13 ;  /* 0x0000001103047223 */ /* 0x000fe2000001000d */
[----:B------:R-:W-:Y:S01]  /*27800*/  HADD2.F32 R3, -RZ, R18.H1_H1 ;  /* 0x30000012ff037230 */ /* 0x000fe20000004100 */
[CC--:B------:R-:W-:Y:S02]  /*27810*/  FMUL.FTZ R10, R2.reuse, R15.reuse ;  /* 0x0000000f020a7220 */ /* 0x0c0fe40000410000 */
[-C--:B------:R-:W-:Y:S02]  /*27820*/  FMUL.FTZ R7, R2, R14.reuse ;  /* 0x0000000e02077220 */ /* 0x080fe40000410000 */
[C---:B------:R-:W-:Y:S02]  /*27830*/  FFMA.FTZ R2, R3.reuse, R14, -R10 ;  /* 0x0000000e03027223 */ /* 0x040fe4000001080a */
[----:B------:R-:W-:Y:S01]  /*27840*/  FFMA.FTZ R3, R3, R15, R7 ;  /* 0x0000000f03037223 */ /* 0x000fe20000010007 */
[----:B------:R-:W-:-:S02]  /*27850*/  F2FP.PACK_AB R17, R25, R33 ;  /* 0x000000211911723e */ /* 0x000fc400000000ff */
[----:B------:R-:W-:Y:S02]  /*27860*/  F2FP.PACK_AB R19, R9, R31 ;  /* 0x0000001f0913723e */ /* 0x000fe400000000ff */
[----:B------:R-:W-:Y:S02]  /*27870*/  F2FP.PACK_AB R16, R12, R29 ;  /* 0x0000001d0c10723e */ /* 0x000fe400000000ff */
[----:B------:R-:W-:Y:S02]  /*27880*/  F2FP.PACK_AB R18, R2, R27 ;  /* 0x0000001b0212723e */ /* 0x000fe400000000ff */
[----:B------:R-:W-:Y:S02]  /*27890*/  F2FP.PACK_AB R13, R24, R32 ;  /* 0x00000020180d723e */ /* 0x000fe400000000ff */
[----:B------:R-:W-:Y:S02]  /*278a0*/  F2FP.PACK_AB R15, R8, R30 ;  /* 0x0000001e080f723e */ /* 0x000fe400000000ff */
[----:B------:R-:W-:-:S02]  /*278b0*/  F2FP.PACK_AB R12, R4, R28 ;  /* 0x0000001c040c723e */ /* 0x000fc400000000ff */
[----:B------:R-:W-:Y:S01]  /*278c0*/  F2FP.PACK_AB R14, R3, R26 ;  /* 0x0000001a030e723e */ /* 0x000fe200000000ff */
[----:B------:R1:W-:Y:S04]  /*278d0*/  ST.E.128 [R20.64], R16 ;  /* 0x0000001014007985 */ /* 0x0003e8000c101d04 */
[----:B------:R1:W-:Y:S02]  /*278e0*/  ST.E.128 [R22.64], R12 ;  /* 0x0000000c16007985 */ /* 0x0003e4000c101d04 */
.L_x_2118:
[----:B---3--:R-:W-:Y:S05]  /*278f0*/  BSYNC B1 ;  /* 0x0000000000017941 */ /* 0x008fea0003800000 */
.L_x_2117:
[----:B------:R-:W-:Y:S01]  /*27900*/  IADD3 R3, R93, 0x20, RZ ;  /* 0x000000205d037810 */ /* 0x000fe20007ffe0ff */
[----:B------:R-:W-:Y:S03]  /*27910*/  BSSY B1, `(.L_x_2121) ;  /* 0x00000db000017945 */ /* 0x000fe60003800000 */
[----:B------:R-:W-:-:S13]  /*27920*/  ISETP.GE.AND P0, PT, R3, R58, PT ;  /* 0x0000003a0300720c */ /* 0x000fda0003f06270 */
[----:B------:R-:W-:Y:S05]  /*27930*/  @P0 BRA `(.L_x_2122) ;  /* 0x00000d8000000947 */ /* 0x000fea0003800000 */
[----:B------:R-:W-:Y:S01]  /*27940*/  ISETP.GE.AND P0, PT, R56, R0, PT ;  /* 0x000000003800720c */ /* 0x000fe20003f06270 */
[----:B------:R-:W-:Y:S01]  /*27950*/  IMAD.SHL.U32 R4, R3, 0x40, RZ ;  /* 0x0000004003047824 */ /* 0x000fe200078e00ff */
[----:B------:R-:W-:Y:S01]  /*27960*/  SHF.R.S32.HI R2, RZ, 0x1f, R3 ;  /* 0x0000001fff027819 */ /* 0x000fe20000011403 */
[----:B------:R-:W-:Y:S03]  /*27970*/  BSSY B0, `(.L_x_2123) ;  /* 0x0000069000007945 */ /* 0x000fe60003800000 */
[----:B------:R-:W-:Y:S02]  /*27980*/  LEA.HI R3, R2, R3, RZ, 0x3 ;  /* 0x0000000302037211 */ /* 0x000fe400078f18ff */
[----:B------:R-:W-:-:S03]  /*27990*/  LOP3.LUT R2, R4, 0x1c0, RZ, 0xc0, !PT ;  /* 0x000001c004027812 */ /* 0x000fc600078ec0ff */
[----:B------:R-:W-:Y:S01]  /*279a0*/  IMAD.SHL.U32 R3, R3, 0x40, RZ ;  /* 0x0000004003037824 */ /* 0x000fe200078e00ff */
[----:B------:R-:W-:-:S04]  /*279b0*/  SHF.R.U32.HI R45, RZ, 0x3, R2 ;  /* 0x00000003ff2d7819 */ /* 0x000fc80000011602 */
[----:B-1--4-:R-:W-:Y:S01]  /*279c0*/  LOP3.LUT R23, R3, 0xfffffe00, RZ, 0xc0, !PT ;  /* 0xfffffe0003177812 */ /* 0x012fe200078ec0ff */
[----:B------:R-:W-:Y:S05]  /*279d0*/  @P0 BRA `(.L_x_2124) ;  /* 0x0000062000000947 */ /* 0x000fea0003800000 */
[----:B------:R-:W-:Y:S02]  /*279e0*/  LEA.HI R7, R0, R41, RZ, 0x1d ;  /* 0x0000002900077211 */ /* 0x000fe400078fe8ff */
[----:B------:R-:W-:Y:S02]  /*279f0*/  LOP3.LUT R4, R2, 0x38, R56, 0xf8, !PT ;  /* 0x0000003802047812 */ /* 0x000fe400078ef838 */
[----:B------:R-:W-:Y:S02]  /*27a00*/  SHF.R.S32.HI R8, RZ, 0x1f, R7 ;  /* 0x0000001fff087819 */ /* 0x000fe40000011407 */
[----:B------:R-:W-:Y:S02]  /*27a10*/  SHF.L.U32 R3, R7, 0x3, RZ ;  /* 0x0000000307037819 */ /* 0x000fe400000006ff */
[----:B------:R-:W-:Y:S02]  /*27a20*/  LEA.HI R7, R8, R7, RZ, 0x3 ;  /* 0x0000000708077211 */ /* 0x000fe400078f18ff */
[----:B------:R-:W-:-:S02]  /*27a30*/  LOP3.LUT R8, R4, R45, RZ, 0x3c, !PT ;  /* 0x0000002d04087212 */ /* 0x000fc400078e3cff */
[----:B------:R-:W-:Y:S02]  /*27a40*/  LOP3.LUT R4, R2, 0x38, R3, 0xf8, !PT ;  /* 0x0000003802047812 */ /* 0x000fe400078ef803 */
[----:B------:R-:W-:Y:S02]  /*27a50*/  SHF.L.U32 R3, R7, 0xa, RZ ;  /* 0x0000000a07037819 */ /* 0x000fe400000006ff */
[----:B------:R-:W-:Y:S02]  /*27a60*/  LOP3.LUT R4, R4, R45, RZ, 0x3c, !PT ;  /* 0x0000002d04047212 */ /* 0x000fe400078e3cff */
[----:B------:R-:W-:Y:S02]  /*27a70*/  LOP3.LUT R3, R3, 0xffffe000, RZ, 0xc0, !PT ;  /* 0xffffe00003037812 */ /* 0x000fe400078ec0ff */
[----:B------:R-:W-:Y:S02]  /*27a80*/  IADD3 R7, R23, R8, RZ ;  /* 0x0000000817077210 */ /* 0x000fe40007ffe0ff */
[----:B------:R-:W-:-:S03]  /*27a90*/  IADD3 R3, R4, R3, R23 ;  /* 0x0000000304037210 */ /* 0x000fc60007ffe017 */
[----:B-----5:R-:W-:-:S04]  /*27aa0*/  IMAD.WIDE.U32 R28, R7, 0x2, R34 ;  /* 0x00000002071c7825 */ /* 0x020fc800078e0022 */
[----:B------:R-:W-:Y:S01]  /*27ab0*/  IMAD.WIDE.U32 R26, R3, 0x2, R34 ;  /* 0x00000002031a7825 */ /* 0x000fe200078e0022 */
[----:B------:R-:W2:Y:S04]  /*27ac0*/  LD.E.128 R12, [R28.64] ;  /* 0x000000041c0c7980 */ /* 0x000ea8000c101d00 */
[----:B------:R-:W3:Y:S01]  /*27ad0*/  LD.E.128 R16, [R26.64] ;  /* 0x000000041a107980 */ /* 0x000ee2000c101d00 */
[----:B------:R-:W-:Y:S01]  /*27ae0*/  SHF.R.U32.HI R4, RZ, 0x10, R53 ;  /* 0x00000010ff047819 */ /* 0x000fe20000011635 */
[--C-:B------:R-:W-:Y:S01]  /*27af0*/  HADD2.F32 R9, -RZ, R108.reuse.H1_H1 ;  /* 0x3000006cff097230 */ /* 0x100fe20000004100 */
[----:B------:R-:W-:Y:S01]  /*27b00*/  SHF.R.U32.HI R3, RZ, 0x10, R49 ;  /* 0x00000010ff037819 */ /* 0x000fe20000011631 */
[----:B------:R-:W-:Y:S01]  /*27b10*/  HADD2.F32 R8, -RZ, R108.H0_H0 ;  /* 0x2000006cff087230 */ /* 0x000fe20000004100 */
[----:B------:R-:W-:Y:S01]  /*27b20*/  SHF.R.U32.HI R30, RZ, 0x10, R55 ;  /* 0x00000010ff1e7819 */ /* 0x000fe20000011637 */
[----:B------:R-:W-:Y:S01]  /*27b30*/  HADD2.F32 R37, -RZ, R4.H0_H0 ;  /* 0x20000004ff257230 */ /* 0x000fe20000004100 */
[----:B------:R-:W-:Y:S01]  /*27b40*/  SHF.R.U32.HI R25, RZ, 0x10, R51 ;  /* 0x00000010ff197819 */ /* 0x000fe20000011633 */
[----:B------:R-:W-:Y:S01]  /*27b50*/  HADD2.F32 R38, -RZ, R3.H0_H0 ;  /* 0x20000003ff267230 */ /* 0x000fe20000004100 */
[----:B------:R-:W-:Y:S01]  /*27b60*/  SHF.R.U64 R32, R52, 0x10, R53 ;  /* 0x0000001034207819 */ /* 0x000fe20000001235 */
[----:B------:R-:W-:Y:S01]  /*27b70*/  HADD2.F32 R30, -RZ, R30.H0_H0 ;  /* 0x2000001eff1e7230 */ /* 0x000fe20000004100 */
[----:B------:R-:W-:-:S02]  /*27b80*/  SHF.R.U64 R31, R54, 0x10, R55 ;  /* 0x00000010361f7819 */ /* 0x000fc40000001237 */
[----:B------:R-:W-:Y:S02]  /*27b90*/  SHF.R.U64 R36, R48, 0x10, R49 ;  /* 0x0000001030247819 */ /* 0x000fe40000001231 */
[----:B------:R-:W-:Y:S01]  /*27ba0*/  SHF.R.U64 R33, R50, 0x10, R51 ;  /* 0x0000001032217819 */ /* 0x000fe20000001233 */
[--C-:B--2---:R-:W-:Y:S02]  /*27bb0*/  HADD2.F32 R10, -RZ, R13.reuse.H0_H0 ;  /* 0x2000000dff0a7230 */ /* 0x104fe40000004100 */
[----:B------:R-:W-:Y:S02]  /*27bc0*/  HADD2.F32 R7, -RZ, R13.H1_H1 ;  /* 0x3000000dff077230 */ /* 0x000fe40000004100 */
[--C-:B---3--:R-:W-:Y:S02]  /*27bd0*/  HADD2.F32 R4, -RZ, R17.reuse.H0_H0 ;  /* 0x20000011ff047230 */ /* 0x108fe40000004100 */
[----:B------:R-:W-:Y:S02]  /*27be0*/  HADD2.F32 R3, -RZ, R17.H1_H1 ;  /* 0x30000011ff037230 */ /* 0x000fe40000004100 */
[--C-:B------:R-:W-:Y:S01]  /*27bf0*/  HADD2.F32 R21, -RZ, R12.reuse.H0_H0 ;  /* 0x2000000cff157230 */ /* 0x100fe20000004100 */
[C---:B------:R-:W-:Y:S01]  /*27c00*/  FMUL.FTZ R13, R4.reuse, R8 ;  /* 0x00000008040d7220 */ /* 0x040fe20000410000 */
[----:B------:R-:W-:Y:S01]  /*27c10*/  HADD2.F32 R24, -RZ, R12.H1_H1 ;  /* 0x3000000cff187230 */ /* 0x000fe20000004100 */
[----:B------:R-:W-:Y:S01]  /*27c20*/  FMUL.FTZ R12, R4, R9 ;  /* 0x00000009040c7220 */ /* 0x000fe20000410000 */
[--C-:B------:R-:W-:Y:S01]  /*27c30*/  HADD2.F32 R22, -RZ, R14.reuse.H0_H0 ;  /* 0x2000000eff167230 */ /* 0x100fe20000004100 */
[CC--:B------:R-:W-:Y:S01]  /*27c40*/  FMUL.FTZ R4, R3.reuse, R37.reuse ;  /* 0x0000002503047220 */ /* 0x0c0fe20000410000 */
[----:B------:R-:W-:Y:S01]  /*27c50*/  HADD2.F32 R20, -RZ, R14.H1_H1 ;  /* 0x3000000eff147230 */ /* 0x000fe20000004100 */
[-C--:B------:R-:W-:Y:S01]  /*27c60*/  FMUL.FTZ R3, R3, R38.reuse ;  /* 0x0000002603037220 */ /* 0x080fe20000410000 */
[----:B------:R-:W-:Y:S01]  /*27c70*/  HADD2.F32 R14, -RZ, R16.H1_H1 ;  /* 0x30000010ff0e7230 */ /* 0x000fe20000004100 */
[C---:B------:R-:W-:Y:S01]  /*27c80*/  FFMA.FTZ R39, R7.reuse, R38, -R4 ;  /* 0x0000002607277223 */ /* 0x040fe20000010804 */
[----:B------:R-:W-:Y:S01]  /*27c90*/  HADD2.F32 R4, -RZ, R110.H0_H0 ;  /* 0x2000006eff047230 */ /* 0x000fe20000004100 */
[----:B------:R-:W-:Y:S01]  /*27ca0*/  FFMA.FTZ R38, R7, R37, R3 ;  /* 0x0000002507267223 */ /* 0x000fe20000010003 */
[----:B------:R-:W-:Y:S01]  /*27cb0*/  HADD2.F32 R7, -RZ, R16.H0_H0 ;  /* 0x20000010ff077230 */ /* 0x000fe20000004100 */
[C---:B------:R-:W-:Y:S01]  /*27cc0*/  FFMA.FTZ R44, R10.reuse, R9, -R13 ;  /* 0x000000090a2c7223 */ /* 0x040fe2000001080d */
[--C-:B------:R-:W-:Y:S01]  /*27cd0*/  HADD2.F32 R3, -RZ, R109.reuse.H0_H0 ;  /* 0x2000006dff037230 */ /* 0x100fe20000004100 */
[----:B------:R-:W-:Y:S01]  /*27ce0*/  FFMA.FTZ R43, R10, R8, R12 ;  /* 0x000000080a2b7223 */ /* 0x000fe2000001000c */
[--C-:B------:R-:W-:Y:S01]  /*27cf0*/  HADD2.F32 R13, -RZ, R18.reuse.H0_H0 ;  /* 0x20000012ff0d7230 */ /* 0x100fe20000004100 */
[CC--:B------:R-:W-:Y:S01]  /*27d00*/  FMUL.FTZ R16, R7.reuse, R4.reuse ;  /* 0x0000000407107220 */ /* 0x0c0fe20000410000 */
[----:B------:R-:W-:Y:S01]  /*27d10*/  HADD2.F32 R12, -RZ, R18.H1_H1 ;  /* 0x30000012ff0c7230 */ /* 0x000fe20000004100 */
[-C--:B------:R-:W-:Y:S01]  /*27d20*/  FMUL.FTZ R18, R7, R3.reuse ;  /* 0x0000000307127220 */ /* 0x080fe20000410000 */
[----:B------:R-:W-:Y:S01]  /*27d30*/  HADD2.F32 R9, -RZ, R109.H1_H1 ;  /* 0x3000006dff097230 */ /* 0x000fe20000004100 */
[C---:B------:R-:W-:Y:S01]  /*27d40*/  FFMA.FTZ R40, R21.reuse, R3, R16 ;  /* 0x0000000315287223 */ /* 0x040fe20000010010 */
[----:B------:R-:W-:Y:S01]  /*27d50*/  HADD2.F32 R7, -RZ, R111.H0_H0 ;  /* 0x2000006fff077230 */ /* 0x000fe20000004100 */
[----:B------:R-:W-:Y:S01]  /*27d60*/  FFMA.FTZ R42, R21, R4, -R18 ;  /* 0x00000004152a7223 */ /* 0x000fe20000010812 */
[----:B------:R-:W-:Y:S01]  /*27d70*/  HADD2.F32 R10, -RZ, R19.H0_H0 ;  /* 0x20000013ff0a7230 */ /* 0x000fe20000004100 */
[C---:B------:R-:W-:Y:S01]  /*27d80*/  FMUL.FTZ R16, R13.reuse, R9 ;  /* 0x000000090d107220 */ /* 0x040fe20000410000 */
[----:B------:R-:W-:Y:S01]  /*27d90*/  HADD2.F32 R3, -RZ, R110.H1_H1 ;  /* 0x3000006eff037230 */ /* 0x000fe20000004100 */
[-C--:B------:R-:W-:Y:S01]  /*27da0*/  FMUL.FTZ R18, R13, R7.reuse ;  /* 0x000000070d127220 */ /* 0x080fe20000410000 */
[----:B------:R-:W-:Y:S01]  /*27db0*/  HADD2.F32 R4, -RZ, R111.H1_H1 ;  /* 0x3000006fff047230 */ /* 0x000fe20000004100 */
[----:B------:R-:W-:Y:S01]  /*27dc0*/  FFMA.FTZ R37, R22, R7, -R16 ;  /* 0x0000000716257223 */ /* 0x000fe20000010810 */
[----:B------:R-:W-:Y:S01]  /*27dd0*/  HADD2.F32 R8, -RZ, R19.H1_H1 ;  /* 0x30000013ff087230 */ /* 0x000fe20000004100 */
[CC--:B------:R-:W-:Y:S01]  /*27de0*/  FMUL.FTZ R13, R10.reuse, R3.reuse ;  /* 0x000000030a0d7220 */ /* 0x0c0fe20000410000 */
[--C-:B------:R-:W-:Y:S01]  /*27df0*/  HADD2.F32 R17, -RZ, R15.reuse.H0_H0 ;  /* 0x2000000fff117230 */ /* 0x100fe20000004100 */
[----:B------:R-:W-:Y:S01]  /*27e00*/  FMUL.FTZ R10, R10, R4 ;  /* 0x000000040a0a7220 */ /* 0x000fe20000410000 */
[----:B------:R-:W-:Y:S01]  /*27e10*/  HADD2.F32 R15, -RZ, R15.H1_H1 ;  /* 0x3000000fff0f7230 */ /* 0x000fe20000004100 */
[----:B------:R-:W-:Y:S01]  /*27e20*/  FMUL.FTZ R7, R8, R30 ;  /* 0x0000001e08077220 */ /* 0x000fe20000410000 */
[----:B------:R-:W-:Y:S01]  /*27e30*/  HADD2.F32 R16, -RZ, R25.H0_H0 ;  /* 0x20000019ff107230 */ /* 0x000fe20000004100 */
[C---:B------:R-:W-:Y:S01]  /*27e40*/  FFMA.FTZ R19, R17.reuse, R4, -R13 ;  /* 0x0000000411137223 */ /* 0x040fe2000001080d */
[----:B------:R-:W-:Y:S01]  /*27e50*/  HADD2.F32 R21, -RZ, R31.H0_H0 ;  /* 0x2000001fff157230 */ /* 0x000fe20000004100 */
[----:B------:R-:W-:Y:S01]  /*27e60*/  FFMA.FTZ R13, R17, R3, R10 ;  /* 0x00000003110d7223 */ /* 0x000fe2000001000a */
[----:B------:R-:W-:Y:S01]  /*27e70*/  HADD2.F32 R17, -RZ, R32.H0_H0 ;  /* 0x20000020ff117230 */ /* 0x000fe20000004100 */
[----:B------:R-:W-:Y:S01]  /*27e80*/  FFMA.FTZ R22, R22, R9, R18 ;  /* 0x0000000916167223 */ /* 0x000fe20000010012 */
[----:B------:R-:W-:Y:S01]  /*27e90*/  HADD2.F32 R18, -RZ, R33.H0_H0 ;  /* 0x20000021ff127230 */ /* 0x000fe20000004100 */
[----:B------:R-:W-:-:S02]  /*27ea0*/  FMUL.FTZ R4, R8, R16 ;  /* 0x0000001008047220 */ /* 0x000fc40000410000 */
[----:B------:R-:W-:Y:S01]  /*27eb0*/  FFMA.FTZ R3, R15, R16, -R7 ;  /* 0x000000100f037223 */ /* 0x000fe20000010807 */
[----:B------:R-:W-:Y:S01]  /*27ec0*/  HADD2.F32 R16, -RZ, R36.H0_H0 ;  /* 0x20000024ff107230 */ /* 0x000fe20000004100 */
[----:B------:R-:W-:Y:S02]  /*27ed0*/  FMUL.FTZ R8, R14, R17 ;  /* 0x000000110e087220 */ /* 0x000fe40000410000 */
[----:B------:R-:W-:Y:S01]  /*27ee0*/  FMUL.FTZ R10, R12, R21 ;  /* 0x000000150c0a7220 */ /* 0x000fe20000410000 */
[----:B------:R-:W-:Y:S01]  /*27ef0*/  F2FP.PACK_AB R19, R3, R19 ;  /* 0x000000130313723e */ /* 0x000fe200000000ff */
[----:B------:R-:W-:Y:S02]  /*27f00*/  FMUL.FTZ R7, R14, R16 ;  /* 0x000000100e077220 */ /* 0x000fe40000410000 */
[----:B------:R-:W-:Y:S02]  /*27f10*/  FMUL.FTZ R9, R12, R18 ;  /* 0x000000120c097220 */ /* 0x000fe40000410000 */
[----:B------:R-:W-:-:S02]  /*27f20*/  FFMA.FTZ R4, R15, R30, R4 ;  /* 0x0000001e0f047223 */ /* 0x000fc40000010004 */
[----:B------:R-:W-:Y:S02]  /*27f30*/  FFMA.FTZ R8, R24, R16, -R8 ;  /* 0x0000001018087223 */ /* 0x000fe40000010808 */
[----:B------:R-:W-:Y:S01]  /*27f40*/  FFMA.FTZ R10, R20, R18, -R10 ;  /* 0x00000012140a7223 */ /* 0x000fe2000001080a */
[----:B------:R-:W-:Y:S01]  /*27f50*/  F2FP.PACK_AB R15, R4, R13 ;  /* 0x0000000d040f723e */ /* 0x000fe200000000ff */
[----:B------:R-:W-:Y:S01]  /*27f60*/  FFMA.FTZ R7, R24, R17, R7 ;  /* 0x0000001118077223 */ /* 0x000fe20000010007 */
[----:B------:R-:W-:Y:S01]  /*27f70*/  F2FP.PACK_AB R17, R39, R44 ;  /* 0x0000002c2711723e */ /* 0x000fe200000000ff */
[----:B------:R-:W-:Y:S01]  /*27f80*/  FFMA.FTZ R9, R20, R21, R9 ;  /* 0x0000001514097223 */ /* 0x000fe20000010009 */
[----:B------:R-:W-:Y:S02]  /*27f90*/  F2FP.PACK_AB R16, R8, R42 ;  /* 0x0000002a0810723e */ /* 0x000fe400000000ff */
[----:B------:R-:W-:Y:S02]  /*27fa0*/  F2FP.PACK_AB R18, R10, R37 ;  /* 0x000000250a12723e */ /* 0x000fe400000000ff */
[----:B------:R-:W-:-:S02]  /*27fb0*/  F2FP.PACK_AB R13, R38, R43 ;  /* 0x0000002b260d723e */ /* 0x000fc400000000ff */
[----:B------:R-:W-:Y:S01]  /*27fc0*/  F2FP.PACK_AB R12, R7, R40 ;  /* 0x00000028070c723e */ /* 0x000fe200000000ff */
[----:B------:R1:W-:Y:S01]  /*27fd0*/  ST.E.128 [R28.64], R16 ;  /* 0x000000101c007985 */ /* 0x0003e2000c101d04 */
[----:B------:R-:W-:-:S05]  /*27fe0*/  F2FP.PACK_AB R14, R9, R22 ;  /* 0x00000016090e723e */ /* 0x000fca00000000ff */
[----:B------:R1:W-:Y:S02]  /*27ff0*/  ST.E.128 [R26.64], R12 ;  /* 0x0000000c1a007985 */ /* 0x0003e4000c101d04 */
.L_x_2124:
[----:B------:R-:W-:Y:S05]  /*28000*/  BSYNC B0 ;  /* 0x0000000000007941 */ /* 0x000fea0003800000 */
.L_x_2123:
[----:B------:R-:W-:-:S04]  /*28010*/  IADD3 R3, R56, 0x40, RZ ;  /* 0x0000004038037810 */ /* 0x000fc80007ffe0ff */
[----:B------:R-:W-:-:S13]  /*28020*/  ISETP.GE.AND P0, PT, R3, R0, PT ;  /* 0x000000000300720c */ /* 0x000fda0003f06270 */
[----:B------:R-:W-:Y:S05]  /*28030*/  @P0 BRA `(.L_x_2122) ;  /* 0x0000068000000947 */ /* 0x000fea0003800000 */
[----:B------:R-:W-:-:S04]  /*28040*/  SHF.R.S32.HI R7, RZ, 0x1f, R3 ;  /* 0x0000001fff077819 */ /* 0x000fc80000011403 */
[CC--:B------:R-:W-:Y:S02]  /*28050*/  LEA.HI R4, R7.reuse, R3.reuse, RZ, 0x3 ;  /* 0x0000000307047211 */ /* 0x0c0fe400078f18ff */
[----:B------:R-:W-:Y:S02]  /*28060*/  LEA.HI R3, R7, R3, RZ, 0x6 ;  /* 0x0000000307037211 */ /* 0x000fe400078f30ff */
[--C-:B------:R-:W-:Y:S02]  /*28070*/  SHF.R.S32.HI R7, RZ, 0x3, R4.reuse ;  /* 0x00000003ff077819 */ /* 0x100fe40000011404 */
[----:B------:R-:W-:Y:S02]  /*28080*/  SHF.L.U32 R8, R3, 0x7, RZ ;  /* 0x0000000703087819 */ /* 0x000fe400000006ff */
[----:B------:R-:W-:Y:S02]  /*28090*/  LEA.HI R3, R0, R7, RZ, 0x1d ;  /* 0x0000000700037211 */ /* 0x000fe400078fe8ff */
[----:B------:R-:W-:-:S02]  /*280a0*/  LOP3.LUT R7, R2, 0x38, R4, 0xf8, !PT ;  /* 0x0000003802077812 */ /* 0x000fc400078ef804 */
[----:B------:R-:W-:Y:S02]  /*280b0*/  SHF.R.S32.HI R4, RZ, 0x1f, R3 ;  /* 0x0000001fff047819 */ /* 0x000fe40000011403 */
[----:B------:R-:W-:Y:S02]  /*280c0*/  LOP3.LUT R9, R8, 0xffffe000, RZ, 0xc0, !PT ;  /* 0xffffe00008097812 */ /* 0x000fe400078ec0ff */
[----:B------:R-:W-:Y:S02]  /*280d0*/  SHF.L.U32 R8, R3, 0x3, RZ ;  /* 0x0000000303087819 */ /* 0x000fe400000006ff */
[----:B------:R-:W-:Y:S02]  /*280e0*/  LEA.HI R3, R4, R3, RZ, 0x3 ;  /* 0x0000000304037211 */ /* 0x000fe400078f18ff */
[----:B------:R-:W-:Y:S02]  /*280f0*/  LOP3.LUT R4, R2, 0x38, R8, 0xf8, !PT ;  /* 0x0000003802047812 */ /* 0x000fe400078ef808 */
[----:B------:R-:W-:-:S02]  /*28100*/  SHF.L.U32 R2, R3, 0xa, RZ ;  /* 0x0000000a03027819 */ /* 0x000fc400000006ff */
[-C--:B------:R-:W-:Y:S02]  /*28110*/  LOP3.LUT R3, R4, R45.reuse, RZ, 0x3c, !PT ;  /* 0x0000002d04037212 */ /* 0x080fe400078e3cff */
[----:B------:R-:W-:Y:S02]  /*28120*/  LOP3.LUT R2, R2, 0xffffe000, RZ, 0xc0, !PT ;  /* 0xffffe00002027812 */ /* 0x000fe400078ec0ff */
[----:B------:R-:W-:Y:S02]  /*28130*/  LOP3.LUT R7, R7, R45, RZ, 0x3c, !PT ;  /* 0x0000002d07077212 */ /* 0x000fe400078e3cff */
[--C-:B------:R-:W-:Y:S02]  /*28140*/  IADD3 R2, R3, R2, R23.reuse ;  /* 0x0000000203027210 */ /* 0x100fe40007ffe017 */
[----:B------:R-:W-:-:S03]  /*28150*/  IADD3 R7, R7, R9, R23 ;  /* 0x0000000907077210 */ /* 0x000fc60007ffe017 */
[----:B-1---5:R-:W-:-:S04]  /*28160*/  IMAD.WIDE.U32 R28, R2, 0x2, R34 ;  /* 0x00000002021c7825 */ /* 0x022fc800078e0022 */
[----:B------:R-:W-:Y:S01]  /*28170*/  IMAD.WIDE.U32 R30, R7, 0x2, R34 ;  /* 0x00000002071e7825 */ /* 0x000fe200078e0022 */
[----:B------:R-:W2:Y:S04]  /*28180*/  LD.E.128 R16, [R28.64] ;  /* 0x000000041c107980 */ /* 0x000ea8000c101d00 */
[----:B------:R-:W3:Y:S01]  /*28190*/  LD.E.128 R12, [R30.64] ;  /* 0x000000041e0c7980 */ /* 0x000ee2000c101d00 */
[--C-:B------:R-:W-:Y:S01]  /*281a0*/  HADD2.F32 R4, -RZ, R112.reuse.H0_H0 ;  /* 0x20000070ff047230 */ /* 0x100fe20000004100 */
[----:B------:R-:W-:Y:S01]  /*281b0*/  SHF.R.U32.HI R32, RZ, 0x10, R61 ;  /* 0x00000010ff207819 */ /* 0x000fe2000001163d */
[----:B------:R-:W-:Y:S01]  /*281c0*/  HADD2.F32 R2, -RZ, R112.H1_H1 ;  /* 0x30000070ff027230 */ /* 0x000fe20000004100 */
[----:B------:R-:W-:Y:S02]  /*281d0*/  SHF.R.U32.HI R27, RZ, 0x10, R65 ;  /* 0x00000010ff1b7819 */ /* 0x000fe40000011641 */
[----:B------:R-:W-:-:S02]  /*281e0*/  SHF.R.U32.HI R36, RZ, 0x10, R63 ;  /* 0x00000010ff247819 */ /* 0x000fc4000001163f */
[----:B------:R-:W-:Y:S02]  /*281f0*/  SHF.R.U32.HI R33, RZ, 0x10, R67 ;  /* 0x00000010ff217819 */ /* 0x000fe40000011643 */
[----:B------:R-:W-:Y:S02]  /*28200*/  SHF.R.U64 R39, R60, 0x10, R61 ;  /* 0x000000103c277819 */ /* 0x000fe4000000123d */
[----:B------:R-:W-:Y:S02]  /*28210*/  SHF.R.U64 R40, R62, 0x10, R63 ;  /* 0x000000103e287819 */ /* 0x000fe4000000123f */
[----:B------:R-:W-:Y:S02]  /*28220*/  SHF.R.U64 R37, R64, 0x10, R65 ;  /* 0x0000001040257819 */ /* 0x000fe40000001241 */
[----:B------:R-:W-:Y:S01]  /*28230*/  SHF.R.U64 R38, R66, 0x10, R67 ;  /* 0x0000001042267819 */ /* 0x000fe20000001243 */
[----:B--2---:R-:W-:Y:S02]  /*28240*/  HADD2.F32 R3, -RZ, R17.H0_H0 ;  /* 0x20000011ff037230 */ /* 0x004fe40000004100 */
[----:B---3--:R-:W-:-:S02]  /*28250*/  HADD2.F32 R20, -RZ, R15.H0_H0 ;  /* 0x2000000fff147230 */ /* 0x008fc40000004100 */
[----:B------:R-:W-:Y:S02]  /*28260*/  HADD2.F32 R25, -RZ, R15.H1_H1 ;  /* 0x3000000fff197230 */ /* 0x000fe40000004100 */
[--C-:B------:R-:W-:Y:S02]  /*28270*/  HADD2.F32 R22, -RZ, R13.reuse.H0_H0 ;  /* 0x2000000dff167230 */ /* 0x100fe40000004100 */
[----:B------:R-:W-:Y:S02]  /*28280*/  HADD2.F32 R21, -RZ, R13.H1_H1 ;  /* 0x3000000dff157230 */ /* 0x000fe40000004100 */
[--C-:B------:R-:W-:Y:S02]  /*28290*/  HADD2.F32 R23, -RZ, R14.reuse.H0_H0 ;  /* 0x2000000eff177230 */ /* 0x100fe40000004100 */
[----:B------:R-:W-:Y:S02]  /*282a0*/  HADD2.F32 R15, -RZ, R14.H1_H1 ;  /* 0x3000000eff0f7230 */ /* 0x000fe40000004100 */
[----:B------:R-:W-:-:S02]  /*282b0*/  HADD2.F32 R26, -RZ, R12.H0_H0 ;  /* 0x2000000cff1a7230 */ /* 0x000fc40000004100 */
[----:B------:R-:W-:Y:S02]  /*282c0*/  HADD2.F32 R24, -RZ, R12.H1_H1 ;  /* 0x3000000cff187230 */ /* 0x000fe40000004100 */
[--C-:B------:R-:W-:Y:S02]  /*282d0*/  HADD2.F32 R14, -RZ, R16.reuse.H0_H0 ;  /* 0x20000010ff0e7230 */ /* 0x100fe40000004100 */
[----:B------:R-:W-:Y:S01]  /*282e0*/  HADD2.F32 R13, -RZ, R16.H1_H1 ;  /* 0x30000010ff0d7230 */ /* 0x000fe20000004100 */
[C---:B------:R-:W-:Y:S01]  /*282f0*/  FMUL.FTZ R16, R3.reuse, R4 ;  /* 0x0000000403107220 */ /* 0x040fe20000410000 */
[--C-:B------:R-:W-:Y:S01]  /*28300*/  HADD2.F32 R12, -RZ, R18.reuse.H0_H0 ;  /* 0x20000012ff0c7230 */ /* 0x100fe20000004100 */
[----:B------:R-:W-:Y:S01]  /*28310*/  FMUL.FTZ R3, R3, R2 ;  /* 0x0000000203037220 */ /* 0x000fe20000410000 */
[----:B------:R-:W-:Y:S02]  /*28320*/  HADD2.F32 R10, -RZ, R18.H1_H1 ;  /* 0x30000012ff0a7230 */ /* 0x000fe40000004100 */
[----:B------:R-:W-:-:S02]  /*28330*/  HADD2.F32 R8, -RZ, R17.H1_H1 ;  /* 0x30000011ff087230 */ /* 0x000fc40000004100 */
[----:B------:R-:W-:Y:S01]  /*28340*/  HADD2.F32 R18, -RZ, R32.H0_H0 ;  /* 0x20000020ff127230 */ /* 0x000fe20000004100 */
[C---:B------:R-:W-:Y:S01]  /*28350*/  FFMA.FTZ R43, R22.reuse, R2, -R16 ;  /* 0x00000002162b7223 */ /* 0x040fe20000010810 */
[----:B------:R-:W-:Y:S01]  /*28360*/  HADD2.F32 R17, -RZ, R27.H0_H0 ;  /* 0x2000001bff117230 */ /* 0x000fe20000004100 */
[----:B------:R-:W-:Y:S01]  /*28370*/  FFMA.FTZ R42, R22, R4, R3 ;  /* 0x00000004162a7223 */ /* 0x000fe20000010003 */
[----:B------:R-:W-:Y:S01]  /*28380*/  HADD2.F32 R7, -RZ, R19.H0_H0 ;  /* 0x20000013ff077230 */ /* 0x000fe20000004100 */
[C---:B------:R-:W-:Y:S01]  /*28390*/  FMUL.FTZ R16, R8.reuse, R18 ;  /* 0x0000001208107220 */ /* 0x040fe20000410000 */
[--C-:B------:R-:W-:Y:S02]  /*283a0*/  HADD2.F32 R2, -RZ, R113.reuse.H0_H0 ;  /* 0x20000071ff027230 */ /* 0x100fe40000004100 */
[----:B------:R-:W-:Y:S01]  /*283b0*/  HADD2.F32 R3, -RZ, R113.H1_H1 ;  /* 0x30000071ff037230 */ /* 0x000fe20000004100 */
[-C--:B------:R-:W-:Y:S01]  /*283c0*/  FMUL.FTZ R4, R8, R17.reuse ;  /* 0x0000001108047220 */ /* 0x080fe20000410000 */
[----:B------:R-:W-:Y:S01]  /*283d0*/  HADD2.F32 R9, -RZ, R19.H1_H1 ;  /* 0x30000013ff097230 */ /* 0x000fe20000004100 */
[----:B------:R-:W-:Y:S01]  /*283e0*/  FFMA.FTZ R27, R21, R17, -R16 ;  /* 0x00000011151b7223 */ /* 0x000fe20000010810 */
[----:B------:R-:W-:Y:S01]  /*283f0*/  HADD2.F32 R17, -RZ, R36.H0_H0 ;  /* 0x20000024ff117230 */ /* 0x000fe20000004100 */
[----:B------:R-:W-:-:S02]  /*28400*/  FMUL.FTZ R8, R7, R2 ;  /* 0x0000000207087220 */ /* 0x000fc40000410000 */
[-C--:B------:R-:W-:Y:S02]  /*28410*/  FMUL.FTZ R7, R7, R3.reuse ;  /* 0x0000000307077220 */ /* 0x080fe40000410000 */
[----:B------:R-:W-:Y:S01]  /*28420*/  FFMA.FTZ R22, R21, R18, R4 ;  /* 0x0000001215167223 */ /* 0x000fe20000010004 */
[----:B------:R-:W-:Y:S01]  /*28430*/  HADD2.F32 R4, -RZ, R33.H0_H0 ;  /* 0x20000021ff047230 */ /* 0x000fe20000004100 */
[C---:B------:R-:W-:Y:S01]  /*28440*/  FFMA.FTZ R36, R20.reuse, R3, -R8 ;  /* 0x0000000314247223 */ /* 0x040fe20000010808 */
[----:B------:R-:W-:Y:S01]  /*28450*/  HADD2.F32 R3, -RZ, R114.H0_H0 ;  /* 0x20000072ff037230 */ /* 0x000fe20000004100 */
[----:B------:R-:W-:Y:S01]  /*28460*/  FFMA.FTZ R32, R20, R2, R7 ;  /* 0x0000000214207223 */ /* 0x000fe20000010007 */
[----:B------:R-:W-:Y:S01]  /*28470*/  HADD2.F32 R7, -RZ, R115.H0_H0 ;  /* 0x20000073ff077230 */ /* 0x000fe20000004100 */
[C---:B------:R-:W-:Y:S02]  /*28480*/  FMUL.FTZ R2, R9.reuse, R17 ;  /* 0x0000001109027220 */ /* 0x040fe40000410000 */
[----:B------:R-:W-:-:S02]  /*28490*/  FMUL.FTZ R9, R9, R4 ;  /* 0x0000000409097220 */ /* 0x000fc40000410000 */
[C---:B------:R-:W-:Y:S01]  /*284a0*/  FFMA.FTZ R19, R25.reuse, R4, -R2 ;  /* 0x0000000419137223 */ /* 0x040fe20000010802 */
[----:B------:R-:W-:Y:S01]  /*284b0*/  HADD2.F32 R2, -RZ, R114.H1_H1 ;  /* 0x30000072ff027230 */ /* 0x000fe20000004100 */
[C---:B------:R-:W-:Y:S01]  /*284c0*/  FMUL.FTZ R16, R14.reuse, R3 ;  /* 0x000000030e107220 */ /* 0x040fe20000410000 */
[----:B------:R-:W-:Y:S01]  /*284d0*/  HADD2.F32 R4, -RZ, R115.H1_H1 ;  /* 0x30000073ff047230 */ /* 0x000fe20000004100 */
[----:B------:R-:W-:Y:S02]  /*284e0*/  FMUL.FTZ R14, R14, R7 ;  /* 0x000000070e0e7220 */ /* 0x000fe40000410000 */
[----:B------:R-:W-:Y:S01]  /*284f0*/  FFMA.FTZ R9, R25, R17, R9 ;  /* 0x0000001119097223 */ /* 0x000fe20000010009 */
[----:B------:R-:W-:Y:S01]  /*28500*/  HADD2.F32 R17, -RZ, R39.H0_H0 ;  /* 0x20000027ff117230 */ /* 0x000fe20000004100 */
[----:B------:R-:W-:Y:S02]  /*28510*/  FMUL.FTZ R8, R12, R2 ;  /* 0x000000020c087220 */ /* 0x000fe40000410000 */
[C---:B------:R-:W-:Y:S01]  /*28520*/  FFMA.FTZ R21, R26.reuse, R7, -R16 ;  /* 0x000000071a157223 */ /* 0x040fe20000010810 */
[----:B------:R-:W-:Y:S01]  /*28530*/  HADD2.F32 R16, -RZ, R40.H0_H0 ;  /* 0x20000028ff107230 */ /* 0x000fe20000004100 */
[----:B------:R-:W-:Y:S01]  /*28540*/  FFMA.FTZ R20, R26, R3, R14 ;  /* 0x000000031a147223 */ /* 0x000fe2000001000e */
[----:B------:R-:W-:Y:S01]  /*28550*/  HADD2.F32 R14, -RZ, R37.H0_H0 ;  /* 0x20000025ff0e7230 */ /* 0x000fe20000004100 */
[-C--:B------:R-:W-:Y:S01]  /*28560*/  FMUL.FTZ R3, R12, R4.reuse ;  /* 0x000000040c037220 */ /* 0x080fe20000410000 */
[----:B------:R-:W-:Y:S01]  /*28570*/  HADD2.F32 R12, -RZ, R38.H0_H0 ;  /* 0x20000026ff0c7230 */ /* 0x000fe20000004100 */
[----:B------:R-:W-:-:S02]  /*28580*/  FFMA.FTZ R18, R23, R4, -R8 ;  /* 0x0000000417127223 */ /* 0x000fc40000010808 */
[----:B------:R-:W-:Y:S02]  /*28590*/  FFMA.FTZ R8, R23, R2, R3 ;  /* 0x0000000217087223 */ /* 0x000fe40000010003 */
[C---:B------:R-:W-:Y:S02]  /*285a0*/  FMUL.FTZ R3, R13.reuse, R17 ;  /* 0x000000110d037220 */ /* 0x040fe40000410000 */
[C---:B------:R-:W-:Y:S02]  /*285b0*/  FMUL.FTZ R7, R10.reuse, R16 ;  /* 0x000000100a077220 */ /* 0x040fe40000410000 */
[----:B------:R-:W-:Y:S02]  /*285c0*/  FMUL.FTZ R2, R13, R14 ;  /* 0x0000000e0d027220 */ /* 0x000fe40000410000 */
[----:B------:R-:W-:Y:S02]  /*285d0*/  FMUL.FTZ R4, R10, R12 ;  /* 0x0000000c0a047220 */ /* 0x000fe40000410000 */
[----:B------:R-:W-:-:S02]  /*285e0*/  FFMA.FTZ R3, R24, R14, -R3 ;  /* 0x0000000e18037223 */ /* 0x000fc40000010803 */
[C---:B------:R-:W-:Y:S02]  /*285f0*/  FFMA.FTZ R7, R15.reuse, R12, -R7 ;  /* 0x0000000c0f077223 */ /* 0x040fe40000010807 */
[----:B------:R-:W-:Y:S02]  /*28600*/  FFMA.FTZ R2, R24, R17, R2 ;  /* 0x0000001118027223 */ /* 0x000fe40000010002 */
[----:B------:R-:W-:Y:S01]  /*28610*/  FFMA.FTZ R4, R15, R16, R4 ;  /* 0x000000100f047223 */ /* 0x000fe20000010004 */
[----:B------:R-:W-:Y:S02]  /*28620*/  F2FP.PACK_AB R17, R27, R43 ;  /* 0x0000002b1b11723e */ /* 0x000fe400000000ff */
[----:B------:R-:W-:Y:S02]  /*28630*/  F2FP.PACK_AB R19, R19, R36 ;  /* 0x000000241313723e */ /* 0x000fe400000000ff */
[----:B------:R-:W-:Y:S02]  /*28640*/  F2FP.PACK_AB R16, R3, R21 ;  /* 0x000000150310723e */ /* 0x000fe400000000ff */
[----:B------:R-:W-:-:S02]  /*28650*/  F2FP.PACK_AB R18, R7, R18 ;  /* 0x000000120712723e */ /* 0x000fc400000000ff */
[----:B------:R-:W-:Y:S02]  /*28660*/  F2FP.PACK_AB R13, R22, R42 ;  /* 0x0000002a160d723e */ /* 0x000fe400000000ff */
[----:B------:R-:W-:Y:S02]  /*28670*/  F2FP.PACK_AB R15, R9, R32 ;  /* 0x00000020090f723e */ /* 0x000fe400000000ff */
[----:B------:R-:W-:Y:S02]  /*28680*/  F2FP.PACK_AB R12, R2, R20 ;  /* 0x00000014020c723e */ /* 0x000fe400000000ff */
[----:B------:R-:W-:Y:S01]  /*28690*/  F2FP.PACK_AB R14, R4, R8 ;  /* 0x00000008040e723e */ /* 0x000fe200000000ff */
[----:B------:R1:W-:Y:S04]  /*286a0*/  ST.E.128 [R30.64], R16 ;  /* 0x000000101e007985 */ /* 0x0003e8000c101d04 */
[----:B------:R1:W-:Y:S02]  /*286b0*/  ST.E.128 [R28.64], R12 ;  /* 0x0000000c1c007985 */ /* 0x0003e4000c101d04 */
.L_x_2122:
[----:B------:R-:W-:Y:S05]  /*286c0*/  BSYNC B1 ;  /* 0x0000000000017941 */ /* 0x000fea0003800000 */
.L_x_2121:
[----:B------:R-:W-:Y:S01]  /*286d0*/  IADD3 R3, R93, 0x40, RZ ;  /* 0x000000405d037810 */ /* 0x000fe20007ffe0ff */
[----:B------:R-:W-:Y:S03]  /*286e0*/  BSSY B1, `(.L_x_2125) ;  /* 0x00000db000017945 */ /* 0x000fe60003800000 */
[----:B------:R-:W-:-:S13]  /*286f0*/  ISETP.GE.AND P0, PT, R3, R58, PT ;  /* 0x0000003a0300720c */ /* 0x000fda0003f06270 */
[----:B------:R-:W-:Y:S05]  /*28700*/  @P0 BRA `(.L_x_2126) ;  /* 0x00000d8000000947 */ /* 0x000fea0003800000 */
[----:B------:R-:W-:Y:S01]  /*28710*/  ISETP.GE.AND P0, PT, R56, R0, PT ;  /* 0x000000003800720c */ /* 0x000fe20003f06270 */
[----:B------:R-:W-:Y:S01]  /*28720*/  IMAD.SHL.U32 R4, R3, 0x40, RZ ;  /* 0x0000004003047824 */ /* 0x000fe200078e00ff */
[----:B------:R-:W-:Y:S01]  /*28730*/  SHF.R.S32.HI R2, RZ, 0x1f, R3 ;  /* 0x0000001fff027819 */ /* 0x000fe20000011403 */
[----:B------:R-:W-:Y:S01]  /*28740*/  BSSY B0, `(.L_x_2127) ;  /* 0x000006a000007945 */ /* 0x000fe20003800000 */
[----:B------:R-:W-:Y:S02]  /*28750*/  SHF.R.U32.HI R46, RZ, 0x3, R0 ;  /* 0x00000003ff2e7819 */ /* 0x000fe40000011600 */
[----:B------:R-:W-:Y:S02]  /*28760*/  LEA.HI R3, R2, R3, RZ, 0x3 ;  /* 0x0000000302037211 */ /* 0x000fe400078f18ff */
[----:B------:R-:W-:-:S03]  /*28770*/  LOP3.LUT R2, R4, 0x1c0, RZ, 0xc0, !PT ;  /* 0x000001c004027812 */ /* 0x000fc600078ec0ff */
[----:B------:R-:W-:Y:S01]  /*28780*/  IMAD.SHL.U32 R3, R3, 0x40, RZ ;  /* 0x0000004003037824 */ /* 0x000fe200078e00ff */
[----:B------:R-:W-:-:S04]  /*28790*/  SHF.R.U32.HI R48, RZ, 0x3, R2 ;  /* 0x00000003ff307819 */ /* 0x000fc80000011602 */
[----:B-1----:R-:W-:Y:S01]  /*287a0*/  LOP3.LUT R26, R3, 0xfffffe00, RZ, 0xc0, !PT ;  /* 0xfffffe00031a7812 */ /* 0x002fe200078ec0ff */
[----:B------:R-:W-:Y:S05]  /*287b0*/  @P0 BRA `(.L_x_2128) ;  /* 0x0000062000000947 */ /* 0x000fea0003800000 */
[----:B------:R-:W-:Y:S02]  /*287c0*/  IADD3 R7, R41, R46, RZ ;  /* 0x0000002e29077210 */ /* 0x000fe40007ffe0ff */
[----:B------:R-:W-:Y:S02]  /*287d0*/  LOP3.LUT R3, R2, 0x38, R56, 0xf8, !PT ;  /* 0x0000003802037812 */ /* 0x000fe400078ef838 */
[----:B------:R-:W-:Y:S02]  /*287e0*/  SHF.R.S32.HI R8, RZ, 0x1f, R7 ;  /* 0x0000001fff087819 */ /* 0x000fe40000011407 */
[----:B------:R-:W-:Y:S02]  /*287f0*/  LOP3.LUT R4, R3, R48, RZ, 0x3c, !PT ;  /* 0x0000003003047212 */ /* 0x000fe400078e3cff */
[----:B------:R-:W-:Y:S02]  /*28800*/  SHF.L.U32 R3, R7, 0x3, RZ ;  /* 0x0000000307037819 */ /* 0x000fe400000006ff */
[----:B------:R-:W-:-:S02]  /*28810*/  LEA.HI R7, R8, R7, RZ, 0x3 ;  /* 0x0000000708077211 */ /* 0x000fc400078f18ff */
[----:B------:R-:W-:Y:S02]  /*28820*/  IADD3 R8, R26, R4, RZ ;  /* 0x000000041a087210 */ /* 0x000fe40007ffe0ff */
[----:B------:R-:W-:Y:S02]  /*28830*/  LOP3.LUT R4, R2, 0x38, R3, 0xf8, !PT ;  /* 0x0000003802047812 */ /* 0x000fe400078ef803 */
[----:B------:R-:W-:Y:S01]  /*28840*/  SHF.L.U32 R3, R7, 0xa, RZ ;  /* 0x0000000a07037819 */ /* 0x000fe200000006ff */
[----:B-----5:R-:W-:Y:S01]  /*28850*/  IMAD.WIDE.U32 R32, R8, 0x2, R34 ;  /* 0x0000000208207825 */ /* 0x020fe200078e0022 */
[----:B------:R-:W-:Y:S02]  /*28860*/  LOP3.LUT R4, R4, R48, RZ, 0x3c, !PT ;  /* 0x0000003004047212 */ /* 0x000fe400078e3cff */
[----:B------:R-:W-:Y:S02]  /*28870*/  LOP3.LUT R3, R3, 0xffffe000, RZ, 0xc0, !PT ;  /* 0xffffe00003037812 */ /* 0x000fe400078ec0ff */
[----:B------:R-:W2:Y:S02]  /*28880*/  LD.E.128 R12, [R32.64] ;  /* 0x00000004200c7980 */ /* 0x000ea4000c101d00 */
[----:B------:R-:W-:-:S05]  /*28890*/  IADD3 R3, R4, R3, R26 ;  /* 0x0000000304037210 */ /* 0x000fca0007ffe01a */
[----:B------:R-:W-:-:S05]  /*288a0*/  IMAD.WIDE.U32 R30, R3, 0x2, R34 ;  /* 0x00000002031e7825 */ /* 0x000fca00078e0022 */
[----:B----4-:R-:W3:Y:S01]  /*288b0*/  LD.E.128 R16, [R30.64] ;  /* 0x000000041e107980 */ /* 0x010ee2000c101d00 */
[----:B------:R-:W-:Y:S01]  /*288c0*/  SHF.R.U32.HI R36, RZ, 0x10, R73 ;  /* 0x00000010ff247819 */ /* 0x000fe20000011649 */
[--C-:B------:R-:W-:Y:S01]  /*288d0*/  HADD2.F32 R7, -RZ, R116.reuse.H0_H0 ;  /* 0x20000074ff077230 */ /* 0x100fe20000004100 */
[----:B------:R-:W-:Y:S01]  /*288e0*/  SHF.R.U32.HI R29, RZ, 0x10, R69 ;  /* 0x00000010ff1d7819 */ /* 0x000fe20000011645 */
[----:B------:R-:W-:Y:S01]  /*288f0*/  HADD2.F32 R3, -RZ, R116.H1_H1 ;  /* 0x30000074ff037230 */ /* 0x000fe20000004100 */
[----:B------:R-:W-:Y:S02]  /*28900*/  SHF.R.U32.HI R38, RZ, 0x10, R75 ;  /* 0x00000010ff267819 */ /* 0x000fe4000001164b */
[----:B------:R-:W-:Y:S02]  /*28910*/  SHF.R.U32.HI R37, RZ, 0x10, R71 ;  /* 0x00000010ff257819 */ /* 0x000fe40000011647 */
[----:B------:R-:W-:Y:S01]  /*28920*/  SHF.R.U64 R42, R72, 0x10, R73 ;  /* 0x00000010482a7819 */ /* 0x000fe20000001249 */
[----:B------:R-:W-:Y:S01]  /*28930*/  HADD2.F32 R38, -RZ, R38.H0_H0 ;  /* 0x20000026ff267230 */ /* 0x000fe20000004100 */
[----:B------:R-:W-:-:S02]  /*28940*/  SHF.R.U64 R43, R74, 0x10, R75 ;  /* 0x000000104a2b7819 */ /* 0x000fc4000000124b */
[----:B------:R-:W-:Y:S02]  /*28950*/  SHF.R.U64 R39, R68, 0x10, R69 ;  /* 0x0000001044277819 */ /* 0x000fe40000001245 */
[----:B------:R-:W-:Y:S01]  /*28960*/  SHF.R.U64 R40, R70, 0x10, R71 ;  /* 0x0000001046287819 */ /* 0x000fe20000001247 */
[--C-:B--2---:R-:W-:Y:S02]  /*28970*/  HADD2.F32 R20, -RZ, R13.reuse.H0_H0 ;  /* 0x2000000dff147230 */ /* 0x104fe40000004100 */
[----:B------:R-:W-:Y:S02]  /*28980*/  HADD2.F32 R22, -RZ, R13.H1_H1 ;  /* 0x3000000dff167230 */ /* 0x000fe40000004100 */
[--C-:B------:R-:W-:Y:S02]  /*28990*/  HADD2.F32 R27, -RZ, R14.reuse.H0_H0 ;  /* 0x2000000eff1b7230 */ /* 0x100fe40000004100 */
[----:B------:R-:W-:Y:S02]  /*289a0*/  HADD2.F32 R24, -RZ, R14.H1_H1 ;  /* 0x3000000eff187230 */ /* 0x000fe40000004100 */
[----:B------:R-:W-:-:S02]  /*289b0*/  HADD2.F32 R23, -RZ, R15.H0_H0 ;  /* 0x2000000fff177230 */ /* 0x000fc40000004100 */
[----:B------:R-:W-:Y:S02]  /*289c0*/  HADD2.F32 R21, -RZ, R15.H1_H1 ;  /* 0x3000000fff157230 */ /* 0x000fe40000004100 */
[--C-:B---3--:R-:W-:Y:S02]  /*289d0*/  HADD2.F32 R4, -RZ, R17.reuse.H0_H0 ;  /* 0x20000011ff047230 */ /* 0x108fe40000004100 */
[--C-:B------:R-:W-:Y:S02]  /*289e0*/  HADD2.F32 R9, -RZ, R16.reuse.H0_H0 ;  /* 0x20000010ff097230 */ /* 0x100fe40000004100 */
[----:B------:R-:W-:Y:S01]  /*289f0*/  HADD2.F32 R15, -RZ, R16.H1_H1 ;  /* 0x30000010ff0f7230 */ /* 0x000fe20000004100 */
[C---:B------:R-:W-:Y:S01]  /*28a00*/  FMUL.FTZ R16, R4.reuse, R7 ;  /* 0x0000000704107220 */ /* 0x040fe20000410000 */
[--C-:B------:R-:W-:Y:S01]  /*28a10*/  HADD2.F32 R14, -RZ, R18.reuse.H0_H0 ;  /* 0x20000012ff0e7230 */ /* 0x100fe20000004100 */
[-C--:B------:R-:W-:Y:S01]  /*28a20*/  FMUL.FTZ R4, R4, R3.reuse ;  /* 0x0000000304047220 */ /* 0x080fe20000410000 */
[----:B------:R-:W-:Y:S01]  /*28a30*/  HADD2.F32 R13, -RZ, R18.H1_H1 ;  /* 0x30000012ff0d7230 */ /* 0x000fe20000004100 */
[C---:B------:R-:W-:Y:S01]  /*28a40*/  FFMA.FTZ R47, R20.reuse, R3, -R16 ;  /* 0x00000003142f7223 */ /* 0x040fe20000010810 */
[----:B------:R-:W-:Y:S01]  /*28a50*/  HADD2.F32 R8, -RZ, R17.H1_H1 ;  /* 0x30000011ff087230 */ /* 0x000fe20000004100 */
[----:B------:R-:W-:Y:S01]  /*28a60*/  FFMA.FTZ R45, R20, R7, R4 ;  /* 0x00000007142d7223 */ /* 0x000fe20000010004 */
[----:B------:R-:W-:-:S02]  /*28a70*/  HADD2.F32 R18, -RZ, R36.H0_H0 ;  /* 0x20000024ff127230 */ /* 0x000fc40000004100 */
[----:B------:R-:W-:Y:S02]  /*28a80*/  HADD2.F32 R17, -RZ, R29.H0_H0 ;  /* 0x2000001dff117230 */ /* 0x000fe40000004100 */
[--C-:B------:R-:W-:Y:S01]  /*28a90*/  HADD2.F32 R3, -RZ, R117.reuse.H0_H0 ;  /* 0x20000075ff037230 */ /* 0x100fe20000004100 */
[C---:B------:R-:W-:Y:S01]  /*28aa0*/  FMUL.FTZ R16, R8.reuse, R18 ;  /* 0x0000001208107220 */ /* 0x040fe20000410000 */
[----:B------:R-:W-:Y:S01]  /*28ab0*/  HADD2.F32 R4, -RZ, R118.H0_H0 ;  /* 0x20000076ff047230 */ /* 0x000fe20000004100 */
[-C--:B------:R-:W-:Y:S01]  /*28ac0*/  FMUL.FTZ R7, R8, R17.reuse ;  /* 0x0000001108077220 */ /* 0x080fe20000410000 */
[--C-:B------:R-:W-:Y:S01]  /*28ad0*/  HADD2.F32 R25, -RZ, R12.reuse.H0_H0 ;  /* 0x2000000cff197230 */ /* 0x100fe20000004100 */
[C---:B------:R-:W-:Y:S01]  /*28ae0*/  FFMA.FTZ R29, R22.reuse, R17, -R16 ;  /* 0x00000011161d7223 */ /* 0x040fe20000010810 */
[----:B------:R-:W-:Y:S01]  /*28af0*/  HADD2.F32 R8, -RZ, R117.H1_H1 ;  /* 0x30000075ff087230 */ /* 0x000fe20000004100 */
[CC--:B------:R-:W-:Y:S01]  /*28b00*/  FMUL.FTZ R16, R9.reuse, R3.reuse ;  /* 0x0000000309107220 */ /* 0x0c0fe20000410000 */
[----:B------:R-:W-:Y:S01]  /*28b10*/  HADD2.F32 R28, -RZ, R12.H1_H1 ;  /* 0x3000000cff1c7230 */ /* 0x000fe20000004100 */
[----:B------:R-:W-:Y:S01]  /*28b20*/  FMUL.FTZ R9, R9, R4 ;  /* 0x0000000409097220 */ /* 0x000fe20000410000 */
[----:B------:R-:W-:Y:S01]  /*28b30*/  HADD2.F32 R12, -RZ, R19.H0_H0 ;  /* 0x20000013ff0c7230 */ /* 0x000fe20000004100 */
[----:B------:R-:W-:Y:S01]  /*28b40*/  FFMA.FTZ R22, R22, R18, R7 ;  /* 0x0000001216167223 */ /* 0x000fe20000010007 */
[--C-:B------:R-:W-:Y:S01]  /*28b50*/  HADD2.F32 R7, -RZ, R119.reuse.H0_H0 ;  /* 0x20000077ff077230 */ /* 0x100fe20000004100 */
[C---:B------:R-:W-:Y:S01]  /*28b60*/  FFMA.FTZ R44, R25.reuse, R4, -R16 ;  /* 0x00000004192c7223 */ /* 0x040fe20000010810 */
[----:B------:R-:W-:Y:S01]  /*28b70*/  HADD2.F32 R4, -RZ, R119.H1_H1 ;  /* 0x30000077ff047230 */ /* 0x000fe20000004100 */
[----:B------:R-:W-:Y:S01]  /*28b80*/  FFMA.FTZ R36, R25, R3, R9 ;  /* 0x0000000319247223 */ /* 0x000fe20000010009 */
[----:B------:R-:W-:Y:S01]  /*28b90*/  HADD2.F32 R3, -RZ, R118.H1_H1 ;  /* 0x30000076ff037230 */ /* 0x000fe20000004100 */
[C---:B------:R-:W-:Y:S01]  /*28ba0*/  FMUL.FTZ R9, R14.reuse, R8 ;  /* 0x000000080e097220 */ /* 0x040fe20000410000 */
[----:B------:R-:W-:Y:S01]  /*28bb0*/  HADD2.F32 R10, -RZ, R19.H1_H1 ;  /* 0x30000013ff0a7230 */ /* 0x000fe20000004100 */
[-C--:B------:R-:W-:Y:S01]  /*28bc0*/  FMUL.FTZ R16, R14, R7.reuse ;  /* 0x000000070e107220 */ /* 0x080fe20000410000 */
[----:B------:R-:W-:Y:S01]  /*28bd0*/  HADD2.F32 R17, -RZ, R37.H0_H0 ;  /* 0x20000025ff117230 */ /* 0x000fe20000004100 */
[----:B------:R-:W-:Y:S01]  /*28be0*/  FFMA.FTZ R25, R27, R7, -R9 ;  /* 0x000000071b197223 */ /* 0x000fe20000010809 */
[----:B------:R-:W-:Y:S01]  /*28bf0*/  HADD2.F32 R19, -RZ, R42.H0_H0 ;  /* 0x2000002aff137230 */ /* 0x000fe20000004100 */
[C---:B------:R-:W-:Y:S01]  /*28c00*/  FMUL.FTZ R14, R12.reuse, R3 ;  /* 0x000000030c0e7220 */ /* 0x040fe20000410000 */
[----:B------:R-:W-:Y:S01]  /*28c10*/  HADD2.F32 R18, -RZ, R43.H0_H0 ;  /* 0x2000002bff127230 */ /* 0x000fe20000004100 */
[----:B------:R-:W-:-:S02]  /*28c20*/  FMUL.FTZ R9, R12, R4 ;  /* 0x000000040c097220 */ /* 0x000fc40000410000 */
[C---:B------:R-:W-:Y:S02]  /*28c30*/  FMUL.FTZ R7, R10.reuse, R38 ;  /* 0x000000260a077220 */ /* 0x040fe40000410000 */
[C---:B------:R-:W-:Y:S02]  /*28c40*/  FFMA.FTZ R14, R23.reuse, R4, -R14 ;  /* 0x00000004170e7223 */ /* 0x040fe4000001080e */
[----:B------:R-:W-:Y:S02]  /*28c50*/  FFMA.FTZ R12, R23, R3, R9 ;  /* 0x00000003170c7223 */ /* 0x000fe40000010009 */
[----:B------:R-:W-:Y:S01]  /*28c60*/  FFMA.FTZ R20, R27, R8, R16 ;  /* 0x000000081b147223 */ /* 0x000fe20000010010 */
[----:B------:R-:W-:Y:S01]  /*28c70*/  HADD2.F32 R16, -RZ, R40.H0_H0 ;  /* 0x20000028ff107230 */ /* 0x000fe20000004100 */
[-C--:B------:R-:W-:Y:S02]  /*28c80*/  FMUL.FTZ R4, R10, R17.reuse ;  /* 0x000000110a047220 */ /* 0x080fe40000410000 */
[----:B------:R-:W-:Y:S01]  /*28c90*/  FFMA.FTZ R3, R21, R17, -R7 ;  /* 0x0000001115037223 */ /* 0x000fe20000010807 */
[----:B------:R-:W-:Y:S01]  /*28ca0*/  HADD2.F32 R17, -RZ, R39.H0_H0 ;  /* 0x20000027ff117230 */ /* 0x000fe20000004100 */
[----:B------:R-:W-:-:S02]  /*28cb0*/  FMUL.FTZ R8, R15, R19 ;  /* 0x000000130f087220 */ /* 0x000fc40000410000 */
[----:B------:R-:W-:Y:S02]  /*28cc0*/  FMUL.FTZ R10, R13, R18 ;  /* 0x000000120d0a7220 */ /* 0x000fe40000410000 */
[----:B------:R-:W-:Y:S02]  /*28cd0*/  FMUL.FTZ R7, R15, R17 ;  /* 0x000000110f077220 */ /* 0x000fe40000410000 */
[----:B------:R-:W-:Y:S01]  /*28ce0*/  FMUL.FTZ R9, R13, R16 ;  /* 0x000000100d097220 */ /* 0x000fe20000410000 */
[----:B------:R-:W-:Y:S01]  /*28cf0*/  F2FP.PACK_AB R13, R22, R45 ;  /* 0x0000002d160d723e */ /* 0x000fe200000000ff */
[----:B------:R-:W-:Y:S02]  /*28d00*/  FFMA.FTZ R4, R21, R38, R4 ;  /* 0x0000002615047223 */ /* 0x000fe40000010004 */
[----:B------:R-:W-:Y:S01]  /*28d10*/  FFMA.FTZ R8, R28, R17, -R8 ;  /* 0x000000111c087223 */ /* 0x000fe20000010808 */
[----:B------:R-:W-:Y:S01]  /*28d20*/  F2FP.PACK_AB R17, R29, R47 ;  /* 0x0000002f1d11723e */ /* 0x000fe200000000ff */
[----:B------:R-:W-:Y:S01]  /*28d30*/  FFMA.FTZ R10, R24, R16, -R10 ;  /* 0x00000010180a7223 */ /* 0x000fe2000001080a */
[----:B------:R-:W-:Y:S01]  /*28d40*/  F2FP.PACK_AB R15, R4, R12 ;  /* 0x0000000c040f723e */ /* 0x000fe200000000ff */
[----:B------:R-:W-:Y:S01]  /*28d50*/  FFMA.FTZ R7, R28, R19, R7 ;  /* 0x000000131c077223 */ /* 0x000fe20000010007 */
[----:B------:R-:W-:Y:S01]  /*28d60*/  F2FP.PACK_AB R19, R3, R14 ;  /* 0x0000000e0313723e */ /* 0x000fe200000000ff */
[----:B------:R-:W-:Y:S01]  /*28d70*/  FFMA.FTZ R9, R24, R18, R9 ;  /* 0x0000001218097223 */ /* 0x000fe20000010009 */
[----:B------:R-:W-:-:S02]  /*28d80*/  F2FP.PACK_AB R16, R8, R44 ;  /* 0x0000002c0810723e */ /* 0x000fc400000000ff */
[----:B------:R-:W-:Y:S02]  /*28d90*/  F2FP.PACK_AB R18, R10, R25 ;  /* 0x000000190a12723e */ /* 0x000fe400000000ff */
[----:B------:R-:W-:Y:S02]  /*28da0*/  F2FP.PACK_AB R12, R7, R36 ;  /* 0x00000024070c723e */ /* 0x000fe400000000ff */
[----:B------:R-:W-:Y:S01]  /*28db0*/  F2FP.PACK_AB R14, R9, R20 ;  /* 0x00000014090e723e */ /* 0x000fe200000000ff */
[----:B------:R1:W-:Y:S04]  /*28dc0*/  ST.E.128 [R32.64], R16 ;  /* 0x0000001020007985 */ /* 0x0003e8000c101d04 */
[----:B------:R1:W-:Y:S02]  /*28dd0*/  ST.E.128 [R30.64], R12 ;  /* 0x0000000c1e007985 */ /* 0x0003e4000c101d04 */
.L_x_2128:
[----:B------:R-:W-:Y:S05]  /*28de0*/  BSYNC B0 ;  /* 0x0000000000007941 */ /* 0x000fea0003800000 */
.L_x_2127:
[----:B------:R-:W-:-:S04]  /*28df0*/  IADD3 R4, R56, 0x40, RZ ;  /* 0x0000004038047810 */ /* 0x000fc80007ffe0ff */
[----:B------:R-:W-:-:S13]  /*28e00*/  ISETP.GE.AND P0, PT, R4, R0, PT ;  /* 0x000000000400720c */ /* 0x000fda0003f06270 */
[----:B------:R-:W-:Y:S05]  /*28e10*/  @P0 BRA `(.L_x_2126) ;  /* 0x0000067000000947 */ /* 0x000fea0003800000 */
[----:B------:R-:W-:-:S04]  /*28e20*/  SHF.R.S32.HI R7, RZ, 0x1f, R4 ;  /* 0x0000001fff077819 */ /* 0x000fc80000011404 */
[CC--:B------:R-:W-:Y:S02]  /*28e30*/  LEA.HI R3, R7.reuse, R4.reuse, RZ, 0x6 ;  /* 0x0000000407037211 */ /* 0x0c0fe400078f30ff */
[----:B------:R-:W-:Y:S02]  /*28e40*/  LEA.HI R4, R7, R4, RZ, 0x3 ;  /* 0x0000000407047211 */ /* 0x000fe400078f18ff */
[----:B------:R-:W-:Y:S02]  /*28e50*/  SHF.L.U32 R7, R3, 0x7, RZ ;  /* 0x0000000703077819 */ /* 0x000fe400000006ff */
[----:B------:R-:W-:Y:S02]  /*28e60*/  LEA.HI.SX32 R3, R4, R46, 0x1d ;  /* 0x0000002e04037211 */ /* 0x000fe400078feaff */
[----:B------:R-:W-:Y:S02]  /*28e70*/  LOP3.LUT R8, R2, 0x38, R4, 0xf8, !PT ;  /* 0x0000003802087812 */ /* 0x000fe400078ef804 */
[----:B------:R-:W-:-:S02]  /*28e80*/  SHF.R.S32.HI R4, RZ, 0x1f, R3 ;  /* 0x0000001fff047819 */ /* 0x000fc40000011403 */
[----:B------:R-:W-:Y:S02]  /*28e90*/  LOP3.LUT R9, R7, 0xffffe000, RZ, 0xc0, !PT ;  /* 0xffffe00007097812 */ /* 0x000fe400078ec0ff */
[----:B------:R-:W-:Y:S02]  /*28ea0*/  LOP3.LUT R7, R8, R48, RZ, 0x3c, !PT ;  /* 0x0000003008077212 */ /* 0x000fe400078e3cff */
[----:B------:R-:W-:Y:S02]  /*28eb0*/  SHF.L.U32 R8, R3, 0x3, RZ ;  /* 0x0000000303087819 */ /* 0x000fe400000006ff */
[----:B------:R-:W-:Y:S02]  /*28ec0*/  LEA.HI R3, R4, R3, RZ, 0x3 ;  /* 0x0000000304037211 */ /* 0x000fe400078f18ff */
[----:B------:R-:W-:Y:S02]  /*28ed0*/  LOP3.LUT R4, R2, 0x38, R8, 0xf8, !PT ;  /* 0x0000003802047812 */ /* 0x000fe400078ef808 */
[----:B------:R-:W-:-:S02]  /*28ee0*/  SHF.L.U32 R2, R3, 0xa, RZ ;  /* 0x0000000a03027819 */ /* 0x000fc400000006ff */
[----:B------:R-:W-:Y:S02]  /*28ef0*/  LOP3.LUT R3, R4, R48, RZ, 0x3c, !PT ;  /* 0x0000003004037212 */ /* 0x000fe400078e3cff */
[----:B------:R-:W-:Y:S02]  /*28f00*/  LOP3.LUT R2, R2, 0xffffe000, RZ, 0xc0, !PT ;  /* 0xffffe00002027812 */ /* 0x000fe400078ec0ff */
[--C-:B------:R-:W-:Y:S02]  /*28f10*/  IADD3 R7, R7, R9, R26.reuse ;  /* 0x0000000907077210 */ /* 0x100fe40007ffe01a */
[----:B------:R-:W-:-:S03]  /*28f20*/  IADD3 R2, R3, R2, R26 ;  /* 0x0000000203027210 */ /* 0x000fc60007ffe01a */
[----:B-1---5:R-:W-:-:S04]  /*28f30*/  IMAD.WIDE.U32 R30, R7, 0x2, R34 ;  /* 0x00000002071e7825 */ /* 0x022fc800078e0022 */
[----:B------:R-:W-:Y:S01]  /*28f40*/  IMAD.WIDE.U32 R28, R2, 0x2, R34 ;  /* 0x00000002021c7825 */ /* 0x000fe200078e0022 */
[----:B------:R-:W2:Y:S04]  /*28f50*/  LD.E.128 R12, [R30.64] ;  /* 0x000000041e0c7980 */ /* 0x000ea8000c101d00 */
[----:B----4-:R-:W3:Y:S01]  /*28f60*/  LD.E.128 R16, [R28.64] ;  /* 0x000000041c107980 */ /* 0x010ee2000c101d00 */
        /* <DEDUP_REMOVED lines=10> */
[--C-:B--2---:R-:W-:Y:S02]  /*29010*/  HADD2.F32 R21, -RZ, R13.reuse.H0_H0 ;  /* 0x2000000dff157230 */ /* 0x104fe40000004100 */
[----:B------:R-:W-:-:S02]  /*29020*/  HADD2.F32 R25, -RZ, R13.H1_H1 ;  /* 0x3000000dff197230 */ /* 0x000fc40000004100 */
[----:B---3--:R-:W-:Y:S02]  /*29030*/  HADD2.F32 R3, -RZ, R19.H0_H0 ;  /* 0x20000013ff037230 */ /* 0x008fe40000004100 */
[--C-:B------:R-:W-:Y:S02]  /*29040*/  HADD2.F32 R23, -RZ, R14.reuse.H0_H0 ;  /* 0x2000000eff177230 */ /* 0x100fe40000004100 */
[----:B------:R-:W-:Y:S02]  /*29050*/  HADD2.F32 R22, -RZ, R14.H1_H1 ;  /* 0x3000000eff167230 */ /* 0x000fe40000004100 */
[--C-:B------:R-:W-:Y:S02]  /*29060*/  HADD2.F32 R26, -RZ, R12.reuse.H0_H0 ;  /* 0x2000000cff1a7230 */ /* 0x100fe40000004100 */
[----:B------:R-:W-:Y:S02]  /*29070*/  HADD2.F32 R24, -RZ, R12.H1_H1 ;  /* 0x3000000cff187230 */ /* 0x000fe40000004100 */
[----:B------:R-:W-:-:S02]  /*29080*/  HADD2.F32 R14, -RZ, R16.H0_H0 ;  /* 0x20000010ff0e7230 */ /* 0x000fc40000004100 */
[----:B------:R-:W-:Y:S01]  /*29090*/  HADD2.F32 R13, -RZ, R16.H1_H1 ;  /* 0x30000010ff0d7230 */ /* 0x000fe20000004100 */
[C---:B------:R-:W-:Y:S01]  /*290a0*/  FMUL.FTZ R16, R3.reuse, R4 ;  /* 0x0000000403107220 */ /* 0x040fe20000410000 */
[----:B------:R-:W-:Y:S01]  /*290b0*/  HADD2.F32 R20, -RZ, R15.H0_H0 ;  /* 0x2000000fff147230 */ /* 0x000fe20000004100 */
[-C--:B------:R-:W-:Y:S01]  /*290c0*/  FMUL.FTZ R3, R3, R2.reuse ;  /* 0x0000000203037220 */ /* 0x080fe20000410000 */
[--C-:B------:R-:W-:Y:S02]  /*290d0*/  HADD2.F32 R12, -RZ, R18.reuse.H0_H0 ;  /* 0x20000012ff0c7230 */ /* 0x100fe40000004100 */
[----:B------:R-:W-:Y:S01]  /*290e0*/  HADD2.F32 R9, -RZ, R18.H1_H1 ;  /* 0x30000012ff097230 */ /* 0x000fe20000004100 */
[C---:B------:R-:W-:Y:S01]  /*290f0*/  FFMA.FTZ R43, R20.reuse, R2, -R16 ;  /* 0x00000002142b7223 */ /* 0x040fe20000010810 */
[----:B------:R-:W-:Y:S01]  /*29100*/  HADD2.F32 R7, -RZ, R19.H1_H1 ;  /* 0x30000013ff077230 */ /* 0x000fe20000004100 */
[----:B------:R-:W-:Y:S01]  /*29110*/  FFMA.FTZ R42, R20, R4, R3 ;  /* 0x00000004142a7223 */ /* 0x000fe20000010003 */
[----:B------:R-:W-:-:S02]  /*29120*/  HADD2.F32 R18, -RZ, R32.H0_H0 ;  /* 0x20000020ff127230 */ /* 0x000fc40000004100 */
[--C-:B------:R-:W-:Y:S02]  /*29130*/  HADD2.F32 R8, -RZ, R17.reuse.H0_H0 ;  /* 0x20000011ff087230 */ /* 0x100fe40000004100 */
[----:B------:R-:W-:Y:S01]  /*29140*/  HADD2.F32 R10, -RZ, R17.H1_H1 ;  /* 0x30000011ff0a7230 */ /* 0x000fe20000004100 */
[----:B------:R-:W-:Y:S01]  /*29150*/  FMUL.FTZ R16, R7, R18 ;  /* 0x0000001207107220 */ /* 0x000fe20000410000 */
[----:B------:R-:W-:Y:S02]  /*29160*/  HADD2.F32 R15, -RZ, R15.H1_H1 ;  /* 0x3000000fff0f7230 */ /* 0x000fe40000004100 */
[----:B------:R-:W-:Y:S02]  /*29170*/  HADD2.F32 R17, -RZ, R27.H0_H0 ;  /* 0x2000001bff117230 */ /* 0x000fe40000004100 */
[--C-:B------:R-:W-:Y:S02]  /*29180*/  HADD2.F32 R2, -RZ, R121.reuse.H0_H0 ;  /* 0x20000079ff027230 */ /* 0x100fe40000004100 */
[----:B------:R-:W-:Y:S01]  /*29190*/  HADD2.F32 R3, -RZ, R121.H1_H1 ;  /* 0x30000079ff037230 */ /* 0x000fe20000004100 */
[----:B------:R-:W-:Y:S01]  /*291a0*/  FFMA.FTZ R19, R15, R17, -R16 ;  /* 0x000000110f137223 */ /* 0x000fe20000010810 */
[----:B------:R-:W-:Y:S01]  /*291b0*/  HADD2.F32 R20, -RZ, R36.H0_H0 ;  /* 0x20000024ff147230 */ /* 0x000fe20000004100 */
[----:B------:R-:W-:-:S02]  /*291c0*/  FMUL.FTZ R16, R8, R2 ;  /* 0x0000000208107220 */ /* 0x000fc40000410000 */
[----:B------:R-:W-:Y:S01]  /*291d0*/  FMUL.FTZ R4, R8, R3 ;  /* 0x0000000308047220 */ /* 0x000fe20000410000 */
[----:B------:R-:W-:Y:S01]  /*291e0*/  HADD2.F32 R8, -RZ, R33.H0_H0 ;  /* 0x20000021ff087230 */ /* 0x000fe20000004100 */
[----:B------:R-:W-:Y:S01]  /*291f0*/  FMUL.FTZ R7, R7, R17 ;  /* 0x0000001107077220 */ /* 0x000fe20000410000 */
[----:B------:R-:W-:Y:S01]  /*29200*/  F2FP.PACK_AB R19, R19, R43 ;  /* 0x0000002b1313723e */ /* 0x000fe200000000ff */
[C---:B------:R-:W-:Y:S01]  /*29210*/  FFMA.FTZ R36, R21.reuse, R3, -R16 ;  /* 0x0000000315247223 */ /* 0x040fe20000010810 */
[----:B------:R-:W-:Y:S01]  /*29220*/  HADD2.F32 R3, -RZ, R122.H0_H0 ;  /* 0x2000007aff037230 */ /* 0x000fe20000004100 */
[----:B------:R-:W-:Y:S01]  /*29230*/  FFMA.FTZ R32, R21, R2, R4 ;  /* 0x0000000215207223 */ /* 0x000fe20000010004 */
[--C-:B------:R-:W-:Y:S01]  /*29240*/  HADD2.F32 R4, -RZ, R123.reuse.H1_H1 ;  /* 0x3000007bff047230 */ /* 0x100fe20000004100 */
[----:B------:R-:W-:Y:S01]  /*29250*/  FFMA.FTZ R27, R15, R18, R7 ;  /* 0x000000120f1b7223 */ /* 0x000fe20000010007 */
[----:B------:R-:W-:Y:S01]  /*29260*/  HADD2.F32 R7, -RZ, R123.H0_H0 ;  /* 0x2000007bff077230 */ /* 0x000fe20000004100 */
[C---:B------:R-:W-:Y:S01]  /*29270*/  FMUL.FTZ R2, R10.reuse, R20 ;  /* 0x000000140a027220 */ /* 0x040fe20000410000 */
[----:B------:R-:W-:Y:S01]  /*29280*/  HADD2.F32 R16, -RZ, R39.H0_H0 ;  /* 0x20000027ff107230 */ /* 0x000fe20000004100 */
[----:B------:R-:W-:-:S02]  /*29290*/  FMUL.FTZ R10, R10, R8 ;  /* 0x000000080a0a7220 */ /* 0x000fc40000410000 */
[----:B------:R-:W-:Y:S01]  /*292a0*/  FFMA.FTZ R17, R25, R8, -R2 ;  /* 0x0000000819117223 */ /* 0x000fe20000010802 */
[----:B------:R-:W-:Y:S01]  /*292b0*/  HADD2.F32 R2, -RZ, R122.H1_H1 ;  /* 0x3000007aff027230 */ /* 0x000fe20000004100 */
[C---:B------:R-:W-:Y:S02]  /*292c0*/  FMUL.FTZ R15, R14.reuse, R3 ;  /* 0x000000030e0f7220 */ /* 0x040fe40000410000 */
[-C--:B------:R-:W-:Y:S01]  /*292d0*/  FMUL.FTZ R14, R14, R7.reuse ;  /* 0x000000070e0e7220 */ /* 0x080fe20000410000 */
[----:B------:R-:W-:Y:S01]  /*292e0*/  F2FP.PACK_AB R17, R17, R36 ;  /* 0x000000241111723e */ /* 0x000fe200000000ff */
[----:B------:R-:W-:Y:S02]  /*292f0*/  FFMA.FTZ R10, R25, R20, R10 ;  /* 0x00000014190a7223 */ /* 0x000fe4000001000a */
        /* <DEDUP_REMOVED lines=9> */
[----:B------:R-:W-:Y:S02]  /*29390*/  FMUL.FTZ R3, R13, R16 ;  /* 0x000000100d037220 */ /* 0x000fe40000410000 */
[----:B------:R-:W-:Y:S02]  /*293a0*/  FMUL.FTZ R7, R9, R15 ;  /* 0x0000000f09077220 */ /* 0x000fe40000410000 */
[----:B------:R-:W-:Y:S01]  /*293b0*/  FMUL.FTZ R2, R13, R14 ;  /* 0x0000000e0d027220 */ /* 0x000fe20000410000 */
[----:B------:R-:W-:Y:S01]  /*293c0*/  F2FP.PACK_AB R13, R10, R32 ;  /* 0x000000200a0d723e */ /* 0x000fe200000000ff */
[----:B------:R-:W-:Y:S02]  /*293d0*/  FMUL.FTZ R4, R9, R12 ;  /* 0x0000000c09047220 */ /* 0x000fe40000410000 */
[----:B------:R-:W-:-:S02]  /*293e0*/  FFMA.FTZ R3, R24, R14, -R3 ;  /* 0x0000000e18037223 */ /* 0x000fc40000010803 */
[----:B------:R-:W-:Y:S02]  /*293f0*/  FFMA.FTZ R7, R22, R12, -R7 ;  /* 0x0000000c16077223 */ /* 0x000fe40000010807 */
[----:B------:R-:W-:Y:S01]  /*29400*/  FFMA.FTZ R2, R24, R16, R2 ;  /* 0x0000001018027223 */ /* 0x000fe20000010002 */
[----:B------:R-:W-:Y:S01]  /*29410*/  F2FP.PACK_AB R16, R3, R21 ;  /* 0x000000150310723e */ /* 0x000fe200000000ff */
[----:B------:R-:W-:Y:S01]  /*29420*/  FFMA.FTZ R4, R22, R15, R4 ;  /* 0x0000000f16047223 */ /* 0x000fe20000010004 */
[----:B------:R-:W-:Y:S02]  /*29430*/  F2FP.PACK_AB R18, R7, R18 ;  /* 0x000000120712723e */ /* 0x000fe400000000ff */
[----:B------:R-:W-:Y:S02]  /*29440*/  F2FP.PACK_AB R15, R27, R42 ;  /* 0x0000002a1b0f723e */ /* 0x000fe400000000ff */
[----:B------:R-:W-:Y:S01]  /*29450*/  F2FP.PACK_AB R12, R2, R20 ;  /* 0x00000014020c723e */ /* 0x000fe200000000ff */
[----:B------:R1:W-:Y:S01]  /*29460*/  ST.E.128 [R30.64], R16 ;  /* 0x000000101e007985 */ /* 0x0003e2000c101d04 */
[----:B------:R-:W-:-:S05]  /*29470*/  F2FP.PACK_AB R14, R4, R8 ;  /* 0x00000008040e723e */ /* 0x000fca00000000ff */
[----:B------:R1:W-:Y:S02]  /*29480*/  ST.E.128 [R28.64], R12 ;  /* 0x0000000c1c007985 */ /* 0x0003e4000c101d04 */
.L_x_2126:
[----:B------:R-:W-:Y:S05]  /*29490*/  BSYNC B1 ;  /* 0x0000000000017941 */ /* 0x000fea0003800000 */
.L_x_2125:
[----:B------:R-:W-:Y:S01]  /*294a0*/  IADD3 R4, R93, 0x60, RZ ;  /* 0x000000605d047810 */ /* 0x000fe20007ffe0ff */
[----:B------:R-:W-:Y:S02]  /*294b0*/  IMAD.MOV.U32 R2, RZ, RZ, R134 ;  /* 0x000000ffff027224 */ /* 0x000fe400078e0086 */
[----:B------:R-:W-:Y:S01]  /*294c0*/  IMAD.MOV.U32 R3, RZ, RZ, 0x0 ;  /* 0x00000000ff037424 */ /* 0x000fe200078e00ff */
[----:B------:R-:W-:-:S13]  /*294d0*/  ISETP.GE.AND P0, PT, R4, R58, PT ;  /* 0x0000003a0400720c */ /* 0x000fda0003f06270 */
[----:B------:R-:W-:Y:S05]  /*294e0*/  @P0 RET.REL.NODEC R2 `(_ZN7cutlass13device_kernelIN5flash19enable_sm80_to_sm89INS1_16FlashAttnFwdSm80INS1_25CollectiveMainloopFwdSm80ILi8ELi1ELb0EN4cute5tupleIJNS5_1CILi128EEENS7_ILi48EEENS7_ILi256EEEEEELi256ENS_6half_tEfNS_4arch4Sm80ELb0ELb1ELb1ELb1ELb0ELb1ELb1ELb1EEENS1_21CollectiveEpilogueFwdINS6_IJS8_SA_S9_EEENS6_IJNS7_ILi1EEESI_SI_EEESC_SE_Li256ELb1ELb1ELb1ELb0EEENS1_36VarlenDynamicPersistentTileSchedulerILi128ELi48ELi256ELi256ELb1ELb1ELb0ELb1ELb0ELb1EEEEEEEEEvNT_6ParamsE) ;  /* 0xfffd6b1002000950 */ /* 0x000fea0003c3ffff */
        /* <DEDUP_REMOVED lines=47> */
[CC--:B------:R-:W-:Y:S01]  /*297e0*/  FMUL.FTZ R16, R3.reuse, R7.reuse ;  /* 0x0000000703107220 */ /* 0x0c0fe20000410000 */
        /* <DEDUP_REMOVED lines=15> */
[C---:B------:R-:W-:Y:S01]  /*298e0*/  FMUL.FTZ R16, R9.reuse, R2 ;  /* 0x0000000209107220 */ /* 0x040fe20000410000 */
[----:B------:R-:W-:Y:S01]  /*298f0*/  HADD2.F32 R27, -RZ, R12.H1_H1 ;  /* 0x3000000cff1b7230 */ /* 0x000fe20000004100 */
[-C--:B------:R-:W-:Y:S01]  /*29900*/  FMUL.FTZ R9, R9, R3.reuse ;  /* 0x0000000309097220 */ /* 0x080fe20000410000 */
        /* <DEDUP_REMOVED lines=16> */
[----:B------:R-:W-:Y:S02]  /*29a10*/  FMUL.FTZ R7, R10, R38 ;  /* 0x000000260a077220 */ /* 0x000fe40000410000 */
        /* <DEDUP_REMOVED lines=26> */
.L_x_2130:
[----:B------:R-:W-:Y:S05]  /*29bc0*/  BSYNC B0 ;  /* 0x0000000000007941 */ /* 0x000fea0003800000 */
.L_x_2129:
[----:B------:R-:W-:Y:S01]  /*29bd0*/  IADD3 R7, R56, 0x40, RZ ;  /* 0x0000004038077810 */ /* 0x000fe20007ffe0ff */
[----:B------:R-:W-:-:S02]  /*29be0*/  IMAD.MOV.U32 R2, RZ, RZ, R134 ;  /* 0x000000ffff027224 */ /* 0x000fc400078e0086 */
[----:B------:R-:W-:Y:S01]  /*29bf0*/  IMAD.MOV.U32 R3, RZ, RZ, 0x0 ;  /* 0x00000000ff037424 */ /* 0x000fe200078e00ff */
[----:B------:R-:W-:-:S13]  /*29c00*/  ISETP.GE.AND P0, PT, R7, R0, PT ;  /* 0x000000000700720c */ /* 0x000fda0003f06270 */
[----:B------:R-:W-:Y:S05]  /*29c10*/  @P0 RET.REL.NODEC R2 `(_ZN7cutlass13device_kernelIN5flash19enable_sm80_to_sm89INS1_16FlashAttnFwdSm80INS1_25CollectiveMainloopFwdSm80ILi8ELi1ELb0EN4cute5tupleIJNS5_1CILi128EEENS7_ILi48EEENS7_ILi256EEEEEELi256ENS_6half_tEfNS_4arch4Sm80ELb0ELb1ELb1ELb1ELb0ELb1ELb1ELb1EEENS1_21CollectiveEpilogueFwdINS6_IJS8_SA_S9_EEENS6_IJNS7_ILi1EEESI_SI_EEESC_SE_Li256ELb1ELb1ELb1ELb0EEENS1_36VarlenDynamicPersistentTileSchedulerILi128ELi48ELi256ELi256ELb1ELb1ELb0ELb1ELb0ELb1EEEEEEEEEvNT_6ParamsE) ;  /* 0xfffd63e002000950 */ /* 0x000fea0003c3ffff */
        /* <DEDUP_REMOVED lines=17> */
[----:B-----5:R-:W-:-:S04]  /*29d30*/  IMAD.WIDE.U32 R26, R3, 0x2, R34 ;  /* 0x00000002031a7825 */ /* 0x020fc800078e0022 */
[----:B------:R-:W-:Y:S01]  /*29d40*/  IMAD.WIDE.U32 R24, R0, 0x2, R34 ;  /* 0x0000000200187825 */ /* 0x000fe200078e0022 */
[----:B-1----:R-:W2:Y:S04]  /*29d50*/  LD.E.128 R12, [R26.64] ;  /* 0x000000041a0c7980 */ /* 0x002ea8000c101d00 */
[----:B----4-:R-:W3:Y:S01]  /*29d60*/  LD.E.128 R16, [R24.64] ;  /* 0x0000000418107980 */ /* 0x010ee2000c101d00 */
[--C-:B------:R-:W-:Y:S01]  /*29d70*/  HADD2.F32 R3, -RZ, R128.reuse.H0_H0 ;  /* 0x20000080ff037230 */ /* 0x100fe20000004100 */
[----:B------:R-:W-:Y:S01]  /*29d80*/  SHF.R.U32.HI R29, RZ, 0x10, R97 ;  /* 0x00000010ff1d7819 */ /* 0x000fe20000011661 */
[----:B------:R-:W-:Y:S01]  /*29d90*/  HADD2.F32 R0, -RZ, R128.H1_H1 ;  /* 0x30000080ff007230 */ /* 0x000fe20000004100 */
[----:B------:R-:W-:Y:S02]  /*29da0*/  SHF.R.U32.HI R31, RZ, 0x10, R99 ;  /* 0x00000010ff1f7819 */ /* 0x000fe40000011663 */
[----:B------:R-:W-:Y:S01]  /*29db0*/  SHF.R.U32.HI R28, RZ, 0x10, R101 ;  /* 0x00000010ff1c7819 */ /* 0x000fe20000011665 */
[----:B------:R-:W-:Y:S01]  /*29dc0*/  HADD2.F32 R29, -RZ, R29.H0_H0 ;  /* 0x2000001dff1d7230 */ /* 0x000fe20000004100 */
[----:B------:R-:W-:Y:S01]  /*29dd0*/  SHF.R.U32.HI R30, RZ, 0x10, R103 ;  /* 0x00000010ff1e7819 */ /* 0x000fe20000011667 */
[----:B------:R-:W-:Y:S01]  /*29de0*/  HADD2.F32 R31, -RZ, R31.H0_H0 ;  /* 0x2000001fff1f7230 */ /* 0x000fe20000004100 */
        /* <DEDUP_REMOVED lines=9> */
[--C-:B--2---:R-:W-:Y:S02]  /*29e80*/  HADD2.F32 R21, -RZ, R13.reuse.H0_H0 ;  /* 0x2000000dff157230 */ /* 0x104fe40000004100 */
[----:B------:R-:W-:Y:S02]  /*29e90*/  HADD2.F32 R20, -RZ, R13.H1_H1 ;  /* 0x3000000dff147230 */ /* 0x000fe40000004100 */
[--C-:B---3--:R-:W-:Y:S02]  /*29ea0*/  HADD2.F32 R2, -RZ, R17.reuse.H0_H0 ;  /* 0x20000011ff027230 */ /* 0x108fe40000004100 */
[----:B------:R-:W-:Y:S02]  /*29eb0*/  HADD2.F32 R7, -RZ, R17.H1_H1 ;  /* 0x30000011ff077230 */ /* 0x000fe40000004100 */
[----:B------:R-:W-:Y:S01]  /*29ec0*/  HADD2.F32 R4, -RZ, R19.H0_H0 ;  /* 0x20000013ff047230 */ /* 0x000fe20000004100 */
[CC--:B------:R-:W-:Y:S01]  /*29ed0*/  FMUL.FTZ R17, R2.reuse, R3.reuse ;  /* 0x0000000302117220 */ /* 0x0c0fe20000410000 */
[----:B------:R-:W-:Y:S01]  /*29ee0*/  HADD2.F32 R13, -RZ, R15.H0_H0 ;  /* 0x2000000fff0d7230 */ /* 0x000fe20000004100 */
[-C--:B------:R-:W-:Y:S01]  /*29ef0*/  FMUL.FTZ R2, R2, R0.reuse ;  /* 0x0000000002027220 */ /* 0x080fe20000410000 */
[----:B------:R-:W-:Y:S01]  /*29f00*/  HADD2.F32 R8, -RZ, R19.H1_H1 ;  /* 0x30000013ff087230 */ /* 0x000fe20000004100 */
[C---:B------:R-:W-:Y:S01]  /*29f10*/  FFMA.FTZ R37, R21.reuse, R0, -R17 ;  /* 0x0000000015257223 */ /* 0x040fe20000010811 */
[--C-:B------:R-:W-:Y:S01]  /*29f20*/  HADD2.F32 R0, -RZ, R129.reuse.H0_H0 ;  /* 0x20000081ff007230 */ /* 0x100fe20000004100 */
[----:B------:R-:W-:Y:S01]  /*29f30*/  FFMA.FTZ R36, R21, R3, R2 ;  /* 0x0000000315247223 */ /* 0x000fe20000010002 */
[----:B------:R-:W-:Y:S01]  /*29f40*/  HADD2.F32 R2, -RZ, R129.H1_H1 ;  /* 0x30000081ff027230 */ /* 0x000fe20000004100 */
[C---:B------:R-:W-:Y:S01]  /*29f50*/  FMUL.FTZ R17, R7.reuse, R29 ;  /* 0x0000001d07117220 */ /* 0x040fe20000410000 */
[----:B------:R-:W-:Y:S01]  /*29f60*/  HADD2.F32 R22, -RZ, R15.H1_H1 ;  /* 0x3000000fff167230 */ /* 0x000fe20000004100 */
[C---:B------:R-:W-:Y:S01]  /*29f70*/  FMUL.FTZ R3, R4.reuse, R0 ;  /* 0x0000000004037220 */ /* 0x040fe20000410000 */
[----:B------:R-:W-:Y:S01]  /*29f80*/  HADD2.F32 R10, -RZ, R16.H0_H0 ;  /* 0x20000010ff0a7230 */ /* 0x000fe20000004100 */
[----:B------:R-:W-:Y:S01]  /*29f90*/  FMUL.FTZ R4, R4, R2 ;  /* 0x0000000204047220 */ /* 0x000fe20000410000 */
[----:B------:R-:W-:Y:S01]  /*29fa0*/  HADD2.F32 R9, -RZ, R18.H0_H0 ;  /* 0x20000012ff097230 */ /* 0x000fe20000004100 */
[----:B------:R-:W-:Y:S01]  /*29fb0*/  FMUL.FTZ R7, R7, R28 ;  /* 0x0000001c07077220 */ /* 0x000fe20000410000 */
[--C-:B------:R-:W-:Y:S01]  /*29fc0*/  HADD2.F32 R23, -RZ, R12.reuse.H0_H0 ;  /* 0x2000000cff177230 */ /* 0x100fe20000004100 */
[C---:B------:R-:W-:Y:S01]  /*29fd0*/  FFMA.FTZ R21, R13.reuse, R0, R4 ;  /* 0x000000000d157223 */ /* 0x040fe20000010004 */
[----:B------:R-:W-:Y:S01]  /*29fe0*/  HADD2.F32 R15, -RZ, R12.H1_H1 ;  /* 0x3000000cff0f7230 */ /* 0x000fe20000004100 */
[----:B------:R-:W-:Y:S01]  /*29ff0*/  FMUL.FTZ R0, R8, R31 ;  /* 0x0000001f08007220 */ /* 0x000fe20000410000 */
[----:B------:R-:W-:Y:S01]  /*2a000*/  HADD2.F32 R4, -RZ, R132.H0_H0 ;  /* 0x20000084ff047230 */ /* 0x000fe20000004100 */
[----:B------:R-:W-:Y:S01]  /*2a010*/  FFMA.FTZ R17, R20, R28, -R17 ;  /* 0x0000001c14117223 */ /* 0x000fe20000010811 */
[----:B------:R-:W-:Y:S01]  /*2a020*/  HADD2.F32 R12, -RZ, R14.H0_H0 ;  /* 0x2000000eff0c7230 */ /* 0x000fe20000004100 */
[----:B------:R-:W-:Y:S01]  /*2a030*/  FFMA.FTZ R28, R13, R2, -R3 ;  /* 0x000000020d1c7223 */ /* 0x000fe20000010803 */
[--C-:B------:R-:W-:Y:S01]  /*2a040*/  HADD2.F32 R2, -RZ, R131.reuse.H0_H0 ;  /* 0x20000083ff027230 */ /* 0x100fe20000004100 */
[-C--:B------:R-:W-:Y:S01]  /*2a050*/  FFMA.FTZ R19, R22, R30.reuse, -R0 ;  /* 0x0000001e16137223 */ /* 0x080fe20000010800 */
[----:B------:R-:W-:Y:S01]  /*2a060*/  HADD2.F32 R0, -RZ, R131.H1_H1 ;  /* 0x30000083ff007230 */ /* 0x000fe20000004100 */
[----:B------:R-:W-:Y:S01]  /*2a070*/  FMUL.FTZ R8, R8, R30 ;  /* 0x0000001e08087220 */ /* 0x000fe20000410000 */
[----:B------:R-:W-:Y:S01]  /*2a080*/  HADD2.F32 R3, -RZ, R132.H1_H1 ;  /* 0x30000084ff037230 */ /* 0x000fe20000004100 */
[----:B------:R-:W-:Y:S01]  /*2a090*/  FFMA.FTZ R20, R20, R29, R7 ;  /* 0x0000001d14147223 */ /* 0x000fe20000010007 */
[----:B------:R-:W-:Y:S01]  /*2a0a0*/  HADD2.F32 R16, -RZ, R16.H1_H1 ;  /* 0x30000010ff107230 */ /* 0x000fe20000004100 */
[----:B------:R-:W-:Y:S01]  /*2a0b0*/  FMUL.FTZ R13, R10, R2 ;  /* 0x000000020a0d7220 */ /* 0x000fe20000410000 */
[----:B------:R-:W-:Y:S01]  /*2a0c0*/  HADD2.F32 R18, -RZ, R18.H1_H1 ;  /* 0x30000012ff127230 */ /* 0x000fe20000004100 */
[----:B------:R-:W-:Y:S01]  /*2a0d0*/  FMUL.FTZ R7, R9, R0 ;  /* 0x0000000009077220 */ /* 0x000fe20000410000 */
[----:B------:R-:W-:Y:S01]  /*2a0e0*/  HADD2.F32 R14, -RZ, R14.H1_H1 ;  /* 0x3000000eff0e7230 */ /* 0x000fe20000004100 */
[----:B------:R-:W-:Y:S01]  /*2a0f0*/  FFMA.FTZ R22, R22, R31, R8 ;  /* 0x0000001f16167223 */ /* 0x000fe20000010008 */
[----:B------:R-:W-:Y:S01]  /*2a100*/  F2FP.PACK_AB R17, R17, R37 ;  /* 0x000000251111723e */ /* 0x000fe200000000ff */
[----:B------:R-:W-:Y:S01]  /*2a110*/  FMUL.FTZ R10, R10, R4 ;  /* 0x000000040a0a7220 */ /* 0x000fe20000410000 */
[----:B------:R-:W-:Y:S01]  /*2a120*/  F2FP.PACK_AB R19, R19, R28 ;  /* 0x0000001c1313723e */ /* 0x000fe200000000ff */
[----:B------:R-:W-:Y:S01]  /*2a130*/  FFMA.FTZ R8, R23, R4, -R13 ;  /* 0x0000000417087223 */ /* 0x000fe2000001080d */
[----:B------:R-:W-:Y:S01]  /*2a140*/  F2FP.PACK_AB R13, R20, R36 ;  /* 0x00000024140d723e */ /* 0x000fe200000000ff */
[-C--:B------:R-:W-:Y:S01]  /*2a150*/  FFMA.FTZ R4, R12, R3.reuse, -R7 ;  /* 0x000000030c047223 */ /* 0x080fe20000010807 */
[----:B------:R-:W-:Y:S01]  /*2a160*/  HADD2.F32 R7, -RZ, R35.H0_H0 ;  /* 0x20000023ff077230 */ /* 0x000fe20000004100 */
[----:B------:R-:W-:-:S02]  /*2a170*/  FMUL.FTZ R9, R9, R3 ;  /* 0x0000000309097220 */ /* 0x000fc40000410000 */
[----:B------:R-:W-:Y:S02]  /*2a180*/  FFMA.FTZ R10, R23, R2, R10 ;  /* 0x00000002170a7223 */ /* 0x000fe4000001000a */
[----:B------:R-:W-:Y:S02]  /*2a190*/  FFMA.FTZ R9, R12, R0, R9 ;  /* 0x000000000c097223 */ /* 0x000fe40000010009 */
[----:B------:R-:W-:Y:S02]  /*2a1a0*/  FMUL.FTZ R2, R18, R33 ;  /* 0x0000002112027220 */ /* 0x000fe40000410000 */
[----:B------:R-:W-:Y:S02]  /*2a1b0*/  FMUL.FTZ R3, R16, R34 ;  /* 0x0000002210037220 */ /* 0x000fe40000410000 */
[----:B------:R-:W-:Y:S02]  /*2a1c0*/  FMUL.FTZ R0, R18, R32 ;  /* 0x0000002012007220 */ /* 0x000fe40000410000 */
[----:B------:R-:W-:-:S02]  /*2a1d0*/  FMUL.FTZ R12, R16, R7 ;  /* 0x00000007100c7220 */ /* 0x000fc40000410000 */
[C---:B------:R-:W-:Y:S01]  /*2a1e0*/  FFMA.FTZ R18, R14.reuse, R32, -R2 ;  /* 0x000000200e127223 */ /* 0x040fe20000010802 */
[----:B------:R-:W-:Y:S01]  /*2a1f0*/  MOV R2, R134 ;  /* 0x0000008600027202 */ /* 0x000fe20000000f00 */
[C---:B------:R-:W-:Y:S01]  /*2a200*/  FFMA.FTZ R16, R15.reuse, R7, -R3 ;  /* 0x000000070f107223 */ /* 0x040fe20000010803 */
[----:B------:R-:W-:Y:S01]  /*2a210*/  MOV R3, 0x0 ;  /* 0x0000000000037802 */ /* 0x000fe20000000f00 */
        /* <DEDUP_REMOVED lines=8> */
[----:B------:R1:W-:Y:S01]  /*2a2a0*/  ST.E.128 [R24.64], R12 ;  /* 0x0000000c18007985 */ /* 0x0003e2000c101d04 */
[----:B------:R-:W-:Y:S05]  /*2a2b0*/  RET.REL.NODEC R2 `(_ZN7cutlass13device_kernelIN5flash19enable_sm80_to_sm89INS1_16FlashAttnFwdSm80INS1_25CollectiveMainloopFwdSm80ILi8ELi1ELb0EN4cute5tupleIJNS5_1CILi128EEENS7_ILi48EEENS7_ILi256EEEEEELi256ENS_6half_tEfNS_4arch4Sm80ELb0ELb1ELb1ELb1ELb0ELb1ELb1ELb1EEENS1_21CollectiveEpilogueFwdINS6_IJS8_SA_S9_EEENS6_IJNS7_ILi1EEESI_SI_EEESC_SE_Li256ELb1ELb1ELb1ELb0EEENS1_36VarlenDynamicPersistentTileSchedulerILi128ELi48ELi256ELi256ELb1ELb1ELb0ELb1ELb0ELb1EEEEEEEEEvNT_6ParamsE) ;  /* 0xfffd5d4002007950 */ /* 0x000fea0003c3ffff */
.L_x_2057:
[----:B------:R-:W-:Y:S01]  /*2a2c0*/  IMAD.MOV.U32 R12, RZ, RZ, R32 ;  /* 0x000000ffff0c7224 */ /* 0x000fe200078e0020 */
[----:B------:R-:W-:Y:S01]  /*2a2d0*/  MOV R3, 0x181f ;  /* 0x0000181f00037802 */ /* 0x000fe20000000f00 */
[----:B------:R-:W-:Y:S01]  /*2a2e0*/  IMAD.MOV.U32 R10, RZ, RZ, RZ ;  /* 0x000000ffff0a7224 */ /* 0x000fe200078e00ff */
[----:B------:R-:W-:Y:S02]  /*2a2f0*/  MOV R172, 0xffffffff ;  /* 0xffffffff00ac7802 */ /* 0x000fe40000000f00 */
[----:B------:R-:W-:Y:S02]  /*2a300*/  MOV R2, 0x2a320 ;  /* 0x0002a32000027802 */ /* 0x000fe40000000f00 */
[----:B------:R-:W-:Y:S05]  /*2a310*/  CALL.REL.NOINC `($__internal_39_$__cuda_sm70_shflsync_idx_p) ;  /* 0x00000f3000007944 */ /* 0x000fea0003c00000 */
[----:B------:R-:W-:Y:S01]  /*2a320*/  MOV R7, R13 ;  /* 0x0000000d00077202 */ /* 0x000fe20000000f00 */
[----:B------:R-:W-:Y:S05]  /*2a330*/  BRA `(.L_x_2131) ;  /* 0xffff6b4000007947 */ /* 0x000fea000383ffff */
.L_x_2058:
[----:B------:R-:W-:Y:S01]  /*2a340*/  IMAD.MOV.U32 R12, RZ, RZ, R33 ;  /* 0x000000ffff0c7224 */ /* 0x000fe200078e0021 */
[----:B------:R-:W-:Y:S01]  /*2a350*/  MOV R3, 0x181f ;  /* 0x0000181f00037802 */ /* 0x000fe20000000f00 */
[----:B------:R-:W-:Y:S01]  /*2a360*/  IMAD.MOV.U32 R10, RZ, RZ, RZ ;  /* 0x000000ffff0a7224 */ /* 0x000fe200078e00ff */
[----:B------:R-:W-:-:S02]  /*2a370*/  MOV R172, 0xffffffff ;  /* 0xffffffff00ac7802 */ /* 0x000fc40000000f00 */
[----:B------:R-:W-:Y:S02]  /*2a380*/  MOV R2, 0x2a3a0 ;  /* 0x0002a3a000027802 */ /* 0x000fe40000000f00 */
[----:B-12---:R-:W-:Y:S05]  /*2a390*/  CALL.REL.NOINC `($__internal_39_$__cuda_sm70_shflsync_idx_p) ;  /* 0x00000eb000007944 */ /* 0x006fea0003c00000 */
[----:B------:R-:W-:Y:S01]  /*2a3a0*/  IMAD.MOV.U32 R12, RZ, RZ, R23 ;  /* 0x000000ffff0c7224 */ /* 0x000fe200078e0017 */
[----:B------:R-:W-:Y:S01]  /*2a3b0*/  MOV R3, 0x181f ;  /* 0x0000181f00037802 */ /* 0x000fe20000000f00 */
[----:B------:R-:W-:Y:S01]  /*2a3c0*/  IMAD.MOV.U32 R10, RZ, RZ, RZ ;  /* 0x000000ffff0a7224 */ /* 0x000fe200078e00ff */
[----:B------:R-:W-:Y:S01]  /*2a3d0*/  MOV R8, R13 ;  /* 0x0000000d00087202 */ /* 0x000fe20000000f00 */
[----:B------:R-:W-:Y:S01]  /*2a3e0*/  IMAD.MOV.U32 R172, RZ, RZ, -0x1 ;  /* 0xffffffffffac7424 */ /* 0x000fe200078e00ff */
[----:B------:R-:W-:Y:S02]  /*2a3f0*/  MOV R9, R7 ;  /* 0x0000000700097202 */ /* 0x000fe40000000f00 */
        /* <DEDUP_REMOVED lines=11> */
.L_x_2061:
[----:B------:R-:W-:Y:S01]  /*2a4b0*/  IMAD.MOV.U32 R12, RZ, RZ, R32 ;  /* 0x000000ffff0c7224 */ /* 0x000fe200078e0020 */
[----:B------:R-:W-:Y:S01]  /*2a4c0*/  MOV R3, 0x181f ;  /* 0x0000181f00037802 */ /* 0x000fe20000000f00 */
[----:B------:R-:W-:Y:S01]  /*2a4d0*/  IMAD.MOV.U32 R10, RZ, RZ, 0x1 ;  /* 0x00000001ff0a7424 */ /* 0x000fe200078e00ff */
[----:B------:R-:W-:-:S02]  /*2a4e0*/  MOV R172, 0xffffffff ;  /* 0xffffffff00ac7802 */ /* 0x000fc40000000f00 */
[----:B------:R-:W-:Y:S02]  /*2a4f0*/  MOV R2, 0x2a510 ;  /* 0x0002a51000027802 */ /* 0x000fe40000000f00 */
[----:B---3--:R-:W-:Y:S05]  /*2a500*/  CALL.REL.NOINC `($__internal_39_$__cuda_sm70_shflsync_idx_p) ;  /* 0x00000d4000007944 */ /* 0x008fea0003c00000 */
[----:B------:R-:W-:Y:S01]  /*2a510*/  IMAD.MOV.U32 R7, RZ, RZ, R13 ;  /* 0x000000ffff077224 */ /* 0x000fe200078e000d */
[----:B------:R-:W-:Y:S01]  /*2a520*/  MOV R12, R33 ;  /* 0x00000021000c7202 */ /* 0x000fe20000000f00 */
[----:B------:R-:W-:Y:S01]  /*2a530*/  IMAD.MOV.U32 R10, RZ, RZ, 0x1 ;  /* 0x00000001ff0a7424 */ /* 0x000fe200078e00ff */
[----:B------:R-:W-:Y:S01]  /*2a540*/  MOV R3, 0x181f ;  /* 0x0000181f00037802 */ /* 0x000fe20000000f00 */
[----:B------:R-:W-:Y:S01]  /*2a550*/  IMAD.MOV.U32 R172, RZ, RZ, -0x1 ;  /* 0xffffffffffac7424 */ /* 0x000fe200078e00ff */
[----:B------:R-:W-:Y:S02]  /*2a560*/  MOV R2, 0x2a580 ;  /* 0x0002a58000027802 */ /* 0x000fe40000000f00 */
[----:B------:R-:W-:Y:S05]  /*2a570*/  CALL.REL.NOINC `($__internal_39_$__cuda_sm70_shflsync_idx_p) ;  /* 0x00000cd000007944 */ /* 0x000fea0003c00000 */
[----:B------:R-:W-:Y:S01]  /*2a580*/  IMAD.MOV.U32 R12, RZ, RZ, R23 ;  /* 0x000000ffff0c7224 */ /* 0x000fe200078e0017 */
[----:B------:R-:W-:Y:S01]  /*2a590*/  MOV R3, 0x181f ;  /* 0x0000181f00037802 */ /* 0x000fe20000000f00 */
[----:B------:R-:W-:Y:S01]  /*2a5a0*/  IMAD.MOV.U32 R10, RZ, RZ, 0x1 ;  /* 0x00000001ff0a7424 */ /* 0x000fe200078e00ff */
[----:B------:R-:W-:Y:S01]  /*2a5b0*/  MOV R8, R13 ;  /* 0x0000000d00087202 */ /* 0x000fe20000000f00 */
[----:B------:R-:W-:Y:S01]  /*2a5c0*/  IMAD.MOV.U32 R172, RZ, RZ, -0x1 ;  /* 0xffffffffffac7424 */ /* 0x000fe200078e00ff */
[----:B------:R-:W-:-:S02]  /*2a5d0*/  MOV R9, R7 ;  /* 0x0000000700097202 */ /* 0x000fc40000000f00 */
[----:B------:R-:W-:Y:S02]  /*2a5e0*/  MOV R2, 0x2a600 ;  /* 0x0002a60000027802 */ /* 0x000fe40000000f00 */
[----:B------:R-:W-:Y:S05]  /*2a5f0*/  CALL.REL.NOINC `($__internal_39_$__cuda_sm70_shflsync_idx_p) ;  /* 0x00000c5000007944 */ /* 0x000fea0003c00000 */
        /* <DEDUP_REMOVED lines=9> */
.L_x_2064:
[----:B------:R-:W-:Y:S01]  /*2a690*/  IMAD.MOV.U32 R12, RZ, RZ, R32 ;  /* 0x000000ffff0c7224 */ /* 0x000fe200078e0020 */
[----:B------:R-:W-:Y:S01]  /*2a6a0*/  MOV R3, 0x181f ;  /* 0x0000181f00037802 */ /* 0x000fe20000000f00 */
[----:B------:R-:W-:Y:S01]  /*2a6b0*/  IMAD.MOV.U32 R10, RZ, RZ, 0x2 ;  /* 0x00000002ff0a7424 */ /* 0x000fe200078e00ff */
[----:B------:R-:W-:Y:S02]  /*2a6c0*/  MOV R172, 0xffffffff ;  /* 0xffffffff00ac7802 */ /* 0x000fe40000000f00 */
[----:B------:R-:W-:-:S02]  /*2a6d0*/  MOV R2, 0x2a6f0 ;  /* 0x0002a6f000027802 */ /* 0x000fc40000000f00 */
[----:B--2---:R-:W-:Y:S05]  /*2a6e0*/  CALL.REL.NOINC `($__internal_39_$__cuda_sm70_shflsync_idx_p) ;  /* 0x00000b6000007944 */ /* 0x004fea0003c00000 */
[----:B------:R-:W-:Y:S01]  /*2a6f0*/  MOV R7, R13 ;  /* 0x0000000d00077202 */ /* 0x000fe20000000f00 */
[----:B------:R-:W-:Y:S05]  /*2a700*/  BRA `(.L_x_2134) ;  /* 0xffff72d000007947 */ /* 0x000fea000383ffff */
.L_x_2065:
[----:B------:R-:W-:Y:S01]  /*2a710*/  IMAD.MOV.U32 R12, RZ, RZ, R33 ;  /* 0x000000ffff0c7224 */ /* 0x000fe200078e0021 */
[----:B------:R-:W-:Y:S01]  /*2a720*/  MOV R3, 0x181f ;  /* 0x0000181f00037802 */ /* 0x000fe20000000f00 */
[----:B------:R-:W-:Y:S01]  /*2a730*/  IMAD.MOV.U32 R10, RZ, RZ, 0x2 ;  /* 0x00000002ff0a7424 */ /* 0x000fe200078e00ff */
[----:B------:R-:W-:-:S02]  /*2a740*/  MOV R172, 0xffffffff ;  /* 0xffffffff00ac7802 */ /* 0x000fc40000000f00 */
[----:B------:R-:W-:Y:S02]  /*2a750*/  MOV R2, 0x2a770 ;  /* 0x0002a77000027802 */ /* 0x000fe40000000f00 */
[----:B-123--:R-:W-:Y:S05]  /*2a760*/  CALL.REL.NOINC `($__internal_39_$__cuda_sm70_shflsync_idx_p) ;  /* 0x00000ae000007944 */ /* 0x00efea0003c00000 */
[----:B------:R-:W-:Y:S01]  /*2a770*/  IMAD.MOV.U32 R12, RZ, RZ, R23 ;  /* 0x000000ffff0c7224 */ /* 0x000fe200078e0017 */
[----:B------:R-:W-:Y:S01]  /*2a780*/  MOV R3, 0x181f ;  /* 0x0000181f00037802 */ /* 0x000fe20000000f00 */
[----:B------:R-:W-:Y:S01]  /*2a790*/  IMAD.MOV.U32 R10, RZ, RZ, 0x2 ;  /* 0x00000002ff0a7424 */ /* 0x000fe200078e00ff */
[----:B------:R-:W-:Y:S01]  /*2a7a0*/  MOV R8, R13 ;  /* 0x0000000d00087202 */ /* 0x000fe20000000f00 */
[----:B------:R-:W-:Y:S01]  /*2a7b0*/  IMAD.MOV.U32 R172, RZ, RZ, -0x1 ;  /* 0xffffffffffac7424 */ /* 0x000fe200078e00ff */
[----:B------:R-:W-:Y:S02]  /*2a7c0*/  MOV R9, R7 ;  /* 0x0000000700097202 */ /* 0x000fe40000000f00 */
[----:B------:R-:W-:Y:S02]  /*2a7d0*/  MOV R2, 0x2a7f0 ;  /* 0x0002a7f000027802 */ /* 0x000fe40000000f00 */
[----:B------:R-:W-:Y:S05]  /*2a7e0*/  CALL.REL.NOINC `($__internal_39_$__cuda_sm70_shflsync_idx_p) ;  /* 0x00000a6000007944 */ /* 0x000fea0003c00000 */
        /* <DEDUP_REMOVED lines=9> */
.L_x_2068:
[----:B------:R-:W-:Y:S01]  /*2a880*/  IMAD.MOV.U32 R12, RZ, RZ, R32 ;  /* 0x000000ffff0c7224 */ /* 0x000fe200078e0020 */
[----:B------:R-:W-:Y:S01]  /*2a890*/  MOV R3, 0x181f ;  /* 0x0000181f00037802 */ /* 0x000fe20000000f00 */
[----:B------:R-:W-:Y:S01]  /*2a8a0*/  IMAD.MOV.U32 R10, RZ, RZ, 0x3 ;  /* 0x00000003ff0a7424 */ /* 0x000fe200078e00ff */
[----:B------:R-:W-:-:S02]  /*2a8b0*/  MOV R172, 0xffffffff ;  /* 0xffffffff00ac7802 */ /* 0x000fc40000000f00 */
[----:B------:R-:W-:Y:S02]  /*2a8c0*/  MOV R2, 0x2a8e0 ;  /* 0x0002a8e000027802 */ /* 0x000fe40000000f00 */
[----:B----4-:R-:W-:Y:S05]  /*2a8d0*/  CALL.REL.NOINC `($__internal_39_$__cuda_sm70_shflsync_idx_p) ;  /* 0x0000097000007944 */ /* 0x010fea0003c00000 */
[----:B------:R-:W-:Y:S01]  /*2a8e0*/  MOV R9, R13 ;  /* 0x0000000d00097202 */ /* 0x000fe20000000f00 */
[----:B------:R-:W-:Y:S05]  /*2a8f0*/  BRA `(.L_x_2136) ;  /* 0xffff770000007947 */ /* 0x000fea000383ffff */
.L_x_2069:
[----:B------:R-:W-:Y:S01]  /*2a900*/  IMAD.MOV.U32 R12, RZ, RZ, R33 ;  /* 0x000000ffff0c7224 */ /* 0x000fe200078e0021 */
[----:B------:R-:W-:Y:S01]  /*2a910*/  MOV R3, 0x181f ;  /* 0x0000181f00037802 */ /* 0x000fe20000000f00 */
[----:B------:R-:W-:Y:S01]  /*2a920*/  IMAD.MOV.U32 R10, RZ, RZ, 0x3 ;  /* 0x00000003ff0a7424 */ /* 0x000fe200078e00ff */
[----:B------:R-:W-:Y:S02]  /*2a930*/  MOV R172, 0xffffffff ;  /* 0xffffffff00ac7802 */ /* 0x000fe40000000f00 */
[----:B------:R-:W-:Y:S02]  /*2a940*/  MOV R2, 0x2a960 ;  /* 0x0002a96000027802 */ /* 0x000fe40000000f00 */
[----:B-12-4-:R-:W-:Y:S05]  /*2a950*/  CALL.REL.NOINC `($__internal_39_$__cuda_sm70_shflsync_idx_p) ;  /* 0x000008f000007944 */ /* 0x016fea0003c00000 */
[----:B------:R-:W-:Y:S01]  /*2a960*/  IMAD.MOV.U32 R12, RZ, RZ, R23 ;  /* 0x000000ffff0c7224 */ /* 0x000fe200078e0017 */
[----:B------:R-:W-:Y:S01]  /*2a970*/  MOV R10, 0x3 ;  /* 0x00000003000a7802 */ /* 0x000fe20000000f00 */
[----:B------:R-:W-:Y:S01]  /*2a980*/  IMAD.MOV.U32 R3, RZ, RZ, 0x181f ;  /* 0x0000181fff037424 */ /* 0x000fe200078e00ff */
[----:B------:R-:W-:Y:S01]  /*2a990*/  MOV R172, 0xffffffff ;  /* 0xffffffff00ac7802 */ /* 0x000fe20000000f00 */
[----:B------:R-:W-:Y:S01]  /*2a9a0*/  IMAD.MOV.U32 R8, RZ, RZ, R13 ;  /* 0x000000ffff087224 */ /* 0x000fe200078e000d */
[----:B------:R-:W-:-:S02]  /*2a9b0*/  MOV R2, 0x2a9d0 ;  /* 0x0002a9d000027802 */ /* 0x000fc40000000f00 */
        /* <DEDUP_REMOVED lines=10> */
.L_x_2102:
        /* <DEDUP_REMOVED lines=8> */
.L_x_2103:
[----:B------:R-:W-:Y:S01]  /*2aae0*/  IMAD.MOV.U32 R12, RZ, RZ, R21 ;  /* 0x000000ffff0c7224 */ /* 0x000fe200078e0015 */
[----:B------:R-:W-:Y:S01]  /*2aaf0*/  MOV R3, 0x181f ;  /* 0x0000181f00037802 */ /* 0x000fe20000000f00 */
[----:B------:R-:W-:Y:S01]  /*2ab00*/  IMAD.MOV.U32 R10, RZ, RZ, RZ ;  /* 0x000000ffff0a7224 */ /* 0x000fe200078e00ff */
[----:B------:R-:W-:Y:S02]  /*2ab10*/  MOV R172, 0xffffffff ;  /* 0xffffffff00ac7802 */ /* 0x000fe40000000f00 */
[----:B------:R-:W-:Y:S02]  /*2ab20*/  MOV R2, 0x2ab40 ;  /* 0x0002ab4000027802 */ /* 0x000fe40000000f00 */
[----:B-12---:R-:W-:Y:S05]  /*2ab30*/  CALL.REL.NOINC `($__internal_39_$__cuda_sm70_shflsync_idx_p) ;  /* 0x0000071000007944 */ /* 0x006fea0003c00000 */
[----:B------:R-:W-:Y:S01]  /*2ab40*/  IMAD.MOV.U32 R12, RZ, RZ, R16 ;  /* 0x000000ffff0c7224 */ /* 0x000fe200078e0010 */
[----:B------:R-:W-:Y:S01]  /*2ab50*/  MOV R3, 0x181f ;  /* 0x0000181f00037802 */ /* 0x000fe20000000f00 */
[----:B------:R-:W-:Y:S01]  /*2ab60*/  IMAD.MOV.U32 R10, RZ, RZ, RZ ;  /* 0x000000ffff0a7224 */ /* 0x000fe200078e00ff */
[----:B------:R-:W-:Y:S01]  /*2ab70*/  MOV R8, R13 ;  /* 0x0000000d00087202 */ /* 0x000fe20000000f00 */
[----:B------:R-:W-:Y:S01]  /*2ab80*/  IMAD.MOV.U32 R172, RZ, RZ, -0x1 ;  /* 0xffffffffffac7424 */ /* 0x000fe200078e00ff */
[----:B------:R-:W-:-:S02]  /*2ab90*/  MOV R9, R4 ;  /* 0x0000000400097202 */ /* 0x000fc40000000f00 */
[----:B------:R-:W-:Y:S02]  /*2aba0*/  MOV R2, 0x2abc0 ;  /* 0x0002abc000027802 */ /* 0x000fe40000000f00 */
[----:B------:R-:W-:Y:S05]  /*2abb0*/  CALL.REL.NOINC `($__internal_39_$__cuda_sm70_shflsync_idx_p) ;  /* 0x0000069000007944 */ /* 0x000fea0003c00000 */
[----:B------:R-:W-:Y:S01]  /*2abc0*/  IMAD.MOV.U32 R7, RZ, RZ, R13 ;  /* 0x000000ffff077224 */ /* 0x000fe200078e000d */
[----:B------:R-:W-:Y:S01]  /*2abd0*/  MOV R12, R23 ;  /* 0x00000017000c7202 */ /* 0x000fe20000000f00 */
[----:B------:R-:W-:Y:S01]  /*2abe0*/  IMAD.MOV.U32 R10, RZ, RZ, RZ ;  /* 0x000000ffff0a7224 */ /* 0x000fe200078e00ff */
[----:B------:R-:W-:Y:S01]  /*2abf0*/  MOV R3, 0x181f ;  /* 0x0000181f00037802 */ /* 0x000fe20000000f00 */
[----:B------:R-:W-:Y:S01]  /*2ac00*/  IMAD.MOV.U32 R172, RZ, RZ, -0x1 ;  /* 0xffffffffffac7424 */ /* 0x000fe200078e00ff */
[----:B------:R-:W-:Y:S02]  /*2ac10*/  MOV R2, 0x2ac30 ;  /* 0x0002ac3000027802 */ /* 0x000fe40000000f00 */
[----:B------:R-:W-:Y:S05]  /*2ac20*/  CALL.REL.NOINC `($__internal_39_$__cuda_sm70_shflsync_idx_p) ;  /* 0x0000062000007944 */ /* 0x000fea0003c00000 */
[----:B------:R-:W-:Y:S01]  /*2ac30*/  MOV R2, R13 ;  /* 0x0000000d00027202 */ /* 0x000fe20000000f00 */
[----:B------:R-:W-:Y:S05]  /*2ac40*/  BRA `(.L_x_2139) ;  /* 0xffffac4000007947 */ /* 0x000fea000383ffff */
.L_x_2106:
[----:B------:R-:W-:Y:S01]  /*2ac50*/  IMAD.MOV.U32 R12, RZ, RZ, R18 ;  /* 0x000000ffff0c7224 */ /* 0x000fe200078e0012 */
[----:B------:R-:W-:Y:S01]  /*2ac60*/  MOV R3, 0x181f ;  /* 0x0000181f00037802 */ /* 0x000fe20000000f00 */
[----:B------:R-:W-:Y:S01]  /*2ac70*/  IMAD.MOV.U32 R10, RZ, RZ, 0x1 ;  /* 0x00000001ff0a7424 */ /* 0x000fe200078e00ff */
[----:B------:R-:W-:Y:S02]  /*2ac80*/  MOV R172, 0xffffffff ;  /* 0xffffffff00ac7802 */ /* 0x000fe40000000f00 */
[----:B------:R-:W-:-:S02]  /*2ac90*/  MOV R2, 0x2acb0 ;  /* 0x0002acb000027802 */ /* 0x000fc40000000f00 */
[----:B---34-:R-:W-:Y:S05]  /*2aca0*/  CALL.REL.NOINC `($__internal_39_$__cuda_sm70_shflsync_idx_p) ;  /* 0x000005a000007944 */ /* 0x018fea0003c00000 */
[----:B------:R-:W-:Y:S01]  /*2acb0*/  IMAD.MOV.U32 R9, RZ, RZ, R13 ;  /* 0x000000ffff097224 */ /* 0x000fe200078e000d */
[----:B------:R-:W-:Y:S01]  /*2acc0*/  MOV R12, R21 ;  /* 0x00000015000c7202 */ /* 0x000fe20000000f00 */
[----:B------:R-:W-:Y:S01]  /*2acd0*/  IMAD.MOV.U32 R10, RZ, RZ, 0x1 ;  /* 0x00000001ff0a7424 */ /* 0x000fe200078e00ff */
[----:B------:R-:W-:Y:S01]  /*2ace0*/  MOV R3, 0x181f ;  /* 0x0000181f00037802 */ /* 0x000fe20000000f00 */
[----:B------:R-:W-:Y:S01]  /*2acf0*/  IMAD.MOV.U32 R172, RZ, RZ, -0x1 ;  /* 0xffffffffffac7424 */ /* 0x000fe200078e00ff */
[----:B------:R-:W-:-:S02]  /*2ad00*/  MOV R2, 0x2ad20 ;  /* 0x0002ad2000027802 */ /* 0x000fc40000000f00 */
[----:B------:R-:W-:Y:S05]  /*2ad10*/  CALL.REL.NOINC `($__internal_39_$__cuda_sm70_shflsync_idx_p) ;  /* 0x0000053000007944 */ /* 0x000fea0003c00000 */
        /* <DEDUP_REMOVED lines=16> */
.L_x_2109:
        /* <DEDUP_REMOVED lines=8> */
.L_x_2110:
        /* <DEDUP_REMOVED lines=23> */
.L_x_2113:
[----:B------:R-:W-:Y:S01]  /*2b010*/  IMAD.MOV.U32 R12, RZ, RZ, R18 ;  /* 0x000000ffff0c7224 */ /* 0x000fe200078e0012 */
[----:B------:R-:W-:Y:S01]  /*2b020*/  MOV R3, 0x181f ;  /* 0x0000181f00037802 */ /* 0x000fe20000000f00 */
[----:B------:R-:W-:Y:S01]  /*2b030*/  IMAD.MOV.U32 R10, RZ, RZ, 0x3 ;  /* 0x00000003ff0a7424 */ /* 0x000fe200078e00ff */
[----:B------:R-:W-:Y:S02]  /*2b040*/  MOV R172, 0xffffffff ;  /* 0xffffffff00ac7802 */ /* 0x000fe40000000f00 */
[----:B------:R-:W-:-:S02]  /*2b050*/  MOV R2, 0x2b070 ;  /* 0x0002b07000027802 */ /* 0x000fc40000000f00 */
[----:B---3--:R-:W-:Y:S05]  /*2b060*/  CALL.REL.NOINC `($__internal_39_$__cuda_sm70_shflsync_idx_p) ;  /* 0x000001e000007944 */ /* 0x008fea0003c00000 */
[----:B------:R-:W-:Y:S01]  /*2b070*/  MOV R4, R13 ;  /* 0x0000000d00047202 */ /* 0x000fe20000000f00 */
[----:B------:R-:W-:Y:S05]  /*2b080*/  BRA `(.L_x_2143) ;  /* 0xffffb5a000007947 */ /* 0x000fea000383ffff */
.L_x_2114:
        /* <DEDUP_REMOVED lines=23> */
        .weak           $__internal_38_$__cuda_sm70_shflsync_bfly_p
        .type           $__internal_38_$__cuda_sm70_shflsync_bfly_p,@function
        .size           $__internal_38_$__cuda_sm70_shflsync_bfly_p,($__internal_39_$__cuda_sm70_shflsync_idx_p - $__internal_38_$__cuda_sm70_shflsync_bfly_p)
$__internal_38_$__cuda_sm70_shflsync_bfly_p:
[----:B------:R-:W-:Y:S04]  /*2b200*/  WARPSYNC R5 ;  /* 0x0000000500007348 */ /* 0x000fe80003800000 */
[----:B------:R1:W2:Y:S02]  /*2b210*/  SHFL.BFLY PT, R4, R2, R4, R7 ;  /* 0x0c00000402047389 */ /* 0x0002a400000e0007 */
[----:B-1----:R-:W-:-:S02]  /*2b220*/  MOV R2, R3 ;  /* 0x0000000300027202 */ /* 0x002fc40000000f00 */
[----:B------:R-:W-:-:S04]  /*2b230*/  MOV R3, 0x0 ;  /* 0x0000000000037802 */ /* 0x000fc80000000f00 */
[----:B--2---:R-:W-:Y:S05]  /*2b240*/  RET.REL.NODEC R2 `(_ZN7cutlass13device_kernelIN5flash19enable_sm80_to_sm89INS1_16FlashAttnFwdSm80INS1_25CollectiveMainloopFwdSm80ILi8ELi1ELb0EN4cute5tupleIJNS5_1CILi128EEENS7_ILi48EEENS7_ILi256EEEEEELi256ENS_6half_tEfNS_4arch4Sm80ELb0ELb1ELb1ELb1ELb0ELb1ELb1ELb1EEENS1_21CollectiveEpilogueFwdINS6_IJS8_SA_S9_EEENS6_IJNS7_ILi1EEESI_SI_EEESC_SE_Li256ELb1ELb1ELb1ELb0EEENS1_36VarlenDynamicPersistentTileSchedulerILi128ELi48ELi256ELi256ELb1ELb1ELb0ELb1ELb0ELb1EEEEEEEEEvNT_6ParamsE) ;  /* 0xfffd4db002007950 */ /* 0x004fea0003c3ffff */
        .weak           $__internal_39_$__cuda_sm70_shflsync_idx_p
        .type           $__internal_39_$__cuda_sm70_shflsync_idx_p,@function
        .size           $__internal_39_$__cuda_sm70_shflsync_idx_p,($__internal_40_$__cuda_sm70_shflsync_up_p - $__internal_39_$__cuda_sm70_shflsync_idx_p)
$__internal_39_$__cuda_sm70_shflsync_idx_p:
[----:B------:R-:W-:Y:S04]  /*2b250*/  WARPSYNC R172 ;  /* 0x000000ac00007348 */ /* 0x000fe80003800000 */
[----:B------:R1:W2:Y:S02]  /*2b260*/  SHFL.IDX PT, R13, R12, R10, R3 ;  /* 0x0000000a0c0d7389 */ /* 0x0002a400000e0003 */
[----:B-1----:R-:W-:-:S04]  /*2b270*/  MOV R3, 0x0 ;  /* 0x0000000000037802 */ /* 0x002fc80000000f00 */
[----:B--2---:R-:W-:Y:S05]  /*2b280*/  RET.REL.NODEC R2 `(_ZN7cutlass13device_kernelIN5flash19enable_sm80_to_sm89INS1_16FlashAttnFwdSm80INS1_25CollectiveMainloopFwdSm80ILi8ELi1ELb0EN4cute5tupleIJNS5_1CILi128EEENS7_ILi48EEENS7_ILi256EEEEEELi256ENS_6half_tEfNS_4arch4Sm80ELb0ELb1ELb1ELb1ELb0ELb1ELb1ELb1EEENS1_21CollectiveEpilogueFwdINS6_IJS8_SA_S9_EEENS6_IJNS7_ILi1EEESI_SI_EEESC_SE_Li256ELb1ELb1ELb1ELb0EEENS1_36VarlenDynamicPersistentTileSchedulerILi128ELi48ELi256ELi256ELb1ELb1ELb0ELb1ELb0ELb1EEEEEEEEEvNT_6ParamsE) ;  /* 0xfffd4d7002007950 */ /* 0x004fea0003c3ffff */
        .weak           $__internal_40_$__cuda_sm70_shflsync_up_p
        .type           $__internal_40_$__cuda_sm70_shflsync_up_p,@function
        .size           $__internal_40_$__cuda_sm70_shflsync_up_p,($__internal_41_$__cuda_sm70_votesync_ballot - $__internal_40_$__cuda_sm70_shflsync_up_p)
$__internal_40_$__cuda_sm70_shflsync_up_p:
[----:B------:R-:W-:Y:S02]  /*2b290*/  MOV R4, RZ ;  /* 0x000000ff00047202 */ /* 0x000fe40000000f00 */
[----:B------:R-:W-:-:S04]  /*2b2a0*/  MOV R10, 0xffffffff ;  /* 0xffffffff000a7802 */ /* 0x000fc80000000f00 */
[----:B------:R-:W-:Y:S04]  /*2b2b0*/  WARPSYNC R10 ;  /* 0x0000000a00007348 */ /* 0x000fe80003800000 */
[----:B------:R1:W2:Y:S02]  /*2b2c0*/  SHFL.UP PT, R4, R0, R3, R4 ;  /* 0x0400000300047389 */ /* 0x0002a400000e0004 */
[----:B-1----:R-:W-:-:S04]  /*2b2d0*/  MOV R3, 0x0 ;  /* 0x0000000000037802 */ /* 0x002fc80000000f00 */
[----:B--2---:R-:W-:Y:S05]  /*2b2e0*/  RET.REL.NODEC R2 `(_ZN7cutlass13device_kernelIN5flash19enable_sm80_to_sm89INS1_16FlashAttnFwdSm80INS1_25CollectiveMainloopFwdSm80ILi8ELi1ELb0EN4cute5tupleIJNS5_1CILi128EEENS7_ILi48EEENS7_ILi256EEEEEELi256ENS_6half_tEfNS_4arch4Sm80ELb0ELb1ELb1ELb1ELb0ELb1ELb1ELb1EEENS1_21CollectiveEpilogueFwdINS6_IJS8_SA_S9_EEENS6_IJNS7_ILi1EEESI_SI_EEESC_SE_Li256ELb1ELb1ELb1ELb0EEENS1_36VarlenDynamicPersistentTileSchedulerILi128ELi48ELi256ELi256ELb1ELb1ELb0ELb1ELb0ELb1EEEEEEEEEvNT_6ParamsE) ;  /* 0xfffd4d1002007950 */ /* 0x004fea0003c3ffff */
        .weak           $__internal_41_$__cuda_sm70_votesync_ballot
        .type           $__internal_41_$__cuda_sm70_votesync_ballot,@function
        .size           $__internal_41_$__cuda_sm70_votesync_ballot,(.L_x_5193 - $__internal_41_$__cuda_sm70_votesync_ballot)
$__internal_41_$__cuda_sm70_votesync_ballot:
[----:B------:R-:W-:Y:S01]  /*2b2f0*/  ISETP.NE.U32.AND P0, PT, R0, 0x1, PT ;  /* 0x000000010000780c */ /* 0x000fe20003f05070 */
[----:B------:R-:W-:-:S04]  /*2b300*/  IMAD.MOV.U32 R3, RZ, RZ, -0x1 ;  /* 0xffffffffff037424 */ /* 0x000fc800078e00ff */
[----:B------:R-:W-:Y:S08]  /*2b310*/  WARPSYNC R3 ;  /* 0x0000000300007348 */ /* 0x000ff00003800000 */
[----:B------:R-:W-:-:S04]  /*2b320*/  VOTE.ANY R0, PT, !P0 ;  /* 0x0000000000007806 */ /* 0x000fc800040e0100 */
[----:B------:R-:W-:Y:S01]  /*2b330*/  LOP3.LUT R0, R0, R3, RZ, 0xc0, !PT ;  /* 0x0000000300007212 */ /* 0x000fe200078ec0ff */
[----:B------:R-:W-:-:S04]  /*2b340*/  IMAD.MOV.U32 R3, RZ, RZ, 0x0 ;  /* 0x00000000ff037424 */ /* 0x000fc800078e00ff */
[----:B------:R-:W-:Y:S05]  /*2b350*/  RET.REL.NODEC R2 `(_ZN7cutlass13device_kernelIN5flash19enable_sm80_to_sm89INS1_16FlashAttnFwdSm80INS1_25CollectiveMainloopFwdSm80ILi8ELi1ELb0EN4cute5tupleIJNS5_1CILi128EEENS7_ILi48EEENS7_ILi256EEEEEELi256ENS_6half_tEfNS_4arch4Sm80ELb0ELb1ELb1ELb1ELb0ELb1ELb1ELb1EEENS1_21CollectiveEpilogueFwdINS6_IJS8_SA_S9_EEENS6_IJNS7_ILi1EEESI_SI_EEESC_SE_Li256ELb1ELb1ELb1ELb0EEENS1_36VarlenDynamicPersistentTileSchedulerILi128ELi48ELi256ELi256ELb1ELb1ELb0ELb1ELb0ELb1EEEEEEEEEvNT_6ParamsE) ;  /* 0xfffd4ca002007950 */ /* 0x000fea0003c3ffff */
.L_x_2145:
        /* <DEDUP_REMOVED lines=10> */
.L_x_5193:


//--------------------- .text._ZN7cutlass13device_kernelIN5flash19enable_sm80_to_sm89INS1_16FlashAttnFwdSm80INS1_25CollectiveMainloopFwdSm80ILi8ELi1ELb0EN4cute5tupleIJNS5_1CILi128EEENS7_ILi96EEENS7_ILi256EEEEEELi256ENS_6half_tEfNS_4arch4Sm80ELb1ELb0ELb1ELb0ELb0ELb0ELb1ELb1EEENS1_21CollectiveEpilogueFwdINS6_IJS8_SA_S9_EEENS6_IJNS7_ILi1EEESI_SI_EEESC_SE_Li256ELb0ELb1ELb1ELb0EEENS1_30DynamicPersistentTileSchedulerILi256ELi256ELb1ELb1ELb0EEEEEEEEEvNT_6ParamsE --------------------------
	.section	.text._ZN7cutlass13device_kernelIN5flash19enable_sm80_to_sm89INS1_16FlashAttnFwdSm80INS1_25CollectiveMainloopFwdSm80ILi8ELi1ELb0EN4cute5tupleIJNS5_1CILi128EEENS7_ILi96EEENS7_ILi256EEEEEELi256ENS_6half_tEfNS_4arch4Sm80ELb1ELb0ELb1ELb0ELb0ELb0ELb1ELb1EEENS1_21CollectiveEpilogueFwdINS6_IJS8_SA_S9_EEENS6_IJNS7_ILi1EEESI_SI_EEESC_SE_Li256ELb0ELb1ELb1ELb0EEENS1_30DynamicPersistentTileSchedulerILi256ELi256ELb1ELb1ELb0EEEEEEEEEvNT_6ParamsE,"ax",@progbits
	.sectioninfo	@"SHI_REGISTERS=255"
	.align	128
.text._ZN7cutlass13device_kernelIN5flash19enable_sm80_to_sm89INS1_16FlashAttnFwdSm80INS1_25CollectiveMainloopFwdSm80ILi8ELi1ELb0EN4cute5tupleIJNS5_1CILi128EEENS7_ILi96EEENS7_ILi256EEEEEELi256ENS_6half_tEfNS_4arch4Sm80ELb1ELb0ELb1ELb0ELb0ELb0ELb1ELb1EEENS1_21CollectiveEpilogueFwdINS6_IJS8_SA_S9_EEENS6_IJNS7_ILi1EEESI_SI_EEESC_SE_Li256ELb0ELb1ELb1ELb0EEENS1_30DynamicPersistentTileSchedulerILi256ELi256ELb1ELb1ELb0EEEEEEEEEvNT_6ParamsE:
        .type           _ZN7cutlass13device_kernelIN5flash19enable_sm80_to_sm89INS1_16FlashAttnFwdSm80INS1_25CollectiveMainloopFwdSm80ILi8ELi1ELb0EN4cute5tupleIJNS5_1CILi128EEENS7_ILi96EEENS7_ILi256EEEEEELi256ENS_6half_tEfNS_4arch4Sm80ELb1ELb0ELb1ELb0ELb0ELb0ELb1ELb1EEENS1_21CollectiveEpilogueFwdINS6_IJS8_SA_S9_EEENS6_IJNS7_ILi1EEESI_SI_EEESC_SE_Li256ELb0ELb1ELb1ELb0EEENS1_30DynamicPersistentTileSchedulerILi256ELi256ELb1ELb1ELb0EEEEEEEEEvNT_6ParamsE,@function
        .size           _ZN7cutlass13device_kernelIN5flash19enable_sm80_to_sm89INS1_16FlashAttnFwdSm80INS1_25CollectiveMainloopFwdSm80ILi8ELi1ELb0EN4cute5tupleIJNS5_1CILi128EEENS7_ILi96EEENS7_ILi256EEEEEELi256ENS_6half_tEfNS_4arch4Sm80ELb1ELb0ELb1ELb0ELb0ELb0ELb1ELb1EEENS1_21CollectiveEpilogueFwdINS6_IJS8_SA_S9_EEENS6_IJNS7_ILi1EEESI_SI_EEESC_SE_Li256ELb0ELb1ELb1ELb0EEENS1_30DynamicPersistentTileSchedulerILi256ELi256ELb1ELb1ELb0EEEEEEEEEvNT_6ParamsE,(.L_x_5199 - _ZN7cutlass13device_kernelIN5flash19enable_sm80_to_sm89INS1_16FlashAttnFwdSm80INS1_25CollectiveMainloopFwdSm80ILi8ELi1ELb0EN4cute5tupleIJNS5_1CILi128EEENS7_ILi96EEENS7_ILi256EEEEEELi256ENS_6half_tEfNS_4arch4Sm80ELb1ELb0ELb1ELb0ELb0ELb0ELb1ELb1EEENS1_21CollectiveEpilogueFwdINS6_IJS8_SA_S9_EEENS6_IJNS7_ILi1EEESI_SI_EEESC_SE_Li256ELb0ELb1ELb1ELb0EEENS1_30DynamicPersistentTileSchedulerILi256ELi256ELb1ELb1ELb0EEEEEEEEEvNT_6ParamsE)
        .other          _ZN7cutlass13device_kernelIN5flash19enable_sm80_to_sm89INS1_16FlashAttnFwdSm80INS1_25CollectiveMainloopFwdSm80ILi8ELi1ELb0EN4cute5tupleIJNS5_1CILi128EEENS7_ILi96EEENS7_ILi256EEEEEELi256ENS_6half_tEfNS_4arch4Sm80ELb1ELb0ELb1ELb0ELb0ELb0ELb1ELb1EEENS1_21CollectiveEpilogueFwdINS6_IJS8_SA_S9_EEENS6_IJNS7_ILi1EEESI_SI_EEESC_SE_Li256ELb0ELb1ELb1ELb0EEENS1_30DynamicPersistentTileSchedulerILi256ELi256ELb1ELb1ELb0EEEEEEEEEvNT_6ParamsE,@"STO_CUDA_ENTRY STV_DEFAULT"
_ZN7cutlass13device_kernelIN5flash19enable_sm80_to_sm89INS1_16FlashAttnFwdSm80INS1_25CollectiveMainloopFwdSm80ILi8ELi1ELb0EN4cute5tupleIJNS5_1CILi128EEENS7_ILi96EEENS7_ILi256EEEEEELi256ENS_6half_tEfNS_4arch4Sm80ELb1ELb0ELb1ELb0ELb0ELb0ELb1ELb1EEENS1_21CollectiveEpilogueFwdINS6_IJS8_SA_S9_EEENS6_IJNS7_ILi1EEESI_SI_EEESC_SE_Li256ELb0ELb1ELb1ELb0EEENS1_30DynamicPersistentTileSchedulerILi256ELi256ELb1ELb1ELb0EEEEEEEEEvNT_6ParamsE:
        /* <DEDUP_REMOVED lines=12> */
[----:B------:R-:W-:Y:S01]  /*00c0*/  IMAD.MOV.U32 R218, RZ, RZ, 0x20 ;  /* 0x00000020ffda7424 */ /* 0x000fe200078e00ff */
[----:B------:R-:W-:Y:S01]  /*00d0*/  ULDC.64 UR6, c[0x0][0x118] ;  /* 0x0000460000067ab9 */ /* 0x000fe20000000a00 */
[----:B------:R-:W-:Y:S01]  /*00e0*/  IMAD.MOV.U32 R220, RZ, RZ, 0x40 ;  /* 0x00000040ffdc7424 */ /* 0x000fe200078e00ff */
[CC--:B------:R-:W-:Y:S02]  /*00f0*/  LEA.HI R10, R8.reuse, R16.reuse, RZ, 0x3 ;  /* 0x00000010080a7211 */ /* 0x0c0fe400078f18ff */
[CC--:B------:R-:W-:Y:S02]  /*0100*/  LEA.HI R0, R8.reuse, R16.reuse, RZ, 0x2 ;  /* 0x0000001008007211 */ /* 0x0c0fe400078f10ff */
[----:B------:R-:W-:Y:S02]  /*0110*/  LEA.HI R6, R8, R16, RZ, 0x4 ;  /* 0x0000001008067211 */ /* 0x000fe400078f20ff */
[----:B------:R-:W-:-:S02]  /*0120*/  SHF.R.S32.HI R20, RZ, 0x3, R10 ;  /* 0x00000003ff147819 */ /* 0x000fc4000001140a */
[----:B------:R-:W-:Y:S02]  /*0130*/  LOP3.LUT R2, R10, 0xfffffff8, RZ, 0xc0, !PT ;  /* 0xfffffff80a027812 */ /* 0x000fe400078ec0ff */
[----:B------:R-:W-:Y:S01]  /*0140*/  LOP3.LUT R4, R0, 0xfffffffc, RZ, 0xc0, !PT ;  /* 0xfffffffc00047812 */ /* 0x000fe200078ec0ff */
[----:B------:R-:W-:Y:S01]  /*0150*/  IMAD.SHL.U32 R7, R20, 0x40, RZ ;  /* 0x0000004014077824 */ /* 0x000fe200078e00ff */
[----:B------:R-:W-:Y:S01]  /*0160*/  LOP3.LUT R0, R6, 0xfffffff0, RZ, 0xc0, !PT ;  /* 0xfffffff006007812 */ /* 0x000fe200078ec0ff */
[C---:B------:R-:W-:Y:S01]  /*0170*/  IMAD.IADD R9, R16.reuse, 0x1, -R2 ;  /* 0x0000000110097824 */ /* 0x040fe200078e0a02 */
[----:B------:R-:W-:Y:S01]  /*0180*/  SHF.R.S32.HI R5, RZ, 0x4, R6 ;  /* 0x00000004ff057819 */ /* 0x000fe20000011406 */
[C---:B------:R-:W-:Y:S02]  /*0190*/  IMAD.IADD R4, R16.reuse, 0x1, -R4 ;  /* 0x0000000110047824 */ /* 0x040fe400078e0a04 */
[----:B------:R-:W-:Y:S01]  /*01a0*/  IMAD.IADD R3, R16, 0x1, -R0 ;  /* 0x0000000110037824 */ /* 0x000fe200078e0a00 */
[----:B------:R-:W-:Y:S01]  /*01b0*/  LEA.HI R2, R6, R5, RZ, 0x1 ;  /* 0x0000000506027211 */ /* 0x000fe200078f08ff */
[----:B------:R-:W-:Y:S01]  /*01c0*/  IMAD.SHL.U32 R18, R9, 0x8, RZ ;  /* 0x0000000809127824 */ /* 0x000fe200078e00ff */
[----:B------:R-:W-:-:S02]  /*01d0*/  LOP3.LUT R0, R7, 0x1c0, RZ, 0xc0, !PT ;  /* 0x000001c007007812 */ /* 0x000fc400078ec0ff */
[----:B------:R-:W-:Y:S02]  /*01e0*/  LOP3.LUT R6, R2, 0xfffffffe, RZ, 0xc0, !PT ;  /* 0xfffffffe02067812 */ /* 0x000fe400078ec0ff */
[----:B------:R-:W-:Y:S01]  /*01f0*/  SHF.R.S32.HI R11, RZ, 0x1f, R3 ;  /* 0x0000001fff0b7819 */ /* 0x000fe20000011403 */
[----:B------:R-:W-:Y:S01]  /*0200*/  STL [R1+0x40], R18 ;  /* 0x0000401201007387 */ /* 0x000fe20000100800 */
[----:B------:R-:W-:Y:S01]  /*0210*/  LOP3.LUT R7, R0, 0x38, R18, 0xf8, !PT ;  /* 0x0000003800077812 */ /* 0x000fe200078ef812 */
[----:B------:R-:W-:Y:S01]  /*0220*/  IMAD.IADD R12, R5, 0x1, -R6 ;  /* 0x00000001050c7824 */ /* 0x000fe200078e0a06 */
[----:B------:R-:W-:Y:S01]  /*0230*/  SHF.R.U32.HI R2, RZ, 0x3, R0 ;  /* 0x00000003ff027819 */ /* 0x000fe20000011600 */
[----:B------:R-:W-:Y:S01]  /*0240*/  IMAD.SHL.U32 R5, R9, 0x40, RZ ;  /* 0x0000004009057824 */ /* 0x000fe200078e00ff */
[----:B------:R-:W-:Y:S02]  /*0250*/  LEA.HI R0, R4, R4, RZ, 0x1 ;  /* 0x0000000404007211 */ /* 0x000fe400078f08ff */
[----:B------:R-:W-:-:S02]  /*0260*/  LEA.HI R11, R11, R3, RZ, 0x3 ;  /* 0x000000030b0b7211 */ /* 0x000fc400078f18ff */
[----:B------:R-:W-:Y:S02]  /*0270*/  LOP3.LUT R0, R0, 0x1ffffffe, RZ, 0xc0, !PT ;  /* 0x1ffffffe00007812 */ /* 0x000fe400078ec0ff */
[----:B------:R-:W-:Y:S02]  /*0280*/  LOP3.LUT R13, R7, R2, RZ, 0x3c, !PT ;  /* 0x00000002070d7212 */ /* 0x000fe400078e3cff */
[----:B------:R-:W-:Y:S01]  /*0290*/  LOP3.LUT R2, R11, 0xfffffff8, RZ, 0xc0, !PT ;  /* 0xfffffff80b027812 */ /* 0x000fe200078ec0ff */
[----:B------:R-:W-:Y:S01]  /*02a0*/  IMAD.IADD R14, R4, 0x1, -R0 ;  /* 0x00000001040e7824 */ /* 0x000fe200078e0a00 */
[----:B------:R-:W-:Y:S02]  /*02b0*/  LEA.HI R6, R8, R16, RZ, 0x5 ;  /* 0x0000001008067211 */ /* 0x000fe400078f28ff */
[----:B------:R-:W-:Y:S01]  /*02c0*/  LOP3.LUT R0, R5, 0x1c0, RZ, 0xc0, !PT ;  /* 0x000001c005007812 */ /* 0x000fe200078ec0ff */
[----:B------:R-:W-:Y:S01]  /*02d0*/  IMAD.IADD R7, R3, 0x1, -R2 ;  /* 0x0000000103077824 */ /* 0x000fe200078e0a02 */
[----:B------:R-:W-:-:S02]  /*02e0*/  LOP3.LUT R3, R6, 0xffffffe0, RZ, 0xc0, !PT ;  /* 0xffffffe006037812 */ /* 0x000fc400078ec0ff */
[----:B------:R-:W-:Y:S02]  /*02f0*/  LOP3.LUT R4, R0, 0x8, R10, 0xf8, !PT ;  /* 0x0000000800047812 */ /* 0x000fe400078ef80a */
[----:B------:R-:W-:Y:S01]  /*0300*/  SHF.R.U32.HI R2, RZ, 0x3, R0 ;  /* 0x00000003ff027819 */ /* 0x000fe20000011600 */
[----:B------:R-:W-:Y:S01]  /*0310*/  IMAD.IADD R17, R16, 0x1, -R3 ;  /* 0x0000000110117824 */ /* 0x000fe200078e0a03 */
[--C-:B------:R-:W-:Y:S02]  /*0320*/  SHF.R.S32.HI R223, RZ, 0x5, R6.reuse ;  /* 0x00000005ffdf7819 */ /* 0x100fe40000011406 */
[----:B------:R-:W-:Y:S02]  /*0330*/  SHF.R.S32.HI R0, RZ, 0x1f, R6 ;  /* 0x0000001fff007819 */ /* 0x000fe40000011406 */
[----:B------:R-:W-:Y:S02]  /*0340*/  LEA.HI R3, R8, R16, RZ, 0x6 ;  /* 0x0000001008037211 */ /* 0x000fe400078f30ff */
[----:B------:R-:W-:-:S02]  /*0350*/  LEA.HI R0, R0, R223, RZ, 0x3 ;  /* 0x000000df00007211 */ /* 0x000fc400078f18ff */
[----:B------:R-:W-:Y:S01]  /*0360*/  LOP3.LUT R216, R4, R2, RZ, 0x3c, !PT ;  /* 0x0000000204d87212 */ /* 0x000fe200078e3cff */
[----:B------:R-:W-:Y:S01]  /*0370*/  IMAD.SHL.U32 R10, R3, 0x8, RZ ;  /* 0x00000008030a7824 */ /* 0x000fe200078e00ff */
[----:B------:R-:W-:Y:S01]  /*0380*/  LOP3.LUT R2, R0, 0xffffff8, RZ, 0xc0, !PT ;  /* 0x0ffffff800027812 */ /* 0x000fe200078ec0ff */
[C---:B------:R-:W-:Y:S01]  /*0390*/  IMAD.SHL.U32 R3, R7.reuse, 0x40, RZ ;  /* 0x0000004007037824 */ /* 0x040fe200078e00ff */
[----:B------:R-:W-:Y:S01]  /*03a0*/  SHF.R.S32.HI R8, RZ, 0x1f, R17 ;  /* 0x0000001fff087819 */ /* 0x000fe20000011411 */
[----:B------:R-:W-:Y:S01]  /*03b0*/  IMAD.SHL.U32 R4, R12, 0x8, RZ ;  /* 0x000000080c047824 */ /* 0x000fe200078e00ff */
[----:B------:R-:W-:Y:S01]  /*03c0*/  LOP3.LUT P3, RZ, R7, 0x2, RZ, 0xc0, !PT ;  /* 0x0000000207ff7812 */ /* 0x000fe2000786c0ff */
[----:B------:R-:W-:Y:S01]  /*03d0*/  IMAD.IADD R6, R223, 0x1, -R2 ;  /* 0x00000001df067824 */ /* 0x000fe200078e0a02 */
[----:B------:R-:W-:Y:S01]  /*03e0*/  LOP3.LUT R0, R3, 0x1c0, RZ, 0xc0, !PT ;  /* 0x000001c003007812 */ /* 0x000fe200078ec0ff */
[----:B------:R-:W-:Y:S01]  /*03f0*/  IMAD.SHL.U32 R2, R11, 0x40, RZ ;  /* 0x000000400b027824 */ /* 0x000fe200078e00ff */
[----:B------:R-:W-:Y:S01]  /*0400*/  LEA.HI R8, R8, R17, RZ, 0x2 ;  /* 0x0000001108087211 */ /* 0x000fe200078f10ff */
[----:B------:R-:W-:Y:S01]  /*0410*/  IMAD R216, R12, 0x200, R216 ;  /* 0x000002000cd87824 */ /* 0x000fe200078e02d8 */
[----:B------:R-:W-:-:S02]  /*0420*/  LOP3.LUT R3, R0, 0x8, R4, 0xf8, !PT ;  /* 0x0000000800037812 */ /* 0x000fc400078ef804 */
[----:B------:R-:W-:Y:S02]  /*0430*/  SHF.R.U32.HI R0, RZ, 0x3, R0 ;  /* 0x00000003ff007819 */ /* 0x000fe40000011600 */
[----:B------:R-:W-:Y:S02]  /*0440*/  LOP3.LUT R2, R2, 0xfffffe00, RZ, 0xc0, !PT ;  /* 0xfffffe0002027812 */ /* 0x000fe400078ec0ff */
[----:B------:R-:W-:Y:S02]  /*0450*/  SHF.R.S32.HI R5, RZ, 0x2, R8 ;  /* 0x00000002ff057819 */ /* 0x000fe40000011408 */
[----:B------:R-:W-:Y:S01]  /*0460*/  LOP3.LUT R0, R3, R0, RZ, 0x3c, !PT ;  /* 0x0000000003007212 */ /* 0x000fe200078e3cff */
[----:B------:R-:W-:Y:S01]  /*0470*/  IMAD R223, R223, 0x400, R2 ;  /* 0x00000400dfdf7824 */ /* 0x000fe200078e0202 */
[----:B------:R-:W-:Y:S01]  /*0480*/  IADD3 R4, R18, 0xc0, RZ ;  /* 0x000000c012047810 */ /* 0x000fe20007ffe0ff */
[----:B------:R-:W-:Y:S01]  /*0490*/  IMAD R16, R6, 0x10, R5 ;  /* 0x0000001006107824 */ /* 0x000fe200078e0205 */
[----:B------:R-:W-:Y:S01]  /*04a0*/  LOP3.LUT R217, R0, R2, RZ, 0xfc, !PT ;  /* 0x0000000200d97212 */ /* 0x000fe200078efcff */
[----:B------:R-:W-:Y:S01]  /*04b0*/  IMAD.IADD R223, R223, 0x1, R0 ;  /* 0x00000001dfdf7824 */ /* 0x000fe200078e0200 */
[----:B------:R-:W-:Y:S01]  /*04c0*/  IADD3 R2, R18, 0x40, RZ ;  /* 0x0000004012027810 */ /* 0x000fe20007ffe0ff */
[----:B------:R-:W-:Y:S01]  /*04d0*/  IMAD R0, R9, 0x20, R20 ;  /* 0x0000002009007824 */ /* 0x000fe200078e0214 */
[----:B------:R-:W-:Y:S01]  /*04e0*/  STL [R1+0x7c], R16 ;  /* 0x00007c1001007387 */ /* 0x000fe20000100800 */
[----:B------:R-:W-:-:S02]  /*04f0*/  LOP3.LUT R3, R8, 0x7ffffffc, RZ, 0xc0, !PT ;  /* 0x7ffffffc08037812 */ /* 0x000fc400078ec0ff */
[----:B------:R-:W-:Y:S01]  /*0500*/  SHF.R.S32.HI R2, RZ, 0x1f, R2 ;  /* 0x0000001fff027819 */ /* 0x000fe20000011402 */
[----:B------:R-:W-:Y:S01]  /*0510*/  STL [R1+0x54], R15 ;  /* 0x0000540f01007387 */ /* 0x000fe20000100800 */
[----:B------:R-:W-:Y:S02]  /*0520*/  LOP3.LUT P0, RZ, R7, 0x4, RZ, 0xc0, !PT ;  /* 0x0000000407ff7812 */ /* 0x000fe4000780c0ff */
[----:B------:R-:W-:Y:S01]  /*0530*/  LEA R216, R216, 0xc100, 0x1 ;  /* 0x0000c100d8d87811 */ /* 0x000fe200078e08ff */
[----:B------:R1:W-:Y:S01]  /*0540*/  STL [R1+0x80], R0 ;  /* 0x0000800001007387 */ /* 0x0003e20000100800 */
[----:B------:R-:W-:Y:S02]  /*0550*/  R2P PR, R9, 0x6 ;  /* 0x0000000609007804 */ /* 0x000fe40000000000 */
[----:B------:R-:W-:Y:S01]  /*0560*/  SEL R218, R218, 0xffffffe0, !P3 ;  /* 0xffffffe0dada7807 */ /* 0x000fe20005800000 */
[----:B------:R2:W-:Y:S01]  /*0570*/  STL [R1+0x68], R2 ;  /* 0x0000680201007387 */ /* 0x0005e20000100800 */
[----:B------:R-:W-:-:S02]  /*0580*/  LEA R223, R223, 0x18100, 0x1 ;  /* 0x00018100dfdf7811 */ /* 0x000fc400078e08ff */
[----:B------:R-:W-:Y:S02]  /*0590*/  LEA R217, R217, 0x100, 0x1 ;  /* 0x00000100d9d97811 */ /* 0x000fe400078e08ff */
[C---:B------:R-:W-:Y:S01]  /*05a0*/  SEL R219, R220.reuse, 0xffffffc0, !P2 ;  /* 0xffffffc0dcdb7807 */ /* 0x040fe20005000000 */
[----:B------:R-:W-:Y:S01]  /*05b0*/  IMAD.IADD R224, R223, 0x1, R218 ;  /* 0x00000001dfe07824 */ /* 0x000fe200078e02da */
[----:B------:R-:W-:Y:S01]  /*05c0*/  SEL R220, R220, 0xffffffc0, !P0 ;  /* 0xffffffc0dcdc7807 */ /* 0x000fe20004000000 */
[----:B------:R-:W-:Y:S01]  /*05d0*/  IMAD.IADD R218, R218, 0x1, R217 ;  /* 0x00000001dada7824 */ /* 0x000fe200078e02d9 */
[C---:B------:R-:W-:Y:S01]  /*05e0*/  IADD3 R227, R216.reuse, 0x20, RZ ;  /* 0x00000020d8e37810 */ /* 0x040fe20007ffe0ff */
[C---:B------:R-:W-:Y:S01]  /*05f0*/  IMAD.IADD R222, R216.reuse, 0x1, R219 ;  /* 0x00000001d8de7824 */ /* 0x040fe200078e02db */
[----:B------:R-:W-:Y:S01]  /*0600*/  LOP3.LUT R10, R13, 0x7ffffe00, R10, 0xf8, !PT ;  /* 0x7ffffe000d0a7812 */ /* 0x000fe200078ef80a */
[----:B------:R-:W-:Y:S01]  /*0610*/  IMAD.IADD R226, R223, 0x1, R220 ;  /* 0x00000001dfe27824 */ /* 0x000fe200078e02dc */
[----:B------:R-:W-:Y:S01]  /*0620*/  @P1 IADD3 R227, R216, -0x20, RZ ;  /* 0xffffffe0d8e31810 */ /* 0x000fe20007ffe0ff */
[----:B------:R-:W-:-:S02]  /*0630*/  IMAD.IADD R221, R220, 0x1, R217 ;  /* 0x00000001dcdd7824 */ /* 0x000fc400078e02d9 */
[----:B------:R-:W-:Y:S01]  /*0640*/  IMAD.IADD R225, R224, 0x1, R220 ;  /* 0x00000001e0e17824 */ /* 0x000fe200078e02dc */
[C---:B------:R-:W-:Y:S01]  /*0650*/  IADD3 R250, R227.reuse, 0x800, RZ ;  /* 0x00000800e3fa7810 */ /* 0x040fe20007ffe0ff */
[----:B------:R-:W-:Y:S01]  /*0660*/  IMAD.SHL.U32 R251, R10, 0x2, RZ ;  /* 0x000000020afb7824 */ /* 0x000fe200078e00ff */
[----:B------:R-:W-:Y:S01]  /*0670*/  IADD3 R249, R227, 0x1000, RZ ;  /* 0x00001000e3f97810 */ /* 0x000fe20007ffe0ff */
[----:B------:R-:W-:Y:S01]  /*0680*/  IMAD.IADD R219, R219, 0x1, R227 ;  /* 0x00000001dbdb7824 */ /* 0x000fe200078e02e3 */
[----:B-1----:R-:W-:Y:S01]  /*0690*/  IADD3 R0, R18, 0x80, RZ ;  /* 0x0000008012007810 */ /* 0x002fe20007ffe0ff */
[----:B------:R-:W-:Y:S01]  /*06a0*/  IMAD.IADD R220, R220, 0x1, R218 ;  /* 0x00000001dcdc7824 */ /* 0x000fe200078e02da */
[----:B------:R-:W-:Y:S02]  /*06b0*/  IADD3 R248, R227, 0x1800, RZ ;  /* 0x00001800e3f87810 */ /* 0x000fe40007ffe0ff */
[----:B------:R-:W-:Y:S01]  /*06c0*/  SHF.R.S32.HI R5, RZ, 0x1f, R0 ;  /* 0x0000001fff057819 */ /* 0x000fe20000011400 */
[----:B------:R-:W-:Y:S01]  /*06d0*/  IMAD.IADD R0, R17, 0x1, -R3 ;  /* 0x0000000111007824 */ /* 0x000fe200078e0a03 */
[----:B--2---:R-:W-:-:S02]  /*06e0*/  SHF.R.S32.HI R2, RZ, 0x1f, R4 ;  /* 0x0000001fff027819 */ /* 0x004fc40000011404 */
[C---:B------:R-:W-:Y:S01]  /*06f0*/  IADD3 R247, R227.reuse, 0x2000, RZ ;  /* 0x00002000e3f77810 */ /* 0x040fe20007ffe0ff */
[----:B------:R-:W-:Y:S01]  /*0700*/  STL [R1+0x64], R5 ;  /* 0x0000640501007387 */ /* 0x000fe20000100800 */
[----:B------:R-:W-:Y:S01]  /*0710*/  IMAD.SHL.U32 R0, R0, 0x2, RZ ;  /* 0x0000000200007824 */ /* 0x000fe200078e00ff */
[C---:B------:R-:W-:Y:S02]  /*0720*/  IADD3 R246, R227.reuse, 0x2800, RZ ;  /* 0x00002800e3f67810 */ /* 0x040fe40007ffe0ff */
[----:B------:R1:W-:Y:S01]  /*0730*/  STL [R1+0x60], R2 ;  /* 0x0000600201007387 */ /* 0x0003e20000100800 */
        /* <DEDUP_REMOVED lines=11> */
[C---:B------:R-:W-:Y:S01]  /*07f0*/  IADD3 R234, R227.reuse, 0x8800, RZ ;  /* 0x00008800e3ea7810 */ /* 0x040fe20007ffe0ff */
[----:B-1----:R-:W-:Y:S01]  /*0800*/  IMAD R2, R14, 0x8, R16 ;  /* 0x000000080e027824 */ /* 0x002fe200078e0210 */
[C---:B------:R-:W-:Y:S02]  /*0810*/  IADD3 R233, R227.reuse, 0x9000, RZ ;  /* 0x00009000e3e97810 */ /* 0x040fe40007ffe0ff */
[C---:B------:R-:W-:Y:S02]  /*0820*/  IADD3 R232, R227.reuse, 0x9800, RZ ;  /* 0x00009800e3e87810 */ /* 0x040fe40007ffe0ff */
[----:B------:R1:W-:Y:S01]  /*0830*/  STL [R1+0x74], R2 ;  /* 0x0000740201007387 */ /* 0x0003e20000100800 */
[----:B------:R-:W-:-:S02]  /*0840*/  IADD3 R231, R227, 0xa000, RZ ;  /* 0x0000a000e3e77810 */ /* 0x000fc40007ffe0ff */
[C---:B------:R-:W-:Y:S01]  /*0850*/  IADD3 R230, R227.reuse, 0xa800, RZ ;  /* 0x0000a800e3e67810 */ /* 0x040fe20007ffe0ff */
[----:B------:R2:W-:Y:S01]  /*0860*/  STL [R1+0x1c], R0 ;  /* 0x00001c0001007387 */ /* 0x0005e20000100800 */
[C---:B------:R-:W-:Y:S02]  /*0870*/  IADD3 R229, R227.reuse, 0xb000, RZ ;  /* 0x0000b000e3e57810 */ /* 0x040fe40007ffe0ff */
[----:B------:R-:W-:Y:S02]  /*0880*/  IADD3 R228, R227, 0xb800, RZ ;  /* 0x0000b800e3e47810 */ /* 0x000fe40007ffe0ff */
[C---:B-1----:R-:W-:Y:S02]  /*0890*/  IADD3 R2, R0.reuse, 0xf0, RZ ;  /* 0x000000f000027810 */ /* 0x042fe40007ffe0ff */
[----:B--2---:R-:W-:-:S03]  /*08a0*/  IADD3 R0, R0, 0xf8, RZ ;  /* 0x000000f800007810 */ /* 0x004fc60007ffe0ff */
[----:B------:R1:W-:Y:S04]  /*08b0*/  STL [R1+0x5c], R2 ;  /* 0x00005c0201007387 */ /* 0x0003e80000100800 */
[----:B------:R2:W-:Y:S01]  /*08c0*/  STL [R1+0x58], R0 ;  /* 0x0000580001007387 */ /* 0x0005e20000100800 */
[----:B-1----:R-:W-:Y:S02]  /*08d0*/  SHF.R.S32.HI R2, RZ, 0x1f, R2 ;  /* 0x0000001fff027819 */ /* 0x002fe40000011402 */
[----:B--2---:R-:W-:-:S03]  /*08e0*/  SHF.R.S32.HI R0, RZ, 0x1f, R0 ;  /* 0x0000001fff007819 */ /* 0x004fc60000011400 */
[----:B------:R1:W-:Y:S04]  /*08f0*/  STL [R1+0x70], R2 ;  /* 0x0000700201007387 */ /* 0x0003e80000100800 */
[----:B------:R1:W-:Y:S02]  /*0900*/  STL [R1+0x6c], R0 ;  /* 0x00006c0001007387 */ /* 0x0003e40000100800 */
.L_x_2183:
[----:B------:R-:W2:Y:S01]  /*0910*/  LDL R4, [R1+0x54] ;  /* 0x0000540001047983 */ /* 0x000ea20000100800 */
[----:B-1----:R-:W-:Y:S01]  /*0920*/  IMAD.MOV.U32 R0, RZ, RZ, c[0x0][0x560] ;  /* 0x00015800ff007624 */ /* 0x002fe200078e00ff */
        /* <DEDUP_REMOVED lines=17> */
.L_x_2147:
[----:B------:R-:W-:-:S04]  /*0a40*/  MOV R0, c[0x0][0x554] ;  /* 0x0001550000007a02 */ /* 0x000fc80000000f00 */
[----:B------:R-:W-:Y:S02]  /*0a50*/  ISETP.NE.AND P0, PT, R0, 0x1, PT ;  /* 0x000000010000780c */ /* 0x000fe40003f05270 */
[----:B------:R-:W-:-:S11]  /*0a60*/  MOV R0, R2 ;  /* 0x0000000200007202 */ /* 0x000fd60000000f00 */
[----:B------:R-:W-:-:S05]  /*0a70*/  @P0 IMAD.HI.U32 R4, R2, c[0x0][0x558], RZ ;  /* 0x0001560002040a27 */ /* 0x000fca00078e00ff */
[----:B------:R-:W-:-:S05]  /*0a80*/  @P0 SHF.R.U32.HI R0, RZ, c[0x0][0x55c], R4 ;  /* 0x00015700ff000a19 */ /* 0x000fca0000011604 */
[----:B------:R-:W-:Y:S02]  /*0a90*/  IMAD R4, R0, c[0x0][0x554], RZ ;  /* 0x0001550000047a24 */ /* 0x000fe400078e02ff */
.L_x_2148:
[----:B------:R-:W-:Y:S05]  /*0aa0*/  BSYNC B0 ;  /* 0x0000000000007941 */ /* 0x000fea0003800000 */
.L_x_2146:
[----:B------:R-:W2:Y:S01]  /*0ab0*/  LDL.LU R11, [R1+0xc] ;  /* 0x00000c00010b7983 */ /* 0x000ea20000300800 */
[----:B------:R-:W-:Y:S01]  /*0ac0*/  IMAD.MOV.U32 R5, RZ, RZ, c[0x0][0x53c] ;  /* 0x00014f00ff057624 */ /* 0x000fe200078e00ff */
[----:B------:R-:W-:Y:S01]  /*0ad0*/  ULDC UR4, c[0x0][0x1d0] ;  /* 0x0000740000047ab9 */ /* 0x000fe20000000800 */
[----:B------:R-:W-:Y:S01]  /*0ae0*/  IMAD.MOV.U32 R12, RZ, RZ, R0 ;  /* 0x000000ffff0c7224 */ /* 0x000fe200078e0000 */
[----:B------:R-:W-:Y:S01]  /*0af0*/  UIADD3 UR4, UR4, 0x5f, URZ ;  /* 0x0000005f04047890 */ /* 0x000fe2000fffe03f */
[----:B------:R-:W-:Y:S01]  /*0b00*/  IMAD.MOV.U32 R7, RZ, RZ, c[0x0][0x2c4] ;  /* 0x0000b100ff077624 */ /* 0x000fe200078e00ff */
[----:B------:R-:W-:Y:S01]  /*0b10*/  ISETP.NE.AND P0, PT, R5, 0x1, PT ;  /* 0x000000010500780c */ /* 0x000fe20003f05270 */
[----:B------:R-:W-:Y:S01]  /*0b20*/  BSSY B0, `(.L_x_2149) ;  /* 0x0000047000007945 */ /* 0x000fe20003800000 */
[----:B------:R-:W-:Y:S01]  /*0b30*/  LOP3.LUT R5, RZ, R0, RZ, 0x33, !PT ;  /* 0x00000000ff057212 */ /* 0x000fe200078e33ff */
[----:B------:R-:W-:Y:S01]  /*0b40*/  UIMAD.WIDE UR4, UR4, 0x2aaaaaab, URZ ;  /* 0x2aaaaaab040478a5 */ /* 0x000fe2000f8e023f */
[----:B------:R-:W-:Y:S01]  /*0b50*/  ISETP.NE.AND P3, PT, R7, 0x1, PT ;  /* 0x000000010700780c */ /* 0x000fe20003f65270 */
[----:B------:R-:W-:-:S02]  /*0b60*/  IMAD.MOV.U32 R7, RZ, RZ, c[0x0][0x548] ;  /* 0x00015200ff077624 */ /* 0x000fc400078e00ff */
[----:B------:R-:W-:-:S04]  /*0b70*/  USHF.R.U32.HI UR4, URZ, 0x1f, UR5 ;  /* 0x0000001f3f047899 */ /* 0x000fc80008011605 */
[----:B------:R-:W-:Y:S02]  /*0b80*/  ULEA.HI.SX32 UR4, UR5, UR4, 0x1c ;  /* 0x0000000405047291 */ /* 0x000fe4000f8fe23f */
[----:B------:R-:W-:Y:S01]  /*0b90*/  @P0 IMAD.HI.U32 R6, R0, c[0x0][0x540], RZ ;  /* 0x0001500000060a27 */ /* 0x000fe200078e00ff */
[----:B------:R-:W-:-:S04]  /*0ba0*/  IADD3 R0, R5, c[0x0][0x53c], RZ ;  /* 0x00014f0005007a10 */ /* 0x000fc80007ffe0ff */
[----:B------:R-:W-:Y:S01]  /*0bb0*/  @P0 SHF.R.U32.HI R12, RZ, c[0x0][0x544], R6 ;  /* 0x00015100ff0c0a19 */ /* 0x000fe20000011606 */
[----:B------:R-:W-:Y:S01]  /*0bc0*/  IMAD.MOV.U32 R6, RZ, RZ, c[0x0][0x168] ;  /* 0x00005a00ff067624 */ /* 0x000fe200078e00ff */
        /* <DEDUP_REMOVED lines=8> */
[----:B------:R-:W-:-:S04]  /*0c50*/  IADD3 R5, -R6, 0x60, RZ ;  /* 0x0000006006057810 */ /* 0x000fc80007ffe1ff */
[----:B------:R-:W-:Y:S01]  /*0c60*/  IADD3 R5, R0, c[0x0][0x1d0], R5 ;  /* 0x0000740000057a10 */ /* 0x000fe20007ffe005 */
[----:B------:R-:W-:-:S04]  /*0c70*/  IMAD.IADD R0, R2, 0x1, -R4 ;  /* 0x0000000102007824 */ /* 0x000fc800078e0a04 */
[----:B------:R-:W-:Y:S02]  /*0c80*/  IMAD R0, R3, c[0x0][0x554], R0 ;  /* 0x0001550003007a24 */ /* 0x000fe400078e0200 */
[----:B------:R-:W-:-:S04]  /*0c90*/  IMAD.HI R5, R5, 0x2aaaaaab, RZ ;  /* 0x2aaaaaab05057827 */ /* 0x000fc800078e02ff */
[----:B------:R-:W-:Y:S01]  /*0ca0*/  @P0 IMAD.HI.U32 R2, R0, c[0x0][0x54c], RZ ;  /* 0x0001530000020a27 */ /* 0x000fe200078e00ff */
[----:B------:R-:W-:-:S03]  /*0cb0*/  SHF.R.U32.HI R6, RZ, 0x1f, R5 ;  /* 0x0000001fff067819 */ /* 0x000fc60000011605 */
[----:B------:R-:W-:Y:S01]  /*0cc0*/  IMAD.MOV.U32 R18, RZ, RZ, R0 ;  /* 0x000000ffff127224 */ /* 0x000fe200078e0000 */
[----:B------:R-:W-:Y:S01]  /*0cd0*/  @P0 SHF.R.U32.HI R18, RZ, c[0x0][0x550], R2 ;  /* 0x00015400ff120a19 */ /* 0x000fe20000011602 */
[----:B------:R-:W-:Y:S01]  /*0ce0*/  IMAD.MOV.U32 R2, RZ, RZ, RZ ;  /* 0x000000ffff027224 */ /* 0x000fe200078e00ff */
[----:B------:R-:W-:-:S03]  /*0cf0*/  LEA.HI.SX32 R6, R5, R6, 0x1c ;  /* 0x0000000605067211 */ /* 0x000fc600078fe2ff */
[----:B------:R-:W-:Y:S01]  /*0d00*/  IMAD.MOV R3, RZ, RZ, -R18 ;  /* 0x000000ffff037224 */ /* 0x000fe200078e0a12 */
[----:B------:R-:W-:-:S03]  /*0d10*/  IMNMX R6, R6, UR4, PT ;  /* 0x0000000406067c17 */ /* 0x000fc6000b800200 */
[----:B------:R-:W-:Y:S01]  /*0d20*/  IMAD R19, R3, c[0x0][0x548], R0 ;  /* 0x0001520003137a24 */ /* 0x000fe200078e0200 */
[----:B------:R-:W-:Y:S02]  /*0d30*/  ISETP.GE.AND P0, PT, R6, 0x1, PT ;  /* 0x000000010600780c */ /* 0x000fe40003f06270 */
[----:B--2---:R-:W-:-:S04]  /*0d40*/  LOP3.LUT R11, R11, 0xfffffff7, RZ, 0xc0, !PT ;  /* 0xfffffff70b0b7812 */ /* 0x004fc800078ec0ff */
[----:B------:R-:W-:-:S05]  /*0d50*/  @P3 LOP3.LUT R11, R11, 0x8, RZ, 0xfc, !PT ;  /* 0x000000080b0b3812 */ /* 0x000fca00078efcff */
[----:B------:R1:W-:Y:S04]  /*0d60*/  STL [R1+0xc], R11 ;  /* 0x00000c0b01007387 */ /* 0x0003e80000100800 */
[----:B------:R1:W-:Y:S04]  /*0d70*/  STL [R1+0x48], R18 ;  /* 0x0000481201007387 */ /* 0x0003e80000100800 */
[----:B------:R1:W-:Y:S01]  /*0d80*/  STL [R1+0x3c], R19 ;  /* 0x00003c1301007387 */ /* 0x0003e20000100800 */
        /* <DEDUP_REMOVED lines=32> */
.L_x_2150:
[----:B------:R-:W-:Y:S05]  /*0f90*/  BSYNC B0 ;  /* 0x0000000000007941 */ /* 0x000fea0003800000 */
.L_x_2149:
        /* <DEDUP_REMOVED lines=77> */
[----:B------:R4:W3:Y:S01]  /*1470*/  LDL.64 R24, [R1+0x40] ;  /* 0x0000400001187983 */ /* 0x0008e20000100a00 */
[----:B------:R-:W-:-:S04]  /*1480*/  ISETP.NE.U32.AND P0, PT, RZ, c[0x0][0x340], PT ;  /* 0x0000d000ff007a0c */ /* 0x000fc80003f05070 */
[----:B------:R-:W-:-:S13]  /*1490*/  ISETP.NE.AND.EX P0, PT, RZ, c[0x0][0x344], PT, P0 ;  /* 0x0000d100ff007a0c */ /* 0x000fda0003f05300 */
[----:B------:R-:W-:-:S04]  /*14a0*/  @P0 IMAD.MOV.U32 R2, RZ, RZ, 0x4 ;  /* 0x00000004ff020424 */ /* 0x000fc800078e00ff */
[----:B------:R-:W-:-:S05]  /*14b0*/  @P0 IMAD.WIDE R2, R18, R2, c[0x0][0x340] ;  /* 0x0000d00012020625 */ /* 0x000fca00078e0202 */
[----:B------:R5:W4:Y:S01]  /*14c0*/  @P0 LDG.E R17, [R2.64] ;  /* 0x0000000602110981 */ /* 0x000b22000c1e1900 */
[----:B------:R-:W-:Y:S02]  /*14d0*/  SHF.R.S32.HI R14, RZ, 0x1f, R19 ;  /* 0x0000001fff0e7819 */ /* 0x000fe40000011413 */
[----:B------:R-:W-:Y:S01]  /*14e0*/  SHF.R.S32.HI R16, RZ, 0x1f, R18 ;  /* 0x0000001fff107819 */ /* 0x000fe20000011412 */
[----:B------:R-:W1:Y:S01]  /*14f0*/  S2R R7, SR_TID.X ;  /* 0x0000000000077919 */ /* 0x000e620000002100 */
[----:B------:R-:W-:Y:S01]  /*1500*/  MOV R23, R11 ;  /* 0x0000000b00177202 */ /* 0x000fe20000000f00 */
[----:B------:R-:W-:Y:S01]  /*1510*/  IMAD R5, R14, c[0x0][0x1b8], RZ ;  /* 0x00006e000e057a24 */ /* 0x000fe200078e02ff */
[----:B------:R-:W-:Y:S02]  /*1520*/  IADD3 R148, R22, -0x1, RZ ;  /* 0xffffffff16947810 */ /* 0x000fe40007ffe0ff */
[----:B------:R-:W-:Y:S01]  /*1530*/  LOP3.LUT R23, R23, 0xfffffffd, RZ, 0xc0, !PT ;  /* 0xfffffffd17177812 */ /* 0x000fe200078ec0ff */
[----:B------:R-:W-:-:S02]  /*1540*/  IMAD R5, R19, c[0x0][0x1bc], R5 ;  /* 0x00006f0013057a24 */ /* 0x000fc400078e0205 */
[----:B-----5:R-:W-:Y:S01]  /*1550*/  IMAD.WIDE.U32 R2, R19, c[0x0][0x1b8], RZ ;  /* 0x00006e0013027a25 */ /* 0x020fe200078e00ff */
[----:B-1----:R-:W-:-:S03]  /*1560*/  SHF.R.S32.HI R20, RZ, 0x1f, R7 ;  /* 0x0000001fff147819 */ /* 0x002fc60000011407 */
[----:B------:R-:W-:Y:S02]  /*1570*/  IMAD.IADD R3, R3, 0x1, R5 ;  /* 0x0000000103037824 */ /* 0x000fe400078e0205 */
[----:B------:R-:W-:Y:S01]  /*1580*/  IMAD R5, R16, c[0x0][0x1c0], RZ ;  /* 0x0000700010057a24 */ /* 0x000fe200078e02ff */
[----:B------:R-:W-:Y:S01]  /*1590*/  LEA.HI R20, R20, R7, RZ, 0x3 ;  /* 0x0000000714147211 */ /* 0x000fe200078f18ff */
[----:B------:R-:W-:-:S03]  /*15a0*/  IMAD.WIDE.U32 R2, R18, c[0x0][0x1c0], R2 ;  /* 0x0000700012027a25 */ /* 0x000fc600078e0002 */
[----:B------:R-:W-:Y:S01]  /*15b0*/  SHF.R.S32.HI R20, RZ, 0x3, R20 ;  /* 0x00000003ff147819 */ /* 0x000fe20000011414 */
[----:B------:R-:W-:-:S04]  /*15c0*/  IMAD R5, R18, c[0x0][0x1c4], R5 ;  /* 0x0000710012057a24 */ /* 0x000fc800078e0205 */
[----:B------:R-:W-:Y:S02]  /*15d0*/  IMAD.IADD R3, R3, 0x1, R5 ;  /* 0x0000000103037824 */ /* 0x000fe400078e0205 */
[----:B--2---:R-:W-:-:S04]  /*15e0*/  IMAD.IADD R4, R4, 0x1, R21 ;  /* 0x0000000104047824 */ /* 0x004fc800078e0215 */
[----:B------:R-:W-:-:S04]  /*15f0*/  @P3 IMAD.HI.U32 R6, R4, c[0x0][0x2c8], RZ ;  /* 0x0000b20004063a27 */ /* 0x000fc800078e00ff */
[----:B------:R-:W-:Y:S01]  /*1600*/  IMAD.MOV.U32 R0, RZ, RZ, R4 ;  /* 0x000000ffff007224 */ /* 0x000fe200078e0004 */
[----:B------:R-:W-:Y:S01]  /*1610*/  @P3 SHF.R.U32.HI R0, RZ, c[0x0][0x2cc], R6 ;  /* 0x0000b300ff003a19 */ /* 0x000fe20000011606 */
[----:B---3--:R-:W-:-:S03]  /*1620*/  IMAD.MOV.U32 R24, RZ, RZ, R8 ;  /* 0x000000ffff187224 */ /* 0x008fc600078e0008 */
[----:B------:R-:W-:Y:S01]  /*1630*/  SHF.R.S32.HI R6, RZ, 0x1f, R0 ;  /* 0x0000001fff067819 */ /* 0x000fe20000011400 */
[C---:B------:R-:W-:Y:S01]  /*1640*/  IMAD.WIDE.U32 R2, R0.reuse, c[0x0][0x1b0], R2 ;  /* 0x00006c0000027a25 */ /* 0x040fe200078e0002 */
[----:B------:R-:W-:Y:S02]  /*1650*/  IADD3 R10, -R0, RZ, RZ ;  /* 0x000000ff000a7210 */ /* 0x000fe40007ffe1ff */
[----:B------:R-:W-:Y:S01]  /*1660*/  SHF.R.S32.HI R25, RZ, 0x1f, R24 ;  /* 0x0000001fff197819 */ /* 0x000fe20000011418 */
[----:B------:R-:W-:Y:S01]  /*1670*/  IMAD R5, R6, c[0x0][0x1b0], RZ ;  /* 0x00006c0006057a24 */ /* 0x000fe200078e02ff */
[----:B------:R-:W-:Y:S01]  /*1680*/  SHF.R.S32.HI R6, RZ, 0x1f, R20 ;  /* 0x0000001fff067819 */ /* 0x000fe20000011414 */
[----:B------:R-:W-:Y:S01]  /*1690*/  IMAD R10, R10, c[0x0][0x2c4], R4 ;  /* 0x0000b1000a0a7a24 */ /* 0x000fe200078e0204 */
[----:B------:R-:W-:Y:S01]  /*16a0*/  ISETP.GE.AND P5, PT, R24, c[0x0][0x1d4], PT ;  /* 0x0000750018007a0c */ /* 0x000fe20003fa6270 */
[----:B------:R-:W-:Y:S01]  /*16b0*/  IMAD.WIDE.U32 R8, R20, c[0x0][0x1e0], R24 ;  /* 0x0000780014087a25 */ /* 0x000fe200078e0018 */
[----:B------:R1:W-:Y:S02]  /*16c0*/  STL [R1+0x44], R25 ;  /* 0x0000441901007387 */ /* 0x0003e40000100800 */
[----:B------:R-:W-:Y:S01]  /*16d0*/  SEL R12, RZ, 0x1, P5 ;  /* 0x00000001ff0c7807 */ /* 0x000fe20002800000 */
[----:B------:R-:W-:-:S02]  /*16e0*/  IMAD R4, R6, c[0x0][0x1e0], RZ ;  /* 0x0000780006047a24 */ /* 0x000fc400078e02ff */
[----:B------:R-:W-:Y:S01]  /*16f0*/  IMAD R13, R0, c[0x0][0x1b4], R5 ;  /* 0x00006d00000d7a24 */ /* 0x000fe200078e0205 */
[----:B------:R-:W-:Y:S01]  /*1700*/  IADD3 R0, R24, 0x40, RZ ;  /* 0x0000004018007810 */ /* 0x000fe20007ffe0ff */
[----:B------:R-:W-:Y:S02]  /*1710*/  IMAD R4, R20, c[0x0][0x1e4], R4 ;  /* 0x0000790014047a24 */ /* 0x000fe400078e0204 */
[----:B------:R-:W-:Y:S01]  /*1720*/  IMAD.IADD R3, R3, 0x1, R13 ;  /* 0x0000000103037824 */ /* 0x000fe200078e020d */
[----:B------:R-:W-:Y:S01]  /*1730*/  ISETP.GE.AND P1, PT, R0, c[0x0][0x1d4], PT ;  /* 0x0000750000007a0c */ /* 0x000fe20003f26270 */
[----:B------:R-:W-:Y:S01]  /*1740*/  IMAD R5, R6, c[0x0][0x208], RZ ;  /* 0x0000820006057a24 */ /* 0x000fe200078e02ff */
[----:B------:R-:W-:Y:S01]  /*1750*/  IADD3 R9, R9, R4, RZ ;  /* 0x0000000409097210 */ /* 0x000fe20007ffe0ff */
[C---:B------:R-:W-:Y:S01]  /*1760*/  IMAD.WIDE.U32 R6, R20.reuse, c[0x0][0x208], R24 ;  /* 0x0000820014067a25 */ /* 0x040fe200078e0018 */
[----:B------:R-:W-:Y:S02]  /*1770*/  SHF.R.S32.HI R4, RZ, 0x1f, R10 ;  /* 0x0000001fff047819 */ /* 0x000fe4000001140a */
[----:B------:R-:W-:Y:S01]  /*1780*/  SEL R11, RZ, 0xffffffff, P1 ;  /* 0xffffffffff0b7807 */ /* 0x000fe20000800000 */
[----:B------:R-:W-:Y:S01]  /*1790*/  IMAD R5, R20, c[0x0][0x20c], R5 ;  /* 0x0000830014057a24 */ /* 0x000fe200078e0205 */
[----:B------:R-:W-:Y:S01]  /*17a0*/  ISETP.GE.AND P4, PT, R0, c[0x0][0x198], PT ;  /* 0x0000660000007a0c */ /* 0x000fe20003f86270 */
[----:B------:R-:W-:Y:S01]  /*17b0*/  IMAD R4, R4, c[0x0][0x1a8], RZ ;  /* 0x00006a0004047a24 */ /* 0x000fe200078e02ff */
[----:B------:R-:W-:Y:S01]  /*17c0*/  SHF.L.U32 R11, R11, 0x1, RZ ;  /* 0x000000010b0b7819 */ /* 0x000fe200000006ff */
[----:B------:R-:W-:-:S02]  /*17d0*/  IMAD.WIDE.U32 R8, R19, c[0x0][0x1e8], R8 ;  /* 0x00007a0013087a25 */ /* 0x000fc400078e0008 */
[----:B------:R-:W-:Y:S02]  /*17e0*/  @P1 LOP3.LUT R23, R23, 0x2, RZ, 0xfc, !PT ;  /* 0x0000000217171812 */ /* 0x000fe400078efcff */
[----:B------:R-:W-:Y:S01]  /*17f0*/  IMAD R15, R10, c[0x0][0x1ac], R4 ;  /* 0x00006b000a0f7a24 */ /* 0x000fe200078e0204 */
[----:B------:R-:W-:Y:S01]  /*1800*/  IADD3 R4, R24, 0x80, RZ ;  /* 0x0000008018047810 */ /* 0x000fe20007ffe0ff */
[----:B------:R-:W-:Y:S01]  /*1810*/  IMAD.IADD R7, R7, 0x1, R5 ;  /* 0x0000000107077824 */ /* 0x000fe200078e0205 */
[----:B------:R-:W-:Y:S01]  /*1820*/  LOP3.LUT R28, R11, 0x2, R12, 0xe2, !PT ;  /* 0x000000020b1c7812 */ /* 0x000fe200078ee20c */
[----:B------:R-:W-:Y:S01]  /*1830*/  IMAD.WIDE.U32 R10, R10, c[0x0][0x1a8], R2 ;  /* 0x00006a000a0a7a25 */ /* 0x000fe200078e0002 */
[----:B------:R-:W-:Y:S02]  /*1840*/  ISETP.GE.AND P1, PT, R4, c[0x0][0x1d4], PT ;  /* 0x0000750004007a0c */ /* 0x000fe40003f26270 */
[----:B------:R-:W-:Y:S01]  /*1850*/  IADD3 R5, R24, 0xc0, RZ ;  /* 0x000000c018057810 */ /* 0x000fe20007ffe0ff */
[C---:B------:R-:W-:Y:S01]  /*1860*/  IMAD R2, R14.reuse, c[0x0][0x1e8], RZ ;  /* 0x00007a000e027a24 */ /* 0x040fe200078e02ff */
[----:B------:R-:W-:Y:S01]  /*1870*/  LOP3.LUT R23, R23, 0xfffffffe, RZ, 0xc0, !PT ;  /* 0xfffffffe17177812 */ /* 0x000fe200078ec0ff */
[----:B------:R-:W-:Y:S01]  /*1880*/  IMAD R12, R14, c[0x0][0x210], RZ ;  /* 0x000084000e0c7a24 */ /* 0x000fe200078e02ff */
[----:B------:R-:W-:Y:S01]  /*1890*/  ISETP.GE.AND P6, PT, R5, c[0x0][0x1d4], PT ;  /* 0x0000750005007a0c */ /* 0x000fe20003fc6270 */
[C---:B------:R-:W-:Y:S01]  /*18a0*/  IMAD R2, R19.reuse, c[0x0][0x1ec], R2 ;  /* 0x00007b0013027a24 */ /* 0x040fe200078e0202 */
[----:B------:R-:W-:Y:S01]  /*18b0*/  SEL R14, RZ, 0x4, P1 ;  /* 0x00000004ff0e7807 */ /* 0x000fe20000800000 */
[C---:B------:R-:W-:Y:S01]  /*18c0*/  IMAD R12, R19.reuse, c[0x0][0x214], R12 ;  /* 0x00008500130c7a24 */ /* 0x040fe200078e020c */
[----:B----4-:R-:W-:Y:S01]  /*18d0*/  @P0 SHF.R.S32.HI R3, RZ, 0x1f, R17 ;  /* 0x0000001fff030819 */ /* 0x010fe20000011411 */
[----:B------:R-:W-:Y:S01]  /*18e0*/  IMAD.WIDE.U32 R6, R19, c[0x0][0x210], R6 ;  /* 0x0000840013067a25 */ /* 0x000fe200078e0006 */
[----:B------:R-:W-:-:S02]  /*18f0*/  IADD3 R9, R9, R2, RZ ;  /* 0x0000000209097210 */ /* 0x000fc40007ffe0ff */
[----:B------:R-:W-:Y:S01]  /*1900*/  @P1 LOP3.LUT R23, R23, 0x1, RZ, 0xfc, !PT ;  /* 0x0000000117171812 */ /* 0x000fe200078efcff */
[----:B------:R-:W-:Y:S01]  /*1910*/  @!P0 IMAD.MOV.U32 R3, RZ, RZ, R16 ;  /* 0x000000ffff038224 */ /* 0x000fe200078e0010 */
[----:B------:R-:W-:Y:S01]  /*1920*/  IADD3 R2, R11, R15, RZ ;  /* 0x0000000f0b027210 */ /* 0x000fe20007ffe0ff */
[----:B------:R-:W-:Y:S01]  /*1930*/  IMAD.IADD R7, R7, 0x1, R12 ;  /* 0x0000000107077824 */ /* 0x000fe200078e020c */
[C---:B------:R-:W-:Y:S01]  /*1940*/  LEA R11, P1, R10.reuse, c[0x0][0x160], 0x1 ;  /* 0x000058000a0b7a11 */ /* 0x040fe200078208ff */
[----:B------:R-:W-:Y:S01]  /*1950*/  IMAD R12, R3, c[0x0][0x1f0], RZ ;  /* 0x00007c00030c7a24 */ /* 0x000fe200078e02ff */
[----:B------:R-:W-:Y:S01]  /*1960*/  SEL R13, RZ, 0x8, P6 ;  /* 0x00000008ff0d7807 */ /* 0x000fe20003000000 */
[----:B------:R1:W-:Y:S01]  /*1970*/  STL [R1+0xc], R23 ;  /* 0x00000c1701007387 */ /* 0x0003e20000100800 */
[----:B------:R-:W-:Y:S01]  /*1980*/  LEA.HI.X R10, R10, c[0x0][0x164], R2, 0x1, P1 ;  /* 0x000059000a0a7a11 */ /* 0x000fe200008f0c02 */
[----:B------:R-:W-:Y:S01]  /*1990*/  @P0 IMAD.MOV.U32 R2, RZ, RZ, R17 ;  /* 0x000000ffff020224 */ /* 0x000fe200078e0011 */
[----:B------:R-:W-:-:S02]  /*19a0*/  @!P0 MOV R2, R18 ;  /* 0x0000001200028202 */ /* 0x000fc40000000f00 */
[----:B------:R-:W-:Y:S01]  /*19b0*/  LOP3.LUT R28, R13, R28, R14, 0xfe, !PT ;  /* 0x0000001c0d1c7212 */ /* 0x000fe200078efe0e */
[----:B------:R-:W-:Y:S01]  /*19c0*/  IMAD R13, R3, c[0x0][0x218], RZ ;  /* 0x00008600030d7a24 */ /* 0x000fe200078e02ff */
[----:B------:R-:W-:Y:S01]  /*19d0*/  ISETP.GE.AND P0, PT, R24, c[0x0][0x198], PT ;  /* 0x0000660018007a0c */ /* 0x000fe20003f06270 */
[----:B------:R-:W-:Y:S01]  /*19e0*/  IMAD.WIDE.U32 R18, R2, c[0x0][0x1f0], R8 ;  /* 0x00007c0002127a25 */ /* 0x000fe200078e0008 */
[----:B------:R-:W-:Y:S02]  /*19f0*/  ISETP.GE.AND P3, PT, R4, c[0x0][0x198], PT ;  /* 0x0000660004007a0c */ /* 0x000fe40003f66270 */
[----:B------:R-:W-:Y:S01]  /*1a00*/  P2R R8, PR, RZ, 0x1 ;  /* 0x00000001ff087803 */ /* 0x000fe20000000000 */
[----:B------:R-:W-:Y:S01]  /*1a10*/  IMAD.WIDE.U32 R14, R2, c[0x0][0x218], R6 ;  /* 0x00008600020e7a25 */ /* 0x000fe200078e0006 */
[----:B------:R1:W-:Y:S01]  /*1a20*/  STL.64 [R1+0x20], R18 ;  /* 0x0000201201007387 */ /* 0x0003e20000100a00 */
[----:B------:R-:W-:Y:S02]  /*1a30*/  IADD3 R7, R20, R21, RZ ;  /* 0x0000001514077210 */ /* 0x000fe40007ffe0ff */
[C---:B------:R-:W-:Y:S01]  /*1a40*/  IMAD R3, R2.reuse, c[0x0][0x1f4], R12 ;  /* 0x00007d0002037a24 */ /* 0x040fe200078e020c */
[----:B------:R1:W-:Y:S01]  /*1a50*/  STL.64 [R1+0x28], R14 ;  /* 0x0000280e01007387 */ /* 0x0003e20000100a00 */
[----:B------:R-:W-:Y:S01]  /*1a60*/  IMAD R2, R2, c[0x0][0x21c], R13 ;  /* 0x0000870002027a24 */ /* 0x000fe200078e020d */
[----:B------:R-:W-:Y:S01]  /*1a70*/  ISETP.GE.AND P2, PT, R5, c[0x0][0x198], PT ;  /* 0x0000660005007a0c */ /* 0x000fe20003f46270 */
[----:B------:R-:W-:-:S03]  /*1a80*/  IMAD.IADD R3, R19, 0x1, R3 ;  /* 0x0000000113037824 */ /* 0x000fc600078e0203 */
[----:B------:R-:W-:Y:S02]  /*1a90*/  IADD3 R2, R15, R2, RZ ;  /* 0x000000020f027210 */ /* 0x000fe40007ffe0ff */
[----:B------:R1:W-:Y:S04]  /*1aa0*/  STL [R1+0x30], R3 ;  /* 0x0000300301007387 */ /* 0x0003e80000100800 */
[----:B------:R1:W-:Y:S01]  /*1ab0*/  STL [R1+0x34], R2 ;  /* 0x0000340201007387 */ /* 0x0003e20000100800 */
[----:B------:R-:W-:Y:S05]  /*1ac0*/  BRA.DIV ~URZ, `(.L_x_2152) ;  /* 0x000139e27f007947 */ /* 0x000fea000b800000 */
[----:B------:R2:W3:Y:S02]  /*1ad0*/  SHFL.IDX PT, R6, R10, RZ, 0x181f ;  /* 0x00181fff0a067589 */ /* 0x0004e400000e0000 */
.L_x_2184:
[----:B------:R-:W-:Y:S05]  /*1ae0*/  BRA.DIV ~URZ, `(.L_x_2153) ;  /* 0x00013a327f007947 */ /* 0x000fea000b800000 */
[----:B-1----:R1:W4:Y:S02]  /*1af0*/  SHFL.IDX PT, R2, R11, RZ, 0x181f ;  /* 0x00181fff0b027589 */ /* 0x00232400000e0000 */
.L_x_2185:
[----:B------:R-:W-:Y:S01]  /*1b00*/  MOV R18, c[0x0][0x168] ;  /* 0x00005a0000127a02 */ /* 0x000fe20000000f00 */
[----:B------:R-:W-:Y:S04]  /*1b10*/  BSSY B0, `(.L_x_2154) ;  /* 0x0000018000007945 */ /* 0x000fe80003800000 */
[----:B------:R-:W-:-:S05]  /*1b20*/  IMAD R18, R18, c[0x0][0x2c4], RZ ;  /* 0x0000b10012127a24 */ /* 0x000fca00078e02ff */
[----:B------:R-:W-:-:S13]  /*1b30*/  ISETP.GE.AND P0, PT, R7, R18, PT ;  /* 0x000000120700720c */ /* 0x000fda0003f06270 */
[----:B------:R-:W-:Y:S05]  /*1b40*/  @P0 BRA `(.L_x_2155) ;  /* 0x0000014000000947 */ /* 0x000fea0003800000 */
[----:B------:R-:W5:Y:S04]  /*1b50*/  LDL R12, [R1+0x68] ;  /* 0x00006800010c7983 */ /* 0x000f680000100800 */
[----:B--2---:R-:W2:Y:S04]  /*1b60*/  LDL R9, [R1+0x64] ;  /* 0x0000640001097983 */ /* 0x004ea80000100800 */
[----:B----4-:R-:W4:Y:S04]  /*1b70*/  LDL R3, [R1+0x60] ;  /* 0x0000600001037983 */ /* 0x010f280000100800 */
[----:B---3--:R-:W3:Y:S01]  /*1b80*/  LDL.64 R20, [R1+0x40] ;  /* 0x0000400001147983 */ /* 0x008ee20000100a00 */
[----:B------:R-:W-:-:S02]  /*1b90*/  LEA R16, P0, R0, R2, 0x1 ;  /* 0x0000000200107211 */ /* 0x000fc400078008ff */
[----:B------:R-:W-:Y:S02]  /*1ba0*/  ISETP.NE.AND P1, PT, R8, RZ, PT ;  /* 0x000000ff0800720c */ /* 0x000fe40003f25270 */
[----:B-----5:R-:W-:Y:S02]  /*1bb0*/  LEA.HI.X R17, R0, R6, R12, 0x1, P0 ;  /* 0x0000000600117211 */ /* 0x020fe400000f0c0c */
[----:B------:R-:W-:-:S04]  /*1bc0*/  LEA R14, P0, R4, R2, 0x1 ;  /* 0x00000002040e7211 */ /* 0x000fc800078008ff */
[----:B--2---:R-:W-:Y:S02]  /*1bd0*/  LEA.HI.X R15, R4, R6, R9, 0x1, P0 ;  /* 0x00000006040f7211 */ /* 0x004fe400000f0c09 */
[----:B------:R-:W-:-:S04]  /*1be0*/  LEA R12, P0, R5, R2, 0x1 ;  /* 0x00000002050c7211 */ /* 0x000fc800078008ff */
[----:B----4-:R-:W-:Y:S01]  /*1bf0*/  LEA.HI.X R13, R5, R6, R3, 0x1, P0 ;  /* 0x00000006050d7211 */ /* 0x010fe200000f0c03 */
[----:B------:R-:W-:-:S04]  /*1c00*/  IMAD.MOV.U32 R3, RZ, RZ, R6 ;  /* 0x000000ffff037224 */ /* 0x000fc800078e0006 */
[----:B---3--:R-:W-:-:S05]  /*1c10*/  IMAD.WIDE R2, R20, 0x2, R2 ;  /* 0x0000000214027825 */ /* 0x008fca00078e0202 */
[----:B------:R-:W-:Y:S01]  /*1c20*/  @!PT LDS RZ, [RZ] ;  /* 0x00000000fffff984 */ /* 0x000fe20000000800 */
[----:B------:R-:W-:Y:S01]  /*1c30*/  @!PT LDS RZ, [RZ] ;  /* 0x00000000fffff984 */ /* 0x000fe20000000800 */
[----:B------:R-:W-:Y:S01]  /*1c40*/  @!PT LDS RZ, [RZ] ;  /* 0x00000000fffff984 */ /* 0x000fe20000000800 */
[----:B------:R2:W-:Y:S04]  /*1c50*/  LDGSTS.E.BYPASS.LTC128B.128 [R251+0x18100], [R2.64], !P1 ;  /* 0x1810000002fb7fae */ /* 0x0005e8000c901d46 */
[----:B------:R2:W-:Y:S04]  /*1c60*/  LDGSTS.E.BYPASS.LTC128B.128 [R251+0x1c100], [R16.64], !P4 ;  /* 0x1c10000010fb7fae */ /* 0x0005e8000e101d46 */
[----:B------:R2:W-:Y:S04]  /*1c70*/  LDGSTS.E.BYPASS.LTC128B.128 [R251+0x20100], [R14.64], !P3 ;  /* 0x201000000efb7fae */ /* 0x0005e8000d901d46 */
[----:B------:R2:W-:Y:S02]  /*1c80*/  LDGSTS.E.BYPASS.LTC128B.128 [R251+0x24100], [R12.64], !P2 ;  /* 0x241000000cfb7fae */ /* 0x0005e4000d101d46 */
.L_x_2155:
[----:B------:R-:W-:Y:S05]  /*1c90*/  BSYNC B0 ;  /* 0x0000000000007941 */ /* 0x000fea0003800000 */
.L_x_2154:
[----:B------:R-:W-:Y:S05]  /*1ca0*/  BRA.DIV ~URZ, `(.L_x_2156) ;  /* 0x000138e27f007947 */ /* 0x000fea000b800000 */
[----:B---3--:R3:W1:Y:S04]  /*1cb0*/  SHFL.IDX PT, R6, R10, 0x1, 0x181f ;  /* 0x00381f000a067f89 */ /* 0x00866800000e0000 */
[----:B--2-4-:R3:W2:Y:S02]  /*1cc0*/  SHFL.IDX PT, R2, R11, 0x1, 0x181f ;  /* 0x00381f000b027f89 */ /* 0x0146a400000e0000 */
.L_x_2186:
[----:B------:R-:W-:Y:S01]  /*1cd0*/  IADD3 R3, R7, 0x20, RZ ;  /* 0x0000002007037810 */ /* 0x000fe20007ffe0ff */
[----:B------:R-:W-:Y:S03]  /*1ce0*/  BSSY B0, `(.L_x_2157) ;  /* 0x0000017000007945 */ /* 0x000fe60003800000 */
[----:B------:R-:W-:-:S13]  /*1cf0*/  ISETP.GE.AND P0, PT, R3, R18, PT ;  /* 0x000000120300720c */ /* 0x000fda0003f06270 */
[----:B------:R-:W-:Y:S05]  /*1d00*/  @P0 BRA `(.L_x_2158) ;  /* 0x0000014000000947 */ /* 0x000fea0003800000 */
[----:B------:R-:W4:Y:S04]  /*1d10*/  LDL R13, [R1+0x68] ;  /* 0x00006800010d7983 */ /* 0x000f280000100800 */
[----:B------:R-:W5:Y:S04]  /*1d20*/  LDL R12, [R1+0x64] ;  /* 0x00006400010c7983 */ /* 0x000f680000100800 */
[----:B---3--:R-:W3:Y:S04]  /*1d30*/  LDL.64 R20, [R1+0x40] ;  /* 0x0000400001147983 */ /* 0x008ee80000100a00 */
[----:B--2---:R-:W2:Y:S01]  /*1d40*/  LDL R9, [R1+0x60] ;  /* 0x0000600001097983 */ /* 0x004ea20000100800 */
[----:B------:R-:W-:-:S02]  /*1d50*/  LEA R16, P0, R0, R2, 0x1 ;  /* 0x0000000200107211 */ /* 0x000fc400078008ff */
[----:B------:R-:W-:Y:S01]  /*1d60*/  ISETP.NE.AND P1, PT, R8, RZ, PT ;  /* 0x000000ff0800720c */ /* 0x000fe20003f25270 */
[----:B-1----:R-:W-:Y:S01]  /*1d70*/  IMAD.MOV.U32 R3, RZ, RZ, R6 ;  /* 0x000000ffff037224 */ /* 0x002fe200078e0006 */
[----:B----4-:R-:W-:Y:S02]  /*1d80*/  LEA.HI.X R17, R0, R6, R13, 0x1, P0 ;  /* 0x0000000600117211 */ /* 0x010fe400000f0c0d */
[----:B------:R-:W-:-:S04]  /*1d90*/  LEA R14, P0, R4, R2, 0x1 ;  /* 0x00000002040e7211 */ /* 0x000fc800078008ff */
[----:B-----5:R-:W-:Y:S02]  /*1da0*/  LEA.HI.X R15, R4, R6, R12, 0x1, P0 ;  /* 0x00000006040f7211 */ /* 0x020fe400000f0c0c */
[----:B------:R-:W-:Y:S01]  /*1db0*/  LEA R12, P0, R5, R2, 0x1 ;  /* 0x00000002050c7211 */ /* 0x000fe200078008ff */
[----:B---3--:R-:W-:-:S03]  /*1dc0*/  IMAD.WIDE R2, R20, 0x2, R2 ;  /* 0x0000000214027825 */ /* 0x008fc600078e0202 */
[----:B--2---:R-:W-:Y:S02]  /*1dd0*/  LEA.HI.X R13, R5, R6, R9, 0x1, P0 ;  /* 0x00000006050d7211 */ /* 0x004fe400000f0c09 */
[----:B------:R-:W-:Y:S01]  /*1de0*/  @!PT LDS RZ, [RZ] ;  /* 0x00000000fffff984 */ /* 0x000fe20000000800 */
[----:B------:R-:W-:Y:S01]  /*1df0*/  @!PT LDS RZ, [RZ] ;  /* 0x00000000fffff984 */ /* 0x000fe20000000800 */
[----:B------:R-:W-:Y:S01]  /*1e00*/  @!PT LDS RZ, [RZ] ;  /* 0x00000000fffff984 */ /* 0x000fe20000000800 */
[----:B------:R1:W-:Y:S04]  /*1e10*/  LDGSTS.E.BYPASS.LTC128B.128 [R251+0x19100], [R2.64], !P1 ;  /* 0x1910000002fb7fae */ /* 0x0003e8000c901d46 */
[----:B------:R1:W-:Y:S04]  /*1e20*/  LDGSTS.E.BYPASS.LTC128B.128 [R251+0x1d100], [R16.64], !P4 ;  /* 0x1d10000010fb7fae */ /* 0x0003e8000e101d46 */
[----:B------:R1:W-:Y:S04]  /*1e30*/  LDGSTS.E.BYPASS.LTC128B.128 [R251+0x21100], [R14.64], !P3 ;  /* 0x211000000efb7fae */ /* 0x0003e8000d901d46 */
[----:B------:R1:W-:Y:S02]  /*1e40*/  LDGSTS.E.BYPASS.LTC128B.128 [R251+0x25100], [R12.64], !P2 ;  /* 0x251000000cfb7fae */ /* 0x0003e4000d101d46 */
.L_x_2158:
[----:B------:R-:W-:Y:S05]  /*1e50*/  BSYNC B0 ;  /* 0x0000000000007941 */ /* 0x000fea0003800000 */
.L_x_2157:
[----:B------:R-:W-:Y:S05]  /*1e60*/  BRA.DIV ~URZ, `(.L_x_2159) ;  /* 0x000137f27f007947 */ /* 0x000fea000b800000 */
[----:B-1----:R1:W4:Y:S02]  /*1e70*/  SHFL.IDX PT, R6, R10, 0x2, 0x181f ;  /* 0x00581f000a067f89 */ /* 0x00232400000e0000 */
.L_x_2187:
[----:B------:R-:W-:Y:S05]  /*1e80*/  BRA.DIV ~URZ, `(.L_x_2160) ;  /* 0x000138427f007947 */ /* 0x000fea000b800000 */
[----:B--2---:R2:W1:Y:S02]  /*1e90*/  SHFL.IDX PT, R2, R11, 0x2, 0x181f ;  /* 0x00581f000b027f89 */ /* 0x00446400000e0000 */
.L_x_2188:
[----:B------:R-:W-:Y:S01]  /*1ea0*/  IADD3 R3, R7, 0x40, RZ ;  /* 0x0000004007037810 */ /* 0x000fe20007ffe0ff */
[----:B------:R-:W-:Y:S03]  /*1eb0*/  BSSY B0, `(.L_x_2161) ;  /* 0x0000017000007945 */ /* 0x000fe60003800000 */
[----:B------:R-:W-:-:S13]  /*1ec0*/  ISETP.GE.AND P0, PT, R3, R18, PT ;  /* 0x000000120300720c */ /* 0x000fda0003f06270 */
[----:B------:R-:W-:Y:S05]  /*1ed0*/  @P0 BRA `(.L_x_2162) ;  /* 0x0000014000000947 */ /* 0x000fea0003800000 */
[----:B------:R-:W5:Y:S04]  /*1ee0*/  LDL R13, [R1+0x68] ;  /* 0x00006800010d7983 */ /* 0x000f680000100800 */
[----:B--2---:R-:W2:Y:S04]  /*1ef0*/  LDL R12, [R1+0x64] ;  /* 0x00006400010c7983 */ /* 0x004ea80000100800 */
[----:B---3--:R-:W3:Y:S04]  /*1f00*/  LDL.64 R20, [R1+0x40] ;  /* 0x0000400001147983 */ /* 0x008ee80000100a00 */
[----:B----4-:R-:W4:Y:S01]  /*1f10*/  LDL R9, [R1+0x60] ;  /* 0x0000600001097983 */ /* 0x010f220000100800 */
[----:B-1----:R-:W-:-:S02]  /*1f20*/  LEA R16, P0, R0, R2, 0x1 ;  /* 0x0000000200107211 */ /* 0x002fc400078008ff */
[----:B------:R-:W-:Y:S01]  /*1f30*/  ISETP.NE.AND P1, PT, R8, RZ, PT ;  /* 0x000000ff0800720c */ /* 0x000fe20003f25270 */
[----:B------:R-:W-:Y:S01]  /*1f40*/  IMAD.MOV.U32 R3, RZ, RZ, R6 ;  /* 0x000000ffff037224 */ /* 0x000fe200078e0006 */
[----:B-----5:R-:W-:Y:S02]  /*1f50*/  LEA.HI.X R17, R0, R6, R13, 0x1, P0 ;  /* 0x0000000600117211 */ /* 0x020fe400000f0c0d */
[----:B------:R-:W-:-:S04]  /*1f60*/  LEA R14, P0, R4, R2, 0x1 ;  /* 0x00000002040e7211 */ /* 0x000fc800078008ff */
[----:B--2---:R-:W-:Y:S02]  /*1f70*/  LEA.HI.X R15, R4, R6, R12, 0x1, P0 ;  /* 0x00000006040f7211 */ /* 0x004fe400000f0c0c */
[----:B------:R-:W-:Y:S01]  /*1f80*/  LEA R12, P0, R5, R2, 0x1 ;  /* 0x00000002050c7211 */ /* 0x000fe200078008ff */
[----:B---3--:R-:W-:-:S03]  /*1f90*/  IMAD.WIDE R2, R20, 0x2, R2 ;  /* 0x0000000214027825 */ /* 0x008fc600078e0202 */
[----:B----4-:R-:W-:Y:S02]  /*1fa0*/  LEA.HI.X R13, R5, R6, R9, 0x1, P0 ;  /* 0x00000006050d7211 */ /* 0x010fe400000f0c09 */
[----:B------:R-:W-:Y:S01]  /*1fb0*/  @!PT LDS RZ, [RZ] ;  /* 0x00000000fffff984 */ /* 0x000fe20000000800 */
[----:B------:R-:W-:Y:S01]  /*1fc0*/  @!PT LDS RZ, [RZ] ;  /* 0x00000000fffff984 */ /* 0x000fe20000000800 */
[----:B------:R-:W-:Y:S01]  /*1fd0*/  @!PT LDS RZ, [RZ] ;  /* 0x00000000fffff984 */ /* 0x000fe20000000800 */
[----:B------:R1:W-:Y:S04]  /*1fe0*/  LDGSTS.E.BYPASS.LTC128B.128 [R251+0x1a100], [R2.64], !P1 ;  /* 0x1a10000002fb7fae */ /* 0x0003e8000c901d46 */
[----:B------:R1:W-:Y:S04]  /*1ff0*/  LDGSTS.E.BYPASS.LTC128B.128 [R251+0x1e100], [R16.64], !P4 ;  /* 0x1e10000010fb7fae */ /* 0x0003e8000e101d46 */
[----:B------:R1:W-:Y:S04]  /*2000*/  LDGSTS.E.BYPASS.LTC128B.128 [R251+0x22100], [R14.64], !P3 ;  /* 0x221000000efb7fae */ /* 0x0003e8000d901d46 */
[----:B------:R1:W-:Y:S02]  /*2010*/  LDGSTS.E.BYPASS.LTC128B.128 [R251+0x26100], [R12.64], !P2 ;  /* 0x261000000cfb7fae */ /* 0x0003e4000d101d46 */
.L_x_2162:
[----:B------:R-:W-:Y:S05]  /*2020*/  BSYNC B0 ;  /* 0x0000000000007941 */ /* 0x000fea0003800000 */
.L_x_2161:
[----:B------:R-:W-:Y:S05]  /*2030*/  BRA.DIV ~URZ, `(.L_x_2163) ;  /* 0x000137027f007947 */ /* 0x000fea000b800000 */
[----:B----4-:R4:W2:Y:S04]  /*2040*/  SHFL.IDX PT, R6, R10, 0x3, 0x181f ;  /* 0x00781f000a067f89 */ /* 0x0108a800000e0000 */
[----:B-1----:R4:W1:Y:S02]  /*2050*/  SHFL.IDX PT, R2, R11, 0x3, 0x181f ;  /* 0x00781f000b027f89 */ /* 0x00286400000e0000 */
.L_x_2189:
[----:B---34-:R-:W3:Y:S04]  /*2060*/  LDL R10, [R1+0x68] ;  /* 0x00006800010a7983 */ /* 0x018ee80000100800 */
[----:B------:R-:W4:Y:S04]  /*2070*/  LDL R9, [R1+0x64] ;  /* 0x0000640001097983 */ /* 0x000f280000100800 */
[----:B------:R-:W5:Y:S04]  /*2080*/  LDL R3, [R1+0x60] ;  /* 0x0000600001037983 */ /* 0x000f680000100800 */
[----:B--2---:R-:W2:Y:S01]  /*2090*/  LDL.64 R154, [R1+0x40] ;  /* 0x00004000019a7983 */ /* 0x004ea20000100a00 */
[----:B------:R-:W-:-:S04]  /*20a0*/  IADD3 R7, R7, 0x60, RZ ;  /* 0x0000006007077810 */ /* 0x000fc80007ffe0ff */
[----:B------:R-:W-:-:S13]  /*20b0*/  ISETP.GE.AND P0, PT, R7, R18, PT ;  /* 0x000000120700720c */ /* 0x000fda0003f06270 */
[----:B-1----:R-:W-:-:S04]  /*20c0*/  @!P0 LEA R12, P1, R0, R2, 0x1 ;  /* 0x00000002000c8211 */ /* 0x002fc800078208ff */
[----:B---3--:R-:W-:Y:S02]  /*20d0*/  @!P0 LEA.HI.X R13, R0, R6, R10, 0x1, P1 ;  /* 0x00000006000d8211 */ /* 0x008fe400008f0c0a */
[----:B------:R-:W-:-:S04]  /*20e0*/  @!P0 LEA R10, P1, R4, R2, 0x1 ;  /* 0x00000002040a8211 */ /* 0x000fc800078208ff */
[----:B----4-:R-:W-:Y:S02]  /*20f0*/  @!P0 LEA.HI.X R11, R4, R6, R9, 0x1, P1 ;  /* 0x00000006040b8211 */ /* 0x010fe400008f0c09 */
[----:B------:R-:W-:-:S04]  /*2100*/  @!P0 LEA R4, P1, R5, R2, 0x1 ;  /* 0x0000000205048211 */ /* 0x000fc800078208ff */
[----:B-----5:R-:W-:Y:S01]  /*2110*/  @!P0 LEA.HI.X R5, R5, R6, R3, 0x1, P1 ;  /* 0x0000000605058211 */ /* 0x020fe200008f0c03 */
[----:B------:R-:W-:Y:S01]  /*2120*/  @!P0 IMAD.MOV.U32 R3, RZ, RZ, R6 ;  /* 0x000000ffff038224 */ /* 0x000fe200078e0006 */
[----:B------:R-:W-:-:S03]  /*2130*/  ISETP.NE.AND P1, PT, R8, RZ, PT ;  /* 0x000000ff0800720c */ /* 0x000fc60003f25270 */
[----:B--2---:R-:W-:-:S10]  /*2140*/  @!P0 IMAD.WIDE R2, R154, 0x2, R2 ;  /* 0x000000029a028825 */ /* 0x004fd400078e0202 */
[----:B------:R-:W-:Y:S01]  /*2150*/  @!PT LDS RZ, [RZ] ;  /* 0x00000000fffff984 */ /* 0x000fe20000000800 */
[----:B------:R-:W-:Y:S01]  /*2160*/  @!PT LDS RZ, [RZ] ;  /* 0x00000000fffff984 */ /* 0x000fe20000000800 */
[----:B------:R-:W-:Y:S01]  /*2170*/  @!PT LDS RZ, [RZ] ;  /* 0x00000000fffff984 */ /* 0x000fe20000000800 */
[----:B------:R1:W-:Y:S04]  /*2180*/  @!P0 LDGSTS.E.BYPASS.LTC128B.128 [R251+0x1b100], [R2.64], !P1 ;  /* 0x1b10000002fb8fae */ /* 0x0003e8000c901d46 */
[----:B------:R1:W-:Y:S04]  /*2190*/  @!P0 LDGSTS.E.BYPASS.LTC128B.128 [R251+0x1f100], [R12.64], !P4 ;  /* 0x1f1000000cfb8fae */ /* 0x0003e8000e101d46 */
[----:B------:R1:W-:Y:S04]  /*21a0*/  @!P0 LDGSTS.E.BYPASS.LTC128B.128 [R251+0x23100], [R10.64], !P3 ;  /* 0x231000000afb8fae */ /* 0x0003e8000d901d46 */
[----:B------:R1:W-:Y:S04]  /*21b0*/  @!P0 LDGSTS.E.BYPASS.LTC128B.128 [R251+0x27100], [R4.64], !P2 ;  /* 0x2710000004fb8fae */ /* 0x0003e8000d101d46 */
[----:B------:R-:W0:Y:S01]  /*21c0*/  LDGDEPBAR ;  /* 0x00000000000079af */ /* 0x000e220000000000 */
[----:B------:R-:W-:Y:S02]  /*21d0*/  WARPSYNC 0xffffffff ;  /* 0xffffffff00007948 */ /* 0x000fe40003800000 */
[----:B------:R-:W2:Y:S04]  /*21e0*/  LDL R156, [R1+0x38] ;  /* 0x00003800019c7983 */ /* 0x000ea80000100800 */
[----:B------:R-:W3:Y:S04]  /*21f0*/  LDL.64 R20, [R1+0x20] ;  /* 0x0000200001147983 */ /* 0x000ee80000100a00 */
[----:B------:R-:W4:Y:S04]  /*2200*/  LDL R9, [R1+0x30] ;  /* 0x0000300001097983 */ /* 0x000f280000100800 */
[----:B------:R-:W5:Y:S04]  /*2210*/  LDL R157, [R1+0xc] ;  /* 0x00000c00019d7983 */ /* 0x000f680000100800 */
[----:B------:R-:W5:Y:S04]  /*2220*/  LDL R16, [R1+0x34] ;  /* 0x0000340001107983 */ /* 0x000f680000100800 */
[----:B------:R-:W5:Y:S04]  /*2230*/  LDL.64 R14, [R1+0x28] ;  /* 0x00002800010e7983 */ /* 0x000f680000100a00 */
[----:B------:R-:W1:Y:S01]  /*2240*/  S2R R19, SR_TID.X ;  /* 0x0000000000137919 */ /* 0x000e620000002100 */
[----:B------:R-:W-:-:S02]  /*2250*/  MOV R149, 0xffffffa0 ;  /* 0xffffffa000957802 */ /* 0x000fc40000000f00 */
[----:B------:R-:W-:Y:S01]  /*2260*/  SHF.R.S32.HI R6, RZ, 0x1f, R148 ;  /* 0x0000001fff067819 */ /* 0x000fe20000011494 */
[----:B-1----:R-:W-:-:S04]  /*2270*/  IMAD.WIDE.U32 R4, R148, c[0x0][0x1e0], RZ ;  /* 0x0000780094047a25 */ /* 0x002fc800078e00ff */
[----:B------:R-:W-:Y:S01]  /*2280*/  IMAD R2, R6, c[0x0][0x1e0], RZ ;  /* 0x0000780006027a24 */ /* 0x000fe200078e02ff */
[----:B------:R-:W-:-:S04]  /*2290*/  SHF.R.S32.HI R17, RZ, 0x1f, R19 ;  /* 0x0000001fff117819 */ /* 0x000fc80000011413 */
[----:B------:R-:W-:-:S04]  /*22a0*/  LEA.HI R17, R17, R19, RZ, 0x3 ;  /* 0x0000001311117211 */ /* 0x000fc800078f18ff */
[----:B------:R-:W-:Y:S01]  /*22b0*/  SHF.R.S32.HI R17, RZ, 0x3, R17 ;  /* 0x00000003ff117819 */ /* 0x000fe20000011411 */
[----:B------:R-:W-:-:S05]  /*22c0*/  IMAD R2, R148, c[0x0][0x1e4], R2 ;  /* 0x0000790094027a24 */ /* 0x000fca00078e0202 */
[----:B------:R-:W-:-:S05]  /*22d0*/  IADD3 R2, R5, R2, RZ ;  /* 0x0000000205027210 */ /* 0x000fca0007ffe0ff */
[----:B------:R-:W-:Y:S01]  /*22e0*/  IMAD R3, R2, 0x60, RZ ;  /* 0x0000006002037824 */ /* 0x000fe200078e02ff */
[----:B------:R-:W-:Y:S01]  /*22f0*/  MOV R152, c[0x0][0x1e0] ;  /* 0x0000780000987a02 */ /* 0x000fe20000000f00 */
[----:B------:R-:W-:Y:S02]  /*2300*/  IMAD.MOV.U32 R153, RZ, RZ, c[0x0][0x1e4] ;  /* 0x00007900ff997624 */ /* 0x000fe400078e00ff */
[----:B------:R-:W-:-:S04]  /*2310*/  IMAD R6, R6, c[0x0][0x208], RZ ;  /* 0x0000820006067a24 */ /* 0x000fc800078e02ff */
[----:B------:R-:W-:Y:S01]  /*2320*/  IMAD R10, R148, c[0x0][0x20c], R6 ;  /* 0x00008300940a7a24 */ /* 0x000fe200078e0206 */
[----:B------:R-:W-:Y:S01]  /*2330*/  MOV R30, c[0x0][0x208] ;  /* 0x00008200001e7a02 */ /* 0x000fe20000000f00 */
[----:B------:R-:W-:-:S05]  /*2340*/  IMAD.MOV.U32 R29, RZ, RZ, 0x6 ;  /* 0x00000006ff1d7424 */ /* 0x000fca00078e00ff */
[C---:B------:R-:W-:Y:S02]  /*2350*/  SHF.L.U64.HI R29, R30.reuse, R29, c[0x0][0x20c] ;  /* 0x000083001e1d7619 */ /* 0x040fe4000001021d */
[----:B------:R-:W-:Y:S02]  /*2360*/  SHF.L.U32 R30, R30, 0x6, RZ ;  /* 0x000000061e1e7819 */ /* 0x000fe400000006ff */
[----:B------:R-:W-:Y:S01]  /*2370*/  LOP3.LUT P2, RZ, R28, 0x8, RZ, 0xc0, !PT ;  /* 0x000000081cff7812 */ /* 0x000fe2000784c0ff */
[----:B------:R-:W-:Y:S01]  /*2380*/  BAR.SYNC.DEFER_BLOCKING 0x0 ;  /* 0x0000000000007b1d */ /* 0x000fe20000010000 */
[----:B--2---:R-:W-:-:S05]  /*2390*/  IMAD R149, R156, R149, 0x60 ;  /* 0x000000609c957424 */ /* 0x004fca00078e0295 */
[----:B------:R-:W-:-:S04]  /*23a0*/  IADD3 R0, R149, c[0x0][0x1d0], -R17 ;  /* 0x0000740095007a10 */ /* 0x000fc80007ffe811 */
[----:B------:R-:W-:Y:S01]  /*23b0*/  ISETP.GE.AND P0, PT, R0, 0x1, PT ;  /* 0x000000010000780c */ /* 0x000fe20003f06270 */
[----:B----4-:R-:W-:Y:S01]  /*23c0*/  IMAD.MOV.U32 R151, RZ, RZ, R9 ;  /* 0x000000ffff977224 */ /* 0x010fe200078e0009 */
[----:B---3--:R-:W-:-:S05]  /*23d0*/  MOV R150, R20 ;  /* 0x0000001400967202 */ /* 0x008fca0000000f00 */
[----:B------:R-:W-:Y:S01]  /*23e0*/  IMAD.WIDE.U32 R4, R4, 0x60, R150 ;  /* 0x0000006004047825 */ /* 0x000fe200078e0096 */
[----:B-----5:R-:W-:-:S04]  /*23f0*/  LOP3.LUT P3, RZ, R157, 0x2, RZ, 0xc0, !PT ;  /* 0x000000029dff7812 */ /* 0x020fc8000786c0ff */
[----:B------:R-:W-:Y:S02]  /*2400*/  IADD3 R5, R5, R3, RZ ;  /* 0x0000000305057210 */ /* 0x000fe40007ffe0ff */
[----:B------:R-:W-:Y:S02]  /*2410*/  @P0 LEA R2, P1, R4, c[0x0][0x1c8], 0x1 ;  /* 0x0000720004020a11 */ /* 0x000fe400078208ff */
[----:B------:R-:W-:Y:S02]  /*2420*/  @P0 ISETP.GE.AND P5, PT, R154, c[0x0][0x1d4], PT ;  /* 0x000075009a000a0c */ /* 0x000fe40003fa6270 */
[----:B------:R-:W-:Y:S02]  /*2430*/  LOP3.LUT P4, RZ, R157, 0x1, RZ, 0xc0, !PT ;  /* 0x000000019dff7812 */ /* 0x000fe4000788c0ff */
[----:B------:R-:W-:Y:S02]  /*2440*/  @P0 LEA.HI.X R3, R4, c[0x0][0x1cc], R5, 0x1, P1 ;  /* 0x0000730004030a11 */ /* 0x000fe400008f0c05 */
[----:B------:R-:W-:-:S07]  /*2450*/  ISETP.GE.AND P1, PT, R0, 0x21, PT ;  /* 0x000000210000780c */ /* 0x000fce0003f26270 */
[----:B------:R-:W-:Y:S01]  /*2460*/  @!PT LDS RZ, [RZ] ;  /* 0x00000000fffff984 */ /* 0x000fe20000000800 */
[----:B------:R-:W-:Y:S01]  /*2470*/  @!PT LDS RZ, [RZ] ;  /* 0x00000000fffff984 */ /* 0x000fe20000000800 */
[----:B------:R-:W-:Y:S01]  /*2480*/  @!PT LDS RZ, [RZ] ;  /* 0x00000000fffff984 */ /* 0x000fe20000000800 */
[----:B------:R1:W-:Y:S04]  /*2490*/  @P0 LDGSTS.E.BYPASS.LTC128B.128 [R251+0xc100], [R2.64], !P5 ;  /* 0x0c10000002fb0fae */ /* 0x0003e8000e901d46 */
[----:B------:R1:W-:Y:S04]  /*24a0*/  @P0 LDGSTS.E.BYPASS.LTC128B.128 [R251+0xf100], [R2.64+0x80], !P3 ;  /* 0x0f10008002fb0fae */ /* 0x0003e8000d901d46 */
[----:B------:R1:W-:Y:S04]  /*24b0*/  @P0 LDGSTS.E.BYPASS.LTC128B.128 [R251+0x12100], [R2.64+0x100], !P4 ;  /* 0x1210010002fb0fae */ /* 0x0003e8000e101d46 */
[----:B------:R1:W-:Y:S01]  /*24c0*/  @P0 LDGSTS.E.BYPASS.LTC128B.128 [R251+0x15100], [R2.64+0x180], !P6 ;  /* 0x1510018002fb0fae */ /* 0x0003e2000f101d46 */
[----:B------:R-:W-:Y:S01]  /*24d0*/  @P1 ISETP.GE.AND P5, PT, R154, c[0x0][0x1d4], PT ;  /* 0x000075009a001a0c */ /* 0x000fe20003fa6270 */
[----:B------:R-:W-:Y:S01]  /*24e0*/  IMAD.WIDE.U32 R8, R148, c[0x0][0x208], RZ ;  /* 0x0000820094087a25 */ /* 0x000fe200078e00ff */
[----:B------:R-:W-:-:S03]  /*24f0*/  MOV R6, R14 ;  /* 0x0000000e00067202 */ /* 0x000fc60000000f00 */
[----:B------:R-:W-:Y:S02]  /*2500*/  IMAD.IADD R9, R9, 0x1, R10 ;  /* 0x0000000109097824 */ /* 0x000fe400078e020a */
[C---:B------:R-:W-:Y:S01]  /*2510*/  IMAD.WIDE.U32 R10, R152.reuse, 0x40, RZ ;  /* 0x00000040980a7825 */ /* 0x040fe200078e00ff */
[----:B-1----:R-:W-:-:S04]  /*2520*/  @P1 LEA R3, P0, R152, R4, 0x5 ;  /* 0x0000000498031211 */ /* 0x002fc800078028ff */
[----:B------:R-:W-:Y:S02]  /*2530*/  @P1 LEA.HI.X R7, R152, R5, R153, 0x5, P0 ;  /* 0x0000000598071211 */ /* 0x000fe400000f2c99 */
[----:B------:R-:W-:-:S04]  /*2540*/  @P1 LEA R2, P0, R3, c[0x0][0x1c8], 0x1 ;  /* 0x0000720003021a11 */ /* 0x000fc800078008ff */
[----:B------:R-:W-:Y:S02]  /*2550*/  @P1 LEA.HI.X R3, R3, c[0x0][0x1cc], R7, 0x1, P0 ;  /* 0x0000730003031a11 */ /* 0x000fe400000f0c07 */
[----:B------:R-:W-:Y:S02]  /*2560*/  ISETP.GE.AND P0, PT, R0, 0x41, PT ;  /* 0x000000410000780c */ /* 0x000fe40003f06270 */
[----:B------:R-:W-:Y:S01]  /*2570*/  MOV R7, R16 ;  /* 0x0000001000077202 */ /* 0x000fe20000000f00 */
[----:B------:R1:W-:Y:S04]  /*2580*/  @P1 LDGSTS.E.BYPASS.LTC128B.128 [R251+0xd100], [R2.64], !P5 ;  /* 0x0d10000002fb1fae */ /* 0x0003e8000e901d46 */
[----:B------:R1:W-:Y:S01]  /*2590*/  @P1 LDGSTS.E.BYPASS.LTC128B.128 [R251+0x10100], [R2.64+0x80], !P3 ;  /* 0x1010008002fb1fae */ /* 0x0003e2000d901d46 */
[----:B------:R-:W-:-:S03]  /*25a0*/  IMAD.WIDE.U32 R6, R8, 0x60, R6 ;  /* 0x0000006008067825 */ /* 0x000fc600078e0006 */
[----:B------:R1:W-:Y:S04]  /*25b0*/  @P1 LDGSTS.E.BYPASS.LTC128B.128 [R251+0x13100], [R2.64+0x100], !P4 ;  /* 0x1310010002fb1fae */ /* 0x0003e8000e101d46 */
[----:B------:R1:W-:Y:S01]  /*25c0*/  @P1 LDGSTS.E.BYPASS.LTC128B.128 [R251+0x16100], [R2.64+0x180], !P6 ;  /* 0x1610018002fb1fae */ /* 0x0003e2000f101d46 */
[----:B------:R-:W-:Y:S02]  /*25d0*/  @P0 IADD3 R8, P1, R4, R10, RZ ;  /* 0x0000000a04080210 */ /* 0x000fe40007f3e0ff */
[----:B------:R-:W-:Y:S02]  /*25e0*/  @P0 ISETP.GE.AND P5, PT, R154, c[0x0][0x1d4], PT ;  /* 0x000075009a000a0c */ /* 0x000fe40003fa6270 */
[----:B-1----:R-:W-:Y:S01]  /*25f0*/  SHF.L.U32 R2, R153, 0x6, RZ ;  /* 0x0000000699027819 */ /* 0x002fe200000006ff */
[----:B------:R-:W-:-:S03]  /*2600*/  IMAD R3, R9, 0x60, RZ ;  /* 0x0000006009037824 */ /* 0x000fc600078e02ff */
[----:B------:R-:W-:Y:S02]  /*2610*/  @P0 IADD3.X R5, R5, R11, R2, P1, !PT ;  /* 0x0000000b05050210 */ /* 0x000fe40000ffe402 */
[----:B------:R-:W-:Y:S02]  /*2620*/  LEA R2, P1, R6, c[0x0][0x1f8], 0x1 ;  /* 0x00007e0006027a11 */ /* 0x000fe400078208ff */
[----:B------:R-:W-:-:S04]  /*2630*/  IADD3 R3, R7, R3, RZ ;  /* 0x0000000307037210 */ /* 0x000fc80007ffe0ff */
[----:B------:R-:W-:Y:S02]  /*2640*/  LEA.HI.X R3, R6, c[0x0][0x1fc], R3, 0x1, P1 ;  /* 0x00007f0006037a11 */ /* 0x000fe400008f0c03 */
[----:B------:R-:W-:-:S04]  /*2650*/  @P0 LEA R4, P1, R8, c[0x0][0x1c8], 0x1 ;  /* 0x0000720008040a11 */ /* 0x000fc800078208ff */
[----:B------:R-:W-:-:S05]  /*2660*/  @P0 LEA.HI.X R5, R8, c[0x0][0x1cc], R5, 0x1, P1 ;  /* 0x0000730008050a11 */ /* 0x000fca00008f0c05 */
[----:B------:R1:W-:Y:S04]  /*2670*/  @P0 LDGSTS.E.BYPASS.LTC128B.128 [R251+0xe100], [R4.64], !P5 ;  /* 0x0e10000004fb0fae */ /* 0x0003e8000e901d46 */
[----:B------:R1:W-:Y:S04]  /*2680*/  @P0 LDGSTS.E.BYPASS.LTC128B.128 [R251+0x11100], [R4.64+0x80], !P3 ;  /* 0x1110008004fb0fae */ /* 0x0003e8000d901d46 */
[----:B------:R1:W-:Y:S04]  /*2690*/  @P0 LDGSTS.E.BYPASS.LTC128B.128 [R251+0x14100], [R4.64+0x100], !P4 ;  /* 0x1410010004fb0fae */ /* 0x0003e8000e101d46 */
[----:B------:R1:W-:Y:S04]  /*26a0*/  @P0 LDGSTS.E.BYPASS.LTC128B.128 [R251+0x17100], [R4.64+0x180], !P6 ;  /* 0x1710018004fb0fae */ /* 0x0003e8000f101d46 */
[----:B------:R-:W0:Y:S01]  /*26b0*/  LDGDEPBAR ;  /* 0x00000000000079af */ /* 0x000e220000000000 */
[----:B------:R-:W-:-:S04]  /*26c0*/  IADD3 R18, P1, P0, R30, 0x80, R2 ;  /* 0x000000801e127810 */ /* 0x000fc8000783e002 */
[----:B------:R-:W-:Y:S02]  /*26d0*/  IADD3.X R19, R29, RZ, R3, P1, P0 ;  /* 0x000000ff1d137210 */ /* 0x000fe40000fe0403 */
[----:B------:R-:W-:-:S04]  /*26e0*/  IADD3 R16, P1, P0, R30, 0x100, R2 ;  /* 0x000001001e107810 */ /* 0x000fc8000783e002 */
[----:B------:R-:W-:Y:S02]  /*26f0*/  IADD3.X R17, R29, RZ, R3, P1, P0 ;  /* 0x000000ff1d117210 */ /* 0x000fe40000fe0403 */
[----:B------:R-:W-:Y:S01]  /*2700*/  IADD3 R10, P1, P0, R30, 0x180, R2 ;  /* 0x000001801e0a7810 */ /* 0x000fe2000783e002 */
[----:B------:R-:W-:-:S04]  /*2710*/  DEPBAR.LE SB0, 0x1 ;  /* 0x000080400000791a */ /* 0x000fc80000000000 */
[----:B------:R-:W-:-:S04]  /*2720*/  DEPBAR.LE SB0, 0x0 ;  /* 0x000080000000791a */ /* 0x000fc80000000000 */
[----:B------:R-:W-:Y:S01]  /*2730*/  BAR.SYNC.DEFER_BLOCKING 0x0 ;  /* 0x0000000000007b1d */ /* 0x000fe20000010000 */
[----:B-1----:R-:W-:Y:S02]  /*2740*/  LOP3.LUT R4, R28, 0x1, RZ, 0xc0, !PT ;  /* 0x000000011c047812 */ /* 0x002fe400078ec0ff */
[----:B------:R-:W-:Y:S02]  /*2750*/  IADD3.X R11, R29, RZ, R3, P1, P0 ;  /* 0x000000ff1d0b7210 */ /* 0x000fe40000fe0403 */
[----:B------:R-:W-:-:S04]  /*2760*/  ISETP.NE.U32.AND P1, PT, R4, 0x1, PT ;  /* 0x000000010400780c */ /* 0x000fc80003f25070 */
[----:B------:R-:W-:Y:S02]  /*2770*/  ISETP.LT.OR P0, PT, R0, 0x1, P1 ;  /* 0x000000010000780c */ /* 0x000fe40000f01670 */
[----:B------:R-:W-:Y:S01]  /*2780*/  LOP3.LUT P4, RZ, R28, 0x2, RZ, 0xc0, !PT ;  /* 0x000000021cff7812 */ /* 0x000fe2000788c0ff */
[----:B------:R-:W-:Y:S04]  /*2790*/  LDSM.16.M88.4 R4, [R223] ;  /* 0x00000000df04783b */ /* 0x000fe80000000200 */
[----:B------:R-:W1:Y:S04]  /*27a0*/  LDSM.16.M88.4 R24, [R216] ;  /* 0x00000000d818783b */ /* 0x000e680000000200 */
[----:B------:R-:W2:Y:S04]  /*27b0*/  LDSM.16.M88.4 R20, [R216+0x800] ;  /* 0x00080000d814783b */ /* 0x000ea80000000200 */
[----:B------:R-:W3:Y:S04]  /*27c0*/  LDSM.16.M88.4 R40, [R216+0x1000] ;  /* 0x00100000d828783b */ /* 0x000ee80000000200 */
[----:B------:R-:W4:Y:S04]  /*27d0*/  LDSM.16.M88.4 R44, [R216+0x1800] ;  /* 0x00180000d82c783b */ /* 0x000f280000000200 */
[----:B------:R-:W5:Y:S04]  /*27e0*/  LDSM.16.M88.4 R48, [R216+0x2000] ;  /* 0x00200000d830783b */ /* 0x000f680000000200 */
[----:B------:R-:W-:Y:S04]  /*27f0*/  LDSM.16.M88.4 R60, [R216+0x2800] ;  /* 0x00280000d83c783b */ /* 0x000fe80000000200 */
[----:B------:R-:W-:Y:S04]  /*2800*/  LDSM.16.M88.4 R12, [R224] ;  /* 0x00000000e00c783b */ /* 0x000fe80000000200 */
[----:B------:R-:W-:Y:S04]  /*2810*/  LDSM.16.M88.4 R52, [R227] ;  /* 0x00000000e334783b */ /* 0x000fe80000000200 */
[----:B------:R-:W1:Y:S04]  /*2820*/  LDSM.16.M88.4 R64, [R250] ;  /* 0x00000000fa40783b */ /* 0x000e680000000200 */
[----:B------:R-:W-:Y:S04]  /*2830*/  LDSM.16.M88.4 R76, [R249] ;  /* 0x00000000f94c783b */ /* 0x000fe80000000200 */
[----:B------:R-:W1:Y:S04]  /*2840*/  LDSM.16.M88.4 R92, [R248] ;  /* 0x00000000f85c783b */ /* 0x000e680000000200 */
[----:B------:R-:W-:Y:S04]  /*2850*/  LDSM.16.M88.4 R96, [R247] ;  /* 0x00000000f760783b */ /* 0x000fe80000000200 */
        /* <DEDUP_REMOVED lines=8> */
[----:B------:R-:W-:-:S13]  /*28e0*/  ISETP.LT.OR P0, PT, R0, 0x1, !P3 ;  /* 0x000000010000780c */ /* 0x000fda0005f01670 */
[----:B------:R1:W-:Y:S01]  /*28f0*/  LDGSTS.E.BYPASS.LTC128B.128 [R251+0x6100], [R2.64+0x100], !P0 ;  /* 0x0610010002fb7fae */ /* 0x0003e2000c101d46 */
[----:B------:R-:W-:-:S13]  /*2900*/  ISETP.LT.OR P0, PT, R0, 0x1, !P2 ;  /* 0x000000010000780c */ /* 0x000fda0005701670 */
[----:B------:R1:W-:Y:S01]  /*2910*/  LDGSTS.E.BYPASS.LTC128B.128 [R251+0x9100], [R2.64+0x180], !P0 ;  /* 0x0910018002fb7fae */ /* 0x0003e2000c101d46 */
[----:B------:R-:W-:-:S04]  /*2920*/  IADD3 R8, P0, R30, R2, RZ ;  /* 0x000000021e087210 */ /* 0x000fc80007f1e0ff */
[----:B------:R-:W-:Y:S02]  /*2930*/  IADD3.X R9, R29, R3, RZ, P0, !PT ;  /* 0x000000031d097210 */ /* 0x000fe400007fe4ff */
[----:B-1----:R-:W-:-:S04]  /*2940*/  IADD3 R2, P0, R8, R30, RZ ;  /* 0x0000001e08027210 */ /* 0x002fc80007f1e0ff */
[----:B------:R-:W-:Y:S02]  /*2950*/  IADD3.X R3, R9, R29, RZ, P0, !PT ;  /* 0x0000001d09037210 */ /* 0x000fe400007fe4ff */
[----:B------:R-:W-:-:S13]  /*2960*/  ISETP.LT.OR P0, PT, R0, 0x21, P1 ;  /* 0x000000210000780c */ /* 0x000fda0000f01670 */
[----:B------:R4:W-:Y:S01]  /*2970*/  LDGSTS.E.BYPASS.LTC128B.128 [R251+0x1100], [R8.64], !P0 ;  /* 0x0110000008fb7fae */ /* 0x0009e2000c101d46 */
[----:B------:R-:W-:-:S13]  /*2980*/  ISETP.LT.OR P0, PT, R0, 0x21, !P4 ;  /* 0x000000210000780c */ /* 0x000fda0006701670 */
[----:B------:R3:W-:Y:S01]  /*2990*/  LDGSTS.E.BYPASS.LTC128B.128 [R251+0x4100], [R18.64], !P0 ;  /* 0x0410000012fb7fae */ /* 0x0007e2000c101d46 */
[----:B------:R-:W-:-:S13]  /*29a0*/  ISETP.LT.OR P0, PT, R0, 0x21, !P3 ;  /* 0x000000210000780c */ /* 0x000fda0005f01670 */
[----:B------:R3:W-:Y:S01]  /*29b0*/  LDGSTS.E.BYPASS.LTC128B.128 [R251+0x7100], [R16.64], !P0 ;  /* 0x0710000010fb7fae */ /* 0x0007e2000c101d46 */
[----:B------:R-:W-:-:S13]  /*29c0*/  ISETP.LT.OR P0, PT, R0, 0x21, !P2 ;  /* 0x000000210000780c */ /* 0x000fda0005701670 */
[----:B------:R4:W-:Y:S01]  /*29d0*/  LDGSTS.E.BYPASS.LTC128B.128 [R251+0xa100], [R10.64], !P0 ;  /* 0x0a1000000afb7fae */ /* 0x0009e2000c101d46 */
[C---:B------:R-:W-:Y:S01]  /*29e0*/  ISETP.LT.OR P0, PT, R0.reuse, 0x41, P1 ;  /* 0x000000410000780c */ /* 0x040fe20000f01670 */
[C---:B------:R-:W-:Y:S08]  /*29f0*/  HMMA.16816.F32 R36, R4.reuse, R24, RZ ;  /* 0x000000180424723c */ /* 0x040ff000000018ff */
[----:B------:R-:W-:Y:S04]  /*2a00*/  HMMA.16816.F32 R32, R4, R26, RZ ;  /* 0x0000001a0420723c */ /* 0x000fe800000018ff */
[----:B------:R1:W-:Y:S01]  /*2a10*/  LDGSTS.E.BYPASS.LTC128B.128 [R251+0x2100], [R2.64], !P0 ;  /* 0x0210000002fb7fae */ /* 0x0003e2000c101d46 */
[----:B------:R-:W-:-:S03]  /*2a20*/  ISETP.LT.OR P0, PT, R0, 0x41, !P4 ;  /* 0x000000410000780c */ /* 0x000fc60006701670 */
[C---:B--2---:R-:W-:Y:S08]  /*2a30*/  HMMA.16816.F32 R28, R4.reuse, R20, RZ ;  /* 0x00000014041c723c */ /* 0x044ff000000018ff */
[C---:B------:R-:W-:Y:S08]  /*2a40*/  HMMA.16816.F32 R24, R4.reuse, R22, RZ ;  /* 0x000000160418723c */ /* 0x040ff000000018ff */
[C---:B---3--:R-:W-:Y:S01]  /*2a50*/  HMMA.16816.F32 R16, R4.reuse, R42, RZ ;  /* 0x0000002a0410723c */ /* 0x048fe200000018ff */
[----:B------:R1:W-:Y:S07]  /*2a60*/  LDGSTS.E.BYPASS.LTC128B.128 [R251+0x5100], [R2.64+0x80], !P0 ;  /* 0x0510008002fb7fae */ /* 0x0003ee000c101d46 */
[C---:B------:R-:W-:Y:S08]  /*2a70*/  HMMA.16816.F32 R20, R4.reuse, R40, RZ ;  /* 0x000000280414723c */ /* 0x040ff000000018ff */
[C---:B----4-:R-:W-:Y:S08]  /*2a80*/  HMMA.16816.F32 R8, R4.reuse, R44, RZ ;  /* 0x0000002c0408723c */ /* 0x050ff000000018ff */
[----:B------:R-:W-:Y:S01]  /*2a90*/  HMMA.16816.F32 R40, R4, R46, RZ ;  /* 0x0000002e0428723c */ /* 0x000fe200000018ff */
[----:B------:R-:W-:-:S02]  /*2aa0*/  ISETP.LT.OR P1, PT, R0, 0x41, !P3 ;  /* 0x000000410000780c */ /* 0x000fc40005f21670 */
[----:B------:R-:W-:-:S05]  /*2ab0*/  ISETP.LT.OR P0, PT, R0, 0x41, !P2 ;  /* 0x000000410000780c */ /* 0x000fca0005701670 */
[C---:B-----5:R-:W-:Y:S06]  /*2ac0*/  HMMA.16816.F32 R56, R4.reuse, R48, RZ ;  /* 0x000000300438723c */ /* 0x060fec00000018ff */
[----:B------:R1:W-:Y:S02]  /*2ad0*/  LDGSTS.E.BYPASS.LTC128B.128 [R251+0x8100], [R2.64+0x100], !P1 ;  /* 0x0810010002fb7fae */ /* 0x0003e4000c901d46 */
[----:B------:R-:W-:Y:S02]  /*2ae0*/  HMMA.16816.F32 R84, R4, R50, RZ ;  /* 0x000000320454723c */ /* 0x000fe400000018ff */
[----:B------:R1:W-:Y:S04]  /*2af0*/  LDGSTS.E.BYPASS.LTC128B.128 [R251+0xb100], [R2.64+0x180], !P0 ;  /* 0x0b10018002fb7fae */ /* 0x0003e8000c101d46 */
[----:B------:R-:W-:Y:S02]  /*2b00*/  LDSM.16.M88.4 R44, [R222] ;  /* 0x00000000de2c783b */ /* 0x000fe40000000200 */
[C---:B------:R-:W-:Y:S02]  /*2b10*/  HMMA.16816.F32 R68, R12.reuse, R64, R28 ;  /* 0x000000400c44723c */ /* 0x040fe4000000181c */
[----:B------:R-:W-:Y:S04]  /*2b20*/  LDSM.16.M88.4 R28, [R222+0x2000] ;  /* 0x00200000de1c783b */ /* 0x000fe80000000200 */
[----:B------:R-:W-:Y:S02]  /*2b30*/  LDSM.16.M88.4 R100, [R222+0x2800] ;  /* 0x00280000de64783b */ /* 0x000fe40000000200 */
[C---:B------:R-:W-:Y:S02]  /*2b40*/  HMMA.16816.F32 R64, R12.reuse, R66, R24 ;  /* 0x000000420c40723c */ /* 0x040fe40000001818 */
[----:B------:R-:W-:Y:S04]  /*2b50*/  LDSM.16.M88.4 R108, [R219+0x1000] ;  /* 0x00100000db6c783b */ /* 0x000fe80000000200 */
[----:B------:R-:W-:Y:S02]  /*2b60*/  LDSM.16.M88.4 R116, [R219+0x1800] ;  /* 0x00180000db74783b */ /* 0x000fe40000000200 */
[C---:B------:R-:W-:Y:S02]  /*2b70*/  HMMA.16816.F32 R48, R12.reuse, R92, R8 ;  /* 0x0000005c0c30723c */ /* 0x040fe40000001808 */
[----:B------:R-:W2:Y:S04]  /*2b80*/  LDSM.16.M88.4 R8, [R226] ;  /* 0x00000000e208783b */ /* 0x000ea80000000200 */
[----:B------:R-:W-:Y:S02]  /*2b90*/  LDSM.16.M88.4 R112, [R216+0x3800] ;  /* 0x00380000d870783b */ /* 0x000fe40000000200 */
[C---:B------:R-:W-:Y:S02]  /*2ba0*/  HMMA.16816.F32 R24, R12.reuse, R94, R40 ;  /* 0x0000005e0c18723c */ /* 0x040fe40000001828 */
[----:B------:R-:W3:Y:S04]  /*2bb0*/  LDSM.16.M88.4 R40, [R222+0x800] ;  /* 0x00080000de28783b */ /* 0x000ee80000000200 */
[----:B------:R-:W-:Y:S02]  /*2bc0*/  LDSM.16.M88.4 R120, [R216+0x4000] ;  /* 0x00400000d878783b */ /* 0x000fe40000000200 */
[C---:B------:R-:W-:Y:S02]  /*2bd0*/  HMMA.16816.F32 R80, R12.reuse, R52, R36 ;  /* 0x000000340c50723c */ /* 0x040fe40000001824 */
[----:B------:R-:W4:Y:S04]  /*2be0*/  LDSM.16.M88.4 R36, [R222+0x1000] ;  /* 0x00100000de24783b */ /* 0x000f280000000200 */
[----:B------:R-:W-:Y:S02]  /*2bf0*/  LDSM.16.M88.4 R132, [R219+0x6800] ;  /* 0x00680000db84783b */ /* 0x000fe40000000200 */
[----:B------:R-:W-:Y:S02]  /*2c00*/  HMMA.16816.F32 R72, R12, R54, R32 ;  /* 0x000000360c48723c */ /* 0x000fe40000001820 */
[----:B------:R-:W5:Y:S04]  /*2c10*/  LDSM.16.M88.4 R32, [R222+0x1800] ;  /* 0x00180000de20783b */ /* 0x000f680000000200 */
[----:B------:R-:W-:Y:S02]  /*2c20*/  LDSM.16.M88.4 R140, [R233] ;  /* 0x00000000e98c783b */ /* 0x000fe40000000200 */
[C---:B------:R-:W-:Y:S02]  /*2c30*/  HMMA.16816.F32 R88, R4.reuse, R60, RZ ;  /* 0x0000003c0458723c */ /* 0x040fe400000018ff */
[----:B------:R-:W-:Y:S04]  /*2c40*/  LDSM.16.M88.4 R144, [R222+0x9000] ;  /* 0x00900000de90783b */ /* 0x000fe80000000200 */
[----:B------:R-:W-:Y:S02]  /*2c50*/  LDSM.16.M88.4 R128, [R232] ;  /* 0x00000000e880783b */ /* 0x000fe40000000200 */
[----:B------:R-:W-:Y:S02]  /*2c60*/  HMMA.16816.F32 R4, R4, R62, RZ ;  /* 0x0000003e0404723c */ /* 0x000fe400000018ff */
[----:B------:R-:W-:Y:S04]  /*2c70*/  LDSM.16.M88.4 R136, [R219+0x9000] ;  /* 0x00900000db88783b */ /* 0x000fe80000000200 */
[----:B------:R-:W0:Y:S02]  /*2c80*/  LDGDEPBAR ;  /* 0x00000000000079af */ /* 0x000e240000000000 */
[C---:B------:R-:W-:Y:S08]  /*2c90*/  HMMA.16816.F32 R52, R12.reuse, R78, R16 ;  /* 0x0000004e0c34723c */ /* 0x040ff00000001810 */
[C---:B------:R-:W-:Y:S08]  /*2ca0*/  HMMA.16816.F32 R60, R12.reuse, R76, R20 ;  /* 0x0000004c0c3c723c */ /* 0x040ff00000001814 */
[C---:B------:R-:W-:Y:S08]  /*2cb0*/  HMMA.16816.F32 R92, R12.reuse, R104, R88 ;  /* 0x000000680c5c723c */ /* 0x040ff00000001858 */
[C---:B------:R-:W-:Y:S08]  /*2cc0*/  HMMA.16816.F32 R20, R12.reuse, R96, R56 ;  /* 0x000000600c14723c */ /* 0x040ff00000001838 */
[C---:B------:R-:W-:Y:S01]  /*2cd0*/  HMMA.16816.F32 R16, R12.reuse, R98, R84 ;  /* 0x000000620c10723c */ /* 0x040fe20000001854 */
[----:B------:R-:W-:Y:S07]  /*2ce0*/  LDSM.16.M88.4 R96, [R219] ;  /* 0x00000000db60783b */ /* 0x000fee0000000200 */
[----:B------:R-:W-:Y:S01]  /*2cf0*/  HMMA.16816.F32 R88, R12, R106, R4 ;  /* 0x0000006a0c58723c */ /* 0x000fe20000001804 */
[----:B------:R-:W-:Y:S04]  /*2d00*/  LDSM.16.M88.4 R4, [R225] ;  /* 0x00000000e104783b */ /* 0x000fe80000000200 */
[----:B------:R-:W1:Y:S03]  /*2d10*/  LDSM.16.M88.4 R104, [R219+0x800] ;  /* 0x00080000db68783b */ /* 0x000e660000000200 */
[C---:B--2---:R-:W-:Y:S08]  /*2d20*/  HMMA.16816.F32 R84, R8.reuse, R44, R80 ;  /* 0x0000002c0854723c */ /* 0x044ff00000001850 */
[C---:B------:R-:W-:Y:S08]  /*2d30*/  HMMA.16816.F32 R80, R8.reuse, R46, R72 ;  /* 0x0000002e0850723c */ /* 0x040ff00000001848 */
[C---:B---3--:R-:W-:Y:S08]  /*2d40*/  HMMA.16816.F32 R12, R8.reuse, R42, R64 ;  /* 0x0000002a080c723c */ /* 0x048ff00000001840 */
[C---:B----4-:R-:W-:Y:S01]  /*2d50*/  HMMA.16816.F32 R72, R8.reuse, R38, R52 ;  /* 0x000000260848723c */ /* 0x050fe20000001834 */
[----:B------:R-:W2:Y:S07]  /*2d60*/  LDSM.16.M88.4 R52, [R219+0x2000] ;  /* 0x00200000db34783b */ /* 0x000eae0000000200 */
[C---:B-----5:R-:W-:Y:S01]  /*2d70*/  HMMA.16816.F32 R64, R8.reuse, R32, R48 ;  /* 0x000000200840723c */ /* 0x060fe20000001830 */
[----:B------:R-:W3:Y:S07]  /*2d80*/  LDSM.16.M88.4 R48, [R219+0x2800] ;  /* 0x00280000db30783b */ /* 0x000eee0000000200 */
[C---:B------:R-:W-:Y:S08]  /*2d90*/  HMMA.16816.F32 R76, R8.reuse, R40, R68 ;  /* 0x00000028084c723c */ /* 0x040ff00000001844 */
[C---:B------:R-:W-:Y:S01]  /*2da0*/  HMMA.16816.F32 R68, R8.reuse, R36, R60 ;  /* 0x000000240844723c */ /* 0x040fe2000000183c */
[----:B------:R-:W-:Y:S07]  /*2db0*/  LDSM.16.M88.4 R36, [R216+0x3000] ;  /* 0x00300000d824783b */ /* 0x000fee0000000200 */
[C---:B------:R-:W-:Y:S08]  /*2dc0*/  HMMA.16816.F32 R60, R8.reuse, R34, R24 ;  /* 0x00000022083c723c */ /* 0x040ff00000001818 */
[C---:B------:R-:W-:Y:S08]  /*2dd0*/  HMMA.16816.F32 R56, R8.reuse, R28, R20 ;  /* 0x0000001c0838723c */ /* 0x040ff00000001814 */
[C---:B------:R-:W-:Y:S01]  /*2de0*/  HMMA.16816.F32 R44, R8.reuse, R30, R16 ;  /* 0x0000001e082c723c */ /* 0x040fe20000001810 */
[----:B------:R-:W4:Y:S07]  /*2df0*/  LDSM.16.M88.4 R16, [R223+0x4000] ;  /* 0x00400000df10783b */ /* 0x000f2e0000000200 */
[C---:B------:R-:W-:Y:S01]  /*2e00*/  HMMA.16816.F32 R40, R8.reuse, R100, R92 ;  /* 0x000000640828723c */ /* 0x040fe2000000185c */
[----:B------:R-:W-:Y:S07]  /*2e10*/  LDSM.16.M88.4 R92, [R216+0x4800] ;  /* 0x00480000d85c783b */ /* 0x000fee0000000200 */
[----:B------:R-:W-:Y:S08]  /*2e20*/  HMMA.16816.F32 R32, R8, R102, R88 ;  /* 0x000000660820723c */ /* 0x000ff00000001858 */
[C---:B-1----:R-:W-:Y:S08]  /*2e30*/  HMMA.16816.F32 R12, R4.reuse, R106, R12 ;  /* 0x0000006a040c723c */ /* 0x042ff0000000180c */
[C---:B------:R-:W-:Y:S08]  /*2e40*/  HMMA.16816.F32 R28, R4.reuse, R96, R84 ;  /* 0x00000060041c723c */ /* 0x040ff00000001854 */
[C---:B------:R-:W-:Y:S08]  /*2e50*/  HMMA.16816.F32 R20, R4.reuse, R104, R76 ;  /* 0x000000680414723c */ /* 0x040ff0000000184c */
[C---:B------:R-:W-:Y:S08]  /*2e60*/  HMMA.16816.F32 R24, R4.reuse, R98, R80 ;  /* 0x000000620418723c */ /* 0x040ff00000001850 */
[C---:B------:R-:W-:Y:S08]  /*2e70*/  HMMA.16816.F32 R8, R4.reuse, R108, R68 ;  /* 0x0000006c0408723c */ /* 0x040ff00000001844 */
[C---:B------:R-:W-:Y:S08]  /*2e80*/  HMMA.16816.F32 R72, R4.reuse, R110, R72 ;  /* 0x0000006e0448723c */ /* 0x040ff00000001848 */
[C---:B------:R-:W-:Y:S08]  /*2e90*/  HMMA.16816.F32 R84, R4.reuse, R116, R64 ;  /* 0x000000740454723c */ /* 0x040ff00000001840 */
[C---:B------:R-:W-:Y:S01]  /*2ea0*/  HMMA.16816.F32 R76, R4.reuse, R118, R60 ;  /* 0x00000076044c723c */ /* 0x040fe2000000183c */
[----:B------:R-:W1:Y:S04]  /*2eb0*/  LDSM.16.M88.4 R116, [R216+0x5000] ;  /* 0x00500000d874783b */ /* 0x000e680000000200 */
[----:B------:R-:W5:Y:S03]  /*2ec0*/  LDSM.16.M88.4 R60, [R216+0x5800] ;  /* 0x00580000d83c783b */ /* 0x000f660000000200 */
[C---:B--2---:R-:W-:Y:S01]  /*2ed0*/  HMMA.16816.F32 R108, R4.reuse, R52, R56 ;  /* 0x00000034046c723c */ /* 0x044fe20000001838 */
[----:B------:R-:W-:Y:S07]  /*2ee0*/  LDSM.16.M88.4 R56, [R245] ;  /* 0x00000000f538783b */ /* 0x000fee0000000200 */
[C---:B------:R-:W-:Y:S01]  /*2ef0*/  HMMA.16816.F32 R100, R4.reuse, R54, R44 ;  /* 0x000000360464723c */ /* 0x040fe2000000182c */
[----:B------:R-:W-:Y:S04]  /*2f00*/  LDSM.16.M88.4 R52, [R244] ;  /* 0x00000000f434783b */ /* 0x000fe80000000200 */
[----:B------:R-:W-:Y:S03]  /*2f10*/  LDSM.16.M88.4 R44, [R242] ;  /* 0x00000000f22c783b */ /* 0x000fe60000000200 */
[C---:B---3--:R-:W-:Y:S01]  /*2f20*/  HMMA.16816.F32 R104, R4.reuse, R48, R40 ;  /* 0x000000300468723c */ /* 0x048fe20000001828 */
[----:B------:R-:W-:Y:S07]  /*2f30*/  LDSM.16.M88.4 R40, [R241] ;  /* 0x00000000f128783b */ /* 0x000fee0000000200 */
[----:B------:R-:W-:Y:S01]  /*2f40*/  HMMA.16816.F32 R96, R4, R50, R32 ;  /* 0x000000320460723c */ /* 0x000fe20000001820 */
[----:B------:R-:W2:Y:S04]  /*2f50*/  LDSM.16.M88.4 R4, [R224+0x4000] ;  /* 0x00400000e004783b */ /* 0x000ea80000000200 */
[----:B------:R-:W3:Y:S03]  /*2f60*/  LDSM.16.M88.4 R48, [R243] ;  /* 0x00000000f330783b */ /* 0x000ee60000000200 */
[C---:B----4-:R-:W-:Y:S01]  /*2f70*/  HMMA.16816.F32 R64, R16.reuse, R114, R12 ;  /* 0x000000721040723c */ /* 0x050fe2000000180c */
[----:B------:R-:W-:Y:S07]  /*2f80*/  LDSM.16.M88.4 R12, [R226+0x4000] ;  /* 0x00400000e20c783b */ /* 0x000fee0000000200 */
[C---:B------:R-:W-:Y:S01]  /*2f90*/  HMMA.16816.F32 R68, R16.reuse, R112, R20 ;  /* 0x000000701044723c */ /* 0x040fe20000001814 */
[----:B------:R-:W-:Y:S07]  /*2fa0*/  LDSM.16.M88.4 R112, [R222+0x3000] ;  /* 0x00300000de70783b */ /* 0x000fee0000000200 */
[C---:B------:R-:W-:Y:S08]  /*2fb0*/  HMMA.16816.F32 R80, R16.reuse, R38, R24 ;  /* 0x000000261050723c */ /* 0x040ff00000001818 */
[C---:B------:R-:W-:Y:S08]  /*2fc0*/  HMMA.16816.F32 R88, R16.reuse, R36, R28 ;  /* 0x000000241058723c */ /* 0x040ff0000000181c */
[C---:B------:R-:W-:Y:S08]  /*2fd0*/  HMMA.16816.F32 R32, R16.reuse, R122, R72 ;  /* 0x0000007a1020723c */ /* 0x040ff00000001848 */
[C---:B------:R-:W-:Y:S08]  /*2fe0*/  HMMA.16816.F32 R36, R16.reuse, R120, R8 ;  /* 0x000000781024723c */ /* 0x040ff00000001808 */
[C---:B-1----:R-:W-:Y:S01]  /*2ff0*/  HMMA.16816.F32 R20, R16.reuse, R116, R108 ;  /* 0x000000741014723c */ /* 0x042fe2000000186c */
[----:B------:R-:W1:Y:S07]  /*3000*/  LDSM.16.M88.4 R108, [R240] ;  /* 0x00000000f06c783b */ /* 0x000e6e0000000200 */
[C---:B-----5:R-:W-:Y:S08]  /*3010*/  HMMA.16816.F32 R72, R16.reuse, R60, R104 ;  /* 0x0000003c1048723c */ /* 0x060ff00000001868 */
[C---:B------:R-:W-:Y:S08]  /*3020*/  HMMA.16816.F32 R28, R16.reuse, R92, R84 ;  /* 0x0000005c101c723c */ /* 0x040ff00000001854 */
[C---:B------:R-:W-:Y:S08]  /*3030*/  HMMA.16816.F32 R24, R16.reuse, R94, R76 ;  /* 0x0000005e1018723c */ /* 0x040ff0000000184c */
[----:B------:R-:W-:Y:S08]  /*3040*/  HMMA.16816.F32 R8, R16, R118, R100 ;  /* 0x000000761008723c */ /* 0x000ff00000001864 */
[----:B--2---:R-:W-:Y:S01]  /*3050*/  HMMA.16816.F32 R104, R4, R54, R64 ;  /* 0x000000360468723c */ /* 0x004fe20000001840 */
[----:B------:R-:W2:Y:S07]  /*3060*/  LDSM.16.M88.4 R64, [R222+0x3800] ;  /* 0x00380000de40783b */ /* 0x000eae0000000200 */
[----:B------:R-:W-:Y:S01]  /*3070*/  HMMA.16816.F32 R16, R16, R62, R96 ;  /* 0x0000003e1010723c */ /* 0x000fe20000001860 */
[----:B------:R-:W4:Y:S07]  /*3080*/  LDSM.16.M88.4 R60, [R222+0x4000] ;  /* 0x00400000de3c783b */ /* 0x000f2e0000000200 */
[C---:B------:R-:W-:Y:S08]  /*3090*/  HMMA.16816.F32 R100, R4.reuse, R52, R68 ;  /* 0x000000340464723c */ /* 0x040ff00000001844 */
[C---:B------:R-:W-:Y:S08]  /*30a0*/  HMMA.16816.F32 R92, R4.reuse, R58, R80 ;  /* 0x0000003a045c723c */ /* 0x040ff00000001850 */
[C---:B------:R-:W-:Y:S01]  /*30b0*/  HMMA.16816.F32 R84, R4.reuse, R44, R28 ;  /* 0x0000002c0454723c */ /* 0x040fe2000000181c */
[----:B------:R-:W-:Y:S07]  /*30c0*/  LDSM.16.M88.4 R28, [R219+0x3800] ;  /* 0x00380000db1c783b */ /* 0x000fee0000000200 */
[C---:B------:R-:W-:Y:S01]  /*30d0*/  HMMA.16816.F32 R80, R4.reuse, R46, R24 ;  /* 0x0000002e0450723c */ /* 0x040fe20000001818 */
[----:B------:R-:W5:Y:S07]  /*30e0*/  LDSM.16.M88.4 R44, [R222+0x5000] ;  /* 0x00500000de2c783b */ /* 0x000f6e0000000200 */
[C---:B------:R-:W-:Y:S01]  /*30f0*/  HMMA.16816.F32 R52, R4.reuse, R42, R8 ;  /* 0x0000002a0434723c */ /* 0x040fe20000001808 */
[----:B------:R-:W2:Y:S07]  /*3100*/  LDSM.16.M88.4 R8, [R225+0x4000] ;  /* 0x00400000e108783b */ /* 0x000eae0000000200 */
[C---:B------:R-:W-:Y:S01]  /*3110*/  HMMA.16816.F32 R76, R4.reuse, R56, R88 ;  /* 0x00000038044c723c */ /* 0x040fe20000001858 */
[----:B------:R-:W4:Y:S07]  /*3120*/  LDSM.16.M88.4 R56, [R222+0x4800] ;  /* 0x00480000de38783b */ /* 0x000f2e0000000200 */
[C---:B------:R-:W-:Y:S01]  /*3130*/  HMMA.16816.F32 R68, R4.reuse, R40, R20 ;  /* 0x000000280444723c */ /* 0x040fe20000001814 */
[----:B------:R-:W4:Y:S07]  /*3140*/  LDSM.16.M88.4 R40, [R222+0x5800] ;  /* 0x00580000de28783b */ /* 0x000f2e0000000200 */
[C---:B---3--:R-:W-:Y:S01]  /*3150*/  HMMA.16816.F32 R88, R4.reuse, R50, R32 ;  /* 0x000000320458723c */ /* 0x048fe20000001820 */
[----:B------:R-:W3:Y:S07]  /*3160*/  LDSM.16.M88.4 R32, [R219+0x3000] ;  /* 0x00300000db20783b */ /* 0x000eee0000000200 */
[C---:B------:R-:W-:Y:S08]  /*3170*/  HMMA.16816.F32 R96, R4.reuse, R48, R36 ;  /* 0x000000300460723c */ /* 0x040ff00000001824 */
[----:B-1----:R-:W-:Y:S08]  /*3180*/  HMMA.16816.F32 R36, R4, R110, R16 ;  /* 0x0000006e0424723c */ /* 0x002ff00000001810 */
[----:B--2---:R-:W-:Y:S01]  /*3190*/  HMMA.16816.F32 R16, R12, R64, R100 ;  /* 0x000000400c10723c */ /* 0x004fe20000001864 */
[----:B------:R-:W1:Y:S07]  /*31a0*/  LDSM.16.M88.4 R100, [R219+0x4800] ;  /* 0x00480000db64783b */ /* 0x000e6e0000000200 */
[----:B------:R-:W-:Y:S01]  /*31b0*/  HMMA.16816.F32 R48, R4, R108, R72 ;  /* 0x0000006c0430723c */ /* 0x000fe20000001848 */
[----:B------:R-:W2:Y:S07]  /*31c0*/  LDSM.16.M88.4 R72, [R219+0x4000] ;  /* 0x00400000db48783b */ /* 0x000eae0000000200 */
[C---:B------:R-:W-:Y:S08]  /*31d0*/  HMMA.16816.F32 R20, R12.reuse, R114, R92 ;  /* 0x000000720c14723c */ /* 0x040ff0000000185c */
[C---:B------:R-:W-:Y:S08]  /*31e0*/  HMMA.16816.F32 R4, R12.reuse, R66, R104 ;  /* 0x000000420c04723c */ /* 0x040ff00000001868 */
[C---:B------:R-:W-:Y:S08]  /*31f0*/  HMMA.16816.F32 R24, R12.reuse, R112, R76 ;  /* 0x000000700c18723c */ /* 0x040ff0000000184c */
[C---:B----4-:R-:W-:Y:S08]  /*3200*/  HMMA.16816.F32 R64, R12.reuse, R60, R96 ;  /* 0x0000003c0c40723c */ /* 0x050ff00000001860 */
[C---:B------:R-:W-:Y:S08]  /*3210*/  HMMA.16816.F32 R60, R12.reuse, R62, R88 ;  /* 0x0000003e0c3c723c */ /* 0x040ff00000001858 */
[----:B-----5:R-:W-:Y:S08]  /*3220*/  HMMA.16816.F32 R108, R12, R44, R68 ;  /* 0x0000002c0c6c723c */ /* 0x020ff00000001844 */
[----:B------:R-:W-:Y:S01]  /*3230*/  HMMA.16816.F32 R76, R8, R28, R16 ;  /* 0x0000001c084c723c */ /* 0x000fe20000001810 */
[----:B------:R-:W4:Y:S07]  /*3240*/  LDSM.16.M88.4 R16, [R219+0x5000] ;  /* 0x00500000db10783b */ /* 0x000f2e0000000200 */
[C---:B------:R-:W-:Y:S08]  /*3250*/  HMMA.16816.F32 R88, R12.reuse, R56, R84 ;  /* 0x000000380c58723c */ /* 0x040ff00000001854 */
[C---:B------:R-:W-:Y:S01]  /*3260*/  HMMA.16816.F32 R80, R12.reuse, R58, R80 ;  /* 0x0000003a0c50723c */ /* 0x040fe20000001850 */
[----:B------:R-:W-:Y:S07]  /*3270*/  LDSM.16.M88.4 R56, [R216+0x6800] ;  /* 0x00680000d838783b */ /* 0x000fee0000000200 */
[C---:B------:R-:W-:Y:S01]  /*3280*/  HMMA.16816.F32 R68, R12.reuse, R46, R52 ;  /* 0x0000002e0c44723c */ /* 0x040fe20000001834 */
[----:B------:R-:W-:Y:S07]  /*3290*/  LDSM.16.M88.4 R52, [R216+0x7000] ;  /* 0x00700000d834783b */ /* 0x000fee0000000200 */
[C---:B------:R-:W-:Y:S01]  /*32a0*/  HMMA.16816.F32 R104, R12.reuse, R40, R48 ;  /* 0x000000280c68723c */ /* 0x040fe20000001830 */
[----:B------:R-:W-:Y:S07]  /*32b0*/  LDSM.16.M88.4 R48, [R216+0x7800] ;  /* 0x00780000d830783b */ /* 0x000fee0000000200 */
[----:B------:R-:W-:Y:S01]  /*32c0*/  HMMA.16816.F32 R96, R12, R42, R36 ;  /* 0x0000002a0c60723c */ /* 0x000fe20000001824 */
[----:B------:R-:W5:Y:S07]  /*32d0*/  LDSM.16.M88.4 R12, [R219+0x5800] ;  /* 0x00580000db0c783b */ /* 0x000f6e0000000200 */
[C---:B---3--:R-:W-:Y:S01]  /*32e0*/  HMMA.16816.F32 R84, R8.reuse, R34, R20 ;  /* 0x000000220854723c */ /* 0x048fe20000001814 */
[----:B------:R-:W-:Y:S07]  /*32f0*/  LDSM.16.M88.4 R20, [R216+0x6000] ;  /* 0x00600000d814783b */ /* 0x000fee0000000200 */
[C---:B------:R-:W-:Y:S01]  /*3300*/  HMMA.16816.F32 R44, R8.reuse, R30, R4 ;  /* 0x0000001e082c723c */ /* 0x040fe20000001804 */
[----:B------:R-:W3:Y:S04]  /*3310*/  LDSM.16.M88.4 R4, [R223+0x8000] ;  /* 0x00800000df04783b */ /* 0x000ee80000000200 */
[----:B------:R-:W-:Y:S03]  /*3320*/  LDSM.16.M88.4 R28, [R224+0x8000] ;  /* 0x00800000e01c783b */ /* 0x000fe60000000200 */
[C---:B------:R-:W-:Y:S08]  /*3330*/  HMMA.16816.F32 R92, R8.reuse, R32, R24 ;  /* 0x00000020085c723c */ /* 0x040ff00000001818 */
[C---:B-1----:R-:W-:Y:S01]  /*3340*/  HMMA.16816.F32 R32, R8.reuse, R100, R88 ;  /* 0x000000640820723c */ /* 0x042fe20000001858 */
[----:B------:R-:W1:Y:S07]  /*3350*/  LDSM.16.M88.4 R88, [R239] ;  /* 0x00000000ef58783b */ /* 0x000e6e0000000200 */
[C---:B------:R-:W-:Y:S01]  /*3360*/  HMMA.16816.F32 R24, R8.reuse, R102, R80 ;  /* 0x000000660818723c */ /* 0x040fe20000001850 */
[----:B------:R-:W1:Y:S07]  /*3370*/  LDSM.16.M88.4 R80, [R216+0x8800] ;  /* 0x00880000d850783b */ /* 0x000e6e0000000200 */
[C---:B--2---:R-:W-:Y:S08]  /*3380*/  HMMA.16816.F32 R36, R8.reuse, R74, R60 ;  /* 0x0000004a0824723c */ /* 0x044ff0000000183c */
[C---:B----4-:R-:W-:Y:S08]  /*3390*/  HMMA.16816.F32 R60, R8.reuse, R16, R108 ;  /* 0x00000010083c723c */ /* 0x050ff0000000186c */
[C---:B------:R-:W-:Y:S08]  /*33a0*/  HMMA.16816.F32 R68, R8.reuse, R18, R68 ;  /* 0x000000120844723c */ /* 0x040ff00000001844 */
[C---:B-----5:R-:W-:Y:S08]  /*33b0*/  HMMA.16816.F32 R16, R8.reuse, R12, R104 ;  /* 0x0000000c0810723c */ /* 0x060ff00000001868 */
[C---:B------:R-:W-:Y:S01]  /*33c0*/  HMMA.16816.F32 R40, R8.reuse, R72, R64 ;  /* 0x000000480828723c */ /* 0x040fe20000001840 */
[----:B------:R-:W2:Y:S07]  /*33d0*/  LDSM.16.M88.4 R72, [R216+0x8000] ;  /* 0x00800000d848783b */ /* 0x000eae0000000200 */
[----:B------:R-:W-:Y:S08]  /*33e0*/  HMMA.16816.F32 R12, R8, R14, R96 ;  /* 0x0000000e080c723c */ /* 0x000ff00000001860 */
[C---:B---3--:R-:W-:Y:S08]  /*33f0*/  HMMA.16816.F32 R8, R4.reuse, R20, R92 ;  /* 0x000000140408723c */ /* 0x048ff0000000185c */
[C---:B------:R-:W-:Y:S01]  /*3400*/  HMMA.16816.F32 R64, R4.reuse, R22, R84 ;  /* 0x000000160440723c */ /* 0x040fe20000001854 */
[----:B------:R-:W-:Y:S07]  /*3410*/  LDSM.16.M88.4 R20, [R225+0x8000] ;  /* 0x00800000e114783b */ /* 0x000fee0000000200 */
[C---:B------:R-:W-:Y:S01]  /*3420*/  HMMA.16816.F32 R104, R4.reuse, R48, R32 ;  /* 0x000000300468723c */ /* 0x040fe20000001820 */
[----:B------:R-:W-:Y:S07]  /*3430*/  LDSM.16.M88.4 R32, [R222+0x6000] ;  /* 0x00600000de20783b */ /* 0x000fee0000000200 */
[----:B------:R-:W-:Y:S01]  /*3440*/  HMMA.16816.F32 R96, R4, R50, R24 ;  /* 0x000000320460723c */ /* 0x000fe20000001818 */
[----:B------:R-:W3:Y:S04]  /*3450*/  LDSM.16.M88.4 R24, [R226+0x8000] ;  /* 0x00800000e218783b */ /* 0x000ee80000000200 */
[----:B------:R-:W4:Y:S03]  /*3460*/  LDSM.16.M88.4 R48, [R237] ;  /* 0x00000000ed30783b */ /* 0x000f260000000200 */
[----:B-1----:R-:W-:Y:S08]  /*3470*/  HMMA.16816.F32 R8, R28, R88, R8 ;  /* 0x000000581c08723c */ /* 0x002ff00000001808 */
[----:B------:R-:W-:Y:S08]  /*3480*/  HMMA.16816.F32 R120, R4, R82, R12 ;  /* 0x000000520478723c */ /* 0x000ff0000000180c */
[----:B------:R-:W-:Y:S01]  /*3490*/  HMMA.16816.F32 R12, R28, R90, R64 ;  /* 0x0000005a1c0c723c */ /* 0x000fe20000001840 */
[----:B------:R-:W-:Y:S07]  /*34a0*/  LDSM.16.M88.4 R64, [R222+0x6800] ;  /* 0x00680000de40783b */ /* 0x000fee0000000200 */
[C---:B------:R-:W-:Y:S08]  /*34b0*/  HMMA.16816.F32 R76, R4.reuse, R56, R76 ;  /* 0x00000038044c723c */ /* 0x040ff0000000184c */
[C---:B------:R-:W-:Y:S01]  /*34c0*/  HMMA.16816.F32 R100, R4.reuse, R58, R44 ;  /* 0x0000003a0464723c */ /* 0x040fe2000000182c */
[----:B------:R-:W-:Y:S04]  /*34d0*/  LDSM.16.M88.4 R56, [R219+0x6000] ;  /* 0x00600000db38783b */ /* 0x000fe80000000200 */
[----:B------:R-:W-:Y:S03]  /*34e0*/  LDSM.16.M88.4 R44, [R236] ;  /* 0x00000000ec2c783b */ /* 0x000fe60000000200 */
[C---:B------:R-:W-:Y:S01]  /*34f0*/  HMMA.16816.F32 R112, R4.reuse, R52, R40 ;  /* 0x000000340470723c */ /* 0x040fe20000001828 */
[----:B------:R-:W-:Y:S07]  /*3500*/  LDSM.16.M88.4 R40, [R235] ;  /* 0x00000000eb28783b */ /* 0x000fee0000000200 */
[C---:B------:R-:W-:Y:S01]  /*3510*/  HMMA.16816.F32 R108, R4.reuse, R54, R36 ;  /* 0x00000036046c723c */ /* 0x040fe20000001824 */
[----:B------:R-:W1:Y:S07]  /*3520*/  LDSM.16.M88.4 R52, [R238] ;  /* 0x00000000ee34783b */ /* 0x000e6e0000000200 */
[C---:B--2---:R-:W-:Y:S08]  /*3530*/  HMMA.16816.F32 R92, R4.reuse, R72, R60 ;  /* 0x00000048045c723c */ /* 0x044ff0000000183c */
[C---:B------:R-:W-:Y:S01]  /*3540*/  HMMA.16816.F32 R84, R4.reuse, R74, R68 ;  /* 0x0000004a0454723c */ /* 0x040fe20000001844 */
[----:B------:R-:W-:Y:S04]  /*3550*/  LDSM.16.M88.4 R72, [R216+0x9000] ;  /* 0x00900000d848783b */ /* 0x000fe80000000200 */
[----:B------:R-:W-:Y:S03]  /*3560*/  LDSM.16.M88.4 R68, [R234] ;  /* 0x00000000ea44783b */ /* 0x000fe60000000200 */
[----:B------:R-:W-:Y:S01]  /*3570*/  HMMA.16816.F32 R124, R4, R80, R16 ;  /* 0x00000050047c723c */ /* 0x000fe20000001810 */
[----:B------:R-:W2:Y:S07]  /*3580*/  LDSM.16.M88.4 R16, [R223+0xc000] ;  /* 0x00c00000df10783b */ /* 0x000eae0000000200 */
[C---:B---3--:R-:W-:Y:S08]  /*3590*/  HMMA.16816.F32 R4, R24.reuse, R32, R8 ;  /* 0x000000201804723c */ /* 0x048ff00000001808 */
[----:B------:R-:W-:Y:S01]  /*35a0*/  HMMA.16816.F32 R8, R24, R34, R12 ;  /* 0x000000221808723c */ /* 0x000fe2000000180c */
[----:B------:R-:W-:Y:S07]  /*35b0*/  LDSM.16.M88.4 R12, [R224+0xc000] ;  /* 0x00c00000e00c783b */ /* 0x000fee0000000200 */
[C---:B----4-:R-:W-:Y:S08]  /*35c0*/  HMMA.16816.F32 R60, R28.reuse, R48, R112 ;  /* 0x000000301c3c723c */ /* 0x050ff00000001870 */
[C---:B------:R-:W-:Y:S01]  /*35d0*/  HMMA.16816.F32 R80, R28.reuse, R50, R108 ;  /* 0x000000321c50723c */ /* 0x040fe2000000186c */
[----:B------:R-:W3:Y:S07]  /*35e0*/  LDSM.16.M88.4 R48, [R222+0x7800] ;  /* 0x00780000de30783b */ /* 0x000eee0000000200 */
[----:B-1----:R-:W-:Y:S01]  /*35f0*/  HMMA.16816.F32 R36, R28, R52, R76 ;  /* 0x000000341c24723c */ /* 0x002fe2000000184c */
[----:B------:R-:W1:Y:S07]  /*3600*/  LDSM.16.M88.4 R76, [R222+0x7000] ;  /* 0x00700000de4c783b */ /* 0x000e6e0000000200 */
[C---:B------:R-:W-:Y:S08]  /*3610*/  HMMA.16816.F32 R4, R20.reuse, R56, R4 ;  /* 0x000000381404723c */ /* 0x040ff00000001804 */
[----:B------:R-:W-:Y:S01]  /*3620*/  HMMA.16816.F32 R32, R20, R58, R8 ;  /* 0x0000003a1420723c */ /* 0x000fe20000001808 */
[----:B------:R-:W-:Y:S07]  /*3630*/  LDSM.16.M88.4 R8, [R226+0xc000] ;  /* 0x00c00000e208783b */ /* 0x000fee0000000200 */
[----:B------:R-:W-:Y:S08]  /*3640*/  HMMA.16816.F32 R116, R28, R44, R104 ;  /* 0x0000002c1c74723c */ /* 0x000ff00000001868 */
[----:B------:R-:W-:Y:S08]  /*3650*/  HMMA.16816.F32 R36, R24, R64, R36 ;  /* 0x000000401824723c */ /* 0x000ff00000001824 */
[C---:B--2---:R-:W-:Y:S08]  /*3660*/  HMMA.16816.F32 R4, R16.reuse, R72, R4 ;  /* 0x000000481004723c */ /* 0x044ff00000001804 */
[----:B------:R-:W-:Y:S08]  /*3670*/  HMMA.16816.F32 R32, R16, R74, R32 ;  /* 0x0000004a1020723c */ /* 0x000ff00000001820 */
[----:B------:R-:W-:Y:S08]  /*3680*/  HMMA.16816.F32 R52, R28, R54, R100 ;  /* 0x000000361c34723c */ /* 0x000ff00000001864 */
[----:B---3--:R-:W-:Y:S01]  /*3690*/  HMMA.16816.F32 R72, R24, R48, R116 ;  /* 0x000000301848723c */ /* 0x008fe20000001874 */
[----:B------:R-:W2:Y:S07]  /*36a0*/  LDL R119, [R1+0x18] ;  /* 0x0000180001777983 */ /* 0x000eae0000100800 */
[C---:B------:R-:W-:Y:S01]  /*36b0*/  HMMA.16816.F32 R108, R28.reuse, R46, R96 ;  /* 0x0000002e1c6c723c */ /* 0x040fe20000001860 */
[----:B------:R-:W3:Y:S04]  /*36c0*/  LDSM.16.M88.4 R44, [R222+0x8000] ;  /* 0x00800000de2c783b */ /* 0x000ee80000000200 */
[----:B------:R-:W-:Y:S03]  /*36d0*/  LDSM.16.M88.4 R96, [R222+0x8800] ;  /* 0x00880000de60783b */ /* 0x000fe60000000200 */
[C---:B------:R-:W-:Y:S01]  /*36e0*/  HMMA.16816.F32 R56, R28.reuse, R68, R124 ;  /* 0x000000441c38723c */ /* 0x040fe2000000187c */
[----:B------:R-:W4:Y:S07]  /*36f0*/  LDSM.16.M88.4 R124, [R216+0x9800] ;  /* 0x00980000d87c783b */ /* 0x000f2e0000000200 */
[C---:B------:R-:W-:Y:S01]  /*3700*/  HMMA.16816.F32 R104, R28.reuse, R40, R92 ;  /* 0x000000281c68723c */ /* 0x040fe2000000185c */
[----:B------:R-:W-:Y:S07]  /*3710*/  LDSM.16.M88.4 R92, [R219+0x8000] ;  /* 0x00800000db5c783b */ /* 0x000fee0000000200 */
[----:B------:R-:W-:Y:S01]  /*3720*/  HMMA.16816.F32 R100, R28, R42, R84 ;  /* 0x0000002a1c64723c */ /* 0x000fe20000001854 */
[----:B------:R-:W-:Y:S07]  /*3730*/  LDSM.16.M88.4 R84, [R219+0x7800] ;  /* 0x00780000db54783b */ /* 0x000fee0000000200 */
[----:B------:R-:W-:Y:S08]  /*3740*/  HMMA.16816.F32 R36, R20, R132, R36 ;  /* 0x000000841424723c */ /* 0x000ff00000001824 */
[----:B------:R-:W-:Y:S01]  /*3750*/  HMMA.16816.F32 R40, R24, R66, R52 ;  /* 0x000000421828723c */ /* 0x000fe20000001834 */
[----:B------:R-:W5:Y:S07]  /*3760*/  LDSM.16.M88.4 R52, [R219+0x7000] ;  /* 0x00700000db34783b */ /* 0x000f6e0000000200 */
[----:B------:R-:W-:Y:S01]  /*3770*/  HMMA.16816.F32 R112, R28, R70, R120 ;  /* 0x000000461c70723c */ /* 0x000fe20000001878 */
[----:B------:R-:W4:Y:S07]  /*3780*/  LDSM.16.M88.4 R120, [R219+0x8800] ;  /* 0x00880000db78783b */ /* 0x000f2e0000000200 */
[----:B------:R-:W-:Y:S01]  /*3790*/  HMMA.16816.F32 R28, R12, R140, R4 ;  /* 0x0000008c0c1c723c */ /* 0x000fe20000001804 */
[----:B------:R-:W4:Y:S07]  /*37a0*/  LDSM.16.M88.4 R4, [R225+0xc000] ;  /* 0x00c00000e104783b */ /* 0x000f2e0000000200 */
[C---:B-1----:R-:W-:Y:S08]  /*37b0*/  HMMA.16816.F32 R88, R24.reuse, R76, R60 ;  /* 0x0000004c1858723c */ /* 0x042ff0000000183c */
[C---:B------:R-:W-:Y:S01]  /*37c0*/  HMMA.16816.F32 R64, R24.reuse, R78, R80 ;  /* 0x0000004e1840723c */ /* 0x040fe20000001850 */
[----:B------:R-:W1:Y:S07]  /*37d0*/  LDSM.16.M88.4 R80, [R216+0xa000] ;  /* 0x00a00000d850783b */ /* 0x000e6e0000000200 */
[C---:B---3--:R-:W-:Y:S08]  /*37e0*/  HMMA.16816.F32 R68, R24.reuse, R44, R104 ;  /* 0x0000002c1844723c */ /* 0x048ff00000001868 */
[C---:B------:R-:W-:Y:S01]  /*37f0*/  HMMA.16816.F32 R60, R24.reuse, R46, R100 ;  /* 0x0000002e183c723c */ /* 0x040fe20000001864 */
[----:B------:R-:W-:Y:S07]  /*3800*/  LDSM.16.M88.4 R100, [R216+0xa800] ;  /* 0x00a80000d864783b */ /* 0x000fee0000000200 */
[----:B------:R-:W-:Y:S08]  /*3810*/  HMMA.16816.F32 R76, R24, R50, R108 ;  /* 0x00000032184c723c */ /* 0x000ff0000000186c */
[----:B----4-:R-:W-:Y:S08]  /*3820*/  HMMA.16816.F32 R44, R16, R124, R36 ;  /* 0x0000007c102c723c */ /* 0x010ff00000001824 */
[----:B------:R-:W-:Y:S08]  /*3830*/  HMMA.16816.F32 R48, R20, R134, R40 ;  /* 0x000000861430723c */ /* 0x000ff00000001828 */
[----:B------:R-:W-:Y:S08]  /*3840*/  HMMA.16816.F32 R56, R24, R96, R56 ;  /* 0x000000601838723c */ /* 0x000ff00000001838 */
[----:B------:R-:W-:Y:S08]  /*3850*/  HMMA.16816.F32 R40, R12, R142, R32 ;  /* 0x0000008e0c28723c */ /* 0x000ff00000001820 */
[----:B------:R-:W-:Y:S08]  /*3860*/  HMMA.16816.F32 R32, R8, R144, R28 ;  /* 0x000000900820723c */ /* 0x000ff0000000181c */
[----:B------:R-:W-:Y:S01]  /*3870*/  HMMA.16816.F32 R28, R24, R98, R112 ;  /* 0x00000062181c723c */ /* 0x000fe20000001870 */
[----:B------:R-:W3:Y:S07]  /*3880*/  LDSM.16.M88.4 R96, [R222+0x9800] ;  /* 0x00980000de60783b */ /* 0x000eee0000000200 */
[----:B-----5:R-:W-:Y:S08]  /*3890*/  HMMA.16816.F32 R24, R20, R52, R88 ;  /* 0x000000341418723c */ /* 0x020ff00000001858 */
[----:B------:R-:W-:Y:S08]  /*38a0*/  HMMA.16816.F32 R44, R12, R128, R44 ;  /* 0x000000800c2c723c */ /* 0x000ff0000000182c */
[----:B------:R-:W-:Y:S08]  /*38b0*/  HMMA.16816.F32 R48, R16, R126, R48 ;  /* 0x0000007e1030723c */ /* 0x000ff00000001830 */
[C---:B------:R-:W-:Y:S01]  /*38c0*/  HMMA.16816.F32 R36, R20.reuse, R54, R64 ;  /* 0x000000361424723c */ /* 0x040fe20000001840 */
[----:B------:R-:W-:Y:S07]  /*38d0*/  LDSM.16.M88.4 R64, [R219+0x9800] ;  /* 0x00980000db40783b */ /* 0x000fee0000000200 */
[C---:B------:R-:W-:Y:S08]  /*38e0*/  HMMA.16816.F32 R52, R20.reuse, R84, R72 ;  /* 0x000000541434723c */ /* 0x040ff00000001848 */
[C---:B------:R-:W-:Y:S08]  /*38f0*/  HMMA.16816.F32 R76, R20.reuse, R86, R76 ;  /* 0x00000056144c723c */ /* 0x040ff0000000184c */
[C---:B------:R-:W-:Y:S08]  /*3900*/  HMMA.16816.F32 R88, R20.reuse, R120, R56 ;  /* 0x000000781458723c */ /* 0x040ff00000001838 */
[----:B------:R-:W-:Y:S01]  /*3910*/  HMMA.16816.F32 R84, R20, R92, R68 ;  /* 0x0000005c1454723c */ /* 0x000fe20000001844 */
[----:B------:R-:W4:Y:S07]  /*3920*/  LDSM.16.M88.4 R68, [R231] ;  /* 0x00000000e744783b */ /* 0x000f2e0000000200 */
[----:B------:R-:W-:Y:S08]  /*3930*/  HMMA.16816.F32 R56, R4, R136, R32 ;  /* 0x000000880438723c */ /* 0x000ff00000001820 */
[----:B------:R-:W-:Y:S08]  /*3940*/  HMMA.16816.F32 R32, R8, R146, R40 ;  /* 0x000000920820723c */ /* 0x000ff00000001828 */
[C---:B------:R-:W-:Y:S01]  /*3950*/  HMMA.16816.F32 R92, R20.reuse, R94, R60 ;  /* 0x0000005e145c723c */ /* 0x040fe2000000183c */
[----:B------:R-:W-:Y:S07]  /*3960*/  LDSM.16.M88.4 R60, [R219+0xa000] ;  /* 0x00a00000db3c783b */ /* 0x000fee0000000200 */
[----:B------:R-:W-:Y:S08]  /*3970*/  HMMA.16816.F32 R120, R20, R122, R28 ;  /* 0x0000007a1478723c */ /* 0x000ff0000000181c */
[----:B-1----:R-:W-:Y:S08]  /*3980*/  HMMA.16816.F32 R24, R16, R80, R24 ;  /* 0x000000501018723c */ /* 0x002ff00000001818 */
[----:B---3--:R-:W-:Y:S01]  /*3990*/  HMMA.16816.F32 R20, R8, R96, R44 ;  /* 0x000000600814723c */ /* 0x008fe2000000182c */
[----:B------:R-:W-:Y:S07]  /*39a0*/  LDSM.16.M88.4 R44, [R222+0xa000] ;  /* 0x00a00000de2c783b */ /* 0x000fee0000000200 */
[----:B------:R-:W-:Y:S01]  /*39b0*/  HMMA.16816.F32 R28, R12, R130, R48 ;  /* 0x000000820c1c723c */ /* 0x000fe20000001830 */
[----:B------:R-:W-:Y:S01]  /*39c0*/  FMUL.FTZ R0, R56, c[0x0][0x320] ;  /* 0x0000c80038007a20 */ /* 0x000fe20000410000 */
[----:B------:R-:W1:Y:S06]  /*39d0*/  LDSM.16.M88.4 R48, [R216+0xb000] ;  /* 0x00b00000d830783b */ /* 0x000e6c0000000200 */
[----:B------:R-:W-:Y:S01]  /*39e0*/  HMMA.16816.F32 R32, R4, R138, R32 ;  /* 0x0000008a0420723c */ /* 0x000fe20000001820 */
[----:B------:R3:W1:Y:S07]  /*39f0*/  MUFU.TANH R105, R0 ;  /* 0x0000000000697308 */ /* 0x00066e0000002400 */
[----:B------:R-:W-:Y:S01]  /*3a00*/  HMMA.16816.F32 R36, R16, R82, R36 ;  /* 0x000000521024723c */ /* 0x000fe20000001824 */
[----:B---3--:R-:W-:-:S07]  /*3a10*/  FMUL.FTZ R0, R57, c[0x0][0x320] ;  /* 0x0000c80039007a20 */ /* 0x008fce0000410000 */
[----:B------:R-:W-:Y:S01]  /*3a20*/  HMMA.16816.F32 R72, R16, R100, R52 ;  /* 0x000000641048723c */ /* 0x000fe20000001834 */
[----:B------:R-:W3:Y:S01]  /*3a30*/  LDSM.16.M88.4 R52, [R230] ;  /* 0x00000000e634783b */ /* 0x000ee20000000200 */
[----:B------:R5:W1:Y:S06]  /*3a40*/  MUFU.TANH R104, R0 ;  /* 0x0000000000687308 */ /* 0x000a6c0000002400 */
[----:B----4-:R-:W-:Y:S08]  /*3a50*/  HMMA.16816.F32 R24, R12, R68, R24 ;  /* 0x000000440c18723c */ /* 0x010ff00000001818 */
[----:B------:R-:W-:Y:S01]  /*3a60*/  HMMA.16816.F32 R76, R16, R102, R76 ;  /* 0x00000066104c723c */ /* 0x000fe2000000184c */
[----:B-----5:R-:W-:-:S04]  /*3a70*/  FMUL.FTZ R0, R58, c[0x0][0x320] ;  /* 0x0000c8003a007a20 */ /* 0x020fc80000410000 */
[----:B------:R4:W1:Y:S03]  /*3a80*/  MUFU.TANH R103, R0 ;  /* 0x0000000000677308 */ /* 0x0008660000002400 */
[----:B------:R-:W-:Y:S08]  /*3a90*/  HMMA.16816.F32 R40, R4, R64, R20 ;  /* 0x000000400428723c */ /* 0x000ff00000001814 */
[----:B------:R-:W-:Y:S01]  /*3aa0*/  HMMA.16816.F32 R20, R8, R98, R28 ;  /* 0x000000620814723c */ /* 0x000fe2000000181c */
[----:B----4-:R-:W-:-:S07]  /*3ab0*/  FMUL.FTZ R0, R59, c[0x0][0x320] ;  /* 0x0000c8003b007a20 */ /* 0x010fce0000410000 */
[----:B------:R-:W-:Y:S01]  /*3ac0*/  HMMA.16816.F32 R36, R12, R70, R36 ;  /* 0x000000460c24723c */ /* 0x000fe20000001824 */
[----:B------:R-:W4:Y:S01]  /*3ad0*/  LDSM.16.M88.4 R56, [R222+0xa800] ;  /* 0x00a80000de38783b */ /* 0x000f220000000200 */
[----:B------:R5:W1:Y:S03]  /*3ae0*/  MUFU.TANH R102, R0 ;  /* 0x0000000000667308 */ /* 0x000a660000002400 */
[----:B------:R-:W2:Y:S01]  /*3af0*/  LDSM.16.M88.4 R68, [R216+0xb800] ;  /* 0x00b80000d844783b */ /* 0x000ea20000000200 */
[----:B-----5:R-:W-:-:S04]  /*3b00*/  FMUL.FTZ R0, R32, c[0x0][0x320] ;  /* 0x0000c80020007a20 */ /* 0x020fc80000410000 */
[----:B------:R5:W1:Y:S06]  /*3b10*/  MUFU.TANH R100, R0 ;  /* 0x0000000000647308 */ /* 0x000a6c0000002400 */
[----:B------:R-:W-:Y:S01]  /*3b20*/  HMMA.16816.F32 R20, R4, R66, R20 ;  /* 0x000000420414723c */ /* 0x000fe20000001814 */
[----:B-----5:R-:W-:-:S04]  /*3b30*/  FMUL.FTZ R0, R33, c[0x0][0x320] ;  /* 0x0000c80021007a20 */ /* 0x020fc80000410000 */
[----:B------:R5:W2:Y:S03]  /*3b40*/  MUFU.TANH R98, R0 ;  /* 0x0000000000627308 */ /* 0x000aa60000002400 */
[----:B-1----:R-:W-:Y:S01]  /*3b50*/  HMMA.16816.F32 R80, R16, R48, R84 ;  /* 0x000000301050723c */ /* 0x002fe20000001854 */
[----:B-----5:R-:W-:-:S04]  /*3b60*/  FMUL.FTZ R0, R34, c[0x0][0x320] ;  /* 0x0000c80022007a20 */ /* 0x020fc80000410000 */
[----:B------:R1:W1:Y:S03]  /*3b70*/  MUFU.TANH R101, R0 ;  /* 0x0000000000657308 */ /* 0x0002660000002400 */
[----:B---3--:R-:W-:Y:S01]  /*3b80*/  HMMA.16816.F32 R28, R12, R52, R72 ;  /* 0x000000340c1c723c */ /* 0x008fe20000001848 */
[----:B-1----:R-:W-:-:S07]  /*3b90*/  FMUL.FTZ R0, R35, c[0x0][0x320] ;  /* 0x0000c80023007a20 */ /* 0x002fce0000410000 */
[----:B------:R-:W-:Y:S01]  /*3ba0*/  HMMA.16816.F32 R32, R8, R44, R24 ;  /* 0x0000002c0820723c */ /* 0x000fe20000001818 */
[----:B------:R1:W3:Y:S02]  /*3bb0*/  MUFU.TANH R99, R0 ;  /* 0x0000000000637308 */ /* 0x0002e40000002400 */
[----:B-1----:R-:W-:-:S06]  /*3bc0*/  FMUL.FTZ R0, R40, c[0x0][0x320] ;  /* 0x0000c80028007a20 */ /* 0x002fcc0000410000 */
[----:B------:R1:W1:Y:S01]  /*3bd0*/  MUFU.TANH R87, R0 ;  /* 0x0000000000577308 */ /* 0x0002620000002400 */
[----:B------:R-:W-:Y:S01]  /*3be0*/  HMMA.16816.F32 R24, R8, R46, R36 ;  /* 0x0000002e0818723c */ /* 0x000fe20000001824 */
[----:B------:R-:W-:Y:S01]  /*3bf0*/  LDSM.16.M88.4 R44, [R229] ;  /* 0x00000000e52c783b */ /* 0x000fe20000000200 */
[----:B-1----:R-:W-:-:S05]  /*3c00*/  FMUL.FTZ R0, R41, c[0x0][0x320] ;  /* 0x0000c80029007a20 */ /* 0x002fca0000410000 */
[----:B------:R1:W1:Y:S01]  /*3c10*/  MUFU.TANH R86, R0 ;  /* 0x0000000000567308 */ /* 0x0002620000002400 */
[----:B------:R-:W-:Y:S01]  /*3c20*/  HMMA.16816.F32 R36, R12, R54, R76 ;  /* 0x000000360c24723c */ /* 0x000fe2000000184c */
[----:B------:R-:W5:Y:S01]  /*3c30*/  LDSM.16.M88.4 R52, [R219+0xa800] ;  /* 0x00a80000db34783b */ /* 0x000f620000000200 */
[----:B-1----:R-:W-:-:S05]  /*3c40*/  FMUL.FTZ R0, R42, c[0x0][0x320] ;  /* 0x0000c8002a007a20 */ /* 0x002fca0000410000 */
[----:B------:R1:W1:Y:S02]  /*3c50*/  MUFU.TANH R97, R0 ;  /* 0x0000000000617308 */ /* 0x0002640000002400 */
[----:B-1----:R-:W-:Y:S02]  /*3c60*/  FMUL.FTZ R0, R43, c[0x0][0x320] ;  /* 0x0000c8002b007a20 */ /* 0x002fe40000410000 */
[----:B------:R-:W-:Y:S04]  /*3c70*/  HMMA.16816.F32 R40, R4, R60, R32 ;  /* 0x0000003c0428723c */ /* 0x000fe80000001820 */
[----:B------:R1:W1:Y:S02]  /*3c80*/  MUFU.TANH R96, R0 ;  /* 0x0000000000607308 */ /* 0x0002640000002400 */
[----:B-1----:R-:W-:-:S06]  /*3c90*/  FMUL.FTZ R0, R20, c[0x0][0x320] ;  /* 0x0000c80014007a20 */ /* 0x002fcc0000410000 */
[----:B------:R1:W1:Y:S01]  /*3ca0*/  MUFU.TANH R85, R0 ;  /* 0x0000000000557308 */ /* 0x0002620000002400 */
[----:B----4-:R-:W-:Y:S01]  /*3cb0*/  HMMA.16816.F32 R32, R8, R56, R28 ;  /* 0x000000380820723c */ /* 0x010fe2000000181c */
[----:B-1----:R-:W-:-:S06]  /*3cc0*/  FMUL.FTZ R0, R21, c[0x0][0x320] ;  /* 0x0000c80015007a20 */ /* 0x002fcc0000410000 */
[----:B------:R1:W4:Y:S02]  /*3cd0*/  MUFU.TANH R84, R0 ;  /* 0x0000000000547308 */ /* 0x0003240000002400 */
[----:B-1----:R-:W-:-:S06]  /*3ce0*/  FMUL.FTZ R0, R22, c[0x0][0x320] ;  /* 0x0000c80016007a20 */ /* 0x002fcc0000410000 */
[----:B------:R1:W1:Y:S02]  /*3cf0*/  MUFU.TANH R77, R0 ;  /* 0x00000000004d7308 */ /* 0x0002640000002400 */
[----:B-1----:R-:W-:Y:S02]  /*3d00*/  FMUL.FTZ R0, R23, c[0x0][0x320] ;  /* 0x0000c80017007a20 */ /* 0x002fe40000410000 */
[----:B------:R-:W-:Y:S01]  /*3d10*/  HMMA.16816.F32 R20, R4, R62, R24 ;  /* 0x0000003e0414723c */ /* 0x000fe20000001818 */
[----:B------:R-:W1:Y:S03]  /*3d20*/  LDSM.16.M88.4 R60, [R222+0xb000] ;  /* 0x00b00000de3c783b */ /* 0x000e660000000200 */
[----:B------:R2:W1:Y:S04]  /*3d30*/  MUFU.TANH R76, R0 ;  /* 0x00000000004c7308 */ /* 0x0004680000002400 */
[----:B------:R-:W-:Y:S01]  /*3d40*/  HMMA.16816.F32 R24, R8, R58, R36 ;  /* 0x0000003a0818723c */ /* 0x000fe20000001824 */
[----:B------:R-:W1:Y:S01]  /*3d50*/  LDSM.16.M88.4 R56, [R228] ;  /* 0x00000000e438783b */ /* 0x000e620000000200 */
[----:B--2---:R-:W-:-:S04]  /*3d60*/  FMUL.FTZ R0, R40, c[0x0][0x320] ;  /* 0x0000c80028007a20 */ /* 0x004fc80000410000 */
[----:B------:R2:W1:Y:S02]  /*3d70*/  MUFU.TANH R73, R0 ;  /* 0x0000000000497308 */ /* 0x0004640000002400 */
[C---:B------:R-:W-:Y:S08]  /*3d80*/  HMMA.16816.F32 R48, R16.reuse, R50, R92 ;  /* 0x000000321030723c */ /* 0x040ff0000000185c */
[----:B------:R-:W-:Y:S01]  /*3d90*/  HMMA.16816.F32 R64, R16, R68, R88 ;  /* 0x000000441040723c */ /* 0x000fe20000001858 */
[----:B--2---:R-:W-:-:S04]  /*3da0*/  FMUL.FTZ R0, R41, c[0x0][0x320] ;  /* 0x0000c80029007a20 */ /* 0x004fc80000410000 */
[----:B------:R2:W1:Y:S03]  /*3db0*/  MUFU.TANH R72, R0 ;  /* 0x0000000000487308 */ /* 0x0004660000002400 */
[----:B-----5:R-:W-:Y:S08]  /*3dc0*/  HMMA.16816.F32 R36, R4, R52, R32 ;  /* 0x000000340424723c */ /* 0x020ff00000001820 */
[----:B------:R-:W-:Y:S01]  /*3dd0*/  HMMA.16816.F32 R16, R16, R70, R120 ;  /* 0x000000461010723c */ /* 0x000fe20000001878 */
[----:B--2---:R-:W-:-:S07]  /*3de0*/  FMUL.FTZ R0, R42, c[0x0][0x320] ;  /* 0x0000c8002a007a20 */ /* 0x004fce0000410000 */
[----:B------:R-:W-:Y:S01]  /*3df0*/  HMMA.16816.F32 R28, R12, R44, R80 ;  /* 0x0000002c0c1c723c */ /* 0x000fe20000001850 */
[----:B------:R2:W1:Y:S02]  /*3e00*/  MUFU.TANH R75, R0 ;  /* 0x00000000004b7308 */ /* 0x0004640000002400 */
[----:B--2---:R-:W-:Y:S02]  /*3e10*/  FMUL.FTZ R0, R43, c[0x0][0x320] ;  /* 0x0000c8002b007a20 */ /* 0x004fe40000410000 */
[----:B------:R-:W2:Y:S04]  /*3e20*/  LDSM.16.M88.4 R40, [R222+0xb800] ;  /* 0x00b80000de28783b */ /* 0x000ea80000000200 */
[----:B------:R5:W1:Y:S02]  /*3e30*/  MUFU.TANH R74, R0 ;  /* 0x00000000004a7308 */ /* 0x000a640000002400 */
[----:B-----5:R-:W-:-:S06]  /*3e40*/  FMUL.FTZ R0, R20, c[0x0][0x320] ;  /* 0x0000c80014007a20 */ /* 0x020fcc0000410000 */
[----:B------:R5:W1:Y:S01]  /*3e50*/  MUFU.TANH R68, R0 ;  /* 0x0000000000447308 */ /* 0x000a620000002400 */
[----:B------:R-:W-:Y:S01]  /*3e60*/  HMMA.16816.F32 R32, R12, R46, R48 ;  /* 0x0000002e0c20723c */ /* 0x000fe20000001830 */
[----:B------:R-:W-:Y:S01]  /*3e70*/  FMUL.FTZ R37, R37, c[0x0][0x320] ;  /* 0x0000c80025257a20 */ /* 0x000fe20000410000 */
[----:B------:R-:W2:Y:S01]  /*3e80*/  LDSM.16.M88.4 R44, [R219+0xb000] ;  /* 0x00b00000db2c783b */ /* 0x000ea20000000200 */
[----:B-----5:R-:W-:-:S04]  /*3e90*/  FMUL.FTZ R0, R21, c[0x0][0x320] ;  /* 0x0000c80015007a20 */ /* 0x020fc80000410000 */
[----:B------:R5:W2:Y:S01]  /*3ea0*/  MUFU.TANH R52, R0 ;  /* 0x0000000000347308 */ /* 0x000aa20000002400 */
[----:B------:R-:W-:Y:S02]  /*3eb0*/  FMUL.FTZ R38, R38, c[0x0][0x320] ;  /* 0x0000c80026267a20 */ /* 0x000fe40000410000 */
[----:B------:R-:W-:Y:S01]  /*3ec0*/  FMUL.FTZ R39, R39, c[0x0][0x320] ;  /* 0x0000c80027277a20 */ /* 0x000fe20000410000 */
[----:B-1----:R-:W-:Y:S01]  /*3ed0*/  HMMA.16816.F32 R28, R8, R60, R28 ;  /* 0x0000003c081c723c */ /* 0x002fe2000000181c */
[----:B-----5:R-:W-:-:S04]  /*3ee0*/  FMUL.FTZ R0, R22, c[0x0][0x320] ;  /* 0x0000c80016007a20 */ /* 0x020fc80000410000 */
[----:B------:R1:W1:Y:S08]  /*3ef0*/  MUFU.TANH R69, R0 ;  /* 0x0000000000457308 */ /* 0x0002700000002400 */
[----:B------:R-:W2:Y:S01]  /*3f00*/  MUFU.TANH R48, R37 ;  /* 0x0000002500307308 */ /* 0x000ea20000002400 */
[----:B-1----:R-:W-:Y:S02]  /*3f10*/  FMUL.FTZ R0, R23, c[0x0][0x320] ;  /* 0x0000c80017007a20 */ /* 0x002fe40000410000 */
[C---:B------:R-:W-:Y:S05]  /*3f20*/  HMMA.16816.F32 R20, R12.reuse, R56, R64 ;  /* 0x000000380c14723c */ /* 0x040fea0000001840 */
[----:B------:R-:W1:Y:S03]  /*3f30*/  MUFU.TANH R53, R38 ;  /* 0x0000002600357308 */ /* 0x000e660000002400 */
[----:B------:R-:W-:Y:S05]  /*3f40*/  HMMA.16816.F32 R12, R12, R58, R16 ;  /* 0x0000003a0c0c723c */ /* 0x000fea0000001810 */
[----:B------:R5:W1:Y:S08]  /*3f50*/  MUFU.TANH R60, R0 ;  /* 0x00000000003c7308 */ /* 0x000a700000002400 */
[----:B------:R1:W1:Y:S01]  /*3f60*/  MUFU.TANH R51, R39 ;  /* 0x0000002700337308 */ /* 0x0002620000002400 */
[----:B-----5:R-:W-:-:S02]  /*3f70*/  FMUL.FTZ R0, R36, c[0x0][0x320] ;  /* 0x0000c80024007a20 */ /* 0x020fc40000410000 */
[----:B-1----:R-:W1:Y:S01]  /*3f80*/  LDSM.16.M88.4 R36, [R219+0xb800] ;  /* 0x00b80000db24783b */ /* 0x002e620000000200 */
[C---:B------:R-:W-:Y:S08]  /*3f90*/  HMMA.16816.F32 R32, R8.reuse, R62, R32 ;  /* 0x0000003e0820723c */ /* 0x040ff00000001820 */
[----:B--2---:R-:W-:Y:S08]  /*3fa0*/  HMMA.16816.F32 R16, R8, R40, R20 ;  /* 0x000000280810723c */ /* 0x004ff00000001814 */
[C---:B------:R-:W-:Y:S08]  /*3fb0*/  HMMA.16816.F32 R24, R4.reuse, R54, R24 ;  /* 0x000000360418723c */ /* 0x040ff00000001818 */
[----:B------:R-:W-:Y:S01]  /*3fc0*/  HMMA.16816.F32 R28, R4, R44, R28 ;  /* 0x0000002c041c723c */ /* 0x000fe2000000181c */
[----:B------:R-:W-:Y:S01]  /*3fd0*/  ISETP.GT.AND P0, PT, R148, R119, PT ;  /* 0x000000779400720c */ /* 0x000fe20003f04270 */
[----:B------:R2:W1:Y:S01]  /*3fe0*/  MUFU.TANH R49, R0 ;  /* 0x0000000000317308 */ /* 0x0004620000002400 */
[----:B------:R-:W-:-:S05]  /*3ff0*/  DEPBAR.LE SB0, 0x0 ;  /* 0x000080000000791a */ /* 0x000fca0000000000 */
[----:B------:R-:W-:Y:S08]  /*4000*/  HMMA.16816.F32 R8, R8, R42, R12 ;  /* 0x0000002a0808723c */ /* 0x000ff0000000180c */
[C---:B------:R-:W-:Y:S08]  /*4010*/  HMMA.16816.F32 R20, R4.reuse, R46, R32 ;  /* 0x0000002e0414723c */ /* 0x040ff00000001820 */
[C---:B-1----:R-:W-:Y:S08]  /*4020*/  HMMA.16816.F32 R12, R4.reuse, R36, R16 ;  /* 0x00000024040c723c */ /* 0x042ff00000001810 */
        /* <DEDUP_REMOVED lines=20> */
[----:B------:R-:W-:Y:S01]  /*4170*/  FMUL.FTZ R7, R7, c[0x0][0x320] ;  /* 0x0000c80007077a20 */ /* 0x000fe20000410000 */
[----:B------:R2:W1:Y:S08]  /*4180*/  MUFU.TANH R44, R25 ;  /* 0x00000019002c7308 */ /* 0x0004700000002400 */
        /* <DEDUP_REMOVED lines=20> */
[----:B------:R-:W-:Y:S06]  /*42d0*/  BAR.SYNC.DEFER_BLOCKING 0x0 ;  /* 0x0000000000007b1d */ /* 0x000fec0000010000 */
[----:B------:R-:W-:Y:S05]  /*42e0*/  @!P0 BRA `(.L_x_2165) ;  /* 0x0000029000008947 */ /* 0x000fea0003800000 */
[----:B--234-:R-:W-:Y:S01]  /*42f0*/  IADD3 R0, R156, -0x2, RZ ;  /* 0xfffffffe9c007810 */ /* 0x01cfe20007ffe0ff */
[----:B------:R-:W-:Y:S01]  /*4300*/  IMAD.SHL.U32 R7, R152, 0x40, RZ ;  /* 0x0000004098077824 */ /* 0x000fe200078e00ff */
[----:B------:R-:W-:-:S02]  /*4310*/  ISETP.GE.AND P5, PT, R154, c[0x0][0x1d4], PT ;  /* 0x000075009a007a0c */ /* 0x000fc40003fa6270 */
[----:B------:R-:W-:Y:S01]  /*4320*/  SHF.R.S32.HI R2, RZ, 0x1f, R0 ;  /* 0x0000001fff027819 */ /* 0x000fe20000011400 */
[----:B------:R-:W-:Y:S01]  /*4330*/  IMAD.WIDE.U32 R4, R0, c[0x0][0x1e0], RZ ;  /* 0x0000780000047a25 */ /* 0x000fe200078e00ff */
[C---:B------:R-:W-:Y:S02]  /*4340*/  LOP3.LUT P3, RZ, R157.reuse, 0x2, RZ, 0xc0, !PT ;  /* 0x000000029dff7812 */ /* 0x040fe4000786c0ff */
[----:B------:R-:W-:Y:S01]  /*4350*/  LOP3.LUT P4, RZ, R157, 0x1, RZ, 0xc0, !PT ;  /* 0x000000019dff7812 */ /* 0x000fe2000788c0ff */
[----:B------:R-:W-:-:S04]  /*4360*/  IMAD R2, R2, c[0x0][0x1e0], RZ ;  /* 0x0000780002027a24 */ /* 0x000fc800078e02ff */
[----:B------:R-:W-:-:S04]  /*4370*/  IMAD R0, R0, c[0x0][0x1e4], R2 ;  /* 0x0000790000007a24 */ /* 0x000fc800078e0202 */
[----:B------:R-:W-:Y:S02]  /*4380*/  IMAD.IADD R0, R5, 0x1, R0 ;  /* 0x0000000105007824 */ /* 0x000fe400078e0200 */
[----:B------:R-:W-:-:S04]  /*4390*/  IMAD.WIDE.U32 R4, R4, 0x60, R150 ;  /* 0x0000006004047825 */ /* 0x000fc800078e0096 */
[----:B------:R-:W-:Y:S01]  /*43a0*/  IMAD R0, R0, 0x60, RZ ;  /* 0x0000006000007824 */ /* 0x000fe200078e02ff */
[----:B------:R-:W-:-:S03]  /*43b0*/  LEA R2, P2, R4, c[0x0][0x1c8], 0x1 ;  /* 0x0000720004027a11 */ /* 0x000fc600078408ff */
[----:B------:R-:W-:Y:S01]  /*43c0*/  IMAD.IADD R0, R5, 0x1, R0 ;  /* 0x0000000105007824 */ /* 0x000fe200078e0200 */
[----:B------:R-:W-:Y:S02]  /*43d0*/  SHF.L.U64.HI R5, R152, 0x6, R153 ;  /* 0x0000000698057819 */ /* 0x000fe40000010299 */
[----:B------:R-:W-:Y:S02]  /*43e0*/  IADD3 R12, P1, P0, R7, 0x80, R2 ;  /* 0x00000080070c7810 */ /* 0x000fe4000783e002 */
[----:B------:R-:W-:-:S04]  /*43f0*/  LEA.HI.X R3, R4, c[0x0][0x1cc], R0, 0x1, P2 ;  /* 0x0000730004037a11 */ /* 0x000fc800010f0c00 */
[----:B------:R-:W-:Y:S01]  /*4400*/  IADD3.X R13, R5, RZ, R3, P1, P0 ;  /* 0x000000ff050d7210 */ /* 0x000fe20000fe0403 */
[----:B------:R-:W-:Y:S01]  /*4410*/  @!PT LDS RZ, [RZ] ;  /* 0x00000000fffff984 */ /* 0x000fe20000000800 */
[----:B------:R-:W-:Y:S01]  /*4420*/  @!PT LDS RZ, [RZ] ;  /* 0x00000000fffff984 */ /* 0x000fe20000000800 */
[----:B------:R-:W-:Y:S01]  /*4430*/  @!PT LDS RZ, [RZ] ;  /* 0x00000000fffff984 */ /* 0x000fe20000000800 */
[----:B------:R2:W-:Y:S01]  /*4440*/  LDGSTS.E.BYPASS.LTC128B.128 [R251+0xc100], [R2.64], !P5 ;  /* 0x0c10000002fb7fae */ /* 0x0005e2000e901d46 */
[----:B------:R-:W-:-:S03]  /*4450*/  IADD3 R10, P1, P0, R7, 0x100, R2 ;  /* 0x00000100070a7810 */ /* 0x000fc6000783e002 */
[----:B------:R2:W-:Y:S01]  /*4460*/  LDGSTS.E.BYPASS.LTC128B.128 [R251+0xf100], [R2.64+0x80], !P3 ;  /* 0x0f10008002fb7fae */ /* 0x0005e2000d901d46 */
[--C-:B------:R-:W-:Y:S02]  /*4470*/  IADD3.X R11, R5, RZ, R3.reuse, P1, P0 ;  /* 0x000000ff050b7210 */ /* 0x100fe40000fe0403 */
[----:B------:R-:W-:Y:S01]  /*4480*/  IADD3 R8, P1, P0, R7, 0x180, R2 ;  /* 0x0000018007087810 */ /* 0x000fe2000783e002 */
[----:B------:R2:W-:Y:S03]  /*4490*/  LDGSTS.E.BYPASS.LTC128B.128 [R251+0x12100], [R2.64+0x100], !P4 ;  /* 0x1210010002fb7fae */ /* 0x0005e6000e101d46 */
[----:B------:R-:W-:Y:S01]  /*44a0*/  IADD3.X R9, R5, RZ, R3, P1, P0 ;  /* 0x000000ff05097210 */ /* 0x000fe20000fe0403 */
[----:B------:R2:W-:Y:S01]  /*44b0*/  LDGSTS.E.BYPASS.LTC128B.128 [R251+0x15100], [R2.64+0x180], !P6 ;  /* 0x1510018002fb7fae */ /* 0x0005e2000f101d46 */
[----:B------:R-:W-:-:S04]  /*44c0*/  IADD3 R6, P1, R7, R2, RZ ;  /* 0x0000000207067210 */ /* 0x000fc80007f3e0ff */
[----:B------:R-:W-:Y:S01]  /*44d0*/  IADD3 R4, P0, R6, R7, RZ ;  /* 0x0000000706047210 */ /* 0x000fe20007f1e0ff */
[----:B------:R-:W-:-:S04]  /*44e0*/  IMAD.X R7, R5, 0x1, R3, P1 ;  /* 0x0000000105077824 */ /* 0x000fc800008e0603 */
[----:B------:R-:W-:Y:S01]  /*44f0*/  IMAD.X R5, R7, 0x1, R5, P0 ;  /* 0x0000000107057824 */ /* 0x000fe200000e0605 */
        /* <DEDUP_REMOVED lines=8> */
.L_x_2165:
[----:B---34-:R-:W-:Y:S05]  /*4580*/  BSYNC B0 ;  /* 0x0000000000007941 */ /* 0x018fea0003800000 */
.L_x_2164:
[----:B--2---:R-:W2:Y:S04]  /*4590*/  LDL R0, [R1+0x74] ;  /* 0x0000740001007983 */ /* 0x004ea80000100800 */
[----:B------:R-:W2:Y:S04]  /*45a0*/  LDL R88, [R1+0x50] ;  /* 0x0000500001587983 */ /* 0x000ea80000100800 */
[----:B------:R-:W3:Y:S01]  /*45b0*/  LDL R3, [R1+0x1c] ;  /* 0x00001c0001037983 */ /* 0x000ee20000100800 */
[----:B------:R-:W-:-:S03]  /*45c0*/  IMAD.MOV.U32 R2, RZ, RZ, c[0x0][0x2c4] ;  /* 0x0000b100ff027624 */ /* 0x000fc600078e00ff */
[----:B------:R-:W-:Y:S02]  /*45d0*/  LDSM.16.MT88.4 R64, [R218+0x3000] ;  /* 0x00300000da40783b */ /* 0x000fe40000004200 */
[----:B------:R-:W-:Y:S02]  /*45e0*/  ISETP.NE.AND P3, PT, R2, 0x1, PT ;  /* 0x000000010200780c */ /* 0x000fe40003f65270 */
[----:B------:R-:W-:Y:S04]  /*45f0*/  STL [R1+0xa8], R229 ;  /* 0x0000a8e501007387 */ /* 0x000fe80000100800 */
        /* <DEDUP_REMOVED lines=9> */
[----:B------:R-:W-:Y:S04]  /*4690*/  LDSM.16.MT88.4 R56, [R217+0x3000] ;  /* 0x00300000d938783b */ /* 0x000fe80000004200 */
[----:B------:R-:W0:Y:S01]  /*46a0*/  LDGDEPBAR ;  /* 0x00000000000079af */ /* 0x000e220000000000 */
[----:B--2---:R-:W-:-:S04]  /*46b0*/  IMAD.IADD R0, R0, 0x1, R88 ;  /* 0x0000000100007824 */ /* 0x004fc800078e0258 */
[----:B------:R-:W-:Y:S01]  /*46c0*/  @P3 IMAD.HI.U32 R2, R0, c[0x0][0x2c8], RZ ;  /* 0x0000b20000023a27 */ /* 0x000fe200078e00ff */
[----:B------:R2:W-:Y:S04]  /*46d0*/  STL [R1+0x8], R0 ;  /* 0x0000080001007387 */ /* 0x0005e80000100800 */
[----:B--2---:R-:W-:-:S05]  /*46e0*/  @P3 SHF.R.U32.HI R0, RZ, c[0x0][0x2cc], R2 ;  /* 0x0000b300ff003a19 */ /* 0x004fca0000011602 */
[----:B------:R-:W2:Y:S01]  /*46f0*/  SHFL.IDX PT, R5, R0, RZ, 0x1c1f ;  /* 0x001c1fff00057589 */ /* 0x000ea200000e0000 */
[----:B------:R-:W-:-:S04]  /*4700*/  IADD3 R2, R149, c[0x0][0x1d0], RZ ;  /* 0x0000740095027a10 */ /* 0x000fc80007ffe0ff */
[----:B---3--:R-:W-:-:S04]  /*4710*/  IADD3 R4, -R3, 0x1, R2 ;  /* 0x0000000103047810 */ /* 0x008fc80007ffe102 */
[----:B------:R-:W-:Y:S02]  /*4720*/  IADD3 R4, R4, -c[0x0][0x168], RZ ;  /* 0x80005a0004047a10 */ /* 0x000fe40007ffe0ff */
[----:B------:R-:W-:-:S03]  /*4730*/  IADD3 R3, -R3, R2, RZ ;  /* 0x0000000203037210 */ /* 0x000fc60007ffe1ff */
[----:B--2---:R-:W-:-:S05]  /*4740*/  IMAD.IADD R2, R4, 0x1, R5 ;  /* 0x0000000104027824 */ /* 0x004fca00078e0205 */
[----:B------:R-:W-:-:S04]  /*4750*/  IMNMX R2, R3, R2, PT ;  /* 0x0000000203027217 */ /* 0x000fc80003800200 */
[C---:B------:R-:W-:Y:S02]  /*4760*/  ISETP.GT.AND P0, PT, R2.reuse, RZ, PT ;  /* 0x000000ff0200720c */ /* 0x040fe40003f04270 */
[C---:B------:R-:W-:Y:S02]  /*4770*/  ISETP.GT.AND P1, PT, R2.reuse, 0x1, PT ;  /* 0x000000010200780c */ /* 0x040fe40003f24270 */
[----:B------:R-:W-:Y:S02]  /*4780*/  FSEL R5, R105, -INF , P0 ;  /* 0xff80000069057808 */ /* 0x000fe40000000000 */
[----:B------:R-:W-:Y:S02]  /*4790*/  ISETP.GT.AND P0, PT, R2, 0x8, PT ;  /* 0x000000080200780c */ /* 0x000fe40003f04270 */
[----:B------:R-:W-:Y:S02]  /*47a0*/  FSEL R6, R104, -INF , P1 ;  /* 0xff80000068067808 */ /* 0x000fe40000800000 */
[----:B------:R-:W-:-:S02]  /*47b0*/  ISETP.GT.AND P1, PT, R2, 0x9, PT ;  /* 0x000000090200780c */ /* 0x000fc40003f24270 */
[----:B------:R-:W-:Y:S02]  /*47c0*/  FSEL R9, R100, -INF , P0 ;  /* 0xff80000064097808 */ /* 0x000fe40000000000 */
[----:B------:R-:W-:Y:S02]  /*47d0*/  ISETP.GT.AND P0, PT, R2, 0x10, PT ;  /* 0x000000100200780c */ /* 0x000fe40003f04270 */
[----:B------:R-:W-:Y:S02]  /*47e0*/  FSEL R10, R98, -INF , P1 ;  /* 0xff800000620a7808 */ /* 0x000fe40000800000 */
[C---:B------:R-:W-:Y:S02]  /*47f0*/  ISETP.GT.AND P1, PT, R2.reuse, 0x11, PT ;  /* 0x000000110200780c */ /* 0x040fe40003f24270 */
[----:B------:R-:W-:Y:S02]  /*4800*/  FSEL R11, R87, -INF , P0 ;  /* 0xff800000570b7808 */ /* 0x000fe40000000000 */
[----:B------:R-:W-:-:S02]  /*4810*/  ISETP.GT.AND P0, PT, R2, 0x18, PT ;  /* 0x000000180200780c */ /* 0x000fc40003f04270 */
[----:B------:R-:W-:Y:S02]  /*4820*/  FSEL R19, R86, -INF , P1 ;  /* 0xff80000056137808 */ /* 0x000fe40000800000 */
[C---:B------:R-:W-:Y:S02]  /*4830*/  ISETP.GT.AND P1, PT, R2.reuse, 0x19, PT ;  /* 0x000000190200780c */ /* 0x040fe40003f24270 */
[----:B------:R-:W-:Y:S02]  /*4840*/  FSEL R20, R85, -INF , P0 ;  /* 0xff80000055147808 */ /* 0x000fe40000000000 */
[----:B------:R-:W-:Y:S02]  /*4850*/  ISETP.GT.AND P0, PT, R2, 0x20, PT ;  /* 0x000000200200780c */ /* 0x000fe40003f04270 */
[----:B------:R-:W-:Y:S02]  /*4860*/  FSEL R21, R84, -INF , P1 ;  /* 0xff80000054157808 */ /* 0x000fe40000800000 */
[----:B------:R-:W-:-:S02]  /*4870*/  ISETP.GT.AND P1, PT, R2, 0x21, PT ;  /* 0x000000210200780c */ /* 0x000fc40003f24270 */
[----:B------:R-:W-:Y:S02]  /*4880*/  FSEL R83, R73, -INF , P0 ;  /* 0xff80000049537808 */ /* 0x000fe40000000000 */
[----:B------:R-:W-:Y:S02]  /*4890*/  ISETP.GT.AND P0, PT, R2, 0x28, PT ;  /* 0x000000280200780c */ /* 0x000fe40003f04270 */
[----:B------:R-:W-:Y:S01]  /*48a0*/  FSEL R82, R72, -INF , P1 ;  /* 0xff80000048527808 */ /* 0x000fe20000800000 */
[----:B------:R-:W2:Y:S01]  /*48b0*/  SHFL.IDX PT, R0, R0, 0x1, 0x1c1f ;  /* 0x003c1f0000007f89 */ /* 0x000ea200000e0000 */
[----:B------:R-:W-:Y:S02]  /*48c0*/  ISETP.GT.AND P1, PT, R2, 0x29, PT ;  /* 0x000000290200780c */ /* 0x000fe40003f24270 */
        /* <DEDUP_REMOVED lines=8> */
[----:B-1----:R-:W-:Y:S02]  /*4950*/  FSEL R215, R45, -INF , P0 ;  /* 0xff8000002dd77808 */ /* 0x002fe40000000000 */
[----:B------:R-:W-:Y:S02]  /*4960*/  ISETP.GT.AND P0, PT, R2, 0x40, PT ;  /* 0x000000400200780c */ /* 0x000fe40003f04270 */
[----:B------:R-:W-:Y:S02]  /*4970*/  FSEL R214, R44, -INF , P1 ;  /* 0xff8000002cd67808 */ /* 0x000fe40000800000 */
[----:B------:R-:W-:Y:S01]  /*4980*/  ISETP.GT.AND P1, PT, R2, 0x41, PT ;  /* 0x000000410200780c */ /* 0x000fe20003f24270 */
[----:B--2---:R-:W-:Y:S01]  /*4990*/  IMAD.IADD R0, R4, 0x1, R0 ;  /* 0x0000000104007824 */ /* 0x004fe200078e0200 */
[----:B------:R-:W-:Y:S01]  /*49a0*/  FSEL R121, R28, -INF , P0 ;  /* 0xff8000001c797808 */ /* 0x000fe20000000000 */
[----:B------:R-:W-:Y:S01]  /*49b0*/  LDSM.16.MT88.4 R44, [R221] ;  /* 0x00000000dd2c783b */ /* 0x000fe20000004200 */
[----:B------:R-:W-:-:S02]  /*49c0*/  ISETP.GT.AND P0, PT, R2, 0x48, PT ;  /* 0x000000480200780c */ /* 0x000fc40003f04270 */
[----:B------:R-:W-:Y:S02]  /*49d0*/  FSEL R120, R29, -INF , P1 ;  /* 0xff8000001d787808 */ /* 0x000fe40000800000 */
[----:B------:R-:W-:Y:S02]  /*49e0*/  ISETP.GT.AND P1, PT, R2, 0x49, PT ;  /* 0x000000490200780c */ /* 0x000fe40003f24270 */
[----:B------:R-:W-:Y:S02]  /*49f0*/  FSEL R106, R24, -INF , P0 ;  /* 0xff800000186a7808 */ /* 0x000fe40000000000 */
[----:B------:R-:W-:Y:S02]  /*4a00*/  FMNMX.FTZ R133, R5, R6, !PT ;  /* 0x0000000605857209 */ /* 0x000fe40007810000 */
[----:B------:R-:W-:Y:S02]  /*4a10*/  ISETP.GT.AND P0, PT, R2, 0x50, PT ;  /* 0x000000500200780c */ /* 0x000fe40003f04270 */
[----:B------:R-:W-:-:S02]  /*4a20*/  FSEL R111, R18, -INF , P1 ;  /* 0xff800000126f7808 */ /* 0x000fc40000800000 */
[C---:B------:R-:W-:Y:S02]  /*4a30*/  ISETP.GT.AND P1, PT, R2.reuse, 0x51, PT ;  /* 0x000000510200780c */ /* 0x040fe40003f24270 */
[----:B------:R-:W-:Y:S02]  /*4a40*/  FMNMX.FTZ R133, R9, R133, !PT ;  /* 0x0000008509857209 */ /* 0x000fe40007810000 */
[----:B------:R-:W-:Y:S02]  /*4a50*/  FSEL R123, R17, -INF , P0 ;  /* 0xff800000117b7808 */ /* 0x000fe40000000000 */
[----:B------:R-:W-:Y:S02]  /*4a60*/  ISETP.GT.AND P0, PT, R2, 0x58, PT ;  /* 0x000000580200780c */ /* 0x000fe40003f04270 */
[----:B------:R-:W-:Y:S02]  /*4a70*/  FSEL R219, R16, -INF , P1 ;  /* 0xff80000010db7808 */ /* 0x000fe40000800000 */
[----:B------:R-:W-:-:S02]  /*4a80*/  IMNMX R0, R3, R0, PT ;  /* 0x0000000003007217 */ /* 0x000fc40003800200 */
[----:B------:R-:W-:Y:S02]  /*4a90*/  ISETP.GT.AND P1, PT, R2, 0x59, PT ;  /* 0x000000590200780c */ /* 0x000fe40003f24270 */
[----:B------:R-:W-:Y:S02]  /*4aa0*/  FMNMX.FTZ R133, R10, R133, !PT ;  /* 0x000000850a857209 */ /* 0x000fe40007810000 */
[----:B------:R-:W-:Y:S02]  /*4ab0*/  FSEL R216, R15, -INF , P0 ;  /* 0xff8000000fd87808 */ /* 0x000fe40000000000 */
[----:B------:R-:W-:Y:S02]  /*4ac0*/  ISETP.GT.AND P0, PT, R0, RZ, PT ;  /* 0x000000ff0000720c */ /* 0x000fe40003f04270 */
[----:B------:R-:W-:Y:S02]  /*4ad0*/  FSEL R112, R14, -INF , P1 ;  /* 0xff8000000e707808 */ /* 0x000fe40000800000 */
[----:B------:R-:W-:Y:S01]  /*4ae0*/  ISETP.GT.AND P1, PT, R0, 0x1, PT ;  /* 0x000000010000780c */ /* 0x000fe20003f24270 */
[----:B------:R-:W-:Y:S01]  /*4af0*/  LDSM.16.MT88.4 R12, [R217] ;  /* 0x00000000d90c783b */ /* 0x000fe20000004200 */
[----:B------:R-:W-:-:S02]  /*4b00*/  FMNMX.FTZ R133, R11, R133, !PT ;  /* 0x000000850b857209 */ /* 0x000fc40007810000 */
[----:B------:R-:W-:Y:S02]  /*4b10*/  FSEL R4, R103, -INF , P0 ;  /* 0xff80000067047808 */ /* 0x000fe40000000000 */
[----:B------:R-:W-:Y:S02]  /*4b20*/  ISETP.GT.AND P0, PT, R0, 0x8, PT ;  /* 0x000000080000780c */ /* 0x000fe40003f04270 */
[----:B------:R-:W-:Y:S02]  /*4b30*/  FSEL R8, R102, -INF , P1 ;  /* 0xff80000066087808 */ /* 0x000fe40000800000 */
[----:B------:R-:W-:Y:S02]  /*4b40*/  FMNMX.FTZ R133, R19, R133, !PT ;  /* 0x0000008513857209 */ /* 0x000fe40007810000 */
[----:B------:R-:W-:Y:S02]  /*4b50*/  ISETP.GT.AND P1, PT, R0, 0x9, PT ;  /* 0x000000090000780c */ /* 0x000fe40003f24270 */
[----:B------:R-:W-:-:S02]  /*4b60*/  FSEL R7, R101, -INF , P0 ;  /* 0xff80000065077808 */ /* 0x000fc40000000000 */
[----:B------:R-:W-:Y:S02]  /*4b70*/  FMNMX.FTZ R2, R4, R8, !PT ;  /* 0x0000000804027209 */ /* 0x000fe40007810000 */
[----:B------:R-:W-:Y:S02]  /*4b80*/  FMNMX.FTZ R133, R20, R133, !PT ;  /* 0x0000008514857209 */ /* 0x000fe40007810000 */
        /* <DEDUP_REMOVED lines=76> */
[----:B------:R-:W1:Y:S01]  /*5050*/  SHFL.BFLY PT, R3, R133, 0x2, 0x1f ;  /* 0x0c401f0085037f89 */ /* 0x000e6200000e0000 */
[C---:B------:R-:W-:Y:S02]  /*5060*/  ISETP.GT.AND P1, PT, R0.reuse, 0x58, PT ;  /* 0x000000580000780c */ /* 0x040fe40003f24270 */
[----:B------:R-:W-:Y:S02]  /*5070*/  FSEL R107, R25, -INF , P2 ;  /* 0xff800000196b7808 */ /* 0x000fe40001000000 */
[----:B------:R-:W-:Y:S01]  /*5080*/  FMNMX.FTZ R2, R115, R2, !PT ;  /* 0x0000000273027209 */ /* 0x000fe20007810000 */
[----:B------:R-:W-:Y:S01]  /*5090*/  LDSM.16.MT88.4 R24, [R220] ;  /* 0x00000000dc18783b */ /* 0x000fe20000004200 */
[----:B------:R-:W-:Y:S02]  /*50a0*/  ISETP.GT.AND P0, PT, R0, 0x59, PT ;  /* 0x000000590000780c */ /* 0x000fe40003f04270 */
[----:B------:R-:W-:-:S02]  /*50b0*/  FSEL R108, R23, -INF , P1 ;  /* 0xff800000176c7808 */ /* 0x000fc40000800000 */
[----:B------:R-:W-:Y:S02]  /*50c0*/  FMNMX.FTZ R0, R107, R2, !PT ;  /* 0x000000026b007209 */ /* 0x000fe40007810000 */
[----:B------:R-:W-:Y:S02]  /*50d0*/  FSEL R109, R22, -INF , P0 ;  /* 0xff800000166d7808 */ /* 0x000fe40000000000 */
[----:B------:R-:W-:-:S04]  /*50e0*/  FMNMX.FTZ R0, R108, R0, !PT ;  /* 0x000000006c007209 */ /* 0x000fc80007810000 */
[----:B------:R-:W-:-:S05]  /*50f0*/  FMNMX.FTZ R0, R109, R0, !PT ;  /* 0x000000006d007209 */ /* 0x000fca0007810000 */
[----:B------:R-:W2:Y:S01]  /*5100*/  SHFL.BFLY PT, R2, R0, 0x2, 0x1f ;  /* 0x0c401f0000027f89 */ /* 0x000ea200000e0000 */
[----:B-1----:R-:W-:-:S05]  /*5110*/  FMNMX.FTZ R133, R133, R3, !PT ;  /* 0x0000000385857209 */ /* 0x002fca0007810000 */
[----:B------:R-:W1:Y:S01]  /*5120*/  SHFL.BFLY PT, R3, R133, 0x1, 0x1f ;  /* 0x0c201f0085037f89 */ /* 0x000e6200000e0000 */
[----:B--2---:R-:W-:-:S05]  /*5130*/  FMNMX.FTZ R0, R0, R2, !PT ;  /* 0x0000000200007209 */ /* 0x004fca0007810000 */
[----:B------:R-:W2:Y:S01]  /*5140*/  SHFL.BFLY PT, R132, R0, 0x1, 0x1f ;  /* 0x0c201f0000847f89 */ /* 0x000ea200000e0000 */
[----:B-1----:R-:W-:-:S04]  /*5150*/  FMNMX.FTZ R133, R133, R3, !PT ;  /* 0x0000000385857209 */ /* 0x002fc80007810000 */
[C---:B------:R-:W-:Y:S01]  /*5160*/  FSETP.NEU.FTZ.AND P0, PT, R133.reuse, -INF , PT ;  /* 0xff8000008500780b */ /* 0x040fe20003f1d000 */
[----:B------:R-:W-:-:S05]  /*5170*/  FMUL.FTZ R2, R133, c[0x0][0x2d0] ;  /* 0x0000b40085027a20 */ /* 0x000fca0000410000 */
[----:B------:R-:W-:-:S05]  /*5180*/  FSEL R2, R2, RZ, P0 ;  /* 0x000000ff02027208 */ /* 0x000fca0000000000 */
[----:B------:R-:W-:-:S04]  /*5190*/  FFMA.FTZ R3, R5, c[0x0][0x2d0], -R2 ;  /* 0x0000b40005037a23 */ /* 0x000fc80000010802 */
[----:B------:R1:W-:Y:S01]  /*51a0*/  MUFU.EX2 R207, R3 ;  /* 0x0000000300cf7308 */ /* 0x0003e20000000800 */
[----:B--2---:R-:W-:Y:S01]  /*51b0*/  FMNMX.FTZ R132, R0, R132, !PT ;  /* 0x0000008400847209 */ /* 0x004fe20007810000 */
[----:B------:R-:W-:-:S06]  /*51c0*/  FFMA.FTZ R0, R9, c[0x0][0x2d0], -R2 ;  /* 0x0000b40009007a23 */ /* 0x000fcc0000010802 */
[----:B------:R2:W-:Y:S01]  /*51d0*/  MUFU.EX2 R209, R0 ;  /* 0x0000000000d17308 */ /* 0x0005e20000000800 */
[----:B------:R-:W-:Y:S01]  /*51e0*/  FSETP.NEU.FTZ.AND P0, PT, R132, -INF , PT ;  /* 0xff8000008400780b */ /* 0x000fe20003f1d000 */
[----:B-1----:R-:W-:-:S06]  /*51f0*/  FFMA.FTZ R3, R6, c[0x0][0x2d0], -R2 ;  /* 0x0000b40006037a23 */ /* 0x002fcc0000010802 */
[----:B------:R1:W3:Y:S01]  /*5200*/  MUFU.EX2 R206, R3 ;  /* 0x0000000300ce7308 */ /* 0x0002e20000000800 */
[----:B--2---:R-:W-:-:S05]  /*5210*/  FMUL.FTZ R0, R132, c[0x0][0x2d0] ;  /* 0x0000b40084007a20 */ /* 0x004fca0000410000 */
[----:B------:R-:W-:Y:S01]  /*5220*/  FSEL R0, R0, RZ, P0 ;  /* 0x000000ff00007208 */ /* 0x000fe20000000000 */
[----:B-1----:R-:W-:-:S04]  /*5230*/  FFMA.FTZ R3, R10, c[0x0][0x2d0], -R2 ;  /* 0x0000b4000a037a23 */ /* 0x002fc80000010802 */
[----:B------:R1:W2:Y:S02]  /*5240*/  MUFU.EX2 R208, R3 ;  /* 0x0000000300d07308 */ /* 0x0002a40000000800 */
[----:B-1----:R-:W-:-:S06]  /*5250*/  FFMA.FTZ R3, R11, c[0x0][0x2d0], -R2 ;  /* 0x0000b4000b037a23 */ /* 0x002fcc0000010802 */
[----:B------:R1:W-:Y:S02]  /*5260*/  MUFU.EX2 R118, R3 ;  /* 0x0000000300767308 */ /* 0x0003e40000000800 */
[----:B-1----:R-:W-:-:S06]  /*5270*/  FFMA.FTZ R3, R4, c[0x0][0x2d0], -R0 ;  /* 0x0000b40004037a23 */ /* 0x002fcc0000010800 */
[----:B------:R1:W-:Y:S02]  /*5280*/  MUFU.EX2 R135, R3 ;  /* 0x0000000300877308 */ /* 0x0003e40000000800 */
[----:B-1----:R-:W-:-:S06]  /*5290*/  FFMA.FTZ R3, R8, c[0x0][0x2d0], -R0 ;  /* 0x0000b40008037a23 */ /* 0x002fcc0000010800 */
[----:B------:R1:W4:Y:S02]  /*52a0*/  MUFU.EX2 R134, R3 ;  /* 0x0000000300867308 */ /* 0x0003240000000800 */
[--C-:B-1----:R-:W-:Y:S02]  /*52b0*/  FFMA.FTZ R3, R7, c[0x0][0x2d0], -R0.reuse ;  /* 0x0000b40007037a23 */ /* 0x102fe40000010800 */
[----:B------:R-:W1:Y:S04]  /*52c0*/  LDSM.16.MT88.4 R4, [R218] ;  /* 0x00000000da04783b */ /* 0x000e680000004200 */
[----:B------:R2:W-:Y:S02]  /*52d0*/  MUFU.EX2 R205, R3 ;  /* 0x0000000300cd7308 */ /* 0x0005e40000000800 */
[----:B--2---:R-:W-:-:S06]  /*52e0*/  FFMA.FTZ R3, R16, c[0x0][0x2d0], -R0 ;  /* 0x0000b40010037a23 */ /* 0x004fcc0000010800 */
[----:B------:R2:W1:Y:S02]  /*52f0*/  MUFU.EX2 R204, R3 ;  /* 0x0000000300cc7308 */ /* 0x0004640000000800 */
[----:B--2---:R-:W-:-:S06]  /*5300*/  FFMA.FTZ R3, R19, c[0x0][0x2d0], -R2 ;  /* 0x0000b40013037a23 */ /* 0x004fcc0000010802 */
[----:B------:R2:W1:Y:S02]  /*5310*/  MUFU.EX2 R113, R3 ;  /* 0x0000000300717308 */ /* 0x0004640000000800 */
[----:B--2---:R-:W-:-:S06]  /*5320*/  FFMA.FTZ R3, R20, c[0x0][0x2d0], -R2 ;  /* 0x0000b40014037a23 */ /* 0x004fcc0000010802 */
[----:B------:R2:W-:Y:S02]  /*5330*/  MUFU.EX2 R110, R3 ;  /* 0x00000003006e7308 */ /* 0x0005e40000000800 */
[----:B--2---:R-:W-:-:S06]  /*5340*/  FFMA.FTZ R3, R21, c[0x0][0x2d0], -R2 ;  /* 0x0000b40015037a23 */ /* 0x004fcc0000010802 */
[----:B------:R2:W-:Y:S01]  /*5350*/  MUFU.EX2 R91, R3 ;  /* 0x00000003005b7308 */ /* 0x0005e20000000800 */
[----:B---3--:R-:W-:Y:S02]  /*5360*/  F2FP.PACK_AB R8, R206, R207 ;  /* 0x000000cfce08723e */ /* 0x008fe400000000ff */
[----:B------:R-:W-:Y:S02]  /*5370*/  F2FP.PACK_AB R10, R208, R209 ;  /* 0x000000d1d00a723e */ /* 0x000fe400000000ff */
[----:B----4-:R-:W-:Y:S01]  /*5380*/  F2FP.PACK_AB R9, R134, R135 ;  /* 0x000000878609723e */ /* 0x010fe200000000ff */
[----:B--2---:R-:W-:-:S04]  /*5390*/  FFMA.FTZ R3, R18, c[0x0][0x2d0], -R0 ;  /* 0x0000b40012037a23 */ /* 0x004fc80000010800 */
[----:B------:R2:W-:Y:S01]  /*53a0*/  MUFU.EX2 R222, R3 ;  /* 0x0000000300de7308 */ /* 0x0005e20000000800 */
[----:B-1----:R-:W-:Y:S01]  /*53b0*/  F2FP.PACK_AB R11, R204, R205 ;  /* 0x000000cdcc0b723e */ /* 0x002fe200000000ff */
[----:B--2---:R-:W-:-:S06]  /*53c0*/  FFMA.FTZ R3, R17, c[0x0][0x2d0], -R0 ;  /* 0x0000b40011037a23 */ /* 0x004fcc0000010800 */
[----:B------:R1:W2:Y:S01]  /*53d0*/  MUFU.EX2 R114, R3 ;  /* 0x0000000300727308 */ /* 0x0002a20000000800 */
[----:B------:R-:W-:Y:S01]  /*53e0*/  HMMA.16816.F32 R36, R8, R14, RZ ;  /* 0x0000000e0824723c */ /* 0x000fe200000018ff */
[----:B-1----:R-:W-:-:S06]  /*53f0*/  FFMA.FTZ R3, R48, c[0x0][0x2d0], -R0 ;  /* 0x0000b40030037a23 */ /* 0x002fcc0000010800 */
[----:B------:R1:W-:Y:S01]  /*5400*/  MUFU.EX2 R122, R3 ;  /* 0x00000003007a7308 */ /* 0x0003e20000000800 */
[----:B------:R-:W-:Y:S01]  /*5410*/  HMMA.16816.F32 R40, R8, R12, RZ ;  /* 0x0000000c0828723c */ /* 0x000fe200000018ff */
[----:B-1----:R-:W-:-:S06]  /*5420*/  FFMA.FTZ R3, R49, c[0x0][0x2d0], -R0 ;  /* 0x0000b40031037a23 */ /* 0x002fcc0000010800 */
[----:B------:R-:W1:Y:S01]  /*5430*/  MUFU.EX2 R90, R3 ;  /* 0x00000003005a7308 */ /* 0x000e620000000800 */
[C---:B------:R-:W-:Y:S07]  /*5440*/  HMMA.16816.F32 R20, R8.reuse, R4, RZ ;  /* 0x000000040814723c */ /* 0x040fee00000018ff */
[----:B------:R-:W-:Y:S01]  /*5450*/  F2FP.PACK_AB R4, R113, R118 ;  /* 0x000000767104723e */ /* 0x000fe200000000ff */
[----:B------:R-:W-:Y:S01]  /*5460*/  HMMA.16816.F32 R16, R8, R6, RZ ;  /* 0x000000060810723c */ /* 0x000fe200000018ff */
[----:B--2---:R-:W-:-:S06]  /*5470*/  F2FP.PACK_AB R5, R114, R222 ;  /* 0x000000de7205723e */ /* 0x004fcc00000000ff */
[----:B------:R-:W-:Y:S02]  /*5480*/  F2FP.PACK_AB R6, R91, R110 ;  /* 0x0000006e5b06723e */ /* 0x000fe400000000ff */
[----:B-1----:R-:W-:Y:S01]  /*5490*/  F2FP.PACK_AB R7, R90, R122 ;  /* 0x0000007a5a07723e */ /* 0x002fe200000000ff */
[----:B------:R-:W-:Y:S08]  /*54a0*/  HMMA.16816.F32 R12, R8, R44, RZ ;  /* 0x0000002c080c723c */ /* 0x000ff000000018ff */
[C---:B------:R-:W-:Y:S01]  /*54b0*/  HMMA.16816.F32 R192, R4.reuse, R34, R36 ;  /* 0x0000002204c0723c */ /* 0x040fe20000001824 */
[----:B------:R-:W1:Y:S07]  /*54c0*/  LDSM.16.MT88.4 R36, [R218+0x3800] ;  /* 0x00380000da24783b */ /* 0x000e6e0000004200 */
[----:B------:R-:W-:Y:S01]  /*54d0*/  HMMA.16816.F32 R84, R4, R32, R40 ;  /* 0x000000200454723c */ /* 0x000fe20000001828 */
[----:B------:R-:W2:Y:S07]  /*54e0*/  LDSM.16.MT88.4 R40, [R217+0x3800] ;  /* 0x00380000d928783b */ /* 0x000eae0000004200 */
[----:B------:R-:W-:Y:S01]  /*54f0*/  HMMA.16816.F32 R60, R8, R46, RZ ;  /* 0x0000002e083c723c */ /* 0x000fe200000018ff */
[----:B------:R-:W-:Y:S07]  /*5500*/  LDSM.16.MT88.4 R44, [R220+0x800] ;  /* 0x00080000dc2c783b */ /* 0x000fee0000004200 */
[C---:B------:R-:W-:Y:S08]  /*5510*/  HMMA.16816.F32 R200, R4.reuse, R28, R20 ;  /* 0x0000001c04c8723c */ /* 0x040ff00000001814 */
[----:B------:R-:W-:Y:S08]  /*5520*/  HMMA.16816.F32 R188, R4, R30, R16 ;  /* 0x0000001e04bc723c */ /* 0x000ff00000001810 */
[C---:B------:R-:W-:Y:S08]  /*5530*/  HMMA.16816.F32 R48, R8.reuse, R24, RZ ;  /* 0x000000180830723c */ /* 0x040ff000000018ff */
[C---:B------:R-:W-:Y:S08]  /*5540*/  HMMA.16816.F32 R32, R8.reuse, R26, RZ ;  /* 0x0000001a0820723c */ /* 0x040ff000000018ff */
[C---:B------:R-:W-:Y:S08]  /*5550*/  HMMA.16816.F32 R20, R8.reuse, R64, RZ ;  /* 0x000000400814723c */ /* 0x040ff000000018ff */
[C---:B------:R-:W-:Y:S01]  /*5560*/  HMMA.16816.F32 R16, R8.reuse, R66, RZ ;  /* 0x000000420810723c */ /* 0x040fe200000018ff */
[----:B------:R-:W3:Y:S07]  /*5570*/  LDSM.16.MT88.4 R64, [R220+0x3000] ;  /* 0x00300000dc40783b */ /* 0x000eee0000004200 */
[----:B------:R-:W-:Y:S08]  /*5580*/  HMMA.16816.F32 R24, R8, R58, RZ ;  /* 0x0000003a0818723c */ /* 0x000ff000000018ff */
[----:B------:R-:W-:Y:S08]  /*5590*/  HMMA.16816.F32 R196, R4, R68, R12 ;  /* 0x0000004404c4723c */ /* 0x000ff0000000180c */
[C---:B------:R-:W-:Y:S08]  /*55a0*/  HMMA.16816.F32 R28, R8.reuse, R56, RZ ;  /* 0x00000038081c723c */ /* 0x040ff000000018ff */
[C---:B------:R-:W-:Y:S08]  /*55b0*/  HMMA.16816.F32 R12, R8.reuse, R72, RZ ;  /* 0x00000048080c723c */ /* 0x040ff000000018ff */
[----:B------:R-:W-:Y:S08]  /*55c0*/  HMMA.16816.F32 R56, R8, R74, RZ ;  /* 0x0000004a0838723c */ /* 0x000ff000000018ff */
[C---:B------:R-:W-:Y:S01]  /*55d0*/  HMMA.16816.F32 R72, R4.reuse, R70, R60 ;  /* 0x000000460448723c */ /* 0x040fe2000000183c */
[----:B------:R-:W4:Y:S07]  /*55e0*/  LDSM.16.MT88.4 R60, [R217+0x6000] ;  /* 0x00600000d93c783b */ /* 0x000f2e0000004200 */
[C---:B-1----:R-:W-:Y:S01]  /*55f0*/  HMMA.16816.F32 R176, R4.reuse, R36, R20 ;  /* 0x0000002404b0723c */ /* 0x042fe20000001814 */
[----:B------:R-:W1:Y:S07]  /*5600*/  LDSM.16.MT88.4 R20, [R220+0x3800] ;  /* 0x00380000dc14783b */ /* 0x000e6e0000004200 */
[C---:B--2---:R-:W-:Y:S01]  /*5610*/  HMMA.16816.F32 R168, R4.reuse, R42, R24 ;  /* 0x0000002a04a8723c */ /* 0x044fe20000001818 */
[----:B------:R-:W2:Y:S07]  /*5620*/  LDSM.16.MT88.4 R24, [R218+0x6000] ;  /* 0x00600000da18783b */ /* 0x000eae0000004200 */
[C---:B------:R-:W-:Y:S01]  /*5630*/  HMMA.16816.F32 R180, R4.reuse, R40, R28 ;  /* 0x0000002804b4723c */ /* 0x040fe2000000181c */
[----:B------:R-:W1:Y:S07]  /*5640*/  LDSM.16.MT88.4 R40, [R217+0x6800] ;  /* 0x00680000d928783b */ /* 0x000e6e0000004200 */
[C---:B------:R-:W-:Y:S08]  /*5650*/  HMMA.16816.F32 R172, R4.reuse, R52, R12 ;  /* 0x0000003404ac723c */ /* 0x040ff0000000180c */
[C---:B------:R-:W-:Y:S01]  /*5660*/  HMMA.16816.F32 R160, R4.reuse, R54, R56 ;  /* 0x0000003604a0723c */ /* 0x040fe20000001838 */
[----:B------:R-:W1:Y:S04]  /*5670*/  LDSM.16.MT88.4 R52, [R221+0x6000] ;  /* 0x00600000dd34783b */ /* 0x000e680000004200 */
[----:B------:R-:W-:Y:S03]  /*5680*/  LDSM.16.MT88.4 R56, [R220+0x6000] ;  /* 0x00600000dc38783b */ /* 0x000fe60000004200 */
[----:B------:R-:W-:Y:S01]  /*5690*/  HMMA.16816.F32 R164, R4, R38, R16 ;  /* 0x0000002604a4723c */ /* 0x000fe20000001810 */
[----:B------:R-:W1:Y:S07]  /*56a0*/  LDSM.16.MT88.4 R36, [R218+0x6800] ;  /* 0x00680000da24783b */ /* 0x000e6e0000004200 */
[C---:B---3--:R-:W-:Y:S08]  /*56b0*/  HMMA.16816.F32 R16, R8.reuse, R64, RZ ;  /* 0x000000400810723c */ /* 0x048ff000000018ff */
[----:B------:R-:W-:Y:S08]  /*56c0*/  HMMA.16816.F32 R12, R8, R66, RZ ;  /* 0x00000042080c723c */ /* 0x000ff000000018ff */
[----:B------:R-:W-:Y:S08]  /*56d0*/  HMMA.16816.F32 R68, R4, R46, R32 ;  /* 0x0000002e0444723c */ /* 0x000ff00000001820 */
[----:B----4-:R-:W-:Y:S08]  /*56e0*/  HMMA.16816.F32 R32, R8, R60, RZ ;  /* 0x0000003c0820723c */ /* 0x010ff000000018ff */
[C---:B------:R-:W-:Y:S01]  /*56f0*/  HMMA.16816.F32 R184, R4.reuse, R44, R48 ;  /* 0x0000002c04b8723c */ /* 0x040fe20000001830 */
[----:B------:R-:W3:Y:S04]  /*5700*/  LDSM.16.MT88.4 R48, [R221+0x6800] ;  /* 0x00680000dd30783b */ /* 0x000ee80000004200 */
[----:B------:R-:W-:Y:S03]  /*5710*/  LDSM.16.MT88.4 R44, [R220+0x6800] ;  /* 0x00680000dc2c783b */ /* 0x000fe60000004200 */
[----:B-1----:R-:W-:Y:S08]  /*5720*/  HMMA.16816.F32 R156, R4, R20, R16 ;  /* 0x00000014049c723c */ /* 0x002ff00000001810 */
[C---:B------:R-:W-:Y:S01]  /*5730*/  HMMA.16816.F32 R28, R8.reuse, R62, RZ ;  /* 0x0000003e081c723c */ /* 0x040fe200000018ff */
[----:B------:R-:W1:Y:S07]  /*5740*/  LDSM.16.MT88.4 R60, [R217+0x9000] ;  /* 0x00900000d93c783b */ /* 0x000e6e0000004200 */
[----:B--2---:R-:W-:Y:S08]  /*5750*/  HMMA.16816.F32 R16, R8, R24, RZ ;  /* 0x000000180810723c */ /* 0x004ff000000018ff */
[----:B------:R-:W-:Y:S08]  /*5760*/  HMMA.16816.F32 R152, R4, R22, R12 ;  /* 0x000000160498723c */ /* 0x000ff0000000180c */
[----:B------:R-:W-:Y:S08]  /*5770*/  HMMA.16816.F32 R12, R8, R26, RZ ;  /* 0x0000001a080c723c */ /* 0x000ff000000018ff */
[----:B------:R-:W-:Y:S01]  /*5780*/  HMMA.16816.F32 R148, R4, R40, R32 ;  /* 0x000000280494723c */ /* 0x000fe20000001820 */
[----:B------:R-:W2:Y:S07]  /*5790*/  LDSM.16.MT88.4 R32, [R218+0x9000] ;  /* 0x00900000da20783b */ /* 0x000eae0000004200 */
[----:B------:R-:W-:Y:S08]  /*57a0*/  HMMA.16816.F32 R24, R8, R54, RZ ;  /* 0x000000360818723c */ /* 0x000ff000000018ff */
[C---:B------:R-:W-:Y:S01]  /*57b0*/  HMMA.16816.F32 R92, R4.reuse, R42, R28 ;  /* 0x0000002a045c723c */ /* 0x040fe2000000181c */
[----:B------:R-:W4:Y:S07]  /*57c0*/  LDSM.16.MT88.4 R40, [R217+0x9800] ;  /* 0x00980000d928783b */ /* 0x000f2e0000004200 */
[----:B------:R-:W-:Y:S08]  /*57d0*/  HMMA.16816.F32 R144, R4, R36, R16 ;  /* 0x000000240490723c */ /* 0x000ff00000001810 */
[----:B------:R-:W-:Y:S01]  /*57e0*/  HMMA.16816.F32 R16, R8, R58, RZ ;  /* 0x0000003a0810723c */ /* 0x000fe200000018ff */
[----:B------:R-:W-:Y:S01]  /*57f0*/  MOV R37, R115 ;  /* 0x0000007300257202 */ /* 0x000fe20000000f00 */
[----:B------:R-:W-:-:S06]  /*5800*/  IMAD.MOV.U32 R36, RZ, RZ, R114 ;  /* 0x000000ffff247224 */ /* 0x000fcc00078e0072 */
[----:B------:R-:W-:Y:S08]  /*5810*/  HMMA.16816.F32 R28, R8, R52, RZ ;  /* 0x00000034081c723c */ /* 0x000ff000000018ff */
[----:B------:R-:W-:Y:S07]  /*5820*/  HMMA.16816.F32 R100, R4, R38, R12 ;  /* 0x000000260464723c */ /* 0x000fee000000180c */
[----:B------:R-:W-:Y:S01]  /*5830*/  IMAD.MOV.U32 R39, RZ, RZ, R113 ;  /* 0x000000ffff277224 */ /* 0x000fe200078e0071 */
[----:B------:R-:W-:-:S02]  /*5840*/  MOV R38, R112 ;  /* 0x0000007000267202 */ /* 0x000fc40000000f00 */
[----:B---3--:R-:W-:Y:S01]  /*5850*/  HMMA.16816.F32 R112, R4, R50, R24 ;  /* 0x000000320470723c */ /* 0x008fe20000001818 */
[----:B------:R-:W3:Y:S07]  /*5860*/  LDSM.16.MT88.4 R24, [R218+0x9800] ;  /* 0x00980000da18783b */ /* 0x000eee0000004200 */
[----:B-1----:R-:W-:Y:S08]  /*5870*/  HMMA.16816.F32 R12, R8, R60, RZ ;  /* 0x0000003c080c723c */ /* 0x002ff000000018ff */
[C---:B------:R-:W-:Y:S08]  /*5880*/  HMMA.16816.F32 R124, R4.reuse, R46, R16 ;  /* 0x0000002e047c723c */ /* 0x040ff00000001810 */
[----:B------:R-:W-:Y:S01]  /*5890*/  HMMA.16816.F32 R140, R4, R48, R28 ;  /* 0x00000030048c723c */ /* 0x000fe2000000181c */
[----:B------:R-:W1:Y:S07]  /*58a0*/  LDSM.16.MT88.4 R28, [R221+0x9000] ;  /* 0x00900000dd1c783b */ /* 0x000e6e0000004200 */
[----:B--2---:R-:W-:Y:S08]  /*58b0*/  HMMA.16816.F32 R16, R8, R32, RZ ;  /* 0x000000200810723c */ /* 0x004ff000000018ff */
[----:B----4-:R-:W-:Y:S01]  /*58c0*/  HMMA.16816.F32 R128, R4, R40, R12 ;  /* 0x000000280480723c */ /* 0x010fe2000000180c */
[----:B------:R-:W-:-:S07]  /*58d0*/  IMAD.MOV.U32 R52, RZ, RZ, R118 ;  /* 0x000000ffff347224 */ /* 0x000fce00078e0076 */
[----:B------:R-:W-:Y:S01]  /*58e0*/  HMMA.16816.F32 R12, R8, R34, RZ ;  /* 0x00000022080c723c */ /* 0x000fe200000018ff */
[----:B------:R-:W-:Y:S01]  /*58f0*/  MOV R55, R117 ;  /* 0x0000007500377202 */ /* 0x000fe20000000f00 */
[----:B------:R-:W-:-:S06]  /*5900*/  IMAD.MOV.U32 R54, RZ, RZ, R116 ;  /* 0x000000ffff367224 */ /* 0x000fcc00078e0074 */
[----:B------:R-:W-:Y:S07]  /*5910*/  HMMA.16816.F32 R20, R8, R56, RZ ;  /* 0x000000380814723c */ /* 0x000fee00000018ff */
[----:B------:R-:W-:Y:S02]  /*5920*/  MOV R56, R119 ;  /* 0x0000007700387202 */ /* 0x000fe40000000f00 */
[----:B---3--:R-:W-:Y:S01]  /*5930*/  HMMA.16816.F32 R116, R4, R24, R16 ;  /* 0x000000180474723c */ /* 0x008fe20000001810 */
[----:B------:R-:W2:Y:S01]  /*5940*/  LDSM.16.MT88.4 R16, [R221+0x9800] ;  /* 0x00980000dd10783b */ /* 0x000ea20000004200 */
[----:B------:R-:W-:Y:S01]  /*5950*/  IMAD.MOV.U32 R57, RZ, RZ, R111 ;  /* 0x000000ffff397224 */ /* 0x000fe200078e006f */
[----:B------:R-:W-:Y:S01]  /*5960*/  MOV R61, R108 ;  /* 0x0000006c003d7202 */ /* 0x000fe20000000f00 */
[----:B------:R-:W-:-:S02]  /*5970*/  IMAD.MOV.U32 R59, RZ, RZ, R110 ;  /* 0x000000ffff3b7224 */ /* 0x000fc400078e006e */
[----:B------:R-:W-:Y:S02]  /*5980*/  IMAD.MOV.U32 R58, RZ, RZ, R109 ;  /* 0x000000ffff3a7224 */ /* 0x000fe400078e006d */
[----:B------:R-:W-:Y:S08]  /*5990*/  HMMA.16816.F32 R108, R4, R26, R12 ;  /* 0x0000001a046c723c */ /* 0x000ff0000000180c */
[----:B-1----:R-:W-:Y:S01]  /*59a0*/  HMMA.16816.F32 R12, R8, R28, RZ ;  /* 0x0000001c080c723c */ /* 0x002fe200000018ff */
[----:B------:R-:W-:-:S02]  /*59b0*/  IMAD.MOV.U32 R60, RZ, RZ, R107 ;  /* 0x000000ffff3c7224 */ /* 0x000fc400078e006b */
[----:B------:R-:W-:Y:S11]  /*59c0*/  IMAD.MOV.U32 R66, RZ, RZ, R106 ;  /* 0x000000ffff427224 */ /* 0x000ff600078e006a */
[----:B------:R-:W-:Y:S10]  /*59d0*/  @!UPT UIADD3 URZ, URZ, URZ, URZ ;  /* 0x0000003f3f3ff290 */ /* 0x000ff4000fffe03f */
[----:B--2---:R-:W-:Y:S08]  /*59e0*/  HMMA.16816.F32 R104, R4, R16, R12 ;  /* 0x000000100468723c */ /* 0x004ff0000000180c */
[----:B------:R-:W-:Y:S11]  /*59f0*/  HMMA.16816.F32 R12, R8, R30, RZ ;  /* 0x0000001e080c723c */ /* 0x000ff600000018ff */
[----:B------:R-:W-:Y:S11]  /*5a00*/  @!UPT UIADD3 URZ, URZ, URZ, URZ ;  /* 0x0000003f3f3ff290 */ /* 0x000ff6000fffe03f */
[----:B------:R-:W-:Y:S02]  /*5a10*/  @!UPT UIADD3 URZ, URZ, URZ, URZ ;  /* 0x0000003f3f3ff290 */ /* 0x000fe4000fffe03f */
[C---:B------:R-:W-:Y:S01]  /*5a20*/  HMMA.16816.F32 R96, R4.reuse, R18, R12 ;  /* 0x000000120460723c */ /* 0x040fe2000000180c */
[----:B------:R-:W1:Y:S07]  /*5a30*/  LDSM.16.MT88.4 R12, [R220+0x9000] ;  /* 0x00900000dc0c783b */ /* 0x000e6e0000004200 */
[----:B------:R-:W-:Y:S08]  /*5a40*/  HMMA.16816.F32 R136, R4, R44, R20 ;  /* 0x0000002c0488723c */ /* 0x000ff00000001814 */
[----:B------:R-:W-:Y:S01]  /*5a50*/  HMMA.16816.F32 R20, R8, R62, RZ ;  /* 0x0000003e0814723c */ /* 0x000fe200000018ff */
[----:B------:R-:W-:-:S07]  /*5a60*/  FFMA.FTZ R3, R83, c[0x0][0x2d0], -R2 ;  /* 0x0000b40053037a23 */ /* 0x000fce0000010802 */
[C---:B-1----:R-:W-:Y:S08]  /*5a70*/  HMMA.16816.F32 R16, R8.reuse, R12, RZ ;  /* 0x0000000c0810723c */ /* 0x042ff000000018ff */
[----:B------:R-:W-:Y:S01]  /*5a80*/  HMMA.16816.F32 R8, R8, R14, RZ ;  /* 0x0000000e0808723c */ /* 0x000fe200000018ff */
[----:B------:R-:W1:Y:S01]  /*5a90*/  LDSM.16.MT88.4 R12, [R220+0x9800] ;  /* 0x00980000dc0c783b */ /* 0x000e620000004200 */
[----:B------:R2:W-:Y:S01]  /*5aa0*/  MUFU.EX2 R32, R3 ;  /* 0x0000000300207308 */ /* 0x0005e20000000800 */
[----:B------:R-:W-:Y:S01]  /*5ab0*/  MOV R67, R91 ;  /* 0x0000005b00437202 */ /* 0x000fe20000000f00 */
[----:B------:R-:W-:-:S02]  /*5ac0*/  IMAD.MOV.U32 R64, RZ, RZ, R90 ;  /* 0x000000ffff407224 */ /* 0x000fc400078e005a */
[----:B--2---:R-:W-:-:S04]  /*5ad0*/  FFMA.FTZ R3, R82, c[0x0][0x2d0], -R2 ;  /* 0x0000b40052037a23 */ /* 0x004fc80000010802 */
[----:B------:R2:W3:Y:S01]  /*5ae0*/  MUFU.EX2 R226, R3 ;  /* 0x0000000300e27308 */ /* 0x0004e20000000800 */
[----:B------:R-:W-:Y:S01]  /*5af0*/  IMAD.MOV.U32 R65, RZ, RZ, R89 ;  /* 0x000000ffff417224 */ /* 0x000fe200078e0059 */
[----:B------:R-:W-:Y:S01]  /*5b00*/  MOV R45, R88 ;  /* 0x00000058002d7202 */ /* 0x000fe20000000f00 */
[----:B--2---:R-:W-:-:S05]  /*5b10*/  FFMA.FTZ R3, R81, c[0x0][0x2d0], -R2 ;  /* 0x0000b40051037a23 */ /* 0x004fca0000010802 */
[----:B------:R2:W-:Y:S01]  /*5b20*/  MUFU.EX2 R224, R3 ;  /* 0x0000000300e07308 */ /* 0x0005e20000000800 */
[C---:B-1----:R-:W-:Y:S08]  /*5b30*/  HMMA.16816.F32 R88, R4.reuse, R12, R16 ;  /* 0x0000000c0458723c */ /* 0x042ff00000001810 */
[----:B------:R-:W-:Y:S01]  /*5b40*/  HMMA.16816.F32 R12, R4, R14, R8 ;  /* 0x0000000e040c723c */ /* 0x000fe20000001808 */
[----:B------:R-:W1:Y:S01]  /*5b50*/  LDSM.16.MT88.4 R8, [R217+0x1000] ;  /* 0x00100000d908783b */ /* 0x000e620000004200 */
[----:B--2---:R-:W-:-:S04]  /*5b60*/  FFMA.FTZ R3, R80, c[0x0][0x2d0], -R2 ;  /* 0x0000b40050037a23 */ /* 0x004fc80000010802 */
[----:B------:R2:W-:Y:S02]  /*5b70*/  MUFU.EX2 R229, R3 ;  /* 0x0000000300e57308 */ /* 0x0005e40000000800 */
[----:B--2---:R-:W-:-:S06]  /*5b80*/  FFMA.FTZ R3, R79, c[0x0][0x2d0], -R0 ;  /* 0x0000b4004f037a23 */ /* 0x004fcc0000010800 */
[----:B------:R2:W-:Y:S02]  /*5b90*/  MUFU.EX2 R228, R3 ;  /* 0x0000000300e47308 */ /* 0x0005e40000000800 */
[----:B--2---:R-:W-:-:S06]  /*5ba0*/  FFMA.FTZ R3, R78, c[0x0][0x2d0], -R0 ;  /* 0x0000b4004e037a23 */ /* 0x004fcc0000010800 */
[----:B------:R2:W4:Y:S02]  /*5bb0*/  MUFU.EX2 R227, R3 ;  /* 0x0000000300e37308 */ /* 0x0005240000000800 */
[----:B--2---:R-:W-:-:S06]  /*5bc0*/  FFMA.FTZ R3, R77, c[0x0][0x2d0], -R0 ;  /* 0x0000b4004d037a23 */ /* 0x004fcc0000010800 */
[----:B------:R2:W-:Y:S02]  /*5bd0*/  MUFU.EX2 R33, R3 ;  /* 0x0000000300217308 */ /* 0x0005e40000000800 */
[----:B--2---:R-:W-:-:S06]  /*5be0*/  FFMA.FTZ R3, R76, c[0x0][0x2d0], -R0 ;  /* 0x0000b4004c037a23 */ /* 0x004fcc0000010800 */
[----:B------:R-:W2:Y:S01]  /*5bf0*/  MUFU.EX2 R40, R3 ;  /* 0x0000000300287308 */ /* 0x000ea20000000800 */
[----:B------:R-:W-:Y:S01]  /*5c00*/  IMAD.MOV.U32 R41, RZ, RZ, R123 ;  /* 0x000000ffff297224 */ /* 0x000fe200078e007b */
[----:B------:R-:W-:Y:S01]  /*5c10*/  MOV R62, R121 ;  /* 0x00000079003e7202 */ /* 0x000fe20000000f00 */
[----:B------:R-:W-:Y:S02]  /*5c20*/  IMAD.MOV.U32 R63, RZ, RZ, R122 ;  /* 0x000000ffff3f7224 */ /* 0x000fe400078e007a */
[----:B------:R-:W-:Y:S02]  /*5c30*/  IMAD.MOV.U32 R53, RZ, RZ, R120 ;  /* 0x000000ffff357224 */ /* 0x000fe400078e0078 */
[----:B------:R-:W-:Y:S07]  /*5c40*/  HMMA.16816.F32 R120, R4, R42, R20 ;  /* 0x0000002a0478723c */ /* 0x000fee0000001814 */
[----:B---3--:R-:W-:-:S02]  /*5c50*/  F2FP.PACK_AB R4, R226, R32 ;  /* 0x00000020e204723e */ /* 0x008fc400000000ff */
[----:B----4-:R-:W-:Y:S02]  /*5c60*/  F2FP.PACK_AB R5, R227, R228 ;  /* 0x000000e4e305723e */ /* 0x010fe400000000ff */
[----:B------:R-:W-:Y:S02]  /*5c70*/  F2FP.PACK_AB R6, R229, R224 ;  /* 0x000000e0e506723e */ /* 0x000fe400000000ff */
[----:B--2---:R-:W-:-:S07]  /*5c80*/  F2FP.PACK_AB R7, R40, R33 ;  /* 0x000000212807723e */ /* 0x004fce00000000ff */
[C---:B-1----:R-:W-:Y:S08]  /*5c90*/  HMMA.16816.F32 R84, R4.reuse, R8, R84 ;  /* 0x000000080454723c */ /* 0x042ff00000001854 */
[C---:B------:R-:W-:Y:S01]  /*5ca0*/  HMMA.16816.F32 R48, R4.reuse, R10, R192 ;  /* 0x0000000a0430723c */ /* 0x040fe200000018c0 */
[----:B------:R-:W1:Y:S06]  /*5cb0*/  LDSM.16.MT88.4 R8, [R218+0x1000] ;  /* 0x00100000da08783b */ /* 0x000e6c0000004200 */
[----:B------:R-:W-:Y:S01]  /*5cc0*/  IMAD.MOV.U32 R193, RZ, RZ, R45 ;  /* 0x000000ffffc17224 */ /* 0x000fe200078e002d */
[C---:B-1----:R-:W-:Y:S08]  /*5cd0*/  HMMA.16816.F32 R80, R4.reuse, R8, R200 ;  /* 0x000000080450723c */ /* 0x042ff000000018c8 */
[C---:B------:R-:W-:Y:S01]  /*5ce0*/  HMMA.16816.F32 R44, R4.reuse, R10, R188 ;  /* 0x0000000a042c723c */ /* 0x040fe200000018bc */
[----:B------:R-:W1:Y:S07]  /*5cf0*/  LDSM.16.MT88.4 R8, [R221+0x1000] ;  /* 0x00100000dd08783b */ /* 0x000e6e0000004200 */
[----:B-1----:R-:W-:Y:S07]  /*5d00*/  HMMA.16816.F32 R76, R4, R8, R196 ;  /* 0x00000008044c723c */ /* 0x002fee00000018c4 */
[----:B------:R-:W-:Y:S01]  /*5d10*/  MOV R197, R40 ;  /* 0x0000002800c57202 */ /* 0x000fe20000000f00 */
[----:B------:R-:W-:-:S02]  /*5d20*/  IMAD.MOV.U32 R196, RZ, RZ, R41 ;  /* 0x000000ffffc47224 */ /* 0x000fc400078e0029 */
[C---:B------:R-:W-:Y:S01]  /*5d30*/  HMMA.16816.F32 R40, R4.reuse, R10, R72 ;  /* 0x0000000a0428723c */ /* 0x040fe20000001848 */
[----:B------:R-:W1:Y:S01]  /*5d40*/  LDSM.16.MT88.4 R8, [R220+0x1000] ;  /* 0x00100000dc08783b */ /* 0x000e620000004200 */
[----:B------:R-:W-:Y:S01]  /*5d50*/  IMAD.MOV.U32 R188, RZ, RZ, R38 ;  /* 0x000000ffffbc7224 */ /* 0x000fe200078e0026 */
[----:B------:R-:W-:Y:S01]  /*5d60*/  MOV R189, R39 ;  /* 0x0000002700bd7202 */ /* 0x000fe20000000f00 */
[----:B------:R-:W-:Y:S02]  /*5d70*/  IMAD.MOV.U32 R190, RZ, RZ, R36 ;  /* 0x000000ffffbe7224 */ /* 0x000fe400078e0024 */
[----:B------:R-:W-:Y:S02]  /*5d80*/  IMAD.MOV.U32 R191, RZ, RZ, R37 ;  /* 0x000000ffffbf7224 */ /* 0x000fe400078e0025 */
[C---:B-1----:R-:W-:Y:S08]  /*5d90*/  HMMA.16816.F32 R72, R4.reuse, R8, R184 ;  /* 0x000000080448723c */ /* 0x042ff000000018b8 */
[----:B------:R-:W-:Y:S01]  /*5da0*/  HMMA.16816.F32 R36, R4, R10, R68 ;  /* 0x0000000a0424723c */ /* 0x000fe20000001844 */
[----:B------:R-:W1:Y:S01]  /*5db0*/  LDSM.16.MT88.4 R8, [R217+0x4000] ;  /* 0x00400000d908783b */ /* 0x000e620000004200 */
[----:B------:R-:W-:Y:S01]  /*5dc0*/  IMAD.MOV.U32 R199, RZ, RZ, R32 ;  /* 0x000000ffffc77224 */ /* 0x000fe200078e0020 */
[----:B------:R-:W-:-:S05]  /*5dd0*/  MOV R194, R33 ;  /* 0x0000002100c27202 */ /* 0x000fca0000000f00 */
[C---:B-1----:R-:W-:Y:S08]  /*5de0*/  HMMA.16816.F32 R68, R4.reuse, R8, R180 ;  /* 0x000000080444723c */ /* 0x042ff000000018b4 */
[----:B------:R-:W-:Y:S01]  /*5df0*/  HMMA.16816.F32 R32, R4, R10, R168 ;  /* 0x0000000a0420723c */ /* 0x000fe200000018a8 */
[----:B------:R-:W1:Y:S01]  /*5e00*/  LDSM.16.MT88.4 R8, [R218+0x4000] ;  /* 0x00400000da08783b */ /* 0x000e620000004200 */
[----:B------:R-:W-:Y:S01]  /*5e10*/  IMAD.MOV.U32 R192, RZ, RZ, R66 ;  /* 0x000000ffffc07224 */ /* 0x000fe200078e0042 */
[----:B------:R-:W-:Y:S01]  /*5e20*/  MOV R180, R64 ;  /* 0x0000004000b47202 */ /* 0x000fe20000000f00 */
[----:B------:R-:W-:-:S02]  /*5e30*/  IMAD.MOV.U32 R181, RZ, RZ, R67 ;  /* 0x000000ffffb57224 */ /* 0x000fc400078e0043 */
[----:B------:R-:W-:Y:S02]  /*5e40*/  IMAD.MOV.U32 R3, RZ, RZ, R65 ;  /* 0x000000ffff037224 */ /* 0x000fe400078e0041 */
        /* <DEDUP_REMOVED lines=17> */
[----:B------:R-:W-:Y:S01]  /*5f60*/  MOV R200, R54 ;  /* 0x0000003600c87202 */ /* 0x000fe20000000f00 */
[----:B------:R-:W-:Y:S01]  /*5f70*/  IMAD.MOV.U32 R201, RZ, RZ, R55 ;  /* 0x000000ffffc97224 */ /* 0x000fe200078e0037 */
[----:B------:R-:W-:Y:S01]  /*5f80*/  MOV R203, R53 ;  /* 0x0000003500cb7202 */ /* 0x000fe20000000f00 */
[----:B------:R-:W-:-:S03]  /*5f90*/  IMAD.MOV.U32 R202, RZ, RZ, R52 ;  /* 0x000000ffffca7224 */ /* 0x000fc600078e0034 */
        /* <DEDUP_REMOVED lines=18> */
[----:B------:R-:W-:-:S06]  /*60c0*/  FFMA.FTZ R3, R3, c[0x0][0x2d0], -R2 ;  /* 0x0000b40003037a23 */ /* 0x000fcc0000010802 */
[C---:B-1----:R-:W-:Y:S08]  /*60d0*/  HMMA.16816.F32 R140, R4.reuse, R8, R104 ;  /* 0x00000008048c723c */ /* 0x042ff00000001868 */
[----:B------:R-:W-:Y:S01]  /*60e0*/  HMMA.16816.F32 R116, R4, R10, R96 ;  /* 0x0000000a0474723c */ /* 0x000fe20000001860 */
[----:B------:R-:W1:Y:S01]  /*60f0*/  LDSM.16.MT88.4 R8, [R220+0xa000] ;  /* 0x00a00000dc08783b */ /* 0x000e620000004200 */
[----:B------:R2:W-:Y:S02]  /*6100*/  MUFU.EX2 R99, R3 ;  /* 0x0000000300637308 */ /* 0x0005e40000000800 */
[----:B--2---:R-:W-:-:S06]  /*6110*/  FFMA.FTZ R3, R252, c[0x0][0x2d0], -R2 ;  /* 0x0000b400fc037a23 */ /* 0x004fcc0000010802 */
[----:B------:R2:W-:Y:S02]  /*6120*/  MUFU.EX2 R98, R3 ;  /* 0x0000000300627308 */ /* 0x0005e40000000800 */
[--C-:B--2---:R-:W-:Y:S01]  /*6130*/  FFMA.FTZ R3, R215, c[0x0][0x2d0], -R2.reuse ;  /* 0x0000b400d7037a23 */ /* 0x104fe20000010802 */
[C---:B-1----:R-:W-:Y:S05]  /*6140*/  HMMA.16816.F32 R136, R4.reuse, R8, R88 ;  /* 0x000000080488723c */ /* 0x042fea0000001858 */
[----:B------:R1:W-:Y:S03]  /*6150*/  MUFU.EX2 R88, R3 ;  /* 0x0000000300587308 */ /* 0x0003e60000000800 */
[----:B------:R-:W-:Y:S01]  /*6160*/  HMMA.16816.F32 R12, R4, R10, R12 ;  /* 0x0000000a040c723c */ /* 0x000fe2000000180c */
[----:B------:R-:W2:Y:S01]  /*6170*/  LDSM.16.MT88.4 R8, [R217+0x1800] ;  /* 0x00180000d908783b */ /* 0x000ea20000004200 */
[----:B-1----:R-:W-:-:S04]  /*6180*/  FFMA.FTZ R3, R214, c[0x0][0x2d0], -R2 ;  /* 0x0000b400d6037a23 */ /* 0x002fc80000010802 */
[----:B------:R1:W3:Y:S01]  /*6190*/  MUFU.EX2 R97, R3 ;  /* 0x0000000300617308 */ /* 0x0002e20000000800 */
[----:B------:R-:W-:Y:S02]  /*61a0*/  IMAD.MOV.U32 R170, RZ, RZ, R226 ;  /* 0x000000ffffaa7224 */ /* 0x000fe400078e00e2 */
[----:B-1----:R-:W-:-:S05]  /*61b0*/  FFMA.FTZ R3, R212, c[0x0][0x2d0], -R0 ;  /* 0x0000b400d4037a23 */ /* 0x002fca0000010800 */
[----:B------:R1:W-:Y:S02]  /*61c0*/  MUFU.EX2 R96, R3 ;  /* 0x0000000300607308 */ /* 0x0003e40000000800 */
[----:B-1----:R-:W-:-:S06]  /*61d0*/  FFMA.FTZ R3, R210, c[0x0][0x2d0], -R0 ;  /* 0x0000b400d2037a23 */ /* 0x002fcc0000010800 */
[----:B------:R1:W4:Y:S02]  /*61e0*/  MUFU.EX2 R252, R3 ;  /* 0x0000000300fc7308 */ /* 0x0003240000000800 */
[----:B-1----:R-:W-:-:S06]  /*61f0*/  FFMA.FTZ R3, R213, c[0x0][0x2d0], -R0 ;  /* 0x0000b400d5037a23 */ /* 0x002fcc0000010800 */
[----:B------:R1:W-:Y:S01]  /*6200*/  MUFU.EX2 R226, R3 ;  /* 0x0000000300e27308 */ /* 0x0003e20000000800 */
[----:B------:R-:W-:Y:S02]  /*6210*/  FADD.FTZ R4, R207, R206 ;  /* 0x000000cecf047221 */ /* 0x000fe40000010000 */
[----:B-1----:R-:W-:-:S05]  /*6220*/  FFMA.FTZ R3, R211, c[0x0][0x2d0], -R0 ;  /* 0x0000b400d3037a23 */ /* 0x002fca0000010800 */
[----:B------:R1:W1:Y:S01]  /*6230*/  MUFU.EX2 R91, R3 ;  /* 0x00000003005b7308 */ /* 0x0002620000000800 */
[----:B------:R-:W-:Y:S02]  /*6240*/  FADD.FTZ R5, R135, R134 ;  /* 0x0000008687057221 */ /* 0x000fe40000010000 */
[----:B------:R-:W-:Y:S01]  /*6250*/  FADD.FTZ R4, R209, R4 ;  /* 0x00000004d1047221 */ /* 0x000fe20000010000 */
[----:B---3--:R-:W-:-:S03]  /*6260*/  F2FP.PACK_AB R6, R97, R88 ;  /* 0x000000586106723e */ /* 0x008fc600000000ff */
[----:B------:R-:W-:Y:S01]  /*6270*/  FADD.FTZ R134, R208, R4 ;  /* 0x00000004d0867221 */ /* 0x000fe20000010000 */
[----:B------:R-:W-:Y:S01]  /*6280*/  F2FP.PACK_AB R4, R98, R99 ;  /* 0x000000636204723e */ /* 0x000fe200000000ff */
[----:B------:R-:W-:Y:S01]  /*6290*/  IMAD.MOV.U32 R90, RZ, RZ, R180 ;  /* 0x000000ffff5a7224 */ /* 0x000fe200078e00b4 */
[----:B------:R-:W-:Y:S01]  /*62a0*/  MOV R89, R181 ;  /* 0x000000b500597202 */ /* 0x000fe20000000f00 */
[----:B-1----:R-:W-:Y:S01]  /*62b0*/  FADD.FTZ R3, R205, R5 ;  /* 0x00000005cd037221 */ /* 0x002fe20000010000 */
[----:B----4-:R-:W-:Y:S02]  /*62c0*/  F2FP.PACK_AB R5, R252, R96 ;  /* 0x00000060fc05723e */ /* 0x010fe400000000ff */
[----:B------:R-:W-:Y:S01]  /*62d0*/  F2FP.PACK_AB R7, R91, R226 ;  /* 0x000000e25b07723e */ /* 0x000fe200000000ff */
[----:B------:R-:W-:Y:S01]  /*62e0*/  IMAD.MOV.U32 R181, RZ, RZ, R196 ;  /* 0x000000ffffb57224 */ /* 0x000fe200078e00c4 */
[----:B------:R-:W-:Y:S01]  /*62f0*/  MOV R171, R198 ;  /* 0x000000c600ab7202 */ /* 0x000fe20000000f00 */
[----:B------:R-:W-:-:S02]  /*6300*/  IMAD.MOV.U32 R180, RZ, RZ, R197 ;  /* 0x000000ffffb47224 */ /* 0x000fc400078e00c5 */
[----:B------:R-:W-:Y:S02]  /*6310*/  IMAD.MOV.U32 R169, RZ, RZ, R199 ;  /* 0x000000ffffa97224 */ /* 0x000fe400078e00c7 */
[----:B------:R-:W-:Y:S01]  /*6320*/  FADD.FTZ R135, R204, R3 ;  /* 0x00000003cc877221 */ /* 0x000fe20000010000 */
[C---:B--2---:R-:W-:Y:S08]  /*6330*/  HMMA.16816.F32 R196, R4.reuse, R10, R48 ;  /* 0x0000000a04c4723c */ /* 0x044ff00000001830 */
        /* <DEDUP_REMOVED lines=8> */
[----:B------:R-:W-:Y:S02]  /*63c0*/  IMAD.MOV.U32 R44, RZ, RZ, R191 ;  /* 0x000000ffff2c7224 */ /* 0x000fe400078e00bf */
[C---:B-1----:R-:W-:Y:S08]  /*63d0*/  HMMA.16816.F32 R188, R4.reuse, R8, R76 ;  /* 0x0000000804bc723c */ /* 0x042ff0000000184c */
[C---:B------:R-:W-:Y:S01]  /*63e0*/  HMMA.16816.F32 R172, R4.reuse, R10, R40 ;  /* 0x0000000a04ac723c */ /* 0x040fe20000001828 */
[----:B------:R-:W1:Y:S07]  /*63f0*/  LDSM.16.MT88.4 R8, [R220+0x1800] ;  /* 0x00180000dc08783b */ /* 0x000e6e0000004200 */
[C---:B-1----:R-:W-:Y:S08]  /*6400*/  HMMA.16816.F32 R164, R4.reuse, R8, R72 ;  /* 0x0000000804a4723c */ /* 0x042ff00000001848 */
[----:B------:R-:W-:Y:S01]  /*6410*/  HMMA.16816.F32 R160, R4, R10, R36 ;  /* 0x0000000a04a0723c */ /* 0x000fe20000001824 */
[----:B------:R-:W1:Y:S01]  /*6420*/  LDSM.16.MT88.4 R8, [R217+0x4800] ;  /* 0x00480000d908783b */ /* 0x000e620000004200 */
[----:B------:R-:W-:Y:S01]  /*6430*/  IMAD.MOV.U32 R51, RZ, RZ, R200 ;  /* 0x000000ffff337224 */ /* 0x000fe200078e00c8 */
[----:B------:R-:W-:Y:S01]  /*6440*/  MOV R84, R201 ;  /* 0x000000c900547202 */ /* 0x000fe20000000f00 */
[----:B------:R-:W-:Y:S01]  /*6450*/  IMAD.MOV.U32 R85, RZ, RZ, R202 ;  /* 0x000000ffff557224 */ /* 0x000fe200078e00ca */
[----:B------:R-:W-:Y:S01]  /*6460*/  MOV R87, R192 ;  /* 0x000000c000577202 */ /* 0x000fe20000000f00 */
[----:B------:R-:W-:Y:S01]  /*6470*/  IMAD.MOV.U32 R86, RZ, RZ, R203 ;  /* 0x000000ffff567224 */ /* 0x000fe200078e00cb */
[----:B------:R-:W-:Y:S01]  /*6480*/  MOV R75, R195 ;  /* 0x000000c3004b7202 */ /* 0x000fe20000000f00 */
[----:B------:R-:W-:-:S02]  /*6490*/  IMAD.MOV.U32 R41, RZ, RZ, R193 ;  /* 0x000000ffff297224 */ /* 0x000fc400078e00c1 */
[----:B------:R-:W-:Y:S01]  /*64a0*/  IMAD.MOV.U32 R43, RZ, RZ, R194 ;  /* 0x000000ffff2b7224 */ /* 0x000fe200078e00c2 */
        /* <DEDUP_REMOVED lines=12> */
[C---:B-1----:R-:W-:Y:S08]  /*6570*/  HMMA.16816.F32 R180, R4.reuse, R8, R64 ;  /* 0x0000000804b4723c */ /* 0x042ff00000001840 */
[C---:B------:R-:W-:Y:S01]  /*6580*/  HMMA.16816.F32 R184, R4.reuse, R10, R28 ;  /* 0x0000000a04b8723c */ /* 0x040fe2000000181c */
[----:B------:R-:W1:Y:S07]  /*6590*/  LDSM.16.MT88.4 R8, [R221+0x4800] ;  /* 0x00480000dd08783b */ /* 0x000e6e0000004200 */
[C---:B-1----:R-:W-:Y:S08]  /*65a0*/  HMMA.16816.F32 R176, R4.reuse, R8, R60 ;  /* 0x0000000804b0723c */ /* 0x042ff0000000183c */
[----:B------:R-:W-:Y:S01]  /*65b0*/  HMMA.16816.F32 R108, R4, R10, R24 ;  /* 0x0000000a046c723c */ /* 0x000fe20000001818 */
[----:B------:R-:W1:Y:S01]  /*65c0*/  LDSM.16.MT88.4 R8, [R220+0x4800] ;  /* 0x00480000dc08783b */ /* 0x000e620000004200 */
[----:B------:R-:W-:Y:S01]  /*65d0*/  MOV R49, R169 ;  /* 0x000000a900317202 */ /* 0x000fe20000000f00 */
[----:B------:R-:W-:-:S02]  /*65e0*/  IMAD.MOV.U32 R48, RZ, RZ, R170 ;  /* 0x000000ffff307224 */ /* 0x000fc400078e00aa */
[----:B------:R-:W-:-:S03]  /*65f0*/  IMAD.MOV.U32 R3, RZ, RZ, R171 ;  /* 0x000000ffff037224 */ /* 0x000fc600078e00ab */
        /* <DEDUP_REMOVED lines=10> */
[----:B-1----:R-:W-:Y:S07]  /*66a0*/  HMMA.16816.F32 R52, R4, R8, R92 ;  /* 0x000000080434723c */ /* 0x002fee000000185c */
[----:B------:R-:W-:Y:S01]  /*66b0*/  IMAD.MOV.U32 R92, RZ, RZ, R40 ;  /* 0x000000ffff5c7224 */ /* 0x000fe200078e0028 */
[----:B------:R-:W-:Y:S01]  /*66c0*/  MOV R93, R41 ;  /* 0x00000029005d7202 */ /* 0x000fe20000000f00 */
[----:B------:R-:W-:-:S02]  /*66d0*/  IMAD.MOV.U32 R94, RZ, RZ, R42 ;  /* 0x000000ffff5e7224 */ /* 0x000fc400078e002a */
[----:B------:R-:W-:Y:S02]  /*66e0*/  IMAD.MOV.U32 R95, RZ, RZ, R43 ;  /* 0x000000ffff5f7224 */ /* 0x000fe400078e002b */
[----:B------:R-:W-:Y:S01]  /*66f0*/  HMMA.16816.F32 R40, R4, R10, R100 ;  /* 0x0000000a0428723c */ /* 0x000fe20000001864 */
[----:B------:R-:W1:Y:S01]  /*6700*/  LDSM.16.MT88.4 R8, [R221+0x7800] ;  /* 0x00780000dd08783b */ /* 0x000e620000004200 */
        /* <DEDUP_REMOVED lines=16> */
[----:B------:R-:W-:-:S02]  /*6810*/  IMAD.MOV.U32 R17, RZ, RZ, R48 ;  /* 0x000000ffff117224 */ /* 0x000fc400078e0030 */
[----:B------:R-:W-:Y:S02]  /*6820*/  IMAD.MOV.U32 R18, RZ, RZ, R49 ;  /* 0x000000ffff127224 */ /* 0x000fe400078e0031 */
[----:B------:R-:W-:Y:S02]  /*6830*/  IMAD.MOV.U32 R156, RZ, RZ, R50 ;  /* 0x000000ffff9c7224 */ /* 0x000fe400078e0032 */
[----:B------:R-:W-:Y:S02]  /*6840*/  IMAD.MOV.U32 R157, RZ, RZ, R51 ;  /* 0x000000ffff9d7224 */ /* 0x000fe400078e0033 */
        /* <DEDUP_REMOVED lines=16> */
[----:B------:R-:W-:-:S02]  /*6950*/  FFMA.FTZ R3, R3, c[0x0][0x2d0], -R2 ;  /* 0x0000b40003037a23 */ /* 0x000fc40000010802 */
[----:B------:R-:W-:Y:S01]  /*6960*/  IMAD.MOV.U32 R114, RZ, RZ, R115 ;  /* 0x000000ffff727224 */ /* 0x000fe200078e0073 */
[----:B------:R-:W-:Y:S01]  /*6970*/  MOV R115, R156 ;  /* 0x0000009c00737202 */ /* 0x000fe20000000f00 */
[----:B------:R-:W-:Y:S02]  /*6980*/  IMAD.MOV.U32 R100, RZ, RZ, R46 ;  /* 0x000000ffff647224 */ /* 0x000fe400078e002e */
[----:B------:R-:W-:Y:S01]  /*6990*/  IMAD.MOV.U32 R156, RZ, RZ, R157 ;  /* 0x000000ffff9c7224 */ /* 0x000fe200078e009d */
[----:B------:R2:W-:Y:S01]  /*69a0*/  MUFU.EX2 R124, R3 ;  /* 0x00000003007c7308 */ /* 0x0005e20000000800 */
[----:B------:R-:W-:Y:S01]  /*69b0*/  IMAD.MOV.U32 R157, RZ, RZ, R158 ;  /* 0x000000ffff9d7224 */ /* 0x000fe200078e009e */
[----:B------:R-:W-:Y:S01]  /*69c0*/  MOV R158, R159 ;  /* 0x0000009f009e7202 */ /* 0x000fe20000000f00 */
[----:B------:R-:W-:Y:S02]  /*69d0*/  IMAD.MOV.U32 R159, RZ, RZ, R100 ;  /* 0x000000ffff9f7224 */ /* 0x000fe400078e0064 */
[----:B------:R-:W-:Y:S01]  /*69e0*/  IMAD.MOV.U32 R100, RZ, RZ, R101 ;  /* 0x000000ffff647224 */ /* 0x000fe200078e0065 */
[----:B------:R-:W-:Y:S01]  /*69f0*/  MOV R101, R102 ;  /* 0x0000006600657202 */ /* 0x000fe20000000f00 */
[----:B------:R-:W-:-:S02]  /*6a00*/  IMAD.MOV.U32 R102, RZ, RZ, R103 ;  /* 0x000000ffff667224 */ /* 0x000fc400078e0067 */
[----:B------:R-:W-:Y:S01]  /*6a10*/  IMAD.MOV.U32 R103, RZ, RZ, R16 ;  /* 0x000000ffff677224 */ /* 0x000fe200078e0010 */
[----:B------:R-:W-:Y:S01]  /*6a20*/  MOV R16, R229 ;  /* 0x000000e500107202 */ /* 0x000fe20000000f00 */
[----:B------:R-:W-:Y:S01]  /*6a30*/  IMAD.MOV.U32 R21, RZ, RZ, R44 ;  /* 0x000000ffff157224 */ /* 0x000fe200078e002c */
[----:B------:R3:W5:Y:S01]  /*6a40*/  LDL.LU R229, [R1+0xa8] ;  /* 0x0000a80001e57983 */ /* 0x0007620000300800 */
[----:B--2---:R-:W-:Y:S02]  /*6a50*/  FFMA.FTZ R3, R113, c[0x0][0x2d0], -R2 ;  /* 0x0000b40071037a23 */ /* 0x004fe40000010802 */
[----:B------:R-:W-:Y:S02]  /*6a60*/  IMAD.MOV.U32 R113, RZ, RZ, R114 ;  /* 0x000000ffff717224 */ /* 0x000fe400078e0072 */
[----:B------:R-:W-:Y:S01]  /*6a70*/  IMAD.MOV.U32 R114, RZ, RZ, R115 ;  /* 0x000000ffff727224 */ /* 0x000fe200078e0073 */
[C---:B-1----:R-:W-:Y:S08]  /*6a80*/  HMMA.16816.F32 R68, R4.reuse, R8, R140 ;  /* 0x000000080444723c */ /* 0x042ff0000000188c */
[----:B------:R-:W-:Y:S01]  /*6a90*/  HMMA.16816.F32 R56, R4, R10, R116 ;  /* 0x0000000a0438723c */ /* 0x000fe20000001874 */
[----:B------:R-:W1:Y:S01]  /*6aa0*/  LDSM.16.MT88.4 R8, [R220+0xa800] ;  /* 0x00a80000dc08783b */ /* 0x000e620000004200 */
[----:B------:R-:W-:Y:S01]  /*6ab0*/  MOV R115, R156 ;  /* 0x0000009c00737202 */ /* 0x000fe20000000f00 */
[----:B------:R-:W-:Y:S01]  /*6ac0*/  IMAD.MOV.U32 R156, RZ, RZ, R157 ;  /* 0x000000ffff9c7224 */ /* 0x000fe200078e009d */
[----:B------:R2:W-:Y:S01]  /*6ad0*/  MUFU.EX2 R152, R3 ;  /* 0x0000000300987308 */ /* 0x0005e20000000800 */
[----:B------:R-:W-:Y:S01]  /*6ae0*/  IMAD.MOV.U32 R157, RZ, RZ, R158 ;  /* 0x000000ffff9d7224 */ /* 0x000fe200078e009e */
[----:B------:R-:W-:Y:S01]  /*6af0*/  MOV R158, R159 ;  /* 0x0000009f009e7202 */ /* 0x000fe20000000f00 */
[----:B------:R-:W-:-:S02]  /*6b00*/  IMAD.MOV.U32 R159, RZ, RZ, R100 ;  /* 0x000000ffff9f7224 */ /* 0x000fc400078e0064 */
[----:B------:R-:W-:Y:S01]  /*6b10*/  IMAD.MOV.U32 R100, RZ, RZ, R101 ;  /* 0x000000ffff647224 */ /* 0x000fe200078e0065 */
[----:B------:R-:W-:Y:S01]  /*6b20*/  MOV R101, R102 ;  /* 0x0000006600657202 */ /* 0x000fe20000000f00 */
[----:B------:R-:W-:Y:S02]  /*6b30*/  IMAD.MOV.U32 R102, RZ, RZ, R16 ;  /* 0x000000ffff667224 */ /* 0x000fe400078e0010 */
[----:B------:R-:W-:Y:S01]  /*6b40*/  IMAD.MOV.U32 R16, RZ, RZ, R17 ;  /* 0x000000ffff107224 */ /* 0x000fe200078e0011 */
[----:B------:R-:W-:Y:S01]  /*6b50*/  MOV R17, R228 ;  /* 0x000000e400117202 */ /* 0x000fe20000000f00 */
[----:B------:R-:W-:Y:S01]  /*6b60*/  IMAD.MOV.U32 R22, RZ, RZ, R47 ;  /* 0x000000ffff167224 */ /* 0x000fe200078e002f */
[----:B------:R3:W5:Y:S01]  /*6b70*/  LDL.LU R228, [R1+0xa4] ;  /* 0x0000a40001e47983 */ /* 0x0007620000300800 */
[----:B--2---:R-:W-:Y:S02]  /*6b80*/  FFMA.FTZ R3, R113, c[0x0][0x2d0], -R2 ;  /* 0x0000b40071037a23 */ /* 0x004fe40000010802 */
[----:B------:R-:W-:-:S02]  /*6b90*/  IMAD.MOV.U32 R113, RZ, RZ, R114 ;  /* 0x000000ffff717224 */ /* 0x000fc400078e0072 */
[----:B------:R-:W-:Y:S01]  /*6ba0*/  IMAD.MOV.U32 R114, RZ, RZ, R115 ;  /* 0x000000ffff727224 */ /* 0x000fe200078e0073 */
[----:B------:R-:W-:Y:S01]  /*6bb0*/  MOV R115, R156 ;  /* 0x0000009c00737202 */ /* 0x000fe20000000f00 */
        /* <DEDUP_REMOVED lines=8> */
[----:B------:R-:W-:Y:S02]  /*6c40*/  IMAD.MOV.U32 R16, RZ, RZ, R17 ;  /* 0x000000ffff107224 */ /* 0x000fe400078e0011 */
[----:B--2---:R-:W-:Y:S02]  /*6c50*/  FFMA.FTZ R3, R113, c[0x0][0x2d0], -R2 ;  /* 0x0000b40071037a23 */ /* 0x004fe40000010802 */
[----:B------:R-:W-:Y:S01]  /*6c60*/  IMAD.MOV.U32 R113, RZ, RZ, R114 ;  /* 0x000000ffff717224 */ /* 0x000fe200078e0072 */
[----:B------:R-:W-:Y:S01]  /*6c70*/  MOV R114, R115 ;  /* 0x0000007300727202 */ /* 0x000fe20000000f00 */
[----:B------:R-:W-:Y:S01]  /*6c80*/  IMAD.MOV.U32 R115, RZ, RZ, R156 ;  /* 0x000000ffff737224 */ /* 0x000fe200078e009c */
[----:B------:R2:W4:Y:S01]  /*6c90*/  MUFU.EX2 R130, R3 ;  /* 0x0000000300827308 */ /* 0x0005220000000800 */
        /* <DEDUP_REMOVED lines=8> */
[----:B-1----:R-:W-:Y:S01]  /*6d20*/  HMMA.16816.F32 R44, R4, R8, R136 ;  /* 0x00000008042c723c */ /* 0x002fe20000001888 */
[----:B------:R-:W-:Y:S02]  /*6d30*/  IMAD.MOV.U32 R102, RZ, RZ, R16 ;  /* 0x000000ffff667224 */ /* 0x000fe400078e0010 */
[----:B--2---:R-:W-:Y:S01]  /*6d40*/  FFMA.FTZ R3, R113, c[0x0][0x2d0], -R0 ;  /* 0x0000b40071037a23 */ /* 0x004fe20000010800 */
[----:B------:R3:W5:Y:S01]  /*6d50*/  LDL.LU R227, [R1+0xa0] ;  /* 0x0000a00001e37983 */ /* 0x0007620000300800 */
[----:B------:R-:W-:Y:S02]  /*6d60*/  IMAD.MOV.U32 R113, RZ, RZ, R114 ;  /* 0x000000ffff717224 */ /* 0x000fe400078e0072 */
        /* <DEDUP_REMOVED lines=14> */
[----:B------:R3:W5:Y:S01]  /*6e50*/  LDL.LU R226, [R1+0x9c] ;  /* 0x00009c0001e27983 */ /* 0x0007620000300800 */
[----:B------:R-:W-:Y:S01]  /*6e60*/  IMAD.MOV.U32 R16, RZ, RZ, R17 ;  /* 0x000000ffff107224 */ /* 0x000fe200078e0011 */
[----:B------:R-:W-:Y:S01]  /*6e70*/  MOV R17, R18 ;  /* 0x0000001200117202 */ /* 0x000fe20000000f00 */
[----:B------:R-:W-:Y:S01]  /*6e80*/  IMAD.MOV.U32 R18, RZ, RZ, R19 ;  /* 0x000000ffff127224 */ /* 0x000fe200078e0013 */
[----:B------:R-:W1:Y:S01]  /*6e90*/  LDSM.16.MT88.4 R8, [R217+0x2000] ;  /* 0x00200000d908783b */ /* 0x000e620000004200 */
[----:B------:R-:W-:Y:S01]  /*6ea0*/  IMAD.MOV.U32 R19, RZ, RZ, R23 ;  /* 0x000000ffff137224 */ /* 0x000fe200078e0017 */
[----:B------:R-:W-:Y:S01]  /*6eb0*/  MOV R23, R252 ;  /* 0x000000fc00177202 */ /* 0x000fe20000000f00 */
[----:B------:R-:W-:Y:S01]  /*6ec0*/  FFMA.FTZ R4, R113, c[0x0][0x2d0], -R0 ;  /* 0x0000b40071047a23 */ /* 0x000fe20000010800 */
[----:B------:R2:W-:Y:S01]  /*6ed0*/  MUFU.EX2 R252, R3 ;  /* 0x0000000300fc7308 */ /* 0x0005e20000000800 */
[----:B------:R-:W-:-:S02]  /*6ee0*/  IMAD.MOV.U32 R113, RZ, RZ, R114 ;  /* 0x000000ffff717224 */ /* 0x000fc400078e0072 */
[----:B------:R-:W-:Y:S02]  /*6ef0*/  FADD.FTZ R5, R222, R135 ;  /* 0x00000087de057221 */ /* 0x000fe40000010000 */
[--C-:B------:R-:W-:Y:S02]  /*6f00*/  FFMA.FTZ R25, R25, c[0x0][0x2d0], -R2.reuse ;  /* 0x0000b40019197a23 */ /* 0x100fe40000010802 */
[----:B------:R-:W-:Y:S01]  /*6f10*/  FFMA.FTZ R22, R22, c[0x0][0x2d0], -R2 ;  /* 0x0000b40016167a23 */ /* 0x000fe20000010802 */
[----:B----4-:R-:W-:Y:S01]  /*6f20*/  F2FP.PACK_AB R6, R130, R128 ;  /* 0x000000808206723e */ /* 0x010fe200000000ff */
[----:B------:R-:W-:Y:S01]  /*6f30*/  IMAD.MOV.U32 R114, RZ, RZ, R115 ;  /* 0x000000ffff727224 */ /* 0x000fe200078e0073 */
[----:B------:R-:W-:Y:S01]  /*6f40*/  MOV R115, R156 ;  /* 0x0000009c00737202 */ /* 0x000fe20000000f00 */
[----:B------:R-:W-:Y:S01]  /*6f50*/  IMAD.MOV.U32 R156, RZ, RZ, R157 ;  /* 0x000000ffff9c7224 */ /* 0x000fe200078e009d */
[----:B------:R-:W4:Y:S01]  /*6f60*/  LDSM.16.MT88.4 R12, [R221+0x2000] ;  /* 0x00200000dd0c783b */ /* 0x000f220000004200 */
[----:B--2---:R-:W-:-:S02]  /*6f70*/  FFMA.FTZ R3, R225, c[0x0][0x2d0], -R0 ;  /* 0x0000b400e1037a23 */ /* 0x004fc40000010800 */
[----:B------:R-:W-:Y:S01]  /*6f80*/  IMAD.MOV.U32 R157, RZ, RZ, R158 ;  /* 0x000000ffff9d7224 */ /* 0x000fe200078e009e */
[----:B------:R3:W5:Y:S01]  /*6f90*/  LDL.LU R225, [R1+0x98] ;  /* 0x0000980001e17983 */ /* 0x0007620000300800 */
[----:B------:R2:W-:Y:S01]  /*6fa0*/  MUFU.EX2 R129, R3 ;  /* 0x0000000300817308 */ /* 0x0005e20000000800 */
[----:B------:R-:W-:Y:S01]  /*6fb0*/  MOV R158, R159 ;  /* 0x0000009f009e7202 */ /* 0x000fe20000000f00 */
[----:B------:R-:W-:Y:S02]  /*6fc0*/  IMAD.MOV.U32 R159, RZ, RZ, R100 ;  /* 0x000000ffff9f7224 */ /* 0x000fe400078e0064 */
[----:B------:R-:W-:Y:S01]  /*6fd0*/  IMAD.MOV.U32 R100, RZ, RZ, R101 ;  /* 0x000000ffff647224 */ /* 0x000fe200078e0065 */
[----:B------:R-:W-:Y:S01]  /*6fe0*/  MOV R101, R102 ;  /* 0x0000006600657202 */ /* 0x000fe20000000f00 */
[----:B------:R-:W-:Y:S02]  /*6ff0*/  IMAD.MOV.U32 R102, RZ, RZ, R16 ;  /* 0x000000ffff667224 */ /* 0x000fe400078e0010 */
[----:B------:R-:W-:Y:S01]  /*7000*/  IMAD.MOV.U32 R16, RZ, RZ, R17 ;  /* 0x000000ffff107224 */ /* 0x000fe200078e0011 */
[----:B------:R-:W-:Y:S01]  /*7010*/  MOV R17, R18 ;  /* 0x0000001200117202 */ /* 0x000fe20000000f00 */
[----:B--2---:R-:W-:-:S02]  /*7020*/  FADD.FTZ R3, R113, R134 ;  /* 0x0000008671037221 */ /* 0x004fc40000010000 */
[----:B------:R-:W-:Y:S01]  /*7030*/  IMAD.MOV.U32 R113, RZ, RZ, R114 ;  /* 0x000000ffff717224 */ /* 0x000fe200078e0072 */
[----:B------:R-:W-:Y:S01]  /*7040*/  MOV R114, R115 ;  /* 0x0000007300727202 */ /* 0x000fe20000000f00 */
[----:B------:R-:W-:Y:S02]  /*7050*/  IMAD.MOV.U32 R115, RZ, RZ, R156 ;  /* 0x000000ffff737224 */ /* 0x000fe400078e009c */
        /* <DEDUP_REMOVED lines=12> */
[----:B------:R-:W-:Y:S01]  /*7120*/  IMAD.MOV.U32 R17, RZ, RZ, R18 ;  /* 0x000000ffff117224 */ /* 0x000fe200078e0012 */
[----:B------:R2:W1:Y:S01]  /*7130*/  MUFU.EX2 R131, R4 ;  /* 0x0000000400837308 */ /* 0x0004620000000800 */
[----:B------:R-:W-:Y:S01]  /*7140*/  IMAD.MOV.U32 R18, RZ, RZ, R19 ;  /* 0x000000ffff127224 */ /* 0x000fe200078e0013 */
[----:B------:R-:W-:Y:S01]  /*7150*/  MOV R19, R23 ;  /* 0x0000001700137202 */ /* 0x000fe20000000f00 */
[----:B------:R-:W-:Y:S01]  /*7160*/  IMAD.MOV.U32 R23, RZ, RZ, R24 ;  /* 0x000000ffff177224 */ /* 0x000fe200078e0018 */
[----:B------:R3:W5:Y:S01]  /*7170*/  LDL.LU R224, [R1+0x94] ;  /* 0x0000940001e07983 */ /* 0x0007620000300800 */
[----:B------:R-:W-:Y:S01]  /*7180*/  IMAD.MOV.U32 R24, RZ, RZ, R28 ;  /* 0x000000ffff187224 */ /* 0x000fe200078e001c */
[----:B------:R-:W-:Y:S01]  /*7190*/  MOV R28, R29 ;  /* 0x0000001d001c7202 */ /* 0x000fe20000000f00 */
[----:B------:R-:W-:-:S02]  /*71a0*/  IMAD.MOV.U32 R29, RZ, RZ, R30 ;  /* 0x000000ffff1d7224 */ /* 0x000fc400078e001e */
[----:B--2---:R-:W-:Y:S02]  /*71b0*/  FFMA.FTZ R4, R223, c[0x0][0x2d0], -R0 ;  /* 0x0000b400df047a23 */ /* 0x004fe40000010800 */
[----:B------:R3:W5:Y:S04]  /*71c0*/  LDL.LU R223, [R1+0x90] ;  /* 0x0000900001df7983 */ /* 0x0007680000300800 */
[----:B------:R3:W5:Y:S04]  /*71d0*/  LDL.LU R222, [R1+0x8c] ;  /* 0x00008c0001de7983 */ /* 0x0007680000300800 */
[----:B------:R-:W2:Y:S01]  /*71e0*/  LDL.LU R30, [R1+0x38] ;  /* 0x00003800011e7983 */ /* 0x000ea20000300800 */
[----:B------:R-:W-:Y:S01]  /*71f0*/  IMAD.MOV.U32 R112, RZ, RZ, R113 ;  /* 0x000000ffff707224 */ /* 0x000fe200078e0071 */
[----:B------:R-:W-:Y:S01]  /*7200*/  MOV R113, R114 ;  /* 0x0000007200717202 */ /* 0x000fe20000000f00 */
[----:B------:R-:W-:-:S02]  /*7210*/  IMAD.MOV.U32 R114, RZ, RZ, R115 ;  /* 0x000000ffff727224 */ /* 0x000fc400078e0073 */
[----:B------:R-:W-:Y:S01]  /*7220*/  IMAD.MOV.U32 R115, RZ, RZ, R156 ;  /* 0x000000ffff737224 */ /* 0x000fe200078e009c */
[----:B------:R-:W-:Y:S01]  /*7230*/  MOV R156, R157 ;  /* 0x0000009d009c7202 */ /* 0x000fe20000000f00 */
[----:B------:R-:W-:Y:S01]  /*7240*/  IMAD.MOV.U32 R157, RZ, RZ, R158 ;  /* 0x000000ffff9d7224 */ /* 0x000fe200078e009e */
[----:B------:R-:W-:Y:S01]  /*7250*/  MOV R155, R112 ;  /* 0x00000070009b7202 */ /* 0x000fe20000000f00 */
[----:B------:R-:W-:Y:S01]  /*7260*/  IMAD.MOV.U32 R158, RZ, RZ, R159 ;  /* 0x000000ffff9e7224 */ /* 0x000fe200078e009f */
[----:B------:R1:W1:Y:S01]  /*7270*/  MUFU.EX2 R134, R4 ;  /* 0x0000000400867308 */ /* 0x0002620000000800 */
[----:B------:R-:W-:Y:S01]  /*7280*/  IMAD.MOV.U32 R112, RZ, RZ, R113 ;  /* 0x000000ffff707224 */ /* 0x000fe200078e0071 */
[----:B------:R-:W-:Y:S01]  /*7290*/  MOV R159, R100 ;  /* 0x00000064009f7202 */ /* 0x000fe20000000f00 */
        /* <DEDUP_REMOVED lines=15> */
[----:B------:R-:W-:Y:S02]  /*7390*/  IMAD.MOV.U32 R23, RZ, RZ, R24 ;  /* 0x000000ffff177224 */ /* 0x000fe400078e0018 */
[----:B------:R-:W-:Y:S02]  /*73a0*/  IMAD.MOV.U32 R101, RZ, RZ, R102 ;  /* 0x000000ffff657224 */ /* 0x000fe400078e0066 */
[----:B------:R-:W-:Y:S01]  /*73b0*/  IMAD.MOV.U32 R102, RZ, RZ, R16 ;  /* 0x000000ffff667224 */ /* 0x000fe200078e0010 */
[----:B------:R-:W-:Y:S01]  /*73c0*/  MOV R16, R17 ;  /* 0x0000001100107202 */ /* 0x000fe20000000f00 */
[----:B------:R-:W-:-:S02]  /*73d0*/  IMAD.MOV.U32 R17, RZ, RZ, R18 ;  /* 0x000000ffff117224 */ /* 0x000fc400078e0012 */
[----:B------:R-:W-:Y:S01]  /*73e0*/  IMAD.MOV.U32 R18, RZ, RZ, R19 ;  /* 0x000000ffff127224 */ /* 0x000fe200078e0013 */
[----:B------:R-:W-:Y:S01]  /*73f0*/  MOV R19, R23 ;  /* 0x0000001700137202 */ /* 0x000fe20000000f00 */
[--C-:B------:R-:W-:Y:S02]  /*7400*/  FFMA.FTZ R24, R219, c[0x0][0x2d0], -R2.reuse ;  /* 0x0000b400db187a23 */ /* 0x100fe40000010802 */
[----:B------:R-:W-:Y:S01]  /*7410*/  FFMA.FTZ R23, R216, c[0x0][0x2d0], -R2 ;  /* 0x0000b400d8177a23 */ /* 0x000fe20000010802 */
[----:B-1----:R-:W-:Y:S01]  /*7420*/  F2FP.PACK_AB R4, R152, R124 ;  /* 0x0000007c9804723e */ /* 0x002fe200000000ff */
[----:B------:R-:W-:Y:S01]  /*7430*/  FADD.FTZ R2, R112, R5 ;  /* 0x0000000570027221 */ /* 0x000fe20000010000 */
[----:B------:R-:W-:Y:S01]  /*7440*/  F2FP.PACK_AB R5, R131, R252 ;  /* 0x000000fc8305723e */ /* 0x000fe200000000ff */
[----:B------:R-:W-:Y:S01]  /*7450*/  FADD.FTZ R3, R155, R3 ;  /* 0x000000039b037221 */ /* 0x000fe20000010000 */
[----:B------:R-:W-:Y:S01]  /*7460*/  F2FP.PACK_AB R7, R134, R129 ;  /* 0x000000818607723e */ /* 0x000fe200000000ff */
[----:B------:R-:W-:-:S02]  /*7470*/  FFMA.FTZ R21, R21, c[0x0][0x2d0], -R0 ;  /* 0x0000b40015157a23 */ /* 0x000fc40000010800 */
[--C-:B------:R-:W-:Y:S02]  /*7480*/  FFMA.FTZ R20, R20, c[0x0][0x2d0], -R0.reuse ;  /* 0x0000b40014147a23 */ /* 0x100fe40000010800 */
[--C-:B------:R-:W-:Y:S02]  /*7490*/  FFMA.FTZ R26, R26, c[0x0][0x2d0], -R0.reuse ;  /* 0x0000b4001a1a7a23 */ /* 0x100fe40000010800 */
[----:B------:R-:W-:Y:S01]  /*74a0*/  FFMA.FTZ R27, R27, c[0x0][0x2d0], -R0 ;  /* 0x0000b4001b1b7a23 */ /* 0x000fe20000010800 */
[----:B------:R-:W-:Y:S01]  /*74b0*/  MOV R112, R100 ;  /* 0x0000006400707202 */ /* 0x000fe20000000f00 */
[----:B------:R-:W-:Y:S01]  /*74c0*/  FADD.FTZ R0, R113, R3 ;  /* 0x0000000371007221 */ /* 0x000fe20000010000 */
[----:B------:R-:W-:Y:S01]  /*74d0*/  MOV R126, R157 ;  /* 0x0000009d007e7202 */ /* 0x000fe20000000f00 */
[----:B------:R-:W-:Y:S01]  /*74e0*/  FADD.FTZ R2, R114, R2 ;  /* 0x0000000272027221 */ /* 0x000fe20000010000 */
[----:B------:R-:W-:Y:S01]  /*74f0*/  MOV R137, R103 ;  /* 0x0000006700897202 */ /* 0x000fe20000000f00 */
[----:B------:R-:W-:Y:S01]  /*7500*/  IMAD.MOV.U32 R155, RZ, RZ, R159 ;  /* 0x000000ffff9b7224 */ /* 0x000fe200078e009f */
[----:B------:R-:W-:Y:S01]  /*7510*/  MOV R159, R28 ;  /* 0x0000001c009f7202 */ /* 0x000fe20000000f00 */
        /* <DEDUP_REMOVED lines=9> */
[----:B------:R-:W-:Y:S01]  /*75b0*/  MOV R115, R16 ;  /* 0x0000001000737202 */ /* 0x000fe20000000f00 */
[----:B------:R-:W-:Y:S01]  /*75c0*/  IMAD.MOV.U32 R153, RZ, RZ, R156 ;  /* 0x000000ffff997224 */ /* 0x000fe200078e009c */
[----:B------:R3:W5:Y:S01]  /*75d0*/  LDL.LU R219, [R1+0x88] ;  /* 0x0000880001db7983 */ /* 0x0007620000300800 */
[----:B------:R-:W-:-:S02]  /*75e0*/  IMAD.MOV.U32 R127, RZ, RZ, R158 ;  /* 0x000000ffff7f7224 */ /* 0x000fc400078e009e */
[----:B------:R-:W-:Y:S02]  /*75f0*/  IMAD.MOV.U32 R156, RZ, RZ, R17 ;  /* 0x000000ffff9c7224 */ /* 0x000fe400078e0011 */
[----:B------:R-:W-:Y:S01]  /*7600*/  IMAD.MOV.U32 R135, RZ, RZ, R100 ;  /* 0x000000ffff877224 */ /* 0x000fe200078e0064 */
[----:B------:R-:W-:Y:S01]  /*7610*/  MOV R145, R126 ;  /* 0x0000007e00917202 */ /* 0x000fe20000000f00 */
[----:B------:R-:W-:Y:S01]  /*7620*/  IMAD.MOV.U32 R158, RZ, RZ, R19 ;  /* 0x000000ffff9e7224 */ /* 0x000fe200078e0013 */
[----:B------:R-:W-:Y:S01]  /*7630*/  MOV R121, R157 ;  /* 0x0000009d00797202 */ /* 0x000fe20000000f00 */
[----:B------:R-:W1:Y:S01]  /*7640*/  LDSM.16.MT88.4 R16, [R218+0x2000] ;  /* 0x00200000da10783b */ /* 0x000e620000004200 */
[----:B------:R-:W-:Y:S02]  /*7650*/  IMAD.MOV.U32 R144, RZ, RZ, R127 ;  /* 0x000000ffff907224 */ /* 0x000fe400078e007f */
        /* <DEDUP_REMOVED lines=8> */
[C---:B----4-:R-:W-:Y:S01]  /*76e0*/  HMMA.16816.F32 R156, R4.reuse, R12, R188 ;  /* 0x0000000c049c723c */ /* 0x050fe200000018bc */
[----:B------:R-:W-:Y:S01]  /*76f0*/  IMAD.MOV.U32 R147, RZ, RZ, R112 ;  /* 0x000000ffff937224 */ /* 0x000fe200078e0070 */
[----:B------:R-:W-:Y:S01]  /*7700*/  MOV R146, R155 ;  /* 0x0000009b00927202 */ /* 0x000fe20000000f00 */
[----:B------:R-:W-:Y:S01]  /*7710*/  IMAD.MOV.U32 R123, RZ, RZ, R114 ;  /* 0x000000ffff7b7224 */ /* 0x000fe200078e0072 */
[----:B------:R3:W5:Y:S04]  /*7720*/  LDL.LU R216, [R1+0x84] ;  /* 0x0000840001d87983 */ /* 0x0007680000300800 */
[C---:B------:R-:W-:Y:S01]  /*7730*/  HMMA.16816.F32 R92, R4.reuse, R14, R172 ;  /* 0x0000000e045c723c */ /* 0x040fe200000018ac */
[----:B------:R-:W4:Y:S07]  /*7740*/  LDSM.16.MT88.4 R12, [R218+0x5000] ;  /* 0x00500000da0c783b */ /* 0x000f2e0000004200 */
[C---:B-1----:R-:W-:Y:S08]  /*7750*/  HMMA.16816.F32 R148, R4.reuse, R16, R212 ;  /* 0x000000100494723c */ /* 0x042ff000000018d4 */
[C---:B------:R-:W-:Y:S01]  /*7760*/  HMMA.16816.F32 R116, R4.reuse, R18, R208 ;  /* 0x000000120474723c */ /* 0x040fe200000018d0 */
[----:B------:R-:W1:Y:S07]  /*7770*/  LDSM.16.MT88.4 R16, [R217+0x5000] ;  /* 0x00500000d910783b */ /* 0x000e6e0000004200 */
[C---:B----4-:R-:W-:Y:S11]  /*7780*/  HMMA.16816.F32 R180, R4.reuse, R12, R180 ;  /* 0x0000000c04b4723c */ /* 0x050ff600000018b4 */
[----:B------:R-:W-:Y:S05]  /*7790*/  @!UPT UIADD3 URZ, URZ, URZ, URZ ;  /* 0x0000003f3f3ff290 */ /* 0x000fea000fffe03f */
[----:B------:R-:W-:Y:S01]  /*77a0*/  MOV R204, R117 ;  /* 0x0000007500cc7202 */ /* 0x000fe20000000f00 */
[C---:B-1----:R-:W-:Y:S08]  /*77b0*/  HMMA.16816.F32 R172, R4.reuse, R16, R200 ;  /* 0x0000001004ac723c */ /* 0x042ff000000018c8 */
[----:B------:R-:W-:Y:S01]  /*77c0*/  HMMA.16816.F32 R112, R4, R18, R192 ;  /* 0x000000120470723c */ /* 0x000fe200000018c0 */
[----:B------:R-:W-:Y:S01]  /*77d0*/  LDSM.16.MT88.4 R16, [R220+0x5000] ;  /* 0x00500000dc10783b */ /* 0x000fe20000004200 */
[----:B--2---:R-:W-:-:S06]  /*77e0*/  MOV R101, R30 ;  /* 0x0000001e00657202 */ /* 0x004fcc0000000f00 */
[----:B------:R-:W-:Y:S01]  /*77f0*/  HMMA.16816.F32 R28, R4, R10, R196 ;  /* 0x0000000a041c723c */ /* 0x000fe200000018c4 */
[----:B------:R-:W1:Y:S01]  /*7800*/  LDSM.16.MT88.4 R8, [R220+0x2000] ;  /* 0x00200000dc08783b */ /* 0x000e620000004200 */
[----:B------:R-:W-:-:S06]  /*7810*/  MOV R136, R101 ;  /* 0x0000006500887202 */ /* 0x000fcc0000000f00 */
[C---:B-1----:R-:W-:Y:S08]  /*7820*/  HMMA.16816.F32 R164, R4.reuse, R8, R164 ;  /* 0x0000000804a4723c */ /* 0x042ff000000018a4 */
[----:B------:R-:W-:Y:S01]  /*7830*/  HMMA.16816.F32 R100, R4, R10, R160 ;  /* 0x0000000a0464723c */ /* 0x000fe200000018a0 */
[----:B------:R-:W1:Y:S01]  /*7840*/  LDSM.16.MT88.4 R8, [R221+0x5000] ;  /* 0x00500000dd08783b */ /* 0x000e620000004200 */
[----:B------:R-:W-:Y:S01]  /*7850*/  IMAD.MOV.U32 R198, RZ, RZ, R118 ;  /* 0x000000ffffc67224 */ /* 0x000fe200078e0076 */
[----:B------:R-:W-:Y:S01]  /*7860*/  MOV R197, R119 ;  /* 0x0000007700c57202 */ /* 0x000fe20000000f00 */
[----:B------:R-:W-:-:S04]  /*7870*/  IMAD.MOV.U32 R196, RZ, RZ, R116 ;  /* 0x000000ffffc47224 */ /* 0x000fc800078e0074 */
[C---:B------:R-:W-:Y:S01]  /*7880*/  HMMA.16816.F32 R116, R4.reuse, R14, R184 ;  /* 0x0000000e0474723c */ /* 0x040fe200000018b8 */
[----:B------:R-:W2:Y:S07]  /*7890*/  LDSM.16.MT88.4 R12, [R217+0x8000] ;  /* 0x00800000d90c783b */ /* 0x000eae0000004200 */
[C---:B-1----:R-:W-:Y:S08]  /*78a0*/  HMMA.16816.F32 R176, R4.reuse, R8, R176 ;  /* 0x0000000804b0723c */ /* 0x042ff000000018b0 */
[----:B------:R-:W-:Y:S11]  /*78b0*/  HMMA.16816.F32 R8, R4, R10, R108 ;  /* 0x0000000a0408723c */ /* 0x000ff6000000186c */
[----:B------:R-:W-:Y:S05]  /*78c0*/  @!UPT UIADD3 URZ, URZ, URZ, URZ ;  /* 0x0000003f3f3ff290 */ /* 0x000fea000fffe03f */
[----:B------:R-:W-:Y:S01]  /*78d0*/  IMAD.MOV.U32 R162, RZ, RZ, R176 ;  /* 0x000000ffffa27224 */ /* 0x000fe200078e00b0 */
[----:B------:R-:W-:Y:S01]  /*78e0*/  MOV R161, R177 ;  /* 0x000000b100a17202 */ /* 0x000fe20000000f00 */
[----:B------:R-:W-:-:S06]  /*78f0*/  IMAD.MOV.U32 R160, RZ, RZ, R178 ;  /* 0x000000ffffa07224 */ /* 0x000fcc00078e00b2 */
[----:B------:R-:W-:Y:S01]  /*7900*/  IMAD.MOV.U32 R178, RZ, RZ, R8 ;  /* 0x000000ffffb27224 */ /* 0x000fe200078e0008 */
[----:B------:R-:W-:Y:S01]  /*7910*/  MOV R177, R9 ;  /* 0x0000000900b17202 */ /* 0x000fe20000000f00 */
[----:B------:R-:W-:Y:S01]  /*7920*/  IMAD.MOV.U32 R176, RZ, RZ, R10 ;  /* 0x000000ffffb07224 */ /* 0x000fe200078e000a */
[----:B------:R-:W-:Y:S02]  /*7930*/  MOV R163, R11 ;  /* 0x0000000b00a37202 */ /* 0x000fe40000000f00 */
[----:B------:R-:W1:Y:S01]  /*7940*/  LDSM.16.MT88.4 R8, [R218+0x8000] ;  /* 0x00800000da08783b */ /* 0x000e620000004200 */
[----:B------:R-:W-:Y:S01]  /*7950*/  IMAD.MOV.U32 R199, RZ, RZ, R206 ;  /* 0x000000ffffc77224 */ /* 0x000fe200078e00ce */
[----:B------:R-:W-:Y:S01]  /*7960*/  MOV R214, R207 ;  /* 0x000000cf00d67202 */ /* 0x000fe20000000f00 */
[----:B------:R-:W-:Y:S01]  /*7970*/  IMAD.MOV.U32 R207, RZ, RZ, R154 ;  /* 0x000000ffffcf7224 */ /* 0x000fe200078e009a */
[----:B------:R-:W-:Y:S01]  /*7980*/  MOV R206, R152 ;  /* 0x0000009800ce7202 */ /* 0x000fe20000000f00 */
[----:B------:R-:W-:Y:S01]  /*7990*/  IMAD.MOV.U32 R205, RZ, RZ, R131 ;  /* 0x000000ffffcd7224 */ /* 0x000fe200078e0083 */
[----:B------:R-:W-:Y:S01]  /*79a0*/  MOV R155, R179 ;  /* 0x000000b3009b7202 */ /* 0x000fe20000000f00 */
[----:B------:R-:W-:Y:S01]  /*79b0*/  HMMA.16816.F32 R108, R4, R16, R168 ;  /* 0x00000010046c723c */ /* 0x000fe200000018a8 */
[----:B------:R-:W-:-:S06]  /*79c0*/  MOV R179, R204 ;  /* 0x000000cc00b37202 */ /* 0x000fcc0000000f00 */
[----:B------:R-:W-:Y:S01]  /*79d0*/  MOV R170, R205 ;  /* 0x000000cd00aa7202 */ /* 0x000fe20000000f00 */
[C---:B------:R-:W-:Y:S01]  /*79e0*/  HMMA.16816.F32 R208, R4.reuse, R18, R104 ;  /* 0x0000001204d0723c */ /* 0x040fe20000001868 */
[----:B------:R-:W-:Y:S01]  /*79f0*/  IMAD.MOV.U32 R169, RZ, RZ, R206 ;  /* 0x000000ffffa97224 */ /* 0x000fe200078e00ce */
[----:B------:R-:W-:Y:S01]  /*7a00*/  MOV R168, R207 ;  /* 0x000000cf00a87202 */ /* 0x000fe20000000f00 */
[----:B------:R-:W4:Y:S05]  /*7a10*/  LDSM.16.MT88.4 R16, [R221+0x8000] ;  /* 0x00800000dd10783b */ /* 0x000f2a0000004200 */
[C---:B--2---:R-:W-:Y:S08]  /*7a20*/  HMMA.16816.F32 R204, R4.reuse, R12, R96 ;  /* 0x0000000c04cc723c */ /* 0x044ff00000001860 */
        /* <DEDUP_REMOVED lines=11> */
[C---:B----4-:R-:W-:Y:S07]  /*7ae0*/  HMMA.16816.F32 R40, R4.reuse, R16, R88 ;  /* 0x000000100428723c */ /* 0x050fee0000001858 */
[----:B------:R-:W-:Y:S01]  /*7af0*/  MOV R88, R123 ;  /* 0x0000007b00587202 */ /* 0x000fe20000000f00 */
[C---:B------:R-:W-:Y:S01]  /*7b00*/  HMMA.16816.F32 R188, R4.reuse, R18, R80 ;  /* 0x0000001204bc723c */ /* 0x040fe20000001850 */
[----:B------:R-:W-:Y:S07]  /*7b10*/  LDSM.16.MT88.4 R16, [R218+0xb000] ;  /* 0x00b00000da10783b */ /* 0x000fee0000004200 */
[C---:B--2---:R-:W-:Y:S08]  /*7b20*/  HMMA.16816.F32 R200, R4.reuse, R12, R72 ;  /* 0x0000000c04c8723c */ /* 0x044ff00000001848 */
[C---:B------:R-:W-:Y:S01]  /*7b30*/  HMMA.16816.F32 R120, R4.reuse, R14, R60 ;  /* 0x0000000e0478723c */ /* 0x040fe2000000183c */
[----:B------:R-:W2:Y:S07]  /*7b40*/  LDSM.16.MT88.4 R12, [R221+0xb000] ;  /* 0x00b00000dd0c783b */ /* 0x000eae0000004200 */
[C---:B-1----:R-:W-:Y:S08]  /*7b50*/  HMMA.16816.F32 R48, R4.reuse, R8, R48 ;  /* 0x000000080430723c */ /* 0x042ff00000001830 */
[----:B------:R-:W-:Y:S01]  /*7b60*/  HMMA.16816.F32 R36, R4, R10, R36 ;  /* 0x0000000a0424723c */ /* 0x000fe20000001824 */
[----:B------:R-:W1:Y:S01]  /*7b70*/  LDSM.16.MT88.4 R8, [R220+0xb000] ;  /* 0x00b00000dc08783b */ /* 0x000e620000004200 */
[----:B------:R-:W-:Y:S01]  /*7b80*/  MOV R83, R147 ;  /* 0x0000009300537202 */ /* 0x000fe20000000f00 */
[----:B------:R-:W-:Y:S01]  /*7b90*/  IMAD.MOV.U32 R144, RZ, RZ, R145 ;  /* 0x000000ffff907224 */ /* 0x000fe200078e0091 */
[----:B------:R-:W-:-:S03]  /*7ba0*/  MOV R145, R153 ;  /* 0x0000009900917202 */ /* 0x000fc60000000f00 */
[----:B------:R-:W-:Y:S01]  /*7bb0*/  FADD.FTZ R0, R83, R0 ;  /* 0x0000000053007221 */ /* 0x000fe20000010000 */
[----:B------:R-:W-:Y:S01]  /*7bc0*/  MOV R90, R145 ;  /* 0x00000091005a7202 */ /* 0x000fe20000000f00 */
[----:B------:R-:W-:Y:S01]  /*7bd0*/  IMAD.MOV.U32 R55, RZ, RZ, R199 ;  /* 0x000000ffff377224 */ /* 0x000fe200078e00c7 */
[----:B------:R-:W-:Y:S01]  /*7be0*/  MOV R154, R108 ;  /* 0x0000006c009a7202 */ /* 0x000fe20000000f00 */
[----:B------:R-:W-:Y:S01]  /*7bf0*/  FADD.FTZ R0, R88, R0 ;  /* 0x0000000058007221 */ /* 0x000fe20000010000 */
[----:B------:R-:W-:Y:S01]  /*7c00*/  MOV R152, R110 ;  /* 0x0000006e00987202 */ /* 0x000fe20000000f00 */
[----:B------:R-:W-:Y:S02]  /*7c10*/  IMAD.MOV.U32 R153, RZ, RZ, R109 ;  /* 0x000000ffff997224 */ /* 0x000fe400078e006d */
[----:B------:R-:W-:Y:S02]  /*7c20*/  FADD.FTZ R3, R3, R2 ;  /* 0x0000000203037221 */ /* 0x000fe40000010000 */
[----:B------:R-:W-:Y:S01]  /*7c30*/  FADD.FTZ R2, R90, R0 ;  /* 0x000000005a027221 */ /* 0x000fe20000010000 */
[----:B------:R-:W-:Y:S01]  /*7c40*/  MOV R90, R55 ;  /* 0x00000037005a7202 */ /* 0x000fe20000000f00 */
[----:B------:R-:W-:Y:S01]  /*7c50*/  IMAD.MOV.U32 R55, RZ, RZ, R155 ;  /* 0x000000ffff377224 */ /* 0x000fe200078e009b */
[----:B------:R-:W-:Y:S01]  /*7c60*/  MOV R72, R154 ;  /* 0x0000009a00487202 */ /* 0x000fe20000000f00 */
[----:B------:R-:W-:Y:S01]  /*7c70*/  IMAD.MOV.U32 R73, RZ, RZ, R153 ;  /* 0x000000ffff497224 */ /* 0x000fe200078e0099 */
[----:B------:R-:W-:Y:S01]  /*7c80*/  MOV R74, R152 ;  /* 0x00000098004a7202 */ /* 0x000fe20000000f00 */
[----:B------:R-:W-:Y:S01]  /*7c90*/  IMAD.MOV.U32 R83, RZ, RZ, R170 ;  /* 0x000000ffff537224 */ /* 0x000fe200078e00aa */
[----:B------:R-:W4:Y:S01]  /*7ca0*/  LDSM.16.MT88.4 R152, [R218+0x2800] ;  /* 0x00280000da98783b */ /* 0x000f220000004200 */
[----:B------:R-:W-:Y:S01]  /*7cb0*/  MOV R80, R130 ;  /* 0x0000008200507202 */ /* 0x000fe20000000f00 */
[----:B------:R-:W-:Y:S01]  /*7cc0*/  IMAD.MOV.U32 R81, RZ, RZ, R129 ;  /* 0x000000ffff517224 */ /* 0x000fe200078e0081 */
[----:B------:R-:W-:Y:S01]  /*7cd0*/  MOV R82, R128 ;  /* 0x0000008000527202 */ /* 0x000fe20000000f00 */
[----:B------:R-:W-:Y:S01]  /*7ce0*/  IMAD.MOV.U32 R186, RZ, RZ, R215 ;  /* 0x000000ffffba7224 */ /* 0x000fe200078e00d7 */
[----:B------:R-:W-:Y:S01]  /*7cf0*/  MOV R187, R214 ;  /* 0x000000d600bb7202 */ /* 0x000fe20000000f00 */
[----:B------:R-:W-:Y:S01]  /*7d00*/  IMAD.MOV.U32 R89, RZ, RZ, R144 ;  /* 0x000000ffff597224 */ /* 0x000fe200078e0090 */
[C---:B--2---:R-:W-:Y:S01]  /*7d10*/  HMMA.16816.F32 R212, R4.reuse, R14, R56 ;  /* 0x0000000e04d4723c */ /* 0x044fe20000001838 */
[----:B------:R-:W-:Y:S01]  /*7d20*/  IMAD.MOV.U32 R91, RZ, RZ, R146 ;  /* 0x000000ffff5b7224 */ /* 0x000fe200078e0092 */
[----:B------:R-:W-:Y:S01]  /*7d30*/  MOV R185, R197 ;  /* 0x000000c500b97202 */ /* 0x000fe20000000f00 */
[----:B------:R-:W-:Y:S01]  /*7d40*/  IMAD.MOV.U32 R184, RZ, RZ, R198 ;  /* 0x000000ffffb87224 */ /* 0x000fe200078e00c6 */
[----:B------:R-:W-:Y:S01]  /*7d50*/  MOV R65, R137 ;  /* 0x0000008900417202 */ /* 0x000fe20000000f00 */
[----:B------:R-:W-:Y:S01]  /*7d60*/  IMAD.MOV.U32 R171, RZ, RZ, R196 ;  /* 0x000000ffffab7224 */ /* 0x000fe200078e00c4 */
[----:B------:R-:W-:Y:S01]  /*7d70*/  MOV R67, R139 ;  /* 0x0000008b00437202 */ /* 0x000fe20000000f00 */
[----:B------:R-:W-:Y:S01]  /*7d80*/  IMAD.MOV.U32 R64, RZ, RZ, R136 ;  /* 0x000000ffff407224 */ /* 0x000fe200078e0088 */
[----:B------:R-:W2:Y:S01]  /*7d90*/  LDSM.16.MT88.4 R144, [R217+0x2800] ;  /* 0x00280000d990783b */ /* 0x000ea20000004200 */
[----:B------:R-:W-:Y:S01]  /*7da0*/  IMAD.MOV.U32 R66, RZ, RZ, R138 ;  /* 0x000000ffff427224 */ /* 0x000fe200078e008a */
[C---:B------:R-:W-:Y:S02]  /*7db0*/  HMMA.16816.F32 R196, R4.reuse, R12, R68 ;  /* 0x0000000c04c4723c */ /* 0x040fe40000001844 */
[----:B------:R-:W2:Y:S05]  /*7dc0*/  LDSM.16.MT88.4 R56, [R221+0x5800] ;  /* 0x00580000dd38783b */ /* 0x000eaa0000004200 */
[----:B------:R-:W-:Y:S01]  /*7dd0*/  IMAD.MOV.U32 R70, RZ, RZ, R80 ;  /* 0x000000ffff467224 */ /* 0x000fe200078e0050 */
[----:B------:R-:W-:Y:S01]  /*7de0*/  HMMA.16816.F32 R136, R4, R18, R76 ;  /* 0x000000120488723c */ /* 0x000fe2000000184c */
[----:B------:R-:W-:-:S06]  /*7df0*/  MOV R71, R81 ;  /* 0x0000005100477202 */ /* 0x000fcc0000000f00 */
[----:B------:R-:W-:Y:S01]  /*7e00*/  IMAD.MOV.U32 R18, RZ, RZ, R82 ;  /* 0x000000ffff127224 */ /* 0x000fe200078e0052 */
[----:B------:R-:W-:Y:S02]  /*7e10*/  MOV R19, R83 ;  /* 0x0000005300137202 */ /* 0x000fe40000000f00 */
[----:B------:R-:W2:Y:S01]  /*7e20*/  LDSM.16.MT88.4 R80, [R218+0x8800] ;  /* 0x00880000da50783b */ /* 0x000ea20000004200 */
[----:B------:R-:W-:Y:S01]  /*7e30*/  IMAD.MOV.U32 R131, RZ, RZ, R111 ;  /* 0x000000ffff837224 */ /* 0x000fe200078e006f */
[C---:B-1----:R-:W-:Y:S01]  /*7e40*/  HMMA.16816.F32 R44, R4.reuse, R8, R44 ;  /* 0x00000008042c723c */ /* 0x042fe2000000182c */
[----:B------:R-:W-:Y:S07]  /*7e50*/  MUFU.EX2 R12, R23 ;  /* 0x00000017000c7308 */ /* 0x000fee0000000800 */
[C---:B------:R-:W-:Y:S01]  /*7e60*/  HMMA.16816.F32 R108, R4.reuse, R16, R84 ;  /* 0x00000010046c723c */ /* 0x040fe20000001854 */
[----:B------:R-:W-:Y:S07]  /*7e70*/  MUFU.EX2 R13, R22 ;  /* 0x00000016000d7308 */ /* 0x000fee0000000800 */
[----:B------:R-:W-:Y:S01]  /*7e80*/  HMMA.16816.F32 R32, R4, R10, R32 ;  /* 0x0000000a0420723c */ /* 0x000fe20000001820 */
[----:B------:R-:W-:Y:S08]  /*7e90*/  MUFU.EX2 R10, R25 ;  /* 0x00000019000a7308 */ /* 0x000ff00000000800 */
[----:B------:R-:W1:Y:S08]  /*7ea0*/  MUFU.EX2 R11, R24 ;  /* 0x00000018000b7308 */ /* 0x000e700000000800 */
[----:B------:R-:W-:Y:S08]  /*7eb0*/  MUFU.EX2 R6, R21 ;  /* 0x0000001500067308 */ /* 0x000ff00000000800 */
[----:B------:R-:W1:Y:S08]  /*7ec0*/  MUFU.EX2 R8, R20 ;  /* 0x0000001400087308 */ /* 0x000e700000000800 */
[----:B------:R-:W-:Y:S08]  /*7ed0*/  MUFU.EX2 R9, R26 ;  /* 0x0000001a00097308 */ /* 0x000ff00000000800 */
[----:B------:R-:W2:Y:S01]  /*7ee0*/  MUFU.EX2 R7, R27 ;  /* 0x0000001b00077308 */ /* 0x000ea20000000800 */
[----:B------:R-:W-:Y:S01]  /*7ef0*/  FADD.FTZ R3, R89, R3 ;  /* 0x0000000359037221 */ /* 0x000fe20000010000 */
[----:B------:R-:W-:Y:S01]  /*7f00*/  MOV R60, R178 ;  /* 0x000000b2003c7202 */ /* 0x000fe20000000f00 */
[----:B------:R-:W-:Y:S01]  /*7f10*/  IMAD.MOV.U32 R75, RZ, RZ, R131 ;  /* 0x000000ffff4b7224 */ /* 0x000fe200078e0083 */
[----:B------:R-:W-:Y:S01]  /*7f20*/  MOV R62, R176 ;  /* 0x000000b0003e7202 */ /* 0x000fe20000000f00 */
[----:B------:R-:W-:Y:S01]  /*7f30*/  FADD.FTZ R0, R91, R3 ;  /* 0x000000035b007221 */ /* 0x000fe20000010000 */
[----:B-1----:R-:W-:Y:S01]  /*7f40*/  F2FP.PACK_AB R128, R11, R10 ;  /* 0x0000000a0b80723e */ /* 0x002fe200000000ff */
[----:B------:R-:W-:Y:S01]  /*7f50*/  IMAD.MOV.U32 R61, RZ, RZ, R177 ;  /* 0x000000ffff3d7224 */ /* 0x000fe200078e00b1 */
[----:B------:R-:W-:Y:S01]  /*7f60*/  F2FP.PACK_AB R129, R8, R6 ;  /* 0x000000060881723e */ /* 0x000fe200000000ff */
[----:B------:R-:W-:Y:S01]  /*7f70*/  IMAD.MOV.U32 R63, RZ, RZ, R163 ;  /* 0x000000ffff3f7224 */ /* 0x000fe200078e00a3 */
[----:B------:R-:W-:Y:S01]  /*7f80*/  F2FP.PACK_AB R130, R13, R12 ;  /* 0x0000000c0d82723e */ /* 0x000fe200000000ff */
[----:B------:R-:W-:Y:S01]  /*7f90*/  IMAD.MOV.U32 R77, RZ, RZ, R179 ;  /* 0x000000ffff4d7224 */ /* 0x000fe200078e00b3 */
[----:B------:R-:W-:Y:S01]  /*7fa0*/  MOV R76, R171 ;  /* 0x000000ab004c7202 */ /* 0x000fe20000000f00 */
[----:B------:R-:W-:Y:S01]  /*7fb0*/  IMAD.MOV.U32 R79, RZ, RZ, R185 ;  /* 0x000000ffff4f7224 */ /* 0x000fe200078e00b9 */
[----:B------:R-:W-:-:S02]  /*7fc0*/  MOV R78, R184 ;  /* 0x000000b8004e7202 */ /* 0x000fc40000000f00 */
[----:B--2---:R-:W-:Y:S01]  /*7fd0*/  F2FP.PACK_AB R131, R7, R9 ;  /* 0x000000090783723e */ /* 0x004fe200000000ff */
        /* <DEDUP_REMOVED lines=12> */
[C---:B----4-:R-:W-:Y:S01]  /*80a0*/  HMMA.16816.F32 R148, R128.reuse, R152, R148 ;  /* 0x000000988094723c */ /* 0x050fe20000001894 */
[----:B------:R-:W1:Y:S04]  /*80b0*/  LDSM.16.MT88.4 R160, [R221+0x2800] ;  /* 0x00280000dda0783b */ /* 0x000e680000004200 */
[----:B------:R-:W2:Y:S03]  /*80c0*/  LDSM.16.MT88.4 R176, [R217+0x5800] ;  /* 0x00580000d9b0783b */ /* 0x000ea60000004200 */
[----:B------:R-:W-:Y:S01]  /*80d0*/  HMMA.16816.F32 R152, R128, R154, R76 ;  /* 0x0000009a8098723c */ /* 0x000fe2000000184c */
[----:B------:R-:W-:Y:S01]  /*80e0*/  MOV R17, R65 ;  /* 0x0000004100117202 */ /* 0x000fe20000000f00 */
[----:B------:R-:W-:-:S02]  /*80f0*/  IMAD.MOV.U32 R84, RZ, RZ, R66 ;  /* 0x000000ffff547224 */ /* 0x000fc400078e0042 */
[----:B------:R-:W-:Y:S01]  /*8100*/  IMAD.MOV.U32 R86, RZ, RZ, R187 ;  /* 0x000000ffff567224 */ /* 0x000fe200078e00bb */
[----:B------:R-:W-:Y:S02]  /*8110*/  MOV R87, R186 ;  /* 0x000000ba00577202 */ /* 0x000fe40000000f00 */
[----:B------:R-:W-:Y:S01]  /*8120*/  MOV R85, R67 ;  /* 0x0000004300557202 */ /* 0x000fe20000000f00 */
[----:B------:R-:W-:Y:S01]  /*8130*/  IMAD.MOV.U32 R76, RZ, RZ, R88 ;  /* 0x000000ffff4c7224 */ /* 0x000fe200078e0058 */
[----:B------:R-:W-:Y:S01]  /*8140*/  MOV R77, R89 ;  /* 0x00000059004d7202 */ /* 0x000fe20000000f00 */
[----:B------:R-:W-:Y:S01]  /*8150*/  IMAD.MOV.U32 R78, RZ, RZ, R90 ;  /* 0x000000ffff4e7224 */ /* 0x000fe200078e005a */
[----:B------:R-:W-:Y:S01]  /*8160*/  MOV R79, R91 ;  /* 0x0000005b004f7202 */ /* 0x000fe20000000f00 */
[----:B------:R-:W-:Y:S01]  /*8170*/  HMMA.16816.F32 R140, R128, R144, R140 ;  /* 0x00000090808c723c */ /* 0x000fe2000000188c */
[----:B------:R-:W-:Y:S01]  /*8180*/  MOV R0, R77 ;  /* 0x0000004d00007202 */ /* 0x000fe20000000f00 */
[----:B------:R-:W-:Y:S01]  /*8190*/  IMAD.MOV.U32 R16, RZ, RZ, R64 ;  /* 0x000000ffff107224 */ /* 0x000fe200078e0040 */
[----:B------:R-:W-:-:S02]  /*81a0*/  MOV R27, R79 ;  /* 0x0000004f001b7202 */ /* 0x000fc40000000f00 */
[----:B------:R-:W-:Y:S01]  /*81b0*/  MOV R25, R71 ;  /* 0x0000004700197202 */ /* 0x000fe20000000f00 */
[----:B------:R-:W-:Y:S01]  /*81c0*/  IMAD.MOV.U32 R24, RZ, RZ, R18 ;  /* 0x000000ffff187224 */ /* 0x000fe200078e0012 */
[----:B------:R-:W-:Y:S01]  /*81d0*/  LDSM.16.MT88.4 R168, [R220+0x2800] ;  /* 0x00280000dca8783b */ /* 0x000fe20000004200 */
[C---:B------:R-:W-:Y:S01]  /*81e0*/  HMMA.16816.F32 R52, R128.reuse, R56, R52 ;  /* 0x000000388034723c */ /* 0x040fe20000001834 */
[----:B------:R-:W-:Y:S01]  /*81f0*/  MOV R4, R17 ;  /* 0x0000001100047202 */ /* 0x000fe20000000f00 */
[----:B------:R-:W-:Y:S01]  /*8200*/  IMAD.MOV.U32 R26, RZ, RZ, R84 ;  /* 0x000000ffff1a7224 */ /* 0x000fe200078e0054 */
[----:B------:R-:W-:Y:S01]  /*8210*/  LDSM.16.MT88.4 R184, [R218+0x5800] ;  /* 0x00580000dab8783b */ /* 0x000fe20000004200 */
[----:B------:R-:W-:Y:S01]  /*8220*/  IMAD.MOV.U32 R5, RZ, RZ, R86 ;  /* 0x000000ffff057224 */ /* 0x000fe200078e0056 */
[----:B------:R-:W-:Y:S01]  /*8230*/  MOV R61, R73 ;  /* 0x00000049003d7202 */ /* 0x000fe20000000f00 */
[----:B------:R-:W-:Y:S01]  /*8240*/  IMAD.MOV.U32 R60, RZ, RZ, R72 ;  /* 0x000000ffff3c7224 */ /* 0x000fe200078e0048 */
[----:B------:R-:W-:Y:S01]  /*8250*/  MOV R63, R75 ;  /* 0x0000004b003f7202 */ /* 0x000fe20000000f00 */
[----:B------:R-:W-:Y:S01]  /*8260*/  HMMA.16816.F32 R144, R128, R146, R28 ;  /* 0x000000928090723c */ /* 0x000fe2000000181c */
[----:B------:R-:W-:Y:S01]  /*8270*/  FADD.FTZ R0, R0, R3 ;  /* 0x0000000300007221 */ /* 0x000fe20000010000 */
[----:B------:R-:W-:Y:S01]  /*8280*/  LDSM.16.MT88.4 R64, [R220+0x5800] ;  /* 0x00580000dc40783b */ /* 0x000fe20000004200 */
[----:B------:R-:W-:-:S02]  /*8290*/  IMAD.MOV.U32 R62, RZ, RZ, R74 ;  /* 0x000000ffff3e7224 */ /* 0x000fc400078e004a */
[----:B------:R-:W-:Y:S01]  /*82a0*/  IMAD.MOV.U32 R14, RZ, RZ, R70 ;  /* 0x000000ffff0e7224 */ /* 0x000fe200078e0046 */
[----:B------:R-:W-:Y:S01]  /*82b0*/  LDSM.16.MT88.4 R72, [R217+0x8800] ;  /* 0x00880000d948783b */ /* 0x000fe20000004200 */
[----:B------:R-:W-:Y:S01]  /*82c0*/  IMAD.MOV.U32 R31, RZ, RZ, R78 ;  /* 0x000000ffff1f7224 */ /* 0x000fe200078e004e */
[----:B------:R-:W-:Y:S02]  /*82d0*/  HMMA.16816.F32 R56, R128, R58, R20 ;  /* 0x0000003a8038723c */ /* 0x000fe40000001814 */
[----:B------:R-:W-:Y:S05]  /*82e0*/  LDSM.16.MT88.4 R88, [R221+0x8800] ;  /* 0x00880000dd58783b */ /* 0x000fea0000004200 */
[----:B------:R-:W-:-:S02]  /*82f0*/  IMAD.MOV.U32 R22, RZ, RZ, R76 ;  /* 0x000000ffff167224 */ /* 0x000fc400078e004c */
[----:B------:R-:W-:Y:S01]  /*8300*/  HMMA.16816.F32 R76, R128, R80, R104 ;  /* 0x00000050804c723c */ /* 0x000fe20000001868 */
[----:B------:R-:W-:Y:S02]  /*8310*/  FADD.FTZ R2, R31, R2 ;  /* 0x000000021f027221 */ /* 0x000fe40000010000 */
[----:B------:R-:W-:Y:S01]  /*8320*/  FADD.FTZ R0, R27, R0 ;  /* 0x000000001b007221 */ /* 0x000fe20000010000 */
[----:B------:R-:W-:-:S04]  /*8330*/  MOV R20, R85 ;  /* 0x0000005500147202 */ /* 0x000fc80000000f00 */
[----:B------:R-:W-:Y:S01]  /*8340*/  HMMA.16816.F32 R80, R128, R82, R96 ;  /* 0x000000528050723c */ /* 0x000fe20000001860 */
[----:B------:R-:W4:Y:S01]  /*8350*/  LDSM.16.MT88.4 R96, [R220+0x8800] ;  /* 0x00880000dc60783b */ /* 0x000f220000004200 */
[----:B------:R-:W-:Y:S01]  /*8360*/  FADD.FTZ R4, R4, R2 ;  /* 0x0000000204047221 */ /* 0x000fe20000010000 */
[----:B------:R-:W-:Y:S01]  /*8370*/  MOV R21, R87 ;  /* 0x0000005700157202 */ /* 0x000fe20000000f00 */
[----:B------:R-:W-:Y:S01]  /*8380*/  FADD.FTZ R3, R26, R0 ;  /* 0x000000001a037221 */ /* 0x000fe20000010000 */
[----:B------:R-:W-:Y:S01]  /*8390*/  MOV R23, R19 ;  /* 0x0000001300177202 */ /* 0x000fe20000000f00 */
[----:B------:R-:W-:Y:S01]  /*83a0*/  FADD.FTZ R5, R5, R4 ;  /* 0x0000000405057221 */ /* 0x000fe20000010000 */
[----:B------:R-:W3:Y:S01]  /*83b0*/  LDSM.16.MT88.4 R104, [R217+0xb800] ;  /* 0x00b80000d968783b */ /* 0x000ee20000004200 */
[----:B------:R-:W-:-:S04]  /*83c0*/  @P3 IMAD.HI.U32 R2, R20, c[0x0][0x2c8], RZ ;  /* 0x0000b20014023a27 */ /* 0x000fc800078e00ff */
[----:B------:R-:W-:Y:S02]  /*83d0*/  FADD.FTZ R4, R21, R3 ;  /* 0x0000000315047221 */ /* 0x000fe40000010000 */
[----:B------:R-:W-:Y:S02]  /*83e0*/  FADD.FTZ R3, R125, R5 ;  /* 0x000000057d037221 */ /* 0x000fe40000010000 */
[----:B------:R-:W-:Y:S01]  /*83f0*/  IMAD.MOV.U32 R0, RZ, RZ, R20 ;  /* 0x000000ffff007224 */ /* 0x000fe200078e0014 */
[----:B------:R-:W-:Y:S01]  /*8400*/  @P3 SHF.R.U32.HI R0, RZ, c[0x0][0x2cc], R2 ;  /* 0x0000b300ff003a19 */ /* 0x000fe20000011602 */
[----:B------:R-:W-:Y:S02]  /*8410*/  FADD.FTZ R3, R127, R3 ;  /* 0x000000037f037221 */ /* 0x000fe40000010000 */
[----:B------:R-:W-:Y:S01]  /*8420*/  FADD.FTZ R2, R126, R4 ;  /* 0x000000047e027221 */ /* 0x000fe20000010000 */
[----:B------:R-:W-:Y:S01]  /*8430*/  MOV R4, c[0x0][0x168] ;  /* 0x00005a0000047a02 */ /* 0x000fe20000000f00 */
[----:B------:R-:W-:-:S02]  /*8440*/  FADD.FTZ R3, R252, R3 ;  /* 0x00000003fc037221 */ /* 0x000fc40000010000 */
[----:B------:R-:W-:Y:S01]  /*8450*/  FADD.FTZ R2, R124, R2 ;  /* 0x000000027c027221 */ /* 0x000fe20000010000 */
[----:B------:R-:W-:Y:S01]  /*8460*/  IADD3 R0, R0, c[0x0][0x1d0], -R4 ;  /* 0x0000740000007a10 */ /* 0x000fe20007ffe804 */
[----:B------:R-:W-:Y:S01]  /*8470*/  FADD.FTZ R3, R23, R3 ;  /* 0x0000000317037221 */ /* 0x000fe20000010000 */
[----:B-1----:R-:W-:Y:S01]  /*8480*/  HMMA.16816.F32 R156, R128, R160, R156 ;  /* 0x000000a0809c723c */ /* 0x002fe2000000189c */
[----:B------:R-:W-:Y:S02]  /*8490*/  FADD.FTZ R2, R22, R2 ;  /* 0x0000000216027221 */ /* 0x000fe40000010000 */
[----:B------:R-:W-:-:S05]  /*84a0*/  IMAD.HI R4, R0, 0x2aaaaaab, RZ ;  /* 0x2aaaaaab00047827 */ /* 0x000fca00078e02ff */
[C---:B------:R-:W-:Y:S01]  /*84b0*/  HMMA.16816.F32 R160, R128.reuse, R162, R92 ;  /* 0x000000a280a0723c */ /* 0x040fe2000000185c */
[----:B------:R-:W-:Y:S02]  /*84c0*/  FADD.FTZ R0, R25, R3 ;  /* 0x0000000319007221 */ /* 0x000fe40000010000 */
[----:B------:R-:W-:Y:S02]  /*84d0*/  IMAD.MOV.U32 R15, RZ, RZ, R16 ;  /* 0x000000ffff0f7224 */ /* 0x000fe400078e0010 */
[----:B------:R-:W-:Y:S01]  /*84e0*/  FADD.FTZ R2, R24, R2 ;  /* 0x0000000218027221 */ /* 0x000fe20000010000 */
[----:B------:R-:W-:Y:S02]  /*84f0*/  LDSM.16.MT88.4 R16, [R220+0xb800] ;  /* 0x00b80000dc10783b */ /* 0x000fe40000004200 */
[----:B--2---:R-:W-:Y:S01]  /*8500*/  HMMA.16816.F32 R172, R128, R176, R172 ;  /* 0x000000b080ac723c */ /* 0x004fe200000018ac */
[----:B------:R-:W-:-:S07]  /*8510*/  FADD.FTZ R0, R134, R0 ;  /* 0x0000000086007221 */ /* 0x000fce0000010000 */
[----:B----4-:R-:W-:Y:S01]  /*8520*/  HMMA.16816.F32 R92, R128, R96, R200 ;  /* 0x00000060805c723c */ /* 0x010fe200000018c8 */
[----:B------:R-:W-:-:S07]  /*8530*/  FADD.FTZ R2, R14, R2 ;  /* 0x000000020e027221 */ /* 0x000fce0000010000 */
[C---:B------:R-:W-:Y:S01]  /*8540*/  HMMA.16816.F32 R176, R128.reuse, R178, R112 ;  /* 0x000000b280b0723c */ /* 0x040fe20000001870 */
[----:B------:R-:W1:Y:S07]  /*8550*/  LDSM.16.MT88.4 R112, [R218+0xb800] ;  /* 0x00b80000da70783b */ /* 0x000e6e0000004200 */
[----:B------:R-:W-:Y:S01]  /*8560*/  HMMA.16816.F32 R96, R128, R98, R120 ;  /* 0x000000628060723c */ /* 0x000fe20000001878 */
[----:B------:R-:W2:Y:S01]  /*8570*/  LDSM.16.MT88.4 R120, [R221+0xb800] ;  /* 0x00b80000dd78783b */ /* 0x000ea20000004200 */
[----:B------:R-:W-:-:S02]  /*8580*/  FADD.FTZ R0, R6, R0 ;  /* 0x0000000006007221 */ /* 0x000fc40000010000 */
[----:B------:R-:W-:Y:S01]  /*8590*/  FADD.FTZ R2, R10, R2 ;  /* 0x000000020a027221 */ /* 0x000fe20000010000 */
[----:B------:R-:W-:Y:S01]  /*85a0*/  SHF.R.U32.HI R3, RZ, 0x1f, R4 ;  /* 0x0000001fff037819 */ /* 0x000fe20000011604 */
[----:B------:R-:W-:Y:S02]  /*85b0*/  FADD.FTZ R0, R8, R0 ;  /* 0x0000000008007221 */ /* 0x000fe40000010000 */
[----:B------:R-:W-:Y:S01]  /*85c0*/  FADD.FTZ R2, R11, R2 ;  /* 0x000000020b027221 */ /* 0x000fe20000010000 */
[----:B------:R-:W-:Y:S01]  /*85d0*/  LEA.HI.SX32 R3, R4, R3, 0x1c ;  /* 0x0000000304037211 */ /* 0x000fe200078fe2ff */
[----:B------:R-:W-:Y:S02]  /*85e0*/  FADD.FTZ R0, R9, R0 ;  /* 0x0000000009007221 */ /* 0x000fe40000010000 */
[----:B------:R-:W-:Y:S01]  /*85f0*/  FADD.FTZ R2, R12, R2 ;  /* 0x000000020c027221 */ /* 0x000fe20000010000 */
[----:B------:R-:W-:Y:S01]  /*8600*/  IMNMX R3, R135, R3, !PT ;  /* 0x0000000387037217 */ /* 0x000fe20007800200 */
[----:B------:R-:W-:-:S02]  /*8610*/  FADD.FTZ R0, R7, R0 ;  /* 0x0000000007007221 */ /* 0x000fc40000010000 */
[----:B------:R-:W-:Y:S02]  /*8620*/  FADD.FTZ R2, R13, R2 ;  /* 0x000000020d027221 */ /* 0x000fe40000010000 */
[----:B------:R4:W-:Y:S01]  /*8630*/  STL [R1], R3 ;  /* 0x0000000301007387 */ /* 0x0009e20000100800 */
[----:B------:R-:W-:-:S03]  /*8640*/  IADD3 R252, R15, -0x2, RZ ;  /* 0xfffffffe0ffc7810 */ /* 0x000fc60007ffe0ff */
[----:B------:R4:W-:Y:S04]  /*8650*/  STL [R1+0x14], R0 ;  /* 0x0000140001007387 */ /* 0x0009e80000100800 */
[----:B------:R4:W-:Y:S01]  /*8660*/  STL [R1+0x10], R2 ;  /* 0x0000100201007387 */ /* 0x0009e20000100800 */
[----:B------:R-:W-:Y:S01]  /*8670*/  ISETP.GE.AND P0, PT, R252, R3, PT ;  /* 0x00000003fc00720c */ /* 0x000fe20003f06270 */
[C---:B------:R-:W-:Y:S08]  /*8680*/  HMMA.16816.F32 R164, R128.reuse, R168, R164 ;  /* 0x000000a880a4723c */ /* 0x040ff000000018a4 */
[C---:B------:R-:W-:Y:S08]  /*8690*/  HMMA.16816.F32 R180, R128.reuse, R184, R180 ;  /* 0x000000b880b4723c */ /* 0x040ff000000018b4 */
[C---:B------:R-:W-:Y:S08]  /*86a0*/  HMMA.16816.F32 R168, R128.reuse, R170, R100 ;  /* 0x000000aa80a8723c */ /* 0x040ff00000001864 */
[C---:B------:R-:W-:Y:S08]  /*86b0*/  HMMA.16816.F32 R184, R128.reuse, R186, R116 ;  /* 0x000000ba80b8723c */ /* 0x040ff00000001874 */
[C---:B------:R-:W-:Y:S08]  /*86c0*/  HMMA.16816.F32 R60, R128.reuse, R64, R60 ;  /* 0x00000040803c723c */ /* 0x040ff0000000183c */
[C---:B------:R-:W-:Y:S08]  /*86d0*/  HMMA.16816.F32 R68, R128.reuse, R72, R204 ;  /* 0x000000488044723c */ /* 0x040ff000000018cc */
[C---:B------:R-:W-:Y:S08]  /*86e0*/  HMMA.16816.F32 R84, R128.reuse, R88, R40 ;  /* 0x000000588054723c */ /* 0x040ff00000001828 */
[C---:B---3--:R-:W-:Y:S08]  /*86f0*/  HMMA.16816.F32 R100, R128.reuse, R104, R48 ;  /* 0x000000688064723c */ /* 0x048ff00000001830 */
[C---:B-1----:R-:W-:Y:S08]  /*8700*/  HMMA.16816.F32 R108, R128.reuse, R112, R108 ;  /* 0x00000070806c723c */ /* 0x042ff0000000186c */
[C---:B--2---:R-:W-:Y:S08]  /*8710*/  HMMA.16816.F32 R116, R128.reuse, R120, R196 ;  /* 0x000000788074723c */ /* 0x044ff000000018c4 */
        /* <DEDUP_REMOVED lines=9> */
[----:B----4-:R-:W2:Y:S01]  /*87b0*/  LDL R135, [R1+0x8] ;  /* 0x0000080001877983 */ /* 0x010ea20000100800 */
[----:B------:R-:W-:-:S02]  /*87c0*/  MOV R136, R132 ;  /* 0x0000008400887202 */ /* 0x000fc40000000f00 */
[----:B------:R-:W-:Y:S01]  /*87d0*/  MOV R201, R252 ;  /* 0x000000fc00c97202 */ /* 0x000fe20000000f00 */
[----:B--2---:R-:W-:Y:S01]  /*87e0*/  @P3 IMAD.HI.U32 R0, R135, c[0x0][0x2c8], RZ ;  /* 0x0000b20087003a27 */ /* 0x004fe200078e00ff */
[----:B------:R-:W-:-:S04]  /*87f0*/  MOV R135, R133 ;  /* 0x0000008500877202 */ /* 0x000fc80000000f00 */
[----:B------:R-:W-:-:S05]  /*8800*/  @P3 SHF.R.U32.HI R0, RZ, c[0x0][0x2cc], R0 ;  /* 0x0000b300ff003a19 */ /* 0x000fca0000011600 */
[----:B------:R1:W-:Y:S02]  /*8810*/  @P3 STL [R1+0x4], R0 ;  /* 0x0000040001003387 */ /* 0x0003e40000100800 */
.L_x_2167:
[----:B------:R-:W-:Y:S04]  /*8820*/  DEPBAR.LE SB0, 0x0 ;  /* 0x000080000000791a */ /* 0x000fe80000000000 */
[----:B------:R-:W-:Y:S01]  /*8830*/  WARPSYNC 0xffffffff ;  /* 0xffffffff00007948 */ /* 0x000fe20003800000 */
[----:B------:R-:W-:Y:S01]  /*8840*/  BAR.SYNC.DEFER_BLOCKING 0x0 ;  /* 0x0000000000007b1d */ /* 0x000fe20000010000 */
[----:B------:R-:W-:Y:S07]  /*8850*/  MOV R198, c[0x0][0x2c4] ;  /* 0x0000b10000c67a02 */ /* 0x000fee0000000f00 */
[----:B-----5:R-:W-:Y:S08]  /*8860*/  LDSM.16.M88.4 R48, [R223] ;  /* 0x00000000df30783b */ /* 0x020ff00000000200 */
[----:B------:R-:W2:Y:S08]  /*8870*/  LDSM.16.M88.4 R8, [R216] ;  /* 0x00000000d808783b */ /* 0x000eb00000000200 */
[----:B------:R-:W3:Y:S08]  /*8880*/  LDSM.16.M88.4 R16, [R216+0x800] ;  /* 0x00080000d810783b */ /* 0x000ef00000000200 */
[----:B------:R-:W4:Y:S04]  /*8890*/  LDL R252, [R1+0x18] ;  /* 0x0000180001fc7983 */ /* 0x000f280000100800 */
[----:B------:R-:W1:Y:S08]  /*88a0*/  LDSM.16.M88.4 R24, [R216+0x1000] ;  /* 0x00100000d818783b */ /* 0x000e700000000200 */
[----:B------:R-:W4:Y:S06]  /*88b0*/  LDL.64 R132, [R1+0x28] ;  /* 0x0000280001847983 */ /* 0x000f2c0000100a00 */
[----:B------:R-:W1:Y:S01]  /*88c0*/  LDSM.16.M88.4 R32, [R216+0x1800] ;  /* 0x00180000d820783b */ /* 0x000e620000000200 */
[C---:B--2---:R-:W-:Y:S07]  /*88d0*/  HMMA.16816.F32 R4, R48.reuse, R8, RZ ;  /* 0x000000083004723c */ /* 0x044fee00000018ff */
[----:B------:R-:W2:Y:S04]  /*88e0*/  LDL R134, [R1+0x34] ;  /* 0x0000340001867983 */ /* 0x000ea80000100800 */
[----:B------:R1:W-:Y:S01]  /*88f0*/  STL [R1+0x84], R220 ;  /* 0x000084dc01007387 */ /* 0x0003e20000100800 */
[C---:B------:R-:W-:Y:S03]  /*8900*/  HMMA.16816.F32 R8, R48.reuse, R10, RZ ;  /* 0x0000000a3008723c */ /* 0x040fe600000018ff */
[----:B------:R-:W1:Y:S05]  /*8910*/  LDSM.16.M88.4 R40, [R216+0x2000] ;  /* 0x00200000d828783b */ /* 0x000e6a0000000200 */
[C---:B---3--:R-:W-:Y:S03]  /*8920*/  HMMA.16816.F32 R12, R48.reuse, R16, RZ ;  /* 0x00000010300c723c */ /* 0x048fe600000018ff */
[----:B------:R-:W3:Y:S05]  /*8930*/  LDSM.16.M88.4 R188, [R216+0x2800] ;  /* 0x00280000d8bc783b */ /* 0x000eea0000000200 */
[C---:B------:R-:W-:Y:S03]  /*8940*/  HMMA.16816.F32 R16, R48.reuse, R18, RZ ;  /* 0x000000123010723c */ /* 0x040fe600000018ff */
[----:B------:R-:W-:Y:S05]  /*8950*/  LDSM.16.M88.4 R192, [R227] ;  /* 0x00000000e3c0783b */ /* 0x000fea0000000200 */
[C---:B-1----:R-:W-:Y:S03]  /*8960*/  HMMA.16816.F32 R20, R48.reuse, R24, RZ ;  /* 0x000000183014723c */ /* 0x042fe600000018ff */
[----:B------:R-:W2:Y:S04]  /*8970*/  LDL R220, [R1+0xc] ;  /* 0x00000c0001dc7983 */ /* 0x000ea80000100800 */
[----:B------:R-:W2:Y:S01]  /*8980*/  LDL R197, [R1+0x4] ;  /* 0x0000040001c57983 */ /* 0x000ea20000100800 */
[C---:B------:R-:W-:Y:S03]  /*8990*/  HMMA.16816.F32 R24, R48.reuse, R26, RZ ;  /* 0x0000001a3018723c */ /* 0x040fe600000018ff */
[----:B------:R-:W2:Y:S05]  /*89a0*/  LDL R196, [R1+0x1c] ;  /* 0x00001c0001c47983 */ /* 0x000eaa0000100800 */
[C---:B------:R-:W-:Y:S08]  /*89b0*/  HMMA.16816.F32 R28, R48.reuse, R32, RZ ;  /* 0x00000020301c723c */ /* 0x040ff000000018ff */
[C---:B------:R-:W-:Y:S08]  /*89c0*/  HMMA.16816.F32 R32, R48.reuse, R34, RZ ;  /* 0x000000223020723c */ /* 0x040ff000000018ff */
[C---:B------:R-:W-:Y:S08]  /*89d0*/  HMMA.16816.F32 R36, R48.reuse, R40, RZ ;  /* 0x000000283024723c */ /* 0x040ff000000018ff */
[C---:B------:R-:W-:Y:S08]  /*89e0*/  HMMA.16816.F32 R40, R48.reuse, R42, RZ ;  /* 0x0000002a3028723c */ /* 0x040ff000000018ff */
[C---:B---3--:R-:W-:Y:S08]  /*89f0*/  HMMA.16816.F32 R44, R48.reuse, R188, RZ ;  /* 0x000000bc302c723c */ /* 0x048ff000000018ff */
[----:B------:R-:W-:Y:S01]  /*8a00*/  HMMA.16816.F32 R48, R48, R190, RZ ;  /* 0x000000be3030723c */ /* 0x000fe200000018ff */
        /* <DEDUP_REMOVED lines=10> */
[C---:B-1----:R-:W-:Y:S03]  /*8ab0*/  HMMA.16816.F32 R28, R188.reuse, R192, R28 ;  /* 0x000000c0bc1c723c */ /* 0x042fe6000000181c */
[----:B----4-:R-:W-:Y:S05]  /*8ac0*/  ISETP.GT.AND P0, PT, R252, R201, PT ;  /* 0x000000c9fc00720c */ /* 0x010fea0003f04270 */
[C---:B------:R-:W-:Y:S01]  /*8ad0*/  HMMA.16816.F32 R32, R188.reuse, R194, R32 ;  /* 0x000000c2bc20723c */ /* 0x040fe20000001820 */
[----:B------:R-:W1:Y:S07]  /*8ae0*/  LDSM.16.M88.4 R192, [R247] ;  /* 0x00000000f7c0783b */ /* 0x000e6e0000000200 */
[----:B------:R-:W-:Y:S01]  /*8af0*/  @!P0 SHF.R.S32.HI R0, RZ, 0x1f, R201 ;  /* 0x0000001fff008819 */ /* 0x000fe200000114c9 */
[C---:B------:R-:W-:Y:S03]  /*8b00*/  @!P0 IMAD.WIDE.U32 R2, R201.reuse, c[0x0][0x208], RZ ;  /* 0x00008200c9028a25 */ /* 0x040fe600078e00ff */
[----:B------:R-:W-:Y:S01]  /*8b10*/  @!P0 MOV R138, R132 ;  /* 0x00000084008a8202 */ /* 0x000fe20000000f00 */
[----:B------:R-:W-:Y:S04]  /*8b20*/  @!P0 IMAD R0, R0, c[0x0][0x208], RZ ;  /* 0x0000820000008a24 */ /* 0x000fe800078e02ff */
[----:B------:R-:W-:Y:S01]  /*8b30*/  @!P0 IMAD R0, R201, c[0x0][0x20c], R0 ;  /* 0x00008300c9008a24 */ /* 0x000fe200078e0200 */
[----:B--2---:R-:W-:Y:S04]  /*8b40*/  @!P0 MOV R139, R134 ;  /* 0x00000086008b8202 */ /* 0x004fe80000000f00 */
[----:B------:R-:W-:Y:S01]  /*8b50*/  @!P0 IADD3 R0, R3, R0, RZ ;  /* 0x0000000003008210 */ /* 0x000fe20007ffe0ff */
[----:B------:R-:W-:Y:S04]  /*8b60*/  @!P0 IMAD.WIDE.U32 R138, R2, 0x60, R138 ;  /* 0x00000060028a8825 */ /* 0x000fe800078e008a */
[----:B------:R-:W-:Y:S01]  /*8b70*/  @!P0 IMAD R0, R0, 0x60, RZ ;  /* 0x0000006000008824 */ /* 0x000fe200078e02ff */
[----:B------:R-:W-:Y:S04]  /*8b80*/  @!P0 SHF.L.U32 R132, R138, 0x1, RZ ;  /* 0x000000018a848819 */ /* 0x000fe800000006ff */
[----:B------:R-:W-:Y:S02]  /*8b90*/  @!P0 IADD3 R2, P1, R132, c[0x0][0x1f8], RZ ;  /* 0x00007e0084028a10 */ /* 0x000fe40007f3e0ff */
[----:B------:R-:W-:Y:S04]  /*8ba0*/  @!P0 IADD3 R0, R139, R0, RZ ;  /* 0x000000008b008210 */ /* 0x000fe80007ffe0ff */
[----:B------:R-:W-:Y:S02]  /*8bb0*/  @!P0 SHF.L.U64.HI R0, R138, 0x1, R0 ;  /* 0x000000018a008819 */ /* 0x000fe40000010200 */
[----:B------:R-:W-:Y:S01]  /*8bc0*/  @!P0 IADD3 R138, P2, R132, 0x80, RZ ;  /* 0x00000080848a8810 */ /* 0x000fe20007f5e0ff */
[C---:B-1----:R-:W-:Y:S03]  /*8bd0*/  HMMA.16816.F32 R36, R188.reuse, R192, R36 ;  /* 0x000000c0bc24723c */ /* 0x042fe60000001824 */
[----:B------:R-:W-:Y:S02]  /*8be0*/  @!P0 IADD3.X R3, R0, c[0x0][0x1fc], RZ, P1, !PT ;  /* 0x00007f0000038a10 */ /* 0x000fe40000ffe4ff */
[----:B------:R-:W-:Y:S03]  /*8bf0*/  @!P0 IADD3 R138, P1, R138, c[0x0][0x1f8], RZ ;  /* 0x00007e008a8a8a10 */ /* 0x000fe60007f3e0ff */
[C---:B------:R-:W-:Y:S01]  /*8c00*/  HMMA.16816.F32 R40, R188.reuse, R194, R40 ;  /* 0x000000c2bc28723c */ /* 0x040fe20000001828 */
[----:B------:R-:W1:Y:S02]  /*8c10*/  LDSM.16.M88.4 R192, [R246] ;  /* 0x00000000f6c0783b */ /* 0x000e640000000200 */
[C---:B------:R-:W-:Y:S02]  /*8c20*/  LOP3.LUT P4, RZ, R220.reuse, 0x2, RZ, 0xc0, !PT ;  /* 0x00000002dcff7812 */ /* 0x040fe4000788c0ff */
[--C-:B------:R-:W-:Y:S02]  /*8c30*/  @!P0 IADD3.X R139, RZ, c[0x0][0x1fc], R0.reuse, P1, P2 ;  /* 0x00007f00ff8b8a10 */ /* 0x100fe40000fe4400 */
[----:B------:R-:W-:Y:S02]  /*8c40*/  LOP3.LUT P3, RZ, R220, 0x1, RZ, 0xc0, !PT ;  /* 0x00000001dcff7812 */ /* 0x000fe4000786c0ff */
[----:B------:R-:W-:Y:S01]  /*8c50*/  @!PT LDS RZ, [RZ] ;  /* 0x00000000fffff984 */ /* 0x000fe20000000800 */
[----:B------:R-:W-:Y:S01]  /*8c60*/  @!PT LDS RZ, [RZ] ;  /* 0x00000000fffff984 */ /* 0x000fe20000000800 */
[----:B------:R-:W-:Y:S01]  /*8c70*/  @!PT LDS RZ, [RZ] ;  /* 0x00000000fffff984 */ /* 0x000fe20000000800 */
[----:B------:R2:W-:Y:S08]  /*8c80*/  @!P0 LDGSTS.E.BYPASS.LTC128B.128 [R251+0x100], [R2.64], !P5 ;  /* 0x0010000002fb8fae */ /* 0x0005f0000e901d46 */
[----:B------:R3:W-:Y:S01]  /*8c90*/  @!P0 LDGSTS.E.BYPASS.LTC128B.128 [R251+0x3100], [R138.64], !P4 ;  /* 0x031000008afb8fae */ /* 0x0007e2000e101d46 */
[C---:B-1----:R-:W-:Y:S03]  /*8ca0*/  HMMA.16816.F32 R44, R188.reuse, R192, R44 ;  /* 0x000000c0bc2c723c */ /* 0x042fe6000000182c */
[----:B---3--:R-:W-:Y:S04]  /*8cb0*/  @!P0 IADD3 R138, P2, R132, 0x100, RZ ;  /* 0x00000100848a8810 */ /* 0x008fe80007f5e0ff */
[----:B------:R-:W-:Y:S01]  /*8cc0*/  @!P0 IADD3 R138, P1, R138, c[0x0][0x1f8], RZ ;  /* 0x00007e008a8a8a10 */ /* 0x000fe20007f3e0ff */
[----:B------:R-:W-:Y:S04]  /*8cd0*/  HMMA.16816.F32 R48, R188, R194, R48 ;  /* 0x000000c2bc30723c */ /* 0x000fe80000001830 */
[--C-:B------:R-:W-:Y:S02]  /*8ce0*/  @!P0 IADD3.X R139, RZ, c[0x0][0x1fc], R0.reuse, P1, P2 ;  /* 0x00007f00ff8b8a10 */ /* 0x100fe40000fe4400 */
[----:B------:R-:W-:Y:S03]  /*8cf0*/  @!P0 IADD3 R132, P2, R132, 0x180, RZ ;  /* 0x0000018084848810 */ /* 0x000fe60007f5e0ff */
[----:B------:R1:W-:Y:S03]  /*8d00*/  @!P0 LDGSTS.E.BYPASS.LTC128B.128 [R251+0x6100], [R138.64], !P3 ;  /* 0x061000008afb8fae */ /* 0x0003e6000d901d46 */
[----:B------:R-:W-:Y:S04]  /*8d10*/  @!P0 IADD3 R132, P1, R132, c[0x0][0x1f8], RZ ;  /* 0x00007e0084848a10 */ /* 0x000fe80007f3e0ff */
[----:B------:R-:W-:Y:S02]  /*8d20*/  @!P0 IADD3.X R133, RZ, c[0x0][0x1fc], R0, P1, P2 ;  /* 0x00007f00ff858a10 */ /* 0x000fe40000fe4400 */
[----:B------:R-:W-:Y:S03]  /*8d30*/  @!P0 MOV R0, c[0x0][0x208] ;  /* 0x0000820000008a02 */ /* 0x000fe60000000f00 */
[----:B------:R3:W-:Y:S08]  /*8d40*/  @!P0 LDGSTS.E.BYPASS.LTC128B.128 [R251+0x9100], [R132.64], !P6 ;  /* 0x0910000084fb8fae */ /* 0x0007f0000f101d46 */
[----:B-1----:R-:W4:Y:S01]  /*8d50*/  LDL R138, [R1+0x30] ;  /* 0x00003000018a7983 */ /* 0x002f220000100800 */
[----:B---3--:R-:W-:Y:S02]  /*8d60*/  @!P0 MOV R133, 0x6 ;  /* 0x0000000600858802 */ /* 0x008fe40000000f00 */
[C---:B------:R-:W-:Y:S02]  /*8d70*/  @!P0 SHF.L.U32 R132, R0.reuse, 0x6, RZ ;  /* 0x0000000600848819 */ /* 0x040fe400000006ff */
[----:B------:R-:W-:Y:S02]  /*8d80*/  @!P0 SHF.L.U64.HI R0, R0, R133, c[0x0][0x20c] ;  /* 0x0000830000008619 */ /* 0x000fe40000010285 */
[----:B--2---:R-:W-:Y:S04]  /*8d90*/  @!P0 IADD3 R2, P1, R2, R132, RZ ;  /* 0x0000008402028210 */ /* 0x004fe80007f3e0ff */
[----:B------:R-:W-:Y:S02]  /*8da0*/  @!P0 IADD3.X R3, R3, R0, RZ, P1, !PT ;  /* 0x0000000003038210 */ /* 0x000fe40000ffe4ff */
[----:B------:R-:W-:Y:S03]  /*8db0*/  @!P0 IADD3 R132, P1, R132, R2, RZ ;  /* 0x0000000284848210 */ /* 0x000fe60007f3e0ff */
[----:B------:R1:W-:Y:S01]  /*8dc0*/  @!P0 LDGSTS.E.BYPASS.LTC128B.128 [R251+0x1100], [R2.64], !P5 ;  /* 0x0110000002fb8fae */ /* 0x0003e2000e901d46 */
[----:B------:R-:W-:Y:S02]  /*8dd0*/  @!P0 IADD3.X R133, R0, R3, RZ, P1, !PT ;  /* 0x0000000300858210 */ /* 0x000fe40000ffe4ff */
[----:B------:R-:W-:Y:S05]  /*8de0*/  ISETP.NE.AND P1, PT, R198, 0x1, PT ;  /* 0x00000001c600780c */ /* 0x000fea0003f25270 */
[----:B------:R1:W-:Y:S08]  /*8df0*/  @!P0 LDGSTS.E.BYPASS.LTC128B.128 [R251+0x4100], [R2.64+0x80], !P4 ;  /* 0x0410008002fb8fae */ /* 0x0003f0000e101d46 */
[----:B------:R1:W-:Y:S08]  /*8e00*/  @!P0 LDGSTS.E.BYPASS.LTC128B.128 [R251+0x7100], [R2.64+0x100], !P3 ;  /* 0x0710010002fb8fae */ /* 0x0003f0000d901d46 */
[----:B------:R1:W-:Y:S08]  /*8e10*/  @!P0 LDGSTS.E.BYPASS.LTC128B.128 [R251+0xa100], [R2.64+0x180], !P6 ;  /* 0x0a10018002fb8fae */ /* 0x0003f0000f101d46 */
[----:B------:R2:W-:Y:S08]  /*8e20*/  @!P0 LDGSTS.E.BYPASS.LTC128B.128 [R251+0x2100], [R132.64], !P5 ;  /* 0x0210000084fb8fae */ /* 0x0005f0000e901d46 */
[----:B------:R2:W-:Y:S08]  /*8e30*/  @!P0 LDGSTS.E.BYPASS.LTC128B.128 [R251+0x5100], [R132.64+0x80], !P4 ;  /* 0x0510008084fb8fae */ /* 0x0005f0000e101d46 */
[----:B------:R2:W-:Y:S01]  /*8e40*/  @!P0 LDGSTS.E.BYPASS.LTC128B.128 [R251+0x8100], [R132.64+0x100], !P3 ;  /* 0x0810010084fb8fae */ /* 0x0005e2000d901d46 */
[----:B-1----:R-:W-:Y:S07]  /*8e50*/  IMAD R2, R201, -0x60, RZ ;  /* 0xffffffa0c9027824 */ /* 0x002fee00078e02ff */
[----:B------:R2:W-:Y:S08]  /*8e60*/  @!P0 LDGSTS.E.BYPASS.LTC128B.128 [R251+0xb100], [R132.64+0x180], !P6 ;  /* 0x0b10018084fb8fae */ /* 0x0005f0000f101d46 */
[----:B------:R-:W-:Y:S08]  /*8e70*/  LDSM.16.M88.4 R188, [R226] ;  /* 0x00000000e2bc783b */ /* 0x000ff00000000200 */
[----:B------:R-:W1:Y:S08]  /*8e80*/  LDSM.16.M88.4 R192, [R222] ;  /* 0x00000000dec0783b */ /* 0x000e700000000200 */
[----:B------:R-:W0:Y:S08]  /*8e90*/  LDGDEPBAR ;  /* 0x00000000000079af */ /* 0x000e300000000000 */
[----:B------:R3:W2:Y:S01]  /*8ea0*/  LDL R0, [R1+0x8] ;  /* 0x0000080001007983 */ /* 0x0006a20000100800 */
        /* <DEDUP_REMOVED lines=18> */
[----:B------:R-:W1:Y:S03]  /*8fd0*/  LDSM.16.M88.4 R192, [R219] ;  /* 0x00000000dbc0783b */ /* 0x000e660000000200 */
[----:B--2---:R-:W-:Y:S05]  /*8fe0*/  @P1 MOV R0, R197 ;  /* 0x000000c500001202 */ /* 0x004fea0000000f00 */
[----:B------:R-:W-:Y:S01]  /*8ff0*/  SHFL.IDX PT, R3, R0, 0x1, 0x1c1f ;  /* 0x003c1f0000037f89 */ /* 0x000fe200000e0000 */
        /* <DEDUP_REMOVED lines=230> */
[----:B------:R-:W1:Y:S11]  /*9e60*/  LDSM.16.M88.4 R192, [R219+0x9800] ;  /* 0x00980000dbc0783b */ /* 0x000e760000000200 */
[----:B------:R-:W-:Y:S04]  /*9e70*/  @!UPT UIADD3 URZ, URZ, URZ, URZ ;  /* 0x0000003f3f3ff290 */ /* 0x000fe8000fffe03f */
[----:B------:R-:W-:Y:S02]  /*9e80*/  FMUL.FTZ R6, R6, c[0x0][0x320] ;  /* 0x0000c80006067a20 */ /* 0x000fe40000410000 */
[----:B------:R-:W-:Y:S02]  /*9e90*/  FMUL.FTZ R4, R4, c[0x0][0x320] ;  /* 0x0000c80004047a20 */ /* 0x000fe40000410000 */
[----:B------:R-:W-:Y:S01]  /*9ea0*/  MUFU.TANH R133, R6 ;  /* 0x0000000600857308 */ /* 0x000fe20000002400 */
[----:B------:R-:W-:Y:S02]  /*9eb0*/  FMUL.FTZ R5, R5, c[0x0][0x320] ;  /* 0x0000c80005057a20 */ /* 0x000fe40000410000 */
[----:B------:R-:W-:Y:S02]  /*9ec0*/  FMUL.FTZ R7, R7, c[0x0][0x320] ;  /* 0x0000c80007077a20 */ /* 0x000fe40000410000 */
[----:B------:R-:W-:Y:S02]  /*9ed0*/  FMUL.FTZ R11, R11, c[0x0][0x320] ;  /* 0x0000c8000b0b7a20 */ /* 0x000fe40000410000 */
[----:B------:R-:W-:Y:S02]  /*9ee0*/  FMUL.FTZ R9, R9, c[0x0][0x320] ;  /* 0x0000c80009097a20 */ /* 0x000fe40000410000 */
[----:B------:R-:W-:Y:S01]  /*9ef0*/  FMUL.FTZ R10, R10, c[0x0][0x320] ;  /* 0x0000c8000a0a7a20 */ /* 0x000fe20000410000 */
[----:B------:R2:W2:Y:S01]  /*9f00*/  MUFU.TANH R137, R4 ;  /* 0x0000000400897308 */ /* 0x0004a20000002400 */
[----:B------:R-:W-:Y:S09]  /*9f10*/  FMUL.FTZ R8, R8, c[0x0][0x320] ;  /* 0x0000c80008087a20 */ /* 0x000ff20000410000 */
[----:B------:R-:W-:Y:S01]  /*9f20*/  MUFU.TANH R9, R9 ;  /* 0x0000000900097308 */ /* 0x000fe20000002400 */
[C---:B-1----:R-:W-:Y:S08]  /*9f30*/  HMMA.16816.F32 R12, R188.reuse, R192, R12 ;  /* 0x000000c0bc0c723c */ /* 0x042ff0000000180c */
[C---:B------:R-:W-:Y:S01]  /*9f40*/  HMMA.16816.F32 R16, R188.reuse, R194, R16 ;  /* 0x000000c2bc10723c */ /* 0x040fe20000001810 */
[----:B------:R-:W1:Y:S01]  /*9f50*/  LDSM.16.M88.4 R192, [R219+0xa000] ;  /* 0x00a00000dbc0783b */ /* 0x000e620000000200 */
[----:B------:R1:W-:Y:S07]  /*9f60*/  MUFU.TANH R139, R11 ;  /* 0x0000000b008b7308 */ /* 0x0003ee0000002400 */
[----:B--2---:R2:W1:Y:S03]  /*9f70*/  SHFL.IDX PT, R4, R0, RZ, 0x1c1f ;  /* 0x001c1fff00047589 */ /* 0x00446600000e0000 */
[----:B------:R-:W-:Y:S04]  /*9f80*/  MUFU.TANH R8, R8 ;  /* 0x0000000800087308 */ /* 0x000fe80000002400 */
[----:B------:R-:W-:Y:S02]  /*9f90*/  FMUL.FTZ R15, R15, c[0x0][0x320] ;  /* 0x0000c8000f0f7a20 */ /* 0x000fe40000410000 */
        /* <DEDUP_REMOVED lines=8> */
[----:B------:R-:W-:Y:S01]  /*a020*/  MUFU.TANH R6, R15 ;  /* 0x0000000f00067308 */ /* 0x000fe20000002400 */
[----:B--2---:R-:W-:Y:S04]  /*a030*/  IADD3 R0, -R196, 0x1, R2 ;  /* 0x00000001c4007810 */ /* 0x004fe80007ffe102 */
[----:B------:R-:W-:Y:S01]  /*a040*/  IADD3 R0, R0, c[0x0][0x1d0], RZ ;  /* 0x0000740000007a10 */ /* 0x000fe20007ffe0ff */
[C---:B-1----:R-:W-:Y:S04]  /*a050*/  HMMA.16816.F32 R20, R188.reuse, R192, R20 ;  /* 0x000000c0bc14723c */ /* 0x042fe80000001814 */
[----:B------:R-:W-:Y:S01]  /*a060*/  MUFU.TANH R5, R18 ;  /* 0x0000001200057308 */ /* 0x000fe20000002400 */
[----:B------:R-:W-:Y:S04]  /*a070*/  IADD3 R0, R0, -c[0x0][0x168], RZ ;  /* 0x80005a0000007a10 */ /* 0x000fe80007ffe0ff */
[----:B------:R-:W-:Y:S01]  /*a080*/  IADD3 R2, R0, R4, RZ ;  /* 0x0000000400027210 */ /* 0x000fe20007ffe0ff */
[C---:B------:R-:W-:Y:S01]  /*a090*/  HMMA.16816.F32 R24, R188.reuse, R194, R24 ;  /* 0x000000c2bc18723c */ /* 0x040fe20000001818 */
[----:B------:R-:W1:Y:S02]  /*a0a0*/  LDSM.16.M88.4 R192, [R219+0xa800] ;  /* 0x00a80000dbc0783b */ /* 0x000e640000000200 */
[----:B------:R-:W-:Y:S01]  /*a0b0*/  ISETP.GT.AND P0, PT, R2, RZ, PT ;  /* 0x000000ff0200720c */ /* 0x000fe20003f04270 */
[----:B------:R-:W-:Y:S01]  /*a0c0*/  MUFU.TANH R17, R17 ;  /* 0x0000001100117308 */ /* 0x000fe20000002400 */
[----:B------:R-:W-:Y:S02]  /*a0d0*/  IADD3 R0, R0, R3, RZ ;  /* 0x0000000300007210 */ /* 0x000fe40007ffe0ff */
[----:B------:R-:W-:Y:S02]  /*a0e0*/  FSEL R11, R137, -INF , P0 ;  /* 0xff800000890b7808 */ /* 0x000fe40000000000 */
[C---:B------:R-:W-:Y:S02]  /*a0f0*/  ISETP.GT.AND P0, PT, R0.reuse, 0x1, PT ;  /* 0x000000010000780c */ /* 0x040fe40003f04270 */
[----:B------:R-:W-:Y:S02]  /*a100*/  ISETP.GT.AND P1, PT, R0, RZ, PT ;  /* 0x000000ff0000720c */ /* 0x000fe40003f24270 */
[----:B------:R-:W-:Y:S01]  /*a110*/  FMNMX.FTZ R3, R11, R135, !PT ;  /* 0x000000870b037209 */ /* 0x000fe20007810000 */
[----:B------:R-:W-:Y:S01]  /*a120*/  MUFU.TANH R19, R19 ;  /* 0x0000001300137308 */ /* 0x000fe20000002400 */
[----:B------:R-:W-:Y:S01]  /*a130*/  ISETP.GT.AND P2, PT, R2, 0x1, PT ;  /* 0x000000010200780c */ /* 0x000fe20003f44270 */
        /* <DEDUP_REMOVED lines=8> */
[----:B------:R-:W-:Y:S05]  /*a1c0*/  FMUL.FTZ R27, R27, c[0x0][0x320] ;  /* 0x0000c8001b1b7a20 */ /* 0x000fea0000410000 */
[----:B------:R-:W-:Y:S01]  /*a1d0*/  MUFU.TANH R24, R24 ;  /* 0x0000001800187308 */ /* 0x000fe20000002400 */
[C---:B-1----:R-:W-:Y:S09]  /*a1e0*/  HMMA.16816.F32 R28, R188.reuse, R192, R28 ;  /* 0x000000c0bc1c723c */ /* 0x042ff2000000181c */
[----:B------:R-:W-:Y:S01]  /*a1f0*/  MUFU.TANH R22, R22 ;  /* 0x0000001600167308 */ /* 0x000fe20000002400 */
[C---:B------:R-:W-:Y:S01]  /*a200*/  HMMA.16816.F32 R32, R188.reuse, R194, R32 ;  /* 0x000000c2bc20723c */ /* 0x040fe20000001820 */
[----:B------:R-:W1:Y:S08]  /*a210*/  LDSM.16.M88.4 R192, [R219+0xb000] ;  /* 0x00b00000dbc0783b */ /* 0x000e700000000200 */
[----:B------:R-:W-:Y:S10]  /*a220*/  MUFU.TANH R25, R25 ;  /* 0x0000001900197308 */ /* 0x000ff40000002400 */
        /* <DEDUP_REMOVED lines=14> */
[----:B------:R-:W1:Y:S01]  /*a310*/  LDSM.16.M88.4 R192, [R219+0xb800] ;  /* 0x00b80000dbc0783b */ /* 0x000e620000000200 */
[----:B------:R-:W-:Y:S07]  /*a320*/  DEPBAR.LE SB0, 0x0 ;  /* 0x000080000000791a */ /* 0x000fee0000000000 */
        /* <DEDUP_REMOVED lines=9> */
[----:B------:R-:W-:Y:S04]  /*a3c0*/  FMUL.FTZ R42, R42, c[0x0][0x320] ;  /* 0x0000c8002a2a7a20 */ /* 0x000fe80000410000 */
[----:B------:R-:W-:Y:S01]  /*a3d0*/  MUFU.TANH R41, R41 ;  /* 0x0000002900297308 */ /* 0x000fe20000002400 */
[C---:B-1----:R-:W-:Y:S09]  /*a3e0*/  HMMA.16816.F32 R44, R188.reuse, R192, R44 ;  /* 0x000000c0bc2c723c */ /* 0x042ff2000000182c */
[----:B------:R-:W-:Y:S01]  /*a3f0*/  MUFU.TANH R43, R43 ;  /* 0x0000002b002b7308 */ /* 0x000fe20000002400 */
[----:B------:R-:W-:Y:S01]  /*a400*/  HMMA.16816.F32 R48, R188, R194, R48 ;  /* 0x000000c2bc30723c */ /* 0x000fe20000001830 */
[----:B------:R-:W2:Y:S08]  /*a410*/  LDL.64 R188, [R1+0x20] ;  /* 0x0000200001bc7983 */ /* 0x000eb00000100a00 */
[----:B------:R-:W1:Y:S10]  /*a420*/  MUFU.TANH R132, R7 ;  /* 0x0000000700847308 */ /* 0x000e740000002400 */
[----:B------:R1:W1:Y:S01]  /*a430*/  MUFU.TANH R7, R10 ;  /* 0x0000000a00077308 */ /* 0x0002620000002400 */
[----:B------:R-:W-:Y:S02]  /*a440*/  FMUL.FTZ R45, R45, c[0x0][0x320] ;  /* 0x0000c8002d2d7a20 */ /* 0x000fe40000410000 */
[----:B------:R-:W-:Y:S02]  /*a450*/  FMUL.FTZ R46, R46, c[0x0][0x320] ;  /* 0x0000c8002e2e7a20 */ /* 0x000fe40000410000 */
[----:B------:R-:W-:Y:S02]  /*a460*/  FMUL.FTZ R44, R44, c[0x0][0x320] ;  /* 0x0000c8002c2c7a20 */ /* 0x000fe40000410000 */
[----:B------:R-:W-:Y:S02]  /*a470*/  FMUL.FTZ R47, R47, c[0x0][0x320] ;  /* 0x0000c8002f2f7a20 */ /* 0x000fe40000410000 */
[----:B------:R-:W-:Y:S01]  /*a480*/  FMUL.FTZ R51, R51, c[0x0][0x320] ;  /* 0x0000c80033337a20 */ /* 0x000fe20000410000 */
[----:B------:R3:W-:Y:S10]  /*a490*/  MUFU.TANH R192, R13 ;  /* 0x0000000d00c07308 */ /* 0x0007f40000002400 */
[----:B------:R4:W-:Y:S01]  /*a4a0*/  MUFU.TANH R193, R14 ;  /* 0x0000000e00c17308 */ /* 0x0009e20000002400 */
[----:B-1----:R-:W-:Y:S02]  /*a4b0*/  FSEL R10, R133, -INF , P1 ;  /* 0xff800000850a7808 */ /* 0x002fe40000800000 */
[----:B------:R-:W-:Y:S02]  /*a4c0*/  ISETP.GT.AND P1, PT, R2, 0x8, PT ;  /* 0x000000080200780c */ /* 0x000fe40003f24270 */
[----:B------:R-:W-:Y:S05]  /*a4d0*/  FMNMX.FTZ R4, R10, R136, !PT ;  /* 0x000000880a047209 */ /* 0x000fea0007810000 */
[----:B------:R1:W1:Y:S01]  /*a4e0*/  MUFU.TANH R191, R12 ;  /* 0x0000000c00bf7308 */ /* 0x0002620000002400 */
[----:B---3--:R-:W-:Y:S02]  /*a4f0*/  FSEL R13, R132, -INF , P0 ;  /* 0xff800000840d7808 */ /* 0x008fe40000000000 */
[----:B------:R-:W-:Y:S02]  /*a500*/  ISETP.GT.AND P0, PT, R2, 0x9, PT ;  /* 0x000000090200780c */ /* 0x000fe40003f04270 */
[----:B------:R-:W-:Y:S05]  /*a510*/  FMNMX.FTZ R4, R13, R4, !PT ;  /* 0x000000040d047209 */ /* 0x000fea0007810000 */
[----:B------:R-:W3:Y:S01]  /*a520*/  MUFU.TANH R16, R16 ;  /* 0x0000001000107308 */ /* 0x000ee20000002400 */
[----:B------:R-:W-:Y:S02]  /*a530*/  FSEL R15, R9, -INF , P0 ;  /* 0xff800000090f7808 */ /* 0x000fe40000000000 */
[----:B------:R-:W-:Y:S02]  /*a540*/  ISETP.GT.AND P0, PT, R0, 0x9, PT ;  /* 0x000000090000780c */ /* 0x000fe40003f04270 */
[----:B----4-:R-:W-:Y:S02]  /*a550*/  FSEL R14, R8, -INF , P1 ;  /* 0xff800000080e7808 */ /* 0x010fe40000800000 */
[----:B------:R-:W-:Y:S02]  /*a560*/  ISETP.GT.AND P1, PT, R0, 0x8, PT ;  /* 0x000000080000780c */ /* 0x000fe40003f24270 */
[----:B------:R-:W-:Y:S01]  /*a570*/  FSEL R139, R139, -INF , P0 ;  /* 0xff8000008b8b7808 */ /* 0x000fe20000000000 */
[----:B------:R-:W4:Y:S01]  /*a580*/  MUFU.TANH R20, R20 ;  /* 0x0000001400147308 */ /* 0x000f220000002400 */
[----:B------:R-:W-:Y:S01]  /*a590*/  FSEL R18, R7, -INF , P1 ;  /* 0xff80000007127808 */ /* 0x000fe20000800000 */
[----:B------:R-:W-:Y:S01]  /*a5a0*/  FMUL.FTZ R7, R48, c[0x0][0x320] ;  /* 0x0000c80030077a20 */ /* 0x000fe20000410000 */
[----:B------:R-:W-:Y:S02]  /*a5b0*/  ISETP.GT.AND P1, PT, R2, 0x10, PT ;  /* 0x000000100200780c */ /* 0x000fe40003f24270 */
[----:B-1----:R-:W-:Y:S02]  /*a5c0*/  FSEL R12, R134, -INF , P2 ;  /* 0xff800000860c7808 */ /* 0x002fe40001000000 */
[----:B------:R-:W-:Y:S02]  /*a5d0*/  ISETP.GT.AND P0, PT, R2, 0x11, PT ;  /* 0x000000110200780c */ /* 0x000fe40003f04270 */
[----:B------:R-:W-:Y:S01]  /*a5e0*/  FMNMX.FTZ R3, R12, R3, !PT ;  /* 0x000000030c037209 */ /* 0x000fe20007810000 */
[----:B------:R-:W1:Y:S01]  /*a5f0*/  MUFU.TANH R23, R23 ;  /* 0x0000001700177308 */ /* 0x000e620000002400 */
[----:B------:R-:W-:Y:S02]  /*a600*/  FSEL R191, R191, -INF , P1 ;  /* 0xff800000bfbf7808 */ /* 0x000fe40000800000 */
[----:B------:R-:W-:Y:S02]  /*a610*/  FSEL R192, R192, -INF , P0 ;  /* 0xff800000c0c07808 */ /* 0x000fe40000000000 */
[----:B------:R-:W-:Y:S02]  /*a620*/  FMNMX.FTZ R4, R18, R4, !PT ;  /* 0x0000000412047209 */ /* 0x000fe40007810000 */
[C---:B------:R-:W-:Y:S02]  /*a630*/  ISETP.GT.AND P1, PT, R0.reuse, 0x10, PT ;  /* 0x000000100000780c */ /* 0x040fe40003f24270 */
[----:B------:R-:W-:Y:S01]  /*a640*/  ISETP.GT.AND P0, PT, R0, 0x11, PT ;  /* 0x000000110000780c */ /* 0x000fe20003f04270 */
[----:B------:R-:W1:Y:S01]  /*a650*/  MUFU.TANH R30, R30 ;  /* 0x0000001e001e7308 */ /* 0x000e620000002400 */
[----:B------:R-:W-:Y:S02]  /*a660*/  FMNMX.FTZ R3, R14, R3, !PT ;  /* 0x000000030e037209 */ /* 0x000fe40007810000 */
[----:B------:R-:W-:Y:S02]  /*a670*/  FMNMX.FTZ R4, R139, R4, !PT ;  /* 0x000000048b047209 */ /* 0x000fe40007810000 */
[----:B------:R-:W-:Y:S02]  /*a680*/  FSEL R193, R193, -INF , P1 ;  /* 0xff800000c1c17808 */ /* 0x000fe40000800000 */
[----:B------:R-:W-:Y:S01]  /*a690*/  FSEL R194, R6, -INF , P0 ;  /* 0xff80000006c27808 */ /* 0x000fe20000000000 */
[----:B------:R-:W-:Y:S01]  /*a6a0*/  FMUL.FTZ R6, R49, c[0x0][0x320] ;  /* 0x0000c80031067a20 */ /* 0x000fe20000410000 */
[C---:B------:R-:W-:Y:S01]  /*a6b0*/  ISETP.GT.AND P0, PT, R2.reuse, 0x19, PT ;  /* 0x000000190200780c */ /* 0x040fe20003f04270 */
[----:B------:R-:W1:Y:S01]  /*a6c0*/  MUFU.TANH R31, R31 ;  /* 0x0000001f001f7308 */ /* 0x000e620000002400 */
[----:B------:R-:W-:Y:S02]  /*a6d0*/  ISETP.GT.AND P1, PT, R2, 0x18, PT ;  /* 0x000000180200780c */ /* 0x000fe40003f24270 */
[----:B------:R-:W-:Y:S02]  /*a6e0*/  FMNMX.FTZ R3, R15, R3, !PT ;  /* 0x000000030f037209 */ /* 0x000fe40007810000 */
[----:B------:R-:W-:Y:S02]  /*a6f0*/  FSEL R196, R17, -INF , P0 ;  /* 0xff80000011c47808 */ /* 0x000fe40000000000 */
[----:B---3--:R-:W-:Y:S02]  /*a700*/  FSEL R195, R16, -INF , P1 ;  /* 0xff80000010c37808 */ /* 0x008fe40000800000 */
[C---:B------:R-:W-:Y:S01]  /*a710*/  ISETP.GT.AND P0, PT, R0.reuse, 0x19, PT ;  /* 0x000000190000780c */ /* 0x040fe20003f04270 */
[----:B------:R-:W3:Y:S01]  /*a720*/  MUFU.TANH R33, R33 ;  /* 0x0000002100217308 */ /* 0x000ee20000002400 */
[----:B------:R-:W-:Y:S02]  /*a730*/  FMNMX.FTZ R4, R193, R4, !PT ;  /* 0x00000004c1047209 */ /* 0x000fe40007810000 */
[----:B------:R-:W-:Y:S02]  /*a740*/  ISETP.GT.AND P1, PT, R0, 0x18, PT ;  /* 0x000000180000780c */ /* 0x000fe40003f24270 */
[----:B------:R-:W-:Y:S02]  /*a750*/  FMNMX.FTZ R3, R191, R3, !PT ;  /* 0x00000003bf037209 */ /* 0x000fe40007810000 */
[----:B------:R-:W-:Y:S02]  /*a760*/  FSEL R198, R19, -INF , P0 ;  /* 0xff80000013c67808 */ /* 0x000fe40000000000 */
[----:B------:R-:W-:Y:S01]  /*a770*/  FSEL R197, R5, -INF , P1 ;  /* 0xff80000005c57808 */ /* 0x000fe20000800000 */
[----:B------:R-:W1:Y:S01]  /*a780*/  MUFU.TANH R34, R34 ;  /* 0x0000002200227308 */ /* 0x000e620000002400 */
[----:B------:R-:W-:Y:S01]  /*a790*/  FMNMX.FTZ R4, R194, R4, !PT ;  /* 0x00000004c2047209 */ /* 0x000fe20007810000 */
[----:B------:R-:W-:Y:S01]  /*a7a0*/  FMUL.FTZ R5, R50, c[0x0][0x320] ;  /* 0x0000c80032057a20 */ /* 0x000fe20000410000 */
[C---:B------:R-:W-:Y:S02]  /*a7b0*/  ISETP.GT.AND P0, PT, R2.reuse, 0x21, PT ;  /* 0x000000210200780c */ /* 0x040fe40003f04270 */
[----:B------:R-:W-:Y:S02]  /*a7c0*/  ISETP.GT.AND P1, PT, R2, 0x20, PT ;  /* 0x000000200200780c */ /* 0x000fe40003f24270 */
[----:B------:R-:W-:Y:S02]  /*a7d0*/  FMNMX.FTZ R3, R192, R3, !PT ;  /* 0x00000003c0037209 */ /* 0x000fe40007810000 */
[----:B------:R-:W-:Y:S01]  /*a7e0*/  FSEL R202, R21, -INF , P0 ;  /* 0xff80000015ca7808 */ /* 0x000fe20000000000 */
[----:B------:R-:W3:Y:S01]  /*a7f0*/  MUFU.TANH R35, R35 ;  /* 0x0000002300237308 */ /* 0x000ee20000002400 */
[----:B----4-:R-:W-:Y:S02]  /*a800*/  FSEL R203, R20, -INF , P1 ;  /* 0xff80000014cb7808 */ /* 0x010fe40000800000 */
[C---:B------:R-:W-:Y:S02]  /*a810*/  ISETP.GT.AND P1, PT, R0.reuse, 0x20, PT ;  /* 0x000000200000780c */ /* 0x040fe40003f24270 */
[----:B------:R-:W-:Y:S02]  /*a820*/  FMNMX.FTZ R4, R197, R4, !PT ;  /* 0x00000004c5047209 */ /* 0x000fe40007810000 */
[----:B------:R-:W-:Y:S02]  /*a830*/  ISETP.GT.AND P0, PT, R0, 0x21, PT ;  /* 0x000000210000780c */ /* 0x000fe40003f04270 */
[----:B------:R-:W-:Y:S01]  /*a840*/  FMNMX.FTZ R3, R195, R3, !PT ;  /* 0x00000003c3037209 */ /* 0x000fe20007810000 */
[----:B------:R-:W4:Y:S01]  /*a850*/  MUFU.TANH R36, R36 ;  /* 0x0000002400247308 */ /* 0x000f220000002400 */
[----:B------:R-:W-:Y:S02]  /*a860*/  FMNMX.FTZ R4, R198, R4, !PT ;  /* 0x00000004c6047209 */ /* 0x000fe40007810000 */
[----:B------:R-:W-:Y:S02]  /*a870*/  FSEL R204, R22, -INF , P1 ;  /* 0xff80000016cc7808 */ /* 0x000fe40000800000 */
[C---:B------:R-:W-:Y:S02]  /*a880*/  ISETP.GT.AND P1, PT, R2.reuse, 0x28, PT ;  /* 0x000000280200780c */ /* 0x040fe40003f24270 */
[----:B-1----:R-:W-:Y:S02]  /*a890*/  FSEL R200, R23, -INF , P0 ;  /* 0xff80000017c87808 */ /* 0x002fe40000000000 */
[----:B------:R-:W-:Y:S01]  /*a8a0*/  ISETP.GT.AND P0, PT, R2, 0x29, PT ;  /* 0x000000290200780c */ /* 0x000fe20003f04270 */
[----:B------:R-:W1:Y:S01]  /*a8b0*/  MUFU.TANH R37, R37 ;  /* 0x0000002500257308 */ /* 0x000e620000002400 */
[----:B------:R-:W-:Y:S02]  /*a8c0*/  FMNMX.FTZ R3, R196, R3, !PT ;  /* 0x00000003c4037209 */ /* 0x000fe40007810000 */
[----:B------:R-:W-:Y:S02]  /*a8d0*/  FSEL R205, R24, -INF , P1 ;  /* 0xff80000018cd7808 */ /* 0x000fe40000800000 */
[----:B------:R-:W-:Y:S01]  /*a8e0*/  FSEL R199, R25, -INF , P0 ;  /* 0xff80000019c77808 */ /* 0x000fe20000000000 */
[----:B------:R-:W2:Y:S01]  /*a8f0*/  LDL.LU R24, [R1+0x10] ;  /* 0x0000100001187983 */ /* 0x000ea20000300800 */
[C---:B------:R-:W-:Y:S02]  /*a900*/  ISETP.GT.AND P1, PT, R0.reuse, 0x28, PT ;  /* 0x000000280000780c */ /* 0x040fe40003f24270 */
[----:B------:R-:W-:Y:S01]  /*a910*/  ISETP.GT.AND P0, PT, R0, 0x29, PT ;  /* 0x000000290000780c */ /* 0x000fe20003f04270 */
[----:B------:R-:W1:Y:S01]  /*a920*/  MUFU.TANH R38, R38 ;  /* 0x0000002600267308 */ /* 0x000e620000002400 */
[----:B------:R-:W-:Y:S02]  /*a930*/  FMNMX.FTZ R4, R204, R4, !PT ;  /* 0x00000004cc047209 */ /* 0x000fe40007810000 */
[----:B------:R-:W-:Y:S02]  /*a940*/  FMNMX.FTZ R3, R203, R3, !PT ;  /* 0x00000003cb037209 */ /* 0x000fe40007810000 */
[----:B------:R-:W-:Y:S02]  /*a950*/  FSEL R206, R26, -INF , P1 ;  /* 0xff8000001ace7808 */ /* 0x000fe40000800000 */
[----:B------:R-:W-:Y:S02]  /*a960*/  FSEL R207, R27, -INF , P0 ;  /* 0xff8000001bcf7808 */ /* 0x000fe40000000000 */
[----:B------:R-:W-:Y:S01]  /*a970*/  ISETP.GT.AND P0, PT, R2, 0x31, PT ;  /* 0x000000310200780c */ /* 0x000fe20003f04270 */
[----:B------:R-:W1:Y:S01]  /*a980*/  MUFU.TANH R39, R39 ;  /* 0x0000002700277308 */ /* 0x000e620000002400 */
[----:B------:R-:W-:Y:S02]  /*a990*/  FMNMX.FTZ R4, R200, R4, !PT ;  /* 0x00000004c8047209 */ /* 0x000fe40007810000 */
[----:B------:R-:W-:Y:S02]  /*a9a0*/  ISETP.GT.AND P1, PT, R2, 0x30, PT ;  /* 0x000000300200780c */ /* 0x000fe40003f24270 */
[----:B------:R-:W-:Y:S02]  /*a9b0*/  FMNMX.FTZ R3, R202, R3, !PT ;  /* 0x00000003ca037209 */ /* 0x000fe40007810000 */
[----:B------:R-:W-:Y:S02]  /*a9c0*/  FSEL R29, R29, -INF , P0 ;  /* 0xff8000001d1d7808 */ /* 0x000fe40000000000 */
[----:B------:R-:W-:Y:S01]  /*a9d0*/  FSEL R211, R28, -INF , P1 ;  /* 0xff8000001cd37808 */ /* 0x000fe20000800000 */
[----:B------:R-:W1:Y:S01]  /*a9e0*/  MUFU.TANH R40, R40 ;  /* 0x0000002800287308 */ /* 0x000e620000002400 */
[----:B------:R-:W-:Y:S02]  /*a9f0*/  FMNMX.FTZ R4, R206, R4, !PT ;  /* 0x00000004ce047209 */ /* 0x000fe40007810000 */
[C---:B------:R-:W-:Y:S02]  /*aa00*/  ISETP.GT.AND P1, PT, R0.reuse, 0x30, PT ;  /* 0x000000300000780c */ /* 0x040fe40003f24270 */
[----:B------:R-:W-:Y:S02]  /*aa10*/  ISETP.GT.AND P0, PT, R0, 0x31, PT ;  /* 0x000000310000780c */ /* 0x000fe40003f04270 */
[----:B------:R-:W-:Y:S02]  /*aa20*/  FMNMX.FTZ R3, R205, R3, !PT ;  /* 0x00000003cd037209 */ /* 0x000fe40007810000 */
[----:B------:R-:W-:Y:S01]  /*aa30*/  FSEL R30, R30, -INF , P1 ;  /* 0xff8000001e1e7808 */ /* 0x000fe20000800000 */
[----:B------:R-:W1:Y:S01]  /*aa40*/  MUFU.TANH R42, R42 ;  /* 0x0000002a002a7308 */ /* 0x000e620000002400 */
[----:B------:R-:W-:Y:S02]  /*aa50*/  FSEL R31, R31, -INF , P0 ;  /* 0xff8000001f1f7808 */ /* 0x000fe40000000000 */
[C---:B------:R-:W-:Y:S02]  /*aa60*/  ISETP.GT.AND P1, PT, R2.reuse, 0x38, PT ;  /* 0x000000380200780c */ /* 0x040fe40003f24270 */
[----:B------:R-:W-:Y:S02]  /*aa70*/  ISETP.GT.AND P0, PT, R2, 0x39, PT ;  /* 0x000000390200780c */ /* 0x000fe40003f04270 */
[----:B------:R-:W-:Y:S02]  /*aa80*/  FMNMX.FTZ R4, R207, R4, !PT ;  /* 0x00000004cf047209 */ /* 0x000fe40007810000 */
[----:B------:R-:W-:Y:S01]  /*aa90*/  FMNMX.FTZ R3, R199, R3, !PT ;  /* 0x00000003c7037209 */ /* 0x000fe20007810000 */
[----:B------:R-:W1:Y:S01]  /*aaa0*/  MUFU.TANH R45, R45 ;  /* 0x0000002d002d7308 */ /* 0x000e620000002400 */
[----:B------:R-:W-:Y:S02]  /*aab0*/  FSEL R214, R32, -INF , P1 ;  /* 0xff80000020d67808 */ /* 0x000fe40000800000 */
[----:B---3--:R-:W-:Y:S02]  /*aac0*/  FSEL R213, R33, -INF , P0 ;  /* 0xff80000021d57808 */ /* 0x008fe40000000000 */
[----:B------:R-:W-:Y:S02]  /*aad0*/  FMNMX.FTZ R4, R30, R4, !PT ;  /* 0x000000041e047209 */ /* 0x000fe40007810000 */
[C---:B------:R-:W-:Y:S02]  /*aae0*/  ISETP.GT.AND P1, PT, R0.reuse, 0x38, PT ;  /* 0x000000380000780c */ /* 0x040fe40003f24270 */
[----:B------:R-:W-:Y:S01]  /*aaf0*/  ISETP.GT.AND P0, PT, R0, 0x39, PT ;  /* 0x000000390000780c */ /* 0x000fe20003f04270 */
[----:B------:R-:W3:Y:S01]  /*ab00*/  MUFU.TANH R46, R46 ;  /* 0x0000002e002e7308 */ /* 0x000ee20000002400 */
[----:B------:R-:W-:Y:S02]  /*ab10*/  FMNMX.FTZ R3, R211, R3, !PT ;  /* 0x00000003d3037209 */ /* 0x000fe40007810000 */
[----:B------:R-:W-:Y:S02]  /*ab20*/  FSEL R215, R34, -INF , P1 ;  /* 0xff80000022d77808 */ /* 0x000fe40000800000 */
[C---:B------:R-:W-:Y:S02]  /*ab30*/  ISETP.GT.AND P1, PT, R2.reuse, 0x40, PT ;  /* 0x000000400200780c */ /* 0x040fe40003f24270 */
[----:B------:R-:W-:Y:S02]  /*ab40*/  FSEL R35, R35, -INF , P0 ;  /* 0xff80000023237808 */ /* 0x000fe40000000000 */
[----:B------:R-:W-:Y:S01]  /*ab50*/  FMNMX.FTZ R4, R31, R4, !PT ;  /* 0x000000041f047209 */ /* 0x000fe20007810000 */
[----:B------:R-:W3:Y:S01]  /*ab60*/  MUFU.TANH R44, R44 ;  /* 0x0000002c002c7308 */ /* 0x000ee20000002400 */
[----:B------:R-:W-:Y:S02]  /*ab70*/  ISETP.GT.AND P0, PT, R2, 0x41, PT ;  /* 0x000000410200780c */ /* 0x000fe40003f04270 */
[----:B------:R-:W-:Y:S02]  /*ab80*/  FMNMX.FTZ R3, R29, R3, !PT ;  /* 0x000000031d037209 */ /* 0x000fe40007810000 */
[----:B----4-:R-:W-:Y:S02]  /*ab90*/  FSEL R36, R36, -INF , P1 ;  /* 0xff80000024247808 */ /* 0x010fe40000800000 */
[C---:B------:R-:W-:Y:S02]  /*aba0*/  ISETP.GT.AND P1, PT, R0.reuse, 0x40, PT ;  /* 0x000000400000780c */ /* 0x040fe40003f24270 */
[----:B-1----:R-:W-:Y:S01]  /*abb0*/  FSEL R37, R37, -INF , P0 ;  /* 0xff80000025257808 */ /* 0x002fe20000000000 */
[----:B------:R-:W1:Y:S01]  /*abc0*/  MUFU.TANH R47, R47 ;  /* 0x0000002f002f7308 */ /* 0x000e620000002400 */
[----:B------:R-:W-:Y:S02]  /*abd0*/  ISETP.GT.AND P0, PT, R0, 0x41, PT ;  /* 0x000000410000780c */ /* 0x000fe40003f04270 */
[----:B------:R-:W-:Y:S02]  /*abe0*/  FMNMX.FTZ R4, R215, R4, !PT ;  /* 0x00000004d7047209 */ /* 0x000fe40007810000 */
[----:B------:R-:W-:Y:S02]  /*abf0*/  FMNMX.FTZ R3, R214, R3, !PT ;  /* 0x00000003d6037209 */ /* 0x000fe40007810000 */
[----:B------:R-:W-:Y:S02]  /*ac00*/  FSEL R38, R38, -INF , P1 ;  /* 0xff80000026267808 */ /* 0x000fe40000800000 */
[----:B------:R-:W-:Y:S01]  /*ac10*/  FSEL R39, R39, -INF , P0 ;  /* 0xff80000027277808 */ /* 0x000fe20000000000 */
[----:B------:R-:W4:Y:S01]  /*ac20*/  MUFU.TANH R7, R7 ;  /* 0x0000000700077308 */ /* 0x000f220000002400 */
[----:B------:R-:W-:Y:S02]  /*ac30*/  FMNMX.FTZ R4, R35, R4, !PT ;  /* 0x0000000423047209 */ /* 0x000fe40007810000 */
[C---:B------:R-:W-:Y:S02]  /*ac40*/  ISETP.GT.AND P1, PT, R2.reuse, 0x48, PT ;  /* 0x000000480200780c */ /* 0x040fe40003f24270 */
[----:B------:R-:W-:Y:S02]  /*ac50*/  ISETP.GT.AND P0, PT, R2, 0x49, PT ;  /* 0x000000490200780c */ /* 0x000fe40003f04270 */
[----:B------:R-:W-:Y:S02]  /*ac60*/  FMNMX.FTZ R3, R213, R3, !PT ;  /* 0x00000003d5037209 */ /* 0x000fe40007810000 */
[----:B------:R-:W-:Y:S01]  /*ac70*/  FSEL R16, R40, -INF , P1 ;  /* 0xff80000028107808 */ /* 0x000fe20000800000 */
[----:B------:R-:W1:Y:S01]  /*ac80*/  MUFU.TANH R6, R6 ;  /* 0x0000000600067308 */ /* 0x000e620000002400 */
[----:B------:R-:W-:Y:S02]  /*ac90*/  FSEL R17, R41, -INF , P0 ;  /* 0xff80000029117808 */ /* 0x000fe40000000000 */
[----:B------:R-:W-:Y:S02]  /*aca0*/  ISETP.GT.AND P0, PT, R0, 0x49, PT ;  /* 0x000000490000780c */ /* 0x000fe40003f04270 */
[----:B------:R-:W-:Y:S02]  /*acb0*/  FMNMX.FTZ R4, R38, R4, !PT ;  /* 0x0000000426047209 */ /* 0x000fe40007810000 */
[----:B------:R-:W-:Y:S02]  /*acc0*/  ISETP.GT.AND P1, PT, R0, 0x48, PT ;  /* 0x000000480000780c */ /* 0x000fe40003f24270 */
[----:B------:R-:W-:Y:S01]  /*acd0*/  FMNMX.FTZ R3, R36, R3, !PT ;  /* 0x0000000324037209 */ /* 0x000fe20007810000 */
[----:B------:R-:W1:Y:S01]  /*ace0*/  MUFU.TANH R5, R5 ;  /* 0x0000000500057308 */ /* 0x000e620000002400 */
[----:B------:R-:W-:Y:S02]  /*acf0*/  FSEL R22, R43, -INF , P0 ;  /* 0xff8000002b167808 */ /* 0x000fe40000000000 */
[----:B------:R-:W-:Y:S02]  /*ad00*/  FSEL R19, R42, -INF , P1 ;  /* 0xff8000002a137808 */ /* 0x000fe40000800000 */
[----:B------:R-:W-:Y:S02]  /*ad10*/  ISETP.GT.AND P0, PT, R0, 0x50, PT ;  /* 0x000000500000780c */ /* 0x000fe40003f04270 */
[----:B------:R-:W-:Y:S02]  /*ad20*/  FMNMX.FTZ R4, R39, R4, !PT ;  /* 0x0000000427047209 */ /* 0x000fe40007810000 */
[C---:B------:R-:W-:Y:S01]  /*ad30*/  ISETP.GT.AND P1, PT, R2.reuse, 0x51, PT ;  /* 0x000000510200780c */ /* 0x040fe20003f24270 */
[----:B------:R-:W1:Y:S01]  /*ad40*/  MUFU.TANH R134, R51 ;  /* 0x0000003300867308 */ /* 0x000e620000002400 */
[----:B------:R-:W-:Y:S02]  /*ad50*/  FMNMX.FTZ R3, R37, R3, !PT ;  /* 0x0000000325037209 */ /* 0x000fe40007810000 */
[----:B------:R-:W-:Y:S02]  /*ad60*/  ISETP.GT.AND P2, PT, R2, 0x50, PT ;  /* 0x000000500200780c */ /* 0x000fe40003f44270 */
[----:B------:R-:W-:Y:S02]  /*ad70*/  FSEL R210, R45, -INF , P1 ;  /* 0xff8000002dd27808 */ /* 0x000fe40000800000 */
[----:B---3--:R-:W-:Y:S02]  /*ad80*/  FSEL R23, R46, -INF , P0 ;  /* 0xff8000002e177808 */ /* 0x008fe40000000000 */
[C---:B------:R-:W-:Y:S02]  /*ad90*/  ISETP.GT.AND P0, PT, R2.reuse, 0x59, PT ;  /* 0x000000590200780c */ /* 0x040fe40003f04270 */
[----:B------:R-:W-:Y:S02]  /*ada0*/  ISETP.GT.AND P1, PT, R2, 0x58, PT ;  /* 0x000000580200780c */ /* 0x000fe40003f24270 */
[----:B------:R-:W-:Y:S02]  /*adb0*/  FMNMX.FTZ R2, R19, R4, !PT ;  /* 0x0000000413027209 */ /* 0x000fe40007810000 */
[----:B------:R-:W-:Y:S02]  /*adc0*/  FMNMX.FTZ R3, R16, R3, !PT ;  /* 0x0000000310037209 */ /* 0x000fe40007810000 */
[----:B------:R-:W-:Y:S02]  /*add0*/  FSEL R212, R44, -INF , P2 ;  /* 0xff8000002cd47808 */ /* 0x000fe40001000000 */
[----:B------:R-:W-:Y:S02]  /*ade0*/  ISETP.GT.AND P2, PT, R0, 0x51, PT ;  /* 0x000000510000780c */ /* 0x000fe40003f44270 */
[----:B------:R-:W-:Y:S02]  /*adf0*/  FMNMX.FTZ R2, R22, R2, !PT ;  /* 0x0000000216027209 */ /* 0x000fe40007810000 */
[----:B------:R-:W-:Y:S02]  /*ae00*/  FMNMX.FTZ R3, R17, R3, !PT ;  /* 0x0000000311037209 */ /* 0x000fe40007810000 */
[----:B-1----:R-:W-:Y:S02]  /*ae10*/  FSEL R21, R47, -INF , P2 ;  /* 0xff8000002f157808 */ /* 0x002fe40001000000 */
[----:B------:R-:W-:Y:S02]  /*ae20*/  FMNMX.FTZ R2, R23, R2, !PT ;  /* 0x0000000217027209 */ /* 0x000fe40007810000 */
[----:B----4-:R-:W-:Y:S02]  /*ae30*/  FSEL R209, R7, -INF , P1 ;  /* 0xff80000007d17808 */ /* 0x010fe40000800000 */
[----:B------:R-:W-:Y:S02]  /*ae40*/  ISETP.GT.AND P1, PT, R0, 0x58, PT ;  /* 0x000000580000780c */ /* 0x000fe40003f24270 */
[----:B------:R-:W-:Y:S02]  /*ae50*/  FMNMX.FTZ R3, R212, R3, !PT ;  /* 0x00000003d4037209 */ /* 0x000fe40007810000 */
[----:B------:R-:W-:Y:S02]  /*ae60*/  FSEL R208, R6, -INF , P0 ;  /* 0xff80000006d07808 */ /* 0x000fe40000000000 */
[----:B------:R-:W-:Y:S02]  /*ae70*/  ISETP.GT.AND P0, PT, R0, 0x59, PT ;  /* 0x000000590000780c */ /* 0x000fe40003f04270 */
[----:B------:R-:W-:Y:S02]  /*ae80*/  FMNMX.FTZ R0, R21, R2, !PT ;  /* 0x0000000215007209 */ /* 0x000fe40007810000 */
[----:B------:R-:W-:Y:S02]  /*ae90*/  FSEL R20, R5, -INF , P1 ;  /* 0xff80000005147808 */ /* 0x000fe40000800000 */
[----:B------:R-:W-:Y:S02]  /*aea0*/  FMNMX.FTZ R3, R210, R3, !PT ;  /* 0x00000003d2037209 */ /* 0x000fe40007810000 */
[----:B------:R-:W-:Y:S02]  /*aeb0*/  FSEL R134, R134, -INF , P0 ;  /* 0xff80000086867808 */ /* 0x000fe40000000000 */
[----:B------:R-:W-:Y:S02]  /*aec0*/  FMNMX.FTZ R0, R20, R0, !PT ;  /* 0x0000000014007209 */ /* 0x000fe40007810000 */
[----:B------:R-:W-:Y:S02]  /*aed0*/  FMNMX.FTZ R3, R209, R3, !PT ;  /* 0x00000003d1037209 */ /* 0x000fe40007810000 */
[----:B------:R-:W-:Y:S02]  /*aee0*/  FMNMX.FTZ R0, R134, R0, !PT ;  /* 0x0000000086007209 */ /* 0x000fe40007810000 */
[----:B------:R-:W-:Y:S02]  /*aef0*/  FMNMX.FTZ R3, R208, R3, !PT ;  /* 0x00000003d0037209 */ /* 0x000fe40007810000 */
[C---:B------:R-:W-:Y:S01]  /*af00*/  ISETP.GT.AND P2, PT, R201.reuse, R252, PT ;  /* 0x000000fcc900720c */ /* 0x040fe20003f44270 */
[----:B------:R-:W1:Y:S01]  /*af10*/  SHFL.BFLY PT, R2, R0, 0x2, 0x1f ;  /* 0x0c401f0000027f89 */ /* 0x000e6200000e0000 */
[----:B------:R-:W-:Y:S07]  /*af20*/  IADD3 R252, R201, -0x1, RZ ;  /* 0xffffffffc9fc7810 */ /* 0x000fee0007ffe0ff */
[----:B------:R-:W3:Y:S04]  /*af30*/  SHFL.BFLY PT, R133, R3, 0x2, 0x1f ;  /* 0x0c401f0003857f89 */ /* 0x000ee800000e0000 */
[----:B------:R-:W-:Y:S02]  /*af40*/  @P2 SHF.R.S32.HI R6, RZ, 0x1f, R252 ;  /* 0x0000001fff062819 */ /* 0x000fe400000114fc */
[----:B------:R-:W-:Y:S03]  /*af50*/  @P2 MOV R7, R138 ;  /* 0x0000008a00072202 */ /* 0x000fe60000000f00 */
[----:B------:R-:W-:Y:S01]  /*af60*/  @P2 IMAD R6, R6, c[0x0][0x1e0], RZ ;  /* 0x0000780006062a24 */ /* 0x000fe200078e02ff */
[----:B-1----:R-:W-:Y:S02]  /*af70*/  FMNMX.FTZ R0, R0, R2, !PT ;  /* 0x0000000200007209 */ /* 0x002fe40007810000 */
[----:B---3--:R-:W-:Y:S03]  /*af80*/  FMNMX.FTZ R133, R3, R133, !PT ;  /* 0x0000008503857209 */ /* 0x008fe60007810000 */
[----:B------:R-:W1:Y:S08]  /*af90*/  SHFL.BFLY PT, R3, R0, 0x1, 0x1f ;  /* 0x0c201f0000037f89 */ /* 0x000e7000000e0000 */
[----:B------:R-:W3:Y:S01]  /*afa0*/  SHFL.BFLY PT, R4, R133, 0x1, 0x1f ;  /* 0x0c201f0085047f89 */ /* 0x000ee200000e0000 */
[----:B-1----:R-:W-:Y:S04]  /*afb0*/  FMNMX.FTZ R132, R0, R3, !PT ;  /* 0x0000000300847209 */ /* 0x002fe80007810000 */
[C---:B------:R-:W-:Y:S04]  /*afc0*/  FSETP.NEU.FTZ.AND P0, PT, R132.reuse, -INF , PT ;  /* 0xff8000008400780b */ /* 0x040fe80003f1d000 */
[----:B------:R-:W-:Y:S02]  /*afd0*/  FSEL R0, R132, RZ, P0 ;  /* 0x000000ff84007208 */ /* 0x000fe40000000000 */
[----:B---3--:R-:W-:Y:S01]  /*afe0*/  FMNMX.FTZ R133, R133, R4, !PT ;  /* 0x0000000485857209 */ /* 0x008fe20007810000 */
[----:B------:R-:W-:Y:S03]  /*aff0*/  @P2 IMAD.WIDE.U32 R4, R252, c[0x0][0x1e0], RZ ;  /* 0x00007800fc042a25 */ /* 0x000fe600078e00ff */
[C---:B------:R-:W-:Y:S01]  /*b000*/  FSETP.NEU.FTZ.AND P1, PT, R133.reuse, -INF , PT ;  /* 0xff8000008500780b */ /* 0x040fe20003f3d000 */
[----:B------:R-:W-:Y:S02]  /*b010*/  FADD.FTZ R3, -R0, R136 ;  /* 0x0000008800037221 */ /* 0x000fe40000010100 */
[----:B------:R-:W-:Y:S01]  /*b020*/  @P2 IMAD R0, R252, c[0x0][0x1e4], R6 ;  /* 0x00007900fc002a24 */ /* 0x000fe200078e0206 */
[----:B--2---:R-:W-:Y:S01]  /*b030*/  @P2 MOV R6, R188 ;  /* 0x000000bc00062202 */ /* 0x004fe20000000f00 */
[----:B------:R-:W-:Y:S01]  /*b040*/  FMUL.FTZ R188, R132, c[0x0][0x2d0] ;  /* 0x0000b40084bc7a20 */ /* 0x000fe20000410000 */
[----:B------:R-:W-:Y:S02]  /*b050*/  FSEL R2, R133, RZ, P1 ;  /* 0x000000ff85027208 */ /* 0x000fe40000800000 */
[----:B------:R-:W-:Y:S01]  /*b060*/  @P2 IADD3 R0, R5, R0, RZ ;  /* 0x0000000005002210 */ /* 0x000fe20007ffe0ff */
[----:B------:R-:W-:Y:S01]  /*b070*/  @P2 IMAD.WIDE.U32 R6, R4, 0x60, R6 ;  /* 0x0000006004062825 */ /* 0x000fe200078e0006 */
[----:B------:R-:W-:Y:S03]  /*b080*/  FSEL R188, R188, RZ, P0 ;  /* 0x000000ffbcbc7208 */ /* 0x000fe60000000000 */
[----:B------:R-:W-:Y:S02]  /*b090*/  @P2 IMAD R0, R0, 0x60, RZ ;  /* 0x0000006000002824 */ /* 0x000fe400078e02ff */
[----:B------:R-:W-:Y:S02]  /*b0a0*/  FADD.FTZ R2, -R2, R135 ;  /* 0x0000008702027221 */ /* 0x000fe40000010100 */
[----:B------:R-:W-:Y:S01]  /*b0b0*/  FMUL.FTZ R135, R133, c[0x0][0x2d0] ;  /* 0x0000b40085877a20 */ /* 0x000fe20000410000 */
[----:B------:R-:W-:Y:S04]  /*b0c0*/  @P2 IADD3 R0, R7, R0, RZ ;  /* 0x0000000007002210 */ /* 0x000fe80007ffe0ff */
[C---:B------:R-:W-:Y:S02]  /*b0d0*/  @P2 SHF.L.U64.HI R0, R6.reuse, 0x1, R0 ;  /* 0x0000000106002819 */ /* 0x040fe40000010200 */
[----:B------:R-:W-:Y:S02]  /*b0e0*/  @P2 SHF.L.U32 R6, R6, 0x1, RZ ;  /* 0x0000000106062819 */ /* 0x000fe400000006ff */
[----:B------:R-:W-:Y:S02]  /*b0f0*/  FSEL R135, R135, RZ, P1 ;  /* 0x000000ff87877208 */ /* 0x000fe40000800000 */
[C---:B------:R-:W-:Y:S02]  /*b100*/  @P2 IADD3 R4, P3, R6.reuse, c[0x0][0x1c8], RZ ;  /* 0x0000720006042a10 */ /* 0x040fe40007f7e0ff */
[----:B------:R-:W-:Y:S01]  /*b110*/  @P2 IADD3 R8, P4, R6, 0x80, RZ ;  /* 0x0000008006082810 */ /* 0x000fe20007f9e0ff */
[--C-:B------:R-:W-:Y:S01]  /*b120*/  FFMA.FTZ R15, R15, c[0x0][0x2d0], -R135.reuse ;  /* 0x0000b4000f0f7a23 */ /* 0x100fe20000010887 */
[----:B------:R-:W-:Y:S02]  /*b130*/  @P2 IADD3.X R5, R0, c[0x0][0x1cc], RZ, P3, !PT ;  /* 0x0000730000052a10 */ /* 0x000fe40001ffe4ff */
[----:B------:R-:W-:Y:S03]  /*b140*/  @P2 IADD3 R8, P3, R8, c[0x0][0x1c8], RZ ;  /* 0x0000720008082a10 */ /* 0x000fe60007f7e0ff */
[----:B------:R1:W-:Y:S01]  /*b150*/  @P2 LDGSTS.E.BYPASS.LTC128B.128 [R251+0xc100], [R4.64], !P5 ;  /* 0x0c10000004fb2fae */ /* 0x0003e2000e901d46 */
[--C-:B------:R-:W-:Y:S02]  /*b160*/  @P2 IADD3.X R9, RZ, c[0x0][0x1cc], R0.reuse, P3, P4 ;  /* 0x00007300ff092a10 */ /* 0x100fe40001fe8400 */
[----:B------:R-:W-:Y:S11]  /*b170*/  LOP3.LUT P4, RZ, R220, 0x2, RZ, 0xc0, !PT ;  /* 0x00000002dcff7812 */ /* 0x000ff6000788c0ff */
[----:B------:R-:W-:Y:S02]  /*b180*/  @!UPT UIADD3 URZ, URZ, URZ, URZ ;  /* 0x0000003f3f3ff290 */ /* 0x000fe4000fffe03f */
[----:B------:R2:W-:Y:S02]  /*b190*/  @P2 LDGSTS.E.BYPASS.LTC128B.128 [R251+0xf100], [R8.64], !P4 ;  /* 0x0f10000008fb2fae */ /* 0x0005e4000e101d46 */
[----:B--2---:R-:W-:Y:S04]  /*b1a0*/  @P2 IADD3 R8, P4, R6, 0x100, RZ ;  /* 0x0000010006082810 */ /* 0x004fe80007f9e0ff */
[----:B------:R-:W-:Y:S04]  /*b1b0*/  @P2 IADD3 R8, P3, R8, c[0x0][0x1c8], RZ ;  /* 0x0000720008082a10 */ /* 0x000fe80007f7e0ff */
[--C-:B------:R-:W-:Y:S02]  /*b1c0*/  @P2 IADD3.X R9, RZ, c[0x0][0x1cc], R0.reuse, P3, P4 ;  /* 0x00007300ff092a10 */ /* 0x100fe40001fe8400 */
[----:B------:R-:W-:Y:S11]  /*b1d0*/  LOP3.LUT P4, RZ, R220, 0x1, RZ, 0xc0, !PT ;  /* 0x00000001dcff7812 */ /* 0x000ff6000788c0ff */
[----:B------:R-:W-:Y:S02]  /*b1e0*/  @!UPT UIADD3 URZ, URZ, URZ, URZ ;  /* 0x0000003f3f3ff290 */ /* 0x000fe4000fffe03f */
[----:B------:R2:W-:Y:S01]  /*b1f0*/  @P2 LDGSTS.E.BYPASS.LTC128B.128 [R251+0x12100], [R8.64], !P4 ;  /* 0x1210000008fb2fae */ /* 0x0005e2000e101d46 */
[----:B------:R-:W-:Y:S04]  /*b200*/  @P2 IADD3 R6, P4, R6, 0x180, RZ ;  /* 0x0000018006062810 */ /* 0x000fe80007f9e0ff */
[----:B------:R-:W-:Y:S04]  /*b210*/  @P2 IADD3 R6, P3, R6, c[0x0][0x1c8], RZ ;  /* 0x0000720006062a10 */ /* 0x000fe80007f7e0ff */
[----:B------:R-:W-:Y:S01]  /*b220*/  @P2 IADD3.X R7, RZ, c[0x0][0x1cc], R0, P3, P4 ;  /* 0x00007300ff072a10 */ /* 0x000fe20001fe8400 */
[--C-:B------:R-:W-:Y:S01]  /*b230*/  FFMA.FTZ R0, R11, c[0x0][0x2d0], -R135.reuse ;  /* 0x0000b4000b007a23 */ /* 0x100fe20000010887 */
[----:B------:R-:W-:Y:S03]  /*b240*/  LOP3.LUT P4, RZ, R220, 0x1, RZ, 0xc0, !PT ;  /* 0x00000001dcff7812 */ /* 0x000fe6000788c0ff */
[----:B------:R3:W-:Y:S01]  /*b250*/  MUFU.EX2 R136, R0 ;  /* 0x0000000000887308 */ /* 0x0007e20000000800 */
[----:B------:R4:W-:Y:S01]  /*b260*/  @P2 LDGSTS.E.BYPASS.LTC128B.128 [R251+0x15100], [R6.64], !P6 ;  /* 0x1510000006fb2fae */ /* 0x0009e2000f101d46 */
[--C-:B---3--:R-:W-:Y:S08]  /*b270*/  FFMA.FTZ R0, R10, c[0x0][0x2d0], -R188.reuse ;  /* 0x0000b4000a007a23 */ /* 0x108ff000000108bc */
[----:B------:R3:W-:Y:S01]  /*b280*/  MUFU.EX2 R138, R0 ;  /* 0x00000000008a7308 */ /* 0x0007e20000000800 */
[----:B----4-:R-:W-:Y:S02]  /*b290*/  @P2 MOV R6, c[0x0][0x1e0] ;  /* 0x0000780000062a02 */ /* 0x010fe40000000f00 */
[----:B------:R-:W-:Y:S04]  /*b2a0*/  @P2 MOV R7, 0x6 ;  /* 0x0000000600072802 */ /* 0x000fe80000000f00 */
[C---:B------:R-:W-:Y:S02]  /*b2b0*/  @P2 SHF.L.U64.HI R7, R6.reuse, R7, c[0x0][0x1e4] ;  /* 0x0000790006072619 */ /* 0x040fe40000010207 */
[----:B------:R-:W-:Y:S04]  /*b2c0*/  @P2 SHF.L.U32 R6, R6, 0x6, RZ ;  /* 0x0000000606062819 */ /* 0x000fe800000006ff */
[----:B-1----:R-:W-:Y:S04]  /*b2d0*/  @P2 IADD3 R4, P3, R4, R6, RZ ;  /* 0x0000000604042210 */ /* 0x002fe80007f7e0ff */
[C---:B------:R-:W-:Y:S02]  /*b2e0*/  @P2 IADD3.X R5, R7.reuse, R5, RZ, P3, !PT ;  /* 0x0000000507052210 */ /* 0x040fe40001ffe4ff */
[----:B------:R-:W-:Y:S02]  /*b2f0*/  LOP3.LUT P3, RZ, R220, 0x2, RZ, 0xc0, !PT ;  /* 0x00000002dcff7812 */ /* 0x000fe4000786c0ff */
[----:B------:R-:W4:Y:S01]  /*b300*/  LDL.LU R220, [R1+0x84] ;  /* 0x0000840001dc7983 */ /* 0x000f220000300800 */
[----:B------:R-:W-:Y:S01]  /*b310*/  @P2 IADD3 R6, P0, R6, R4, RZ ;  /* 0x0000000406062210 */ /* 0x000fe20007f1e0ff */
[--C-:B---3--:R-:W-:Y:S02]  /*b320*/  FFMA.FTZ R0, R12, c[0x0][0x2d0], -R135.reuse ;  /* 0x0000b4000c007a23 */ /* 0x108fe40000010887 */
[----:B------:R1:W-:Y:S01]  /*b330*/  @P2 LDGSTS.E.BYPASS.LTC128B.128 [R251+0xd100], [R4.64], !P5 ;  /* 0x0d10000004fb2fae */ /* 0x0003e2000e901d46 */
[----:B------:R-:W-:Y:S01]  /*b340*/  @P2 IADD3.X R7, R7, R5, RZ, P0, !PT ;  /* 0x0000000507072210 */ /* 0x000fe200007fe4ff */
[----:B------:R3:W-:Y:S06]  /*b350*/  MUFU.EX2 R137, R0 ;  /* 0x0000000000897308 */ /* 0x0007ec0000000800 */
[----:B------:R1:W-:Y:S08]  /*b360*/  @P2 LDGSTS.E.BYPASS.LTC128B.128 [R251+0x10100], [R4.64+0x80], !P3 ;  /* 0x1010008004fb2fae */ /* 0x0003f0000d901d46 */
[----:B------:R1:W-:Y:S08]  /*b370*/  @P2 LDGSTS.E.BYPASS.LTC128B.128 [R251+0x13100], [R4.64+0x100], !P4 ;  /* 0x1310010004fb2fae */ /* 0x0003f0000e101d46 */
[----:B------:R1:W-:Y:S01]  /*b380*/  @P2 LDGSTS.E.BYPASS.LTC128B.128 [R251+0x16100], [R4.64+0x180], !P6 ;  /* 0x1610018004fb2fae */ /* 0x0003e2000f101d46 */
[----:B---3--:R-:W-:Y:S02]  /*b390*/  FMUL.FTZ R0, R2, c[0x0][0x2d0] ;  /* 0x0000b40002007a20 */ /* 0x008fe40000410000 */
[----:B------:R-:W-:Y:S05]  /*b3a0*/  FFMA.FTZ R2, R13, c[0x0][0x2d0], -R188 ;  /* 0x0000b4000d027a23 */ /* 0x000fea00000108bc */
[----:B------:R3:W-:Y:S01]  /*b3b0*/  @P2 LDGSTS.E.BYPASS.LTC128B.128 [R251+0xe100], [R6.64], !P5 ;  /* 0x0e10000006fb2fae */ /* 0x0007e2000e901d46 */
[----:B------:R-:W2:Y:S07]  /*b3c0*/  MUFU.EX2 R0, R0 ;  /* 0x0000000000007308 */ /* 0x000eae0000000800 */
[----:B------:R3:W-:Y:S03]  /*b3d0*/  @P2 LDGSTS.E.BYPASS.LTC128B.128 [R251+0x11100], [R6.64+0x80], !P3 ;  /* 0x1110008006fb2fae */ /* 0x0007e6000d901d46 */
[----:B------:R3:W-:Y:S05]  /*b3e0*/  MUFU.EX2 R190, R2 ;  /* 0x0000000200be7308 */ /* 0x0007ea0000000800 */
[----:B------:R3:W-:Y:S08]  /*b3f0*/  @P2 LDGSTS.E.BYPASS.LTC128B.128 [R251+0x14100], [R6.64+0x100], !P4 ;  /* 0x1410010006fb2fae */ /* 0x0007f0000e101d46 */
[----:B------:R3:W-:Y:S01]  /*b400*/  @P2 LDGSTS.E.BYPASS.LTC128B.128 [R251+0x17100], [R6.64+0x180], !P6 ;  /* 0x1710018006fb2fae */ /* 0x0007e2000f101d46 */
[C---:B--2---:R-:W-:Y:S01]  /*b410*/  FMUL.FTZ R8, R0.reuse, R144 ;  /* 0x0000009000087220 */ /* 0x044fe20000410000 */
[----:B------:R-:W-:Y:S01]  /*b420*/  MOV R144, R36 ;  /* 0x0000002400907202 */ /* 0x000fe20000000f00 */
[C---:B------:R-:W-:Y:S02]  /*b430*/  FMUL.FTZ R36, R0.reuse, R172 ;  /* 0x000000ac00247220 */ /* 0x040fe40000410000 */
[C---:B-1----:R-:W-:Y:S01]  /*b440*/  FMUL.FTZ R4, R0.reuse, R140 ;  /* 0x0000008c00047220 */ /* 0x042fe20000410000 */
[----:B------:R-:W-:Y:S01]  /*b450*/  MOV R140, R29 ;  /* 0x0000001d008c7202 */ /* 0x000fe20000000f00 */
[C---:B------:R-:W-:Y:S01]  /*b460*/  FMUL.FTZ R5, R0.reuse, R141 ;  /* 0x0000008d00057220 */ /* 0x040fe20000410000 */
[----:B------:R-:W2:Y:S01]  /*b470*/  LDL.LU R172, [R1+0x14] ;  /* 0x0000140001ac7983 */ /* 0x000ea20000300800 */
[----:B------:R-:W-:Y:S01]  /*b480*/  FMUL.FTZ R9, R0, R145 ;  /* 0x0000009100097220 */ /* 0x000fe20000410000 */
[----:B------:R-:W-:Y:S01]  /*b490*/  MOV R141, R38 ;  /* 0x00000026008d7202 */ /* 0x000fe20000000f00 */
[----:B---3--:R-:W-:Y:S01]  /*b4a0*/  FFMA.FTZ R2, R14, c[0x0][0x2d0], -R135 ;  /* 0x0000b4000e027a23 */ /* 0x008fe20000010887 */
[----:B------:R-:W-:Y:S01]  /*b4b0*/  MUFU.EX2 R145, R15 ;  /* 0x0000000f00917308 */ /* 0x000fe20000000800 */
        /* <DEDUP_REMOVED lines=8> */
[C---:B------:R-:W-:Y:S01]  /*b540*/  FMUL.FTZ R20, R0.reuse, R156 ;  /* 0x0000009c00147220 */ /* 0x040fe20000410000 */
[----:B------:R1:W-:Y:S01]  /*b550*/  MUFU.EX2 R189, R2 ;  /* 0x0000000200bd7308 */ /* 0x0003e20000000800 */
        /* <DEDUP_REMOVED lines=15> */
[----:B------:R-:W0:Y:S01]  /*b650*/  LDGDEPBAR ;  /* 0x00000000000079af */ /* 0x000e220000000000 */
        /* <DEDUP_REMOVED lines=8> */
[----:B-1----:R-:W-:Y:S01]  /*b6e0*/  FMUL.FTZ R2, R3, c[0x0][0x2d0] ;  /* 0x0000b40003027a20 */ /* 0x002fe20000410000 */
[----:B------:R-:W-:Y:S01]  /*b6f0*/  MOV R180, R165 ;  /* 0x000000a500b47202 */ /* 0x000fe20000000f00 */
[C---:B------:R-:W-:Y:S01]  /*b700*/  FFMA.FTZ R3, R0.reuse, R24, R136 ;  /* 0x0000001800037223 */ /* 0x040fe20000010088 */
[C---:B------:R-:W-:Y:S01]  /*b710*/  F2FP.PACK_AB R136, R137.reuse, R136 ;  /* 0x000000888988723e */ /* 0x040fe200000000ff */
[C---:B------:R-:W-:Y:S01]  /*b720*/  FMUL.FTZ R24, R0.reuse, R160 ;  /* 0x000000a000187220 */ /* 0x040fe20000410000 */
[----:B------:R-:W-:Y:S01]  /*b730*/  MOV R160, R22 ;  /* 0x0000001600a07202 */ /* 0x000fe20000000f00 */
[----:B------:R-:W1:Y:S01]  /*b740*/  MUFU.EX2 R2, R2 ;  /* 0x0000000200027308 */ /* 0x000e620000000800 */
        /* <DEDUP_REMOVED lines=44> */
[C---:B-1----:R-:W-:Y:S01]  /*ba10*/  FMUL.FTZ R35, R2.reuse, R171 ;  /* 0x000000ab02237220 */ /* 0x042fe20000410000 */
[----:B------:R-:W-:Y:S01]  /*ba20*/  MOV R171, R144 ;  /* 0x0000009000ab7202 */ /* 0x000fe20000000f00 */
[C---:B------:R-:W-:Y:S01]  /*ba30*/  FMUL.FTZ R6, R2.reuse, R142 ;  /* 0x0000008e02067220 */ /* 0x040fe20000410000 */
[----:B------:R1:W-:Y:S01]  /*ba40*/  MUFU.EX2 R144, R0 ;  /* 0x0000000000907308 */ /* 0x0003e20000000800 */
[C---:B------:R-:W-:Y:S02]  /*ba50*/  FMUL.FTZ R7, R2.reuse, R143 ;  /* 0x0000008f02077220 */ /* 0x040fe40000410000 */
[C---:B------:R-:W-:Y:S01]  /*ba60*/  FMUL.FTZ R42, R2.reuse, R178 ;  /* 0x000000b2022a7220 */ /* 0x040fe20000410000 */
[----:B------:R-:W-:Y:S01]  /*ba70*/  MOV R178, R140 ;  /* 0x0000008c00b27202 */ /* 0x000fe20000000f00 */
[C---:B------:R-:W-:Y:S01]  /*ba80*/  FMUL.FTZ R11, R2.reuse, R147 ;  /* 0x00000093020b7220 */ /* 0x040fe20000410000 */
[----:B------:R-:W3:Y:S01]  /*ba90*/  LDSM.16.MT88.4 R140, [R217] ;  /* 0x00000000d98c783b */ /* 0x000ee20000004200 */
[C---:B------:R-:W-:Y:S02]  /*baa0*/  FMUL.FTZ R43, R2.reuse, R179 ;  /* 0x000000b3022b7220 */ /* 0x040fe40000410000 */
[C---:B------:R-:W-:Y:S02]  /*bab0*/  FMUL.FTZ R50, R2.reuse, R186 ;  /* 0x000000ba02327220 */ /* 0x040fe40000410000 */
[C---:B------:R-:W-:Y:S02]  /*bac0*/  FMUL.FTZ R51, R2.reuse, R187 ;  /* 0x000000bb02337220 */ /* 0x040fe40000410000 */
[----:B------:R-:W-:Y:S02]  /*bad0*/  FMUL.FTZ R10, R2, R146 ;  /* 0x00000092020a7220 */ /* 0x000fe40000410000 */
[----:B------:R-:W-:Y:S01]  /*bae0*/  FADD.FTZ R146, R137, R3 ;  /* 0x0000000389927221 */ /* 0x000fe20000010000 */
[----:B------:R-:W-:Y:S01]  /*baf0*/  F2FP.PACK_AB R137, R190, R138 ;  /* 0x0000008abe89723e */ /* 0x000fe200000000ff */
        /* <DEDUP_REMOVED lines=63> */
[----:B------:R-:W-:Y:S02]  /*bef0*/  FFMA.FTZ R3, R197, c[0x0][0x2d0], -R188 ;  /* 0x0000b400c5037a23 */ /* 0x000fe400000108bc */
[----:B------:R1:W-:Y:S01]  /*bf00*/  MUFU.EX2 R150, R0 ;  /* 0x0000000000967308 */ /* 0x0003e20000000800 */
[--C-:B------:R-:W-:Y:S09]  /*bf10*/  FFMA.FTZ R191, R212, c[0x0][0x2d0], -R135.reuse ;  /* 0x0000b400d4bf7a23 */ /* 0x100ff20000010887 */
[----:B------:R-:W-:Y:S01]  /*bf20*/  MUFU.EX2 R191, R191 ;  /* 0x000000bf00bf7308 */ /* 0x000fe20000000800 */
[--C-:B-1----:R-:W-:Y:S02]  /*bf30*/  FFMA.FTZ R0, R192, c[0x0][0x2d0], -R135.reuse ;  /* 0x0000b400c0007a23 */ /* 0x102fe40000010887 */
[--C-:B------:R-:W-:Y:S07]  /*bf40*/  FFMA.FTZ R192, R210, c[0x0][0x2d0], -R135.reuse ;  /* 0x0000b400d2c07a23 */ /* 0x100fee0000010887 */
[----:B------:R1:W-:Y:S01]  /*bf50*/  MUFU.EX2 R149, R0 ;  /* 0x0000000000957308 */ /* 0x0003e20000000800 */
[----:B--2---:R-:W-:Y:S01]  /*bf60*/  FFMA.FTZ R2, R2, R172, R138 ;  /* 0x000000ac02027223 */ /* 0x004fe2000001008a */
[----:B------:R-:W-:Y:S02]  /*bf70*/  F2FP.PACK_AB R138, R145, R189 ;  /* 0x000000bd918a723e */ /* 0x000fe400000000ff */
[----:B------:R-:W-:Y:S01]  /*bf80*/  MOV R172, R156 ;  /* 0x0000009c00ac7202 */ /* 0x000fe20000000f00 */
[----:B------:R-:W-:Y:S05]  /*bf90*/  FADD.FTZ R2, R190, R2 ;  /* 0x00000002be027221 */ /* 0x000fea0000010000 */
[----:B------:R2:W-:Y:S01]  /*bfa0*/  MUFU.EX2 R156, R3 ;  /* 0x00000003009c7308 */ /* 0x0005e20000000800 */
[C---:B---3--:R-:W-:Y:S05]  /*bfb0*/  HMMA.16816.F32 R4, R136.reuse, R140, R4 ;  /* 0x0000008c8804723c */ /* 0x048fea0000001804 */
[----:B------:R-:W-:Y:S02]  /*bfc0*/  FADD.FTZ R2, R144, R2 ;  /* 0x0000000290027221 */ /* 0x000fe40000010000 */
[--C-:B------:R-:W-:Y:S01]  /*bfd0*/  FFMA.FTZ R190, R172, c[0x0][0x2d0], -R188.reuse ;  /* 0x0000b400acbe7a23 */ /* 0x100fe200000108bc */
[C---:B------:R-:W-:Y:S01]  /*bfe0*/  HMMA.16816.F32 R8, R136.reuse, R142, R8 ;  /* 0x0000008e8808723c */ /* 0x040fe20000001808 */
[----:B------:R-:W3:Y:S01]  /*bff0*/  LDSM.16.MT88.4 R140, [R218] ;  /* 0x00000000da8c783b */ /* 0x000ee20000004200 */
[----:B------:R-:W-:Y:S02]  /*c000*/  MUFU.EX2 R192, R192 ;  /* 0x000000c000c07308 */ /* 0x000fe40000000800 */
[----:B-1----:R-:W-:Y:S02]  /*c010*/  FFMA.FTZ R0, R193, c[0x0][0x2d0], -R188 ;  /* 0x0000b400c1007a23 */ /* 0x002fe400000108bc */
[----:B------:R-:W-:Y:S02]  /*c020*/  FADD.FTZ R2, R152, R2 ;  /* 0x0000000298027221 */ /* 0x000fe40000010000 */
[--C-:B------:R-:W-:Y:S04]  /*c030*/  FFMA.FTZ R152, R185, c[0x0][0x2d0], -R135.reuse ;  /* 0x0000b400b9987a23 */ /* 0x100fe80000010887 */
[----:B------:R1:W1:Y:S01]  /*c040*/  MUFU.EX2 R148, R0 ;  /* 0x0000000000947308 */ /* 0x0002620000000800 */
[--C-:B--2---:R-:W-:Y:S09]  /*c050*/  FFMA.FTZ R3, R206, c[0x0][0x2d0], -R188.reuse ;  /* 0x0000b400ce037a23 */ /* 0x104ff200000108bc */
[----:B------:R2:W-:Y:S10]  /*c060*/  MUFU.EX2 R161, R3 ;  /* 0x0000000300a17308 */ /* 0x0005f40000000800 */
[----:B------:R-:W-:Y:S01]  /*c070*/  MUFU.EX2 R190, R190 ;  /* 0x000000be00be7308 */ /* 0x000fe20000000800 */
[----:B-1----:R-:W-:Y:S01]  /*c080*/  FFMA.FTZ R0, R194, c[0x0][0x2d0], -R188 ;  /* 0x0000b400c2007a23 */ /* 0x002fe200000108bc */
[C---:B---3--:R-:W-:Y:S08]  /*c090*/  HMMA.16816.F32 R12, R136.reuse, R140, R12 ;  /* 0x0000008c880c723c */ /* 0x048ff0000000180c */
[----:B------:R1:W-:Y:S01]  /*c0a0*/  MUFU.EX2 R153, R0 ;  /* 0x0000000000997308 */ /* 0x0003e20000000800 */
[----:B--2---:R-:W-:Y:S03]  /*c0b0*/  FADD.FTZ R3, R148, R2 ;  /* 0x0000000294037221 */ /* 0x004fe60000010000 */
[--C-:B------:R-:W-:Y:S01]  /*c0c0*/  FFMA.FTZ R2, R178, c[0x0][0x2d0], -R135.reuse ;  /* 0x0000b400b2027a23 */ /* 0x100fe20000010887 */
[C---:B------:R-:W-:Y:S01]  /*c0d0*/  HMMA.16816.F32 R16, R136.reuse, R142, R16 ;  /* 0x0000008e8810723c */ /* 0x040fe20000001810 */
[----:B------:R-:W2:Y:S04]  /*c0e0*/  LDSM.16.MT88.4 R140, [R221] ;  /* 0x00000000dd8c783b */ /* 0x000ea80000004200 */
[----:B------:R3:W-:Y:S01]  /*c0f0*/  MUFU.EX2 R206, R2 ;  /* 0x0000000200ce7308 */ /* 0x0007e20000000800 */
[--C-:B-1----:R-:W-:Y:S09]  /*c100*/  FFMA.FTZ R0, R195, c[0x0][0x2d0], -R135.reuse ;  /* 0x0000b400c3007a23 */ /* 0x102ff20000010887 */
[----:B------:R1:W1:Y:S01]  /*c110*/  MUFU.EX2 R155, R0 ;  /* 0x00000000009b7308 */ /* 0x0002620000000800 */
[--C-:B---3--:R-:W-:Y:S01]  /*c120*/  FFMA.FTZ R2, R171, c[0x0][0x2d0], -R135.reuse ;  /* 0x0000b400ab027a23 */ /* 0x108fe20000010887 */
[C---:B--2---:R-:W-:Y:S03]  /*c130*/  HMMA.16816.F32 R20, R136.reuse, R140, R20 ;  /* 0x0000008c8814723c */ /* 0x044fe60000001814 */
[--C-:B-1----:R-:W-:Y:S05]  /*c140*/  FFMA.FTZ R0, R196, c[0x0][0x2d0], -R135.reuse ;  /* 0x0000b400c4007a23 */ /* 0x102fea0000010887 */
[C---:B------:R-:W-:Y:S01]  /*c150*/  HMMA.16816.F32 R24, R136.reuse, R142, R24 ;  /* 0x0000008e8818723c */ /* 0x040fe20000001818 */
[----:B----4-:R-:W1:Y:S01]  /*c160*/  LDSM.16.MT88.4 R140, [R220] ;  /* 0x00000000dc8c783b */ /* 0x010e620000004200 */
[----:B------:R2:W3:Y:S02]  /*c170*/  MUFU.EX2 R160, R0 ;  /* 0x0000000000a07308 */ /* 0x0004e40000000800 */
[----:B--2---:R-:W-:Y:S08]  /*c180*/  FFMA.FTZ R0, R198, c[0x0][0x2d0], -R188 ;  /* 0x0000b400c6007a23 */ /* 0x004ff000000108bc */
[----:B------:R-:W-:Y:S10]  /*c190*/  MUFU.EX2 R198, R152 ;  /* 0x0000009800c67308 */ /* 0x000ff40000000800 */
[----:B------:R2:W-:Y:S01]  /*c1a0*/  MUFU.EX2 R159, R0 ;  /* 0x00000000009f7308 */ /* 0x0005e20000000800 */
[C---:B-1----:R-:W-:Y:S08]  /*c1b0*/  HMMA.16816.F32 R28, R136.reuse, R140, R28 ;  /* 0x0000008c881c723c */ /* 0x042ff0000000181c */
[C---:B------:R-:W-:Y:S01]  /*c1c0*/  HMMA.16816.F32 R32, R136.reuse, R142, R32 ;  /* 0x0000008e8820723c */ /* 0x040fe20000001820 */
[----:B------:R-:W1:Y:S03]  /*c1d0*/  LDSM.16.MT88.4 R140, [R217+0x3000] ;  /* 0x00300000d98c783b */ /* 0x000e660000004200 */
[----:B--2---:R-:W-:Y:S02]  /*c1e0*/  FADD.FTZ R0, R189, R146 ;  /* 0x00000092bd007221 */ /* 0x004fe40000010000 */
[--C-:B------:R-:W-:Y:S02]  /*c1f0*/  FFMA.FTZ R189, R209, c[0x0][0x2d0], -R135.reuse ;  /* 0x0000b400d1bd7a23 */ /* 0x100fe40000010887 */
[----:B------:R-:W-:Y:S02]  /*c200*/  FADD.FTZ R151, R145, R0 ;  /* 0x0000000091977221 */ /* 0x000fe40000010000 */
[----:B------:R-:W-:Y:S02]  /*c210*/  LDSM.16.MT88.4 R144, [R218+0x1000] ;  /* 0x00100000da90783b */ /* 0x000fe40000004200 */
[--C-:B------:R-:W-:Y:S01]  /*c220*/  FFMA.FTZ R0, R203, c[0x0][0x2d0], -R135.reuse ;  /* 0x0000b400cb007a23 */ /* 0x100fe20000010887 */
[----:B------:R-:W-:Y:S10]  /*c230*/  MUFU.EX2 R189, R189 ;  /* 0x000000bd00bd7308 */ /* 0x000ff40000000800 */
[----:B------:R2:W4:Y:S01]  /*c240*/  MUFU.EX2 R158, R0 ;  /* 0x00000000009e7308 */ /* 0x0005220000000800 */
[C---:B-1----:R-:W-:Y:S08]  /*c250*/  HMMA.16816.F32 R36, R136.reuse, R140, R36 ;  /* 0x0000008c8824723c */ /* 0x042ff00000001824 */
[C---:B------:R-:W-:Y:S01]  /*c260*/  HMMA.16816.F32 R40, R136.reuse, R142, R40 ;  /* 0x0000008e8828723c */ /* 0x040fe20000001828 */
[----:B------:R-:W1:Y:S03]  /*c270*/  LDSM.16.MT88.4 R140, [R218+0x3000] ;  /* 0x00300000da8c783b */ /* 0x000e660000004200 */
[--C-:B--2---:R-:W-:Y:S04]  /*c280*/  FFMA.FTZ R0, R202, c[0x0][0x2d0], -R135.reuse ;  /* 0x0000b400ca007a23 */ /* 0x104fe80000010887 */
[----:B------:R2:W1:Y:S04]  /*c290*/  MUFU.EX2 R167, R0 ;  /* 0x0000000000a77308 */ /* 0x0004680000000800 */
[--C-:B--2---:R-:W-:Y:S06]  /*c2a0*/  FFMA.FTZ R0, R204, c[0x0][0x2d0], -R188.reuse ;  /* 0x0000b400cc007a23 */ /* 0x104fec00000108bc */
[----:B------:R2:W-:Y:S01]  /*c2b0*/  MUFU.EX2 R157, R0 ;  /* 0x00000000009d7308 */ /* 0x0005e20000000800 */
[C---:B-1----:R-:W-:Y:S08]  /*c2c0*/  HMMA.16816.F32 R44, R136.reuse, R140, R44 ;  /* 0x0000008c882c723c */ /* 0x042ff0000000182c */
[C---:B------:R-:W-:Y:S01]  /*c2d0*/  HMMA.16816.F32 R48, R136.reuse, R142, R48 ;  /* 0x0000008e8830723c */ /* 0x040fe20000001830 */
[----:B------:R-:W1:Y:S03]  /*c2e0*/  LDSM.16.MT88.4 R140, [R221+0x3000] ;  /* 0x00300000dd8c783b */ /* 0x000e660000004200 */
[--C-:B--2---:R-:W-:Y:S02]  /*c2f0*/  FFMA.FTZ R0, R200, c[0x0][0x2d0], -R188.reuse ;  /* 0x0000b400c8007a23 */ /* 0x104fe400000108bc */
[----:B------:R-:W-:Y:S10]  /*c300*/  MUFU.EX2 R200, R2 ;  /* 0x0000000200c87308 */ /* 0x000ff40000000800 */
[----:B------:R2:W-:Y:S01]  /*c310*/  MUFU.EX2 R163, R0 ;  /* 0x0000000000a37308 */ /* 0x0005e20000000800 */
[C---:B-1----:R-:W-:Y:S08]  /*c320*/  HMMA.16816.F32 R52, R136.reuse, R140, R52 ;  /* 0x0000008c8834723c */ /* 0x042ff00000001834 */
[C---:B------:R-:W-:Y:S01]  /*c330*/  HMMA.16816.F32 R56, R136.reuse, R142, R56 ;  /* 0x0000008e8838723c */ /* 0x040fe20000001838 */
[----:B------:R-:W1:Y:S03]  /*c340*/  LDSM.16.MT88.4 R140, [R220+0x3000] ;  /* 0x00300000dc8c783b */ /* 0x000e660000004200 */
[--C-:B--2---:R-:W-:Y:S04]  /*c350*/  FFMA.FTZ R0, R205, c[0x0][0x2d0], -R135.reuse ;  /* 0x0000b400cd007a23 */ /* 0x104fe80000010887 */
[----:B------:R2:W1:Y:S04]  /*c360*/  MUFU.EX2 R166, R0 ;  /* 0x0000000000a67308 */ /* 0x0004680000000800 */
[----:B--2---:R-:W-:Y:S06]  /*c370*/  FFMA.FTZ R0, R199, c[0x0][0x2d0], -R135 ;  /* 0x0000b400c7007a23 */ /* 0x004fec0000010887 */
[----:B------:R2:W2:Y:S01]  /*c380*/  MUFU.EX2 R168, R0 ;  /* 0x0000000000a87308 */ /* 0x0004a20000000800 */
[C---:B-1----:R-:W-:Y:S08]  /*c390*/  HMMA.16816.F32 R60, R136.reuse, R140, R60 ;  /* 0x0000008c883c723c */ /* 0x042ff0000000183c */
[C---:B------:R-:W-:Y:S01]  /*c3a0*/  HMMA.16816.F32 R64, R136.reuse, R142, R64 ;  /* 0x0000008e8840723c */ /* 0x040fe20000001840 */
[----:B------:R-:W1:Y:S03]  /*c3b0*/  LDSM.16.MT88.4 R140, [R217+0x6000] ;  /* 0x00600000d98c783b */ /* 0x000e660000004200 */
[----:B--2---:R-:W-:Y:S04]  /*c3c0*/  FFMA.FTZ R0, R207, c[0x0][0x2d0], -R188 ;  /* 0x0000b400cf007a23 */ /* 0x004fe800000108bc */
[----:B------:R2:W-:Y:S04]  /*c3d0*/  MUFU.EX2 R162, R0 ;  /* 0x0000000000a27308 */ /* 0x0005e80000000800 */
[----:B--2---:R-:W-:Y:S01]  /*c3e0*/  FADD.FTZ R0, R150, R151 ;  /* 0x0000009796007221 */ /* 0x004fe20000010000 */
[C---:B-1----:R-:W-:Y:S03]  /*c3f0*/  HMMA.16816.F32 R68, R136.reuse, R140, R68 ;  /* 0x0000008c8844723c */ /* 0x042fe60000001844 */
[----:B------:R-:W-:Y:S02]  /*c400*/  FADD.FTZ R154, R149, R0 ;  /* 0x00000000959a7221 */ /* 0x000fe40000010000 */
[--C-:B------:R-:W-:Y:S02]  /*c410*/  FFMA.FTZ R0, R211, c[0x0][0x2d0], -R135.reuse ;  /* 0x0000b400d3007a23 */ /* 0x100fe40000010887 */
[----:B------:R-:W-:Y:S01]  /*c420*/  FADD.FTZ R154, R155, R154 ;  /* 0x0000009a9b9a7221 */ /* 0x000fe20000010000 */
[C---:B------:R-:W-:Y:S01]  /*c430*/  HMMA.16816.F32 R72, R136.reuse, R142, R72 ;  /* 0x0000008e8848723c */ /* 0x040fe20000001848 */
[----:B------:R-:W1:Y:S01]  /*c440*/  LDSM.16.MT88.4 R140, [R218+0x6000] ;  /* 0x00600000da8c783b */ /* 0x000e620000004200 */
[----:B------:R-:W2:Y:S02]  /*c450*/  MUFU.EX2 R165, R0 ;  /* 0x0000000000a57308 */ /* 0x000ea40000000800 */
[----:B---3--:R-:W-:Y:S04]  /*c460*/  FADD.FTZ R2, R160, R154 ;  /* 0x0000009aa0027221 */ /* 0x008fe80000010000 */
[----:B----4-:R-:W-:Y:S04]  /*c470*/  FADD.FTZ R2, R158, R2 ;  /* 0x000000029e027221 */ /* 0x010fe80000010000 */
[----:B------:R-:W-:Y:S04]  /*c480*/  FADD.FTZ R2, R167, R2 ;  /* 0x00000002a7027221 */ /* 0x000fe80000010000 */
[----:B------:R-:W-:Y:S04]  /*c490*/  FADD.FTZ R2, R166, R2 ;  /* 0x00000002a6027221 */ /* 0x000fe80000010000 */
[----:B------:R-:W-:Y:S04]  /*c4a0*/  FADD.FTZ R2, R168, R2 ;  /* 0x00000002a8027221 */ /* 0x000fe80000010000 */
[----:B--2---:R-:W-:Y:S02]  /*c4b0*/  FADD.FTZ R2, R165, R2 ;  /* 0x00000002a5027221 */ /* 0x004fe40000010000 */
[----:B------:R-:W-:Y:S02]  /*c4c0*/  FFMA.FTZ R0, R164, c[0x0][0x2d0], -R188 ;  /* 0x0000b400a4007a23 */ /* 0x000fe400000108bc */
[----:B------:R-:W-:Y:S02]  /*c4d0*/  FADD.FTZ R2, R206, R2 ;  /* 0x00000002ce027221 */ /* 0x000fe40000010000 */
[----:B------:R2:W-:Y:S01]  /*c4e0*/  MUFU.EX2 R164, R0 ;  /* 0x0000000000a47308 */ /* 0x0005e20000000800 */
[C---:B-1----:R-:W-:Y:S08]  /*c4f0*/  HMMA.16816.F32 R76, R136.reuse, R140, R76 ;  /* 0x0000008c884c723c */ /* 0x042ff0000000184c */
[C---:B------:R-:W-:Y:S01]  /*c500*/  HMMA.16816.F32 R80, R136.reuse, R142, R80 ;  /* 0x0000008e8850723c */ /* 0x040fe20000001850 */
[----:B------:R-:W1:Y:S03]  /*c510*/  LDSM.16.MT88.4 R140, [R221+0x6000] ;  /* 0x00600000dd8c783b */ /* 0x000e660000004200 */
[----:B--2---:R-:W-:Y:S04]  /*c520*/  FFMA.FTZ R0, R175, c[0x0][0x2d0], -R188 ;  /* 0x0000b400af007a23 */ /* 0x004fe800000108bc */
[----:B------:R2:W-:Y:S04]  /*c530*/  MUFU.EX2 R204, R0 ;  /* 0x0000000000cc7308 */ /* 0x0005e80000000800 */
[--C-:B--2---:R-:W-:Y:S06]  /*c540*/  FFMA.FTZ R0, R214, c[0x0][0x2d0], -R135.reuse ;  /* 0x0000b400d6007a23 */ /* 0x104fec0000010887 */
[----:B------:R2:W3:Y:S01]  /*c550*/  MUFU.EX2 R205, R0 ;  /* 0x0000000000cd7308 */ /* 0x0004e20000000800 */
[C---:B-1----:R-:W-:Y:S08]  /*c560*/  HMMA.16816.F32 R84, R136.reuse, R140, R84 ;  /* 0x0000008c8854723c */ /* 0x042ff00000001854 */
[C---:B------:R-:W-:Y:S01]  /*c570*/  HMMA.16816.F32 R88, R136.reuse, R142, R88 ;  /* 0x0000008e8858723c */ /* 0x040fe20000001858 */
[----:B------:R-:W1:Y:S03]  /*c580*/  LDSM.16.MT88.4 R140, [R220+0x6000] ;  /* 0x00600000dc8c783b */ /* 0x000e660000004200 */
[----:B--2---:R-:W-:Y:S02]  /*c590*/  FFMA.FTZ R0, R213, c[0x0][0x2d0], -R135 ;  /* 0x0000b400d5007a23 */ /* 0x004fe40000010887 */
[----:B---3--:R-:W-:Y:S02]  /*c5a0*/  FADD.FTZ R2, R205, R2 ;  /* 0x00000002cd027221 */ /* 0x008fe40000010000 */
[----:B------:R2:W3:Y:S01]  /*c5b0*/  MUFU.EX2 R207, R0 ;  /* 0x0000000000cf7308 */ /* 0x0004e20000000800 */
[C---:B-1----:R-:W-:Y:S03]  /*c5c0*/  HMMA.16816.F32 R92, R136.reuse, R140, R92 ;  /* 0x0000008c885c723c */ /* 0x042fe6000000185c */
[----:B--2---:R-:W-:Y:S02]  /*c5d0*/  FFMA.FTZ R0, R215, c[0x0][0x2d0], -R188 ;  /* 0x0000b400d7007a23 */ /* 0x004fe400000108bc */
[----:B---3--:R-:W-:Y:S04]  /*c5e0*/  FADD.FTZ R2, R207, R2 ;  /* 0x00000002cf027221 */ /* 0x008fe80000010000 */
[----:B------:R1:W-:Y:S01]  /*c5f0*/  MUFU.EX2 R203, R0 ;  /* 0x0000000000cb7308 */ /* 0x0003e20000000800 */
[C---:B------:R-:W-:Y:S01]  /*c600*/  HMMA.16816.F32 R96, R136.reuse, R142, R96 ;  /* 0x0000008e8860723c */ /* 0x040fe20000001860 */
[----:B------:R-:W2:Y:S02]  /*c610*/  LDSM.16.MT88.4 R140, [R217+0x9000] ;  /* 0x00900000d98c783b */ /* 0x000ea40000004200 */
[----:B------:R-:W-:Y:S02]  /*c620*/  FADD.FTZ R2, R200, R2 ;  /* 0x00000002c8027221 */ /* 0x000fe40000010000 */
[--C-:B-1----:R-:W-:Y:S04]  /*c630*/  FFMA.FTZ R0, R174, c[0x0][0x2d0], -R188.reuse ;  /* 0x0000b400ae007a23 */ /* 0x102fe800000108bc */
[----:B------:R1:W-:Y:S01]  /*c640*/  MUFU.EX2 R202, R0 ;  /* 0x0000000000ca7308 */ /* 0x0003e20000000800 */
[C---:B--2---:R-:W-:Y:S08]  /*c650*/  HMMA.16816.F32 R100, R136.reuse, R140, R100 ;  /* 0x0000008c8864723c */ /* 0x044ff00000001864 */
[C---:B------:R-:W-:Y:S01]  /*c660*/  HMMA.16816.F32 R104, R136.reuse, R142, R104 ;  /* 0x0000008e8868723c */ /* 0x040fe20000001868 */
[----:B------:R-:W2:Y:S03]  /*c670*/  LDSM.16.MT88.4 R140, [R218+0x9000] ;  /* 0x00900000da8c783b */ /* 0x000ea60000004200 */
[----:B-1----:R-:W-:Y:S02]  /*c680*/  FADD.FTZ R0, R153, R3 ;  /* 0x0000000399007221 */ /* 0x002fe40000010000 */
[--C-:B------:R-:W-:Y:S04]  /*c690*/  FFMA.FTZ R3, R170, c[0x0][0x2d0], -R135.reuse ;  /* 0x0000b400aa037a23 */ /* 0x100fe80000010887 */
[----:B------:R1:W3:Y:S02]  /*c6a0*/  MUFU.EX2 R199, R3 ;  /* 0x0000000300c77308 */ /* 0x0002e40000000800 */
[----:B-1----:R-:W-:Y:S02]  /*c6b0*/  FFMA.FTZ R3, R173, c[0x0][0x2d0], -R188 ;  /* 0x0000b400ad037a23 */ /* 0x002fe400000108bc */
[----:B---3--:R-:W-:Y:S06]  /*c6c0*/  FADD.FTZ R2, R199, R2 ;  /* 0x00000002c7027221 */ /* 0x008fec0000010000 */
[----:B------:R-:W-:Y:S01]  /*c6d0*/  MUFU.EX2 R3, R3 ;  /* 0x0000000300037308 */ /* 0x000fe20000000800 */
[C---:B--2---:R-:W-:Y:S03]  /*c6e0*/  HMMA.16816.F32 R108, R136.reuse, R140, R108 ;  /* 0x0000008c886c723c */ /* 0x044fe6000000186c */
[----:B------:R-:W-:Y:S05]  /*c6f0*/  FADD.FTZ R2, R198, R2 ;  /* 0x00000002c6027221 */ /* 0x000fea0000010000 */
        /* <DEDUP_REMOVED lines=9> */
[----:B------:R-:W-:Y:S02]  /*c790*/  F2FP.PACK_AB R137, R153, R148 ;  /* 0x000000949989723e */ /* 0x000fe400000000ff */
[----:B------:R-:W-:Y:S01]  /*c7a0*/  LDSM.16.MT88.4 R148, [R221+0x1800] ;  /* 0x00180000dd94783b */ /* 0x000fe20000004200 */
[----:B------:R-:W-:Y:S01]  /*c7b0*/  F2FP.PACK_AB R138, R160, R155 ;  /* 0x0000009ba08a723e */ /* 0x000fe200000000ff */
[--C-:B------:R-:W-:Y:S01]  /*c7c0*/  FFMA.FTZ R153, R184, c[0x0][0x2d0], -R135.reuse ;  /* 0x0000b400b8997a23 */ /* 0x100fe20000010887 */
[----:B------:R-:W-:Y:S01]  /*c7d0*/  F2FP.PACK_AB R139, R159, R156 ;  /* 0x0000009c9f8b723e */ /* 0x000fe200000000ff */
[----:B------:R-:W-:Y:S02]  /*c7e0*/  FADD.FTZ R156, R156, R0 ;  /* 0x000000009c9c7221 */ /* 0x000fe40000010000 */
[----:B------:R2:W3:Y:S01]  /*c7f0*/  MUFU.EX2 R196, R153 ;  /* 0x0000009900c47308 */ /* 0x0004e20000000800 */
[----:B------:R-:W-:Y:S01]  /*c800*/  FFMA.FTZ R135, R208, c[0x0][0x2d0], -R135 ;  /* 0x0000b400d0877a23 */ /* 0x000fe20000010887 */
[----:B------:R-:W-:Y:S01]  /*c810*/  LDSM.16.MT88.4 R184, [R218+0x5800] ;  /* 0x00580000dab8783b */ /* 0x000fe20000004200 */
[--C-:B------:R-:W-:Y:S02]  /*c820*/  FFMA.FTZ R160, R169, c[0x0][0x2d0], -R188.reuse ;  /* 0x0000b400a9a07a23 */ /* 0x100fe400000108bc */
[----:B------:R-:W-:Y:S05]  /*c830*/  FFMA.FTZ R0, R181, c[0x0][0x2d0], -R188 ;  /* 0x0000b400b5007a23 */ /* 0x000fea00000108bc */
[----:B------:R-:W4:Y:S01]  /*c840*/  LDL R208, [R1] ;  /* 0x0000000001d07983 */ /* 0x000f220000100800 */
[----:B------:R-:W-:Y:S10]  /*c850*/  MUFU.EX2 R135, R135 ;  /* 0x0000008700877308 */ /* 0x000ff40000000800 */
[----:B------:R3:W3:Y:S01]  /*c860*/  MUFU.EX2 R195, R0 ;  /* 0x0000000000c37308 */ /* 0x0006e20000000800 */
[C---:B-1----:R-:W-:Y:S01]  /*c870*/  HMMA.16816.F32 R4, R136.reuse, R140, R4 ;  /* 0x0000008c8804723c */ /* 0x042fe20000001804 */
[----:B--2---:R-:W-:Y:S02]  /*c880*/  LDSM.16.MT88.4 R152, [R221+0x2000] ;  /* 0x00200000dd98783b */ /* 0x004fe40000004200 */
[----:B---3--:R-:W-:Y:S04]  /*c890*/  FADD.FTZ R2, R196, R2 ;  /* 0x00000002c4027221 */ /* 0x008fe80000010000 */
[----:B------:R-:W-:Y:S01]  /*c8a0*/  FADD.FTZ R2, R191, R2 ;  /* 0x00000002bf027221 */ /* 0x000fe20000010000 */
[C---:B------:R-:W-:Y:S01]  /*c8b0*/  HMMA.16816.F32 R8, R136.reuse, R142, R8 ;  /* 0x0000008e8808723c */ /* 0x040fe20000001808 */
[----:B------:R-:W1:Y:S03]  /*c8c0*/  LDSM.16.MT88.4 R140, [R218+0x800] ;  /* 0x00080000da8c783b */ /* 0x000e660000004200 */
[--C-:B------:R-:W-:Y:S04]  /*c8d0*/  FFMA.FTZ R0, R180, c[0x0][0x2d0], -R188.reuse ;  /* 0x0000b400b4007a23 */ /* 0x100fe800000108bc */
[----:B------:R2:W3:Y:S01]  /*c8e0*/  MUFU.EX2 R197, R0 ;  /* 0x0000000000c57308 */ /* 0x0004e20000000800 */
[C---:B-1----:R-:W-:Y:S03]  /*c8f0*/  HMMA.16816.F32 R12, R136.reuse, R140, R12 ;  /* 0x0000008c880c723c */ /* 0x042fe6000000180c */
[--C-:B--2---:R-:W-:Y:S06]  /*c900*/  FFMA.FTZ R0, R177, c[0x0][0x2d0], -R188.reuse ;  /* 0x0000b400b1007a23 */ /* 0x104fec00000108bc */
[----:B------:R1:W2:Y:S01]  /*c910*/  MUFU.EX2 R194, R0 ;  /* 0x0000000000c27308 */ /* 0x0002a20000000800 */
[C---:B------:R-:W-:Y:S01]  /*c920*/  HMMA.16816.F32 R16, R136.reuse, R142, R16 ;  /* 0x0000008e8810723c */ /* 0x040fe20000001810 */
[----:B------:R-:W2:Y:S02]  /*c930*/  LDSM.16.MT88.4 R140, [R221+0x800] ;  /* 0x00080000dd8c783b */ /* 0x000ea40000004200 */
[--C-:B-1----:R-:W-:Y:S06]  /*c940*/  FFMA.FTZ R0, R176, c[0x0][0x2d0], -R188.reuse ;  /* 0x0000b400b0007a23 */ /* 0x102fec00000108bc */
[----:B------:R-:W-:Y:S03]  /*c950*/  LDSM.16.MT88.4 R176, [R217+0x5800] ;  /* 0x00580000d9b0783b */ /* 0x000fe60000004200 */
[----:B------:R-:W-:Y:S01]  /*c960*/  FFMA.FTZ R188, R134, c[0x0][0x2d0], -R188 ;  /* 0x0000b40086bc7a23 */ /* 0x000fe200000108bc */
[----:B------:R1:W1:Y:S10]  /*c970*/  MUFU.EX2 R193, R0 ;  /* 0x0000000000c17308 */ /* 0x0002740000000800 */
[----:B------:R3:W-:Y:S01]  /*c980*/  MUFU.EX2 R134, R160 ;  /* 0x000000a000867308 */ /* 0x0007e20000000800 */
[C---:B--2---:R-:W-:Y:S09]  /*c990*/  HMMA.16816.F32 R20, R136.reuse, R140, R20 ;  /* 0x0000008c8814723c */ /* 0x044ff20000001814 */
[----:B------:R-:W2:Y:S01]  /*c9a0*/  MUFU.EX2 R188, R188 ;  /* 0x000000bc00bc7308 */ /* 0x000ea20000000800 */
[C---:B------:R-:W-:Y:S01]  /*c9b0*/  HMMA.16816.F32 R24, R136.reuse, R142, R24 ;  /* 0x0000008e8818723c */ /* 0x040fe20000001818 */
[----:B------:R-:W2:Y:S02]  /*c9c0*/  LDSM.16.MT88.4 R140, [R220+0x800] ;  /* 0x00080000dc8c783b */ /* 0x000ea40000004200 */
[----:B-1----:R-:W-:Y:S04]  /*c9d0*/  FADD.FTZ R0, R159, R156 ;  /* 0x0000009c9f007221 */ /* 0x002fe80000010000 */
[----:B------:R-:W-:Y:S05]  /*c9e0*/  FADD.FTZ R0, R157, R0 ;  /* 0x000000009d007221 */ /* 0x000fea0000010000 */
[----:B------:R-:W-:Y:S04]  /*c9f0*/  FADD.FTZ R0, R163, R0 ;  /* 0x00000000a3007221 */ /* 0x000fe80000010000 */
[----:B------:R-:W-:Y:S04]  /*ca00*/  FADD.FTZ R0, R161, R0 ;  /* 0x00000000a1007221 */ /* 0x000fe80000010000 */
[----:B------:R-:W-:Y:S04]  /*ca10*/  FADD.FTZ R0, R162, R0 ;  /* 0x00000000a2007221 */ /* 0x000fe80000010000 */
[----:B------:R-:W-:Y:S04]  /*ca20*/  FADD.FTZ R0, R164, R0 ;  /* 0x00000000a4007221 */ /* 0x000fe80000010000 */
[----:B------:R-:W-:Y:S04]  /*ca30*/  FADD.FTZ R0, R204, R0 ;  /* 0x00000000cc007221 */ /* 0x000fe80000010000 */
[----:B------:R-:W-:Y:S04]  /*ca40*/  FADD.FTZ R0, R203, R0 ;  /* 0x00000000cb007221 */ /* 0x000fe80000010000 */
[----:B------:R-:W-:Y:S04]  /*ca50*/  FADD.FTZ R0, R202, R0 ;  /* 0x00000000ca007221 */ /* 0x000fe80000010000 */
[----:B------:R-:W-:Y:S01]  /*ca60*/  FADD.FTZ R0, R195, R0 ;  /* 0x00000000c3007221 */ /* 0x000fe20000010000 */
[C---:B--2---:R-:W-:Y:S03]  /*ca70*/  HMMA.16816.F32 R28, R136.reuse, R140, R28 ;  /* 0x0000008c881c723c */ /* 0x044fe6000000181c */
[----:B---3--:R-:W-:Y:S04]  /*ca80*/  FADD.FTZ R0, R197, R0 ;  /* 0x00000000c5007221 */ /* 0x008fe80000010000 */
[----:B------:R-:W-:Y:S01]  /*ca90*/  FADD.FTZ R0, R194, R0 ;  /* 0x00000000c2007221 */ /* 0x000fe20000010000 */
[C---:B------:R-:W-:Y:S01]  /*caa0*/  HMMA.16816.F32 R32, R136.reuse, R142, R32 ;  /* 0x0000008e8820723c */ /* 0x040fe20000001820 */
[----:B------:R-:W1:Y:S03]  /*cab0*/  LDSM.16.MT88.4 R140, [R217+0x3800] ;  /* 0x00380000d98c783b */ /* 0x000e660000004200 */
[----:B------:R-:W-:Y:S04]  /*cac0*/  FADD.FTZ R0, R193, R0 ;  /* 0x00000000c1007221 */ /* 0x000fe80000010000 */
[C---:B-1----:R-:W-:Y:S08]  /*cad0*/  HMMA.16816.F32 R36, R136.reuse, R140, R36 ;  /* 0x0000008c8824723c */ /* 0x042ff00000001824 */
[C---:B------:R-:W-:Y:S01]  /*cae0*/  HMMA.16816.F32 R40, R136.reuse, R142, R40 ;  /* 0x0000008e8828723c */ /* 0x040fe20000001828 */
[----:B------:R-:W1:Y:S07]  /*caf0*/  LDSM.16.MT88.4 R140, [R218+0x3800] ;  /* 0x00380000da8c783b */ /* 0x000e6e0000004200 */
[C---:B-1----:R-:W-:Y:S08]  /*cb00*/  HMMA.16816.F32 R44, R136.reuse, R140, R44 ;  /* 0x0000008c882c723c */ /* 0x042ff0000000182c */
[C---:B------:R-:W-:Y:S01]  /*cb10*/  HMMA.16816.F32 R48, R136.reuse, R142, R48 ;  /* 0x0000008e8830723c */ /* 0x040fe20000001830 */
[----:B------:R-:W1:Y:S02]  /*cb20*/  LDSM.16.MT88.4 R140, [R221+0x3800] ;  /* 0x00380000dd8c783b */ /* 0x000e640000004200 */
[----:B----4-:R-:W-:Y:S02]  /*cb30*/  ISETP.GT.AND P0, PT, R201, R208, PT ;  /* 0x000000d0c900720c */ /* 0x010fe40003f04270 */
[----:B------:R-:W-:Y:S03]  /*cb40*/  MOV R201, R252 ;  /* 0x000000fc00c97202 */ /* 0x000fe60000000f00 */
        /* <DEDUP_REMOVED lines=33> */
[----:B------:R-:W-:Y:S02]  /*cd60*/  F2FP.PACK_AB R138, R168, R166 ;  /* 0x000000a6a88a723e */ /* 0x000fe400000000ff */
[----:B------:R-:W-:Y:S05]  /*cd70*/  F2FP.PACK_AB R139, R162, R161 ;  /* 0x000000a1a28b723e */ /* 0x000fea00000000ff */
[----:B------:R-:W-:Y:S08]  /*cd80*/  LDSM.16.MT88.4 R160, [R221+0x2800] ;  /* 0x00280000dda0783b */ /* 0x000ff00000004200 */
[----:B------:R-:W-:Y:S01]  /*cd90*/  LDSM.16.MT88.4 R168, [R220+0x2800] ;  /* 0x00280000dca8783b */ /* 0x000fe20000004200 */
        /* <DEDUP_REMOVED lines=50> */
[----:B------:R-:W-:Y:S02]  /*d0c0*/  F2FP.PACK_AB R138, R207, R205 ;  /* 0x000000cdcf8a723e */ /* 0x000fe400000000ff */
[----:B------:R-:W-:Y:S07]  /*d0d0*/  F2FP.PACK_AB R139, R202, R203 ;  /* 0x000000cbca8b723e */ /* 0x000fee00000000ff */
[C---:B-1----:R-:W-:Y:S08]  /*d0e0*/  HMMA.16816.F32 R4, R136.reuse, R140, R4 ;  /* 0x0000008c8804723c */ /* 0x042ff00000001804 */
[C---:B------:R-:W-:Y:S01]  /*d0f0*/  HMMA.16816.F32 R8, R136.reuse, R142, R8 ;  /* 0x0000008e8808723c */ /* 0x040fe20000001808 */
[----:B------:R-:W1:Y:S07]  /*d100*/  LDSM.16.MT88.4 R140, [R220+0x1800] ;  /* 0x00180000dc8c783b */ /* 0x000e6e0000004200 */
[C---:B--2---:R-:W-:Y:S08]  /*d110*/  HMMA.16816.F32 R12, R136.reuse, R144, R12 ;  /* 0x00000090880c723c */ /* 0x044ff0000000180c */
[C---:B------:R-:W-:Y:S01]  /*d120*/  HMMA.16816.F32 R16, R136.reuse, R146, R16 ;  /* 0x000000928810723c */ /* 0x040fe20000001810 */
[----:B------:R-:W2:Y:S07]  /*d130*/  LDSM.16.MT88.4 R144, [R217+0x4800] ;  /* 0x00480000d990783b */ /* 0x000eae0000004200 */
[C---:B------:R-:W-:Y:S08]  /*d140*/  HMMA.16816.F32 R20, R136.reuse, R148, R20 ;  /* 0x000000948814723c */ /* 0x040ff00000001814 */
        /* <DEDUP_REMOVED lines=39> */
[----:B------:R-:W-:Y:S01]  /*d3c0*/  HMMA.16816.F32 R128, R136, R142, R128 ;  /* 0x0000008e8880723c */ /* 0x000fe20000001880 */
[----:B------:R-:W1:Y:S06]  /*d3d0*/  LDSM.16.MT88.4 R140, [R220+0x2000] ;  /* 0x00200000dc8c783b */ /* 0x000e6c0000004200 */
[----:B------:R-:W-:Y:S02]  /*d3e0*/  F2FP.PACK_AB R136, R199, R200 ;  /* 0x000000c8c788723e */ /* 0x000fe400000000ff */
[----:B------:R-:W-:Y:S03]  /*d3f0*/  F2FP.PACK_AB R137, R197, R195 ;  /* 0x000000c3c589723e */ /* 0x000fe600000000ff */
[----:B------:R-:W-:Y:S02]  /*d400*/  F2FP.PACK_AB R138, R196, R198 ;  /* 0x000000c6c48a723e */ /* 0x000fe400000000ff */
[----:B------:R-:W-:Y:S07]  /*d410*/  F2FP.PACK_AB R139, R193, R194 ;  /* 0x000000c2c18b723e */ /* 0x000fee00000000ff */
[C---:B--2---:R-:W-:Y:S08]  /*d420*/  HMMA.16816.F32 R4, R136.reuse, R144, R4 ;  /* 0x000000908804723c */ /* 0x044ff00000001804 */
[C---:B------:R-:W-:Y:S01]  /*d430*/  HMMA.16816.F32 R8, R136.reuse, R146, R8 ;  /* 0x000000928808723c */ /* 0x040fe20000001808 */
[----:B------:R-:W2:Y:S07]  /*d440*/  LDSM.16.MT88.4 R144, [R217+0x5000] ;  /* 0x00500000d990783b */ /* 0x000eae0000004200 */
[C---:B---3--:R-:W-:Y:S08]  /*d450*/  HMMA.16816.F32 R12, R136.reuse, R148, R12 ;  /* 0x00000094880c723c */ /* 0x048ff0000000180c */
[C---:B------:R-:W-:Y:S01]  /*d460*/  HMMA.16816.F32 R16, R136.reuse, R150, R16 ;  /* 0x000000968810723c */ /* 0x040fe20000001810 */
[----:B------:R-:W3:Y:S07]  /*d470*/  LDSM.16.MT88.4 R148, [R221+0x5000] ;  /* 0x00500000dd94783b */ /* 0x000eee0000004200 */
[C---:B------:R-:W-:Y:S08]  /*d480*/  HMMA.16816.F32 R20, R136.reuse, R152, R20 ;  /* 0x000000988814723c */ /* 0x040ff00000001814 */
        /* <DEDUP_REMOVED lines=10> */
[----:B------:R-:W2:Y:S07]  /*d530*/  LDSM.16.MT88.4 R156, [R221+0x8000] ;  /* 0x00800000dd9c783b */ /* 0x000eae0000004200 */
[C---:B---3--:R-:W-:Y:S08]  /*d540*/  HMMA.16816.F32 R52, R136.reuse, R148, R52 ;  /* 0x000000948834723c */ /* 0x048ff00000001834 */
[C---:B------:R-:W-:Y:S01]  /*d550*/  HMMA.16816.F32 R56, R136.reuse, R150, R56 ;  /* 0x000000968838723c */ /* 0x040fe20000001838 */
[----:B------:R-:W3:Y:S07]  /*d560*/  LDSM.16.MT88.4 R148, [R220+0x8000] ;  /* 0x00800000dc94783b */ /* 0x000eee0000004200 */
[C---:B----4-:R-:W-:Y:S08]  /*d570*/  HMMA.16816.F32 R60, R136.reuse, R152, R60 ;  /* 0x00000098883c723c */ /* 0x050ff0000000183c */
[C---:B------:R-:W-:Y:S01]  /*d580*/  HMMA.16816.F32 R64, R136.reuse, R154, R64 ;  /* 0x0000009a8840723c */ /* 0x040fe20000001840 */
[----:B------:R-:W-:Y:S07]  /*d590*/  LDSM.16.MT88.4 R152, [R218+0xb000] ;  /* 0x00b00000da98783b */ /* 0x000fee0000004200 */
        /* <DEDUP_REMOVED lines=8> */
[----:B------:R-:W4:Y:S07]  /*d620*/  LDSM.16.MT88.4 R156, [R220+0xb000] ;  /* 0x00b00000dc9c783b */ /* 0x000f2e0000004200 */
[C---:B---3--:R-:W-:Y:S08]  /*d630*/  HMMA.16816.F32 R92, R136.reuse, R148, R92 ;  /* 0x00000094885c723c */ /* 0x048ff0000000185c */
[C---:B------:R-:W-:Y:S01]  /*d640*/  HMMA.16816.F32 R96, R136.reuse, R150, R96 ;  /* 0x000000968860723c */ /* 0x040fe20000001860 */
[----:B------:R-:W3:Y:S07]  /*d650*/  LDSM.16.MT88.4 R148, [R217+0x2800] ;  /* 0x00280000d994783b */ /* 0x000eee0000004200 */
[C---:B-1----:R-:W-:Y:S08]  /*d660*/  HMMA.16816.F32 R100, R136.reuse, R140, R100 ;  /* 0x0000008c8864723c */ /* 0x042ff00000001864 */
[C---:B------:R-:W-:Y:S08]  /*d670*/  HMMA.16816.F32 R104, R136.reuse, R142, R104 ;  /* 0x0000008e8868723c */ /* 0x040ff00000001868 */
[C---:B------:R-:W-:Y:S08]  /*d680*/  HMMA.16816.F32 R108, R136.reuse, R152, R108 ;  /* 0x00000098886c723c */ /* 0x040ff0000000186c */
[C---:B------:R-:W-:Y:S01]  /*d690*/  HMMA.16816.F32 R112, R136.reuse, R154, R112 ;  /* 0x0000009a8870723c */ /* 0x040fe20000001870 */
[----:B------:R-:W1:Y:S07]  /*d6a0*/  LDSM.16.MT88.4 R152, [R218+0x2800] ;  /* 0x00280000da98783b */ /* 0x000e6e0000004200 */
[C---:B--2---:R-:W-:Y:S08]  /*d6b0*/  HMMA.16816.F32 R116, R136.reuse, R144, R116 ;  /* 0x000000908874723c */ /* 0x044ff00000001874 */
[C---:B------:R-:W-:Y:S08]  /*d6c0*/  HMMA.16816.F32 R120, R136.reuse, R146, R120 ;  /* 0x000000928878723c */ /* 0x040ff00000001878 */
[C---:B----4-:R-:W-:Y:S08]  /*d6d0*/  HMMA.16816.F32 R124, R136.reuse, R156, R124 ;  /* 0x0000009c887c723c */ /* 0x050ff0000000187c */
[----:B------:R-:W-:Y:S07]  /*d6e0*/  HMMA.16816.F32 R128, R136, R158, R128 ;  /* 0x0000009e8880723c */ /* 0x000fee0000001880 */
[----:B------:R-:W-:Y:S02]  /*d6f0*/  F2FP.PACK_AB R136, R192, R191 ;  /* 0x000000bfc088723e */ /* 0x000fe400000000ff */
[----:B------:R-:W-:Y:S03]  /*d700*/  F2FP.PACK_AB R137, R190, R3 ;  /* 0x00000003be89723e */ /* 0x000fe600000000ff */
[----:B------:R-:W-:Y:S01]  /*d710*/  F2FP.PACK_AB R138, R135, R189 ;  /* 0x000000bd878a723e */ /* 0x000fe200000000ff */
[----:B------:R-:W-:Y:S01]  /*d720*/  FADD.FTZ R3, R3, R0 ;  /* 0x0000000003037221 */ /* 0x000fe20000010000 */
[----:B------:R-:W-:Y:S01]  /*d730*/  F2FP.PACK_AB R139, R188, R134 ;  /* 0x00000086bc8b723e */ /* 0x000fe200000000ff */
[----:B------:R-:W-:Y:S02]  /*d740*/  FADD.FTZ R0, R192, R2 ;  /* 0x00000002c0007221 */ /* 0x000fe40000010000 */
[----:B------:R-:W-:Y:S02]  /*d750*/  FADD.FTZ R3, R190, R3 ;  /* 0x00000003be037221 */ /* 0x000fe40000010000 */
[----:B------:R-:W-:Y:S02]  /*d760*/  FADD.FTZ R2, R189, R0 ;  /* 0x00000000bd027221 */ /* 0x000fe40000010000 */
[C---:B---3--:R-:W-:Y:S01]  /*d770*/  HMMA.16816.F32 R140, R136.reuse, R148, R4 ;  /* 0x00000094888c723c */ /* 0x048fe20000001804 */
[----:B------:R-:W2:Y:S02]  /*d780*/  LDSM.16.MT88.4 R4, [R221+0x5800] ;  /* 0x00580000dd04783b */ /* 0x000ea40000004200 */
[----:B------:R-:W-:Y:S01]  /*d790*/  FADD.FTZ R2, R135, R2 ;  /* 0x0000000287027221 */ /* 0x000fe20000010000 */
[----:B------:R-:W-:Y:S01]  /*d7a0*/  MOV R135, R133 ;  /* 0x0000008500877202 */ /* 0x000fe20000000f00 */
[----:B------:R-:W-:Y:S03]  /*d7b0*/  FADD.FTZ R0, R134, R3 ;  /* 0x0000000386007221 */ /* 0x000fe60000010000 */
[C---:B------:R-:W-:Y:S01]  /*d7c0*/  HMMA.16816.F32 R144, R136.reuse, R150, R8 ;  /* 0x000000968890723c */ /* 0x040fe20000001808 */
[----:B------:R-:W3:Y:S03]  /*d7d0*/  LDSM.16.MT88.4 R8, [R220+0x5800] ;  /* 0x00580000dc08783b */ /* 0x000ee60000004200 */
[----:B------:R-:W-:Y:S04]  /*d7e0*/  FADD.FTZ R0, R188, R0 ;  /* 0x00000000bc007221 */ /* 0x000fe80000010000 */
[C---:B-1----:R-:W-:Y:S01]  /*d7f0*/  HMMA.16816.F32 R148, R136.reuse, R152, R12 ;  /* 0x000000988894723c */ /* 0x042fe2000000180c */
[----:B------:R-:W1:Y:S07]  /*d800*/  LDSM.16.MT88.4 R12, [R217+0x8800] ;  /* 0x00880000d90c783b */ /* 0x000e6e0000004200 */
[C---:B------:R-:W-:Y:S01]  /*d810*/  HMMA.16816.F32 R152, R136.reuse, R154, R16 ;  /* 0x0000009a8898723c */ /* 0x040fe20000001810 */
[----:B------:R-:W4:Y:S07]  /*d820*/  LDSM.16.MT88.4 R16, [R218+0x8800] ;  /* 0x00880000da10783b */ /* 0x000f2e0000004200 */
[C---:B------:R-:W-:Y:S01]  /*d830*/  HMMA.16816.F32 R156, R136.reuse, R160, R20 ;  /* 0x000000a0889c723c */ /* 0x040fe20000001814 */
[----:B------:R-:W-:Y:S07]  /*d840*/  LDSM.16.MT88.4 R20, [R220+0x8800] ;  /* 0x00880000dc14783b */ /* 0x000fee0000004200 */
[C---:B------:R-:W-:Y:S01]  /*d850*/  HMMA.16816.F32 R160, R136.reuse, R162, R24 ;  /* 0x000000a288a0723c */ /* 0x040fe20000001818 */
[----:B------:R-:W-:Y:S07]  /*d860*/  LDSM.16.MT88.4 R24, [R217+0xb800] ;  /* 0x00b80000d918783b */ /* 0x000fee0000004200 */
[C---:B------:R-:W-:Y:S01]  /*d870*/  HMMA.16816.F32 R164, R136.reuse, R168, R28 ;  /* 0x000000a888a4723c */ /* 0x040fe2000000181c */
[----:B------:R-:W-:Y:S07]  /*d880*/  LDSM.16.MT88.4 R28, [R221+0xb800] ;  /* 0x00b80000dd1c783b */ /* 0x000fee0000004200 */
[C---:B------:R-:W-:Y:S01]  /*d890*/  HMMA.16816.F32 R168, R136.reuse, R170, R32 ;  /* 0x000000aa88a8723c */ /* 0x040fe20000001820 */
[----:B------:R-:W-:Y:S04]  /*d8a0*/  STL [R1+0x10], R2 ;  /* 0x0000100201007387 */ /* 0x000fe80000100800 */
[----:B------:R-:W-:Y:S03]  /*d8b0*/  STL [R1+0x14], R0 ;  /* 0x0000140001007387 */ /* 0x000fe60000100800 */
        /* <DEDUP_REMOVED lines=22> */
[C---:B------:R-:W-:Y:S08]  /*da20*/  HMMA.16816.F32 R112, R136.reuse, R10, R112 ;  /* 0x0000000a8870723c */ /* 0x040ff00000001870 */
[C---:B------:R-:W-:Y:S08]  /*da30*/  HMMA.16816.F32 R116, R136.reuse, R28, R116 ;  /* 0x0000001c8874723c */ /* 0x040ff00000001874 */
[C---:B------:R-:W-:Y:S08]  /*da40*/  HMMA.16816.F32 R120, R136.reuse, R30, R120 ;  /* 0x0000001e8878723c */ /* 0x040ff00000001878 */
[C---:B-1----:R-:W-:Y:S08]  /*da50*/  HMMA.16816.F32 R124, R136.reuse, R12, R124 ;  /* 0x0000000c887c723c */ /* 0x042ff0000000187c */
[----:B------:R-:W-:Y:S07]  /*da60*/  HMMA.16816.F32 R128, R136, R14, R128 ;  /* 0x0000000e8880723c */ /* 0x000fee0000001880 */
[----:B------:R-:W-:Y:S01]  /*da70*/  MOV R136, R132 ;  /* 0x0000008400887202 */ /* 0x000fe20000000f00 */
[----:B------:R-:W-:-:S05]  /*da80*/  @P0 BRA `(.L_x_2167) ;  /* 0xffffad9000000947 */ /* 0x000fca000383ffff */
.L_x_2166:
[----:B----4-:R-:W2:Y:S02]  /*da90*/  LDL R0, [R1+0x18] ;  /* 0x0000180001007983 */ /* 0x010ea40000100800 */
[----:B--2---:R-:W-:-:S13]  /*daa0*/  ISETP.GE.AND P0, PT, R252, R0, PT ;  /* 0x00000000fc00720c */ /* 0x004fda0003f06270 */
[----:B------:R-:W-:Y:S05]  /*dab0*/  @!P0 BRA `(.L_x_2168) ;  /* 0x00004f1000008947 */ /* 0x000fea0003800000 */
[----:B------:R-:W-:Y:S02]  /*dac0*/  MOV R135, R132 ;  /* 0x0000008400877202 */ /* 0x000fe40000000f00 */
[----:B------:R-:W-:Y:S02]  /*dad0*/  MOV R134, R133 ;  /* 0x0000008500867202 */ /* 0x000fe40000000f00 */
.L_x_2169:
[----:B-1----:R-:W2:Y:S01]  /*dae0*/  LDL R0, [R1+0xc] ;  /* 0x00000c0001007983 */ /* 0x002ea20000100800 */
[----:B------:R-:W-:Y:S04]  /*daf0*/  DEPBAR.LE SB0, 0x0 ;  /* 0x000080000000791a */ /* 0x000fe80000000000 */
[----:B------:R-:W3:Y:S01]  /*db00*/  LDL R14, [R1+0x34] ;  /* 0x00003400010e7983 */ /* 0x000ee20000100800 */
[----:B------:R-:W-:Y:S01]  /*db10*/  WARPSYNC 0xffffffff ;  /* 0xffffffff00007948 */ /* 0x000fe20003800000 */
[----:B------:R-:W-:Y:S02]  /*db20*/  IMAD.WIDE.U32 R12, R252, c[0x0][0x208], RZ ;  /* 0x00008200fc0c7a25 */ /* 0x000fe400078e00ff */
[----:B------:R-:W3:Y:S06]  /*db30*/  LDL.64 R2, [R1+0x28] ;  /* 0x0000280001027983 */ /* 0x000eec0000100a00 */
[----:B------:R-:W-:Y:S08]  /*db40*/  BAR.SYNC.DEFER_BLOCKING 0x0 ;  /* 0x0000000000007b1d */ /* 0x000ff00000010000 */
[----:B-----5:R-:W-:Y:S08]  /*db50*/  LDSM.16.M88.4 R48, [R223] ;  /* 0x00000000df30783b */ /* 0x020ff00000000200 */
[----:B------:R-:W1:Y:S08]  /*db60*/  LDSM.16.M88.4 R8, [R216] ;  /* 0x00000000d808783b */ /* 0x000e700000000200 */
[----:B------:R-:W4:Y:S08]  /*db70*/  LDSM.16.M88.4 R16, [R216+0x800] ;  /* 0x00080000d810783b */ /* 0x000f300000000200 */
[----:B------:R-:W2:Y:S08]  /*db80*/  LDSM.16.M88.4 R24, [R216+0x1000] ;  /* 0x00100000d818783b */ /* 0x000eb00000000200 */
[----:B------:R-:W2:Y:S08]  /*db90*/  LDSM.16.M88.4 R32, [R216+0x1800] ;  /* 0x00180000d820783b */ /* 0x000eb00000000200 */
[----:B------:R-:W2:Y:S01]  /*dba0*/  LDSM.16.M88.4 R40, [R216+0x2000] ;  /* 0x00200000d828783b */ /* 0x000ea20000000200 */
[C---:B-1----:R-:W-:Y:S07]  /*dbb0*/  HMMA.16816.F32 R4, R48.reuse, R8, RZ ;  /* 0x000000083004723c */ /* 0x042fee00000018ff */
[----:B------:R-:W1:Y:S01]  /*dbc0*/  LDSM.16.M88.4 R136, [R216+0x2800] ;  /* 0x00280000d888783b */ /* 0x000e620000000200 */
[C---:B------:R-:W-:Y:S07]  /*dbd0*/  HMMA.16816.F32 R8, R48.reuse, R10, RZ ;  /* 0x0000000a3008723c */ /* 0x040fee00000018ff */
[----:B------:R-:W-:Y:S08]  /*dbe0*/  LDSM.16.M88.4 R188, [R224] ;  /* 0x00000000e0bc783b */ /* 0x000ff00000000200 */
[----:B------:R-:W1:Y:S08]  /*dbf0*/  LDSM.16.M88.4 R192, [R227] ;  /* 0x00000000e3c0783b */ /* 0x000e700000000200 */
[----:B------:R-:W1:Y:S08]  /*dc00*/  LDSM.16.M88.4 R196, [R250] ;  /* 0x00000000fac4783b */ /* 0x000e700000000200 */
[----:B------:R-:W1:Y:S08]  /*dc10*/  LDSM.16.M88.4 R200, [R249] ;  /* 0x00000000f9c8783b */ /* 0x000e700000000200 */
[----:B------:R-:W1:Y:S08]  /*dc20*/  LDSM.16.M88.4 R204, [R248] ;  /* 0x00000000f8cc783b */ /* 0x000e700000000200 */
[----:B------:R-:W1:Y:S08]  /*dc30*/  LDSM.16.M88.4 R208, [R247] ;  /* 0x00000000f7d0783b */ /* 0x000e700000000200 */
[----:B------:R-:W1:Y:S01]  /*dc40*/  LDSM.16.M88.4 R212, [R246] ;  /* 0x00000000f6d4783b */ /* 0x000e620000000200 */
[C---:B--2---:R-:W-:Y:S02]  /*dc50*/  LOP3.LUT P4, RZ, R0.reuse, 0x2, RZ, 0xc0, !PT ;  /* 0x0000000200ff7812 */ /* 0x044fe4000788c0ff */
[----:B------:R-:W-:Y:S02]  /*dc60*/  LOP3.LUT P3, RZ, R0, 0x1, RZ, 0xc0, !PT ;  /* 0x0000000100ff7812 */ /* 0x000fe4000786c0ff */
[----:B------:R-:W-:Y:S05]  /*dc70*/  SHF.R.S32.HI R0, RZ, 0x1f, R252 ;  /* 0x0000001fff007819 */ /* 0x000fea00000114fc */
[----:B------:R-:W-:Y:S01]  /*dc80*/  IMAD R0, R0, c[0x0][0x208], RZ ;  /* 0x0000820000007a24 */ /* 0x000fe200078e02ff */
[----:B---3--:R-:W-:Y:S03]  /*dc90*/  MOV R3, R14 ;  /* 0x0000000e00037202 */ /* 0x008fe60000000f00 */
[----:B------:R-:W-:Y:S02]  /*dca0*/  IMAD R0, R252, c[0x0][0x20c], R0 ;  /* 0x00008300fc007a24 */ /* 0x000fe400078e0200 */
[----:B------:R-:W-:Y:S03]  /*dcb0*/  IMAD.WIDE.U32 R2, R12, 0x60, R2 ;  /* 0x000000600c027825 */ /* 0x000fe600078e0002 */
[----:B------:R-:W-:Y:S02]  /*dcc0*/  IADD3 R0, R13, R0, RZ ;  /* 0x000000000d007210 */ /* 0x000fe40007ffe0ff */
[C---:B----4-:R-:W-:Y:S03]  /*dcd0*/  HMMA.16816.F32 R12, R48.reuse, R16, RZ ;  /* 0x00000010300c723c */ /* 0x050fe600000018ff */
[----:B------:R-:W-:Y:S05]  /*dce0*/  IMAD R0, R0, 0x60, RZ ;  /* 0x0000006000007824 */ /* 0x000fea00078e02ff */
[C---:B------:R-:W-:Y:S01]  /*dcf0*/  HMMA.16816.F32 R16, R48.reuse, R18, RZ ;  /* 0x000000123010723c */ /* 0x040fe200000018ff */
[----:B------:R-:W-:Y:S03]  /*dd00*/  IADD3 R3, R3, R0, RZ ;  /* 0x0000000003037210 */ /* 0x000fe60007ffe0ff */
[C---:B------:R-:W-:Y:S02]  /*dd10*/  SHF.L.U32 R0, R2.reuse, 0x1, RZ ;  /* 0x0000000102007819 */ /* 0x040fe400000006ff */
[----:B------:R-:W-:Y:S02]  /*dd20*/  SHF.L.U64.HI R2, R2, 0x1, R3 ;  /* 0x0000000102027819 */ /* 0x000fe40000010203 */
[C---:B------:R-:W-:Y:S01]  /*dd30*/  HMMA.16816.F32 R20, R48.reuse, R24, RZ ;  /* 0x000000183014723c */ /* 0x040fe200000018ff */
[C---:B------:R-:W-:Y:S03]  /*dd40*/  IADD3 R132, P2, R0.reuse, c[0x0][0x1f8], RZ ;  /* 0x00007e0000847a10 */ /* 0x040fe60007f5e0ff */
[----:B------:R-:W-:Y:S02]  /*dd50*/  IADD3 R28, P1, R0, 0x80, RZ ;  /* 0x00000080001c7810 */ /* 0x000fe40007f3e0ff */
[----:B------:R-:W-:Y:S02]  /*dd60*/  IADD3.X R133, R2, c[0x0][0x1fc], RZ, P2, !PT ;  /* 0x00007f0002857a10 */ /* 0x000fe400017fe4ff */
[C---:B------:R-:W-:Y:S01]  /*dd70*/  HMMA.16816.F32 R24, R48.reuse, R26, RZ ;  /* 0x0000001a3018723c */ /* 0x040fe200000018ff */
[----:B------:R-:W-:Y:S02]  /*dd80*/  IADD3 R28, P0, R28, c[0x0][0x1f8], RZ ;  /* 0x00007e001c1c7a10 */ /* 0x000fe40007f1e0ff */
[----:B------:R-:W-:Y:S01]  /*dd90*/  @!PT LDS RZ, [RZ] ;  /* 0x00000000fffff984 */ /* 0x000fe20000000800 */
[----:B------:R-:W-:Y:S01]  /*dda0*/  @!PT LDS RZ, [RZ] ;  /* 0x00000000fffff984 */ /* 0x000fe20000000800 */
[----:B------:R-:W-:Y:S01]  /*ddb0*/  @!PT LDS RZ, [RZ] ;  /* 0x00000000fffff984 */ /* 0x000fe20000000800 */
[----:B------:R2:W-:Y:S01]  /*ddc0*/  LDGSTS.E.BYPASS.LTC128B.128 [R251+0x100], [R132.64], !P5 ;  /* 0x0010000084fb7fae */ /* 0x0005e2000e901d46 */
[----:B------:R-:W-:Y:S02]  /*ddd0*/  IADD3 R38, P2, R0, 0x100, RZ ;  /* 0x0000010000267810 */ /* 0x000fe40007f5e0ff */
[--C-:B------:R-:W-:Y:S02]  /*dde0*/  IADD3.X R29, RZ, c[0x0][0x1fc], R2.reuse, P0, P1 ;  /* 0x00007f00ff1d7a10 */ /* 0x100fe400007e2402 */
[----:B------:R-:W-:Y:S03]  /*ddf0*/  IADD3 R38, P0, R38, c[0x0][0x1f8], RZ ;  /* 0x00007e0026267a10 */ /* 0x000fe60007f1e0ff */
[----:B------:R3:W-:Y:S01]  /*de00*/  LDGSTS.E.BYPASS.LTC128B.128 [R251+0x3100], [R28.64], !P4 ;  /* 0x031000001cfb7fae */ /* 0x0007e2000e101d46 */
[--C-:B------:R-:W-:Y:S02]  /*de10*/  IADD3.X R39, RZ, c[0x0][0x1fc], R2.reuse, P0, P2 ;  /* 0x00007f00ff277a10 */ /* 0x100fe400007e4402 */
[----:B------:R-:W-:Y:S04]  /*de20*/  IADD3 R0, P1, R0, 0x180, RZ ;  /* 0x0000018000007810 */ /* 0x000fe80007f3e0ff */
[----:B------:R-:W-:Y:S01]  /*de30*/  IADD3 R36, P0, R0, c[0x0][0x1f8], RZ ;  /* 0x00007e0000247a10 */ /* 0x000fe20007f1e0ff */
[----:B------:R4:W-:Y:S01]  /*de40*/  LDGSTS.E.BYPASS.LTC128B.128 [R251+0x6100], [R38.64], !P3 ;  /* 0x0610000026fb7fae */ /* 0x0009e2000d901d46 */
[----:B------:R-:W-:Y:S02]  /*de50*/  MOV R0, c[0x0][0x208] ;  /* 0x0000820000007a02 */ /* 0x000fe40000000f00 */
[----:B------:R-:W-:Y:S02]  /*de60*/  IADD3.X R37, RZ, c[0x0][0x1fc], R2, P0, P1 ;  /* 0x00007f00ff257a10 */ /* 0x000fe400007e2402 */
[----:B------:R-:W-:Y:S03]  /*de70*/  SHF.L.U32 R3, R0, 0x6, RZ ;  /* 0x0000000600037819 */ /* 0x000fe600000006ff */
[----:B------:R4:W-:Y:S01]  /*de80*/  LDGSTS.E.BYPASS.LTC128B.128 [R251+0x9100], [R36.64], !P6 ;  /* 0x0910000024fb7fae */ /* 0x0009e2000f101d46 */
[----:B------:R-:W-:Y:S04]  /*de90*/  IADD3 R2, P1, R132, R3, RZ ;  /* 0x0000000384027210 */ /* 0x000fe80007f3e0ff */
[----:B--2---:R-:W-:Y:S01]  /*dea0*/  IADD3 R132, P0, R3, R2, RZ ;  /* 0x0000000203847210 */ /* 0x004fe20007f1e0ff */
[C---:B---3--:R-:W-:Y:S08]  /*deb0*/  HMMA.16816.F32 R28, R48.reuse, R32, RZ ;  /* 0x00000020301c723c */ /* 0x048ff000000018ff */
[C---:B------:R-:W-:Y:S08]  /*dec0*/  HMMA.16816.F32 R32, R48.reuse, R34, RZ ;  /* 0x000000223020723c */ /* 0x040ff000000018ff */
[C---:B----4-:R-:W-:Y:S08]  /*ded0*/  HMMA.16816.F32 R36, R48.reuse, R40, RZ ;  /* 0x000000283024723c */ /* 0x050ff000000018ff */
[C---:B------:R-:W-:Y:S08]  /*dee0*/  HMMA.16816.F32 R40, R48.reuse, R42, RZ ;  /* 0x0000002a3028723c */ /* 0x040ff000000018ff */
[C---:B-1----:R-:W-:Y:S07]  /*def0*/  HMMA.16816.F32 R44, R48.reuse, R136, RZ ;  /* 0x00000088302c723c */ /* 0x042fee00000018ff */
[----:B------:R-:W-:Y:S01]  /*df00*/  MOV R137, 0x6 ;  /* 0x0000000600897802 */ /* 0x000fe20000000f00 */
[----:B------:R-:W-:Y:S04]  /*df10*/  HMMA.16816.F32 R48, R48, R138, RZ ;  /* 0x0000008a3030723c */ /* 0x000fe800000018ff */
[----:B------:R-:W-:Y:S04]  /*df20*/  SHF.L.U64.HI R0, R0, R137, c[0x0][0x20c] ;  /* 0x0000830000007619 */ /* 0x000fe80000010289 */
[C---:B------:R-:W-:Y:S05]  /*df30*/  HMMA.16816.F32 R4, R188.reuse, R192, R4 ;  /* 0x000000c0bc04723c */ /* 0x040fea0000001804 */
[----:B------:R-:W-:Y:S03]  /*df40*/  IADD3.X R3, R133, R0, RZ, P1, !PT ;  /* 0x0000000085037210 */ /* 0x000fe60000ffe4ff */
[C---:B------:R-:W-:Y:S02]  /*df50*/  HMMA.16816.F32 R8, R188.reuse, R194, R8 ;  /* 0x000000c2bc08723c */ /* 0x040fe40000001808 */
[----:B------:R1:W-:Y:S02]  /*df60*/  LDGSTS.E.BYPASS.LTC128B.128 [R251+0x1100], [R2.64], !P5 ;  /* 0x0110000002fb7fae */ /* 0x0003e4000e901d46 */
[----:B------:R-:W-:Y:S04]  /*df70*/  IADD3.X R133, R0, R3, RZ, P0, !PT ;  /* 0x0000000300857210 */ /* 0x000fe800007fe4ff */
[C---:B------:R-:W-:Y:S02]  /*df80*/  HMMA.16816.F32 R12, R188.reuse, R196, R12 ;  /* 0x000000c4bc0c723c */ /* 0x040fe4000000180c */
[----:B------:R1:W-:Y:S06]  /*df90*/  LDGSTS.E.BYPASS.LTC128B.128 [R251+0x4100], [R2.64+0x80], !P4 ;  /* 0x0410008002fb7fae */ /* 0x0003ec000e101d46 */
[C---:B------:R-:W-:Y:S02]  /*dfa0*/  HMMA.16816.F32 R16, R188.reuse, R198, R16 ;  /* 0x000000c6bc10723c */ /* 0x040fe40000001810 */
[----:B------:R1:W-:Y:S06]  /*dfb0*/  LDGSTS.E.BYPASS.LTC128B.128 [R251+0x7100], [R2.64+0x100], !P3 ;  /* 0x0710010002fb7fae */ /* 0x0003ec000d901d46 */
[C---:B------:R-:W-:Y:S02]  /*dfc0*/  HMMA.16816.F32 R20, R188.reuse, R200, R20 ;  /* 0x000000c8bc14723c */ /* 0x040fe40000001814 */
[----:B------:R1:W-:Y:S06]  /*dfd0*/  LDGSTS.E.BYPASS.LTC128B.128 [R251+0xa100], [R2.64+0x180], !P6 ;  /* 0x0a10018002fb7fae */ /* 0x0003ec000f101d46 */
[C---:B------:R-:W-:Y:S02]  /*dfe0*/  HMMA.16816.F32 R24, R188.reuse, R202, R24 ;  /* 0x000000cabc18723c */ /* 0x040fe40000001818 */
[----:B------:R2:W-:Y:S06]  /*dff0*/  LDGSTS.E.BYPASS.LTC128B.128 [R251+0x2100], [R132.64], !P5 ;  /* 0x0210000084fb7fae */ /* 0x0005ec000e901d46 */
[C---:B------:R-:W-:Y:S02]  /*e000*/  HMMA.16816.F32 R28, R188.reuse, R204, R28 ;  /* 0x000000ccbc1c723c */ /* 0x040fe4000000181c */
[----:B------:R2:W-:Y:S06]  /*e010*/  LDGSTS.E.BYPASS.LTC128B.128 [R251+0x5100], [R132.64+0x80], !P4 ;  /* 0x0510008084fb7fae */ /* 0x0005ec000e101d46 */
[C---:B------:R-:W-:Y:S02]  /*e020*/  HMMA.16816.F32 R32, R188.reuse, R206, R32 ;  /* 0x000000cebc20723c */ /* 0x040fe40000001820 */
[----:B------:R2:W-:Y:S06]  /*e030*/  LDGSTS.E.BYPASS.LTC128B.128 [R251+0x8100], [R132.64+0x100], !P3 ;  /* 0x0810010084fb7fae */ /* 0x0005ec000d901d46 */
[C---:B------:R-:W-:Y:S02]  /*e040*/  HMMA.16816.F32 R36, R188.reuse, R208, R36 ;  /* 0x000000d0bc24723c */ /* 0x040fe40000001824 */
[----:B------:R2:W-:Y:S06]  /*e050*/  LDGSTS.E.BYPASS.LTC128B.128 [R251+0xb100], [R132.64+0x180], !P6 ;  /* 0x0b10018084fb7fae */ /* 0x0005ec000f101d46 */
[C---:B------:R-:W-:Y:S02]  /*e060*/  HMMA.16816.F32 R40, R188.reuse, R210, R40 ;  /* 0x000000d2bc28723c */ /* 0x040fe40000001828 */
[----:B------:R-:W-:Y:S06]  /*e070*/  LDSM.16.M88.4 R136, [R226] ;  /* 0x00000000e288783b */ /* 0x000fec0000000200 */
[C---:B------:R-:W-:Y:S02]  /*e080*/  HMMA.16816.F32 R44, R188.reuse, R212, R44 ;  /* 0x000000d4bc2c723c */ /* 0x040fe4000000182c */
[----:B------:R-:W3:Y:S06]  /*e090*/  LDSM.16.M88.4 R192, [R222] ;  /* 0x00000000dec0783b */ /* 0x000eec0000000200 */
[----:B------:R-:W-:Y:S02]  /*e0a0*/  HMMA.16816.F32 R48, R188, R214, R48 ;  /* 0x000000d6bc30723c */ /* 0x000fe40000001830 */
[----:B------:R-:W4:Y:S08]  /*e0b0*/  LDSM.16.M88.4 R196, [R222+0x800] ;  /* 0x00080000dec4783b */ /* 0x000f300000000200 */
[----:B------:R-:W1:Y:S08]  /*e0c0*/  LDSM.16.M88.4 R200, [R222+0x1000] ;  /* 0x00100000dec8783b */ /* 0x000e700000000200 */
[----:B------:R-:W0:Y:S08]  /*e0d0*/  LDGDEPBAR ;  /* 0x00000000000079af */ /* 0x000e300000000000 */
[----:B------:R-:W1:Y:S01]  /*e0e0*/  LDSM.16.M88.4 R204, [R222+0x1800] ;  /* 0x00180000decc783b */ /* 0x000e620000000200 */
[C---:B---3--:R-:W-:Y:S07]  /*e0f0*/  HMMA.16816.F32 R4, R136.reuse, R192, R4 ;  /* 0x000000c08804723c */ /* 0x048fee0000001804 */
[----:B------:R-:W3:Y:S01]  /*e100*/  LDSM.16.M88.4 R188, [R222+0x2000] ;  /* 0x00200000debc783b */ /* 0x000ee20000000200 */
[C---:B------:R-:W-:Y:S07]  /*e110*/  HMMA.16816.F32 R8, R136.reuse, R194, R8 ;  /* 0x000000c28808723c */ /* 0x040fee0000001808 */
[----:B------:R-:W2:Y:S01]  /*e120*/  LDSM.16.M88.4 R208, [R222+0x2800] ;  /* 0x00280000ded0783b */ /* 0x000ea20000000200 */
[C---:B----4-:R-:W-:Y:S07]  /*e130*/  HMMA.16816.F32 R12, R136.reuse, R196, R12 ;  /* 0x000000c4880c723c */ /* 0x050fee000000180c */
[----:B------:R-:W-:Y:S01]  /*e140*/  LDSM.16.M88.4 R192, [R219] ;  /* 0x00000000dbc0783b */ /* 0x000fe20000000200 */
[C---:B------:R-:W-:Y:S07]  /*e150*/  HMMA.16816.F32 R16, R136.reuse, R198, R16 ;  /* 0x000000c68810723c */ /* 0x040fee0000001810 */
[----:B------:R-:W-:Y:S01]  /*e160*/  LDSM.16.M88.4 R196, [R219+0x800] ;  /* 0x00080000dbc4783b */ /* 0x000fe20000000200 */
[C---:B-1----:R-:W-:Y:S08]  /*e170*/  HMMA.16816.F32 R20, R136.reuse, R200, R20 ;  /* 0x000000c88814723c */ /* 0x042ff00000001814 */
[C---:B------:R-:W-:Y:S01]  /*e180*/  HMMA.16816.F32 R24, R136.reuse, R202, R24 ;  /* 0x000000ca8818723c */ /* 0x040fe20000001818 */
[----:B------:R-:W-:Y:S07]  /*e190*/  LDSM.16.M88.4 R200, [R219+0x1000] ;  /* 0x00100000dbc8783b */ /* 0x000fee0000000200 */
[C---:B------:R-:W-:Y:S08]  /*e1a0*/  HMMA.16816.F32 R28, R136.reuse, R204, R28 ;  /* 0x000000cc881c723c */ /* 0x040ff0000000181c */
[C---:B------:R-:W-:Y:S01]  /*e1b0*/  HMMA.16816.F32 R32, R136.reuse, R206, R32 ;  /* 0x000000ce8820723c */ /* 0x040fe20000001820 */
[----:B------:R-:W-:Y:S07]  /*e1c0*/  LDSM.16.M88.4 R204, [R219+0x1800] ;  /* 0x00180000dbcc783b */ /* 0x000fee0000000200 */
[C---:B---3--:R-:W-:Y:S08]  /*e1d0*/  HMMA.16816.F32 R36, R136.reuse, R188, R36 ;  /* 0x000000bc8824723c */ /* 0x048ff00000001824 */
[C---:B------:R-:W-:Y:S01]  /*e1e0*/  HMMA.16816.F32 R40, R136.reuse, R190, R40 ;  /* 0x000000be8828723c */ /* 0x040fe20000001828 */
[----:B------:R-:W1:Y:S07]  /*e1f0*/  LDSM.16.M88.4 R188, [R225] ;  /* 0x00000000e1bc783b */ /* 0x000e6e0000000200 */
[C---:B--2---:R-:W-:Y:S08]  /*e200*/  HMMA.16816.F32 R44, R136.reuse, R208, R44 ;  /* 0x000000d0882c723c */ /* 0x044ff0000000182c */
        /* <DEDUP_REMOVED lines=160> */
[----:B------:R-:W-:Y:S07]  /*ec10*/  LDSM.16.M88.4 R196, [R223+0xc000] ;  /* 0x00c00000dfc4783b */ /* 0x000fee0000000200 */
[C---:B------:R-:W-:Y:S08]  /*ec20*/  HMMA.16816.F32 R20, R188.reuse, R200, R20 ;  /* 0x000000c8bc14723c */ /* 0x040ff00000001814 */
        /* <DEDUP_REMOVED lines=101> */
[----:B------:R-:W-:Y:S01]  /*f280*/  MUFU.TANH R197, R13 ;  /* 0x0000000d00c57308 */ /* 0x000fe20000002400 */
[----:B----4-:R-:W-:Y:S09]  /*f290*/  FMNMX.FTZ R2, R192, R2, !PT ;  /* 0x00000002c0027209 */ /* 0x010ff20007810000 */
[----:B------:R-:W3:Y:S01]  /*f2a0*/  MUFU.TANH R196, R12 ;  /* 0x0000000c00c47308 */ /* 0x000ee20000002400 */
[C---:B--2---:R-:W-:Y:S01]  /*f2b0*/  HMMA.16816.F32 R20, R200.reuse, R4, R20 ;  /* 0x00000004c814723c */ /* 0x044fe20000001814 */
[----:B-1----:R-:W1:Y:S02]  /*f2c0*/  LDSM.16.M88.4 R8, [R219+0xa800] ;  /* 0x00a80000db08783b */ /* 0x002e640000000200 */
[----:B------:R-:W-:Y:S06]  /*f2d0*/  FMNMX.FTZ R2, R193, R2, !PT ;  /* 0x00000002c1027209 */ /* 0x000fec0007810000 */
[----:B------:R-:W2:Y:S01]  /*f2e0*/  MUFU.TANH R198, R14 ;  /* 0x0000000e00c67308 */ /* 0x000ea20000002400 */
[C---:B------:R-:W-:Y:S01]  /*f2f0*/  HMMA.16816.F32 R24, R200.reuse, R6, R24 ;  /* 0x00000006c818723c */ /* 0x040fe20000001818 */
[----:B------:R-:W4:Y:S08]  /*f300*/  LDSM.16.M88.4 R4, [R219+0xb000] ;  /* 0x00b00000db04783b */ /* 0x000f300000000200 */
[----:B------:R-:W1:Y:S03]  /*f310*/  MUFU.TANH R204, R16 ;  /* 0x0000001000cc7308 */ /* 0x000e660000002400 */
[----:B---3--:R-:W-:Y:S02]  /*f320*/  FMNMX.FTZ R0, R196, R0, !PT ;  /* 0x00000000c4007209 */ /* 0x008fe40007810000 */
[----:B------:R-:W-:Y:S02]  /*f330*/  FMUL.FTZ R22, R22, c[0x0][0x320] ;  /* 0x0000c80016167a20 */ /* 0x000fe40000410000 */
[----:B------:R-:W-:Y:S01]  /*f340*/  FMNMX.FTZ R0, R197, R0, !PT ;  /* 0x00000000c5007209 */ /* 0x000fe20007810000 */
[----:B------:R-:W-:Y:S02]  /*f350*/  FMUL.FTZ R23, R23, c[0x0][0x320] ;  /* 0x0000c80017177a20 */ /* 0x000fe40000410000 */
[----:B------:R-:W3:Y:S01]  /*f360*/  MUFU.TANH R199, R15 ;  /* 0x0000000f00c77308 */ /* 0x000ee20000002400 */
[----:B------:R-:W-:Y:S02]  /*f370*/  FMUL.FTZ R20, R20, c[0x0][0x320] ;  /* 0x0000c80014147a20 */ /* 0x000fe40000410000 */
[----:B------:R-:W-:Y:S01]  /*f380*/  FMUL.FTZ R21, R21, c[0x0][0x320] ;  /* 0x0000c80015157a20 */ /* 0x000fe20000410000 */
[----:B--2---:R-:W-:Y:S01]  /*f390*/  FMNMX.FTZ R2, R198, R2, !PT ;  /* 0x00000002c6027209 */ /* 0x004fe20007810000 */
[----:B------:R-:W-:Y:S02]  /*f3a0*/  FMUL.FTZ R26, R26, c[0x0][0x320] ;  /* 0x0000c8001a1a7a20 */ /* 0x000fe40000410000 */
[----:B------:R-:W-:Y:S02]  /*f3b0*/  FMUL.FTZ R27, R27, c[0x0][0x320] ;  /* 0x0000c8001b1b7a20 */ /* 0x000fe40000410000 */
[----:B------:R-:W-:Y:S01]  /*f3c0*/  FMUL.FTZ R24, R24, c[0x0][0x320] ;  /* 0x0000c80018187a20 */ /* 0x000fe20000410000 */
[----:B------:R-:W-:Y:S01]  /*f3d0*/  MUFU.TANH R214, R22 ;  /* 0x0000001600d67308 */ /* 0x000fe20000002400 */
[----:B------:R-:W-:Y:S01]  /*f3e0*/  FMUL.FTZ R25, R25, c[0x0][0x320] ;  /* 0x0000c80019197a20 */ /* 0x000fe20000410000 */
[----:B-1----:R-:W-:Y:S01]  /*f3f0*/  FMNMX.FTZ R0, R204, R0, !PT ;  /* 0x00000000cc007209 */ /* 0x002fe20007810000 */
[C---:B------:R-:W-:Y:S07]  /*f400*/  HMMA.16816.F32 R28, R200.reuse, R8, R28 ;  /* 0x00000008c81c723c */ /* 0x040fee000000181c */
[----:B------:R-:W-:Y:S01]  /*f410*/  MUFU.TANH R215, R23 ;  /* 0x0000001700d77308 */ /* 0x000fe20000002400 */
[C---:B------:R-:W-:Y:S01]  /*f420*/  HMMA.16816.F32 R32, R200.reuse, R10, R32 ;  /* 0x0000000ac820723c */ /* 0x040fe20000001820 */
[----:B------:R-:W1:Y:S01]  /*f430*/  LDSM.16.M88.4 R8, [R219+0xb800] ;  /* 0x00b80000db08783b */ /* 0x000e620000000200 */
[----:B------:R-:W-:Y:S04]  /*f440*/  DEPBAR.LE SB0, 0x0 ;  /* 0x000080000000791a */ /* 0x000fe80000000000 */
[----:B---3--:R-:W-:Y:S02]  /*f450*/  FMNMX.FTZ R2, R199, R2, !PT ;  /* 0x00000002c7027209 */ /* 0x008fe40007810000 */
[C---:B----4-:R-:W-:Y:S01]  /*f460*/  HMMA.16816.F32 R36, R200.reuse, R4, R36 ;  /* 0x00000004c824723c */ /* 0x050fe20000001824 */
[----:B------:R-:W2:Y:S01]  /*f470*/  LDL R5, [R1+0x30] ;  /* 0x0000300001057983 */ /* 0x000ea20000100800 */
[----:B------:R-:W3:Y:S03]  /*f480*/  MUFU.TANH R205, R17 ;  /* 0x0000001100cd7308 */ /* 0x000ee60000002400 */
[----:B------:R-:W-:Y:S03]  /*f490*/  BAR.SYNC.DEFER_BLOCKING 0x0 ;  /* 0x0000000000007b1d */ /* 0x000fe60000010000 */
[C---:B------:R-:W-:Y:S04]  /*f4a0*/  HMMA.16816.F32 R40, R200.reuse, R6, R40 ;  /* 0x00000006c828723c */ /* 0x040fe80000001828 */
[----:B------:R-:W-:Y:S02]  /*f4b0*/  FMUL.FTZ R28, R28, c[0x0][0x320] ;  /* 0x0000c8001c1c7a20 */ /* 0x000fe40000410000 */
[----:B------:R-:W-:Y:S02]  /*f4c0*/  FMUL.FTZ R29, R29, c[0x0][0x320] ;  /* 0x0000c8001d1d7a20 */ /* 0x000fe40000410000 */
[----:B------:R-:W-:Y:S04]  /*f4d0*/  FMUL.FTZ R30, R30, c[0x0][0x320] ;  /* 0x0000c8001e1e7a20 */ /* 0x000fe80000410000 */
[----:B------:R-:W-:Y:S02]  /*f4e0*/  FMUL.FTZ R31, R31, c[0x0][0x320] ;  /* 0x0000c8001f1f7a20 */ /* 0x000fe40000410000 */
[----:B------:R-:W-:Y:S02]  /*f4f0*/  FMUL.FTZ R32, R32, c[0x0][0x320] ;  /* 0x0000c80020207a20 */ /* 0x000fe40000410000 */
[----:B------:R-:W-:Y:S02]  /*f500*/  FMUL.FTZ R38, R38, c[0x0][0x320] ;  /* 0x0000c80026267a20 */ /* 0x000fe40000410000 */
[----:B------:R-:W-:Y:S01]  /*f510*/  FMUL.FTZ R39, R39, c[0x0][0x320] ;  /* 0x0000c80027277a20 */ /* 0x000fe20000410000 */
[----:B---3--:R-:W-:Y:S01]  /*f520*/  FMNMX.FTZ R0, R205, R0, !PT ;  /* 0x00000000cd007209 */ /* 0x008fe20007810000 */
[----:B------:R-:W-:Y:S01]  /*f530*/  FMUL.FTZ R34, R34, c[0x0][0x320] ;  /* 0x0000c80022227a20 */ /* 0x000fe20000410000 */
[----:B------:R-:W3:Y:S01]  /*f540*/  LDL R6, [R1+0x18] ;  /* 0x0000180001067983 */ /* 0x000ee20000100800 */
[----:B------:R-:W4:Y:S01]  /*f550*/  MUFU.TANH R138, R28 ;  /* 0x0000001c008a7308 */ /* 0x000f220000002400 */
[----:B------:R-:W-:Y:S01]  /*f560*/  FMUL.FTZ R36, R36, c[0x0][0x320] ;  /* 0x0000c80024247a20 */ /* 0x000fe20000410000 */
[C---:B-1----:R-:W-:Y:S03]  /*f570*/  HMMA.16816.F32 R44, R200.reuse, R8, R44 ;  /* 0x00000008c82c723c */ /* 0x042fe6000000182c */
[----:B------:R-:W-:Y:S02]  /*f580*/  FMUL.FTZ R37, R37, c[0x0][0x320] ;  /* 0x0000c80025257a20 */ /* 0x000fe40000410000 */
[----:B------:R-:W-:Y:S03]  /*f590*/  FMUL.FTZ R40, R40, c[0x0][0x320] ;  /* 0x0000c80028287a20 */ /* 0x000fe60000410000 */
[----:B------:R-:W-:Y:S01]  /*f5a0*/  MUFU.TANH R132, R29 ;  /* 0x0000001d00847308 */ /* 0x000fe20000002400 */
[----:B------:R-:W-:Y:S01]  /*f5b0*/  HMMA.16816.F32 R48, R200, R10, R48 ;  /* 0x0000000ac830723c */ /* 0x000fe20000001830 */
[----:B------:R-:W2:Y:S02]  /*f5c0*/  LDL.64 R10, [R1+0x20] ;  /* 0x00002000010a7983 */ /* 0x000ea40000100a00 */
[----:B------:R-:W-:Y:S02]  /*f5d0*/  FMUL.FTZ R33, R33, c[0x0][0x320] ;  /* 0x0000c80021217a20 */ /* 0x000fe40000410000 */
[----:B------:R-:W-:Y:S02]  /*f5e0*/  FMUL.FTZ R35, R35, c[0x0][0x320] ;  /* 0x0000c80023237a20 */ /* 0x000fe40000410000 */
[----:B------:R-:W-:Y:S02]  /*f5f0*/  FMUL.FTZ R42, R42, c[0x0][0x320] ;  /* 0x0000c8002a2a7a20 */ /* 0x000fe40000410000 */
[----:B------:R-:W1:Y:S03]  /*f600*/  MUFU.TANH R206, R18 ;  /* 0x0000001200ce7308 */ /* 0x000e660000002400 */
[----:B------:R-:W-:Y:S01]  /*f610*/  FMUL.FTZ R41, R41, c[0x0][0x320] ;  /* 0x0000c80029297a20 */ /* 0x000fe20000410000 */
[----:B----4-:R-:W-:Y:S01]  /*f620*/  MOV R202, R138 ;  /* 0x0000008a00ca7202 */ /* 0x010fe20000000f00 */
[----:B------:R-:W-:Y:S02]  /*f630*/  FMUL.FTZ R43, R43, c[0x0][0x320] ;  /* 0x0000c8002b2b7a20 */ /* 0x000fe40000410000 */
[----:B------:R-:W-:Y:S02]  /*f640*/  FMUL.FTZ R44, R44, c[0x0][0x320] ;  /* 0x0000c8002c2c7a20 */ /* 0x000fe40000410000 */
[----:B------:R-:W-:Y:S01]  /*f650*/  FMUL.FTZ R45, R45, c[0x0][0x320] ;  /* 0x0000c8002d2d7a20 */ /* 0x000fe20000410000 */
[----:B------:R-:W4:Y:S01]  /*f660*/  MUFU.TANH R208, R20 ;  /* 0x0000001400d07308 */ /* 0x000f220000002400 */
[----:B------:R-:W-:Y:S02]  /*f670*/  FMUL.FTZ R46, R46, c[0x0][0x320] ;  /* 0x0000c8002e2e7a20 */ /* 0x000fe40000410000 */
[----:B------:R-:W-:Y:S02]  /*f680*/  FMUL.FTZ R47, R47, c[0x0][0x320] ;  /* 0x0000c8002f2f7a20 */ /* 0x000fe40000410000 */
[----:B------:R-:W-:Y:S02]  /*f690*/  FMUL.FTZ R50, R50, c[0x0][0x320] ;  /* 0x0000c80032327a20 */ /* 0x000fe40000410000 */
[----:B------:R-:W-:Y:S02]  /*f6a0*/  FMUL.FTZ R49, R49, c[0x0][0x320] ;  /* 0x0000c80031317a20 */ /* 0x000fe40000410000 */
[----:B------:R-:W-:Y:S01]  /*f6b0*/  FMUL.FTZ R48, R48, c[0x0][0x320] ;  /* 0x0000c80030307a20 */ /* 0x000fe20000410000 */
[----:B------:R-:W4:Y:S01]  /*f6c0*/  MUFU.TANH R209, R21 ;  /* 0x0000001500d17308 */ /* 0x000f220000002400 */
[----:B-1----:R-:W-:Y:S09]  /*f6d0*/  FMNMX.FTZ R2, R206, R2, !PT ;  /* 0x00000002ce027209 */ /* 0x002ff20007810000 */
[----:B------:R-:W1:Y:S01]  /*f6e0*/  MUFU.TANH R207, R19 ;  /* 0x0000001300cf7308 */ /* 0x000e620000002400 */
[----:B----4-:R-:W-:Y:S09]  /*f6f0*/  FMNMX.FTZ R0, R208, R0, !PT ;  /* 0x00000000d0007209 */ /* 0x010ff20007810000 */
[----:B------:R-:W4:Y:S01]  /*f700*/  MUFU.TANH R213, R24 ;  /* 0x0000001800d57308 */ /* 0x000f220000002400 */
[----:B------:R-:W-:Y:S09]  /*f710*/  FMNMX.FTZ R0, R209, R0, !PT ;  /* 0x00000000d1007209 */ /* 0x000ff20007810000 */
[----:B------:R-:W4:Y:S01]  /*f720*/  MUFU.TANH R136, R33 ;  /* 0x0000002100887308 */ /* 0x000f220000002400 */
[----:B-1----:R-:W-:Y:S04]  /*f730*/  FMNMX.FTZ R2, R207, R2, !PT ;  /* 0x00000002cf027209 */ /* 0x002fe80007810000 */
[----:B------:R-:W-:Y:S05]  /*f740*/  FMNMX.FTZ R2, R214, R2, !PT ;  /* 0x00000002d6027209 */ /* 0x000fea0007810000 */
[----:B------:R-:W1:Y:S01]  /*f750*/  MUFU.TANH R12, R26 ;  /* 0x0000001a000c7308 */ /* 0x000e620000002400 */
[----:B------:R-:W-:Y:S02]  /*f760*/  FMNMX.FTZ R2, R215, R2, !PT ;  /* 0x00000002d7027209 */ /* 0x000fe40007810000 */
[----:B----4-:R-:W-:Y:S07]  /*f770*/  FMNMX.FTZ R0, R213, R0, !PT ;  /* 0x00000000d5007209 */ /* 0x010fee0007810000 */
[----:B------:R-:W4:Y:S01]  /*f780*/  MUFU.TANH R212, R25 ;  /* 0x0000001900d47308 */ /* 0x000f220000002400 */
[----:B------:R-:W-:Y:S02]  /*f790*/  MOV R201, R136 ;  /* 0x0000008800c97202 */ /* 0x000fe40000000f00 */
[----:B------:R-:W-:Y:S07]  /*f7a0*/  MOV R33, R132 ;  /* 0x0000008400217202 */ /* 0x000fee0000000f00 */
[----:B------:R-:W4:Y:S01]  /*f7b0*/  MUFU.TANH R210, R27 ;  /* 0x0000001b00d27308 */ /* 0x000f220000002400 */
[----:B-1----:R-:W-:Y:S04]  /*f7c0*/  MOV R203, R12 ;  /* 0x0000000c00cb7202 */ /* 0x002fe80000000f00 */
[----:B------:R-:W-:Y:S05]  /*f7d0*/  FMNMX.FTZ R2, R203, R2, !PT ;  /* 0x00000002cb027209 */ /* 0x000fea0007810000 */
[----:B------:R-:W1:Y:S01]  /*f7e0*/  MUFU.TANH R137, R32 ;  /* 0x0000002000897308 */ /* 0x000e620000002400 */
[----:B----4-:R-:W-:Y:S04]  /*f7f0*/  FMNMX.FTZ R0, R212, R0, !PT ;  /* 0x00000000d4007209 */ /* 0x010fe80007810000 */
[----:B------:R-:W-:Y:S05]  /*f800*/  FMNMX.FTZ R0, R202, R0, !PT ;  /* 0x00000000ca007209 */ /* 0x000fea0007810000 */
[----:B------:R1:W-:Y:S01]  /*f810*/  MUFU.TANH R17, R35 ;  /* 0x0000002300117308 */ /* 0x0003e20000002400 */
[----:B------:R-:W-:Y:S02]  /*f820*/  FMNMX.FTZ R0, R33, R0, !PT ;  /* 0x0000000021007209 */ /* 0x000fe40007810000 */
[----:B------:R-:W-:Y:S07]  /*f830*/  FMNMX.FTZ R2, R210, R2, !PT ;  /* 0x00000002d2027209 */ /* 0x000fee0007810000 */
[----:B------:R-:W4:Y:S10]  /*f840*/  MUFU.TANH R18, R30 ;  /* 0x0000001e00127308 */ /* 0x000f340000002400 */
[----:B------:R-:W4:Y:S01]  /*f850*/  MUFU.TANH R211, R31 ;  /* 0x0000001f00d37308 */ /* 0x000f220000002400 */
[----:B-1----:R-:W-:Y:S04]  /*f860*/  MOV R35, R137 ;  /* 0x0000008900237202 */ /* 0x002fe80000000f00 */
[----:B------:R-:W-:Y:S05]  /*f870*/  FMNMX.FTZ R0, R35, R0, !PT ;  /* 0x0000000023007209 */ /* 0x000fea0007810000 */
[----:B------:R-:W1:Y:S01]  /*f880*/  MUFU.TANH R139, R34 ;  /* 0x00000022008b7308 */ /* 0x000e620000002400 */
[----:B------:R-:W-:Y:S02]  /*f890*/  FMNMX.FTZ R0, R201, R0, !PT ;  /* 0x00000000c9007209 */ /* 0x000fe40007810000 */
[----:B----4-:R-:W-:Y:S07]  /*f8a0*/  FMNMX.FTZ R2, R18, R2, !PT ;  /* 0x0000000212027209 */ /* 0x010fee0007810000 */
[----:B------:R-:W4:Y:S01]  /*f8b0*/  MUFU.TANH R16, R36 ;  /* 0x0000002400107308 */ /* 0x000f220000002400 */
[----:B------:R-:W-:Y:S09]  /*f8c0*/  FMNMX.FTZ R2, R211, R2, !PT ;  /* 0x00000002d3027209 */ /* 0x000ff20007810000 */
[----:B------:R-:W-:Y:S01]  /*f8d0*/  MUFU.TANH R24, R37 ;  /* 0x0000002500187308 */ /* 0x000fe20000002400 */
[----:B-1----:R-:W-:Y:S02]  /*f8e0*/  MOV R200, R139 ;  /* 0x0000008b00c87202 */ /* 0x002fe40000000f00 */
[----:B------:R-:W-:Y:S02]  /*f8f0*/  MOV R139, 0x6 ;  /* 0x00000006008b7802 */ /* 0x000fe40000000f00 */
[----:B------:R-:W-:Y:S05]  /*f900*/  FMNMX.FTZ R2, R200, R2, !PT ;  /* 0x00000002c8027209 */ /* 0x000fea0007810000 */
[----:B------:R-:W1:Y:S01]  /*f910*/  MUFU.TANH R3, R42 ;  /* 0x0000002a00037308 */ /* 0x000e620000002400 */
[----:B----4-:R-:W-:Y:S09]  /*f920*/  FMNMX.FTZ R0, R16, R0, !PT ;  /* 0x0000000010007209 */ /* 0x010ff20007810000 */
[----:B------:R1:W-:Y:S10]  /*f930*/  MUFU.TANH R136, R50 ;  /* 0x0000003200887308 */ /* 0x0003f40000002400 */
[----:B------:R-:W4:Y:S10]  /*f940*/  MUFU.TANH R25, R40 ;  /* 0x0000002800197308 */ /* 0x000f340000002400 */
[----:B------:R-:W4:Y:S01]  /*f950*/  MUFU.TANH R27, R38 ;  /* 0x00000026001b7308 */ /* 0x000f220000002400 */
[----:B-1----:R-:W-:Y:S02]  /*f960*/  MOV R50, R3 ;  /* 0x0000000300327202 */ /* 0x002fe40000000f00 */
[----:B------:R-:W-:Y:S02]  /*f970*/  FMNMX.FTZ R3, R17, R2, !PT ;  /* 0x0000000211037209 */ /* 0x000fe40007810000 */
[----:B------:R-:W-:Y:S01]  /*f980*/  FMNMX.FTZ R2, R24, R0, !PT ;  /* 0x0000000018027209 */ /* 0x000fe20007810000 */
[----:B------:R-:W-:Y:S04]  /*f990*/  FMUL.FTZ R0, R51, c[0x0][0x320] ;  /* 0x0000c80033007a20 */ /* 0x000fe80000410000 */
[----:B------:R-:W1:Y:S01]  /*f9a0*/  MUFU.TANH R133, R44 ;  /* 0x0000002c00857308 */ /* 0x000e620000002400 */
[----:B------:R-:W-:Y:S02]  /*f9b0*/  MOV R51, R16 ;  /* 0x0000001000337202 */ /* 0x000fe40000000f00 */
[----:B----4-:R-:W-:Y:S07]  /*f9c0*/  FMNMX.FTZ R2, R25, R2, !PT ;  /* 0x0000000219027209 */ /* 0x010fee0007810000 */
[----:B------:R1:W-:Y:S01]  /*f9d0*/  MUFU.TANH R9, R49 ;  /* 0x0000003100097308 */ /* 0x0003e20000002400 */
[----:B------:R-:W-:Y:S09]  /*f9e0*/  FMNMX.FTZ R3, R27, R3, !PT ;  /* 0x000000031b037209 */ /* 0x000ff20007810000 */
[----:B------:R-:W4:Y:S10]  /*f9f0*/  MUFU.TANH R19, R41 ;  /* 0x0000002900137308 */ /* 0x000f340000002400 */
[----:B------:R4:W-:Y:S01]  /*fa00*/  MUFU.TANH R137, R0 ;  /* 0x0000000000897308 */ /* 0x0009e20000002400 */
[----:B-1----:R-:W-:Y:S09]  /*fa10*/  MOV R49, R133 ;  /* 0x0000008500317202 */ /* 0x002ff20000000f00 */
[----:B------:R-:W1:Y:S10]  /*fa20*/  MUFU.TANH R26, R39 ;  /* 0x00000027001a7308 */ /* 0x000e740000002400 */
[----:B------:R-:W3:Y:S01]  /*fa30*/  MUFU.TANH R40, R45 ;  /* 0x0000002d00287308 */ /* 0x000ee20000002400 */
[----:B----4-:R-:W-:Y:S04]  /*fa40*/  FMNMX.FTZ R0, R19, R2, !PT ;  /* 0x0000000213007209 */ /* 0x010fe80007810000 */
[----:B------:R-:W-:Y:S05]  /*fa50*/  FMNMX.FTZ R0, R49, R0, !PT ;  /* 0x0000000031007209 */ /* 0x000fea0007810000 */
[----:B------:R-:W4:Y:S01]  /*fa60*/  MUFU.TANH R41, R43 ;  /* 0x0000002b00297308 */ /* 0x000f220000002400 */
[----:B-1----:R-:W-:Y:S04]  /*fa70*/  FMNMX.FTZ R3, R26, R3, !PT ;  /* 0x000000031a037209 */ /* 0x002fe80007810000 */
[----:B------:R-:W-:Y:S05]  /*fa80*/  FMNMX.FTZ R2, R50, R3, !PT ;  /* 0x0000000332027209 */ /* 0x000fea0007810000 */
[----:B------:R-:W1:Y:S01]  /*fa90*/  MUFU.TANH R20, R48 ;  /* 0x0000003000147308 */ /* 0x000e620000002400 */
[----:B---3--:R-:W-:Y:S02]  /*faa0*/  FMNMX.FTZ R0, R40, R0, !PT ;  /* 0x0000000028007209 */ /* 0x008fe40007810000 */
[C---:B------:R-:W-:Y:S07]  /*fab0*/  ISETP.GT.AND P0, PT, R252.reuse, R6, PT ;  /* 0x00000006fc00720c */ /* 0x040fee0003f04270 */
[----:B------:R-:W3:Y:S01]  /*fac0*/  MUFU.TANH R32, R46 ;  /* 0x0000002e00207308 */ /* 0x000ee20000002400 */
[----:B------:R-:W-:Y:S02]  /*fad0*/  IADD3 R252, R252, -0x1, RZ ;  /* 0xfffffffffcfc7810 */ /* 0x000fe40007ffe0ff */
[----:B----4-:R-:W-:Y:S07]  /*fae0*/  FMNMX.FTZ R2, R41, R2, !PT ;  /* 0x0000000229027209 */ /* 0x010fee0007810000 */
[----:B------:R-:W4:Y:S01]  /*faf0*/  MUFU.TANH R34, R47 ;  /* 0x0000002f00227308 */ /* 0x000f220000002400 */
[----:B------:R-:W-:Y:S01]  /*fb00*/  @P0 IMAD.WIDE.U32 R6, R252, c[0x0][0x1e0], RZ ;  /* 0x00007800fc060a25 */ /* 0x000fe200078e00ff */
[----:B-1----:R-:W-:Y:S04]  /*fb10*/  FMNMX.FTZ R133, R20, R0, !PT ;  /* 0x0000000014857209 */ /* 0x002fe80007810000 */
[----:B------:R-:W-:Y:S05]  /*fb20*/  FMNMX.FTZ R133, R9, R133, !PT ;  /* 0x0000008509857209 */ /* 0x000fea0007810000 */
[----:B------:R-:W1:Y:S01]  /*fb30*/  SHFL.BFLY PT, R3, R133, 0x2, 0x1f ;  /* 0x0c401f0085037f89 */ /* 0x000e6200000e0000 */
[----:B---3--:R-:W-:Y:S04]  /*fb40*/  FMNMX.FTZ R2, R32, R2, !PT ;  /* 0x0000000220027209 */ /* 0x008fe80007810000 */
[----:B----4-:R-:W-:Y:S04]  /*fb50*/  FMNMX.FTZ R0, R34, R2, !PT ;  /* 0x0000000222007209 */ /* 0x010fe80007810000 */
[----:B------:R-:W-:Y:S04]  /*fb60*/  FMNMX.FTZ R0, R136, R0, !PT ;  /* 0x0000000088007209 */ /* 0x000fe80007810000 */
[----:B------:R-:W-:Y:S05]  /*fb70*/  FMNMX.FTZ R0, R137, R0, !PT ;  /* 0x0000000089007209 */ /* 0x000fea0007810000 */
[----:B------:R-:W3:Y:S01]  /*fb80*/  SHFL.BFLY PT, R2, R0, 0x2, 0x1f ;  /* 0x0c401f0000027f89 */ /* 0x000ee200000e0000 */
[----:B-1----:R-:W-:Y:S07]  /*fb90*/  FMNMX.FTZ R133, R133, R3, !PT ;  /* 0x0000000385857209 */ /* 0x002fee0007810000 */
[----:B------:R-:W1:Y:S01]  /*fba0*/  SHFL.BFLY PT, R4, R133, 0x1, 0x1f ;  /* 0x0c201f0085047f89 */ /* 0x000e6200000e0000 */
[----:B---3--:R-:W-:Y:S07]  /*fbb0*/  FMNMX.FTZ R0, R0, R2, !PT ;  /* 0x0000000200007209 */ /* 0x008fee0007810000 */
[----:B------:R-:W3:Y:S01]  /*fbc0*/  SHFL.BFLY PT, R3, R0, 0x1, 0x1f ;  /* 0x0c201f0000037f89 */ /* 0x000ee200000e0000 */
[----:B-1----:R-:W-:Y:S02]  /*fbd0*/  FMNMX.FTZ R133, R133, R4, !PT ;  /* 0x0000000485857209 */ /* 0x002fe40007810000 */
[----:B------:R-:W-:Y:S03]  /*fbe0*/  @P0 SHF.R.S32.HI R4, RZ, 0x1f, R252 ;  /* 0x0000001fff040819 */ /* 0x000fe600000114fc */
[C---:B------:R-:W-:Y:S02]  /*fbf0*/  FMUL.FTZ R138, R133.reuse, c[0x0][0x2d0] ;  /* 0x0000b400858a7a20 */ /* 0x040fe40000410000 */
[----:B------:R-:W-:Y:S02]  /*fc00*/  @P0 IMAD R4, R4, c[0x0][0x1e0], RZ ;  /* 0x0000780004040a24 */ /* 0x000fe400078e02ff */
[----:B------:R-:W-:Y:S01]  /*fc10*/  FFMA.FTZ R8, R190, c[0x0][0x2d0], -R138 ;  /* 0x0000b400be087a23 */ /* 0x000fe2000001088a */
[----:B------:R-:W-:Y:S01]  /*fc20*/  MOV R190, R9 ;  /* 0x0000000900be7202 */ /* 0x000fe20000000f00 */
[----:B------:R-:W-:Y:S02]  /*fc30*/  FADD.FTZ R2, -R133, R134 ;  /* 0x0000008685027221 */ /* 0x000fe40000010100 */
[----:B------:R1:W-:Y:S01]  /*fc40*/  MUFU.EX2 R15, R8 ;  /* 0x00000008000f7308 */ /* 0x0003e20000000800 */
[----:B---3--:R-:W-:Y:S01]  /*fc50*/  FMNMX.FTZ R132, R0, R3, !PT ;  /* 0x0000000300847209 */ /* 0x008fe20007810000 */
[----:B------:R-:W-:Y:S01]  /*fc60*/  @P0 IMAD R3, R252, c[0x0][0x1e4], R4 ;  /* 0x00007900fc030a24 */ /* 0x000fe200078e0204 */
[----:B--2---:R-:W-:Y:S01]  /*fc70*/  @P0 MOV R4, R10 ;  /* 0x0000000a00040202 */ /* 0x004fe20000000f00 */
[----:B------:R-:W-:Y:S02]  /*fc80*/  FMUL.FTZ R0, R2, c[0x0][0x2d0] ;  /* 0x0000b40002007a20 */ /* 0x000fe40000410000 */
[----:B------:R-:W-:Y:S01]  /*fc90*/  FMUL.FTZ R134, R132, c[0x0][0x2d0] ;  /* 0x0000b40084867a20 */ /* 0x000fe20000410000 */
[----:B------:R-:W-:Y:S01]  /*fca0*/  @P0 IADD3 R3, R7, R3, RZ ;  /* 0x0000000307030210 */ /* 0x000fe20007ffe0ff */
[----:B------:R-:W-:Y:S01]  /*fcb0*/  @P0 IMAD.WIDE.U32 R4, R6, 0x60, R4 ;  /* 0x0000006006040825 */ /* 0x000fe200078e0004 */
[----:B------:R-:W-:Y:S01]  /*fcc0*/  @P0 MOV R7, c[0x0][0x1e0] ;  /* 0x0000780000070a02 */ /* 0x000fe20000000f00 */
[----:B------:R2:W3:Y:S02]  /*fcd0*/  MUFU.EX2 R2, R0 ;  /* 0x0000000000027308 */ /* 0x0004e40000000800 */
[----:B------:R-:W-:Y:S01]  /*fce0*/  @P0 IMAD R3, R3, 0x60, RZ ;  /* 0x0000006003030824 */ /* 0x000fe200078e02ff */
[----:B------:R-:W-:Y:S01]  /*fcf0*/  @P0 SHF.L.U32 R6, R4, 0x1, RZ ;  /* 0x0000000104060819 */ /* 0x000fe200000006ff */
[----:B------:R-:W-:Y:S01]  /*fd00*/  FFMA.FTZ R136, R136, c[0x0][0x2d0], -R134 ;  /* 0x0000b40088887a23 */ /* 0x000fe20000010886 */
[----:B------:R-:W-:Y:S02]  /*fd10*/  @P0 SHF.L.U64.HI R14, R7, R139, c[0x0][0x1e4] ;  /* 0x00007900070e0619 */ /* 0x000fe4000001028b */
[----:B------:R-:W-:Y:S01]  /*fd20*/  @P0 IADD3 R3, R5, R3, RZ ;  /* 0x0000000305030210 */ /* 0x000fe20007ffe0ff */
[--C-:B------:R-:W-:Y:S01]  /*fd30*/  FFMA.FTZ R5, R189, c[0x0][0x2d0], -R138.reuse ;  /* 0x0000b400bd057a23 */ /* 0x100fe2000001088a */
[----:B------:R-:W-:Y:S01]  /*fd40*/  @P0 IADD3 R10, P2, R6, 0x80, RZ ;  /* 0x00000080060a0810 */ /* 0x000fe20007f5e0ff */
[--C-:B-1----:R-:W-:Y:S01]  /*fd50*/  FFMA.FTZ R8, R188, c[0x0][0x2d0], -R138.reuse ;  /* 0x0000b400bc087a23 */ /* 0x102fe2000001088a */
[----:B------:R-:W-:Y:S01]  /*fd60*/  @P0 SHF.L.U64.HI R3, R4, 0x1, R3 ;  /* 0x0000000104030819 */ /* 0x000fe20000010203 */
[----:B------:R-:W1:Y:S01]  /*fd70*/  MUFU.EX2 R21, R5 ;  /* 0x0000000500157308 */ /* 0x000e620000000800 */
[----:B------:R-:W-:Y:S02]  /*fd80*/  @P0 IADD3 R10, P1, R10, c[0x0][0x1c8], RZ ;  /* 0x000072000a0a0a10 */ /* 0x000fe40007f3e0ff */
[----:B------:R-:W-:Y:S02]  /*fd90*/  @P0 SHF.L.U32 R7, R7, 0x6, RZ ;  /* 0x0000000607070819 */ /* 0x000fe400000006ff */
[----:B------:R-:W-:Y:S02]  /*fda0*/  @P0 IADD3.X R11, RZ, c[0x0][0x1cc], R3, P1, P2 ;  /* 0x00007300ff0b0a10 */ /* 0x000fe40000fe4403 */
[C---:B------:R-:W-:Y:S02]  /*fdb0*/  @P0 IADD3 R4, P1, R6.reuse, c[0x0][0x1c8], RZ ;  /* 0x0000720006040a10 */ /* 0x040fe40007f3e0ff */
[----:B------:R-:W-:Y:S01]  /*fdc0*/  @P0 IADD3 R12, P2, R6, 0x100, RZ ;  /* 0x00000100060c0810 */ /* 0x000fe20007f5e0ff */
[----:B------:R-:W-:Y:S01]  /*fdd0*/  MUFU.EX2 R43, R8 ;  /* 0x00000008002b7308 */ /* 0x000fe20000000800 */
[----:B------:R-:W-:Y:S01]  /*fde0*/  MOV R189, R32 ;  /* 0x0000002000bd7202 */ /* 0x000fe20000000f00 */
[----:B--2---:R-:W-:Y:S01]  /*fdf0*/  FADD.FTZ R0, -R132, R135 ;  /* 0x0000008784007221 */ /* 0x004fe20000010100 */
[----:B------:R-:W-:Y:S01]  /*fe00*/  MOV R135, R18 ;  /* 0x0000001200877202 */ /* 0x000fe20000000f00 */
[----:B---3--:R-:W-:Y:S01]  /*fe10*/  FMUL.FTZ R16, R2, R152 ;  /* 0x0000009802107220 */ /* 0x008fe20000410000 */
[----:B------:R-:W-:Y:S01]  /*fe20*/  MOV R152, R17 ;  /* 0x0000001100987202 */ /* 0x000fe20000000f00 */
[----:B------:R-:W-:Y:S02]  /*fe30*/  FMUL.FTZ R0, R0, c[0x0][0x2d0] ;  /* 0x0000b40000007a20 */ /* 0x000fe40000410000 */
[C---:B------:R-:W-:Y:S02]  /*fe40*/  FMUL.FTZ R17, R2.reuse, R153 ;  /* 0x0000009902117220 */ /* 0x040fe40000410000 */
[C---:B------:R-:W-:Y:S01]  /*fe50*/  FMUL.FTZ R32, R2.reuse, R168 ;  /* 0x000000a802207220 */ /* 0x040fe20000410000 */
[----:B------:R-:W-:Y:S01]  /*fe60*/  MOV R168, R33 ;  /* 0x0000002100a87202 */ /* 0x000fe20000000f00 */
[----:B------:R-:W2:Y:S01]  /*fe70*/  MUFU.EX2 R0, R0 ;  /* 0x0000000000007308 */ /* 0x000ea20000000800 */
[C---:B------:R-:W-:Y:S01]  /*fe80*/  FMUL.FTZ R33, R2.reuse, R169 ;  /* 0x000000a902217220 */ /* 0x040fe20000410000 */
[----:B-1----:R-:W-:Y:S01]  /*fe90*/  MOV R188, R21 ;  /* 0x0000001500bc7202 */ /* 0x002fe20000000f00 */
[----:B------:R-:W-:Y:S01]  /*fea0*/  FFMA.FTZ R5, R191, c[0x0][0x2d0], -R138 ;  /* 0x0000b400bf057a23 */ /* 0x000fe2000001088a */
[----:B------:R-:W-:Y:S01]  /*feb0*/  MOV R191, R19 ;  /* 0x0000001300bf7202 */ /* 0x000fe20000000f00 */
[C---:B------:R-:W-:Y:S02]  /*fec0*/  FMUL.FTZ R52, R2.reuse, R52 ;  /* 0x0000003402347220 */ /* 0x040fe40000410000 */
[C---:B------:R-:W-:Y:S02]  /*fed0*/  FMUL.FTZ R53, R2.reuse, R53 ;  /* 0x0000003502357220 */ /* 0x040fe40000410000 */
[C---:B------:R-:W-:Y:S01]  /*fee0*/  FMUL.FTZ R56, R2.reuse, R56 ;  /* 0x0000003802387220 */ /* 0x040fe20000410000 */
[----:B------:R1:W3:Y:S01]  /*fef0*/  MUFU.EX2 R36, R5 ;  /* 0x0000000500247308 */ /* 0x0002e20000000800 */
[C---:B------:R-:W-:Y:S02]  /*ff00*/  FMUL.FTZ R57, R2.reuse, R57 ;  /* 0x0000003902397220 */ /* 0x040fe40000410000 */
[C---:B------:R-:W-:Y:S02]  /*ff10*/  FMUL.FTZ R60, R2.reuse, R60 ;  /* 0x0000003c023c7220 */ /* 0x040fe40000410000 */
[C---:B------:R-:W-:Y:S02]  /*ff20*/  FMUL.FTZ R61, R2.reuse, R61 ;  /* 0x0000003d023d7220 */ /* 0x040fe40000410000 */
        /* <DEDUP_REMOVED lines=9> */
[----:B-1----:R-:W-:Y:S01]  /*ffc0*/  @P0 IADD3.X R5, R3, c[0x0][0x1cc], RZ, P1, !PT ;  /* 0x0000730003050a10 */ /* 0x002fe20000ffe4ff */
[----:B------:R-:W-:Y:S01]  /*ffd0*/  FMUL.FTZ R59, R0, R59 ;  /* 0x0000003b003b7220 */ /* 0x000fe20000410000 */
[----:B------:R-:W-:Y:S01]  /*ffe0*/  @P0 IADD3 R12, P1, R12, c[0x0][0x1c8], RZ ;  /* 0x000072000c0c0a10 */ /* 0x000fe20007f3e0ff */
[C---:B------:R-:W-:Y:S02]  /*fff0*/  FMUL.FTZ R62, R0.reuse, R62 ;  /* 0x0000003e003e7220 */ /* 0x040fe40000410000 */
[----:B------:R1:W-:Y:S01]  /*10000*/  @P0 LDGSTS.E.BYPASS.LTC128B.128 [R251+0xc100], [R4.64], !P5 ;  /* 0x0c10000004fb0fae */ /* 0x0003e2000e901d46 */
[--C-:B------:R-:W-:Y:S01]  /*10010*/  @P0 IADD3.X R13, RZ, c[0x0][0x1cc], R3.reuse, P1, P2 ;  /* 0x00007300ff0d0a10 */ /* 0x100fe20000fe4403 */
[----:B------:R-:W-:Y:S01]  /*10020*/  FMUL.FTZ R63, R0, R63 ;  /* 0x0000003f003f7220 */ /* 0x000fe20000410000 */
[----:B------:R-:W-:Y:S01]  /*10030*/  @P0 IADD3 R6, P2, R6, 0x180, RZ ;  /* 0x0000018006060810 */ /* 0x000fe20007f5e0ff */
[C---:B------:R-:W-:Y:S02]  /*10040*/  FMUL.FTZ R66, R0.reuse, R66 ;  /* 0x0000004200427220 */ /* 0x040fe40000410000 */
[----:B------:R-:W-:Y:S01]  /*10050*/  FMUL.FTZ R67, R0, R67 ;  /* 0x0000004300437220 */ /* 0x000fe20000410000 */
[----:B------:R-:W-:Y:S01]  /*10060*/  @P0 IADD3 R8, P1, R6, c[0x0][0x1c8], RZ ;  /* 0x0000720006080a10 */ /* 0x000fe20007f3e0ff */
[----:B------:R2:W-:Y:S01]  /*10070*/  @P0 LDGSTS.E.BYPASS.LTC128B.128 [R251+0xf100], [R10.64], !P4 ;  /* 0x0f1000000afb0fae */ /* 0x0005e2000e101d46 */
[--C-:B------:R-:W-:Y:S01]  /*10080*/  FFMA.FTZ R6, R194, c[0x0][0x2d0], -R134.reuse ;  /* 0x0000b400c2067a23 */ /* 0x100fe20000010886 */
[----:B------:R-:W-:Y:S01]  /*10090*/  MOV R194, R20 ;  /* 0x0000001400c27202 */ /* 0x000fe20000000f00 */
[C---:B------:R-:W-:Y:S01]  /*100a0*/  FMUL.FTZ R70, R0.reuse, R70 ;  /* 0x0000004600467220 */ /* 0x040fe20000410000 */
[----:B------:R-:W-:Y:S01]  /*100b0*/  @P0 IADD3.X R9, RZ, c[0x0][0x1cc], R3, P1, P2 ;  /* 0x00007300ff090a10 */ /* 0x000fe20000fe4403 */
[----:B------:R4:W-:Y:S01]  /*100c0*/  MUFU.EX2 R139, R6 ;  /* 0x00000006008b7308 */ /* 0x0009e20000000800 */
[--C-:B------:R-:W-:Y:S01]  /*100d0*/  FFMA.FTZ R3, R195, c[0x0][0x2d0], -R134.reuse ;  /* 0x0000b400c3037a23 */ /* 0x100fe20000010886 */
[----:B------:R-:W-:Y:S01]  /*100e0*/  MOV R195, R15 ;  /* 0x0000000f00c37202 */ /* 0x000fe20000000f00 */
[----:B------:R3:W-:Y:S01]  /*100f0*/  @P0 LDGSTS.E.BYPASS.LTC128B.128 [R251+0x12100], [R12.64], !P3 ;  /* 0x121000000cfb0fae */ /* 0x0007e2000d901d46 */
[----:B------:R-:W-:Y:S02]  /*10100*/  FMUL.FTZ R71, R0, R71 ;  /* 0x0000004700477220 */ /* 0x000fe40000410000 */
[C---:B------:R-:W-:Y:S02]  /*10110*/  FMUL.FTZ R72, R2.reuse, R72 ;  /* 0x0000004802487220 */ /* 0x040fe40000410000 */
[----:B------:R-:W-:Y:S02]  /*10120*/  FMUL.FTZ R73, R2, R73 ;  /* 0x0000004902497220 */ /* 0x000fe40000410000 */
[----:B------:R3:W3:Y:S01]  /*10130*/  MUFU.EX2 R37, R3 ;  /* 0x0000000300257308 */ /* 0x0006e20000000800 */
[----:B------:R3:W-:Y:S01]  /*10140*/  @P0 LDGSTS.E.BYPASS.LTC128B.128 [R251+0x15100], [R8.64], !P6 ;  /* 0x1510000008fb0fae */ /* 0x0007e2000f101d46 */
[----:B------:R-:W-:Y:S01]  /*10150*/  FMUL.FTZ R74, R0, R74 ;  /* 0x0000004a004a7220 */ /* 0x000fe20000410000 */
[----:B-1----:R-:W-:Y:S01]  /*10160*/  @P0 IADD3 R4, P2, R4, R7, RZ ;  /* 0x0000000704040210 */ /* 0x002fe20007f5e0ff */
[----:B------:R-:W-:Y:S02]  /*10170*/  FMUL.FTZ R75, R0, R75 ;  /* 0x0000004b004b7220 */ /* 0x000fe40000410000 */
[C---:B------:R-:W-:Y:S01]  /*10180*/  FMUL.FTZ R76, R2.reuse, R76 ;  /* 0x0000004c024c7220 */ /* 0x040fe20000410000 */
[----:B------:R-:W-:Y:S01]  /*10190*/  @P0 IADD3.X R5, R5, R14, RZ, P2, !PT ;  /* 0x0000000e05050210 */ /* 0x000fe200017fe4ff */
[----:B------:R-:W-:Y:S02]  /*101a0*/  FMUL.FTZ R77, R2, R77 ;  /* 0x0000004d024d7220 */ /* 0x000fe40000410000 */
[C---:B------:R-:W-:Y:S02]  /*101b0*/  FMUL.FTZ R78, R0.reuse, R78 ;  /* 0x0000004e004e7220 */ /* 0x040fe40000410000 */
[----:B------:R1:W-:Y:S01]  /*101c0*/  @P0 LDGSTS.E.BYPASS.LTC128B.128 [R251+0xd100], [R4.64], !P5 ;  /* 0x0d10000004fb0fae */ /* 0x0003e2000e901d46 */
[----:B----4-:R-:W-:Y:S01]  /*101d0*/  @P0 IADD3 R6, P1, R7, R4, RZ ;  /* 0x0000000407060210 */ /* 0x010fe20007f3e0ff */
[C---:B--2---:R-:W-:Y:S02]  /*101e0*/  FMUL.FTZ R10, R0.reuse, R146 ;  /* 0x00000092000a7220 */ /* 0x044fe40000410000 */
[----:B------:R-:W-:Y:S01]  /*101f0*/  FMUL.FTZ R11, R0, R147 ;  /* 0x00000093000b7220 */ /* 0x000fe20000410000 */
[----:B------:R-:W-:Y:S01]  /*10200*/  @P0 IADD3.X R7, R14, R5, RZ, P1, !PT ;  /* 0x000000050e070210 */ /* 0x000fe20000ffe4ff */
[----:B------:R-:W-:Y:S02]  /*10210*/  FMUL.FTZ R79, R0, R79 ;  /* 0x0000004f004f7220 */ /* 0x000fe40000410000 */
[----:B------:R1:W-:Y:S01]  /*10220*/  @P0 LDGSTS.E.BYPASS.LTC128B.128 [R251+0x10100], [R4.64+0x80], !P4 ;  /* 0x1010008004fb0fae */ /* 0x0003e2000e101d46 */
[----:B------:R-:W-:Y:S02]  /*10230*/  FMUL.FTZ R80, R2, R80 ;  /* 0x0000005002507220 */ /* 0x000fe40000410000 */
[--C-:B---3--:R-:W-:Y:S01]  /*10240*/  FFMA.FTZ R3, R192, c[0x0][0x2d0], -R134.reuse ;  /* 0x0000b400c0037a23 */ /* 0x108fe20000010886 */
[----:B------:R-:W-:Y:S01]  /*10250*/  MOV R192, R26 ;  /* 0x0000001a00c07202 */ /* 0x000fe20000000f00 */
[----:B------:R-:W-:Y:S02]  /*10260*/  FMUL.FTZ R26, R0, R162 ;  /* 0x000000a2001a7220 */ /* 0x000fe40000410000 */
[----:B------:R2:W-:Y:S01]  /*10270*/  MUFU.EX2 R42, R3 ;  /* 0x00000003002a7308 */ /* 0x0005e20000000800 */
[----:B------:R1:W-:Y:S01]  /*10280*/  @P0 LDGSTS.E.BYPASS.LTC128B.128 [R251+0x13100], [R4.64+0x100], !P3 ;  /* 0x1310010004fb0fae */ /* 0x0003e2000d901d46 */
[C---:B------:R-:W-:Y:S02]  /*10290*/  FMUL.FTZ R8, R2.reuse, R144 ;  /* 0x0000009002087220 */ /* 0x040fe40000410000 */
[C---:B------:R-:W-:Y:S02]  /*102a0*/  FMUL.FTZ R9, R2.reuse, R145 ;  /* 0x0000009102097220 */ /* 0x040fe40000410000 */
[----:B------:R-:W-:Y:S02]  /*102b0*/  FMUL.FTZ R81, R2, R81 ;  /* 0x0000005102517220 */ /* 0x000fe40000410000 */
[C---:B------:R-:W-:Y:S01]  /*102c0*/  FMUL.FTZ R82, R0.reuse, R82 ;  /* 0x0000005200527220 */ /* 0x040fe20000410000 */
[----:B------:R1:W-:Y:S01]  /*102d0*/  @P0 LDGSTS.E.BYPASS.LTC128B.128 [R251+0x16100], [R4.64+0x180], !P6 ;  /* 0x1610018004fb0fae */ /* 0x0003e2000f101d46 */
[----:B------:R-:W-:Y:S02]  /*102e0*/  FMUL.FTZ R83, R0, R83 ;  /* 0x0000005300537220 */ /* 0x000fe40000410000 */
[C---:B------:R-:W-:Y:S02]  /*102f0*/  FMUL.FTZ R84, R2.reuse, R84 ;  /* 0x0000005402547220 */ /* 0x040fe40000410000 */
[----:B------:R-:W-:Y:S02]  /*10300*/  FMUL.FTZ R85, R2, R85 ;  /* 0x0000005502557220 */ /* 0x000fe40000410000 */
[C---:B------:R-:W-:Y:S01]  /*10310*/  FMUL.FTZ R86, R0.reuse, R86 ;  /* 0x0000005600567220 */ /* 0x040fe20000410000 */
[----:B------:R3:W-:Y:S01]  /*10320*/  @P0 LDGSTS.E.BYPASS.LTC128B.128 [R251+0xe100], [R6.64], !P5 ;  /* 0x0e10000006fb0fae */ /* 0x0007e2000e901d46 */
[----:B------:R-:W-:Y:S02]  /*10330*/  FMUL.FTZ R87, R0, R87 ;  /* 0x0000005700577220 */ /* 0x000fe40000410000 */
[C---:B------:R-:W-:Y:S02]  /*10340*/  FMUL.FTZ R88, R2.reuse, R88 ;  /* 0x0000005802587220 */ /* 0x040fe40000410000 */
[----:B------:R-:W-:Y:S02]  /*10350*/  FMUL.FTZ R89, R2, R89 ;  /* 0x0000005902597220 */ /* 0x000fe40000410000 */
[----:B--2---:R-:W-:Y:S01]  /*10360*/  FFMA.FTZ R3, R193, c[0x0][0x2d0], -R134 ;  /* 0x0000b400c1037a23 */ /* 0x004fe20000010886 */
[----:B------:R3:W-:Y:S01]  /*10370*/  @P0 LDGSTS.E.BYPASS.LTC128B.128 [R251+0x11100], [R6.64+0x80], !P4 ;  /* 0x1110008006fb0fae */ /* 0x0007e2000e101d46 */
[----:B------:R-:W-:Y:S01]  /*10380*/  MOV R193, R27 ;  /* 0x0000001b00c17202 */ /* 0x000fe20000000f00 */
[C---:B------:R-:W-:Y:S01]  /*10390*/  FMUL.FTZ R27, R0.reuse, R163 ;  /* 0x000000a3001b7220 */ /* 0x040fe20000410000 */
[----:B------:R2:W4:Y:S01]  /*103a0*/  MUFU.EX2 R48, R3 ;  /* 0x0000000300307308 */ /* 0x0005220000000800 */
[C---:B------:R-:W-:Y:S02]  /*103b0*/  FMUL.FTZ R90, R0.reuse, R90 ;  /* 0x0000005a005a7220 */ /* 0x040fe40000410000 */
[----:B------:R-:W-:Y:S02]  /*103c0*/  FMUL.FTZ R91, R0, R91 ;  /* 0x0000005b005b7220 */ /* 0x000fe40000410000 */
[----:B------:R3:W-:Y:S01]  /*103d0*/  @P0 LDGSTS.E.BYPASS.LTC128B.128 [R251+0x14100], [R6.64+0x100], !P3 ;  /* 0x1410010006fb0fae */ /* 0x0007e2000d901d46 */
[C---:B------:R-:W-:Y:S02]  /*103e0*/  FMUL.FTZ R92, R2.reuse, R92 ;  /* 0x0000005c025c7220 */ /* 0x040fe40000410000 */
[----:B-1----:R-:W-:Y:S01]  /*103f0*/  FMUL.FTZ R4, R2, R140 ;  /* 0x0000008c02047220 */ /* 0x002fe20000410000 */
[----:B------:R-:W-:Y:S01]  /*10400*/  F2FP.PACK_AB R140, R36, R188 ;  /* 0x000000bc248c723e */ /* 0x000fe200000000ff */
[C---:B------:R-:W-:Y:S01]  /*10410*/  FMUL.FTZ R5, R2.reuse, R141 ;  /* 0x0000008d02057220 */ /* 0x040fe20000410000 */
[----:B------:R-:W-:Y:S01]  /*10420*/  F2FP.PACK_AB R141, R37, R139 ;  /* 0x0000008b258d723e */ /* 0x000fe200000000ff */
[----:B------:R-:W-:Y:S01]  /*10430*/  FMUL.FTZ R93, R2, R93 ;  /* 0x0000005d025d7220 */ /* 0x000fe20000410000 */
[----:B------:R3:W-:Y:S01]  /*10440*/  @P0 LDGSTS.E.BYPASS.LTC128B.128 [R251+0x17100], [R6.64+0x180], !P6 ;  /* 0x1710018006fb0fae */ /* 0x0007e2000f101d46 */
[C---:B------:R-:W-:Y:S02]  /*10450*/  FMUL.FTZ R94, R0.reuse, R94 ;  /* 0x0000005e005e7220 */ /* 0x040fe40000410000 */
[----:B------:R-:W-:Y:S02]  /*10460*/  FMUL.FTZ R95, R0, R95 ;  /* 0x0000005f005f7220 */ /* 0x000fe40000410000 */
[C---:B------:R-:W-:Y:S02]  /*10470*/  FMUL.FTZ R96, R2.reuse, R96 ;  /* 0x0000006002607220 */ /* 0x040fe40000410000 */
[----:B------:R-:W-:Y:S01]  /*10480*/  FMUL.FTZ R97, R2, R97 ;  /* 0x0000006102617220 */ /* 0x000fe20000410000 */
[----:B------:R-:W1:Y:S01]  /*10490*/  LDSM.16.MT88.4 R12, [R217] ;  /* 0x00000000d90c783b */ /* 0x000e620000004200 */
[----:B------:R-:W-:Y:S01]  /*104a0*/  FMUL.FTZ R98, R0, R98 ;  /* 0x0000006200627220 */ /* 0x000fe20000410000 */
[----:B--2---:R-:W-:Y:S01]  /*104b0*/  MOV R3, R24 ;  /* 0x0000001800037202 */ /* 0x004fe20000000f00 */
[----:B------:R-:W-:Y:S01]  /*104c0*/  FMUL.FTZ R24, R2, R160 ;  /* 0x000000a002187220 */ /* 0x000fe20000410000 */
[----:B------:R-:W-:Y:S01]  /*104d0*/  MOV R160, R195 ;  /* 0x000000c300a07202 */ /* 0x000fe20000000f00 */
[----:B------:R-:W-:Y:S03]  /*104e0*/  FMUL.FTZ R99, R0, R99 ;  /* 0x0000006300637220 */ /* 0x000fe60000410000 */
[----:B------:R-:W2:Y:S01]  /*104f0*/  LDSM.16.MT88.4 R20, [R218] ;  /* 0x00000000da14783b */ /* 0x000ea20000004200 */
[C---:B------:R-:W-:Y:S02]  /*10500*/  FMUL.FTZ R100, R2.reuse, R100 ;  /* 0x0000006402647220 */ /* 0x040fe40000410000 */
[----:B------:R-:W-:Y:S02]  /*10510*/  FMUL.FTZ R101, R2, R101 ;  /* 0x0000006502657220 */ /* 0x000fe40000410000 */
[C---:B------:R-:W-:Y:S02]  /*10520*/  FMUL.FTZ R102, R0.reuse, R102 ;  /* 0x0000006600667220 */ /* 0x040fe40000410000 */
[----:B------:R-:W-:Y:S01]  /*10530*/  FMUL.FTZ R103, R0, R103 ;  /* 0x0000006700677220 */ /* 0x000fe20000410000 */
[----:B------:R-:W2:Y:S01]  /*10540*/  LDSM.16.MT88.4 R28, [R221] ;  /* 0x00000000dd1c783b */ /* 0x000ea20000004200 */
[----:B------:R-:W-:Y:S02]  /*10550*/  FMUL.FTZ R104, R2, R104 ;  /* 0x0000006802687220 */ /* 0x000fe40000410000 */
[C---:B---3--:R-:W-:Y:S01]  /*10560*/  FMUL.FTZ R6, R0.reuse, R142 ;  /* 0x0000008e00067220 */ /* 0x048fe20000410000 */
[----:B------:R-:W-:Y:S01]  /*10570*/  F2FP.PACK_AB R142, R43, R195 ;  /* 0x000000c32b8e723e */ /* 0x000fe200000000ff */
[----:B------:R-:W-:Y:S01]  /*10580*/  FMUL.FTZ R7, R0, R143 ;  /* 0x0000008f00077220 */ /* 0x000fe20000410000 */
[----:B----4-:R-:W-:Y:S01]  /*10590*/  F2FP.PACK_AB R143, R48, R42 ;  /* 0x0000002a308f723e */ /* 0x010fe200000000ff */
[----:B------:R-:W-:Y:S01]  /*105a0*/  FMUL.FTZ R105, R2, R105 ;  /* 0x0000006902697220 */ /* 0x000fe20000410000 */
[----:B------:R-:W-:Y:S01]  /*105b0*/  LDSM.16.MT88.4 R44, [R217+0x3000] ;  /* 0x00300000d92c783b */ /* 0x000fe20000004200 */
[----:B------:R-:W-:Y:S01]  /*105c0*/  MOV R195, R194 ;  /* 0x000000c200c37202 */ /* 0x000fe20000000f00 */
[C---:B------:R-:W-:Y:S01]  /*105d0*/  FMUL.FTZ R106, R0.reuse, R106 ;  /* 0x0000006a006a7220 */ /* 0x040fe20000410000 */
[----:B------:R-:W-:Y:S01]  /*105e0*/  MOV R194, R190 ;  /* 0x000000be00c27202 */ /* 0x000fe20000000f00 */
[----:B------:R-:W-:Y:S01]  /*105f0*/  FMUL.FTZ R107, R0, R107 ;  /* 0x0000006b006b7220 */ /* 0x000fe20000410000 */
[----:B------:R-:W-:Y:S01]  /*10600*/  MOV R190, R40 ;  /* 0x0000002800be7202 */ /* 0x000fe20000000f00 */
[C---:B------:R-:W-:Y:S01]  /*10610*/  FMUL.FTZ R40, R2.reuse, R176 ;  /* 0x000000b002287220 */ /* 0x040fe20000410000 */
[----:B------:R-:W-:Y:S01]  /*10620*/  MOV R176, R160 ;  /* 0x000000a000b07202 */ /* 0x000fe20000000f00 */
[----:B------:R-:W-:Y:S01]  /*10630*/  LDSM.16.MT88.4 R144, [R218+0x3000] ;  /* 0x00300000da90783b */ /* 0x000fe20000004200 */
[C---:B------:R-:W-:Y:S02]  /*10640*/  FMUL.FTZ R108, R2.reuse, R108 ;  /* 0x0000006c026c7220 */ /* 0x040fe40000410000 */
[----:B------:R-:W-:Y:S02]  /*10650*/  FMUL.FTZ R109, R2, R109 ;  /* 0x0000006d026d7220 */ /* 0x000fe40000410000 */
[C---:B------:R-:W-:Y:S02]  /*10660*/  FMUL.FTZ R110, R0.reuse, R110 ;  /* 0x0000006e006e7220 */ /* 0x040fe40000410000 */
[----:B------:R-:W-:Y:S01]  /*10670*/  FMUL.FTZ R111, R0, R111 ;  /* 0x0000006f006f7220 */ /* 0x000fe20000410000 */
[C---:B-1----:R-:W-:Y:S01]  /*10680*/  HMMA.16816.F32 R4, R140.reuse, R12, R4 ;  /* 0x0000000c8c04723c */ /* 0x042fe20000001804 */
[----:B------:R-:W0:Y:S04]  /*10690*/  LDGDEPBAR ;  /* 0x00000000000079af */ /* 0x000e280000000000 */
[C---:B------:R-:W-:Y:S02]  /*106a0*/  FMUL.FTZ R112, R2.reuse, R112 ;  /* 0x0000007002707220 */ /* 0x040fe40000410000 */
[C---:B------:R-:W-:Y:S01]  /*106b0*/  FMUL.FTZ R12, R2.reuse, R148 ;  /* 0x00000094020c7220 */ /* 0x040fe20000410000 */
[C---:B------:R-:W-:Y:S04]  /*106c0*/  HMMA.16816.F32 R8, R140.reuse, R14, R8 ;  /* 0x0000000e8c08723c */ /* 0x040fe80000001808 */
[C---:B------:R-:W-:Y:S01]  /*106d0*/  FMUL.FTZ R13, R2.reuse, R149 ;  /* 0x00000095020d7220 */ /* 0x040fe20000410000 */
[----:B------:R-:W-:Y:S01]  /*106e0*/  MOV R148, R37 ;  /* 0x0000002500947202 */ /* 0x000fe20000000f00 */
[----:B------:R-:W-:Y:S01]  /*106f0*/  FMUL.FTZ R113, R2, R113 ;  /* 0x0000007102717220 */ /* 0x000fe20000410000 */
[----:B------:R-:W-:Y:S01]  /*10700*/  MOV R149, R36 ;  /* 0x0000002400957202 */ /* 0x000fe20000000f00 */
[C---:B------:R-:W-:Y:S01]  /*10710*/  FMUL.FTZ R14, R0.reuse, R150 ;  /* 0x00000096000e7220 */ /* 0x040fe20000410000 */
[----:B------:R-:W1:Y:S03]  /*10720*/  LDSM.16.MT88.4 R36, [R220] ;  /* 0x00000000dc24783b */ /* 0x000e660000004200 */
[----:B------:R-:W-:Y:S01]  /*10730*/  FMUL.FTZ R15, R0, R151 ;  /* 0x00000097000f7220 */ /* 0x000fe20000410000 */
[----:B------:R-:W-:Y:S01]  /*10740*/  MOV R151, R25 ;  /* 0x0000001900977202 */ /* 0x000fe20000000f00 */
[----:B------:R-:W-:Y:S01]  /*10750*/  FMUL.FTZ R25, R2, R161 ;  /* 0x000000a102197220 */ /* 0x000fe20000410000 */
[----:B------:R-:W-:Y:S01]  /*10760*/  MOV R150, R34 ;  /* 0x0000002200967202 */ /* 0x000fe20000000f00 */
[C---:B------:R-:W-:Y:S01]  /*10770*/  FMUL.FTZ R114, R0.reuse, R114 ;  /* 0x0000007200727220 */ /* 0x040fe20000410000 */
[----:B------:R-:W-:Y:S01]  /*10780*/  MOV R162, R149 ;  /* 0x0000009500a27202 */ /* 0x000fe20000000f00 */
[----:B------:R-:W-:Y:S01]  /*10790*/  FMUL.FTZ R115, R0, R115 ;  /* 0x0000007300737220 */ /* 0x000fe20000410000 */
[C---:B--2---:R-:W-:Y:S03]  /*107a0*/  HMMA.16816.F32 R12, R140.reuse, R20, R12 ;  /* 0x000000148c0c723c */ /* 0x044fe6000000180c */
[----:B------:R-:W-:Y:S01]  /*107b0*/  MOV R163, R150 ;  /* 0x0000009600a37202 */ /* 0x000fe20000000f00 */
[C---:B------:R-:W-:Y:S01]  /*107c0*/  FMUL.FTZ R116, R2.reuse, R116 ;  /* 0x0000007402747220 */ /* 0x040fe20000410000 */
[----:B------:R-:W-:Y:S01]  /*107d0*/  MOV R161, R148 ;  /* 0x0000009400a17202 */ /* 0x000fe20000000f00 */
[C---:B------:R-:W-:Y:S02]  /*107e0*/  FMUL.FTZ R117, R2.reuse, R117 ;  /* 0x0000007502757220 */ /* 0x040fe40000410000 */
[C---:B------:R-:W-:Y:S04]  /*107f0*/  HMMA.16816.F32 R16, R140.reuse, R22, R16 ;  /* 0x000000168c10723c */ /* 0x040fe80000001810 */
[C---:B------:R-:W-:Y:S01]  /*10800*/  FMUL.FTZ R20, R2.reuse, R156 ;  /* 0x0000009c02147220 */ /* 0x040fe20000410000 */
[----:B------:R-:W-:Y:S01]  /*10810*/  MOV R156, R41 ;  /* 0x00000029009c7202 */ /* 0x000fe20000000f00 */
[----:B------:R-:W-:Y:S01]  /*10820*/  FMUL.FTZ R21, R2, R157 ;  /* 0x0000009d02157220 */ /* 0x000fe20000410000 */
        /* <DEDUP_REMOVED lines=13> */
[----:B------:R-:W-:Y:S01]  /*10900*/  LDSM.16.MT88.4 R160, [R220+0x800] ;  /* 0x00080000dca0783b */ /* 0x000fe20000004200 */
[----:B------:R-:W-:Y:S02]  /*10910*/  FMUL.FTZ R118, R0, R118 ;  /* 0x0000007600767220 */ /* 0x000fe40000410000 */
[C---:B------:R-:W-:Y:S04]  /*10920*/  HMMA.16816.F32 R24, R140.reuse, R30, R24 ;  /* 0x0000001e8c18723c */ /* 0x040fe80000001818 */
[C---:B------:R-:W-:Y:S01]  /*10930*/  FMUL.FTZ R28, R2.reuse, R164 ;  /* 0x000000a4021c7220 */ /* 0x040fe20000410000 */
[----:B------:R-:W-:Y:S01]  /*10940*/  MOV R164, R151 ;  /* 0x0000009700a47202 */ /* 0x000fe20000000f00 */
[----:B------:R-:W-:Y:S01]  /*10950*/  FMUL.FTZ R29, R2, R165 ;  /* 0x000000a5021d7220 */ /* 0x000fe20000410000 */
[----:B------:R-:W2:Y:S01]  /*10960*/  LDSM.16.MT88.4 R148, [R221+0x3000] ;  /* 0x00300000dd94783b */ /* 0x000ea20000004200 */
[C---:B------:R-:W-:Y:S01]  /*10970*/  FMUL.FTZ R30, R0.reuse, R166 ;  /* 0x000000a6001e7220 */ /* 0x040fe20000410000 */
[----:B------:R-:W-:Y:S03]  /*10980*/  MOV R184, R164 ;  /* 0x000000a400b87202 */ /* 0x000fe60000000f00 */
[C---:B------:R-:W-:Y:S01]  /*10990*/  FMUL.FTZ R31, R0.reuse, R167 ;  /* 0x000000a7001f7220 */ /* 0x040fe20000410000 */
[----:B------:R-:W-:Y:S01]  /*109a0*/  MOV R164, R159 ;  /* 0x0000009f00a47202 */ /* 0x000fe20000000f00 */
[----:B------:R-:W-:Y:S01]  /*109b0*/  FMUL.FTZ R119, R0, R119 ;  /* 0x0000007700777220 */ /* 0x000fe20000410000 */
[----:B------:R-:W-:Y:S01]  /*109c0*/  MOV R165, R158 ;  /* 0x0000009e00a57202 */ /* 0x000fe20000000f00 */
[C---:B------:R-:W-:Y:S01]  /*109d0*/  FMUL.FTZ R120, R2.reuse, R120 ;  /* 0x0000007802787220 */ /* 0x040fe20000410000 */
[----:B------:R-:W-:Y:S01]  /*109e0*/  MOV R166, R157 ;  /* 0x0000009d00a67202 */ /* 0x000fe20000000f00 */
[----:B------:R-:W-:Y:S01]  /*109f0*/  FMUL.FTZ R121, R2, R121 ;  /* 0x0000007902797220 */ /* 0x000fe20000410000 */
[C---:B-1----:R-:W-:Y:S03]  /*10a00*/  HMMA.16816.F32 R28, R140.reuse, R36, R28 ;  /* 0x000000248c1c723c */ /* 0x042fe6000000181c */
[C---:B------:R-:W-:Y:S01]  /*10a10*/  FMUL.FTZ R34, R0.reuse, R170 ;  /* 0x000000aa00227220 */ /* 0x040fe20000410000 */
[----:B------:R-:W-:Y:S01]  /*10a20*/  MOV R170, R135 ;  /* 0x0000008700aa7202 */ /* 0x000fe20000000f00 */
[C---:B------:R-:W-:Y:S01]  /*10a30*/  FMUL.FTZ R122, R0.reuse, R122 ;  /* 0x0000007a007a7220 */ /* 0x040fe20000410000 */
[----:B------:R-:W-:Y:S01]  /*10a40*/  MOV R135, R35 ;  /* 0x0000002300877202 */ /* 0x000fe20000000f00 */
[----:B------:R-:W-:Y:S02]  /*10a50*/  FMUL.FTZ R35, R0, R171 ;  /* 0x000000ab00237220 */ /* 0x000fe40000410000 */
[C---:B------:R-:W-:Y:S03]  /*10a60*/  FMUL.FTZ R36, R2.reuse, R172 ;  /* 0x000000ac02247220 */ /* 0x040fe60000410000 */
[--C-:B------:R-:W-:Y:S02]  /*10a70*/  FFMA.FTZ R135, R135, c[0x0][0x2d0], -R138.reuse ;  /* 0x0000b40087877a23 */ /* 0x100fe4000001088a */
[C---:B------:R-:W-:Y:S03]  /*10a80*/  HMMA.16816.F32 R32, R140.reuse, R38, R32 ;  /* 0x000000268c20723c */ /* 0x040fe60000001820 */
[----:B------:R-:W-:Y:S01]  /*10a90*/  FMUL.FTZ R37, R2, R173 ;  /* 0x000000ad02257220 */ /* 0x000fe20000410000 */
[----:B------:R-:W-:Y:S01]  /*10aa0*/  MOV R173, R152 ;  /* 0x0000009800ad7202 */ /* 0x000fe20000000f00 */
[C---:B------:R-:W-:Y:S01]  /*10ab0*/  FMUL.FTZ R123, R0.reuse, R123 ;  /* 0x0000007b007b7220 */ /* 0x040fe20000410000 */
[----:B------:R-:W1:Y:S01]  /*10ac0*/  LDSM.16.MT88.4 R152, [R220+0x3000] ;  /* 0x00300000dc98783b */ /* 0x000e620000004200 */
[C---:B------:R-:W-:Y:S01]  /*10ad0*/  FMUL.FTZ R38, R0.reuse, R174 ;  /* 0x000000ae00267220 */ /* 0x040fe20000410000 */
[----:B------:R-:W-:Y:S01]  /*10ae0*/  MOV R174, R211 ;  /* 0x000000d300ae7202 */ /* 0x000fe20000000f00 */
[----:B------:R-:W-:Y:S03]  /*10af0*/  FMUL.FTZ R39, R0, R175 ;  /* 0x000000af00277220 */ /* 0x000fe60000410000 */
[C---:B------:R-:W-:Y:S02]  /*10b00*/  FMUL.FTZ R124, R2.reuse, R124 ;  /* 0x0000007c027c7220 */ /* 0x040fe40000410000 */
[----:B------:R-:W-:Y:S02]  /*10b10*/  FMUL.FTZ R125, R2, R125 ;  /* 0x0000007d027d7220 */ /* 0x000fe40000410000 */
[C---:B------:R-:W-:Y:S03]  /*10b20*/  HMMA.16816.F32 R36, R140.reuse, R44, R36 ;  /* 0x0000002c8c24723c */ /* 0x040fe60000001824 */
[C---:B------:R-:W-:Y:S02]  /*10b30*/  FMUL.FTZ R126, R0.reuse, R126 ;  /* 0x0000007e007e7220 */ /* 0x040fe40000410000 */
[----:B------:R-:W-:Y:S02]  /*10b40*/  FMUL.FTZ R127, R0, R127 ;  /* 0x0000007f007f7220 */ /* 0x000fe40000410000 */
[C---:B------:R-:W-:Y:S01]  /*10b50*/  FMUL.FTZ R44, R2.reuse, R180 ;  /* 0x000000b4022c7220 */ /* 0x040fe20000410000 */
[C---:B------:R-:W-:Y:S04]  /*10b60*/  HMMA.16816.F32 R40, R140.reuse, R46, R40 ;  /* 0x0000002e8c28723c */ /* 0x040fe80000001828 */
[----:B------:R-:W-:Y:S01]  /*10b70*/  MOV R180, R190 ;  /* 0x000000be00b47202 */ /* 0x000fe20000000f00 */
[C---:B------:R-:W-:Y:S01]  /*10b80*/  FMUL.FTZ R45, R2.reuse, R181 ;  /* 0x000000b5022d7220 */ /* 0x040fe20000410000 */
[----:B------:R-:W-:Y:S01]  /*10b90*/  MOV R190, R49 ;  /* 0x0000003100be7202 */ /* 0x000fe20000000f00 */
[----:B------:R-:W-:Y:S01]  /*10ba0*/  FMUL.FTZ R49, R2, R185 ;  /* 0x000000b902317220 */ /* 0x000fe20000410000 */
[----:B------:R-:W-:Y:S01]  /*10bb0*/  MOV R185, R3 ;  /* 0x0000000300b97202 */ /* 0x000fe20000000f00 */
[--C-:B------:R-:W-:Y:S03]  /*10bc0*/  FFMA.FTZ R3, R196, c[0x0][0x2d0], -R138.reuse ;  /* 0x0000b400c4037a23 */ /* 0x100fe6000001088a */
[C---:B------:R-:W-:Y:S01]  /*10bd0*/  FMUL.FTZ R47, R0.reuse, R183 ;  /* 0x000000b7002f7220 */ /* 0x040fe20000410000 */
[----:B------:R-:W-:Y:S01]  /*10be0*/  MOV R196, R212 ;  /* 0x000000d400c47202 */ /* 0x000fe20000000f00 */
[----:B------:R3:W-:Y:S01]  /*10bf0*/  MUFU.EX2 R183, R3 ;  /* 0x0000000300b77308 */ /* 0x0007e20000000800 */
[----:B------:R-:W-:Y:S01]  /*10c00*/  FMUL.FTZ R46, R0, R182 ;  /* 0x000000b6002e7220 */ /* 0x000fe20000410000 */
[----:B------:R-:W-:Y:S01]  /*10c10*/  MOV R181, R156 ;  /* 0x0000009c00b57202 */ /* 0x000fe20000000f00 */
[C---:B------:R-:W-:Y:S01]  /*10c20*/  FMUL.FTZ R128, R2.reuse, R128 ;  /* 0x0000008002807220 */ /* 0x040fe20000410000 */
[----:B------:R-:W-:Y:S01]  /*10c30*/  LDSM.16.MT88.4 R156, [R221+0x800] ;  /* 0x00080000dd9c783b */ /* 0x000fe20000004200 */
[----:B------:R-:W-:Y:S01]  /*10c40*/  MOV R182, R191 ;  /* 0x000000bf00b67202 */ /* 0x000fe20000000f00 */
[----:B------:R-:W-:Y:S01]  /*10c50*/  FMUL.FTZ R129, R2, R129 ;  /* 0x0000008102817220 */ /* 0x000fe20000410000 */
[----:B------:R-:W-:Y:S01]  /*10c60*/  MOV R191, R50 ;  /* 0x0000003200bf7202 */ /* 0x000fe20000000f00 */
[C---:B------:R-:W-:Y:S03]  /*10c70*/  HMMA.16816.F32 R44, R140.reuse, R144, R44 ;  /* 0x000000908c2c723c */ /* 0x040fe6000000182c */
[C---:B------:R-:W-:Y:S01]  /*10c80*/  FMUL.FTZ R50, R0.reuse, R186 ;  /* 0x000000ba00327220 */ /* 0x040fe20000410000 */
[----:B------:R-:W-:Y:S01]  /*10c90*/  MOV R186, R51 ;  /* 0x0000003300ba7202 */ /* 0x000fe20000000f00 */
[C---:B------:R-:W-:Y:S01]  /*10ca0*/  FMUL.FTZ R51, R0.reuse, R187 ;  /* 0x000000bb00337220 */ /* 0x040fe20000410000 */
[----:B------:R-:W-:Y:S01]  /*10cb0*/  MOV R187, R210 ;  /* 0x000000d200bb7202 */ /* 0x000fe20000000f00 */
[C---:B------:R-:W-:Y:S02]  /*10cc0*/  FMUL.FTZ R130, R0.reuse, R130 ;  /* 0x0000008200827220 */ /* 0x040fe40000410000 */
[----:B------:R-:W-:Y:S03]  /*10cd0*/  FMUL.FTZ R131, R0, R131 ;  /* 0x0000008300837220 */ /* 0x000fe60000410000 */
[C---:B------:R-:W-:Y:S01]  /*10ce0*/  HMMA.16816.F32 R48, R140.reuse, R146, R48 ;  /* 0x000000928c30723c */ /* 0x040fe20000001830 */
[----:B------:R-:W4:Y:S02]  /*10cf0*/  LDSM.16.MT88.4 R144, [R217+0x6000] ;  /* 0x00600000d990783b */ /* 0x000f240000004200 */
[----:B---3--:R-:W-:Y:S01]  /*10d00*/  FFMA.FTZ R3, R197, c[0x0][0x2d0], -R138 ;  /* 0x0000b400c5037a23 */ /* 0x008fe2000001088a */
[----:B------:R-:W-:Y:S04]  /*10d10*/  MOV R197, R213 ;  /* 0x000000d500c57202 */ /* 0x000fe80000000f00 */
[C---:B--2---:R-:W-:Y:S01]  /*10d20*/  HMMA.16816.F32 R52, R140.reuse, R148, R52 ;  /* 0x000000948c34723c */ /* 0x044fe20000001834 */
[----:B------:R2:W-:Y:S07]  /*10d30*/  MUFU.EX2 R172, R3 ;  /* 0x0000000300ac7308 */ /* 0x0005ee0000000800 */
[C---:B------:R-:W-:Y:S01]  /*10d40*/  HMMA.16816.F32 R56, R140.reuse, R150, R56 ;  /* 0x000000968c38723c */ /* 0x040fe20000001838 */
[----:B------:R-:W3:Y:S07]  /*10d50*/  LDSM.16.MT88.4 R148, [R218+0x6000] ;  /* 0x00600000da94783b */ /* 0x000eee0000004200 */
[C---:B-1----:R-:W-:Y:S08]  /*10d60*/  HMMA.16816.F32 R60, R140.reuse, R152, R60 ;  /* 0x000000988c3c723c */ /* 0x042ff0000000183c */
[C---:B------:R-:W-:Y:S01]  /*10d70*/  HMMA.16816.F32 R64, R140.reuse, R154, R64 ;  /* 0x0000009a8c40723c */ /* 0x040fe20000001840 */
[----:B------:R-:W1:Y:S03]  /*10d80*/  LDSM.16.MT88.4 R152, [R221+0x6000] ;  /* 0x00600000dd98783b */ /* 0x000e660000004200 */
[--C-:B--2---:R-:W-:Y:S04]  /*10d90*/  FFMA.FTZ R3, R198, c[0x0][0x2d0], -R134.reuse ;  /* 0x0000b400c6037a23 */ /* 0x104fe80000010886 */
[----:B------:R2:W-:Y:S01]  /*10da0*/  MUFU.EX2 R213, R3 ;  /* 0x0000000300d57308 */ /* 0x0005e20000000800 */
[C---:B----4-:R-:W-:Y:S08]  /*10db0*/  HMMA.16816.F32 R68, R140.reuse, R144, R68 ;  /* 0x000000908c44723c */ /* 0x050ff00000001844 */
[C---:B------:R-:W-:Y:S01]  /*10dc0*/  HMMA.16816.F32 R72, R140.reuse, R146, R72 ;  /* 0x000000928c48723c */ /* 0x040fe20000001848 */
[----:B------:R-:W4:Y:S07]  /*10dd0*/  LDSM.16.MT88.4 R144, [R220+0x6000] ;  /* 0x00600000dc90783b */ /* 0x000f2e0000004200 */
[C---:B---3--:R-:W-:Y:S04]  /*10de0*/  HMMA.16816.F32 R76, R140.reuse, R148, R76 ;  /* 0x000000948c4c723c */ /* 0x048fe8000000184c */
[----:B--2---:R-:W-:Y:S04]  /*10df0*/  FFMA.FTZ R3, R199, c[0x0][0x2d0], -R134 ;  /* 0x0000b400c7037a23 */ /* 0x004fe80000010886 */
[C---:B------:R-:W-:Y:S01]  /*10e00*/  HMMA.16816.F32 R80, R140.reuse, R150, R80 ;  /* 0x000000968c50723c */ /* 0x040fe20000001850 */
[----:B------:R-:W2:Y:S01]  /*10e10*/  LDSM.16.MT88.4 R148, [R217+0x9000] ;  /* 0x00900000d994783b */ /* 0x000ea20000004200 */
[----:B------:R3:W-:Y:S06]  /*10e20*/  MUFU.EX2 R212, R3 ;  /* 0x0000000300d47308 */ /* 0x0007ec0000000800 */
[C---:B-1----:R-:W-:Y:S08]  /*10e30*/  HMMA.16816.F32 R84, R140.reuse, R152, R84 ;  /* 0x000000988c54723c */ /* 0x042ff00000001854 */
[C---:B------:R-:W-:Y:S01]  /*10e40*/  HMMA.16816.F32 R88, R140.reuse, R154, R88 ;  /* 0x0000009a8c58723c */ /* 0x040fe20000001858 */
[----:B------:R-:W1:Y:S07]  /*10e50*/  LDSM.16.MT88.4 R152, [R218+0x9000] ;  /* 0x00900000da98783b */ /* 0x000e6e0000004200 */
[C---:B----4-:R-:W-:Y:S04]  /*10e60*/  HMMA.16816.F32 R92, R140.reuse, R144, R92 ;  /* 0x000000908c5c723c */ /* 0x050fe8000000185c */
[--C-:B---3--:R-:W-:Y:S04]  /*10e70*/  FFMA.FTZ R3, R204, c[0x0][0x2d0], -R138.reuse ;  /* 0x0000b400cc037a23 */ /* 0x108fe8000001088a */
[----:B------:R3:W-:Y:S01]  /*10e80*/  MUFU.EX2 R175, R3 ;  /* 0x0000000300af7308 */ /* 0x0007e20000000800 */
[C---:B------:R-:W-:Y:S01]  /*10e90*/  HMMA.16816.F32 R96, R140.reuse, R146, R96 ;  /* 0x000000928c60723c */ /* 0x040fe20000001860 */
[----:B------:R-:W4:Y:S07]  /*10ea0*/  LDSM.16.MT88.4 R144, [R221+0x9000] ;  /* 0x00900000dd90783b */ /* 0x000f2e0000004200 */
[C---:B--2---:R-:W-:Y:S08]  /*10eb0*/  HMMA.16816.F32 R100, R140.reuse, R148, R100 ;  /* 0x000000948c64723c */ /* 0x044ff00000001864 */
[C---:B------:R-:W-:Y:S01]  /*10ec0*/  HMMA.16816.F32 R104, R140.reuse, R150, R104 ;  /* 0x000000968c68723c */ /* 0x040fe20000001868 */
[----:B------:R-:W2:Y:S03]  /*10ed0*/  LDSM.16.MT88.4 R148, [R220+0x9000] ;  /* 0x00900000dc94783b */ /* 0x000ea60000004200 */
[----:B---3--:R-:W-:Y:S04]  /*10ee0*/  FFMA.FTZ R3, R205, c[0x0][0x2d0], -R138 ;  /* 0x0000b400cd037a23 */ /* 0x008fe8000001088a */
[C---:B-1----:R-:W-:Y:S01]  /*10ef0*/  HMMA.16816.F32 R108, R140.reuse, R152, R108 ;  /* 0x000000988c6c723c */ /* 0x042fe2000000186c */
[----:B------:R1:W3:Y:S07]  /*10f00*/  MUFU.EX2 R171, R3 ;  /* 0x0000000300ab7308 */ /* 0x0002ee0000000800 */
[C---:B------:R-:W-:Y:S01]  /*10f10*/  HMMA.16816.F32 R112, R140.reuse, R154, R112 ;  /* 0x0000009a8c70723c */ /* 0x040fe20000001870 */
[----:B------:R-:W-:Y:S07]  /*10f20*/  LDSM.16.MT88.4 R152, [R218+0x800] ;  /* 0x00080000da98783b */ /* 0x000fee0000004200 */
[C---:B----4-:R-:W-:Y:S08]  /*10f30*/  HMMA.16816.F32 R116, R140.reuse, R144, R116 ;  /* 0x000000908c74723c */ /* 0x050ff00000001874 */
[C---:B------:R-:W-:Y:S01]  /*10f40*/  HMMA.16816.F32 R120, R140.reuse, R146, R120 ;  /* 0x000000928c78723c */ /* 0x040fe20000001878 */
[----:B------:R-:W4:Y:S03]  /*10f50*/  LDSM.16.MT88.4 R144, [R217+0x800] ;  /* 0x00080000d990783b */ /* 0x000f260000004200 */
[--C-:B-1----:R-:W-:Y:S04]  /*10f60*/  FFMA.FTZ R3, R206, c[0x0][0x2d0], -R134.reuse ;  /* 0x0000b400ce037a23 */ /* 0x102fe80000010886 */
[C---:B--2---:R-:W-:Y:S01]  /*10f70*/  HMMA.16816.F32 R124, R140.reuse, R148, R124 ;  /* 0x000000948c7c723c */ /* 0x044fe2000000187c */
[----:B------:R1:W-:Y:S07]  /*10f80*/  MUFU.EX2 R211, R3 ;  /* 0x0000000300d37308 */ /* 0x0003ee0000000800 */
[----:B------:R-:W-:Y:S01]  /*10f90*/  HMMA.16816.F32 R128, R140, R150, R128 ;  /* 0x000000968c80723c */ /* 0x000fe20000001880 */
[----:B------:R-:W2:Y:S06]  /*10fa0*/  LDSM.16.MT88.4 R148, [R217+0x3800] ;  /* 0x00380000d994783b */ /* 0x000eac0000004200 */
[----:B---3--:R-:W-:Y:S02]  /*10fb0*/  F2FP.PACK_AB R142, R171, R175 ;  /* 0x000000afab8e723e */ /* 0x008fe400000000ff */
[----:B------:R-:W-:Y:S03]  /*10fc0*/  F2FP.PACK_AB R140, R172, R183 ;  /* 0x000000b7ac8c723e */ /* 0x000fe600000000ff */
[----:B------:R-:W-:Y:S01]  /*10fd0*/  F2FP.PACK_AB R141, R212, R213 ;  /* 0x000000d5d48d723e */ /* 0x000fe200000000ff */
[----:B-1----:R-:W-:Y:S04]  /*10fe0*/  FFMA.FTZ R3, R207, c[0x0][0x2d0], -R134 ;  /* 0x0000b400cf037a23 */ /* 0x002fe80000010886 */
[----:B------:R1:W3:Y:S02]  /*10ff0*/  MUFU.EX2 R210, R3 ;  /* 0x0000000300d27308 */ /* 0x0002e40000000800 */
[--C-:B-1----:R-:W-:Y:S01]  /*11000*/  FFMA.FTZ R3, R208, c[0x0][0x2d0], -R138.reuse ;  /* 0x0000b400d0037a23 */ /* 0x102fe2000001088a */
[----:B---3--:R-:W-:Y:S07]  /*11010*/  F2FP.PACK_AB R143, R210, R211 ;  /* 0x000000d3d28f723e */ /* 0x008fee00000000ff */
[----:B------:R1:W-:Y:S01]  /*11020*/  MUFU.EX2 R167, R3 ;  /* 0x0000000300a77308 */ /* 0x0003e20000000800 */
[C---:B----4-:R-:W-:Y:S08]  /*11030*/  HMMA.16816.F32 R4, R140.reuse, R144, R4 ;  /* 0x000000908c04723c */ /* 0x050ff00000001804 */
[C---:B------:R-:W-:Y:S01]  /*11040*/  HMMA.16816.F32 R8, R140.reuse, R146, R8 ;  /* 0x000000928c08723c */ /* 0x040fe20000001808 */
[----:B------:R-:W3:Y:S07]  /*11050*/  LDSM.16.MT88.4 R144, [R218+0x3800] ;  /* 0x00380000da90783b */ /* 0x000eee0000004200 */
[C---:B------:R-:W-:Y:S04]  /*11060*/  HMMA.16816.F32 R12, R140.reuse, R152, R12 ;  /* 0x000000988c0c723c */ /* 0x040fe8000000180c */
[----:B-1----:R-:W-:Y:S04]  /*11070*/  FFMA.FTZ R3, R209, c[0x0][0x2d0], -R138 ;  /* 0x0000b400d1037a23 */ /* 0x002fe8000001088a */
[C---:B------:R-:W-:Y:S01]  /*11080*/  HMMA.16816.F32 R16, R140.reuse, R154, R16 ;  /* 0x0000009a8c10723c */ /* 0x040fe20000001810 */
[----:B------:R1:W4:Y:S01]  /*11090*/  MUFU.EX2 R169, R3 ;  /* 0x0000000300a97308 */ /* 0x0003220000000800 */
[----:B------:R-:W3:Y:S06]  /*110a0*/  LDSM.16.MT88.4 R152, [R221+0x3800] ;  /* 0x00380000dd98783b */ /* 0x000eec0000004200 */
[C---:B------:R-:W-:Y:S08]  /*110b0*/  HMMA.16816.F32 R20, R140.reuse, R156, R20 ;  /* 0x0000009c8c14723c */ /* 0x040ff00000001814 */
[C---:B------:R-:W-:Y:S01]  /*110c0*/  HMMA.16816.F32 R24, R140.reuse, R158, R24 ;  /* 0x0000009e8c18723c */ /* 0x040fe20000001818 */
[----:B------:R-:W4:Y:S07]  /*110d0*/  LDSM.16.MT88.4 R156, [R220+0x3800] ;  /* 0x00380000dc9c783b */ /* 0x000f2e0000004200 */
[C---:B------:R-:W-:Y:S04]  /*110e0*/  HMMA.16816.F32 R28, R140.reuse, R160, R28 ;  /* 0x000000a08c1c723c */ /* 0x040fe8000000181c */
[--C-:B-1----:R-:W-:Y:S04]  /*110f0*/  FFMA.FTZ R3, R214, c[0x0][0x2d0], -R134.reuse ;  /* 0x0000b400d6037a23 */ /* 0x102fe80000010886 */
[C---:B------:R-:W-:Y:S01]  /*11100*/  HMMA.16816.F32 R32, R140.reuse, R162, R32 ;  /* 0x000000a28c20723c */ /* 0x040fe20000001820 */
[----:B------:R1:W-:Y:S01]  /*11110*/  MUFU.EX2 R207, R3 ;  /* 0x0000000300cf7308 */ /* 0x0003e20000000800 */
[----:B------:R-:W4:Y:S06]  /*11120*/  LDSM.16.MT88.4 R160, [R217+0x6800] ;  /* 0x00680000d9a0783b */ /* 0x000f2c0000004200 */
[C---:B--2---:R-:W-:Y:S08]  /*11130*/  HMMA.16816.F32 R36, R140.reuse, R148, R36 ;  /* 0x000000948c24723c */ /* 0x044ff00000001824 */
[C---:B------:R-:W-:Y:S01]  /*11140*/  HMMA.16816.F32 R40, R140.reuse, R150, R40 ;  /* 0x000000968c28723c */ /* 0x040fe20000001828 */
[----:B------:R-:W2:Y:S07]  /*11150*/  LDSM.16.MT88.4 R148, [R218+0x6800] ;  /* 0x00680000da94783b */ /* 0x000eae0000004200 */
[C---:B---3--:R-:W-:Y:S04]  /*11160*/  HMMA.16816.F32 R44, R140.reuse, R144, R44 ;  /* 0x000000908c2c723c */ /* 0x048fe8000000182c */
[----:B-1----:R-:W-:Y:S02]  /*11170*/  FFMA.FTZ R3, R215, c[0x0][0x2d0], -R134 ;  /* 0x0000b400d7037a23 */ /* 0x002fe40000010886 */
[----:B------:R-:W-:Y:S02]  /*11180*/  MUFU.EX2 R215, R135 ;  /* 0x0000008700d77308 */ /* 0x000fe40000000800 */
[C---:B------:R-:W-:Y:S01]  /*11190*/  HMMA.16816.F32 R48, R140.reuse, R146, R48 ;  /* 0x000000928c30723c */ /* 0x040fe20000001830 */
[----:B------:R-:W1:Y:S07]  /*111a0*/  LDSM.16.MT88.4 R144, [R221+0x6800] ;  /* 0x00680000dd90783b */ /* 0x000e6e0000004200 */
[C---:B------:R-:W-:Y:S01]  /*111b0*/  HMMA.16816.F32 R52, R140.reuse, R152, R52 ;  /* 0x000000988c34723c */ /* 0x040fe20000001834 */
[----:B------:R3:W-:Y:S07]  /*111c0*/  MUFU.EX2 R206, R3 ;  /* 0x0000000300ce7308 */ /* 0x0007ee0000000800 */
[C---:B------:R-:W-:Y:S01]  /*111d0*/  HMMA.16816.F32 R56, R140.reuse, R154, R56 ;  /* 0x0000009a8c38723c */ /* 0x040fe20000001838 */
[----:B------:R-:W1:Y:S02]  /*111e0*/  LDSM.16.MT88.4 R152, [R220+0x6800] ;  /* 0x00680000dc98783b */ /* 0x000e640000004200 */
[----:B------:R-:W-:Y:S05]  /*111f0*/  MUFU.EX2 R135, R136 ;  /* 0x0000008800877308 */ /* 0x000fea0000000800 */
[C---:B----4-:R-:W-:Y:S08]  /*11200*/  HMMA.16816.F32 R60, R140.reuse, R156, R60 ;  /* 0x0000009c8c3c723c */ /* 0x050ff0000000183c */
[C---:B------:R-:W-:Y:S01]  /*11210*/  HMMA.16816.F32 R64, R140.reuse, R158, R64 ;  /* 0x0000009e8c40723c */ /* 0x040fe20000001840 */
[----:B------:R-:W4:Y:S03]  /*11220*/  LDSM.16.MT88.4 R156, [R217+0x9800] ;  /* 0x00980000d99c783b */ /* 0x000f260000004200 */
[--C-:B---3--:R-:W-:Y:S01]  /*11230*/  FFMA.FTZ R3, R197, c[0x0][0x2d0], -R138.reuse ;  /* 0x0000b400c5037a23 */ /* 0x108fe2000001088a */
[----:B------:R-:W-:Y:S02]  /*11240*/  MOV R197, R196 ;  /* 0x000000c400c57202 */ /* 0x000fe40000000f00 */
[----:B------:R-:W-:Y:S01]  /*11250*/  MOV R196, R187 ;  /* 0x000000bb00c47202 */ /* 0x000fe20000000f00 */
[C---:B------:R-:W-:Y:S04]  /*11260*/  HMMA.16816.F32 R68, R140.reuse, R160, R68 ;  /* 0x000000a08c44723c */ /* 0x040fe80000001844 */
[----:B------:R-:W-:Y:S02]  /*11270*/  MOV R187, R173 ;  /* 0x000000ad00bb7202 */ /* 0x000fe40000000f00 */
[----:B------:R-:W-:Y:S02]  /*11280*/  MOV R173, R170 ;  /* 0x000000aa00ad7202 */ /* 0x000fe40000000f00 */
[C---:B------:R-:W-:Y:S01]  /*11290*/  HMMA.16816.F32 R72, R140.reuse, R162, R72 ;  /* 0x000000a28c48723c */ /* 0x040fe20000001848 */
[----:B------:R3:W-:Y:S01]  /*112a0*/  MUFU.EX2 R170, R3 ;  /* 0x0000000300aa7308 */ /* 0x0007e20000000800 */
[----:B------:R-:W-:Y:S06]  /*112b0*/  LDSM.16.MT88.4 R160, [R220+0x1000] ;  /* 0x00100000dca0783b */ /* 0x000fec0000004200 */
[C---:B--2---:R-:W-:Y:S08]  /*112c0*/  HMMA.16816.F32 R76, R140.reuse, R148, R76 ;  /* 0x000000948c4c723c */ /* 0x044ff0000000184c */
[C---:B------:R-:W-:Y:S01]  /*112d0*/  HMMA.16816.F32 R80, R140.reuse, R150, R80 ;  /* 0x000000968c50723c */ /* 0x040fe20000001850 */
[----:B------:R-:W2:Y:S07]  /*112e0*/  LDSM.16.MT88.4 R148, [R218+0x9800] ;  /* 0x00980000da94783b */ /* 0x000eae0000004200 */
[C---:B-1----:R-:W-:Y:S04]  /*112f0*/  HMMA.16816.F32 R84, R140.reuse, R144, R84 ;  /* 0x000000908c54723c */ /* 0x042fe80000001854 */
[----:B---3--:R-:W-:Y:S01]  /*11300*/  FFMA.FTZ R3, R197, c[0x0][0x2d0], -R138 ;  /* 0x0000b400c5037a23 */ /* 0x008fe2000001088a */
[----:B------:R-:W-:Y:S02]  /*11310*/  MOV R197, R196 ;  /* 0x000000c400c57202 */ /* 0x000fe40000000f00 */
[----:B------:R-:W-:Y:S01]  /*11320*/  MOV R196, R173 ;  /* 0x000000ad00c47202 */ /* 0x000fe20000000f00 */
[C---:B------:R-:W-:Y:S01]  /*11330*/  HMMA.16816.F32 R88, R140.reuse, R146, R88 ;  /* 0x000000928c58723c */ /* 0x040fe20000001858 */
[----:B------:R-:W1:Y:S03]  /*11340*/  LDSM.16.MT88.4 R144, [R221+0x9800] ;  /* 0x00980000dd90783b */ /* 0x000e660000004200 */
[----:B------:R-:W-:Y:S02]  /*11350*/  MOV R173, R168 ;  /* 0x000000a800ad7202 */ /* 0x000fe40000000f00 */
[----:B------:R3:W1:Y:S02]  /*11360*/  MUFU.EX2 R168, R3 ;  /* 0x0000000300a87308 */ /* 0x0006640000000800 */
[C---:B------:R-:W-:Y:S08]  /*11370*/  HMMA.16816.F32 R92, R140.reuse, R152, R92 ;  /* 0x000000988c5c723c */ /* 0x040ff0000000185c */
[C---:B------:R-:W-:Y:S01]  /*11380*/  HMMA.16816.F32 R96, R140.reuse, R154, R96 ;  /* 0x0000009a8c60723c */ /* 0x040fe20000001860 */
[----:B------:R-:W1:Y:S07]  /*11390*/  LDSM.16.MT88.4 R152, [R220+0x9800] ;  /* 0x00980000dc98783b */ /* 0x000e6e0000004200 */
[C---:B----4-:R-:W-:Y:S04]  /*113a0*/  HMMA.16816.F32 R100, R140.reuse, R156, R100 ;  /* 0x0000009c8c64723c */ /* 0x050fe80000001864 */
        /* <DEDUP_REMOVED lines=8> */
[----:B----4-:R-:W-:Y:S01]  /*11430*/  FFMA.FTZ R3, R197, c[0x0][0x2d0], -R134 ;  /* 0x0000b400c5037a23 */ /* 0x010fe20000010886 */
[----:B------:R-:W-:Y:S02]  /*11440*/  MOV R197, R196 ;  /* 0x000000c400c57202 */ /* 0x000fe40000000f00 */
[----:B------:R-:W-:Y:S01]  /*11450*/  MOV R196, R202 ;  /* 0x000000ca00c47202 */ /* 0x000fe20000000f00 */
[C---:B------:R-:W-:Y:S01]  /*11460*/  HMMA.16816.F32 R120, R140.reuse, R146, R120 ;  /* 0x000000928c78723c */ /* 0x040fe20000001878 */
[----:B------:R1:W4:Y:S01]  /*11470*/  MUFU.EX2 R202, R3 ;  /* 0x0000000300ca7308 */ /* 0x0003220000000800 */
[----:B------:R-:W2:Y:S06]  /*11480*/  LDSM.16.MT88.4 R144, [R221+0x1000] ;  /* 0x00100000dd90783b */ /* 0x000eac0000004200 */
[C---:B------:R-:W-:Y:S08]  /*11490*/  HMMA.16816.F32 R124, R140.reuse, R152, R124 ;  /* 0x000000988c7c723c */ /* 0x040ff0000000187c */
[----:B------:R-:W-:Y:S01]  /*114a0*/  HMMA.16816.F32 R128, R140, R154, R128 ;  /* 0x0000009a8c80723c */ /* 0x000fe20000001880 */
[----:B------:R-:W2:Y:S06]  /*114b0*/  LDSM.16.MT88.4 R152, [R217+0x4000] ;  /* 0x00400000d998783b */ /* 0x000eac0000004200 */
[----:B------:R-:W-:Y:S01]  /*114c0*/  F2FP.PACK_AB R140, R169, R167 ;  /* 0x000000a7a98c723e */ /* 0x000fe200000000ff */
[--C-:B-1----:R-:W-:Y:S01]  /*114d0*/  FFMA.FTZ R3, R196, c[0x0][0x2d0], -R138.reuse ;  /* 0x0000b400c4037a23 */ /* 0x102fe2000001088a */
[----:B------:R-:W-:Y:S03]  /*114e0*/  MOV R196, R174 ;  /* 0x000000ae00c47202 */ /* 0x000fe60000000f00 */
[----:B------:R1:W-:Y:S01]  /*114f0*/  MUFU.EX2 R174, R3 ;  /* 0x0000000300ae7308 */ /* 0x0003e20000000800 */
[----:B------:R-:W-:Y:S02]  /*11500*/  F2FP.PACK_AB R142, R168, R170 ;  /* 0x000000aaa88e723e */ /* 0x000fe400000000ff */
[----:B------:R-:W-:Y:S02]  /*11510*/  F2FP.PACK_AB R141, R206, R207 ;  /* 0x000000cfce8d723e */ /* 0x000fe400000000ff */
[----:B----4-:R-:W-:Y:S07]  /*11520*/  F2FP.PACK_AB R143, R202, R203 ;  /* 0x000000cbca8f723e */ /* 0x010fee00000000ff */
[C---:B---3--:R-:W-:Y:S08]  /*11530*/  HMMA.16816.F32 R4, R140.reuse, R156, R4 ;  /* 0x0000009c8c04723c */ /* 0x048ff00000001804 */
[C---:B------:R-:W-:Y:S01]  /*11540*/  HMMA.16816.F32 R8, R140.reuse, R158, R8 ;  /* 0x0000009e8c08723c */ /* 0x040fe20000001808 */
[----:B------:R-:W3:Y:S03]  /*11550*/  LDSM.16.MT88.4 R156, [R218+0x4000] ;  /* 0x00400000da9c783b */ /* 0x000ee60000004200 */
[----:B-1----:R-:W-:Y:S04]  /*11560*/  FFMA.FTZ R3, R173, c[0x0][0x2d0], -R138 ;  /* 0x0000b400ad037a23 */ /* 0x002fe8000001088a */
[C---:B--2---:R-:W-:Y:S01]  /*11570*/  HMMA.16816.F32 R12, R140.reuse, R148, R12 ;  /* 0x000000948c0c723c */ /* 0x044fe2000000180c */
[----:B------:R1:W2:Y:S07]  /*11580*/  MUFU.EX2 R173, R3 ;  /* 0x0000000300ad7308 */ /* 0x0002ae0000000800 */
[C---:B------:R-:W-:Y:S01]  /*11590*/  HMMA.16816.F32 R16, R140.reuse, R150, R16 ;  /* 0x000000968c10723c */ /* 0x040fe20000001810 */
[----:B------:R-:W4:Y:S07]  /*115a0*/  LDSM.16.MT88.4 R148, [R221+0x4000] ;  /* 0x00400000dd94783b */ /* 0x000f2e0000004200 */
[C---:B------:R-:W-:Y:S08]  /*115b0*/  HMMA.16816.F32 R20, R140.reuse, R144, R20 ;  /* 0x000000908c14723c */ /* 0x040ff00000001814 */
[C---:B------:R-:W-:Y:S01]  /*115c0*/  HMMA.16816.F32 R24, R140.reuse, R146, R24 ;  /* 0x000000928c18723c */ /* 0x040fe20000001818 */
[----:B------:R-:W2:Y:S03]  /*115d0*/  LDSM.16.MT88.4 R144, [R220+0x4000] ;  /* 0x00400000dc90783b */ /* 0x000ea60000004200 */
[--C-:B-1----:R-:W-:Y:S01]  /*115e0*/  FFMA.FTZ R3, R197, c[0x0][0x2d0], -R134.reuse ;  /* 0x0000b400c5037a23 */ /* 0x102fe20000010886 */
[----:B------:R-:W-:Y:S03]  /*115f0*/  MOV R197, R201 ;  /* 0x000000c900c57202 */ /* 0x000fe60000000f00 */
[C---:B------:R-:W-:Y:S01]  /*11600*/  HMMA.16816.F32 R28, R140.reuse, R160, R28 ;  /* 0x000000a08c1c723c */ /* 0x040fe2000000181c */
[----:B------:R1:W-:Y:S07]  /*11610*/  MUFU.EX2 R201, R3 ;  /* 0x0000000300c97308 */ /* 0x0003ee0000000800 */
[C---:B------:R-:W-:Y:S01]  /*11620*/  HMMA.16816.F32 R32, R140.reuse, R162, R32 ;  /* 0x000000a28c20723c */ /* 0x040fe20000001820 */
[----:B------:R-:W2:Y:S07]  /*11630*/  LDSM.16.MT88.4 R160, [R217+0x7000] ;  /* 0x00700000d9a0783b */ /* 0x000eae0000004200 */
[C---:B------:R-:W-:Y:S08]  /*11640*/  HMMA.16816.F32 R36, R140.reuse, R152, R36 ;  /* 0x000000988c24723c */ /* 0x040ff00000001824 */
[C---:B------:R-:W-:Y:S01]  /*11650*/  HMMA.16816.F32 R40, R140.reuse, R154, R40 ;  /* 0x0000009a8c28723c */ /* 0x040fe20000001828 */
[----:B------:R-:W2:Y:S03]  /*11660*/  LDSM.16.MT88.4 R152, [R218+0x7000] ;  /* 0x00700000da98783b */ /* 0x000ea60000004200 */
[----:B-1----:R-:W-:Y:S01]  /*11670*/  FFMA.FTZ R3, R196, c[0x0][0x2d0], -R134 ;  /* 0x0000b400c4037a23 */ /* 0x002fe20000010886 */
[----:B------:R-:W-:Y:S03]  /*11680*/  MOV R196, R200 ;  /* 0x000000c800c47202 */ /* 0x000fe60000000f00 */
[C---:B---3--:R-:W-:Y:S01]  /*11690*/  HMMA.16816.F32 R44, R140.reuse, R156, R44 ;  /* 0x0000009c8c2c723c */ /* 0x048fe2000000182c */
[----:B------:R1:W3:Y:S07]  /*116a0*/  MUFU.EX2 R200, R3 ;  /* 0x0000000300c87308 */ /* 0x0002ee0000000800 */
[C---:B------:R-:W-:Y:S01]  /*116b0*/  HMMA.16816.F32 R48, R140.reuse, R158, R48 ;  /* 0x0000009e8c30723c */ /* 0x040fe20000001830 */
[----:B------:R-:W3:Y:S07]  /*116c0*/  LDSM.16.MT88.4 R156, [R221+0x7000] ;  /* 0x00700000dd9c783b */ /* 0x000eee0000004200 */
[C---:B----4-:R-:W-:Y:S08]  /*116d0*/  HMMA.16816.F32 R52, R140.reuse, R148, R52 ;  /* 0x000000948c34723c */ /* 0x050ff00000001834 */
[C---:B------:R-:W-:Y:S01]  /*116e0*/  HMMA.16816.F32 R56, R140.reuse, R150, R56 ;  /* 0x000000968c38723c */ /* 0x040fe20000001838 */
[----:B------:R-:W4:Y:S03]  /*116f0*/  LDSM.16.MT88.4 R148, [R220+0x7000] ;  /* 0x00700000dc94783b */ /* 0x000f260000004200 */
[----:B-1----:R-:W-:Y:S04]  /*11700*/  FFMA.FTZ R3, R197, c[0x0][0x2d0], -R138 ;  /* 0x0000b400c5037a23 */ /* 0x002fe8000001088a */
[C---:B--2---:R-:W-:Y:S01]  /*11710*/  HMMA.16816.F32 R60, R140.reuse, R144, R60 ;  /* 0x000000908c3c723c */ /* 0x044fe2000000183c */
[----:B------:R1:W2:Y:S07]  /*11720*/  MUFU.EX2 R214, R3 ;  /* 0x0000000300d67308 */ /* 0x0002ae0000000800 */
[C---:B------:R-:W-:Y:S01]  /*11730*/  HMMA.16816.F32 R64, R140.reuse, R146, R64 ;  /* 0x000000928c40723c */ /* 0x040fe20000001840 */
[----:B------:R-:W2:Y:S07]  /*11740*/  LDSM.16.MT88.4 R144, [R217+0xa000] ;  /* 0x00a00000d990783b */ /* 0x000eae0000004200 */
[C---:B------:R-:W-:Y:S08]  /*11750*/  HMMA.16816.F32 R68, R140.reuse, R160, R68 ;  /* 0x000000a08c44723c */ /* 0x040ff00000001844 */
[C---:B------:R-:W-:Y:S01]  /*11760*/  HMMA.16816.F32 R72, R140.reuse, R162, R72 ;  /* 0x000000a28c48723c */ /* 0x040fe20000001848 */
[----:B------:R-:W-:Y:S03]  /*11770*/  LDSM.16.MT88.4 R160, [R221+0x1800] ;  /* 0x00180000dda0783b */ /* 0x000fe60000004200 */
[--C-:B-1----:R-:W-:Y:S04]  /*11780*/  FFMA.FTZ R3, R196, c[0x0][0x2d0], -R134.reuse ;  /* 0x0000b400c4037a23 */ /* 0x102fe80000010886 */
[C---:B------:R-:W-:Y:S01]  /*11790*/  HMMA.16816.F32 R76, R140.reuse, R152, R76 ;  /* 0x000000988c4c723c */ /* 0x040fe2000000184c */
[----:B------:R1:W-:Y:S07]  /*117a0*/  MUFU.EX2 R199, R3 ;  /* 0x0000000300c77308 */ /* 0x0003ee0000000800 */
[C---:B------:R-:W-:Y:S01]  /*117b0*/  HMMA.16816.F32 R80, R140.reuse, R154, R80 ;  /* 0x0000009a8c50723c */ /* 0x040fe20000001850 */
[----:B------:R-:W2:Y:S07]  /*117c0*/  LDSM.16.MT88.4 R152, [R218+0xa000] ;  /* 0x00a00000da98783b */ /* 0x000eae0000004200 */
[C---:B---3--:R-:W-:Y:S08]  /*117d0*/  HMMA.16816.F32 R84, R140.reuse, R156, R84 ;  /* 0x0000009c8c54723c */ /* 0x048ff00000001854 */
[C---:B------:R-:W-:Y:S01]  /*117e0*/  HMMA.16816.F32 R88, R140.reuse, R158, R88 ;  /* 0x0000009e8c58723c */ /* 0x040fe20000001858 */
[----:B------:R-:W3:Y:S03]  /*117f0*/  LDSM.16.MT88.4 R156, [R221+0xa000] ;  /* 0x00a00000dd9c783b */ /* 0x000ee60000004200 */
[----:B-1----:R-:W-:Y:S04]  /*11800*/  FFMA.FTZ R3, R187, c[0x0][0x2d0], -R134 ;  /* 0x0000b400bb037a23 */ /* 0x002fe80000010886 */
[C---:B----4-:R-:W-:Y:S01]  /*11810*/  HMMA.16816.F32 R92, R140.reuse, R148, R92 ;  /* 0x000000948c5c723c */ /* 0x050fe2000000185c */
[----:B------:R1:W4:Y:S07]  /*11820*/  MUFU.EX2 R198, R3 ;  /* 0x0000000300c67308 */ /* 0x00032e0000000800 */
[C---:B------:R-:W-:Y:S01]  /*11830*/  HMMA.16816.F32 R96, R140.reuse, R150, R96 ;  /* 0x000000968c60723c */ /* 0x040fe20000001860 */
[----:B------:R-:W4:Y:S07]  /*11840*/  LDSM.16.MT88.4 R148, [R220+0xa000] ;  /* 0x00a00000dc94783b */ /* 0x000f2e0000004200 */
[C---:B--2---:R-:W-:Y:S08]  /*11850*/  HMMA.16816.F32 R100, R140.reuse, R144, R100 ;  /* 0x000000908c64723c */ /* 0x044ff00000001864 */
[C---:B------:R-:W-:Y:S01]  /*11860*/  HMMA.16816.F32 R104, R140.reuse, R146, R104 ;  /* 0x000000928c68723c */ /* 0x040fe20000001868 */
[----:B------:R-:W2:Y:S03]  /*11870*/  LDSM.16.MT88.4 R144, [R217+0x1800] ;  /* 0x00180000d990783b */ /* 0x000ea60000004200 */
        /* <DEDUP_REMOVED lines=8> */
[----:B-1----:R-:W-:Y:S01]  /*11900*/  FFMA.FTZ R3, R185, c[0x0][0x2d0], -R138 ;  /* 0x0000b400b9037a23 */ /* 0x002fe2000001088a */
[----:B------:R-:W-:Y:S03]  /*11910*/  MOV R185, R188 ;  /* 0x000000bc00b97202 */ /* 0x000fe60000000f00 */
[C---:B----4-:R-:W-:Y:S01]  /*11920*/  HMMA.16816.F32 R124, R140.reuse, R148, R124 ;  /* 0x000000948c7c723c */ /* 0x050fe2000000187c */
[----:B------:R1:W-:Y:S07]  /*11930*/  MUFU.EX2 R208, R3 ;  /* 0x0000000300d07308 */ /* 0x0003ee0000000800 */
[----:B------:R-:W-:Y:S01]  /*11940*/  HMMA.16816.F32 R128, R140, R150, R128 ;  /* 0x000000968c80723c */ /* 0x000fe20000001880 */
[----:B------:R-:W4:Y:S06]  /*11950*/  LDSM.16.MT88.4 R148, [R217+0x4800] ;  /* 0x00480000d994783b */ /* 0x000f2c0000004200 */
[----:B------:R-:W-:Y:S02]  /*11960*/  F2FP.PACK_AB R140, R173, R174 ;  /* 0x000000aead8c723e */ /* 0x000fe400000000ff */
[----:B------:R-:W-:Y:S03]  /*11970*/  F2FP.PACK_AB R141, R200, R201 ;  /* 0x000000c9c88d723e */ /* 0x000fe600000000ff */
[----:B------:R-:W-:Y:S02]  /*11980*/  F2FP.PACK_AB R142, R214, R215 ;  /* 0x000000d7d68e723e */ /* 0x000fe400000000ff */
[----:B------:R-:W-:Y:S01]  /*11990*/  F2FP.PACK_AB R143, R198, R199 ;  /* 0x000000c7c68f723e */ /* 0x000fe200000000ff */
[--C-:B-1----:R-:W-:Y:S06]  /*119a0*/  FFMA.FTZ R3, R193, c[0x0][0x2d0], -R134.reuse ;  /* 0x0000b400c1037a23 */ /* 0x102fec0000010886 */
[C---:B--2---:R-:W-:Y:S01]  /*119b0*/  HMMA.16816.F32 R4, R140.reuse, R144, R4 ;  /* 0x000000908c04723c */ /* 0x044fe20000001804 */
[----:B------:R1:W-:Y:S07]  /*119c0*/  MUFU.EX2 R193, R3 ;  /* 0x0000000300c17308 */ /* 0x0003ee0000000800 */
[C---:B------:R-:W-:Y:S01]  /*119d0*/  HMMA.16816.F32 R8, R140.reuse, R146, R8 ;  /* 0x000000928c08723c */ /* 0x040fe20000001808 */
[----:B------:R-:W2:Y:S07]  /*119e0*/  LDSM.16.MT88.4 R144, [R218+0x4800] ;  /* 0x00480000da90783b */ /* 0x000eae0000004200 */
[C---:B------:R-:W-:Y:S08]  /*119f0*/  HMMA.16816.F32 R12, R140.reuse, R152, R12 ;  /* 0x000000988c0c723c */ /* 0x040ff0000000180c */
[C---:B------:R-:W-:Y:S01]  /*11a00*/  HMMA.16816.F32 R16, R140.reuse, R154, R16 ;  /* 0x0000009a8c10723c */ /* 0x040fe20000001810 */
[----:B------:R-:W2:Y:S03]  /*11a10*/  LDSM.16.MT88.4 R152, [R221+0x4800] ;  /* 0x00480000dd98783b */ /* 0x000ea60000004200 */
[----:B-1----:R-:W-:Y:S04]  /*11a20*/  FFMA.FTZ R3, R192, c[0x0][0x2d0], -R134 ;  /* 0x0000b400c0037a23 */ /* 0x002fe80000010886 */
[C---:B------:R-:W-:Y:S01]  /*11a30*/  HMMA.16816.F32 R20, R140.reuse, R160, R20 ;  /* 0x000000a08c14723c */ /* 0x040fe20000001814 */
[----:B------:R1:W-:Y:S07]  /*11a40*/  MUFU.EX2 R192, R3 ;  /* 0x0000000300c07308 */ /* 0x0003ee0000000800 */
[C---:B------:R-:W-:Y:S01]  /*11a50*/  HMMA.16816.F32 R24, R140.reuse, R162, R24 ;  /* 0x000000a28c18723c */ /* 0x040fe20000001818 */
[----:B------:R-:W-:Y:S07]  /*11a60*/  LDSM.16.MT88.4 R160, [R217+0x7800] ;  /* 0x00780000d9a0783b */ /* 0x000fee0000004200 */
[C---:B---3--:R-:W-:Y:S08]  /*11a70*/  HMMA.16816.F32 R28, R140.reuse, R156, R28 ;  /* 0x0000009c8c1c723c */ /* 0x048ff0000000181c */
[C---:B------:R-:W-:Y:S01]  /*11a80*/  HMMA.16816.F32 R32, R140.reuse, R158, R32 ;  /* 0x0000009e8c20723c */ /* 0x040fe20000001820 */
[----:B------:R-:W3:Y:S03]  /*11a90*/  LDSM.16.MT88.4 R156, [R220+0x4800] ;  /* 0x00480000dc9c783b */ /* 0x000ee60000004200 */
[--C-:B-1----:R-:W-:Y:S04]  /*11aa0*/  FFMA.FTZ R3, R184, c[0x0][0x2d0], -R138.reuse ;  /* 0x0000b400b8037a23 */ /* 0x102fe8000001088a */
[C---:B----4-:R-:W-:Y:S01]  /*11ab0*/  HMMA.16816.F32 R36, R140.reuse, R148, R36 ;  /* 0x000000948c24723c */ /* 0x050fe20000001824 */
[----:B------:R1:W-:Y:S01]  /*11ac0*/  MUFU.EX2 R205, R3 ;  /* 0x0000000300cd7308 */ /* 0x0003e20000000800 */
[----:B------:R-:W4:Y:S06]  /*11ad0*/  LDL.LU R184, [R1+0x10] ;  /* 0x0000100001b87983 */ /* 0x000f2c0000300800 */
[C---:B------:R-:W-:Y:S01]  /*11ae0*/  HMMA.16816.F32 R40, R140.reuse, R150, R40 ;  /* 0x000000968c28723c */ /* 0x040fe20000001828 */
[----:B------:R-:W3:Y:S07]  /*11af0*/  LDSM.16.MT88.4 R148, [R218+0x7800] ;  /* 0x00780000da94783b */ /* 0x000eee0000004200 */
[C---:B--2---:R-:W-:Y:S08]  /*11b00*/  HMMA.16816.F32 R44, R140.reuse, R144, R44 ;  /* 0x000000908c2c723c */ /* 0x044ff0000000182c */
[C---:B------:R-:W-:Y:S01]  /*11b10*/  HMMA.16816.F32 R48, R140.reuse, R146, R48 ;  /* 0x000000928c30723c */ /* 0x040fe20000001830 */
[----:B------:R-:W2:Y:S03]  /*11b20*/  LDSM.16.MT88.4 R144, [R221+0x7800] ;  /* 0x00780000dd90783b */ /* 0x000ea60000004200 */
[----:B-1----:R-:W-:Y:S01]  /*11b30*/  FFMA.FTZ R3, R182, c[0x0][0x2d0], -R138 ;  /* 0x0000b400b6037a23 */ /* 0x002fe2000001088a */
[----:B------:R-:W-:Y:S03]  /*11b40*/  MOV R182, R178 ;  /* 0x000000b200b67202 */ /* 0x000fe60000000f00 */
[C---:B------:R-:W-:Y:S01]  /*11b50*/  HMMA.16816.F32 R52, R140.reuse, R152, R52 ;  /* 0x000000988c34723c */ /* 0x040fe20000001834 */
[----:B------:R1:W-:Y:S07]  /*11b60*/  MUFU.EX2 R204, R3 ;  /* 0x0000000300cc7308 */ /* 0x0003ee0000000800 */
[C---:B------:R-:W-:Y:S01]  /*11b70*/  HMMA.16816.F32 R56, R140.reuse, R154, R56 ;  /* 0x0000009a8c38723c */ /* 0x040fe20000001838 */
[----:B------:R-:W2:Y:S07]  /*11b80*/  LDSM.16.MT88.4 R152, [R220+0x7800] ;  /* 0x00780000dc98783b */ /* 0x000eae0000004200 */
[C---:B---3--:R-:W-:Y:S08]  /*11b90*/  HMMA.16816.F32 R60, R140.reuse, R156, R60 ;  /* 0x0000009c8c3c723c */ /* 0x048ff0000000183c */
[C---:B------:R-:W-:Y:S01]  /*11ba0*/  HMMA.16816.F32 R64, R140.reuse, R158, R64 ;  /* 0x0000009e8c40723c */ /* 0x040fe20000001840 */
[----:B------:R-:W3:Y:S03]  /*11bb0*/  LDSM.16.MT88.4 R156, [R217+0xa800] ;  /* 0x00a80000d99c783b */ /* 0x000ee60000004200 */
[--C-:B-1----:R-:W-:Y:S04]  /*11bc0*/  FFMA.FTZ R3, R191, c[0x0][0x2d0], -R134.reuse ;  /* 0x0000b400bf037a23 */ /* 0x102fe80000010886 */
[C---:B------:R-:W-:Y:S01]  /*11bd0*/  HMMA.16816.F32 R68, R140.reuse, R160, R68 ;  /* 0x000000a08c44723c */ /* 0x040fe20000001844 */
[----:B------:R1:W-:Y:S07]  /*11be0*/  MUFU.EX2 R191, R3 ;  /* 0x0000000300bf7308 */ /* 0x0003ee0000000800 */
[C---:B------:R-:W-:Y:S01]  /*11bf0*/  HMMA.16816.F32 R72, R140.reuse, R162, R72 ;  /* 0x000000a28c48723c */ /* 0x040fe20000001848 */
[----:B------:R-:W-:Y:S07]  /*11c00*/  LDSM.16.MT88.4 R160, [R217+0x5000] ;  /* 0x00500000d9a0783b */ /* 0x000fee0000004200 */
[C---:B------:R-:W-:Y:S08]  /*11c10*/  HMMA.16816.F32 R76, R140.reuse, R148, R76 ;  /* 0x000000948c4c723c */ /* 0x040ff0000000184c */
[C---:B------:R-:W-:Y:S01]  /*11c20*/  HMMA.16816.F32 R80, R140.reuse, R150, R80 ;  /* 0x000000968c50723c */ /* 0x040fe20000001850 */
[----:B------:R-:W3:Y:S03]  /*11c30*/  LDSM.16.MT88.4 R148, [R218+0xa800] ;  /* 0x00a80000da94783b */ /* 0x000ee60000004200 */
[----:B-1----:R-:W-:Y:S01]  /*11c40*/  FFMA.FTZ R3, R181, c[0x0][0x2d0], -R134 ;  /* 0x0000b400b5037a23 */ /* 0x002fe20000010886 */
[----:B------:R-:W-:Y:S03]  /*11c50*/  MOV R181, R190 ;  /* 0x000000be00b57202 */ /* 0x000fe60000000f00 */
[C---:B--2---:R-:W-:Y:S01]  /*11c60*/  HMMA.16816.F32 R84, R140.reuse, R144, R84 ;  /* 0x000000908c54723c */ /* 0x044fe20000001854 */
[----:B------:R1:W-:Y:S07]  /*11c70*/  MUFU.EX2 R190, R3 ;  /* 0x0000000300be7308 */ /* 0x0003ee0000000800 */
[C---:B------:R-:W-:Y:S01]  /*11c80*/  HMMA.16816.F32 R88, R140.reuse, R146, R88 ;  /* 0x000000928c58723c */ /* 0x040fe20000001858 */
[----:B------:R-:W2:Y:S07]  /*11c90*/  LDSM.16.MT88.4 R144, [R221+0xa800] ;  /* 0x00a80000dd90783b */ /* 0x000eae0000004200 */
[C---:B------:R-:W-:Y:S08]  /*11ca0*/  HMMA.16816.F32 R92, R140.reuse, R152, R92 ;  /* 0x000000988c5c723c */ /* 0x040ff0000000185c */
[C---:B------:R-:W-:Y:S01]  /*11cb0*/  HMMA.16816.F32 R96, R140.reuse, R154, R96 ;  /* 0x0000009a8c60723c */ /* 0x040fe20000001860 */
[----:B------:R-:W2:Y:S03]  /*11cc0*/  LDSM.16.MT88.4 R152, [R220+0xa800] ;  /* 0x00a80000dc98783b */ /* 0x000ea60000004200 */
[--C-:B-1----:R-:W-:Y:S01]  /*11cd0*/  FFMA.FTZ R3, R181, c[0x0][0x2d0], -R138.reuse ;  /* 0x0000b400b5037a23 */ /* 0x102fe2000001088a */
[----:B------:R-:W-:Y:S03]  /*11ce0*/  MOV R181, R177 ;  /* 0x000000b100b57202 */ /* 0x000fe60000000f00 */
[C---:B---3--:R-:W-:Y:S01]  /*11cf0*/  HMMA.16816.F32 R100, R140.reuse, R156, R100 ;  /* 0x0000009c8c64723c */ /* 0x048fe20000001864 */
[----:B------:R1:W-:Y:S07]  /*11d00*/  MUFU.EX2 R197, R3 ;  /* 0x0000000300c57308 */ /* 0x0003ee0000000800 */
[C---:B------:R-:W-:Y:S01]  /*11d10*/  HMMA.16816.F32 R104, R140.reuse, R158, R104 ;  /* 0x0000009e8c68723c */ /* 0x040fe20000001868 */
[----:B------:R-:W3:Y:S07]  /*11d20*/  LDSM.16.MT88.4 R156, [R217+0x2000] ;  /* 0x00200000d99c783b */ /* 0x000eee0000004200 */
[C---:B------:R-:W-:Y:S08]  /*11d30*/  HMMA.16816.F32 R108, R140.reuse, R148, R108 ;  /* 0x000000948c6c723c */ /* 0x040ff0000000186c */
[C---:B------:R-:W-:Y:S01]  /*11d40*/  HMMA.16816.F32 R112, R140.reuse, R150, R112 ;  /* 0x000000968c70723c */ /* 0x040fe20000001870 */
[----:B------:R-:W3:Y:S03]  /*11d50*/  LDSM.16.MT88.4 R148, [R218+0x2000] ;  /* 0x00200000da94783b */ /* 0x000ee60000004200 */
[----:B-1----:R-:W-:Y:S01]  /*11d60*/  FFMA.FTZ R3, R180, c[0x0][0x2d0], -R138 ;  /* 0x0000b400b4037a23 */ /* 0x002fe2000001088a */
[----:B------:R-:W-:Y:S03]  /*11d70*/  MOV R180, R176 ;  /* 0x000000b000b47202 */ /* 0x000fe60000000f00 */
[C---:B--2---:R-:W-:Y:S01]  /*11d80*/  HMMA.16816.F32 R116, R140.reuse, R144, R116 ;  /* 0x000000908c74723c */ /* 0x044fe20000001874 */
[----:B------:R1:W2:Y:S07]  /*11d90*/  MUFU.EX2 R196, R3 ;  /* 0x0000000300c47308 */ /* 0x0002ae0000000800 */
[C---:B------:R-:W-:Y:S01]  /*11da0*/  HMMA.16816.F32 R120, R140.reuse, R146, R120 ;  /* 0x000000928c78723c */ /* 0x040fe20000001878 */
[----:B------:R-:W3:Y:S07]  /*11db0*/  LDSM.16.MT88.4 R144, [R221+0x2000] ;  /* 0x00200000dd90783b */ /* 0x000eee0000004200 */
[C---:B------:R-:W-:Y:S08]  /*11dc0*/  HMMA.16816.F32 R124, R140.reuse, R152, R124 ;  /* 0x000000988c7c723c */ /* 0x040ff0000000187c */
[----:B------:R-:W-:Y:S01]  /*11dd0*/  HMMA.16816.F32 R128, R140, R154, R128 ;  /* 0x0000009a8c80723c */ /* 0x000fe20000001880 */
[----:B------:R-:W3:Y:S03]  /*11de0*/  LDSM.16.MT88.4 R152, [R220+0x2000] ;  /* 0x00200000dc98783b */ /* 0x000ee60000004200 */
[--C-:B-1----:R-:W-:Y:S01]  /*11df0*/  FFMA.FTZ R3, R189, c[0x0][0x2d0], -R134.reuse ;  /* 0x0000b400bd037a23 */ /* 0x102fe20000010886 */
[----:B--2---:R-:W-:Y:S02]  /*11e00*/  F2FP.PACK_AB R136, R196, R197 ;  /* 0x000000c5c488723e */ /* 0x004fe400000000ff */
[----:B------:R-:W-:Y:S01]  /*11e10*/  F2FP.PACK_AB R140, R208, R209 ;  /* 0x000000d1d08c723e */ /* 0x000fe200000000ff */
[----:B------:R1:W-:Y:S01]  /*11e20*/  MUFU.EX2 R189, R3 ;  /* 0x0000000300bd7308 */ /* 0x0003e20000000800 */
[----:B------:R-:W-:Y:S03]  /*11e30*/  F2FP.PACK_AB R141, R192, R193 ;  /* 0x000000c1c08d723e */ /* 0x000fe600000000ff */
[----:B------:R-:W-:Y:S02]  /*11e40*/  F2FP.PACK_AB R142, R204, R205 ;  /* 0x000000cdcc8e723e */ /* 0x000fe400000000ff */
[----:B------:R-:W-:Y:S07]  /*11e50*/  F2FP.PACK_AB R143, R190, R191 ;  /* 0x000000bfbe8f723e */ /* 0x000fee00000000ff */
[C---:B---3--:R-:W-:Y:S08]  /*11e60*/  HMMA.16816.F32 R4, R140.reuse, R156, R4 ;  /* 0x0000009c8c04723c */ /* 0x048ff00000001804 */
[C---:B------:R-:W-:Y:S01]  /*11e70*/  HMMA.16816.F32 R8, R140.reuse, R158, R8 ;  /* 0x0000009e8c08723c */ /* 0x040fe20000001808 */
[----:B------:R-:W2:Y:S03]  /*11e80*/  LDSM.16.MT88.4 R156, [R218+0x5000] ;  /* 0x00500000da9c783b */ /* 0x000ea60000004200 */
[--C-:B-1----:R-:W-:Y:S02]  /*11e90*/  FFMA.FTZ R3, R179, c[0x0][0x2d0], -R134.reuse ;  /* 0x0000b400b3037a23 */ /* 0x102fe40000010886 */
[----:B------:R-:W-:Y:S02]  /*11ea0*/  FFMA.FTZ R134, R137, c[0x0][0x2d0], -R134 ;  /* 0x0000b40089867a23 */ /* 0x000fe40000010886 */
[C---:B------:R-:W-:Y:S01]  /*11eb0*/  HMMA.16816.F32 R12, R140.reuse, R148, R12 ;  /* 0x000000948c0c723c */ /* 0x040fe2000000180c */
[----:B------:R1:W3:Y:S01]  /*11ec0*/  MUFU.EX2 R188, R3 ;  /* 0x0000000300bc7308 */ /* 0x0002e20000000800 */
[----:B------:R-:W-:Y:S06]  /*11ed0*/  LDSM.16.MT88.4 R176, [R217+0x5800] ;  /* 0x00580000d9b0783b */ /* 0x000fec0000004200 */
[C---:B------:R-:W-:Y:S02]  /*11ee0*/  HMMA.16816.F32 R16, R140.reuse, R150, R16 ;  /* 0x000000968c10723c */ /* 0x040fe40000001810 */
[----:B------:R-:W2:Y:S01]  /*11ef0*/  LDSM.16.MT88.4 R148, [R221+0x5000] ;  /* 0x00500000dd94783b */ /* 0x000ea20000004200 */
[----:B------:R-:W-:Y:S05]  /*11f00*/  MUFU.EX2 R134, R134 ;  /* 0x0000008600867308 */ /* 0x000fea0000000800 */
[C---:B------:R-:W-:Y:S08]  /*11f10*/  HMMA.16816.F32 R20, R140.reuse, R144, R20 ;  /* 0x000000908c14723c */ /* 0x040ff00000001814 */
[C---:B------:R-:W-:Y:S01]  /*11f20*/  HMMA.16816.F32 R24, R140.reuse, R146, R24 ;  /* 0x000000928c18723c */ /* 0x040fe20000001818 */
[----:B------:R-:W4:Y:S03]  /*11f30*/  LDSM.16.MT88.4 R144, [R220+0x5000] ;  /* 0x00500000dc90783b */ /* 0x000f260000004200 */
[--C-:B-1----:R-:W-:Y:S01]  /*11f40*/  FFMA.FTZ R3, R195, c[0x0][0x2d0], -R138.reuse ;  /* 0x0000b400c3037a23 */ /* 0x102fe2000001088a */
[----:B---3--:R-:W-:Y:S03]  /*11f50*/  F2FP.PACK_AB R137, R188, R189 ;  /* 0x000000bdbc89723e */ /* 0x008fe600000000ff */
[C---:B------:R-:W-:Y:S01]  /*11f60*/  HMMA.16816.F32 R28, R140.reuse, R152, R28 ;  /* 0x000000988c1c723c */ /* 0x040fe2000000181c */
[----:B------:R1:W-:Y:S07]  /*11f70*/  MUFU.EX2 R195, R3 ;  /* 0x0000000300c37308 */ /* 0x0003ee0000000800 */
[C---:B------:R-:W-:Y:S01]  /*11f80*/  HMMA.16816.F32 R32, R140.reuse, R154, R32 ;  /* 0x0000009a8c20723c */ /* 0x040fe20000001820 */
[----:B------:R-:W3:Y:S07]  /*11f90*/  LDSM.16.MT88.4 R152, [R217+0x8000] ;  /* 0x00800000d998783b */ /* 0x000eee0000004200 */
[C---:B------:R-:W-:Y:S08]  /*11fa0*/  HMMA.16816.F32 R36, R140.reuse, R160, R36 ;  /* 0x000000a08c24723c */ /* 0x040ff00000001824 */
[C---:B------:R-:W-:Y:S01]  /*11fb0*/  HMMA.16816.F32 R40, R140.reuse, R162, R40 ;  /* 0x000000a28c28723c */ /* 0x040fe20000001828 */
[----:B------:R-:W3:Y:S03]  /*11fc0*/  LDSM.16.MT88.4 R160, [R218+0x8000] ;  /* 0x00800000daa0783b */ /* 0x000ee60000004200 */
[----:B-1----:R-:W-:Y:S04]  /*11fd0*/  FFMA.FTZ R3, R194, c[0x0][0x2d0], -R138 ;  /* 0x0000b400c2037a23 */ /* 0x002fe8000001088a */
[C---:B--2---:R-:W-:Y:S01]  /*11fe0*/  HMMA.16816.F32 R44, R140.reuse, R156, R44 ;  /* 0x0000009c8c2c723c */ /* 0x044fe2000000182c */
[----:B------:R-:W2:Y:S01]  /*11ff0*/  LDL.LU R138, [R1+0x14] ;  /* 0x00001400018a7983 */ /* 0x000ea20000300800 */
[----:B------:R1:W1:Y:S06]  /*12000*/  MUFU.EX2 R194, R3 ;  /* 0x0000000300c27308 */ /* 0x00026c0000000800 */
[C---:B------:R-:W-:Y:S01]  /*12010*/  HMMA.16816.F32 R48, R140.reuse, R158, R48 ;  /* 0x0000009e8c30723c */ /* 0x040fe20000001830 */
[----:B------:R-:W3:Y:S07]  /*12020*/  LDSM.16.MT88.4 R156, [R221+0x8000] ;  /* 0x00800000dd9c783b */ /* 0x000eee0000004200 */
[C---:B------:R-:W-:Y:S04]  /*12030*/  HMMA.16816.F32 R52, R140.reuse, R148, R52 ;  /* 0x000000948c34723c */ /* 0x040fe80000001834 */
[----:B----4-:R-:W-:Y:S02]  /*12040*/  FFMA.FTZ R2, R2, R184, R185 ;  /* 0x000000b802027223 */ /* 0x010fe400000100b9 */
[----:B------:R-:W-:Y:S02]  /*12050*/  LDSM.16.MT88.4 R184, [R218+0x5800] ;  /* 0x00580000dab8783b */ /* 0x000fe40000004200 */
[C---:B------:R-:W-:Y:S04]  /*12060*/  HMMA.16816.F32 R56, R140.reuse, R150, R56 ;  /* 0x000000968c38723c */ /* 0x040fe80000001838 */
[----:B-1----:R-:W-:Y:S02]  /*12070*/  MOV R3, R171 ;  /* 0x000000ab00037202 */ /* 0x002fe40000000f00 */
[----:B------:R-:W1:Y:S02]  /*12080*/  LDSM.16.MT88.4 R148, [R220+0x8000] ;  /* 0x00800000dc94783b */ /* 0x000e640000004200 */
[C---:B------:R-:W-:Y:S08]  /*12090*/  HMMA.16816.F32 R60, R140.reuse, R144, R60 ;  /* 0x000000908c3c723c */ /* 0x040ff0000000183c */
[C---:B------:R-:W-:Y:S01]  /*120a0*/  HMMA.16816.F32 R64, R140.reuse, R146, R64 ;  /* 0x000000928c40723c */ /* 0x040fe20000001840 */
[----:B------:R-:W4:Y:S07]  /*120b0*/  LDSM.16.MT88.4 R144, [R217+0xb000] ;  /* 0x00b00000d990783b */ /* 0x000f2e0000004200 */
[C---:B---3--:R-:W-:Y:S08]  /*120c0*/  HMMA.16816.F32 R68, R140.reuse, R152, R68 ;  /* 0x000000988c44723c */ /* 0x048ff00000001844 */
[C---:B------:R-:W-:Y:S01]  /*120d0*/  HMMA.16816.F32 R72, R140.reuse, R154, R72 ;  /* 0x0000009a8c48723c */ /* 0x040fe20000001848 */
[----:B------:R-:W3:Y:S07]  /*120e0*/  LDSM.16.MT88.4 R152, [R218+0xb000] ;  /* 0x00b00000da98783b */ /* 0x000eee0000004200 */
[C---:B------:R-:W-:Y:S08]  /*120f0*/  HMMA.16816.F32 R76, R140.reuse, R160, R76 ;  /* 0x000000a08c4c723c */ /* 0x040ff0000000184c */
[C---:B------:R-:W-:Y:S01]  /*12100*/  HMMA.16816.F32 R80, R140.reuse, R162, R80 ;  /* 0x000000a28c50723c */ /* 0x040fe20000001850 */
[----:B------:R-:W-:Y:S07]  /*12110*/  LDSM.16.MT88.4 R160, [R221+0x2800] ;  /* 0x00280000dda0783b */ /* 0x000fee0000004200 */
[C---:B------:R-:W-:Y:S08]  /*12120*/  HMMA.16816.F32 R84, R140.reuse, R156, R84 ;  /* 0x0000009c8c54723c */ /* 0x040ff00000001854 */
        /* <DEDUP_REMOVED lines=8> */
[C---:B---3--:R-:W-:Y:S08]  /*121b0*/  HMMA.16816.F32 R108, R140.reuse, R152, R108 ;  /* 0x000000988c6c723c */ /* 0x048ff0000000186c */
[C---:B------:R-:W-:Y:S01]  /*121c0*/  HMMA.16816.F32 R112, R140.reuse, R154, R112 ;  /* 0x0000009a8c70723c */ /* 0x040fe20000001870 */
[----:B------:R-:W3:Y:S07]  /*121d0*/  LDSM.16.MT88.4 R152, [R218+0x2800] ;  /* 0x00280000da98783b */ /* 0x000eee0000004200 */
[C---:B------:R-:W-:Y:S07]  /*121e0*/  HMMA.16816.F32 R116, R140.reuse, R156, R116 ;  /* 0x0000009c8c74723c */ /* 0x040fee0000001874 */
[----:B------:R-:W-:Y:S01]  /*121f0*/  MOV R156, R170 ;  /* 0x000000aa009c7202 */ /* 0x000fe20000000f00 */
[C---:B------:R-:W-:Y:S04]  /*12200*/  HMMA.16816.F32 R120, R140.reuse, R158, R120 ;  /* 0x0000009e8c78723c */ /* 0x040fe80000001878 */
[----:B------:R-:W-:Y:S03]  /*12210*/  MOV R157, R169 ;  /* 0x000000a9009d7202 */ /* 0x000fe60000000f00 */
[----:B------:R-:W-:Y:S01]  /*12220*/  MOV R159, R168 ;  /* 0x000000a8009f7202 */ /* 0x000fe20000000f00 */
[C---:B-1----:R-:W-:Y:S01]  /*12230*/  HMMA.16816.F32 R124, R140.reuse, R148, R124 ;  /* 0x000000948c7c723c */ /* 0x042fe2000000187c */
[----:B------:R-:W1:Y:S07]  /*12240*/  LDSM.16.MT88.4 R168, [R220+0x2800] ;  /* 0x00280000dca8783b */ /* 0x000e6e0000004200 */
[----:B------:R-:W-:Y:S04]  /*12250*/  HMMA.16816.F32 R128, R140, R150, R128 ;  /* 0x000000968c80723c */ /* 0x000fe80000001880 */
[----:B--2---:R-:W-:Y:S01]  /*12260*/  FFMA.FTZ R0, R0, R138, R139 ;  /* 0x0000008a00007223 */ /* 0x004fe2000001008b */
[----:B------:R-:W-:Y:S02]  /*12270*/  F2FP.PACK_AB R138, R194, R195 ;  /* 0x000000c3c28a723e */ /* 0x000fe400000000ff */
[----:B------:R-:W-:Y:S07]  /*12280*/  F2FP.PACK_AB R139, R134, R135 ;  /* 0x00000087868b723e */ /* 0x000fee00000000ff */
[C---:B----4-:R-:W-:Y:S01]  /*12290*/  HMMA.16816.F32 R140, R136.reuse, R144, R4 ;  /* 0x00000090888c723c */ /* 0x050fe20000001804 */
[----:B------:R-:W2:Y:S07]  /*122a0*/  LDSM.16.MT88.4 R4, [R221+0x5800] ;  /* 0x00580000dd04783b */ /* 0x000eae0000004200 */
[C---:B------:R-:W-:Y:S07]  /*122b0*/  HMMA.16816.F32 R144, R136.reuse, R146, R8 ;  /* 0x000000928890723c */ /* 0x040fee0000001808 */
[----:B------:R-:W-:Y:S01]  /*122c0*/  MOV R8, R159 ;  /* 0x0000009f00087202 */ /* 0x000fe20000000f00 */
[C---:B---3--:R-:W-:Y:S01]  /*122d0*/  HMMA.16816.F32 R148, R136.reuse, R152, R12 ;  /* 0x000000988894723c */ /* 0x048fe2000000180c */
[----:B------:R-:W-:Y:S03]  /*122e0*/  LDSM.16.MT88.4 R12, [R217+0x8800] ;  /* 0x00880000d90c783b */ /* 0x000fe60000004200 */
[----:B------:R-:W-:Y:S02]  /*122f0*/  MOV R9, R156 ;  /* 0x0000009c00097202 */ /* 0x000fe40000000f00 */
[----:B------:R-:W-:Y:S02]  /*12300*/  MOV R10, R157 ;  /* 0x0000009d000a7202 */ /* 0x000fe40000000f00 */
[C---:B------:R-:W-:Y:S01]  /*12310*/  HMMA.16816.F32 R152, R136.reuse, R154, R16 ;  /* 0x0000009a8898723c */ /* 0x040fe20000001810 */
[----:B------:R-:W-:Y:S03]  /*12320*/  LDSM.16.MT88.4 R16, [R218+0x8800] ;  /* 0x00880000da10783b */ /* 0x000fe60000004200 */
[----:B------:R-:W-:Y:S04]  /*12330*/  MOV R11, R167 ;  /* 0x000000a7000b7202 */ /* 0x000fe80000000f00 */
[C---:B------:R-:W-:Y:S07]  /*12340*/  HMMA.16816.F32 R156, R136.reuse, R160, R20 ;  /* 0x000000a0889c723c */ /* 0x040fee0000001814 */
[----:B------:R-:W-:Y:S01]  /*12350*/  MOV R21, R166 ;  /* 0x000000a600157202 */ /* 0x000fe20000000f00 */
[C---:B------:R-:W-:Y:S01]  /*12360*/  HMMA.16816.F32 R160, R136.reuse, R162, R24 ;  /* 0x000000a288a0723c */ /* 0x040fe20000001818 */
[----:B------:R-:W-:Y:S03]  /*12370*/  LDSM.16.MT88.4 R24, [R220+0x8800] ;  /* 0x00880000dc18783b */ /* 0x000fe60000004200 */
[----:B------:R-:W-:Y:S02]  /*12380*/  MOV R22, R165 ;  /* 0x000000a500167202 */ /* 0x000fe40000000f00 */
[----:B------:R-:W-:Y:S02]  /*12390*/  MOV R23, R164 ;  /* 0x000000a400177202 */ /* 0x000fe40000000f00 */
        /* <DEDUP_REMOVED lines=10> */
[----:B------:R-:W-:Y:S02]  /*12440*/  MOV R28, R10 ;  /* 0x0000000a001c7202 */ /* 0x000fe40000000f00 */
[----:B------:R-:W-:Y:S02]  /*12450*/  MOV R35, R11 ;  /* 0x0000000b00237202 */ /* 0x000fe40000000f00 */
[----:B------:R-:W1:Y:S01]  /*12460*/  LDSM.16.MT88.4 R8, [R220+0x5800] ;  /* 0x00580000dc08783b */ /* 0x000e620000004200 */
[C---:B------:R-:W-:Y:S04]  /*12470*/  HMMA.16816.F32 R176, R136.reuse, R178, R40 ;  /* 0x000000b288b0723c */ /* 0x040fe80000001828 */
[----:B------:R-:W-:Y:S02]  /*12480*/  MOV R39, R183 ;  /* 0x000000b700277202 */ /* 0x000fe40000000f00 */
[----:B------:R-:W-:Y:S02]  /*12490*/  MOV R36, R21 ;  /* 0x0000001500247202 */ /* 0x000fe40000000f00 */
[----:B------:R-:W-:Y:S04]  /*124a0*/  MOV R41, R182 ;  /* 0x000000b600297202 */ /* 0x000fe80000000f00 */
[----:B------:R-:W-:Y:S01]  /*124b0*/  MOV R42, R181 ;  /* 0x000000b5002a7202 */ /* 0x000fe20000000f00 */
[----:B------:R-:W-:Y:S01]  /*124c0*/  FADD.FTZ R2, R41, R2 ;  /* 0x0000000229027221 */ /* 0x000fe20000010000 */
[----:B------:R-:W-:Y:S02]  /*124d0*/  MOV R43, R180 ;  /* 0x000000b4002b7202 */ /* 0x000fe40000000f00 */
[C---:B------:R-:W-:Y:S03]  /*124e0*/  HMMA.16816.F32 R180, R136.reuse, R184, R44 ;  /* 0x000000b888b4723c */ /* 0x040fe6000000182c */
[----:B------:R-:W-:Y:S01]  /*124f0*/  MOV R37, R22 ;  /* 0x0000001600257202 */ /* 0x000fe20000000f00 */
[----:B------:R-:W-:Y:S01]  /*12500*/  FADD.FTZ R2, R43, R2 ;  /* 0x000000022b027221 */ /* 0x000fe20000010000 */
[----:B------:R-:W-:Y:S01]  /*12510*/  MOV R38, R23 ;  /* 0x0000001700267202 */ /* 0x000fe20000000f00 */
[----:B------:R-:W-:Y:S01]  /*12520*/  FADD.FTZ R0, R42, R0 ;  /* 0x000000002a007221 */ /* 0x000fe20000010000 */
[----:B------:R-:W3:Y:S01]  /*12530*/  LDSM.16.MT88.4 R20, [R221+0x8800] ;  /* 0x00880000dd14783b */ /* 0x000ee20000004200 */
[C---:B------:R-:W-:Y:S04]  /*12540*/  HMMA.16816.F32 R184, R136.reuse, R186, R48 ;  /* 0x000000ba88b8723c */ /* 0x040fe80000001830 */
[----:B------:R-:W-:Y:S02]  /*12550*/  FADD.FTZ R2, R37, R2 ;  /* 0x0000000225027221 */ /* 0x000fe40000010000 */
[----:B------:R-:W-:Y:S02]  /*12560*/  FADD.FTZ R0, R36, R0 ;  /* 0x0000000024007221 */ /* 0x000fe40000010000 */
[C---:B--2---:R-:W-:Y:S04]  /*12570*/  HMMA.16816.F32 R52, R136.reuse, R4, R52 ;  /* 0x000000048834723c */ /* 0x044fe80000001834 */
[----:B------:R-:W-:Y:S02]  /*12580*/  FADD.FTZ R2, R39, R2 ;  /* 0x0000000227027221 */ /* 0x000fe40000010000 */
[----:B------:R-:W-:Y:S02]  /*12590*/  FADD.FTZ R0, R38, R0 ;  /* 0x0000000026007221 */ /* 0x000fe40000010000 */
[C---:B------:R-:W-:Y:S01]  /*125a0*/  HMMA.16816.F32 R56, R136.reuse, R6, R56 ;  /* 0x000000068838723c */ /* 0x040fe20000001838 */
[----:B------:R-:W2:Y:S03]  /*125b0*/  LDSM.16.MT88.4 R4, [R217+0xb800] ;  /* 0x00b80000d904783b */ /* 0x000ea60000004200 */
        /* <DEDUP_REMOVED lines=54> */
[C---:B--2---:R-:W-:Y:S03]  /*12920*/  HMMA.16816.F32 R124, R136.reuse, R4, R124 ;  /* 0x00000004887c723c */ /* 0x044fe6000000187c */
[----:B------:R-:W-:Y:S02]  /*12930*/  FADD.FTZ R3, R188, R3 ;  /* 0x00000003bc037221 */ /* 0x000fe40000010000 */
[----:B------:R-:W-:Y:S02]  /*12940*/  FADD.FTZ R2, R194, R2 ;  /* 0x00000002c2027221 */ /* 0x000fe40000010000 */
[----:B------:R-:W-:Y:S01]  /*12950*/  FADD.FTZ R0, R135, R3 ;  /* 0x0000000387007221 */ /* 0x000fe20000010000 */
[----:B------:R-:W-:Y:S02]  /*12960*/  HMMA.16816.F32 R128, R136, R6, R128 ;  /* 0x000000068880723c */ /* 0x000fe40000001880 */
[----:B------:R1:W-:Y:S02]  /*12970*/  STL [R1+0x10], R2 ;  /* 0x0000100201007387 */ /* 0x0003e40000100800 */
[----:B------:R-:W-:Y:S01]  /*12980*/  FADD.FTZ R0, R134, R0 ;  /* 0x0000000086007221 */ /* 0x000fe20000010000 */
[----:B------:R-:W-:Y:S02]  /*12990*/  MOV R135, R132 ;  /* 0x0000008400877202 */ /* 0x000fe40000000f00 */
[----:B------:R-:W-:Y:S02]  /*129a0*/  MOV R134, R133 ;  /* 0x0000008500867202 */ /* 0x000fe40000000f00 */
[----:B------:R1:W-:Y:S01]  /*129b0*/  STL [R1+0x14], R0 ;  /* 0x0000140001007387 */ /* 0x0003e20000100800 */
[----:B------:R-:W-:-:S05]  /*129c0*/  @P0 BRA `(.L_x_2169) ;  /* 0xffffb11000000947 */ /* 0x000fca000383ffff */
.L_x_2168:
[----:B------:R-:W-:Y:S02]  /*129d0*/  MOV R7, 0x1f ;  /* 0x0000001f00077802 */ /* 0x000fe40000000f00 */
[----:B------:R-:W-:Y:S01]  /*129e0*/  MOV R6, 0xffffffff ;  /* 0xffffffff00067802 */ /* 0x000fe20000000f00 */
[----:B------:R-:W-:Y:S06]  /*129f0*/  BRA.DIV ~URZ, `(.L_x_2170) ;  /* 0x00002e127f007947 */ /* 0x000fec000b800000 */
[----:B-1----:R-:W2:Y:S04]  /*12a00*/  LDL R2, [R1+0x10] ;  /* 0x0000100001027983 */ /* 0x002ea80000100800 */
[----:B--2---:R1:W2:Y:S02]  /*12a10*/  SHFL.BFLY PT, R0, R2, 0x2, 0x1f ;  /* 0x0c401f0002007f89 */ /* 0x0042a400000e0000 */
.L_x_2190:
        /* <DEDUP_REMOVED lines=9> */
.L_x_2191:
        /* <DEDUP_REMOVED lines=149> */
.L_x_2151:
[----:B--2---:R-:W2:Y:S04]  /*13400*/  LDL.LU R2, [R1+0xc] ;  /* 0x00000c0001027983 */ /* 0x004ea80000300800 */
[----:B------:R-:W3:Y:S04]  /*13410*/  S2R R6, SR_TID.X ;  /* 0x0000000000067919 */ /* 0x000ee80000002100 */
[----:B------:R4:W5:Y:S01]  /*13420*/  LDL R7, [R1+0x54] ;  /* 0x0000540001077983 */ /* 0x0009620000100800 */
[----:B------:R-:W-:Y:S01]  /*13430*/  BSSY B0, `(.L_x_2172) ;  /* 0x0000014000007945 */ /* 0x000fe20003800000 */
[----:B---3--:R-:W-:-:S02]  /*13440*/  LOP3.LUT P0, RZ, R6, 0xff, RZ, 0xc0, !PT ;  /* 0x000000ff06ff7812 */ /* 0x008fc4000780c0ff */
[----:B--2---:R-:W-:-:S11]  /*13450*/  LOP3.LUT R2, R2, 0xfffffffd, RZ, 0xc0, !PT ;  /* 0xfffffffd02027812 */ /* 0x004fd600078ec0ff */
[----:B------:R-:W-:-:S05]  /*13460*/  @P0 LOP3.LUT R2, R2, 0x2, RZ, 0xfc, !PT ;  /* 0x0000000202020812 */ /* 0x000fca00078efcff */
[----:B------:R4:W-:Y:S01]  /*13470*/  STL [R1+0xc], R2 ;  /* 0x00000c0201007387 */ /* 0x0009e20000100800 */
[----:B------:R-:W-:Y:S05]  /*13480*/  @P0 BRA `(.L_x_2173) ;  /* 0x000000e000000947 */ /* 0x000fea0003800000 */
[----:B------:R-:W2:Y:S01]  /*13490*/  S2R R4, SR_LANEID ;  /* 0x0000000000047919 */ /* 0x000ea20000000000 */
[----:B------:R-:W-:Y:S01]  /*134a0*/  VOTEU.ANY UR4, UPT, PT ;  /* 0x0000000000047886 */ /* 0x000fe200038e0100 */
[----:B------:R-:W-:Y:S01]  /*134b0*/  IMAD.MOV.U32 R5, RZ, RZ, c[0x0][0x584] ;  /* 0x00016100ff057624 */ /* 0x000fe200078e00ff */
[----:B------:R-:W2:Y:S08]  /*134c0*/  FLO.U32 R3, UR4 ;  /* 0x0000000400037d00 */ /* 0x000eb000080e0000 */
[----:B----4-:R-:W3:Y:S01]  /*134d0*/  POPC R2, UR4 ;  /* 0x0000000400027d09 */ /* 0x010ee20008000000 */
        /* <DEDUP_REMOVED lines=9> */
.L_x_2173:
[----:B------:R-:W-:Y:S05]  /*13570*/  BSYNC B0 ;  /* 0x0000000000007941 */ /* 0x000fea0003800000 */
.L_x_2172:
[----:B------:R-:W-:Y:S01]  /*13580*/  PRMT R0, R0, 0x9910, RZ ;  /* 0x0000991000007816 */ /* 0x000fe200000000ff */
[----:B------:R-:W-:Y:S01]  /*13590*/  BSSY B1, `(.L_x_2174) ;  /* 0x00001db000017945 */ /* 0x000fe20003800000 */
[----:B-----5:R-:W-:Y:S02]  /*135a0*/  IMAD.MOV.U32 R69, RZ, RZ, R7 ;  /* 0x000000ffff457224 */ /* 0x020fe400078e0007 */
[----:B------:R-:W-:-:S13]  /*135b0*/  ISETP.NE.AND P0, PT, R0, RZ, PT ;  /* 0x000000ff0000720c */ /* 0x000fda0003f05270 */
[----:B------:R-:W-:Y:S05]  /*135c0*/  @!P0 BRA `(.L_x_2175) ;  /* 0x00001ab000008947 */ /* 0x000fea0003800000 */
[----:B------:R-:W-:Y:S01]  /*135d0*/  WARPSYNC 0xffffffff ;  /* 0xffffffff00007948 */ /* 0x000fe20003800000 */
[----:B------:R-:W-:Y:S06]  /*135e0*/  BAR.SYNC.DEFER_BLOCKING 0x1, 0x100 ;  /* 0x0044000000007b1d */ /* 0x000fec0000010000 */
[----:B------:R-:W-:Y:S05]  /*135f0*/  BRA.CONV ~URZ, `(.L_x_2176) ;  /* 0x000000737f007947 */ /* 0x000fea000b800000 */
[----:B-1----:R-:W-:Y:S01]  /*13600*/  SHF.R.S32.HI R12, RZ, 0x1f, R6 ;  /* 0x0000001fff0c7819 */ /* 0x002fe20000011406 */
[----:B------:R-:W-:Y:S01]  /*13610*/  IMAD.MOV.U32 R9, RZ, RZ, RZ ;  /* 0x000000ffff097224 */ /* 0x000fe200078e00ff */
[----:B----4-:R-:W-:Y:S01]  /*13620*/  MOV R2, 0x13670 ;  /* 0x0001367000027802 */ /* 0x010fe20000000f00 */
[----:B------:R-:W-:Y:S01]  /*13630*/  IMAD.MOV.U32 R3, RZ, RZ, 0x1f ;  /* 0x0000001fff037424 */ /* 0x000fe200078e00ff */
[----:B------:R-:W-:-:S04]  /*13640*/  LEA.HI R12, R12, R6, RZ, 0x7 ;  /* 0x000000060c0c7211 */ /* 0x000fc800078f38ff */
[----:B------:R-:W-:Y:S02]  /*13650*/  SHF.R.S32.HI R12, RZ, 0x7, R12 ;  /* 0x00000007ff0c7819 */ /* 0x000fe4000001140c */
[----:B--2---:R-:W-:Y:S05]  /*13660*/  CALL.REL.NOINC `($__internal_43_$__cuda_sm70_shflsync_idx_p) ;  /* 0x000023d000007944 */ /* 0x004fea0003c00000 */
.L_x_2176:
[----:B------:R-:W3:Y:S04]  /*13670*/  LDL R8, [R1+0x74] ;  /* 0x0000740001087983 */ /* 0x000ee80000100800 */
[----:B--2---:R-:W2:Y:S04]  /*13680*/  LDL.LU R5, [R1+0x3c] ;  /* 0x00003c0001057983 */ /* 0x004ea80000300800 */
[----:B-1--4-:R-:W4:Y:S04]  /*13690*/  LDL.LU R11, [R1+0x48] ;  /* 0x00004800010b7983 */ /* 0x012f280000300800 */
[----:B------:R-:W3:Y:S04]  /*136a0*/  LDL.LU R17, [R1+0x4c] ;  /* 0x00004c0001117983 */ /* 0x000ee80000300800 */
        /* <DEDUP_REMOVED lines=14> */
[----:B--2---:R-:W-:Y:S01]  /*13790*/  SHF.R.S32.HI R0, RZ, 0x1f, R5 ;  /* 0x0000001fff007819 */ /* 0x004fe20000011405 */
[----:B------:R-:W-:-:S04]  /*137a0*/  IMAD.WIDE.U32 R6, R5, c[0x0][0x4d0], RZ ;  /* 0x0001340005067a25 */ /* 0x000fc800078e00ff */
[C---:B------:R-:W-:Y:S02]  /*137b0*/  IMAD R2, R0.reuse, c[0x0][0x4d0], RZ ;  /* 0x0001340000027a24 */ /* 0x040fe400078e02ff */
[----:B------:R-:W-:Y:S02]  /*137c0*/  IMAD R4, R0, c[0x0][0x438], RZ ;  /* 0x00010e0000047a24 */ /* 0x000fe400078e02ff */
[----:B------:R-:W-:Y:S01]  /*137d0*/  IMAD R3, R5, c[0x0][0x4d4], R2 ;  /* 0x0001350005037a24 */ /* 0x000fe200078e0202 */
[----:B----4-:R-:W-:Y:S01]  /*137e0*/  SHF.R.S32.HI R2, RZ, 0x1f, R11 ;  /* 0x0000001fff027819 */ /* 0x010fe2000001140b */
        /* <DEDUP_REMOVED lines=50> */
[----:B------:R-:W-:Y:S02]  /*13b10*/  IMAD.IADD R17, R20, 0x1, -R17 ;  /* 0x0000000114117824 */ /* 0x000fe400078e0a11 */
[----:B------:R-:W-:Y:S01]  /*13b20*/  IMAD.IADD R3, R3, 0x1, R0 ;  /* 0x0000000103037824 */ /* 0x000fe200078e0200 */
[----:B------:R-:W-:Y:S01]  /*13b30*/  SHFL.IDX PT, R4, R10, 0x1, 0x1c1f ;  /* 0x003c1f000a047f89 */ /* 0x000fe200000e0000 */
[----:B------:R-:W-:-:S03]  /*13b40*/  IMAD.IADD R0, R18, 0x1, R19 ;  /* 0x0000000112007824 */ /* 0x000fc600078e0213 */
[----:B------:R2:W3:Y:S01]  /*13b50*/  SHFL.IDX PT, R5, R6, 0x1, 0x1c1f ;  /* 0x003c1f0006057f89 */ /* 0x0004e200000e0000 */
[----:B------:R-:W-:Y:S01]  /*13b60*/  LOP3.LUT P0, RZ, R17, 0x3, RZ, 0xc0, !PT ;  /* 0x0000000311ff7812 */ /* 0x000fe2000780c0ff */
[----:B------:R-:W-:-:S03]  /*13b70*/  IMAD.WIDE.U32 R2, R7, c[0x0][0x428], R2 ;  /* 0x00010a0007027a25 */ /* 0x000fc600078e0002 */
[----:B------:R-:W-:Y:S02]  /*13b80*/  ISETP.GE.OR P3, PT, R0, UR4, P0 ;  /* 0x0000000400007c0c */ /* 0x000fe40008766670 */
[----:B------:R-:W-:Y:S02]  /*13b90*/  LEA R43, P1, R2, c[0x0][0x400], 0x2 ;  /* 0x00010000022b7a11 */ /* 0x000fe400078210ff */
[----:B--2---:R-:W-:-:S05]  /*13ba0*/  SHF.R.S32.HI R6, RZ, 0x1f, R7 ;  /* 0x0000001fff067819 */ /* 0x004fca0000011407 */
[----:B------:R-:W-:Y:S01]  /*13bb0*/  IMAD R10, R6, c[0x0][0x428], RZ ;  /* 0x00010a00060a7a24 */ /* 0x000fe200078e02ff */
[----:B------:R-:W-:-:S03]  /*13bc0*/  IADD3 R6, R0, 0x8, RZ ;  /* 0x0000000800067810 */ /* 0x000fc60007ffe0ff */
[----:B------:R-:W-:Y:S01]  /*13bd0*/  IMAD R10, R7, c[0x0][0x42c], R10 ;  /* 0x00010b00070a7a24 */ /* 0x000fe200078e020a */
[----:B------:R-:W-:Y:S02]  /*13be0*/  ISETP.GE.OR P2, PT, R6, UR4, P0 ;  /* 0x0000000406007c0c */ /* 0x000fe40008746670 */
[----:B------:R-:W-:Y:S01]  /*13bf0*/  ISETP.GE.AND P0, PT, R0, UR4, PT ;  /* 0x0000000400007c0c */ /* 0x000fe2000bf06270 */
[----:B------:R-:W-:Y:S01]  /*13c00*/  IMAD.IADD R3, R3, 0x1, R10 ;  /* 0x0000000103037824 */ /* 0x000fe200078e020a */
[----:B-1----:R1:W-:Y:S01]  /*13c10*/  @!P3 ST.E [R8.64], R16 ;  /* 0x000000100800b985 */ /* 0x0023e2000c101906 */
[----:B------:R-:W-:-:S03]  /*13c20*/  ISETP.GE.AND P6, PT, R6, UR4, PT ;  /* 0x0000000406007c0c */ /* 0x000fc6000bfc6270 */
[----:B------:R-:W-:Y:S02]  /*13c30*/  LEA.HI.X R29, R2, c[0x0][0x404], R3, 0x2, P1 ;  /* 0x00010100021d7a11 */ /* 0x000fe400008f1403 */
[C---:B------:R-:W-:Y:S01]  /*13c40*/  IADD3 R28, R200.reuse, 0x8, RZ ;  /* 0x00000008c81c7810 */ /* 0x040fe20007ffe0ff */
[----:B------:R-:W2:Y:S01]  /*13c50*/  SHFL.IDX PT, R2, R43, RZ, 0x1c1f ;  /* 0x001c1fff2b027589 */ /* 0x000ea200000e0000 */
[C---:B------:R-:W-:Y:S02]  /*13c60*/  IADD3 R27, R200.reuse, 0x10, RZ ;  /* 0x00000010c81b7810 */ /* 0x040fe40007ffe0ff */
[C---:B------:R-:W-:Y:S01]  /*13c70*/  IADD3 R26, R200.reuse, 0x18, RZ ;  /* 0x00000018c81a7810 */ /* 0x040fe20007ffe0ff */
[----:B---3--:R3:W-:Y:S01]  /*13c80*/  @!P2 ST.E [R4.64], R15 ;  /* 0x0000000f0400a985 */ /* 0x0087e2000c101906 */
[C---:B------:R-:W-:Y:S02]  /*13c90*/  IADD3 R25, R200.reuse, 0x20, RZ ;  /* 0x00000020c8197810 */ /* 0x040fe40007ffe0ff */
[C---:B------:R-:W-:Y:S01]  /*13ca0*/  IADD3 R24, R200.reuse, 0x28, RZ ;  /* 0x00000028c8187810 */ /* 0x040fe20007ffe0ff */
[----:B------:R4:W2:Y:S01]  /*13cb0*/  SHFL.IDX PT, R3, R29, RZ, 0x1c1f ;  /* 0x001c1fff1d037589 */ /* 0x0008a200000e0000 */
[----:B------:R-:W-:-:S02]  /*13cc0*/  IADD3 R23, R200, 0x30, RZ ;  /* 0x00000030c8177810 */ /* 0x000fc40007ffe0ff */
[C---:B------:R-:W-:Y:S02]  /*13cd0*/  IADD3 R22, R200.reuse, 0x38, RZ ;  /* 0x00000038c8167810 */ /* 0x040fe40007ffe0ff */
[C---:B------:R-:W-:Y:S02]  /*13ce0*/  IADD3 R21, R200.reuse, 0x40, RZ ;  /* 0x00000040c8157810 */ /* 0x040fe40007ffe0ff */
[C---:B------:R-:W-:Y:S02]  /*13cf0*/  IADD3 R20, R200.reuse, 0x48, RZ ;  /* 0x00000048c8147810 */ /* 0x040fe40007ffe0ff */
[C---:B------:R-:W-:Y:S02]  /*13d00*/  IADD3 R19, R200.reuse, 0x58, RZ ;  /* 0x00000058c8137810 */ /* 0x040fe40007ffe0ff */
[C---:B------:R-:W-:Y:S02]  /*13d10*/  IADD3 R18, R200.reuse, 0x60, RZ ;  /* 0x00000060c8127810 */ /* 0x040fe40007ffe0ff */
[----:B------:R-:W-:-:S02]  /*13d20*/  IADD3 R17, R200, 0x68, RZ ;  /* 0x00000068c8117810 */ /* 0x000fc40007ffe0ff */
[C---:B-1----:R-:W-:Y:S02]  /*13d30*/  IADD3 R16, R200.reuse, 0x70, RZ ;  /* 0x00000070c8107810 */ /* 0x042fe40007ffe0ff */
[C---:B------:R-:W-:Y:S02]  /*13d40*/  IADD3 R14, R200.reuse, 0x80, RZ ;  /* 0x00000080c80e7810 */ /* 0x040fe40007ffe0ff */
[C---:B------:R-:W-:Y:S02]  /*13d50*/  IADD3 R13, R200.reuse, 0x88, RZ ;  /* 0x00000088c80d7810 */ /* 0x040fe40007ffe0ff */
[C---:B------:R-:W-:Y:S02]  /*13d60*/  IADD3 R0, R200.reuse, 0x90, RZ ;  /* 0x00000090c8007810 */ /* 0x040fe40007ffe0ff */
[C---:B---3--:R-:W-:Y:S02]  /*13d70*/  IADD3 R4, R200.reuse, 0x50, RZ ;  /* 0x00000050c8047810 */ /* 0x048fe40007ffe0ff */
        /* <DEDUP_REMOVED lines=11> */
[----:B------:R-:W-:Y:S02]  /*13e30*/  IADD3 R38, R200, 0xe8, RZ ;  /* 0x000000e8c8267810 */ /* 0x000fe40007ffe0ff */
        /* <DEDUP_REMOVED lines=28> */
[----:B------:R-:W-:Y:S01]  /*14000*/  SHF.R.S32.HI R68, RZ, 0x1f, R38 ;  /* 0x0000001fff447819 */ /* 0x000fe20000011426 */
[----:B------:R-:W-:Y:S05]  /*14010*/  @P0 BRA `(.L_x_2178) ;  /* 0x000007f000000947 */ /* 0x000fea0003800000 */
[----:B--2-4-:R-:W-:Y:S02]  /*14020*/  ISETP.GE.AND P0, PT, R200, c[0x0][0x3c8], PT ;  /* 0x0000f200c8007a0c */ /* 0x014fe40003f06270 */
[----:B------:R-:W-:Y:S02]  /*14030*/  ISETP.GE.AND P1, PT, R28, c[0x0][0x3c8], PT ;  /* 0x0000f2001c007a0c */ /* 0x000fe40003f26270 */
[----:B------:R-:W-:-:S02]  /*14040*/  ISETP.GE.AND P2, PT, R27, c[0x0][0x3c8], PT ;  /* 0x0000f2001b007a0c */ /* 0x000fc40003f46270 */
[----:B------:R-:W-:Y:S02]  /*14050*/  ISETP.GE.AND P3, PT, R23, c[0x0][0x3c8], PT ;  /* 0x0000f20017007a0c */ /* 0x000fe40003f66270 */
[----:B------:R-:W-:Y:S02]  /*14060*/  ISETP.GE.AND P4, PT, R4, c[0x0][0x3c8], PT ;  /* 0x0000f20004007a0c */ /* 0x000fe40003f86270 */
[----:B------:R-:W-:-:S03]  /*14070*/  ISETP.GE.AND P5, PT, R19, c[0x0][0x3c8], PT ;  /* 0x0000f20013007a0c */ /* 0x000fc60003fa6270 */
[----:B------:R-:W-:-:S05]  /*14080*/  @!P0 IMAD.WIDE R30, R200, 0x4, R2 ;  /* 0x00000004c81e8825 */ /* 0x000fca00078e0202 */
[----:B------:R1:W-:Y:S02]  /*14090*/  @!P0 ST.E.64 [R30.64], R140 ;  /* 0x0000008c1e008985 */ /* 0x0003e4000c101b06 */
[----:B-1----:R-:W-:-:S04]  /*140a0*/  @!P1 LEA R30, P0, R28, R2, 0x2 ;  /* 0x000000021c1e9211 */ /* 0x002fc800078010ff */
[----:B------:R-:W-:-:S05]  /*140b0*/  @!P1 LEA.HI.X R31, R28, R3, R40, 0x2, P0 ;  /* 0x000000031c1f9211 */ /* 0x000fca00000f1428 */
[----:B------:R1:W-:Y:S01]  /*140c0*/  @!P1 ST.E.64 [R30.64], R144 ;  /* 0x000000901e009985 */ /* 0x0003e2000c101b06 */
[----:B------:R-:W-:Y:S02]  /*140d0*/  ISETP.GE.AND P1, PT, R26, c[0x0][0x3c8], PT ;  /* 0x0000f2001a007a0c */ /* 0x000fe40003f26270 */
        /* <DEDUP_REMOVED lines=91> */
[----:B-1----:R-:W-:-:S04]  /*14690*/  @!P3 LEA R30, P0, R6, R2, 0x2 ;  /* 0x00000002061eb211 */ /* 0x002fc800078010ff */
[----:B------:R-:W-:Y:S02]  /*146a0*/  @!P3 LEA.HI.X R31, R6, R3, R65, 0x2, P0 ;  /* 0x00000003061fb211 */ /* 0x000fe400000f1441 */
[----:B--2---:R-:W-:-:S03]  /*146b0*/  @!P2 LEA R32, P1, R5, R2, 0x2 ;  /* 0x000000020520a211 */ /* 0x004fc600078210ff */
[----:B------:R1:W-:Y:S01]  /*146c0*/  @!P3 ST.E.64 [R30.64], R104 ;  /* 0x000000681e00b985 */ /* 0x0003e2000c101b06 */
[----:B------:R-:W-:Y:S02]  /*146d0*/  ISETP.GE.AND P3, PT, R38, c[0x0][0x3c8], PT ;  /* 0x0000f20026007a0c */ /* 0x000fe40003f66270 */
[----:B------:R-:W-:Y:S02]  /*146e0*/  @!P2 LEA.HI.X R33, R5, R3, R64, 0x2, P1 ;  /* 0x000000030521a211 */ /* 0x000fe400008f1440 */
[----:B-----5:R-:W-:-:S03]  /*146f0*/  ISETP.GE.AND P1, PT, R132, c[0x0][0x3c8], PT ;  /* 0x0000f20084007a0c */ /* 0x020fc60003f26270 */
        /* <DEDUP_REMOVED lines=17> */
.L_x_2178:
[----:B--2-4-:R-:W-:Y:S05]  /*14810*/  BSYNC B0 ;  /* 0x0000000000007941 */ /* 0x014fea0003800000 */
.L_x_2177:
[----:B------:R1:W2:Y:S04]  /*14820*/  SHFL.IDX PT, R3, R29, 0x1, 0x1c1f ;  /* 0x003c1f001d037f89 */ /* 0x0002a800000e0000 */
[----:B------:R1:W3:Y:S01]  /*14830*/  SHFL.IDX PT, R2, R43, 0x1, 0x1c1f ;  /* 0x003c1f002b027f89 */ /* 0x0002e200000e0000 */
[----:B------:R-:W-:Y:S05]  /*14840*/  @P6 BRA `(.L_x_2179) ;  /* 0x00000af000006947 */ /* 0x000fea0003800000 */
[----:B------:R-:W-:Y:S02]  /*14850*/  ISETP.GE.AND P0, PT, R28, c[0x0][0x3c8], PT ;  /* 0x0000f2001c007a0c */ /* 0x000fe40003f06270 */
[----:B------:R-:W-:Y:S02]  /*14860*/  ISETP.GE.AND P4, PT, R27, c[0x0][0x3c8], PT ;  /* 0x0000f2001b007a0c */ /* 0x000fe40003f86270 */
[----:B------:R-:W-:Y:S02]  /*14870*/  ISETP.GE.AND P1, PT, R200, c[0x0][0x3c8], PT ;  /* 0x0000f200c8007a0c */ /* 0x000fe40003f26270 */
[----:B------:R-:W-:-:S02]  /*14880*/  ISETP.GE.AND P5, PT, R25, c[0x0][0x3c8], PT ;  /* 0x0000f20019007a0c */ /* 0x000fc40003fa6270 */
[----:B------:R-:W-:-:S05]  /*14890*/  ISETP.GE.AND P6, PT, R26, c[0x0][0x3c8], PT ;  /* 0x0000f2001a007a0c */ /* 0x000fca0003fc6270 */
[CC--:B---3--:R-:W-:Y:S02]  /*148a0*/  @!P0 LEA R30, P3, R28.reuse, R2.reuse, 0x2 ;  /* 0x000000021c1e8211 */ /* 0x0c8fe400078610ff */
[C---:B------:R-:W-:Y:S02]  /*148b0*/  @!P4 LEA R36, P2, R27.reuse, R2, 0x2 ;  /* 0x000000021b24c211 */ /* 0x040fe400078410ff */
[-C--:B--2---:R-:W-:Y:S01]  /*148c0*/  @!P0 LEA.HI.X R31, R28, R3.reuse, R40, 0x2, P3 ;  /* 0x000000031c1f8211 */ /* 0x084fe200018f1428 */
[----:B------:R-:W-:Y:S01]  /*148d0*/  @!P1 IMAD.WIDE R32, R200, 0x4, R2 ;  /* 0x00000004c8209825 */ /* 0x000fe200078e0202 */
[----:B------:R-:W-:Y:S02]  /*148e0*/  ISETP.GE.AND P3, PT, R24, c[0x0][0x3c8], PT ;  /* 0x0000f20018007a0c */ /* 0x000fe40003f66270 */
[----:B------:R-:W-:Y:S02]  /*148f0*/  @!P4 LEA.HI.X R37, R27, R3, R39, 0x2, P2 ;  /* 0x000000031b25c211 */ /* 0x000fe400010f1427 */
[----:B------:R-:W-:Y:S01]  /*14900*/  ISETP.GE.AND P2, PT, R23, c[0x0][0x3c8], PT ;  /* 0x0000f20017007a0c */ /* 0x000fe20003f46270 */
[----:B------:R2:W-:Y:S04]  /*14910*/  @!P1 ST.E.64 [R32.64], R192 ;  /* 0x000000c020009985 */ /* 0x0005e8000c101b06 */
[----:B------:R3:W-:Y:S04]  /*14920*/  @!P0 ST.E.64 [R30.64], R146 ;  /* 0x000000921e008985 */ /* 0x0007e8000c101b06 */
[----:B------:R-:W-:Y:S01]  /*14930*/  @!P4 ST.E.64 [R36.64], R196 ;  /* 0x000000c42400c985 */ /* 0x000fe2000c101b06 */
[----:B------:R-:W-:-:S02]  /*14940*/  ISETP.GE.AND P4, PT, R18, c[0x0][0x3c8], PT ;  /* 0x0000f20012007a0c */ /* 0x000fc40003f86270 */
[CC--:B--2---:R-:W-:Y:S02]  /*14950*/  @!P6 LEA R32, P1, R26.reuse, R2.reuse, 0x2 ;  /* 0x000000021a20e211 */ /* 0x0c4fe400078210ff */
[CC--:B---3--:R-:W-:Y:S02]  /*14960*/  @!P5 LEA R30, P0, R25.reuse, R2.reuse, 0x2 ;  /* 0x00000002191ed211 */ /* 0x0c8fe400078010ff */
[-C--:B------:R-:W-:Y:S02]  /*14970*/  @!P6 LEA.HI.X R33, R26, R3.reuse, R41, 0x2, P1 ;  /* 0x000000031a21e211 */ /* 0x080fe400008f1429 */
[----:B------:R-:W-:Y:S02]  /*14980*/  @!P5 LEA.HI.X R31, R25, R3, R42, 0x2, P0 ;  /* 0x00000003191fd211 */ /* 0x000fe400000f142a */
[----:B------:R-:W-:Y:S01]  /*14990*/  @!P3 LEA R28, P0, R24, R2, 0x2 ;  /* 0x00000002181cb211 */ /* 0x000fe200078010ff */
[----:B------:R-:W-:Y:S01]  /*149a0*/  @!P6 ST.E.64 [R32.64], R154 ;  /* 0x0000009a2000e985 */ /* 0x000fe2000c101b06 */
[----:B------:R-:W-:-:S02]  /*149b0*/  ISETP.GE.AND P1, PT, R22, c[0x0][0x3c8], PT ;  /* 0x0000f20016007a0c */ /* 0x000fc40003f26270 */
[-C--:B-1----:R-:W-:Y:S01]  /*149c0*/  @!P3 LEA.HI.X R29, R24, R3.reuse, R44, 0x2, P0 ;  /* 0x00000003181db211 */ /* 0x082fe200000f142c */
[----:B------:R-:W-:Y:S01]  /*149d0*/  @!P5 ST.E.64 [R30.64], R158 ;  /* 0x0000009e1e00d985 */ /* 0x000fe2000c101b06 */
[CC--:B------:R-:W-:Y:S02]  /*149e0*/  @!P2 LEA R26, P0, R23.reuse, R2.reuse, 0x2 ;  /* 0x00000002171aa211 */ /* 0x0c0fe400078010ff */
[----:B------:R-:W-:Y:S01]  /*149f0*/  ISETP.GE.AND P5, PT, R20, c[0x0][0x3c8], PT ;  /* 0x0000f20014007a0c */ /* 0x000fe20003fa6270 */
[----:B------:R1:W-:Y:S01]  /*14a00*/  @!P3 ST.E.64 [R28.64], R162 ;  /* 0x000000a21c00b985 */ /* 0x0003e2000c101b06 */
[----:B------:R-:W-:Y:S02]  /*14a10*/  @!P2 LEA.HI.X R27, R23, R3, R45, 0x2, P0 ;  /* 0x00000003171ba211 */ /* 0x000fe400000f142d */
[----:B------:R-:W-:Y:S02]  /*14a20*/  ISETP.GE.AND P0, PT, R21, c[0x0][0x3c8], PT ;  /* 0x0000f20015007a0c */ /* 0x000fe40003f06270 */
[----:B------:R-:W-:Y:S01]  /*14a30*/  ISETP.GE.AND P6, PT, R19, c[0x0][0x3c8], PT ;  /* 0x0000f20013007a0c */ /* 0x000fe20003fc6270 */
[----:B------:R2:W-:Y:S01]  /*14a40*/  @!P2 ST.E.64 [R26.64], R166 ;  /* 0x000000a61a00a985 */ /* 0x0005e2000c101b06 */
[----:B------:R-:W-:-:S04]  /*14a50*/  @!P1 LEA R24, P3, R22, R2, 0x2 ;  /* 0x0000000216189211 */ /* 0x000fc800078610ff */
[----:B------:R-:W-:-:S05]  /*14a60*/  @!P1 LEA.HI.X R25, R22, R3, R46, 0x2, P3 ;  /* 0x0000000316199211 */ /* 0x000fca00018f142e */
[C---:B------:R-:W-:Y:S01]  /*14a70*/  @!P0 LEA R22, P3, R21.reuse, R2, 0x2 ;  /* 0x0000000215168211 */ /* 0x040fe200078610ff */
[----:B------:R3:W-:Y:S03]  /*14a80*/  @!P1 ST.E.64 [R24.64], R170 ;  /* 0x000000aa18009985 */ /* 0x0007e6000c101b06 */
[----:B------:R-:W-:Y:S02]  /*14a90*/  @!P0 LEA.HI.X R23, R21, R3, R47, 0x2, P3 ;  /* 0x0000000315178211 */ /* 0x000fe400018f142f */
[----:B------:R-:W-:-:S03]  /*14aa0*/  ISETP.GE.AND P3, PT, R4, c[0x0][0x3c8], PT ;  /* 0x0000f20004007a0c */ /* 0x000fc60003f66270 */
[----:B------:R4:W-:Y:S10]  /*14ab0*/  @!P0 ST.E.64 [R22.64], R174 ;  /* 0x000000ae16008985 */ /* 0x0009f4000c101b06 */
[----:B-1----:R-:W-:-:S02]  /*14ac0*/  @!P3 LEA R28, P1, R4, R2, 0x2 ;  /* 0x00000002041cb211 */ /* 0x002fc400078210ff */
[-C--:B--2---:R-:W-:Y:S02]  /*14ad0*/  @!P5 LEA R26, P2, R20, R2.reuse, 0x2 ;  /* 0x00000002141ad211 */ /* 0x084fe400078410ff */
[-C--:B------:R-:W-:Y:S02]  /*14ae0*/  @!P3 LEA.HI.X R29, R4, R3.reuse, R48, 0x2, P1 ;  /* 0x00000003041db211 */ /* 0x080fe400008f1430 */
[----:B------:R-:W-:Y:S02]  /*14af0*/  ISETP.GE.AND P3, PT, R17, c[0x0][0x3c8], PT ;  /* 0x0000f20011007a0c */ /* 0x000fe40003f66270 */
[----:B------:R-:W-:Y:S02]  /*14b00*/  @!P5 LEA.HI.X R27, R20, R3, R49, 0x2, P2 ;  /* 0x00000003141bd211 */ /* 0x000fe400010f1431 */
[----:B------:R-:W-:Y:S02]  /*14b10*/  ISETP.GE.AND P1, PT, R4, c[0x0][0x3c8], PT ;  /* 0x0000f20004007a0c */ /* 0x000fe40003f26270 */
[----:B---3--:R-:W-:Y:S01]  /*14b20*/  @!P6 LEA R24, P0, R19, R2, 0x2 ;  /* 0x000000021318e211 */ /* 0x008fe200078010ff */
[----:B------:R-:W-:Y:S01]  /*14b30*/  @!P5 ST.E.64 [R26.64], R178 ;  /* 0x000000b21a00d985 */ /* 0x000fe2000c101b06 */
[----:B------:R-:W-:-:S02]  /*14b40*/  ISETP.GE.AND P2, PT, R16, c[0x0][0x3c8], PT ;  /* 0x0000f20010007a0c */ /* 0x000fc40003f46270 */
[----:B------:R-:W-:Y:S02]  /*14b50*/  @!P6 LEA.HI.X R25, R19, R3, R50, 0x2, P0 ;  /* 0x000000031319e211 */ /* 0x000fe400000f1432 */
[----:B------:R-:W-:Y:S02]  /*14b60*/  ISETP.GE.AND P5, PT, R11, c[0x0][0x3c8], PT ;  /* 0x0000f2000b007a0c */ /* 0x000fe40003fa6270 */
[----:B----4-:R-:W-:-:S03]  /*14b70*/  @!P4 LEA R22, P0, R18, R2, 0x2 ;  /* 0x000000021216c211 */ /* 0x010fc600078010ff */
[----:B------:R-:W-:Y:S01]  /*14b80*/  @!P1 ST.E.64 [R28.64], R182 ;  /* 0x000000b61c009985 */ /* 0x000fe2000c101b06 */
[-C--:B------:R-:W-:Y:S02]  /*14b90*/  @!P4 LEA.HI.X R23, R18, R3.reuse, R51, 0x2, P0 ;  /* 0x000000031217c211 */ /* 0x080fe400000f1433 */
[-C--:B------:R-:W-:Y:S01]  /*14ba0*/  @!P3 LEA R18, P0, R17, R2.reuse, 0x2 ;  /* 0x000000021112b211 */ /* 0x080fe200078010ff */
[----:B------:R-:W-:Y:S01]  /*14bb0*/  @!P6 ST.E.64 [R24.64], R186 ;  /* 0x000000ba1800e985 */ /* 0x000fe2000c101b06 */
[----:B------:R-:W-:Y:S02]  /*14bc0*/  ISETP.GE.AND P1, PT, R15, c[0x0][0x3c8], PT ;  /* 0x0000f2000f007a0c */ /* 0x000fe40003f26270 */
[-C--:B------:R-:W-:Y:S01]  /*14bd0*/  @!P3 LEA.HI.X R19, R17, R3.reuse, R52, 0x2, P0 ;  /* 0x000000031113b211 */ /* 0x080fe200000f1434 */
[----:B------:R-:W-:Y:S01]  /*14be0*/  @!P4 ST.E.64 [R22.64], R150 ;  /* 0x000000961600c985 */ /* 0x000fe2000c101b06 */
[C---:B------:R-:W-:Y:S02]  /*14bf0*/  @!P2 LEA R20, P0, R16.reuse, R2, 0x2 ;  /* 0x000000021014a211 */ /* 0x040fe400078010ff */
[----:B------:R-:W-:Y:S01]  /*14c00*/  ISETP.GE.AND P4, PT, R13, c[0x0][0x3c8], PT ;  /* 0x0000f2000d007a0c */ /* 0x000fe20003f86270 */
[----:B------:R1:W-:Y:S01]  /*14c10*/  @!P3 ST.E.64 [R18.64], R116 ;  /* 0x000000741200b985 */ /* 0x0003e2000c101b06 */
[----:B------:R-:W-:-:S02]  /*14c20*/  @!P2 LEA.HI.X R21, R16, R3, R53, 0x2, P0 ;  /* 0x000000031015a211 */ /* 0x000fc400000f1435 */
[----:B------:R-:W-:Y:S02]  /*14c30*/  ISETP.GE.AND P0, PT, R14, c[0x0][0x3c8], PT ;  /* 0x0000f2000e007a0c */ /* 0x000fe40003f06270 */
[----:B------:R-:W-:Y:S01]  /*14c40*/  ISETP.GE.AND P6, PT, R12, c[0x0][0x3c8], PT ;  /* 0x0000f2000c007a0c */ /* 0x000fe20003fc6270 */
[----:B------:R2:W-:Y:S01]  /*14c50*/  @!P2 ST.E.64 [R20.64], R120 ;  /* 0x000000781400a985 */ /* 0x0005e2000c101b06 */
[----:B-1----:R-:W-:-:S04]  /*14c60*/  @!P1 LEA R18, P3, R15, R2, 0x2 ;  /* 0x000000020f129211 */ /* 0x002fc800078610ff */
[----:B------:R-:W-:-:S05]  /*14c70*/  @!P1 LEA.HI.X R19, R15, R3, R54, 0x2, P3 ;  /* 0x000000030f139211 */ /* 0x000fca00018f1436 */
[CC--:B------:R-:W-:Y:S02]  /*14c80*/  @!P0 LEA R16, P3, R14.reuse, R2.reuse, 0x2 ;  /* 0x000000020e108211 */ /* 0x0c0fe400078610ff */
[C---:B--2---:R-:W-:Y:S01]  /*14c90*/  @!P4 LEA R20, P2, R13.reuse, R2, 0x2 ;  /* 0x000000020d14c211 */ /* 0x044fe200078410ff */
[----:B------:R1:W-:Y:S01]  /*14ca0*/  @!P1 ST.E.64 [R18.64], R142 ;  /* 0x0000008e12009985 */ /* 0x0003e2000c101b06 */
[-C--:B------:R-:W-:Y:S02]  /*14cb0*/  @!P0 LEA.HI.X R17, R14, R3.reuse, R55, 0x2, P3 ;  /* 0x000000030e118211 */ /* 0x080fe400018f1437 */
[----:B------:R-:W-:Y:S02]  /*14cc0*/  ISETP.GE.AND P3, PT, R0, c[0x0][0x3c8], PT ;  /* 0x0000f20000007a0c */ /* 0x000fe40003f66270 */
[----:B------:R-:W-:Y:S01]  /*14cd0*/  @!P4 LEA.HI.X R21, R13, R3, R57, 0x2, P2 ;  /* 0x000000030d15c211 */ /* 0x000fe200010f1439 */
[----:B------:R2:W-:Y:S01]  /*14ce0*/  @!P0 ST.E.64 [R16.64], R70 ;  /* 0x0000004610008985 */ /* 0x0005e2000c101b06 */
[----:B------:R-:W-:-:S03]  /*14cf0*/  ISETP.GE.AND P2, PT, R10, c[0x0][0x3c8], PT ;  /* 0x0000f2000a007a0c */ /* 0x000fc60003f46270 */
[----:B------:R-:W-:Y:S01]  /*14d00*/  @!P4 ST.E.64 [R20.64], R74 ;  /* 0x0000004a1400c985 */ /* 0x000fe2000c101b06 */
[----:B------:R-:W-:-:S05]  /*14d10*/  ISETP.GE.AND P4, PT, R7, c[0x0][0x3c8], PT ;  /* 0x0000f20007007a0c */ /* 0x000fca0003f86270 */
[----:B------:R-:W-:-:S04]  /*14d20*/  @!P3 LEA R22, P1, R0, R2, 0x2 ;  /* 0x000000020016b211 */ /* 0x000fc800078210ff */
[C---:B------:R-:W-:Y:S02]  /*14d30*/  @!P3 LEA.HI.X R23, R0.reuse, R3, R56, 0x2, P1 ;  /* 0x000000030017b211 */ /* 0x040fe400008f1438 */
[----:B------:R-:W-:Y:S02]  /*14d40*/  ISETP.GE.AND P1, PT, R0, c[0x0][0x3c8], PT ;  /* 0x0000f20000007a0c */ /* 0x000fe40003f26270 */
[----:B------:R-:W-:Y:S02]  /*14d50*/  ISETP.GE.AND P3, PT, R9, c[0x0][0x3c8], PT ;  /* 0x0000f20009007a0c */ /* 0x000fe40003f66270 */
[----:B-1----:R-:W-:-:S04]  /*14d60*/  @!P6 LEA R18, P0, R12, R2, 0x2 ;  /* 0x000000020c12e211 */ /* 0x002fc800078010ff */
[----:B------:R-:W-:Y:S02]  /*14d70*/  @!P6 LEA.HI.X R19, R12, R3, R58, 0x2, P0 ;  /* 0x000000030c13e211 */ /* 0x000fe400000f143a */
[----:B--2---:R-:W-:-:S03]  /*14d80*/  @!P5 LEA R16, P0, R11, R2, 0x2 ;  /* 0x000000020b10d211 */ /* 0x004fc600078010ff */
[----:B------:R-:W-:Y:S01]  /*14d90*/  @!P1 ST.E.64 [R22.64], R78 ;  /* 0x0000004e16009985 */ /* 0x000fe2000c101b06 */
[----:B------:R-:W-:Y:S02]  /*14da0*/  ISETP.GE.AND P1, PT, R8, c[0x0][0x3c8], PT ;  /* 0x0000f20008007a0c */ /* 0x000fe40003f26270 */
[-C--:B------:R-:W-:Y:S01]  /*14db0*/  @!P5 LEA.HI.X R17, R11, R3.reuse, R59, 0x2, P0 ;  /* 0x000000030b11d211 */ /* 0x080fe200000f143b */
[----:B------:R-:W-:Y:S01]  /*14dc0*/  @!P6 ST.E.64 [R18.64], R82 ;  /* 0x000000521200e985 */ /* 0x000fe2000c101b06 */
[CC--:B------:R-:W-:Y:S02]  /*14dd0*/  @!P2 LEA R14, P0, R10.reuse, R2.reuse, 0x2 ;  /* 0x000000020a0ea211 */ /* 0x0c0fe400078010ff */
[----:B------:R-:W-:Y:S01]  /*14de0*/  ISETP.GE.AND P6, PT, R5, c[0x0][0x3c8], PT ;  /* 0x0000f20005007a0c */ /* 0x000fe20003fc6270 */
[----:B------:R-:W-:Y:S01]  /*14df0*/  @!P5 ST.E.64 [R16.64], R86 ;  /* 0x000000561000d985 */ /* 0x000fe2000c101b06 */
[----:B------:R-:W-:Y:S02]  /*14e00*/  @!P2 LEA.HI.X R15, R10, R3, R60, 0x2, P0 ;  /* 0x000000030a0fa211 */ /* 0x000fe400000f143c */
[----:B------:R-:W-:-:S02]  /*14e10*/  @!P3 LEA R12, P0, R9, R2, 0x2 ;  /* 0x00000002090cb211 */ /* 0x000fc400078010ff */
[----:B------:R-:W-:Y:S01]  /*14e20*/  ISETP.GE.AND P5, PT, R34, c[0x0][0x3c8], PT ;  /* 0x0000f20022007a0c */ /* 0x000fe20003fa6270 */
[----:B------:R-:W-:Y:S01]  /*14e30*/  @!P2 ST.E.64 [R14.64], R90 ;  /* 0x0000005a0e00a985 */ /* 0x000fe2000c101b06 */
[-C--:B------:R-:W-:Y:S02]  /*14e40*/  @!P3 LEA.HI.X R13, R9, R3.reuse, R61, 0x2, P0 ;  /* 0x00000003090db211 */ /* 0x080fe400000f143d */
[----:B------:R-:W-:Y:S02]  /*14e50*/  ISETP.GE.AND P0, PT, R6, c[0x0][0x3c8], PT ;  /* 0x0000f20006007a0c */ /* 0x000fe40003f06270 */
[C---:B------:R-:W-:Y:S01]  /*14e60*/  @!P1 LEA R10, P2, R8.reuse, R2, 0x2 ;  /* 0x00000002080a9211 */ /* 0x040fe200078410ff */
[----:B------:R1:W-:Y:S03]  /*14e70*/  @!P3 ST.E.64 [R12.64], R94 ;  /* 0x0000005e0c00b985 */ /* 0x0003e6000c101b06 */
[----:B------:R-:W-:-:S05]  /*14e80*/  @!P1 LEA.HI.X R11, R8, R3, R62, 0x2, P2 ;  /* 0x00000003080b9211 */ /* 0x000fca00010f143e */
[----:B------:R2:W-:Y:S01]  /*14e90*/  @!P1 ST.E.64 [R10.64], R98 ;  /* 0x000000620a009985 */ /* 0x0005e2000c101b06 */
[CC--:B------:R-:W-:Y:S02]  /*14ea0*/  @!P6 LEA R4, P1, R5.reuse, R2.reuse, 0x2 ;  /* 0x000000020504e211 */ /* 0x0c0fe400078210ff */
[CC--:B------:R-:W-:Y:S02]  /*14eb0*/  @!P0 LEA R8, P2, R6.reuse, R2.reuse, 0x2 ;  /* 0x0000000206088211 */ /* 0x0c0fe400078410ff */
[-C--:B------:R-:W-:Y:S02]  /*14ec0*/  @!P6 LEA.HI.X R5, R5, R3.reuse, R64, 0x2, P1 ;  /* 0x000000030505e211 */ /* 0x080fe400008f1440 */
[----:B------:R-:W-:Y:S02]  /*14ed0*/  @!P0 LEA.HI.X R9, R6, R3, R65, 0x2, P2 ;  /* 0x0000000306098211 */ /* 0x000fe400010f1441 */
[----:B------:R-:W-:Y:S02]  /*14ee0*/  ISETP.GE.AND P1, PT, R38, c[0x0][0x3c8], PT ;  /* 0x0000f20026007a0c */ /* 0x000fe40003f26270 */
[----:B-1----:R-:W-:-:S04]  /*14ef0*/  @!P4 LEA R12, P3, R7, R2, 0x2 ;  /* 0x00000002070cc211 */ /* 0x002fc800078610ff */
[-C--:B------:R-:W-:Y:S02]  /*14f00*/  @!P4 LEA.HI.X R13, R7, R3.reuse, R63, 0x2, P3 ;  /* 0x00000003070dc211 */ /* 0x080fe400018f143f */
[----:B------:R-:W-:Y:S02]  /*14f10*/  ISETP.GE.AND P3, PT, R35, c[0x0][0x3c8], PT ;  /* 0x0000f20023007a0c */ /* 0x000fe40003f66270 */
[-C--:B--2---:R-:W-:Y:S01]  /*14f20*/  @!P5 LEA R10, P2, R34, R2.reuse, 0x2 ;  /* 0x00000002220ad211 */ /* 0x084fe200078410ff */
[----:B------:R-:W-:Y:S02]  /*14f30*/  @!P4 ST.E.64 [R12.64], R102 ;  /* 0x000000660c00c985 */ /* 0x000fe4000c101b06 */
[----:B------:R-:W-:Y:S02]  /*14f40*/  @!P1 LEA R6, P4, R38, R2, 0x2 ;  /* 0x0000000226069211 */ /* 0x000fe400078810ff */
[----:B------:R-:W-:Y:S01]  /*14f50*/  @!P5 LEA.HI.X R11, R34, R3, R66, 0x2, P2 ;  /* 0x00000003220bd211 */ /* 0x000fe200010f1442 */
[----:B------:R1:W-:Y:S01]  /*14f60*/  @!P0 ST.E.64 [R8.64], R106 ;  /* 0x0000006a08008985 */ /* 0x0003e2000c101b06 */
[----:B-----5:R-:W-:-:S02]  /*14f70*/  ISETP.GE.AND P0, PT, R198, c[0x0][0x3c8], PT ;  /* 0x0000f200c6007a0c */ /* 0x020fc40003f06270 */
[----:B------:R-:W-:Y:S01]  /*14f80*/  @!P1 LEA.HI.X R7, R38, R3, R68, 0x2, P4 ;  /* 0x0000000326079211 */ /* 0x000fe200020f1444 */
[----:B------:R2:W-:Y:S04]  /*14f90*/  @!P6 ST.E.64 [R4.64], R110 ;  /* 0x0000006e0400e985 */ /* 0x0005e8000c101b06 */
[----:B------:R3:W-:Y:S01]  /*14fa0*/  @!P5 ST.E.64 [R10.64], R114 ;  /* 0x000000720a00d985 */ /* 0x0007e2000c101b06 */
[----:B-1----:R-:W-:-:S04]  /*14fb0*/  @!P3 LEA R8, P2, R35, R2, 0x2 ;  /* 0x000000022308b211 */ /* 0x002fc800078410ff */
[----:B------:R-:W-:Y:S02]  /*14fc0*/  @!P3 LEA.HI.X R9, R35, R3, R67, 0x2, P2 ;  /* 0x000000032309b211 */ /* 0x000fe400010f1443 */
[----:B--2---:R-:W-:-:S03]  /*14fd0*/  @!P0 LEA R4, P2, R198, R2, 0x2 ;  /* 0x00000002c6048211 */ /* 0x004fc600078410ff */
[----:B------:R3:W-:Y:S01]  /*14fe0*/  @!P3 ST.E.64 [R8.64], R118 ;  /* 0x000000760800b985 */ /* 0x0007e2000c101b06 */
[----:B------:R-:W-:-:S03]  /*14ff0*/  @!P0 LEA.HI.X R5, R198, R3, R199, 0x2, P2 ;  /* 0x00000003c6058211 */ /* 0x000fc600010f14c7 */
[----:B------:R3:W-:Y:S04]  /*15000*/  @!P1 ST.E.64 [R6.64], R122 ;  /* 0x0000007a06009985 */ /* 0x0007e8000c101b06 */
[----:B------:R3:W-:Y:S01]  /*15010*/  @!P0 ST.E.64 [R4.64], R126 ;  /* 0x0000007e04008985 */ /* 0x0007e2000c101b06 */
[----:B------:R-:W-:-:S13]  /*15020*/  ISETP.GE.AND P0, PT, R132, c[0x0][0x3c8], PT ;  /* 0x0000f20084007a0c */ /* 0x000fda0003f06270 */
[----:B------:R-:W-:Y:S05]  /*15030*/  @P0 BRA `(.L_x_2179) ;  /* 0x0000030000000947 */ /* 0x000fea0003800000 */
[----:B------:R-:W-:-:S04]  /*15040*/  LEA R2, P0, R132, R2, 0x2 ;  /* 0x0000000284027211 */ /* 0x000fc800078010ff */
[----:B------:R-:W-:-:S05]  /*15050*/  LEA.HI.X R3, R132, R3, R133, 0x2, P0 ;  /* 0x0000000384037211 */ /* 0x000fca00000f1485 */
[----:B------:R1:W-:Y:S01]  /*15060*/  ST.E.64 [R2.64], R130 ;  /* 0x0000008202007985 */ /* 0x0003e2000c101b06 */
[----:B------:R-:W-:Y:S05]  /*15070*/  BRA `(.L_x_2179) ;  /* 0x000002c000007947 */ /* 0x000fea0003800000 */
.L_x_2175:
[----:B------:R-:W3:Y:S02]  /*15080*/  S2R R4, SR_TID.X ;  /* 0x0000000000047919 */ /* 0x000ee40000002100 */
[----:B---3--:R-:W-:-:S13]  /*15090*/  ISETP.GT.AND P0, PT, R4, 0x7f, PT ;  /* 0x0000007f0400780c */ /* 0x008fda0003f04270 */
[----:B------:R-:W-:Y:S05]  /*150a0*/  @P0 BRA `(.L_x_2179) ;  /* 0x0000029000000947 */ /* 0x000fea0003800000 */
[----:B------:R-:W3:Y:S01]  /*150b0*/  LDL.LU R3, [R1+0x50] ;  /* 0x0000500001037983 */ /* 0x000ee20000300800 */
[----:B----4-:R-:W-:-:S05]  /*150c0*/  MOV R2, c[0x0][0x4e8] ;  /* 0x00013a0000027a02 */ /* 0x010fca0000000f00 */
[----:B------:R-:W-:Y:S01]  /*150d0*/  IMAD R0, R2, c[0x0][0x388], RZ ;  /* 0x0000e20002007a24 */ /* 0x000fe200078e02ff */
[----:B---3--:R-:W-:-:S04]  /*150e0*/  IADD3 R4, R3, R4, RZ ;  /* 0x0000000403047210 */ /* 0x008fc80007ffe0ff */
[----:B------:R-:W-:-:S13]  /*150f0*/  ISETP.GE.AND P0, PT, R4, R0, PT ;  /* 0x000000000400720c */ /* 0x000fda0003f06270 */
[----:B------:R-:W-:Y:S05]  /*15100*/  @P0 BRA `(.L_x_2179) ;  /* 0x0000023000000947 */ /* 0x000fea0003800000 */
[----:B------:R-:W3:Y:S04]  /*15110*/  LDL.LU R3, [R1+0x3c] ;  /* 0x00003c0001037983 */ /* 0x000ee80000300800 */
[----:B------:R-:W4:Y:S04]  /*15120*/  LDL.LU R9, [R1+0x48] ;  /* 0x0000480001097983 */ /* 0x000f280000300800 */
[----:B------:R-:W5:Y:S01]  /*15130*/  LDL.LU R8, [R1+0x4c] ;  /* 0x00004c0001087983 */ /* 0x000f620000300800 */
[----:B------:R-:W-:-:S13]  /*15140*/  ISETP.NE.AND P0, PT, R2, 0x1, PT ;  /* 0x000000010200780c */ /* 0x000fda0003f05270 */
[----:B--2---:R-:W-:Y:S01]  /*15150*/  @P0 IMAD.HI.U32 R7, R4, c[0x0][0x4ec], RZ ;  /* 0x00013b0004070a27 */ /* 0x004fe200078e00ff */
[----:B---3--:R-:W-:Y:S02]  /*15160*/  SHF.R.S32.HI R0, RZ, 0x1f, R3 ;  /* 0x0000001fff007819 */ /* 0x008fe40000011403 */
[----:B----4-:R-:W-:-:S03]  /*15170*/  SHF.R.S32.HI R6, RZ, 0x1f, R9 ;  /* 0x0000001fff067819 */ /* 0x010fc60000011409 */
[----:B------:R-:W-:-:S04]  /*15180*/  IMAD R0, R0, c[0x0][0x4d0], RZ ;  /* 0x0001340000007a24 */ /* 0x000fc800078e02ff */
[C---:B------:R-:W-:Y:S01]  /*15190*/  IMAD R5, R3.reuse, c[0x0][0x4d4], R0 ;  /* 0x0001350003057a24 */ /* 0x040fe200078e0200 */
[----:B------:R-:W-:Y:S01]  /*151a0*/  MOV R0, R4 ;  /* 0x0000000400007202 */ /* 0x000fe20000000f00 */
[----:B------:R-:W-:Y:S01]  /*151b0*/  IMAD.WIDE.U32 R2, R3, c[0x0][0x4d0], RZ ;  /* 0x0001340003027a25 */ /* 0x000fe200078e00ff */
[----:B------:R-:W-:-:S03]  /*151c0*/  @P0 SHF.R.U32.HI R0, RZ, c[0x0][0x4f0], R7 ;  /* 0x00013c00ff000a19 */ /* 0x000fc60000011607 */
[----:B------:R-:W-:Y:S01]  /*151d0*/  IMAD R6, R6, c[0x0][0x4d8], RZ ;  /* 0x0001360006067a24 */ /* 0x000fe200078e02ff */
[----:B------:R-:W-:Y:S02]  /*151e0*/  IADD3 R3, R3, R5, RZ ;  /* 0x0000000503037210 */ /* 0x000fe40007ffe0ff */
[----:B-----5:R-:W-:Y:S01]  /*151f0*/  SHF.R.S32.HI R5, RZ, 0x1f, R8 ;  /* 0x0000001fff057819 */ /* 0x020fe20000011408 */
        /* <DEDUP_REMOVED lines=20> */
.L_x_2179:
[----:B------:R-:W-:Y:S05]  /*15340*/  BSYNC B1 ;  /* 0x0000000000017941 */ /* 0x000fea0003800000 */
.L_x_2174:
        /* <DEDUP_REMOVED lines=9> */
[----:B--2---:R2:W1:Y:S02]  /*153e0*/  SHFL.IDX PT, R0, R69, RZ, 0x1f ;  /* 0x00001fff45007589 */ /* 0x00446400000e0000 */
.L_x_2192:
[----:B-1-34-:R-:W1:Y:S01]  /*153f0*/  S2R R2, SR_TID.X ;  /* 0x0000000000027919 */ /* 0x01ae620000002100 */
[----:B------:R-:W-:Y:S03]  /*15400*/  WARPSYNC 0xffffffff ;  /* 0xffffffff00007948 */ /* 0x000fe60003800000 */
[----:B------:R-:W-:Y:S06]  /*15410*/  BAR.SYNC.DEFER_BLOCKING 0x4, 0x100 ;  /* 0x0104000000007b1d */ /* 0x000fec0000010000 */
[----:B------:R3:W-:Y:S01]  /*15420*/  STL [R1+0x54], R0 ;  /* 0x0000540001007387 */ /* 0x0007e20000100800 */
[----:B-1----:R-:W-:-:S13]  /*15430*/  LOP3.LUT P0, RZ, R2, 0xff, RZ, 0xc0, !PT ;  /* 0x000000ff02ff7812 */ /* 0x002fda000780c0ff */
[----:B------:R3:W-:Y:S04]  /*15440*/  @!P0 STS [0x28100], R69 ;  /* 0x02810045ff008388 */ /* 0x0007e80000000800 */
[----:B------:R-:W-:Y:S06]  /*15450*/  BAR.ARV 0x5, 0x100 ;  /* 0x0144000000007b1d */ /* 0x000fec0000002000 */
.L_x_2180:
[----:B--23--:R-:W2:Y:S02]  /*15460*/  LDL R0, [R1+0x54] ;  /* 0x0000540001007983 */ /* 0x00cea40000100800 */
[----:B--2---:R-:W-:-:S13]  /*15470*/  ISETP.GE.AND P0, PT, R0, c[0x0][0x538], PT ;  /* 0x00014e0000007a0c */ /* 0x004fda0003f06270 */
[----:B-1--45:R-:W-:Y:S01]  /*15480*/  @P0 CALL.REL.NOINC `(.L_x_2182) ;  /* 0x0000001000000944 */ /* 0x032fe20003c00000 */
[----:B------:R-:W-:Y:S05]  /*15490*/  BRA `(.L_x_2183) ;  /* 0xfffeb47000007947 */ /* 0x000fea000383ffff */
.L_x_2182:
[----:B------:R-:W-:Y:S05]  /*154a0*/  EXIT ;  /* 0x000000000000794d */ /* 0x000fea0003800000 */
.L_x_2152:
[----:B------:R-:W-:Y:S01]  /*154b0*/  IMAD.MOV.U32 R12, RZ, RZ, R10 ;  /* 0x000000ffff0c7224 */ /* 0x000fe200078e000a */
[----:B------:R-:W-:Y:S01]  /*154c0*/  MOV R9, RZ ;  /* 0x000000ff00097202 */ /* 0x000fe20000000f00 */
[----:B-1----:R-:W-:Y:S01]  /*154d0*/  IMAD.MOV.U32 R3, RZ, RZ, 0x181f ;  /* 0x0000181fff037424 */ /* 0x002fe200078e00ff */
[----:B------:R-:W-:Y:S02]  /*154e0*/  MOV R2, 0x15500 ;  /* 0x0001550000027802 */ /* 0x000fe40000000f00 */
[----:B------:R-:W-:Y:S05]  /*154f0*/  CALL.REL.NOINC `($__internal_43_$__cuda_sm70_shflsync_idx_p) ;  /* 0x0000054000007944 */ /* 0x000fea0003c00000 */
[----:B------:R-:W-:Y:S01]  /*15500*/  MOV R6, R9 ;  /* 0x0000000900067202 */ /* 0x000fe20000000f00 */
[----:B------:R-:W-:Y:S05]  /*15510*/  BRA `(.L_x_2184) ;  /* 0xfffec5c000007947 */ /* 0x000fea000383ffff */
.L_x_2153:
[----:B------:R-:W-:Y:S01]  /*15520*/  IMAD.MOV.U32 R12, RZ, RZ, R11 ;  /* 0x000000ffff0c7224 */ /* 0x000fe200078e000b */
[----:B------:R-:W-:Y:S01]  /*15530*/  MOV R9, RZ ;  /* 0x000000ff00097202 */ /* 0x000fe20000000f00 */
[----:B-1----:R-:W-:Y:S01]  /*15540*/  IMAD.MOV.U32 R3, RZ, RZ, 0x181f ;  /* 0x0000181fff037424 */ /* 0x002fe200078e00ff */
[----:B------:R-:W-:Y:S02]  /*15550*/  MOV R2, 0x15570 ;  /* 0x0001557000027802 */ /* 0x000fe40000000f00 */
[----:B--23--:R-:W-:Y:S05]  /*15560*/  CALL.REL.NOINC `($__internal_43_$__cuda_sm70_shflsync_idx_p) ;  /* 0x000004d000007944 */ /* 0x00cfea0003c00000 */
[----:B------:R-:W-:Y:S01]  /*15570*/  MOV R2, R9 ;  /* 0x0000000900027202 */ /* 0x000fe20000000f00 */
[----:B------:R-:W-:Y:S05]  /*15580*/  BRA `(.L_x_2185) ;  /* 0xfffec57000007947 */ /* 0x000fea000383ffff */
.L_x_2156:
[----:B--2---:R-:W-:Y:S01]  /*15590*/  IMAD.MOV.U32 R12, RZ, RZ, R10 ;  /* 0x000000ffff0c7224 */ /* 0x004fe200078e000a */
[----:B------:R-:W-:Y:S01]  /*155a0*/  MOV R9, 0x1 ;  /* 0x0000000100097802 */ /* 0x000fe20000000f00 */
[----:B------:R-:W-:Y:S01]  /*155b0*/  IMAD.MOV.U32 R3, RZ, RZ, 0x181f ;  /* 0x0000181fff037424 */ /* 0x000fe200078e00ff */
[----:B----4-:R-:W-:-:S02]  /*155c0*/  MOV R2, 0x155e0 ;  /* 0x000155e000027802 */ /* 0x010fc40000000f00 */
[----:B-1-3--:R-:W-:Y:S05]  /*155d0*/  CALL.REL.NOINC `($__internal_43_$__cuda_sm70_shflsync_idx_p) ;  /* 0x0000046000007944 */ /* 0x00afea0003c00000 */
[----:B------:R-:W-:Y:S01]  /*155e0*/  IMAD.MOV.U32 R6, RZ, RZ, R9 ;  /* 0x000000ffff067224 */ /* 0x000fe200078e0009 */
[----:B------:R-:W-:Y:S01]  /*155f0*/  MOV R9, 0x1 ;  /* 0x0000000100097802 */ /* 0x000fe20000000f00 */
[----:B------:R-:W-:Y:S01]  /*15600*/  IMAD.MOV.U32 R12, RZ, RZ, R11 ;  /* 0x000000ffff0c7224 */ /* 0x000fe200078e000b */
[----:B------:R-:W-:-:S02]  /*15610*/  MOV R3, 0x181f ;  /* 0x0000181f00037802 */ /* 0x000fc40000000f00 */
[----:B------:R-:W-:Y:S02]  /*15620*/  MOV R2, 0x15640 ;  /* 0x0001564000027802 */ /* 0x000fe40000000f00 */
[----:B------:R-:W-:Y:S05]  /*15630*/  CALL.REL.NOINC `($__internal_43_$__cuda_sm70_shflsync_idx_p) ;  /* 0x0000040000007944 */ /* 0x000fea0003c00000 */
[----:B------:R-:W-:Y:S01]  /*15640*/  MOV R2, R9 ;  /* 0x0000000900027202 */ /* 0x000fe20000000f00 */
[----:B------:R-:W-:Y:S05]  /*15650*/  BRA `(.L_x_2186) ;  /* 0xfffec67000007947 */ /* 0x000fea000383ffff */
.L_x_2159:
[----:B-1----:R-:W-:Y:S01]  /*15660*/  IMAD.MOV.U32 R12, RZ, RZ, R10 ;  /* 0x000000ffff0c7224 */ /* 0x002fe200078e000a */
[----:B------:R-:W-:Y:S01]  /*15670*/  MOV R9, 0x2 ;  /* 0x0000000200097802 */ /* 0x000fe20000000f00 */
[----:B------:R-:W-:Y:S01]  /*15680*/  IMAD.MOV.U32 R3, RZ, RZ, 0x181f ;  /* 0x0000181fff037424 */ /* 0x000fe200078e00ff */
[----:B--2---:R-:W-:Y:S02]  /*15690*/  MOV R2, 0x156b0 ;  /* 0x000156b000027802 */ /* 0x004fe40000000f00 */
[----:B---3--:R-:W-:Y:S05]  /*156a0*/  CALL.REL.NOINC `($__internal_43_$__cuda_sm70_shflsync_idx_p) ;  /* 0x0000039000007944 */ /* 0x008fea0003c00000 */
[----:B------:R-:W-:Y:S01]  /*156b0*/  MOV R6, R9 ;  /* 0x0000000900067202 */ /* 0x000fe20000000f00 */
[----:B------:R-:W-:Y:S05]  /*156c0*/  BRA `(.L_x_2187) ;  /* 0xfffec7b000007947 */ /* 0x000fea000383ffff */
.L_x_2160:
[----:B------:R-:W-:Y:S01]  /*156d0*/  IMAD.MOV.U32 R12, RZ, RZ, R11 ;  /* 0x000000ffff0c7224 */ /* 0x000fe200078e000b */
[----:B------:R-:W-:Y:S01]  /*156e0*/  MOV R9, 0x2 ;  /* 0x0000000200097802 */ /* 0x000fe20000000f00 */
[----:B------:R-:W-:Y:S01]  /*156f0*/  IMAD.MOV.U32 R3, RZ, RZ, 0x181f ;  /* 0x0000181fff037424 */ /* 0x000fe200078e00ff */
[----:B--2---:R-:W-:Y:S02]  /*15700*/  MOV R2, 0x15720 ;  /* 0x0001572000027802 */ /* 0x004fe40000000f00 */
[----:B-1-34-:R-:W-:Y:S05]  /*15710*/  CALL.REL.NOINC `($__internal_43_$__cuda_sm70_shflsync_idx_p) ;  /* 0x0000032000007944 */ /* 0x01afea0003c00000 */
[----:B------:R-:W-:Y:S01]  /*15720*/  MOV R2, R9 ;  /* 0x0000000900027202 */ /* 0x000fe20000000f00 */
[----:B------:R-:W-:Y:S05]  /*15730*/  BRA `(.L_x_2188) ;  /* 0xfffec76000007947 */ /* 0x000fea000383ffff */
.L_x_2163:
[----:B-1----:R-:W-:Y:S01]  /*15740*/  IMAD.MOV.U32 R12, RZ, RZ, R10 ;  /* 0x000000ffff0c7224 */ /* 0x002fe200078e000a */
[----:B------:R-:W-:Y:S01]  /*15750*/  MOV R9, 0x3 ;  /* 0x0000000300097802 */ /* 0x000fe20000000f00 */
[----:B------:R-:W-:Y:S01]  /*15760*/  IMAD.MOV.U32 R3, RZ, RZ, 0x181f ;  /* 0x0000181fff037424 */ /* 0x000fe200078e00ff */
[----:B------:R-:W-:-:S02]  /*15770*/  MOV R2, 0x15790 ;  /* 0x0001579000027802 */ /* 0x000fc40000000f00 */
[----:B--234-:R-:W-:Y:S05]  /*15780*/  CALL.REL.NOINC `($__internal_43_$__cuda_sm70_shflsync_idx_p) ;  /* 0x000002b000007944 */ /* 0x01cfea0003c00000 */
        /* <DEDUP_REMOVED lines=8> */
.L_x_2170:
[----:B-1----:R1:W5:Y:S01]  /*15810*/  LDL R2, [R1+0x10] ;  /* 0x0000100001027983 */ /* 0x0023620000100800 */
[----:B------:R-:W-:Y:S02]  /*15820*/  MOV R5, 0x2 ;  /* 0x0000000200057802 */ /* 0x000fe40000000f00 */
[----:B------:R-:W-:Y:S02]  /*15830*/  MOV R3, 0x15850 ;  /* 0x0001585000037802 */ /* 0x000fe40000000f00 */
[----:B-1---5:R-:W-:Y:S05]  /*15840*/  CALL.REL.NOINC `($__internal_42_$__cuda_sm70_shflsync_bfly_p) ;  /* 0x000001a000007944 */ /* 0x022fea0003c00000 */
[----:B------:R-:W-:Y:S01]  /*15850*/  MOV R0, R5 ;  /* 0x0000000500007202 */ /* 0x000fe20000000f00 */
[----:B------:R-:W-:Y:S05]  /*15860*/  BRA `(.L_x_2190) ;  /* 0xffffd1b000007947 */ /* 0x000fea000383ffff */
.L_x_2171:
[----:B------:R-:W-:Y:S01]  /*15870*/  IMAD.MOV.U32 R2, RZ, RZ, R0 ;  /* 0x000000ffff027224 */ /* 0x000fe200078e0000 */
[----:B------:R-:W-:Y:S02]  /*15880*/  MOV R5, 0x1 ;  /* 0x0000000100057802 */ /* 0x000fe40000000f00 */
[----:B------:R-:W-:Y:S02]  /*15890*/  MOV R3, 0x158b0 ;  /* 0x000158b000037802 */ /* 0x000fe40000000f00 */
[----:B-----5:R-:W-:Y:S05]  /*158a0*/  CALL.REL.NOINC `($__internal_42_$__cuda_sm70_shflsync_bfly_p) ;  /* 0x0000014000007944 */ /* 0x020fea0003c00000 */
[----:B------:R1:W5:Y:S01]  /*158b0*/  LDL R2, [R1+0x14] ;  /* 0x0000140001027983 */ /* 0x0003620000100800 */
[----:B------:R-:W-:Y:S01]  /*158c0*/  FADD.FTZ R0, R0, R5 ;  /* 0x0000000500007221 */ /* 0x000fe20000010000 */
[----:B------:R-:W-:-:S02]  /*158d0*/  MOV R5, 0x2 ;  /* 0x0000000200057802 */ /* 0x000fc40000000f00 */
[----:B------:R-:W-:Y:S02]  /*158e0*/  MOV R3, 0x15900 ;  /* 0x0001590000037802 */ /* 0x000fe40000000f00 */
[----:B-1---5:R-:W-:Y:S05]  /*158f0*/  CALL.REL.NOINC `($__internal_42_$__cuda_sm70_shflsync_bfly_p) ;  /* 0x000000f000007944 */ /* 0x022fea0003c00000 */
[----:B------:R-:W2:Y:S01]  /*15900*/  LDL.LU R2, [R1+0x14] ;  /* 0x0000140001027983 */ /* 0x000ea20000300800 */
[----:B------:R-:W-:Y:S01]  /*15910*/  MOV R3, 0x15960 ;  /* 0x0001596000037802 */ /* 0x000fe20000000f00 */
[----:B--2---:R-:W-:Y:S01]  /*15920*/  FADD.FTZ R4, R2, R5 ;  /* 0x0000000502047221 */ /* 0x004fe20000010000 */
[----:B------:R-:W-:-:S04]  /*15930*/  MOV R5, 0x1 ;  /* 0x0000000100057802 */ /* 0x000fc80000000f00 */
[----:B------:R-:W-:Y:S02]  /*15940*/  MOV R2, R4 ;  /* 0x0000000400027202 */ /* 0x000fe40000000f00 */
[----:B------:R-:W-:Y:S05]  /*15950*/  CALL.REL.NOINC `($__internal_42_$__cuda_sm70_shflsync_bfly_p) ;  /* 0x0000009000007944 */ /* 0x000fea0003c00000 */
[----:B------:R-:W-:Y:S01]  /*15960*/  MOV R3, R5 ;  /* 0x0000000500037202 */ /* 0x000fe20000000f00 */
[----:B------:R-:W-:Y:S05]  /*15970*/  BRA `(.L_x_2191) ;  /* 0xffffd13000007947 */ /* 0x000fea000383ffff */
.L_x_2181:
[----:B-1----:R-:W-:Y:S01]  /*15980*/  IMAD.MOV.U32 R12, RZ, RZ, R69 ;  /* 0x000000ffff0c7224 */ /* 0x002fe200078e0045 */
[----:B---3--:R-:W-:Y:S01]  /*15990*/  MOV R9, RZ ;  /* 0x000000ff00097202 */ /* 0x008fe20000000f00 */
[----:B------:R-:W-:Y:S01]  /*159a0*/  IMAD.MOV.U32 R3, RZ, RZ, 0x1f ;  /* 0x0000001fff037424 */ /* 0x000fe200078e00ff */
[----:B----4-:R-:W-:Y:S02]  /*159b0*/  MOV R2, 0x159d0 ;  /* 0x000159d000027802 */ /* 0x010fe40000000f00 */
[----:B--2--5:R-:W-:Y:S05]  /*159c0*/  CALL.REL.NOINC `($__internal_43_$__cuda_sm70_shflsync_idx_p) ;  /* 0x0000007000007944 */ /* 0x024fea0003c00000 */
[----:B------:R-:W-:Y:S01]  /*159d0*/  MOV R0, R9 ;  /* 0x0000000900007202 */ /* 0x000fe20000000f00 */
[----:B------:R-:W-:Y:S05]  /*159e0*/  BRA `(.L_x_2192) ;  /* 0xfffffa0000007947 */ /* 0x000fea000383ffff */
        .weak           $__internal_42_$__cuda_sm70_shflsync_bfly_p
        .type           $__internal_42_$__cuda_sm70_shflsync_bfly_p,@function
        .size           $__internal_42_$__cuda_sm70_shflsync_bfly_p,($__internal_43_$__cuda_sm70_shflsync_idx_p - $__internal_42_$__cuda_sm70_shflsync_bfly_p)
$__internal_42_$__cuda_sm70_shflsync_bfly_p:
[----:B------:R-:W-:Y:S04]  /*159f0*/  WARPSYNC R6 ;  /* 0x0000000600007348 */ /* 0x000fe80003800000 */
[----:B------:R1:W2:Y:S02]  /*15a00*/  SHFL.BFLY PT, R5, R2, R5, R7 ;  /* 0x0c00000502057389 */ /* 0x0002a400000e0007 */
[----:B-1----:R-:W-:-:S02]  /*15a10*/  MOV R2, R3 ;  /* 0x0000000300027202 */ /* 0x002fc40000000f00 */
[----:B------:R-:W-:-:S04]  /*15a20*/  MOV R3, 0x0 ;  /* 0x0000000000037802 */ /* 0x000fc80000000f00 */
[----:B--2---:R-:W-:Y:S05]  /*15a30*/  RET.REL.NODEC R2 `(_ZN7cutlass13device_kernelIN5flash19enable_sm80_to_sm89INS1_16FlashAttnFwdSm80INS1_25CollectiveMainloopFwdSm80ILi8ELi1ELb0EN4cute5tupleIJNS5_1CILi128EEENS7_ILi96EEENS7_ILi256EEEEEELi256ENS_6half_tEfNS_4arch4Sm80ELb1ELb0ELb1ELb0ELb0ELb0ELb1ELb1EEENS1_21CollectiveEpilogueFwdINS6_IJS8_SA_S9_EEENS6_IJNS7_ILi1EEESI_SI_EEESC_SE_Li256ELb0ELb1ELb1ELb0EEENS1_30DynamicPersistentTileSchedulerILi256ELi256ELb1ELb1ELb0EEEEEEEEEvNT_6ParamsE) ;  /* 0xfffea5c002007950 */ /* 0x004fea0003c3ffff */
        .weak           $__internal_43_$__cuda_sm70_shflsync_idx_p
        .type           $__internal_43_$__cuda_sm70_shflsync_idx_p,@function
        .size           $__internal_43_$__cuda_sm70_shflsync_idx_p,(.L_x_5199 - $__internal_43_$__cuda_sm70_shflsync_idx_p)
$__internal_43_$__cuda_sm70_shflsync_idx_p:
[----:B------:R-:W-:-:S04]  /*15a40*/  MOV R13, 0xffffffff ;  /* 0xffffffff000d7802 */ /* 0x000fc80000000f00 */
[----:B------:R-:W-:Y:S04]  /*15a50*/  WARPSYNC R13 ;  /* 0x0000000d00007348 */ /* 0x000fe80003800000 */
[----:B------:R1:W2:Y:S02]  /*15a60*/  SHFL.IDX PT, R9, R12, R9, R3 ;  /* 0x000000090c097389 */ /* 0x0002a400000e0003 */
[----:B-1----:R-:W-:-:S04]  /*15a70*/  MOV R3, 0x0 ;  /* 0x0000000000037802 */ /* 0x002fc80000000f00 */
[----:B--2---:R-:W-:Y:S05]  /*15a80*/  RET.REL.NODEC R2 `(_ZN7cutlass13device_kernelIN5flash19enable_sm80_to_sm89INS1_16FlashAttnFwdSm80INS1_25CollectiveMainloopFwdSm80ILi8ELi1ELb0EN4cute5tupleIJNS5_1CILi128EEENS7_ILi96EEENS7_ILi256EEEEEELi256ENS_6half_tEfNS_4arch4Sm80ELb1ELb0ELb1ELb0ELb0ELb0ELb1ELb1EEENS1_21CollectiveEpilogueFwdINS6_IJS8_SA_S9_EEENS6_IJNS7_ILi1EEESI_SI_EEESC_SE_Li256ELb0ELb1ELb1ELb0EEENS1_30DynamicPersistentTileSchedulerILi256ELi256ELb1ELb1ELb0EEEEEEEEEvNT_6ParamsE) ;  /* 0xfffea57002007950 */ /* 0x004fea0003c3ffff */
.L_x_2193:
        /* <DEDUP_REMOVED lines=15> */
.L_x_5199:


//--------------------- .text._ZN7cutlass13device_kernelIN5flash19enable_sm80_to_sm89INS1_16FlashAttnFwdSm80INS1_25CollectiveMainloopFwdSm80ILi8ELi1ELb0EN4cute5tupleIJNS5_1CILi128EEENS7_ILi64EEENS7_ILi256EEEEEELi256ENS_6half_tEfNS_4arch4Sm80ELb1ELb0ELb1ELb1ELb0ELb0ELb1ELb1EEENS1_21CollectiveEpilogueFwdINS6_IJS8_SA_S9_EEENS6_IJNS7_ILi1EEESI_SI_EEESC_SE_Li256ELb1ELb1ELb1ELb0EEENS1_36VarlenDynamicPersistentTileSchedulerILi128ELi64ELi256ELi256ELb1ELb1ELb0ELb1ELb1ELb1EEEEEEEEEvNT_6ParamsE --------------------------
	.section	.text._ZN7cutlass13device_kernelIN5flash19enable_sm80_to_sm89INS1_16FlashAttnFwdSm80INS1_25CollectiveMainloopFwdSm80ILi8ELi1ELb0EN4cute5tupleIJNS5_1CILi128EEENS7_ILi64EEENS7_ILi256EEEEEELi256ENS_6half_tEfNS_4arch4Sm80ELb1ELb0ELb1ELb1ELb0ELb0ELb1ELb1EEENS1_21CollectiveEpilogueFwdINS6_IJS8_SA_S9_EEENS6_IJNS7_ILi1EEESI_SI_EEESC_SE_Li256ELb1ELb1ELb1ELb0EEENS1_36VarlenDynamicPersistentTileSchedulerILi128ELi64ELi256ELi256ELb1ELb1ELb0ELb1ELb1ELb1EEEEEEEEEvNT_6ParamsE,"ax",@progbits
	.sectioninfo	@"SHI_REGISTERS=255"
	.align	128
.text._ZN7cutlass13device_kernelIN5flash19enable_sm80_to_sm89INS1_16FlashAttnFwdSm80INS1_25CollectiveMainloopFwdSm80ILi8ELi1ELb0EN4cute5tupleIJNS5_1CILi128EEENS7_ILi64EEENS7_ILi256EEEEEELi256ENS_6half_tEfNS_4arch4Sm80ELb1ELb0ELb1ELb1ELb0ELb0ELb1ELb1EEENS1_21CollectiveEpilogueFwdINS6_IJS8_SA_S9_EEENS6_IJNS7_ILi1EEESI_SI_EEESC_SE_Li256ELb1ELb1ELb1ELb0EEENS1_36VarlenDynamicPersistentTileSchedulerILi128ELi64ELi256ELi256ELb1ELb1ELb0ELb1ELb1ELb1EEEEEEEEEvNT_6ParamsE:
        .type           _ZN7cutlass13device_kernelIN5flash19enable_sm80_to_sm89INS1_16FlashAttnFwdSm80INS1_25CollectiveMainloopFwdSm80ILi8ELi1ELb0EN4cute5tupleIJNS5_1CILi128EEENS7_ILi64EEENS7_ILi256EEEEEELi256ENS_6half_tEfNS_4arch4Sm80ELb1ELb0ELb1ELb1ELb0ELb0ELb1ELb1EEENS1_21CollectiveEpilogueFwdINS6_IJS8_SA_S9_EEENS6_IJNS7_ILi1EEESI_SI_EEESC_SE_Li256ELb1ELb1ELb1ELb0EEENS1_36VarlenDynamicPersistentTileSchedulerILi128ELi64ELi256ELi256ELb1ELb1ELb0ELb1ELb1ELb1EEEEEEEEEvNT_6ParamsE,@function
        .size           _ZN7cutlass13device_kernelIN5flash19enable_sm80_to_sm89INS1_16FlashAttnFwdSm80INS1_25CollectiveMainloopFwdSm80ILi8ELi1ELb0EN4cute5tupleIJNS5_1CILi128EEENS7_ILi64EEENS7_ILi256EEEEEELi256ENS_6half_tEfNS_4arch4Sm80ELb1ELb0ELb1ELb1ELb0ELb0ELb1ELb1EEENS1_21CollectiveEpilogueFwdINS6_IJS8_SA_S9_EEENS6_IJNS7_ILi1EEESI_SI_EEESC_SE_Li256ELb1ELb1ELb1ELb0EEENS1_36VarlenDynamicPersistentTileSchedulerILi128ELi64ELi256ELi256ELb1ELb1ELb0ELb1ELb1ELb1EEEEEEEEEvNT_6ParamsE,(.L_x_5202 - _ZN7cutlass13device_kernelIN5flash19enable_sm80_to_sm89INS1_16FlashAttnFwdSm80INS1_25CollectiveMainloopFwdSm80ILi8ELi1ELb0EN4cute5tupleIJNS5_1CILi128EEENS7_ILi64EEENS7_ILi256EEEEEELi256ENS_6half_tEfNS_4arch4Sm80ELb1ELb0ELb1ELb1ELb0ELb0ELb1ELb1EEENS1_21CollectiveEpilogueFwdINS6_IJS8_SA_S9_EEENS6_IJNS7_ILi1EEESI_SI_EEESC_SE_Li256ELb1ELb1ELb1ELb0EEENS1_36VarlenDynamicPersistentTileSchedulerILi128ELi64ELi256ELi256ELb1ELb1ELb0ELb1ELb1ELb1EEEEEEEEEvNT_6ParamsE)
        .other          _ZN7cutlass13device_kernelIN5flash19enable_sm80_to_sm89INS1_16FlashAttnFwdSm80INS1_25CollectiveMainloopFwdSm80ILi8ELi1ELb0EN4cute5tupleIJNS5_1CILi128EEENS7_ILi64EEENS7_ILi256EEEEEELi256ENS_6half_tEfNS_4arch4Sm80ELb1ELb0ELb1ELb1ELb0ELb0ELb1ELb1EEENS1_21CollectiveEpilogueFwdINS6_IJS8_SA_S9_EEENS6_IJNS7_ILi1EEESI_SI_EEESC_SE_Li256ELb1ELb1ELb1ELb0EEENS1_36VarlenDynamicPersistentTileSchedulerILi128ELi64ELi256ELi256ELb1ELb1ELb0ELb1ELb1ELb1EEEEEEEEEvNT_6ParamsE,@"STO_CUDA_ENTRY STV_DEFAULT"
_ZN7cutlass13device_kernelIN5flash19enable_sm80_to_sm89INS1_16FlashAttnFwdSm80INS1_25CollectiveMainloopFwdSm80ILi8ELi1ELb0EN4cute5tupleIJNS5_1CILi128EEENS7_ILi64EEENS7_ILi256EEEEEELi256ENS_6half_tEfNS_4arch4Sm80ELb1ELb0ELb1ELb1ELb0ELb0ELb1ELb1EEENS1_21CollectiveEpilogueFwdINS6_IJS8_SA_S9_EEENS6_IJNS7_ILi1EEESI_SI_EEESC_SE_Li256ELb1ELb1ELb1ELb0EEENS1_36VarlenDynamicPersistentTileSchedulerILi128ELi64ELi256ELi256ELb1ELb1ELb0ELb1ELb1ELb1EEEEEEEEEvNT_6ParamsE:
        /* <DEDUP_REMOVED lines=54> */
.L_x_2199:
        /* <DEDUP_REMOVED lines=16> */
.L_x_2296:
        /* <DEDUP_REMOVED lines=16> */
.L_x_2297:
[----:B--2---:R-:W-:-:S05]  /*0560*/  IMAD R0, R0, c[0x0][0x538], RZ ;  /* 0x00014e0000007a24 */ /* 0x004fca00078e02ff */
[----:B------:R-:W-:-:S04]  /*0570*/  IADD3 R7, R0, R7, RZ ;  /* 0x0000000700077210 */ /* 0x000fc80007ffe0ff */
[----:B------:R-:W-:-:S13]  /*0580*/  ISETP.GT.AND P0, PT, R7, UR4, PT ;  /* 0x0000000407007c0c */ /* 0x000fda000bf04270 */
[----:B-1----:R-:W-:Y:S05]  /*0590*/  @!P0 BRA `(.L_x_2199) ;  /* 0xfffffdc000008947 */ /* 0x002fea000383ffff */
.L_x_2195:
[----:B------:R-:W-:-:S05]  /*05a0*/  IADD3 R11, -R0, R7, RZ ;  /* 0x00000007000b7210 */ /* 0x000fca0007ffe1ff */
[----:B------:R-:W-:-:S05]  /*05b0*/  IMAD R0, R4, c[0x0][0x538], R11 ;  /* 0x00014e0004007a24 */ /* 0x000fca00078e020b */
[----:B------:R-:W-:Y:S01]  /*05c0*/  ISETP.GT.AND P0, PT, R0, UR4, PT ;  /* 0x0000000400007c0c */ /* 0x000fe2000bf04270 */
[----:B------:R-:W-:-:S12]  /*05d0*/  BRA.DIV ~URZ, `(.L_x_2200) ;  /* 0x000140927f007947 */ /* 0x000fd8000b800000 */
[----:B------:R-:W-:-:S04]  /*05e0*/  VOTE.ANY R10, PT, !P0 ;  /* 0x00000000000a7806 */ /* 0x000fc800040e0100 */
.L_x_2298:
[----:B------:R-:W1:Y:S02]  /*05f0*/  POPC R7, R10 ;  /* 0x0000000a00077309 */ /* 0x000e640000000000 */
[----:B-1----:R-:W-:-:S05]  /*0600*/  IADD3 R0, R7, R6, RZ ;  /* 0x0000000607007210 */ /* 0x002fca0007ffe0ff */
[----:B------:R1:W-:Y:S01]  /*0610*/  STL [R1+0x2c], R0 ;  /* 0x00002c0001007387 */ /* 0x0003e20000100800 */
[----:B------:R-:W-:Y:S05]  /*0620*/  BRA.DIV ~URZ, `(.L_x_2201) ;  /* 0x000140927f007947 */ /* 0x000fea000b800000 */
[----:B------:R2:W3:Y:S01]  /*0630*/  SHFL.IDX PT, R12, R9, R7, 0x1f ;  /* 0x00001f07090c7589 */ /* 0x0004e200000e0000 */
[----:B------:R-:W-:-:S03]  /*0640*/  MOV R6, RZ ;  /* 0x000000ff00067202 */ /* 0x000fc60000000f00 */
[----:B------:R2:W4:Y:S04]  /*0650*/  SHFL.IDX PT, R9, R8, R7, 0x1f ;  /* 0x00001f0708097589 */ /* 0x00052800000e0000 */
.L_x_2299:
[----:B------:R-:W-:Y:S01]  /*0660*/  ISETP.NE.AND P0, PT, R10, RZ, PT ;  /* 0x000000ff0a00720c */ /* 0x000fe20003f05270 */
[----:B------:R-:W-:-:S12]  /*0670*/  BSSY B0, `(.L_x_2202) ;  /* 0x0000005000007945 */ /* 0x000fd80003800000 */
[----:B------:R-:W-:Y:S05]  /*0680*/  @!P0 BRA `(.L_x_2203) ;  /* 0x0000003000008947 */ /* 0x000fea0003800000 */
[----:B------:R-:W-:Y:S01]  /*0690*/  IADD3 R3, R7, -0x1, RZ ;  /* 0xffffffff07037810 */ /* 0x000fe20007ffe0ff */
[----:B------:R-:W-:Y:S05]  /*06a0*/  BRA.DIV ~URZ, `(.L_x_2204) ;  /* 0x000140f27f007947 */ /* 0x000fea000b800000 */
[----:B------:R1:W2:Y:S02]  /*06b0*/  SHFL.IDX PT, R6, R4, R3, 0x1f ;  /* 0x00001f0304067589 */ /* 0x0002a400000e0000 */
.L_x_2203:
[----:B------:R-:W-:Y:S05]  /*06c0*/  BSYNC B0 ;  /* 0x0000000000007941 */ /* 0x000fea0003800000 */
.L_x_2202:
        /* <DEDUP_REMOVED lines=69> */
.L_x_2206:
        /* <DEDUP_REMOVED lines=70> */
.L_x_2207:
[----:B------:R-:W-:Y:S05]  /*0f80*/  BSYNC B0 ;  /* 0x0000000000007941 */ /* 0x000fea0003800000 */
.L_x_2205:
[----:B------:R-:W-:-:S04]  /*0f90*/  LOP3.LUT R0, RZ, R0, RZ, 0x33, !PT ;  /* 0x00000000ff007212 */ /* 0x000fc800078e33ff */
[----:B------:R-:W-:-:S05]  /*0fa0*/  IADD3 R0, R0, R12, RZ ;  /* 0x0000000c00007210 */ /* 0x000fca0007ffe0ff */
[----:B------:R2:W-:Y:S01]  /*0fb0*/  STL [R1+0x24], R0 ;  /* 0x0000240001007387 */ /* 0x0005e20000100800 */
[----:B------:R-:W-:Y:S05]  /*0fc0*/  BRA `(.L_x_2208) ;  /* 0x0000006000007947 */ /* 0x000fea0003800000 */
.L_x_2196:
[----:B------:R-:W-:Y:S01]  /*0fd0*/  MOV R0, UR4 ;  /* 0x0000000400007c02 */ /* 0x000fe20008000f00 */
[----:B------:R-:W-:Y:S04]  /*0fe0*/  STL [R1+0x24], RZ ;  /* 0x000024ff01007387 */ /* 0x000fe80000100800 */
[----:B------:R-:W-:Y:S04]  /*0ff0*/  STL [R1+0x28], RZ ;  /* 0x000028ff01007387 */ /* 0x000fe80000100800 */
[----:B------:R1:W-:Y:S02]  /*1000*/  STL [R1+0x20], R0 ;  /* 0x0000200001007387 */ /* 0x0003e40000100800 */
[----:B-1----:R-:W-:-:S05]  /*1010*/  MOV R0, c[0x0][0x53c] ;  /* 0x00014f0000007a02 */ /* 0x002fca0000000f00 */
[----:B------:R1:W-:Y:S02]  /*1020*/  STL [R1+0x2c], R0 ;  /* 0x00002c0001007387 */ /* 0x0003e40000100800 */
.L_x_2208:
        /* <DEDUP_REMOVED lines=8> */
.L_x_2194:
[----:B-12---:R-:W2:Y:S02]  /*10b0*/  LDL R0, [R1+0x2c] ;  /* 0x00002c0001007983 */ /* 0x006ea40000100800 */
[----:B--2---:R-:W-:-:S13]  /*10c0*/  ISETP.GE.AND P0, PT, R0, c[0x0][0x53c], PT ;  /* 0x00014f0000007a0c */ /* 0x004fda0003f06270 */
[----:B------:R-:W-:Y:S05]  /*10d0*/  @P0 EXIT ;  /* 0x000000000000094d */ /* 0x000fea0003800000 */
[----:B------:R-:W1:Y:S02]  /*10e0*/  S2R R16, SR_TID.X ;  /* 0x0000000000107919 */ /* 0x000e640000002100 */
[----:B-1----:R-:W-:-:S04]  /*10f0*/  SHF.R.S32.HI R8, RZ, 0x1f, R16 ;  /* 0x0000001fff087819 */ /* 0x002fc80000011410 */
[CC--:B------:R-:W-:Y:S02]  /*1100*/  LEA.HI R2, R8.reuse, R16.reuse, RZ, 0x4 ;  /* 0x0000001008027211 */ /* 0x0c0fe400078f20ff */
[----:B---3--:R-:W-:Y:S02]  /*1110*/  LEA.HI R7, R8, R16, RZ, 0x3 ;  /* 0x0000001008077211 */ /* 0x008fe400078f18ff */
        /* <DEDUP_REMOVED lines=29> */
[----:B------:R-:W-:Y:S01]  /*12f0*/  LOP3.LUT R15, R3, R0, RZ, 0x3c, !PT ;  /* 0x00000000030f7212 */ /* 0x000fe200078e3cff */
[----:B------:R-:W-:Y:S01]  /*1300*/  IMAD.IADD R11, R2, 0x1, -R4 ;  /* 0x00000001020b7824 */ /* 0x000fe200078e0a04 */
[----:B------:R-:W-:Y:S02]  /*1310*/  LEA.HI R7, R8, R16, RZ, 0x6 ;  /* 0x0000001008077211 */ /* 0x000fe400078f30ff */
        /* <DEDUP_REMOVED lines=15> */
[----:B------:R-:W-:-:S02]  /*1410*/  LOP3.LUT R5, R2, 0x8, R5, 0xf8, !PT ;  /* 0x0000000802057812 */ /* 0x000fc400078ef805 */
[----:B------:R-:W-:Y:S01]  /*1420*/  SHF.R.U32.HI R2, RZ, 0x3, R2 ;  /* 0x00000003ff027819 */ /* 0x000fe20000011602 */
[----:B------:R-:W-:Y:S01]  /*1430*/  IMAD.IADD R3, R8, 0x1, -R0 ;  /* 0x0000000108037824 */ /* 0x000fe200078e0a00 */
[----:B------:R-:W-:Y:S02]  /*1440*/  LEA.HI R12, R12, R17, RZ, 0x2 ;  /* 0x000000110c0c7211 */ /* 0x000fe400078f10ff */
[----:B------:R-:W-:Y:S01]  /*1450*/  LOP3.LUT R6, R5, R2, RZ, 0x3c, !PT ;  /* 0x0000000205067212 */ /* 0x000fe200078e3cff */
[C---:B------:R-:W-:Y:S01]  /*1460*/  IMAD.SHL.U32 R2, R9.reuse, 0x40, RZ ;  /* 0x0000004009027824 */ /* 0x040fe200078e00ff */
[----:B------:R-:W-:Y:S02]  /*1470*/  SHF.R.S32.HI R0, RZ, 0x2, R12 ;  /* 0x00000002ff007819 */ /* 0x000fe4000001140c */
[----:B------:R-:W-:Y:S02]  /*1480*/  LOP3.LUT R4, R9, 0x1, RZ, 0xc0, !PT ;  /* 0x0000000109047812 */ /* 0x000fe400078ec0ff */
[----:B------:R-:W-:Y:S01]  /*1490*/  LOP3.LUT R2, R2, 0x1c0, RZ, 0xc0, !PT ;  /* 0x000001c002027812 */ /* 0x000fe200078ec0ff */
[----:B------:R-:W-:Y:S01]  /*14a0*/  IMAD R16, R3, 0x10, R0 ;  /* 0x0000001003107824 */ /* 0x000fe200078e0200 */
[----:B------:R-:W-:Y:S01]  /*14b0*/  ISETP.NE.U32.AND P0, PT, R4, 0x1, PT ;  /* 0x000000010400780c */ /* 0x000fe20003f05070 */
[----:B------:R-:W-:Y:S01]  /*14c0*/  IMAD.SHL.U32 R4, R8, 0x400, RZ ;  /* 0x0000040008047824 */ /* 0x000fe200078e00ff */
[----:B------:R-:W-:Y:S01]  /*14d0*/  LEA.HI R0, R7, R7, RZ, 0x1 ;  /* 0x0000000707007211 */ /* 0x000fe200078f08ff */
[----:B------:R-:W-:Y:S01]  /*14e0*/  IMAD.SHL.U32 R3, R13, 0x40, RZ ;  /* 0x000000400d037824 */ /* 0x000fe200078e00ff */
[----:B------:R-:W-:Y:S01]  /*14f0*/  LEA.HI R2, R2, R2, RZ, 0x1d ;  /* 0x0000000202027211 */ /* 0x000fe200078fe8ff */
[----:B------:R-:W-:Y:S01]  /*1500*/  IMAD R5, R7, 0x2, R4 ;  /* 0x0000000207057824 */ /* 0x000fe200078e0204 */
[----:B------:R-:W-:Y:S01]  /*1510*/  LOP3.LUT R0, R0, 0x1ffffffe, RZ, 0xc0, !PT ;  /* 0x1ffffffe00007812 */ /* 0x000fe200078ec0ff */
[----:B------:R-:W-:Y:S01]  /*1520*/  STL [R1+0xe4], R16 ;  /* 0x0000e41001007387 */ /* 0x000fe20000100800 */
[----:B------:R-:W-:Y:S01]  /*1530*/  LOP3.LUT R3, R3, 0xfffffe00, RZ, 0xc0, !PT ;  /* 0xfffffe0003037812 */ /* 0x000fe200078ec0ff */
[----:B------:R-:W-:Y:S01]  /*1540*/  IMAD.IADD R8, R5, 0x1, R2 ;  /* 0x0000000105087824 */ /* 0x000fe200078e0202 */
[----:B------:R-:W-:Y:S01]  /*1550*/  R2P PR, R9, 0x6 ;  /* 0x0000000609007804 */ /* 0x000fe20000000000 */
[----:B------:R-:W-:Y:S01]  /*1560*/  IMAD.IADD R9, R7, 0x1, -R0 ;  /* 0x0000000107097824 */ /* 0x000fe200078e0a00 */
[-C--:B------:R-:W-:Y:S01]  /*1570*/  IADD3 R4, R6, R3.reuse, R4 ;  /* 0x0000000306047210 */ /* 0x080fe20007ffe004 */
[----:B------:R-:W-:Y:S01]  /*1580*/  IMAD R0, R14, 0x200, R15 ;  /* 0x000002000e007824 */ /* 0x000fe200078e020f */
[----:B------:R-:W-:Y:S01]  /*1590*/  LOP3.LUT R5, R6, R3, RZ, 0xfc, !PT ;  /* 0x0000000306057212 */ /* 0x000fe200078efcff */
[----:B------:R-:W-:Y:S01]  /*15a0*/  IMAD R3, R10, 0x20, R20 ;  /* 0x000000200a037824 */ /* 0x000fe200078e0214 */
[----:B------:R-:W-:Y:S01]  /*15b0*/  IADD3 R14, R18, 0x40, RZ ;  /* 0x00000040120e7810 */ /* 0x000fe20007ffe0ff */
[----:B------:R-:W-:Y:S01]  /*15c0*/  IMAD R9, R9, 0x8, R16 ;  /* 0x0000000809097824 */ /* 0x000fe200078e0210 */
[----:B------:R-:W-:Y:S01]  /*15d0*/  SHF.R.S32.HI R19, RZ, 0x1f, R18 ;  /* 0x0000001fff137819 */ /* 0x000fe20000011412 */
[----:B------:R-:W-:Y:S01]  /*15e0*/  IMAD.MOV.U32 R13, RZ, RZ, 0x20 ;  /* 0x00000020ff0d7424 */ /* 0x000fe200078e00ff */
[----:B------:R1:W-:Y:S01]  /*15f0*/  STL [R1+0xb8], R3 ;  /* 0x0000b80301007387 */ /* 0x0003e20000100800 */
[----:B------:R-:W-:-:S02]  /*1600*/  LOP3.LUT P3, RZ, R10, 0x4, RZ, 0xc0, !PT ;  /* 0x000000040aff7812 */ /* 0x000fc4000786c0ff */
[----:B------:R-:W-:Y:S01]  /*1610*/  LOP3.LUT P4, RZ, R10, 0x2, RZ, 0xc0, !PT ;  /* 0x000000020aff7812 */ /* 0x000fe2000788c0ff */
[----:B------:R-:W-:Y:S01]  /*1620*/  STL.64 [R1+0x30], R18 ;  /* 0x0000301201007387 */ /* 0x000fe20000100a00 */
[C---:B------:R-:W-:Y:S02]  /*1630*/  IADD3 R7, R18.reuse, 0x80, RZ ;  /* 0x0000008012077810 */ /* 0x040fe40007ffe0ff */
[----:B------:R-:W-:Y:S01]  /*1640*/  SHF.R.S32.HI R10, RZ, 0x1f, R14 ;  /* 0x0000001fff0a7819 */ /* 0x000fe2000001140e */
[----:B------:R-:W-:Y:S01]  /*1650*/  STL [R1+0x3c], R14 ;  /* 0x00003c0e01007387 */ /* 0x000fe20000100800 */
[----:B------:R-:W-:Y:S02]  /*1660*/  IADD3 R6, R18, 0xc0, RZ ;  /* 0x000000c012067810 */ /* 0x000fe40007ffe0ff */
[C---:B------:R-:W-:Y:S01]  /*1670*/  LOP3.LUT P6, RZ, R11.reuse, 0x2, RZ, 0xc0, !PT ;  /* 0x000000020bff7812 */ /* 0x040fe200078cc0ff */
[----:B------:R2:W-:Y:S01]  /*1680*/  STL [R1+0x38], R7 ;  /* 0x0000380701007387 */ /* 0x0005e20000100800 */
[----:B------:R-:W-:Y:S01]  /*1690*/  LOP3.LUT P5, RZ, R11, 0x4, RZ, 0xc0, !PT ;  /* 0x000000040bff7812 */ /* 0x000fe200078ac0ff */
[----:B------:R-:W-:Y:S01]  /*16a0*/  IMAD.MOV.U32 R11, RZ, RZ, 0x40 ;  /* 0x00000040ff0b7424 */ /* 0x000fe200078e00ff */
[----:B------:R-:W-:Y:S01]  /*16b0*/  LEA R192, R0, 0x8100, 0x1 ;  /* 0x0000810000c07811 */ /* 0x000fe200078e08ff */
[----:B------:R3:W-:Y:S01]  /*16c0*/  STL [R1+0x60], R10 ;  /* 0x0000600a01007387 */ /* 0x0007e20000100800 */
[----:B------:R-:W-:-:S02]  /*16d0*/  LEA R199, R4, 0x10100, 0x1 ;  /* 0x0001010004c77811 */ /* 0x000fc400078e08ff */
[C---:B------:R-:W-:Y:S01]  /*16e0*/  SEL R2, R11.reuse, 0xffffffc0, !P3 ;  /* 0xffffffc00b027807 */ /* 0x040fe20005800000 */
[----:B------:R4:W-:Y:S01]  /*16f0*/  STL [R1+0x40], R6 ;  /* 0x0000400601007387 */ /* 0x0009e20000100800 */
[----:B------:R-:W-:Y:S02]  /*1700*/  SEL R0, R11, 0xffffffc0, !P5 ;  /* 0xffffffc00b007807 */ /* 0x000fe40006800000 */
[C---:B------:R-:W-:Y:S01]  /*1710*/  IADD3 R203, R192.reuse, 0x20, RZ ;  /* 0x00000020c0cb7810 */ /* 0x040fe20007ffe0ff */
[----:B------:R-:W-:Y:S01]  /*1720*/  IMAD.IADD R198, R192, 0x1, R2 ;  /* 0x00000001c0c67824 */ /* 0x000fe200078e0202 */
[----:B-1----:R-:W-:Y:S01]  /*1730*/  LOP3.LUT R3, R12, 0x7ffffffc, RZ, 0xc0, !PT ;  /* 0x7ffffffc0c037812 */ /* 0x002fe200078ec0ff */
[----:B------:R-:W-:Y:S01]  /*1740*/  IMAD.IADD R202, R199, 0x1, R0 ;  /* 0x00000001c7ca7824 */ /* 0x000fe200078e0200 */
[----:B------:R-:W-:Y:S02]  /*1750*/  @P4 IADD3 R203, R192, -0x20, RZ ;  /* 0xffffffe0c0cb4810 */ /* 0x000fe40007ffe0ff */
[----:B------:R-:W-:Y:S01]  /*1760*/  LEA R193, R5, 0x100, 0x1 ;  /* 0x0000010005c17811 */ /* 0x000fe200078e08ff */
[----:B------:R-:W-:Y:S01]  /*1770*/  IMAD.IADD R3, R17, 0x1, -R3 ;  /* 0x0000000111037824 */ /* 0x000fe200078e0a03 */
[C---:B------:R-:W-:Y:S01]  /*1780*/  IADD3 R218, R203.reuse, 0x800, RZ ;  /* 0x00000800cbda7810 */ /* 0x040fe20007ffe0ff */
[----:B------:R-:W-:Y:S01]  /*1790*/  IMAD.IADD R195, R2, 0x1, R203 ;  /* 0x0000000102c37824 */ /* 0x000fe200078e02cb */
[C---:B------:R-:W-:Y:S01]  /*17a0*/  IADD3 R217, R203.reuse, 0x1000, RZ ;  /* 0x00001000cbd97810 */ /* 0x040fe20007ffe0ff */
[----:B------:R-:W-:Y:S01]  /*17b0*/  IMAD.IADD R197, R0, 0x1, R193 ;  /* 0x0000000100c57824 */ /* 0x000fe200078e02c1 */
[----:B------:R-:W-:-:S02]  /*17c0*/  IADD3 R216, R203, 0x1800, RZ ;  /* 0x00001800cbd87810 */ /* 0x000fc40007ffe0ff */
[----:B--2---:R-:W-:Y:S02]  /*17d0*/  SHF.R.S32.HI R7, RZ, 0x1f, R7 ;  /* 0x0000001fff077819 */ /* 0x004fe40000011407 */
[----:B------:R-:W-:Y:S01]  /*17e0*/  IADD3 R215, R203, 0x2000, RZ ;  /* 0x00002000cbd77810 */ /* 0x000fe20007ffe0ff */
[----:B---3--:R-:W-:Y:S02]  /*17f0*/  IMAD.SHL.U32 R10, R3, 0x2, RZ ;  /* 0x00000002030a7824 */ /* 0x008fe400078e00ff */
[----:B------:R1:W-:Y:S01]  /*1800*/  STL [R1+0x5c], R7 ;  /* 0x00005c0701007387 */ /* 0x0003e20000100800 */
[----:B------:R-:W-:Y:S02]  /*1810*/  SEL R3, R13, 0xffffffe0, !P6 ;  /* 0xffffffe00d037807 */ /* 0x000fe40007000000 */
[----:B----4-:R-:W-:Y:S02]  /*1820*/  SHF.R.S32.HI R6, RZ, 0x1f, R6 ;  /* 0x0000001fff067819 */ /* 0x010fe40000011406 */
[C---:B------:R-:W-:Y:S01]  /*1830*/  IADD3 R12, R10.reuse, 0x8, RZ ;  /* 0x000000080a0c7810 */ /* 0x040fe20007ffe0ff */
[----:B------:R-:W-:Y:S01]  /*1840*/  IMAD.IADD R200, R199, 0x1, R3 ;  /* 0x00000001c7c87824 */ /* 0x000fe200078e0203 */
[C---:B------:R-:W-:Y:S01]  /*1850*/  IADD3 R18, R10.reuse, 0xb8, RZ ;  /* 0x000000b80a127810 */ /* 0x040fe20007ffe0ff */
[----:B------:R2:W-:Y:S01]  /*1860*/  STL [R1+0x58], R6 ;  /* 0x0000580601007387 */ /* 0x0005e20000100800 */
[C---:B------:R-:W-:Y:S01]  /*1870*/  IADD3 R17, R10.reuse, 0xc0, RZ ;  /* 0x000000c00a117810 */ /* 0x040fe20007ffe0ff */
[----:B------:R-:W-:Y:S01]  /*1880*/  IMAD.IADD R194, R3, 0x1, R193 ;  /* 0x0000000103c27824 */ /* 0x000fe200078e02c1 */
[C---:B------:R-:W-:Y:S01]  /*1890*/  IADD3 R16, R10.reuse, 0xc8, RZ ;  /* 0x000000c80a107810 */ /* 0x040fe20007ffe0ff */
[----:B------:R3:W-:Y:S01]  /*18a0*/  STL [R1+0x50], R9 ;  /* 0x0000500901007387 */ /* 0x0007e20000100800 */
[----:B------:R-:W-:Y:S01]  /*18b0*/  IADD3 R15, R10, 0xd0, RZ ;  /* 0x000000d00a0f7810 */ /* 0x000fe20007ffe0ff */
[----:B------:R-:W-:Y:S01]  /*18c0*/  IMAD.IADD R201, R200, 0x1, R0 ;  /* 0x00000001c8c97824 */ /* 0x000fe200078e0200 */
[----:B------:R-:W-:Y:S01]  /*18d0*/  IADD3 R14, R10, 0xd8, RZ ;  /* 0x000000d80a0e7810 */ /* 0x000fe20007ffe0ff */
[----:B------:R-:W-:Y:S01]  /*18e0*/  STL [R1+0x10], R10 ;  /* 0x0000100a01007387 */ /* 0x000fe20000100800 */
[C---:B------:R-:W-:Y:S01]  /*18f0*/  IADD3 R214, R203.reuse, 0x2800, RZ ;  /* 0x00002800cbd67810 */ /* 0x040fe20007ffe0ff */
[----:B------:R-:W-:Y:S01]  /*1900*/  IMAD.IADD R196, R0, 0x1, R194 ;  /* 0x0000000100c47824 */ /* 0x000fe200078e02c2 */
[C---:B------:R-:W-:Y:S01]  /*1910*/  IADD3 R213, R203.reuse, 0x3000, RZ ;  /* 0x00003000cbd57810 */ /* 0x040fe20007ffe0ff */
[----:B------:R4:W-:Y:S01]  /*1920*/  STL [R1+0x8c], R12 ;  /* 0x00008c0c01007387 */ /* 0x0009e20000100800 */
[----:B------:R-:W-:-:S02]  /*1930*/  IADD3 R212, R203, 0x3800, RZ ;  /* 0x00003800cbd47810 */ /* 0x000fc40007ffe0ff */
[----:B------:R-:W-:Y:S02]  /*1940*/  IADD3 R211, R203, 0x4000, RZ ;  /* 0x00004000cbd37810 */ /* 0x000fe40007ffe0ff */
[----:B-1----:R-:W-:Y:S02]  /*1950*/  SEL R7, R13, 0xffffffe0, !P1 ;  /* 0xffffffe00d077807 */ /* 0x002fe40004800000 */
[----:B------:R-:W-:Y:S02]  /*1960*/  IADD3 R13, R10, 0xe0, RZ ;  /* 0x000000e00a0d7810 */ /* 0x000fe40007ffe0ff */
[C---:B------:R-:W-:Y:S02]  /*1970*/  IADD3 R210, R203.reuse, 0x4800, RZ ;  /* 0x00004800cbd27810 */ /* 0x040fe40007ffe0ff */
[----:B------:R-:W-:Y:S02]  /*1980*/  IADD3 R209, R203, 0x5000, RZ ;  /* 0x00005000cbd17810 */ /* 0x000fe40007ffe0ff */
[----:B--2---:R-:W-:-:S02]  /*1990*/  SEL R6, R11, 0xffffffc0, !P2 ;  /* 0xffffffc00b067807 */ /* 0x004fc40005000000 */
[C---:B------:R-:W-:Y:S02]  /*19a0*/  IADD3 R11, R10.reuse, 0x10, RZ ;  /* 0x000000100a0b7810 */ /* 0x040fe40007ffe0ff */
[C---:B---3--:R-:W-:Y:S02]  /*19b0*/  IADD3 R9, R10.reuse, 0xb0, RZ ;  /* 0x000000b00a097810 */ /* 0x048fe40007ffe0ff */
[C---:B------:R-:W-:Y:S01]  /*19c0*/  IADD3 R208, R203.reuse, 0x5800, RZ ;  /* 0x00005800cbd07810 */ /* 0x040fe20007ffe0ff */
[----:B------:R1:W-:Y:S01]  /*19d0*/  STL [R1+0x88], R11 ;  /* 0x0000880b01007387 */ /* 0x0003e20000100800 */
[C---:B------:R-:W-:Y:S02]  /*19e0*/  IADD3 R207, R203.reuse, 0x6000, RZ ;  /* 0x00006000cbcf7810 */ /* 0x040fe40007ffe0ff */
[----:B------:R-:W-:Y:S01]  /*19f0*/  IADD3 R206, R203, 0x6800, RZ ;  /* 0x00006800cbce7810 */ /* 0x000fe20007ffe0ff */
[----:B------:R2:W-:Y:S01]  /*1a00*/  STL [R1+0x84], R9 ;  /* 0x0000840901007387 */ /* 0x0005e20000100800 */
[----:B----4-:R-:W-:-:S02]  /*1a10*/  IADD3 R12, R10, 0xe8, RZ ;  /* 0x000000e80a0c7810 */ /* 0x010fc40007ffe0ff */
[C---:B------:R-:W-:Y:S01]  /*1a20*/  IADD3 R205, R203.reuse, 0x7000, RZ ;  /* 0x00007000cbcd7810 */ /* 0x040fe20007ffe0ff */
[----:B------:R3:W-:Y:S01]  /*1a30*/  STL [R1+0xb4], R18 ;  /* 0x0000b41201007387 */ /* 0x0007e20000100800 */
[----:B------:R-:W-:-:S03]  /*1a40*/  IADD3 R204, R203, 0x7800, RZ ;  /* 0x00007800cbcc7810 */ /* 0x000fc60007ffe0ff */
[----:B------:R-:W-:Y:S04]  /*1a50*/  STL [R1+0xb0], R17 ;  /* 0x0000b01101007387 */ /* 0x000fe80000100800 */
[----:B------:R4:W-:Y:S04]  /*1a60*/  STL [R1+0xac], R16 ;  /* 0x0000ac1001007387 */ /* 0x0009e80000100800 */
[----:B------:R5:W-:Y:S04]  /*1a70*/  STL [R1+0xa8], R15 ;  /* 0x0000a80f01007387 */ /* 0x000be80000100800 */
[----:B------:R-:W-:Y:S01]  /*1a80*/  STL [R1+0xa4], R14 ;  /* 0x0000a40e01007387 */ /* 0x000fe20000100800 */
[----:B-1----:R-:W-:-:S03]  /*1a90*/  IADD3 R11, R10, 0xf0, RZ ;  /* 0x000000f00a0b7810 */ /* 0x002fc60007ffe0ff */
[----:B------:R1:W-:Y:S01]  /*1aa0*/  STL [R1+0xa0], R13 ;  /* 0x0000a00d01007387 */ /* 0x0003e20000100800 */
[----:B--2---:R-:W-:Y:S02]  /*1ab0*/  IADD3 R9, R10, 0xf8, RZ ;  /* 0x000000f80a097810 */ /* 0x004fe40007ffe0ff */
[----:B------:R-:W-:Y:S01]  /*1ac0*/  LEA R10, R8, 0x80, 0x1 ;  /* 0x00000080080a7811 */ /* 0x000fe200078e08ff */
[----:B------:R2:W-:Y:S01]  /*1ad0*/  STL [R1+0x9c], R12 ;  /* 0x00009c0c01007387 */ /* 0x0005e20000100800 */
[----:B---3--:R-:W-:Y:S02]  /*1ae0*/  SHF.R.S32.HI R18, RZ, 0x1f, R18 ;  /* 0x0000001fff127819 */ /* 0x008fe40000011412 */
[----:B------:R-:W-:Y:S01]  /*1af0*/  SHF.R.S32.HI R8, RZ, 0x1f, R17 ;  /* 0x0000001fff087819 */ /* 0x000fe20000011411 */
[----:B------:R-:W-:Y:S04]  /*1b00*/  STL [R1+0x98], R11 ;  /* 0x0000980b01007387 */ /* 0x000fe80000100800 */
[----:B------:R3:W-:Y:S01]  /*1b10*/  STL [R1+0x94], R9 ;  /* 0x0000940901007387 */ /* 0x0007e20000100800 */
[----:B----4-:R-:W-:-:S03]  /*1b20*/  SHF.R.S32.HI R16, RZ, 0x1f, R16 ;  /* 0x0000001fff107819 */ /* 0x010fc60000011410 */
[----:B------:R-:W-:Y:S01]  /*1b30*/  STL [R1+0x64], R10 ;  /* 0x0000640a01007387 */ /* 0x000fe20000100800 */
[----:B-----5:R-:W-:-:S03]  /*1b40*/  SHF.R.S32.HI R15, RZ, 0x1f, R15 ;  /* 0x0000001fff0f7819 */ /* 0x020fc6000001140f */
[----:B------:R-:W-:Y:S04]  /*1b50*/  STL [R1+0xdc], R18 ;  /* 0x0000dc1201007387 */ /* 0x000fe80000100800 */
[----:B------:R4:W-:Y:S01]  /*1b60*/  STL [R1+0xd8], R8 ;  /* 0x0000d80801007387 */ /* 0x0009e20000100800 */
[----:B-1----:R-:W-:-:S03]  /*1b70*/  SHF.R.S32.HI R13, RZ, 0x1f, R13 ;  /* 0x0000001fff0d7819 */ /* 0x002fc6000001140d */
[----:B------:R-:W-:Y:S01]  /*1b80*/  STL [R1+0xd4], R16 ;  /* 0x0000d41001007387 */ /* 0x000fe20000100800 */
[----:B--2---:R-:W-:-:S03]  /*1b90*/  SHF.R.S32.HI R12, RZ, 0x1f, R12 ;  /* 0x0000001fff0c7819 */ /* 0x004fc6000001140c */
[----:B------:R-:W-:Y:S01]  /*1ba0*/  STL [R1+0xd0], R15 ;  /* 0x0000d00f01007387 */ /* 0x000fe20000100800 */
[----:B---3--:R-:W-:Y:S02]  /*1bb0*/  SHF.R.S32.HI R9, RZ, 0x1f, R9 ;  /* 0x0000001fff097819 */ /* 0x008fe40000011409 */
[----:B----4-:R-:W-:-:S05]  /*1bc0*/  SHF.R.S32.HI R8, RZ, 0x1f, R14 ;  /* 0x0000001fff087819 */ /* 0x010fca000001140e */
        /* <DEDUP_REMOVED lines=21> */
.L_x_2295:
        /* <DEDUP_REMOVED lines=20> */
[----:B------:R-:W-:-:S05]  /*1e60*/  @P0 LEA.HI.X R3, R115, c[0x0][0x374], R114, 0x2, P1 ;  /* 0x0000dd0073030a11 */ /* 0x000fca00008f1472 */
[----:B------:R2:W5:Y:S01]  /*1e70*/  @P0 LDG.E R10, [R2.64] ;  /* 0x00000006020a0981 */ /* 0x000562000c1e1900 */
[C---:B------:R-:W-:Y:S02]  /*1e80*/  @P4 LEA R8, P0, R115.reuse, c[0x0][0x360], 0x2 ;  /* 0x0000d80073084a11 */ /* 0x040fe400078010ff */
[C-C-:B------:R-:W-:Y:S02]  /*1e90*/  LEA.HI.X R5, R115.reuse, c[0x0][0x34c], R114.reuse, 0x2, P3 ;  /* 0x0000d30073057a11 */ /* 0x140fe400018f1472 */
[----:B------:R-:W-:-:S03]  /*1ea0*/  @P4 LEA.HI.X R9, R115, c[0x0][0x364], R114, 0x2, P0 ;  /* 0x0000d90073094a11 */ /* 0x000fc600000f1472 */
[----:B------:R1:W5:Y:S04]  /*1eb0*/  @P2 LDG.E R6, [R4.64] ;  /* 0x0000000604062981 */ /* 0x000368000c1e1900 */
[----:B------:R-:W4:Y:S01]  /*1ec0*/  @P4 LDG.E R0, [R8.64] ;  /* 0x0000000608004981 */ /* 0x000f22000c1e1900 */
[----:B--2---:R-:W-:-:S04]  /*1ed0*/  LEA R2, P1, R115, c[0x0][0x350], 0x2 ;  /* 0x0000d40073027a11 */ /* 0x004fc800078210ff */
[----:B------:R-:W-:-:S05]  /*1ee0*/  LEA.HI.X R3, R115, c[0x0][0x354], R114, 0x2, P1 ;  /* 0x0000d50073037a11 */ /* 0x000fca00008f1472 */
[----:B------:R1:W5:Y:S01]  /*1ef0*/  @P6 LDG.E R11, [R2.64] ;  /* 0x00000006020b6981 */ /* 0x000362000c1e1900 */
[----:B---3--:R-:W-:-:S05]  /*1f00*/  LOP3.LUT R107, R12, 0xffff, RZ, 0xc0, !PT ;  /* 0x0000ffff0c6b7812 */ /* 0x008fca00078ec0ff */
[----:B------:R1:W-:Y:S01]  /*1f10*/  STL [R1+0x4c], R107 ;  /* 0x00004c6b01007387 */ /* 0x0003e20000100800 */
[----:B------:R-:W-:Y:S03]  /*1f20*/  YIELD ;  /* 0x0000000000007946 */ /* 0x000fe60003800000 */
[----:B----4-:R1:W-:Y:S01]  /*1f30*/  @P4 STL [R1+0x1c], R0 ;  /* 0x00001c0001004387 */ /* 0x0103e20000100800 */
        /* <DEDUP_REMOVED lines=8> */
.L_x_2209:
[----:B------:R-:W-:-:S04]  /*1fc0*/  ISETP.NE.U32.AND P0, PT, RZ, c[0x0][0x368], PT ;  /* 0x0000da00ff007a0c */ /* 0x000fc80003f05070 */
[----:B------:R-:W-:-:S13]  /*1fd0*/  ISETP.NE.AND.EX P0, PT, RZ, c[0x0][0x36c], PT, P0 ;  /* 0x0000db00ff007a0c */ /* 0x000fda0003f05300 */
[----:B------:R-:W-:Y:S05]  /*1fe0*/  @!P0 BRA `(.L_x_2210) ;  /* 0x0000004000008947 */ /* 0x000fea0003800000 */
[----:B-1----:R-:W-:-:S04]  /*1ff0*/  LEA R2, P0, R115, c[0x0][0x368], 0x2 ;  /* 0x0000da0073027a11 */ /* 0x002fc800078010ff */
[----:B------:R-:W-:-:S05]  /*2000*/  LEA.HI.X R3, R115, c[0x0][0x36c], R114, 0x2, P0 ;  /* 0x0000db0073037a11 */ /* 0x000fca00000f1472 */
[----:B------:R1:W5:Y:S01]  /*2010*/  LDG.E R0, [R2.64] ;  /* 0x0000000602007981 */ /* 0x000362000c1e1900 */
[----:B------:R-:W-:Y:S05]  /*2020*/  BRA `(.L_x_2211) ;  /* 0x0000005000007947 */ /* 0x000fea0003800000 */
.L_x_2210:
[----:B-1----:R-:W-:Y:S01]  /*2030*/  MOV R0, c[0x0][0x1d0] ;  /* 0x0000740000007a02 */ /* 0x002fe20000000f00 */
[----:B------:R-:W-:Y:S05]  /*2040*/  @!P6 BRA `(.L_x_2211) ;  /* 0x000000300000e947 */ /* 0x000fea0003800000 */
[----:B------:R-:W2:Y:S04]  /*2050*/  LDG.E R4, [R2.64] ;  /* 0x0000000602047981 */ /* 0x000ea8000c1e1900 */
[----:B------:R-:W2:Y:S02]  /*2060*/  LDG.E R0, [R2.64+0x4] ;  /* 0x0000040602007981 */ /* 0x000ea4000c1e1900 */
[----:B--2---:R-:W-:Y:S02]  /*2070*/  IADD3 R0, -R4, R0, RZ ;  /* 0x0000000004007210 */ /* 0x004fe40007ffe1ff */
.L_x_2211:
[----:B-1----:R-:W2:Y:S04]  /*2080*/  LDL R2, [R1+0x1c] ;  /* 0x00001c0001027983 */ /* 0x002ea80000100800 */
[----:B------:R-:W3:Y:S01]  /*2090*/  LDL.LU R4, [R1+0x24] ;  /* 0x0000240001047983 */ /* 0x000ee20000300800 */
[----:B-----5:R-:W-:Y:S01]  /*20a0*/  IMAD.IADD R5, R0, 0x1, -R10 ;  /* 0x0000000100057824 */ /* 0x020fe200078e0a0a */
[----:B------:R-:W-:Y:S01]  /*20b0*/  BSSY B0, `(.L_x_2212) ;  /* 0x000003f000007945 */ /* 0x000fe20003800000 */
[----:B--2---:R-:W-:-:S02]  /*20c0*/  IMAD.MOV.U32 R3, RZ, RZ, R2 ;  /* 0x000000ffff037224 */ /* 0x004fc400078e0002 */
[----:B------:R-:W-:Y:S02]  /*20d0*/  IMAD.MOV.U32 R2, RZ, RZ, c[0x0][0x2c4] ;  /* 0x0000b100ff027624 */ /* 0x000fe400078e00ff */
[----:B---3--:R-:W-:Y:S01]  /*20e0*/  IMAD.SHL.U32 R103, R4, 0x80, RZ ;  /* 0x0000008004677824 */ /* 0x008fe200078e00ff */
[----:B------:R-:W-:Y:S02]  /*20f0*/  IADD3 R3, R5, 0x40, -R3 ;  /* 0x0000004005037810 */ /* 0x000fe40007ffe803 */
[----:B------:R-:W-:Y:S02]  /*2100*/  ISETP.NE.AND P1, PT, R2, 0x1, PT ;  /* 0x000000010200780c */ /* 0x000fe40003f25270 */
[----:B------:R-:W-:Y:S01]  /*2110*/  IADD3 R2, R103, 0x7f, RZ ;  /* 0x0000007f67027810 */ /* 0x000fe20007ffe0ff */
[----:B------:R-:W-:Y:S04]  /*2120*/  STL [R1+0x24], R103 ;  /* 0x0000246701007387 */ /* 0x000fe80000100800 */
[----:B------:R-:W-:Y:S01]  /*2130*/  IMAD.MOV.U32 R0, RZ, RZ, R2 ;  /* 0x000000ffff007224 */ /* 0x000fe200078e0002 */
[----:B------:R1:W-:Y:S05]  /*2140*/  STL [R1+0x18], R5 ;  /* 0x0000180501007387 */ /* 0x0003ea0000100800 */
[----:B------:R-:W-:Y:S01]  /*2150*/  @P1 IMAD.HI.U32 R4, R2, c[0x0][0x2c8], RZ ;  /* 0x0000b20002041a27 */ /* 0x000fe200078e00ff */
[----:B------:R-:W-:-:S04]  /*2160*/  IADD3 R2, R5, 0x3f, RZ ;  /* 0x0000003f05027810 */ /* 0x000fc80007ffe0ff */
[----:B------:R-:W-:-:S05]  /*2170*/  @P1 SHF.R.U32.HI R0, RZ, c[0x0][0x2cc], R4 ;  /* 0x0000b300ff001a19 */ /* 0x000fca0000011604 */
[----:B------:R-:W-:Y:S01]  /*2180*/  IMAD.IADD R0, R3, 0x1, R0 ;  /* 0x0000000103007824 */ /* 0x000fe200078e0200 */
[----:B------:R-:W-:-:S04]  /*2190*/  SHF.R.S32.HI R3, RZ, 0x1f, R2 ;  /* 0x0000001fff037819 */ /* 0x000fc80000011402 */
[----:B------:R-:W-:Y:S02]  /*21a0*/  SHF.R.S32.HI R4, RZ, 0x1f, R0 ;  /* 0x0000001fff047819 */ /* 0x000fe40000011400 */
[----:B------:R-:W-:Y:S02]  /*21b0*/  LEA.HI R2, R3, R2, RZ, 0x6 ;  /* 0x0000000203027211 */ /* 0x000fe400078f30ff */
[----:B------:R-:W-:Y:S02]  /*21c0*/  LEA.HI R0, R4, R0, RZ, 0x6 ;  /* 0x0000000004007211 */ /* 0x000fe400078f30ff */
[----:B------:R-:W-:Y:S02]  /*21d0*/  SHF.R.S32.HI R2, RZ, 0x6, R2 ;  /* 0x00000006ff027819 */ /* 0x000fe40000011402 */
[----:B------:R-:W-:Y:S02]  /*21e0*/  SHF.R.S32.HI R0, RZ, 0x6, R0 ;  /* 0x00000006ff007819 */ /* 0x000fe40000011400 */
[----:B------:R-:W-:-:S02]  /*21f0*/  LOP3.LUT R3, R12, 0xff000000, RZ, 0xc0, !PT ;  /* 0xff0000000c037812 */ /* 0x000fc400078ec0ff */
[----:B------:R-:W-:Y:S01]  /*2200*/  IMNMX R7, R2, R0, PT ;  /* 0x0000000002077217 */ /* 0x000fe20003800200 */
[----:B------:R-:W-:Y:S01]  /*2210*/  IMAD.MOV.U32 R2, RZ, RZ, RZ ;  /* 0x000000ffff027224 */ /* 0x000fe200078e00ff */
[----:B------:R-:W-:Y:S01]  /*2220*/  LOP3.LUT R4, R12, 0xff0000, RZ, 0xc0, !PT ;  /* 0x00ff00000c047812 */ /* 0x000fe200078ec0ff */
[----:B------:R-:W-:Y:S01]  /*2230*/  IMAD.IADD R12, R11, 0x1, R10 ;  /* 0x000000010b0c7824 */ /* 0x000fe200078e020a */
[----:B------:R-:W-:Y:S02]  /*2240*/  SHF.R.U32.HI R0, RZ, 0x8, R3 ;  /* 0x00000008ff007819 */ /* 0x000fe40000011603 */
[----:B------:R-:W-:Y:S02]  /*2250*/  ISETP.GE.AND P0, PT, R7, 0x1, PT ;  /* 0x000000010700780c */ /* 0x000fe40003f06270 */
[----:B------:R-:W-:-:S04]  /*2260*/  LEA.HI R0, R4, R0, RZ, 0x10 ;  /* 0x0000000004007211 */ /* 0x000fc800078f80ff */
[----:B------:R-:W-:Y:S02]  /*2270*/  LOP3.LUT R14, R0, 0xff, RZ, 0xc0, !PT ;  /* 0x000000ff000e7812 */ /* 0x000fe400078ec0ff */
[----:B-1----:R-:W-:-:S03]  /*2280*/  SHF.R.U32.HI R5, RZ, 0x10, R0 ;  /* 0x00000010ff057819 */ /* 0x002fc60000011600 */
[----:B------:R1:W-:Y:S04]  /*2290*/  STL [R1+0x90], R14 ;  /* 0x0000900e01007387 */ /* 0x0003e80000100800 */
[----:B------:R1:W-:Y:S01]  /*22a0*/  STL [R1+0x28], R5 ;  /* 0x0000280501007387 */ /* 0x0003e20000100800 */
        /* <DEDUP_REMOVED lines=31> */
.L_x_2213:
[----:B------:R-:W-:Y:S05]  /*24a0*/  BSYNC B0 ;  /* 0x0000000000007941 */ /* 0x000fea0003800000 */
.L_x_2212:
        /* <DEDUP_REMOVED lines=73> */
[----:B------:R-:W3:Y:S01]  /*2940*/  LDL R106, [R1+0x3c] ;  /* 0x00003c00016a7983 */ /* 0x000ee20000100800 */
[----:B------:R-:W-:-:S03]  /*2950*/  ISETP.NE.U32.AND P0, PT, RZ, c[0x0][0x340], PT ;  /* 0x0000d000ff007a0c */ /* 0x000fc60003f05070 */
[----:B------:R-:W4:Y:S01]  /*2960*/  LDL.64 R110, [R1+0x30] ;  /* 0x00003000016e7983 */ /* 0x000f220000100a00 */
[----:B------:R-:W-:-:S03]  /*2970*/  ISETP.NE.AND.EX P0, PT, RZ, c[0x0][0x344], PT, P0 ;  /* 0x0000d100ff007a0c */ /* 0x000fc60003f05300 */
[----:B------:R-:W5:Y:S04]  /*2980*/  LDL R20, [R1+0x38] ;  /* 0x0000380001147983 */ /* 0x000f680000100800 */
[----:B------:R-:W4:Y:S04]  /*2990*/  LDL R19, [R1+0x40] ;  /* 0x0000400001137983 */ /* 0x000f280000100800 */
[----:B------:R-:W5:Y:S02]  /*29a0*/  LDL.LU R18, [R1+0x44] ;  /* 0x0000440001127983 */ /* 0x000f640000300800 */
[----:B------:R-:W-:-:S05]  /*29b0*/  @P0 IMAD.WIDE R2, R115, R13, c[0x0][0x340] ;  /* 0x0000d00073020625 */ /* 0x000fca00078e020d */
[----:B------:R1:W5:Y:S04]  /*29c0*/  @P0 LDG.E R11, [R2.64] ;  /* 0x00000006020b0981 */ /* 0x000368000c1e1900 */
[----:B------:R-:W1:Y:S01]  /*29d0*/  S2R R7, SR_TID.X ;  /* 0x0000000000077919 */ /* 0x000e620000002100 */
[----:B------:R-:W-:-:S05]  /*29e0*/  SHF.R.S32.HI R0, RZ, 0x1f, R6 ;  /* 0x0000001fff007819 */ /* 0x000fca0000011406 */
[----:B------:R-:W-:-:S04]  /*29f0*/  IMAD R0, R0, c[0x0][0x178], RZ ;  /* 0x00005e0000007a24 */ /* 0x000fc800078e02ff */
[----:B------:R-:W-:Y:S01]  /*2a00*/  IMAD R0, R6, c[0x0][0x17c], R0 ;  /* 0x00005f0006007a24 */ /* 0x000fe200078e0200 */
[----:B-1----:R-:W-:Y:S01]  /*2a10*/  SEL R5, R114, RZ, !P2 ;  /* 0x000000ff72057207 */ /* 0x002fe20005000000 */
[----:B------:R-:W-:Y:S01]  /*2a20*/  IMAD.WIDE.U32 R2, R6, c[0x0][0x178], RZ ;  /* 0x00005e0006027a25 */ /* 0x000fe200078e00ff */
[----:B------:R-:W-:-:S03]  /*2a30*/  SHF.R.S32.HI R102, RZ, 0x1f, R7 ;  /* 0x0000001fff667819 */ /* 0x000fc60000011407 */
[----:B------:R-:W-:Y:S01]  /*2a40*/  IMAD.IADD R3, R3, 0x1, R0 ;  /* 0x0000000103037824 */ /* 0x000fe200078e0200 */
[----:B------:R-:W-:-:S03]  /*2a50*/  LEA.HI R102, R102, R7, RZ, 0x3 ;  /* 0x0000000766667211 */ /* 0x000fc600078f18ff */
[----:B------:R-:W-:-:S04]  /*2a60*/  IMAD.WIDE.U32 R2, R107, c[0x0][0x1b8], R2 ;  /* 0x00006e006b027a25 */ /* 0x000fc800078e0002 */
[----:B------:R-:W-:Y:S01]  /*2a70*/  IMAD R5, R5, c[0x0][0x1c0], RZ ;  /* 0x0000700005057a24 */ /* 0x000fe200078e02ff */
[----:B------:R-:W-:Y:S01]  /*2a80*/  SHF.R.S32.HI R102, RZ, 0x3, R102 ;  /* 0x00000003ff667819 */ /* 0x000fe20000011466 */
[----:B------:R-:W-:Y:S01]  /*2a90*/  IMAD R3, R107, c[0x0][0x1bc], R3 ;  /* 0x00006f006b037a24 */ /* 0x000fe200078e0203 */
[----:B------:R-:W-:Y:S01]  /*2aa0*/  IADD3 R92, R244, -0x1, RZ ;  /* 0xfffffffff45c7810 */ /* 0x000fe20007ffe0ff */
[----:B--2---:R-:W-:Y:S01]  /*2ab0*/  IMAD.IADD R10, R4, 0x1, R103 ;  /* 0x00000001040a7824 */ /* 0x004fe200078e0267 */
[----:B------:R-:W-:-:S05]  /*2ac0*/  SEL R4, R115, RZ, !P2 ;  /* 0x000000ff73047207 */ /* 0x000fca0005000000 */
[C---:B------:R-:W-:Y:S02]  /*2ad0*/  IMAD R14, R4.reuse, c[0x0][0x1c4], R5 ;  /* 0x00007100040e7a24 */ /* 0x040fe400078e0205 */
[----:B------:R-:W-:Y:S01]  /*2ae0*/  IMAD.WIDE.U32 R4, R4, c[0x0][0x1c0], R2 ;  /* 0x0000700004047a25 */ /* 0x000fe200078e0002 */
[----:B------:R-:W-:Y:S02]  /*2af0*/  SHF.R.S32.HI R3, RZ, 0x1f, R12 ;  /* 0x0000001fff037819 */ /* 0x000fe4000001140c */
[----:B------:R-:W-:Y:S01]  /*2b00*/  IADD3 R2, P2, R102, R12, RZ ;  /* 0x0000000c66027210 */ /* 0x000fe20007f5e0ff */
[----:B------:R-:W-:Y:S01]  /*2b10*/  @P1 IMAD.HI.U32 R6, R10, c[0x0][0x2c8], RZ ;  /* 0x0000b2000a061a27 */ /* 0x000fe200078e00ff */
[----:B---3--:R-:W-:Y:S02]  /*2b20*/  ISETP.GE.AND P4, PT, R106, c[0x0][0x1d4], PT ;  /* 0x000075006a007a0c */ /* 0x008fe40003f86270 */
[----:B------:R-:W-:Y:S01]  /*2b30*/  LEA.HI.X.SX32 R3, R102, R3, 0x1, P2 ;  /* 0x0000000366037211 */ /* 0x000fe200010f0eff */
[----:B------:R-:W-:Y:S01]  /*2b40*/  IMAD.MOV.U32 R0, RZ, RZ, R10 ;  /* 0x000000ffff007224 */ /* 0x000fe200078e000a */
[----:B------:R-:W-:-:S02]  /*2b50*/  @P1 SHF.R.U32.HI R0, RZ, c[0x0][0x2cc], R6 ;  /* 0x0000b300ff001a19 */ /* 0x000fc40000011606 */
[----:B----4-:R-:W-:Y:S02]  /*2b60*/  ISETP.GE.AND P5, PT, R110, c[0x0][0x1d4], PT ;  /* 0x000075006e007a0c */ /* 0x010fe40003fa6270 */
[----:B------:R-:W-:Y:S01]  /*2b70*/  SEL R12, RZ, 0xffffffff, P4 ;  /* 0xffffffffff0c7807 */ /* 0x000fe20002000000 */
[C---:B------:R-:W-:Y:S02]  /*2b80*/  IMAD R16, R3.reuse, c[0x0][0x1e0], RZ ;  /* 0x0000780003107a24 */ /* 0x040fe400078e02ff */
[----:B------:R-:W-:Y:S01]  /*2b90*/  IMAD R15, R3, c[0x0][0x208], RZ ;  /* 0x00008200030f7a24 */ /* 0x000fe200078e02ff */
[----:B------:R-:W-:Y:S01]  /*2ba0*/  SEL R13, RZ, 0x1, P5 ;  /* 0x00000001ff0d7807 */ /* 0x000fe20002800000 */
[----:B------:R-:W-:Y:S01]  /*2bb0*/  IMAD.IADD R3, R5, 0x1, R14 ;  /* 0x0000000105037824 */ /* 0x000fe200078e020e */
[----:B------:R-:W-:Y:S02]  /*2bc0*/  SHF.L.U32 R12, R12, 0x1, RZ ;  /* 0x000000010c0c7819 */ /* 0x000fe400000006ff */
[----:B------:R-:W-:Y:S01]  /*2bd0*/  SHF.R.S32.HI R5, RZ, 0x1f, R0 ;  /* 0x0000001fff057819 */ /* 0x000fe20000011400 */
[----:B------:R-:W-:Y:S01]  /*2be0*/  IMAD.WIDE.U32 R6, R2, c[0x0][0x1e0], R110 ;  /* 0x0000780002067a25 */ /* 0x000fe200078e006e */
[----:B-----5:R-:W-:-:S03]  /*2bf0*/  ISETP.GE.AND P3, PT, R20, c[0x0][0x1d4], PT ;  /* 0x0000750014007a0c */ /* 0x020fc60003f66270 */
[----:B------:R-:W-:Y:S01]  /*2c00*/  IMAD.WIDE.U32 R8, R2, c[0x0][0x208], R110 ;  /* 0x0000820002087a25 */ /* 0x000fe200078e006e */
[----:B------:R-:W-:-:S03]  /*2c10*/  ISETP.GE.AND P2, PT, R19, c[0x0][0x1d4], PT ;  /* 0x0000750013007a0c */ /* 0x000fc60003f46270 */
[C---:B------:R-:W-:Y:S02]  /*2c20*/  IMAD R16, R2.reuse, c[0x0][0x1e4], R16 ;  /* 0x0000790002107a24 */ /* 0x040fe400078e0210 */
[----:B------:R-:W-:Y:S01]  /*2c30*/  IMAD R17, R2, c[0x0][0x20c], R15 ;  /* 0x0000830002117a24 */ /* 0x000fe200078e020f */
[----:B------:R-:W-:Y:S01]  /*2c40*/  LOP3.LUT R15, R12, 0x2, R13, 0xe2, !PT ;  /* 0x000000020c0f7812 */ /* 0x000fe200078ee20d */
[----:B------:R-:W-:Y:S01]  /*2c50*/  IMAD.MOV.U32 R2, RZ, RZ, R4 ;  /* 0x000000ffff027224 */ /* 0x000fe200078e0004 */
[C---:B------:R-:W-:Y:S01]  /*2c60*/  IADD3 R12, -R0.reuse, RZ, RZ ;  /* 0x000000ff000c7210 */ /* 0x040fe20007ffe1ff */
[----:B------:R-:W-:Y:S01]  /*2c70*/  IMAD R4, R5, c[0x0][0x1b0], RZ ;  /* 0x00006c0005047a24 */ /* 0x000fe200078e02ff */
[----:B------:R-:W-:Y:S01]  /*2c80*/  SEL R13, RZ, 0x4, P3 ;  /* 0x00000004ff0d7807 */ /* 0x000fe20001800000 */
[----:B------:R-:W-:-:S04]  /*2c90*/  IMAD.WIDE.U32 R2, R0, c[0x0][0x1b0], R2 ;  /* 0x00006c0000027a25 */ /* 0x000fc800078e0002 */
[----:B------:R-:W-:Y:S01]  /*2ca0*/  IMAD R14, R0, c[0x0][0x1b4], R4 ;  /* 0x00006d00000e7a24 */ /* 0x000fe200078e0204 */
[----:B------:R-:W-:Y:S01]  /*2cb0*/  SEL R4, RZ, 0x8, P2 ;  /* 0x00000008ff047807 */ /* 0x000fe20001000000 */
[----:B------:R-:W-:Y:S02]  /*2cc0*/  IMAD R0, R12, c[0x0][0x2c4], R10 ;  /* 0x0000b1000c007a24 */ /* 0x000fe400078e020a */
[----:B------:R-:W-:Y:S01]  /*2cd0*/  IMAD.IADD R5, R7, 0x1, R16 ;  /* 0x0000000107057824 */ /* 0x000fe200078e0210 */
[----:B------:R-:W-:Y:S01]  /*2ce0*/  LOP3.LUT R28, R4, R15, R13, 0xfe, !PT ;  /* 0x0000000f041c7212 */ /* 0x000fe200078efe0d */
[----:B------:R-:W-:Y:S01]  /*2cf0*/  IMAD.MOV.U32 R4, RZ, RZ, R6 ;  /* 0x000000ffff047224 */ /* 0x000fe200078e0006 */
[----:B------:R-:W-:Y:S01]  /*2d00*/  SHF.R.S32.HI R12, RZ, 0x1f, R0 ;  /* 0x0000001fff0c7819 */ /* 0x000fe20000011400 */
[----:B------:R-:W-:Y:S02]  /*2d10*/  IMAD.IADD R7, R9, 0x1, R17 ;  /* 0x0000000109077824 */ /* 0x000fe400078e0211 */
[----:B------:R-:W-:Y:S01]  /*2d20*/  IMAD.MOV.U32 R6, RZ, RZ, R8 ;  /* 0x000000ffff067224 */ /* 0x000fe200078e0008 */
[----:B------:R-:W-:Y:S01]  /*2d30*/  IADD3 R3, R3, R14, RZ ;  /* 0x0000000e03037210 */ /* 0x000fe20007ffe0ff */
[----:B------:R-:W-:Y:S01]  /*2d40*/  IMAD.WIDE.U32 R8, R107, c[0x0][0x1e8], R4 ;  /* 0x00007a006b087a25 */ /* 0x000fe200078e0004 */
[----:B------:R-:W-:-:S03]  /*2d50*/  @P0 SHF.R.S32.HI R10, RZ, 0x1f, R11 ;  /* 0x0000001fff0a0819 */ /* 0x000fc6000001140b */
[----:B------:R-:W-:Y:S01]  /*2d60*/  IMAD R4, R12, c[0x0][0x1a8], RZ ;  /* 0x00006a000c047a24 */ /* 0x000fe200078e02ff */
[----:B------:R-:W-:Y:S01]  /*2d70*/  @!P0 MOV R11, R115 ;  /* 0x00000073000b8202 */ /* 0x000fe20000000f00 */
[----:B------:R-:W-:Y:S02]  /*2d80*/  @!P0 IMAD.MOV.U32 R10, RZ, RZ, R114 ;  /* 0x000000ffff0a8224 */ /* 0x000fe400078e0072 */
[C---:B------:R-:W-:Y:S02]  /*2d90*/  IMAD R12, R0.reuse, c[0x0][0x1ac], R4 ;  /* 0x00006b00000c7a24 */ /* 0x040fe400078e0204 */
[----:B------:R-:W-:Y:S01]  /*2da0*/  IMAD.WIDE.U32 R2, R0, c[0x0][0x1a8], R2 ;  /* 0x00006a0000027a25 */ /* 0x000fe200078e0002 */
[----:B------:R-:W-:-:S03]  /*2db0*/  SEL R0, R11, RZ, !P6 ;  /* 0x000000ff0b007207 */ /* 0x000fc60007000000 */
[----:B------:R-:W-:Y:S01]  /*2dc0*/  IMAD.WIDE.U32 R4, R107, c[0x0][0x210], R6 ;  /* 0x000084006b047a25 */ /* 0x000fe200078e0006 */
[----:B------:R-:W-:Y:S02]  /*2dd0*/  SEL R6, R10, RZ, !P6 ;  /* 0x000000ff0a067207 */ /* 0x000fe40007000000 */
[----:B------:R-:W-:Y:S01]  /*2de0*/  ISETP.GE.AND P6, PT, R110, c[0x0][0x198], PT ;  /* 0x000066006e007a0c */ /* 0x000fe20003fc6270 */
[----:B------:R-:W-:Y:S01]  /*2df0*/  IMAD.IADD R3, R3, 0x1, R12 ;  /* 0x0000000103037824 */ /* 0x000fe200078e020c */
[----:B------:R-:W-:Y:S02]  /*2e00*/  LEA R15, P0, R2, c[0x0][0x160], 0x1 ;  /* 0x00005800020f7a11 */ /* 0x000fe400078008ff */
[----:B------:R-:W-:Y:S02]  /*2e10*/  LOP3.LUT R18, R18, 0xfffffff7, RZ, 0xc0, !PT ;  /* 0xfffffff712127812 */ /* 0x000fe400078ec0ff */
[----:B------:R-:W-:Y:S02]  /*2e20*/  LEA.HI.X R14, R2, c[0x0][0x164], R3, 0x1, P0 ;  /* 0x00005900020e7a11 */ /* 0x000fe400000f0c03 */
[----:B------:R-:W-:-:S05]  /*2e30*/  ISETP.GE.AND P0, PT, R106, c[0x0][0x198], PT ;  /* 0x000066006a007a0c */ /* 0x000fca0003f06270 */
[----:B------:R-:W-:-:S04]  /*2e40*/  @P6 LOP3.LUT R18, R18, 0x8, RZ, 0xfc, !PT ;  /* 0x0000000812126812 */ /* 0x000fc800078efcff */
[----:B------:R-:W-:Y:S02]  /*2e50*/  LOP3.LUT R18, R18, 0xfffffffb, RZ, 0xc0, !PT ;  /* 0xfffffffb12127812 */ /* 0x000fe400078ec0ff */
[----:B------:R-:W-:Y:S02]  /*2e60*/  ISETP.GE.AND P6, PT, R20, c[0x0][0x198], PT ;  /* 0x0000660014007a0c */ /* 0x000fe40003fc6270 */
[----:B------:R-:W-:Y:S02]  /*2e70*/  @P0 LOP3.LUT R18, R18, 0x4, RZ, 0xfc, !PT ;  /* 0x0000000412120812 */ /* 0x000fe400078efcff */
[----:B------:R-:W-:Y:S01]  /*2e80*/  ISETP.GE.AND P0, PT, R19, c[0x0][0x198], PT ;  /* 0x0000660013007a0c */ /* 0x000fe20003f06270 */
[----:B------:R-:W-:Y:S01]  /*2e90*/  IMAD R7, R6, c[0x0][0x1f0], RZ ;  /* 0x00007c0006077a24 */ /* 0x000fe200078e02ff */
[----:B------:R-:W-:Y:S01]  /*2ea0*/  LOP3.LUT R18, R18, 0xfffffffe, RZ, 0xc0, !PT ;  /* 0xfffffffe12127812 */ /* 0x000fe200078ec0ff */
[C---:B------:R-:W-:Y:S02]  /*2eb0*/  IMAD R5, R107.reuse, c[0x0][0x214], R5 ;  /* 0x000085006b057a24 */ /* 0x040fe400078e0205 */
[----:B------:R-:W-:Y:S01]  /*2ec0*/  IMAD R6, R6, c[0x0][0x218], RZ ;  /* 0x0000860006067a24 */ /* 0x000fe200078e02ff */
[----:B------:R-:W-:Y:S01]  /*2ed0*/  LOP3.LUT R18, R18, 0xfffffffd, RZ, 0xc0, !PT ;  /* 0xfffffffd12127812 */ /* 0x000fe200078ec0ff */
[----:B------:R-:W-:-:S02]  /*2ee0*/  IMAD R9, R107, c[0x0][0x1ec], R9 ;  /* 0x00007b006b097a24 */ /* 0x000fc400078e0209 */
[C---:B------:R-:W-:Y:S02]  /*2ef0*/  IMAD R2, R0.reuse, c[0x0][0x21c], R6 ;  /* 0x0000870000027a24 */ /* 0x040fe400078e0206 */
[----:B------:R-:W-:Y:S01]  /*2f00*/  IMAD.WIDE.U32 R250, R0, c[0x0][0x218], R4 ;  /* 0x0000860000fa7a25 */ /* 0x000fe200078e0004 */
[----:B------:R-:W-:-:S03]  /*2f10*/  @P6 LOP3.LUT R18, R18, 0x2, RZ, 0xfc, !PT ;  /* 0x0000000212126812 */ /* 0x000fc600078efcff */
[C---:B------:R-:W-:Y:S02]  /*2f20*/  IMAD R3, R0.reuse, c[0x0][0x1f4], R7 ;  /* 0x00007d0000037a24 */ /* 0x040fe400078e0207 */
[----:B------:R-:W-:Y:S01]  /*2f30*/  IMAD.WIDE.U32 R248, R0, c[0x0][0x1f0], R8 ;  /* 0x00007c0000f87a25 */ /* 0x000fe200078e0008 */
[----:B------:R-:W-:Y:S02]  /*2f40*/  IADD3 R0, R251, R2, RZ ;  /* 0x00000002fb007210 */ /* 0x000fe40007ffe0ff */
[----:B------:R-:W-:-:S03]  /*2f50*/  @P0 LOP3.LUT R18, R18, 0x1, RZ, 0xfc, !PT ;  /* 0x0000000112120812 */ /* 0x000fc600078efcff */
[----:B------:R1:W-:Y:S04]  /*2f60*/  STL [R1], R0 ;  /* 0x0000000001007387 */ /* 0x0003e80000100800 */
[----:B------:R1:W-:Y:S01]  /*2f70*/  STL [R1+0x44], R18 ;  /* 0x0000441201007387 */ /* 0x0003e20000100800 */
[----:B------:R-:W-:Y:S01]  /*2f80*/  IADD3 R12, R102, R103, RZ ;  /* 0x00000067660c7210 */ /* 0x000fe20007ffe0ff */
[----:B------:R-:W-:Y:S01]  /*2f90*/  IMAD.IADD R252, R249, 0x1, R3 ;  /* 0x00000001f9fc7824 */ /* 0x000fe200078e0203 */
[----:B------:R-:W-:Y:S05]  /*2fa0*/  BRA.DIV ~URZ, `(.L_x_2215) ;  /* 0x000118527f007947 */ /* 0x000fea000b800000 */
[----:B------:R2:W3:Y:S02]  /*2fb0*/  SHFL.IDX PT, R4, R14, RZ, 0x181f ;  /* 0x00181fff0e047589 */ /* 0x0004e400000e0000 */
.L_x_2300:
[----:B------:R-:W-:Y:S05]  /*2fc0*/  BRA.DIV ~URZ, `(.L_x_2216) ;  /* 0x000118a27f007947 */ /* 0x000fea000b800000 */
[----:B-1----:R1:W4:Y:S02]  /*2fd0*/  SHFL.IDX PT, R0, R15, RZ, 0x181f ;  /* 0x00181fff0f007589 */ /* 0x00232400000e0000 */
.L_x_2301:
[----:B------:R-:W5:Y:S01]  /*2fe0*/  LDL R2, [R1+0x1c] ;  /* 0x00001c0001027983 */ /* 0x000f620000100800 */
[----:B------:R-:W-:Y:S01]  /*2ff0*/  BSSY B0, `(.L_x_2217) ;  /* 0x0000023000007945 */ /* 0x000fe20003800000 */
[----:B-----5:R-:W-:-:S05]  /*3000*/  IMAD R13, R2, c[0x0][0x2c4], RZ ;  /* 0x0000b100020d7a24 */ /* 0x020fca00078e02ff */
        /* <DEDUP_REMOVED lines=11> */
[----:B------:R-:W-:Y:S02]  /*30c0*/  P2R R5, PR, RZ, 0x2 ;  /* 0x00000002ff057803 */ /* 0x000fe40000000000 */
[----:B-----5:R-:W-:-:S04]  /*30d0*/  LEA R10, P0, R8, R0, 0x1 ;  /* 0x00000000080a7211 */ /* 0x020fc800078008ff */
[----:B------:R-:W-:Y:S02]  /*30e0*/  LEA.HI.X R11, R8, R4, R9, 0x1, P0 ;  /* 0x00000004080b7211 */ /* 0x000fe400000f0c09 */
[----:B--2---:R-:W-:-:S04]  /*30f0*/  LEA R8, P0, R6, R0, 0x1 ;  /* 0x0000000006087211 */ /* 0x004fc800078008ff */
[----:B----4-:R-:W-:Y:S02]  /*3100*/  LEA.HI.X R9, R6, R4, R7, 0x1, P0 ;  /* 0x0000000406097211 */ /* 0x010fe400000f0c07 */
[----:B---3--:R-:W-:-:S04]  /*3110*/  LEA R6, P0, R2, R0, 0x1 ;  /* 0x0000000002067211 */ /* 0x008fc800078008ff */
[----:B------:R-:W-:Y:S02]  /*3120*/  LEA.HI.X R7, R2, R4, R3, 0x1, P0 ;  /* 0x0000000402077211 */ /* 0x000fe400000f0c03 */
[C---:B------:R-:W-:Y:S02]  /*3130*/  LEA R2, P0, R18.reuse, R0, 0x1 ;  /* 0x0000000012027211 */ /* 0x040fe400078008ff */
[C---:B------:R-:W-:Y:S02]  /*3140*/  LOP3.LUT P2, RZ, R17.reuse, 0x8, RZ, 0xc0, !PT ;  /* 0x0000000811ff7812 */ /* 0x040fe4000784c0ff */
[C---:B------:R-:W-:Y:S02]  /*3150*/  LOP3.LUT P1, RZ, R17.reuse, 0x4, RZ, 0xc0, !PT ;  /* 0x0000000411ff7812 */ /* 0x040fe4000782c0ff */
[----:B------:R-:W-:Y:S02]  /*3160*/  LEA.HI.X R3, R18, R4, R19, 0x1, P0 ;  /* 0x0000000412037211 */ /* 0x000fe400000f0c13 */
[----:B------:R-:W-:-:S02]  /*3170*/  LOP3.LUT P0, RZ, R17, 0x2, RZ, 0xc0, !PT ;  /* 0x0000000211ff7812 */ /* 0x000fc4000780c0ff */
[----:B------:R-:W-:-:S05]  /*3180*/  LOP3.LUT P6, RZ, R17, 0x1, RZ, 0xc0, !PT ;  /* 0x0000000111ff7812 */ /* 0x000fca00078cc0ff */
[----:B------:R-:W-:Y:S01]  /*3190*/  @!PT LDS RZ, [RZ] ;  /* 0x00000000fffff984 */ /* 0x000fe20000000800 */
[----:B------:R-:W-:Y:S01]  /*31a0*/  @!PT LDS RZ, [RZ] ;  /* 0x00000000fffff984 */ /* 0x000fe20000000800 */
[----:B------:R-:W-:Y:S01]  /*31b0*/  @!PT LDS RZ, [RZ] ;  /* 0x00000000fffff984 */ /* 0x000fe20000000800 */
[----:B------:R2:W-:Y:S04]  /*31c0*/  LDGSTS.E.BYPASS.LTC128B.128 [R219+0x10100], [R10.64], !P2 ;  /* 0x101000000adb7fae */ /* 0x0005e8000d101d46 */
[----:B------:R2:W-:Y:S04]  /*31d0*/  LDGSTS.E.BYPASS.LTC128B.128 [R219+0x14100], [R8.64], !P1 ;  /* 0x1410000008db7fae */ /* 0x0005e8000c901d46 */
[----:B------:R2:W-:Y:S04]  /*31e0*/  LDGSTS.E.BYPASS.LTC128B.128 [R219+0x18100], [R6.64], !P0 ;  /* 0x1810000006db7fae */ /* 0x0005e8000c101d46 */
[----:B------:R2:W-:Y:S01]  /*31f0*/  LDGSTS.E.BYPASS.LTC128B.128 [R219+0x1c100], [R2.64], !P6 ;  /* 0x1c10000002db7fae */ /* 0x0005e2000f101d46 */
[----:B------:R-:W-:-:S02]  /*3200*/  ISETP.NE.AND P2, PT, R16, RZ, PT ;  /* 0x000000ff1000720c */ /* 0x000fc40003f45270 */
[----:B------:R-:W-:-:S08]  /*3210*/  ISETP.NE.AND P1, PT, R5, RZ, PT ;  /* 0x000000ff0500720c */ /* 0x000fd00003f25270 */
.L_x_2218:
[----:B------:R-:W-:Y:S05]  /*3220*/  BSYNC B0 ;  /* 0x0000000000007941 */ /* 0x000fea0003800000 */
.L_x_2217:
[----:B------:R-:W-:Y:S05]  /*3230*/  BRA.DIV ~URZ, `(.L_x_2219) ;  /* 0x000116927f007947 */ /* 0x000fea000b800000 */
[----:B---3--:R3:W1:Y:S04]  /*3240*/  SHFL.IDX PT, R4, R14, 0x1, 0x181f ;  /* 0x00381f000e047f89 */ /* 0x00866800000e0000 */
[----:B----4-:R3:W4:Y:S02]  /*3250*/  SHFL.IDX PT, R0, R15, 0x1, 0x181f ;  /* 0x00381f000f007f89 */ /* 0x01072400000e0000 */
.L_x_2302:
[----:B--2---:R-:W-:Y:S01]  /*3260*/  IADD3 R2, R12, 0x20, RZ ;  /* 0x000000200c027810 */ /* 0x004fe20007ffe0ff */
[----:B------:R-:W-:Y:S03]  /*3270*/  BSSY B0, `(.L_x_2220) ;  /* 0x0000022000007945 */ /* 0x000fe60003800000 */
[----:B------:R-:W-:-:S13]  /*3280*/  ISETP.GE.AND P0, PT, R2, R13, PT ;  /* 0x0000000d0200720c */ /* 0x000fda0003f06270 */
[----:B------:R-:W-:Y:S05]  /*3290*/  @P0 BRA `(.L_x_2221) ;  /* 0x000001f000000947 */ /* 0x000fea0003800000 */
[----:B------:R-:W2:Y:S04]  /*32a0*/  LDL.64 R8, [R1+0x30] ;  /* 0x0000300001087983 */ /* 0x000ea80000100a00 */
[----:B------:R-:W5:Y:S04]  /*32b0*/  LDL R6, [R1+0x3c] ;  /* 0x00003c0001067983 */ /* 0x000f680000100800 */
[----:B---3--:R-:W3:Y:S04]  /*32c0*/  LDL R7, [R1+0x60] ;  /* 0x0000600001077983 */ /* 0x008ee80000100800 */
[----:B----4-:R-:W4:Y:S04]  /*32d0*/  LDL R3, [R1+0x38] ;  /* 0x0000380001037983 */ /* 0x010f280000100800 */
[----:B------:R-:W4:Y:S04]  /*32e0*/  LDL R20, [R1+0x5c] ;  /* 0x00005c0001147983 */ /* 0x000f280000100800 */
[----:B------:R-:W4:Y:S04]  /*32f0*/  LDL R18, [R1+0x40] ;  /* 0x0000400001127983 */ /* 0x000f280000100800 */
[----:B------:R-:W4:Y:S04]  /*3300*/  LDL R17, [R1+0x44] ;  /* 0x0000440001117983 */ /* 0x000f280000100800 */
[----:B------:R-:W4:Y:S01]  /*3310*/  LDL R19, [R1+0x58] ;  /* 0x0000580001137983 */ /* 0x000f220000100800 */
[----:B------:R-:W-:-:S02]  /*3320*/  P2R R16, PR, RZ, 0x4 ;  /* 0x00000004ff107803 */ /* 0x000fc40000000000 */
[----:B------:R-:W-:Y:S02]  /*3330*/  P2R R5, PR, RZ, 0x2 ;  /* 0x00000002ff057803 */ /* 0x000fe40000000000 */
[----:B--2---:R-:W-:-:S04]  /*3340*/  LEA R10, P0, R8, R0, 0x1 ;  /* 0x00000000080a7211 */ /* 0x004fc800078008ff */
[----:B-1----:R-:W-:Y:S02]  /*3350*/  LEA.HI.X R11, R8, R4, R9, 0x1, P0 ;  /* 0x00000004080b7211 */ /* 0x002fe400000f0c09 */
[----:B-----5:R-:W-:-:S04]  /*3360*/  LEA R8, P0, R6, R0, 0x1 ;  /* 0x0000000006087211 */ /* 0x020fc800078008ff */
[----:B---3--:R-:W-:Y:S02]  /*3370*/  LEA.HI.X R9, R6, R4, R7, 0x1, P0 ;  /* 0x0000000406097211 */ /* 0x008fe400000f0c07 */
[----:B----4-:R-:W-:-:S04]  /*3380*/  LEA R6, P0, R3, R0, 0x1 ;  /* 0x0000000003067211 */ /* 0x010fc800078008ff */
        /* <DEDUP_REMOVED lines=16> */
.L_x_2221:
[----:B------:R-:W-:Y:S05]  /*3490*/  BSYNC B0 ;  /* 0x0000000000007941 */ /* 0x000fea0003800000 */
.L_x_2220:
[----:B------:R-:W-:Y:S05]  /*34a0*/  BRA.DIV ~URZ, `(.L_x_2222) ;  /* 0x000114e27f007947 */ /* 0x000fea000b800000 */
[----:B-1----:R1:W2:Y:S02]  /*34b0*/  SHFL.IDX PT, R4, R14, 0x2, 0x181f ;  /* 0x00581f000e047f89 */ /* 0x0022a400000e0000 */
.L_x_2303:
[----:B------:R-:W-:Y:S05]  /*34c0*/  BRA.DIV ~URZ, `(.L_x_2223) ;  /* 0x000115327f007947 */ /* 0x000fea000b800000 */
[----:B----4-:R4:W1:Y:S02]  /*34d0*/  SHFL.IDX PT, R0, R15, 0x2, 0x181f ;  /* 0x00581f000f007f89 */ /* 0x01086400000e0000 */
.L_x_2304:
        /* <DEDUP_REMOVED lines=13> */
[----:B------:R-:W-:Y:S02]  /*35b0*/  P2R R5, PR, RZ, 0x2 ;  /* 0x00000002ff057803 */ /* 0x000fe40000000000 */
[----:B-1---5:R-:W-:-:S04]  /*35c0*/  LEA R10, P0, R8, R0, 0x1 ;  /* 0x00000000080a7211 */ /* 0x022fc800078008ff */
[----:B------:R-:W-:Y:S02]  /*35d0*/  LEA.HI.X R11, R8, R4, R9, 0x1, P0 ;  /* 0x00000004080b7211 */ /* 0x000fe400000f0c09 */
[----:B---3--:R-:W-:-:S04]  /*35e0*/  LEA R8, P0, R6, R0, 0x1 ;  /* 0x0000000006087211 */ /* 0x008fc800078008ff */
[----:B----4-:R-:W-:Y:S02]  /*35f0*/  LEA.HI.X R9, R6, R4, R7, 0x1, P0 ;  /* 0x0000000406097211 */ /* 0x010fe400000f0c07 */
[----:B--2---:R-:W-:-:S04]  /*3600*/  LEA R6, P0, R3, R0, 0x1 ;  /* 0x0000000003067211 */ /* 0x004fc800078008ff */
        /* <DEDUP_REMOVED lines=16> */
.L_x_2225:
[----:B------:R-:W-:Y:S05]  /*3710*/  BSYNC B0 ;  /* 0x0000000000007941 */ /* 0x000fea0003800000 */
.L_x_2224:
[----:B------:R-:W-:Y:S05]  /*3720*/  BRA.DIV ~URZ, `(.L_x_2226) ;  /* 0x000113327f007947 */ /* 0x000fea000b800000 */
[----:B--2---:R2:W3:Y:S04]  /*3730*/  SHFL.IDX PT, R4, R14, 0x3, 0x181f ;  /* 0x00781f000e047f89 */ /* 0x0044e800000e0000 */
[----:B-1----:R2:W1:Y:S02]  /*3740*/  SHFL.IDX PT, R0, R15, 0x3, 0x181f ;  /* 0x00781f000f007f89 */ /* 0x00246400000e0000 */
.L_x_2305:
[----:B------:R-:W5:Y:S04]  /*3750*/  LDL.64 R8, [R1+0x30] ;  /* 0x0000300001087983 */ /* 0x000f680000100a00 */
[----:B--2---:R-:W2:Y:S04]  /*3760*/  LDL R6, [R1+0x3c] ;  /* 0x00003c0001067983 */ /* 0x004ea80000100800 */
[----:B----4-:R-:W4:Y:S04]  /*3770*/  LDL R7, [R1+0x60] ;  /* 0x0000600001077983 */ /* 0x010f280000100800 */
[----:B---3--:R-:W3:Y:S04]  /*3780*/  LDL R11, [R1+0x38] ;  /* 0x00003800010b7983 */ /* 0x008ee80000100800 */
[----:B------:R-:W3:Y:S04]  /*3790*/  LDL R16, [R1+0x5c] ;  /* 0x00005c0001107983 */ /* 0x000ee80000100800 */
[----:B------:R-:W3:Y:S04]  /*37a0*/  LDL R10, [R1+0x44] ;  /* 0x00004400010a7983 */ /* 0x000ee80000100800 */
[----:B------:R-:W3:Y:S04]  /*37b0*/  LDL R14, [R1+0x40] ;  /* 0x00004000010e7983 */ /* 0x000ee80000100800 */
[----:B------:R-:W3:Y:S04]  /*37c0*/  LDL R15, [R1+0x58] ;  /* 0x00005800010f7983 */ /* 0x000ee80000100800 */
[----:B------:R-:W3:Y:S01]  /*37d0*/  LDL R135, [R1+0x18] ;  /* 0x0000180001877983 */ /* 0x000ee20000100800 */
[----:B------:R-:W-:-:S02]  /*37e0*/  IADD3 R2, R12, 0x60, RZ ;  /* 0x000000600c027810 */ /* 0x000fc40007ffe0ff */
[----:B------:R-:W-:Y:S01]  /*37f0*/  P2R R5, PR, RZ, 0x4 ;  /* 0x00000004ff057803 */ /* 0x000fe20000000000 */
[----:B------:R-:W3:Y:S01]  /*3800*/  LDL R134, [R1+0x4] ;  /* 0x0000040001867983 */ /* 0x000ee20000100800 */
[----:B------:R-:W-:Y:S02]  /*3810*/  ISETP.GE.AND P6, PT, R2, R13, PT ;  /* 0x0000000d0200720c */ /* 0x000fe40003fc6270 */
[----:B------:R-:W-:-:S11]  /*3820*/  P2R R29, PR, RZ, 0x2 ;  /* 0x00000002ff1d7803 */ /* 0x000fd60000000000 */
[----:B-1---5:R-:W-:-:S04]  /*3830*/  @!P6 LEA R2, P0, R8, R0, 0x1 ;  /* 0x000000000802e211 */ /* 0x022fc800078008ff */
[----:B------:R-:W-:Y:S02]  /*3840*/  @!P6 LEA.HI.X R3, R8, R4, R9, 0x1, P0 ;  /* 0x000000040803e211 */ /* 0x000fe400000f0c09 */
[----:B--2---:R-:W-:-:S04]  /*3850*/  @!P6 LEA R8, P0, R6, R0, 0x1 ;  /* 0x000000000608e211 */ /* 0x004fc800078008ff */
[----:B----4-:R-:W-:Y:S02]  /*3860*/  @!P6 LEA.HI.X R9, R6, R4, R7, 0x1, P0 ;  /* 0x000000040609e211 */ /* 0x010fe400000f0c07 */
[----:B---3--:R-:W-:-:S04]  /*3870*/  @!P6 LEA R6, P0, R11, R0, 0x1 ;  /* 0x000000000b06e211 */ /* 0x008fc800078008ff */
[----:B------:R-:W-:Y:S02]  /*3880*/  @!P6 LEA.HI.X R7, R11, R4, R16, 0x1, P0 ;  /* 0x000000040b07e211 */ /* 0x000fe400000f0c10 */
[----:B------:R-:W1:Y:S01]  /*3890*/  S2R R11, SR_TID.X ;  /* 0x00000000000b7919 */ /* 0x000e620000002100 */
[C---:B------:R-:W-:Y:S02]  /*38a0*/  LOP3.LUT P0, RZ, R10.reuse, 0x8, RZ, 0xc0, !PT ;  /* 0x000000080aff7812 */ /* 0x040fe4000780c0ff */
[C---:B------:R-:W-:Y:S02]  /*38b0*/  LOP3.LUT P2, RZ, R10.reuse, 0x4, RZ, 0xc0, !PT ;  /* 0x000000040aff7812 */ /* 0x040fe4000784c0ff */
[----:B------:R-:W-:-:S09]  /*38c0*/  LOP3.LUT P1, RZ, R10, 0x1, RZ, 0xc0, !PT ;  /* 0x000000010aff7812 */ /* 0x000fd2000782c0ff */
[----:B------:R-:W-:Y:S01]  /*38d0*/  @!PT LDS RZ, [RZ] ;  /* 0x00000000fffff984 */ /* 0x000fe20000000800 */
[----:B------:R-:W-:Y:S01]  /*38e0*/  @!PT LDS RZ, [RZ] ;  /* 0x00000000fffff984 */ /* 0x000fe20000000800 */
[----:B------:R-:W-:Y:S01]  /*38f0*/  @!PT LDS RZ, [RZ] ;  /* 0x00000000fffff984 */ /* 0x000fe20000000800 */
[----:B------:R2:W-:Y:S04]  /*3900*/  @!P6 LDGSTS.E.BYPASS.LTC128B.128 [R219+0x13100], [R2.64], !P0 ;  /* 0x1310000002dbefae */ /* 0x0005e8000c101d46 */
[----:B------:R3:W-:Y:S01]  /*3910*/  @!P6 LDGSTS.E.BYPASS.LTC128B.128 [R219+0x17100], [R8.64], !P2 ;  /* 0x1710000008dbefae */ /* 0x0007e2000d101d46 */
[----:B--2---:R-:W-:-:S04]  /*3920*/  @!P6 LEA R2, P0, R14, R0, 0x1 ;  /* 0x000000000e02e211 */ /* 0x004fc800078008ff */
[----:B------:R-:W-:Y:S02]  /*3930*/  @!P6 LEA.HI.X R3, R14, R4, R15, 0x1, P0 ;  /* 0x000000040e03e211 */ /* 0x000fe400000f0c0f */
[----:B------:R-:W-:Y:S02]  /*3940*/  LOP3.LUT P0, RZ, R10, 0x2, RZ, 0xc0, !PT ;  /* 0x000000020aff7812 */ /* 0x000fe4000780c0ff */
[----:B-1----:R-:W-:-:S04]  /*3950*/  SHF.R.S32.HI R10, RZ, 0x1f, R11 ;  /* 0x0000001fff0a7819 */ /* 0x002fc8000001140b */
[----:B------:R-:W-:Y:S02]  /*3960*/  LEA.HI R10, R10, R11, RZ, 0x3 ;  /* 0x0000000b0a0a7211 */ /* 0x000fe400078f18ff */
[----:B------:R-:W2:Y:S02]  /*3970*/  LDL R11, [R1] ;  /* 0x00000000010b7983 */ /* 0x000ea40000100800 */
[----:B------:R-:W-:Y:S02]  /*3980*/  SHF.R.S32.HI R10, RZ, 0x3, R10 ;  /* 0x00000003ff0a7819 */ /* 0x000fe4000001140a */
[----:B------:R-:W-:Y:S01]  /*3990*/  ISETP.NE.AND P2, PT, R5, RZ, PT ;  /* 0x000000ff0500720c */ /* 0x000fe20003f45270 */
[----:B------:R1:W-:Y:S02]  /*39a0*/  @!P6 LDGSTS.E.BYPASS.LTC128B.128 [R219+0x1b100], [R6.64], !P0 ;  /* 0x1b10000006dbefae */ /* 0x0003e4000c101d46 */
[----:B------:R-:W-:Y:S02]  /*39b0*/  IMAD.IADD R0, R135, 0x1, -R10 ;  /* 0x0000000187007824 */ /* 0x000fe400078e0a0a */
[----:B------:R4:W-:Y:S02]  /*39c0*/  @!P6 LDGSTS.E.BYPASS.LTC128B.128 [R219+0x1f100], [R2.64], !P1 ;  /* 0x1f10000002dbefae */ /* 0x0009e4000c901d46 */
[----:B------:R-:W-:-:S02]  /*39d0*/  IMAD R5, R92, -0x40, R0 ;  /* 0xffffffc05c057824 */ /* 0x000fc400078e0200 */
[----:B------:R-:W0:Y:S01]  /*39e0*/  LDGDEPBAR ;  /* 0x00000000000079af */ /* 0x000e220000000000 */
[----:B------:R-:W-:Y:S02]  /*39f0*/  WARPSYNC 0xffffffff ;  /* 0xffffffff00007948 */ /* 0x000fe40003800000 */
[----:B------:R-:W-:Y:S01]  /*3a00*/  ISETP.GE.AND P0, PT, R5, 0x1, PT ;  /* 0x000000010500780c */ /* 0x000fe20003f06270 */
[----:B------:R-:W-:Y:S01]  /*3a10*/  BAR.SYNC.DEFER_BLOCKING 0x0 ;  /* 0x0000000000007b1d */ /* 0x000fe20000010000 */
[----:B-1----:R-:W-:-:S05]  /*3a20*/  SHF.R.S32.HI R6, RZ, 0x1f, R92 ;  /* 0x0000001fff067819 */ /* 0x002fca000001145c */
[----:B------:R-:W-:Y:S02]  /*3a30*/  IMAD R0, R6, c[0x0][0x1e0], RZ ;  /* 0x0000780006007a24 */ /* 0x000fe400078e02ff */
[----:B----4-:R-:W-:-:S04]  /*3a40*/  IMAD.WIDE.U32 R2, R92, c[0x0][0x1e0], RZ ;  /* 0x000078005c027a25 */ /* 0x010fc800078e00ff */
[----:B------:R-:W-:Y:S01]  /*3a50*/  IMAD R4, R92, c[0x0][0x1e4], R0 ;  /* 0x000079005c047a24 */ /* 0x000fe200078e0200 */
[----:B------:R-:W-:-:S03]  /*3a60*/  LEA R0, P6, R2, R248, 0x6 ;  /* 0x000000f802007211 */ /* 0x000fc600078c30ff */
[----:B------:R-:W-:-:S05]  /*3a70*/  IMAD.IADD R3, R3, 0x1, R4 ;  /* 0x0000000103037824 */ /* 0x000fca00078e0204 */
[----:B------:R-:W-:Y:S02]  /*3a80*/  LEA.HI.X R4, R2, R252, R3, 0x6, P6 ;  /* 0x000000fc02047211 */ /* 0x000fe400030f3403 */
[----:B------:R-:W-:-:S04]  /*3a90*/  @P0 LEA R2, P6, R0, c[0x0][0x1c8], 0x1 ;  /* 0x0000720000020a11 */ /* 0x000fc800078c08ff */
[C---:B------:R-:W-:Y:S02]  /*3aa0*/  @P0 LEA.HI.X R3, R0.reuse, c[0x0][0x1cc], R4, 0x1, P6 ;  /* 0x0000730000030a11 */ /* 0x040fe400030f0c04 */
[----:B------:R-:W-:Y:S01]  /*3ab0*/  ISETP.GE.AND P6, PT, R5, 0x21, PT ;  /* 0x000000210500780c */ /* 0x000fe20003fc6270 */
[----:B------:R-:W-:Y:S02]  /*3ac0*/  IMAD.MOV.U32 R7, RZ, RZ, 0x20 ;  /* 0x00000020ff077424 */ /* 0x000fe400078e00ff */
[----:B------:R-:W-:Y:S01]  /*3ad0*/  @!PT LDS RZ, [RZ] ;  /* 0x00000000fffff984 */ /* 0x000fe20000000800 */
[----:B------:R-:W-:Y:S01]  /*3ae0*/  @!PT LDS RZ, [RZ] ;  /* 0x00000000fffff984 */ /* 0x000fe20000000800 */
[----:B------:R-:W-:Y:S01]  /*3af0*/  @!PT LDS RZ, [RZ] ;  /* 0x00000000fffff984 */ /* 0x000fe20000000800 */
[----:B------:R1:W-:Y:S02]  /*3b00*/  @P0 LDGSTS.E.BYPASS.LTC128B.128 [R219+0x8100], [R2.64], !P5 ;  /* 0x0810000002db0fae */ /* 0x0003e4000e901d46 */
[C---:B---3--:R-:W-:Y:S02]  /*3b10*/  IMAD.WIDE.U32 R8, R7.reuse, c[0x0][0x1e0], RZ ;  /* 0x0000780007087a25 */ /* 0x048fe400078e00ff */
[----:B------:R1:W-:Y:S04]  /*3b20*/  @P0 LDGSTS.E.BYPASS.LTC128B.128 [R219+0xa100], [R2.64+0x80], !P4 ;  /* 0x0a10008002db0fae */ /* 0x0003e8000e101d46 */
[----:B------:R1:W-:Y:S04]  /*3b30*/  @P0 LDGSTS.E.BYPASS.LTC128B.128 [R219+0xc100], [R2.64+0x100], !P3 ;  /* 0x0c10010002db0fae */ /* 0x0003e8000d901d46 */
[----:B------:R1:W-:Y:S01]  /*3b40*/  @P0 LDGSTS.E.BYPASS.LTC128B.128 [R219+0xe100], [R2.64+0x180], !P2 ;  /* 0x0e10018002db0fae */ /* 0x0003e2000d101d46 */
[----:B------:R-:W-:Y:S01]  /*3b50*/  @P6 IADD3 R0, P0, R0, R8, RZ ;  /* 0x0000000800006210 */ /* 0x000fe20007f1e0ff */
[----:B-1----:R-:W-:-:S05]  /*3b60*/  IMAD R3, R7, c[0x0][0x1e4], RZ ;  /* 0x0000790007037a24 */ /* 0x002fca00078e02ff */
[----:B------:R-:W-:Y:S02]  /*3b70*/  @P6 IADD3.X R3, R4, R9, R3, P0, !PT ;  /* 0x0000000904036210 */ /* 0x000fe400007fe403 */
[----:B------:R-:W-:-:S04]  /*3b80*/  @P6 LEA R2, P0, R0, c[0x0][0x1c8], 0x1 ;  /* 0x0000720000026a11 */ /* 0x000fc800078008ff */
[----:B------:R-:W-:-:S05]  /*3b90*/  @P6 LEA.HI.X R3, R0, c[0x0][0x1cc], R3, 0x1, P0 ;  /* 0x0000730000036a11 */ /* 0x000fca00000f0c03 */
[----:B------:R1:W-:Y:S04]  /*3ba0*/  @P6 LDGSTS.E.BYPASS.LTC128B.128 [R219+0x9100], [R2.64], !P5 ;  /* 0x0910000002db6fae */ /* 0x0003e8000e901d46 */
[----:B------:R1:W-:Y:S04]  /*3bb0*/  @P6 LDGSTS.E.BYPASS.LTC128B.128 [R219+0xb100], [R2.64+0x80], !P4 ;  /* 0x0b10008002db6fae */ /* 0x0003e8000e101d46 */
[----:B------:R1:W-:Y:S04]  /*3bc0*/  @P6 LDGSTS.E.BYPASS.LTC128B.128 [R219+0xd100], [R2.64+0x100], !P3 ;  /* 0x0d10010002db6fae */ /* 0x0003e8000d901d46 */
[----:B------:R1:W-:Y:S04]  /*3bd0*/  @P6 LDGSTS.E.BYPASS.LTC128B.128 [R219+0xf100], [R2.64+0x180], !P2 ;  /* 0x0f10018002db6fae */ /* 0x0003e8000d101d46 */
[----:B------:R-:W0:Y:S01]  /*3be0*/  LDGDEPBAR ;  /* 0x00000000000079af */ /* 0x000e220000000000 */
[----:B------:R-:W-:-:S02]  /*3bf0*/  IMAD R6, R6, c[0x0][0x208], RZ ;  /* 0x0000820006067a24 */ /* 0x000fc400078e02ff */
[----:B------:R-:W-:-:S04]  /*3c00*/  IMAD.WIDE.U32 R4, R92, c[0x0][0x208], RZ ;  /* 0x000082005c047a25 */ /* 0x000fc800078e00ff */
[----:B------:R-:W-:Y:S01]  /*3c10*/  IMAD R6, R92, c[0x0][0x20c], R6 ;  /* 0x000083005c067a24 */ /* 0x000fe200078e0206 */
[----:B------:R-:W-:Y:S01]  /*3c20*/  LEA R0, P0, R4, R250, 0x6 ;  /* 0x000000fa04007211 */ /* 0x000fe200078030ff */
[----:B------:R-:W-:Y:S01]  /*3c30*/  IMAD R93, R92, -0x40, R135 ;  /* 0xffffffc05c5d7824 */ /* 0x000fe200078e0287 */
[----:B------:R-:W-:Y:S01]  /*3c40*/  P2R R14, PR, RZ, 0x20 ;  /* 0x00000020ff0e7803 */ /* 0x000fe20000000000 */
[----:B-1----:R-:W-:Y:S01]  /*3c50*/  IMAD.IADD R3, R5, 0x1, R6 ;  /* 0x0000000105037824 */ /* 0x002fe200078e0206 */
[----:B------:R-:W-:-:S04]  /*3c60*/  DEPBAR.LE SB0, 0x1 ;  /* 0x000080400000791a */ /* 0x000fc80000000000 */
[----:B------:R-:W-:-:S04]  /*3c70*/  DEPBAR.LE SB0, 0x0 ;  /* 0x000080000000791a */ /* 0x000fc80000000000 */
[----:B------:R-:W-:Y:S01]  /*3c80*/  BAR.SYNC.DEFER_BLOCKING 0x0 ;  /* 0x0000000000007b1d */ /* 0x000fe20000010000 */
[----:B------:R-:W-:-:S04]  /*3c90*/  LOP3.LUT R5, R28, 0x1, RZ, 0xc0, !PT ;  /* 0x000000011c057812 */ /* 0x000fc800078ec0ff */
[----:B------:R-:W-:Y:S01]  /*3ca0*/  ISETP.NE.U32.AND P5, PT, R5, 0x1, PT ;  /* 0x000000010500780c */ /* 0x000fe20003fa5070 */
[----:B------:R-:W-:Y:S01]  /*3cb0*/  IMAD.MOV.U32 R5, RZ, RZ, c[0x0][0x20c] ;  /* 0x00008300ff057624 */ /* 0x000fe200078e00ff */
[C---:B------:R-:W-:Y:S02]  /*3cc0*/  LOP3.LUT P1, RZ, R28.reuse, 0x2, RZ, 0xc0, !PT ;  /* 0x000000021cff7812 */ /* 0x040fe4000782c0ff */
[----:B------:R-:W-:Y:S01]  /*3cd0*/  LOP3.LUT P6, RZ, R28, 0x4, RZ, 0xc0, !PT ;  /* 0x000000041cff7812 */ /* 0x000fe200078cc0ff */
[----:B------:R-:W-:Y:S04]  /*3ce0*/  LDSM.16.M88.4 R20, [R192] ;  /* 0x00000000c014783b */ /* 0x000fe80000000200 */
[----:B------:R-:W-:Y:S04]  /*3cf0*/  LDSM.16.M88.4 R16, [R192+0x800] ;  /* 0x00080000c010783b */ /* 0x000fe80000000200 */
[----:B------:R-:W-:Y:S04]  /*3d00*/  LDSM.16.M88.4 R24, [R192+0x1000] ;  /* 0x00100000c018783b */ /* 0x000fe80000000200 */
[----:B------:R-:W-:Y:S04]  /*3d10*/  LDSM.16.M88.4 R36, [R192+0x1800] ;  /* 0x00180000c024783b */ /* 0x000fe80000000200 */
[----:B------:R-:W-:Y:S04]  /*3d20*/  LDSM.16.M88.4 R48, [R203] ;  /* 0x00000000cb30783b */ /* 0x000fe80000000200 */
[----:B------:R-:W-:Y:S04]  /*3d30*/  LDSM.16.M88.4 R60, [R218] ;  /* 0x00000000da3c783b */ /* 0x000fe80000000200 */
[----:B------:R-:W-:Y:S04]  /*3d40*/  LDSM.16.M88.4 R64, [R217] ;  /* 0x00000000d940783b */ /* 0x000fe80000000200 */
[----:B------:R-:W-:Y:S01]  /*3d50*/  LDSM.16.M88.4 R76, [R216] ;  /* 0x00000000d84c783b */ /* 0x000fe20000000200 */
[----:B------:R-:W-:-:S02]  /*3d60*/  P2R R15, PR, RZ, 0x10 ;  /* 0x00000010ff0f7803 */ /* 0x000fc40000000000 */
[----:B--2---:R-:W-:Y:S01]  /*3d70*/  LEA.HI.X R3, R4, R11, R3, 0x6, P0 ;  /* 0x0000000b04037211 */ /* 0x004fe200000f3403 */
[----:B------:R-:W-:Y:S01]  /*3d80*/  IMAD.MOV.U32 R4, RZ, RZ, c[0x0][0x208] ;  /* 0x00008200ff047624 */ /* 0x000fe200078e00ff */
[----:B------:R-:W-:-:S04]  /*3d90*/  LEA R2, P0, R0, c[0x0][0x1f8], 0x1 ;  /* 0x00007e0000027a11 */ /* 0x000fc800078008ff */
[----:B------:R-:W-:Y:S01]  /*3da0*/  LEA.HI.X R3, R0, c[0x0][0x1fc], R3, 0x1, P0 ;  /* 0x00007f0000037a11 */ /* 0x000fe200000f0c03 */
[----:B------:R-:W-:Y:S01]  /*3db0*/  IMAD.IADD R0, R93, 0x1, -R10 ;  /* 0x000000015d007824 */ /* 0x000fe200078e0a0a */
[C---:B------:R-:W-:Y:S01]  /*3dc0*/  LEA R12, P0, R4.reuse, R2, 0x6 ;  /* 0x00000002040c7211 */ /* 0x040fe200078030ff */
[----:B------:R-:W-:Y:S03]  /*3dd0*/  LDSM.16.M88.4 R8, [R200] ;  /* 0x00000000c808783b */ /* 0x000fe60000000200 */
[----:B------:R-:W-:Y:S02]  /*3de0*/  LEA.HI.X R13, R4, R3, R5, 0x6, P0 ;  /* 0x00000003040d7211 */ /* 0x000fe400000f3405 */
[----:B------:R-:W-:Y:S01]  /*3df0*/  ISETP.LT.OR P0, PT, R0, 0x1, P5 ;  /* 0x000000010000780c */ /* 0x000fe20002f01670 */
[----:B------:R-:W1:-:S12]  /*3e00*/  LDSM.16.M88.4 R4, [R199] ;  /* 0x00000000c704783b */ /* 0x000e580000000200 */
[----:B------:R-:W-:Y:S01]  /*3e10*/  @!PT LDS RZ, [RZ] ;  /* 0x00000000fffff984 */ /* 0x000fe20000000800 */
[----:B------:R-:W-:Y:S01]  /*3e20*/  @!PT LDS RZ, [RZ] ;  /* 0x00000000fffff984 */ /* 0x000fe20000000800 */
[----:B------:R-:W-:Y:S01]  /*3e30*/  @!PT LDS RZ, [RZ] ;  /* 0x00000000fffff984 */ /* 0x000fe20000000800 */
[----:B------:R2:W-:Y:S01]  /*3e40*/  LDGSTS.E.BYPASS.LTC128B.128 [R219+0x100], [R2.64], !P0 ;  /* 0x0010000002db7fae */ /* 0x0005e2000c101d46 */
[----:B------:R-:W-:-:S13]  /*3e50*/  ISETP.LT.OR P0, PT, R0, 0x1, !P1 ;  /* 0x000000010000780c */ /* 0x000fda0004f01670 */
        /* <DEDUP_REMOVED lines=8> */
[----:B------:R-:W-:-:S09]  /*3ee0*/  ISETP.LT.OR P0, PT, R0, 0x21, !P0 ;  /* 0x000000210000780c */ /* 0x000fd20004701670 */
[----:B------:R2:W-:Y:S04]  /*3ef0*/  LDGSTS.E.BYPASS.LTC128B.128 [R219+0x6100], [R2.64+0x180], !P4 ;  /* 0x0610018002db7fae */ /* 0x0005e8000e101d46 */
[----:B------:R3:W-:Y:S04]  /*3f00*/  LDGSTS.E.BYPASS.LTC128B.128 [R219+0x1100], [R12.64], !P5 ;  /* 0x011000000cdb7fae */ /* 0x0007e8000e901d46 */
[----:B------:R3:W-:Y:S01]  /*3f10*/  LDGSTS.E.BYPASS.LTC128B.128 [R219+0x3100], [R12.64+0x80], !P1 ;  /* 0x031000800cdb7fae */ /* 0x0007e2000c901d46 */
[----:B------:R-:W-:Y:S02]  /*3f20*/  ISETP.NE.AND P1, PT, R29, RZ, PT ;  /* 0x000000ff1d00720c */ /* 0x000fe40003f25270 */
[----:B-1----:R-:W-:Y:S01]  /*3f30*/  HMMA.16816.F32 R28, R4, R20, RZ ;  /* 0x00000014041c723c */ /* 0x002fe200000018ff */
[----:B------:R3:W-:Y:S01]  /*3f40*/  LDGSTS.E.BYPASS.LTC128B.128 [R219+0x5100], [R12.64+0x100], !P6 ;  /* 0x051001000cdb7fae */ /* 0x0007e2000f101d46 */
[----:B------:R-:W-:-:S02]  /*3f50*/  ISETP.NE.AND P4, PT, R15, RZ, PT ;  /* 0x000000ff0f00720c */ /* 0x000fc40003f85270 */
[----:B------:R-:W-:Y:S01]  /*3f60*/  ISETP.NE.AND P5, PT, R14, RZ, PT ;  /* 0x000000ff0e00720c */ /* 0x000fe20003fa5270 */
[----:B------:R3:W-:Y:S03]  /*3f70*/  LDGSTS.E.BYPASS.LTC128B.128 [R219+0x7100], [R12.64+0x180], !P0 ;  /* 0x071001800cdb7fae */ /* 0x0007e6000c101d46 */
[C---:B------:R-:W-:Y:S01]  /*3f80*/  HMMA.16816.F32 R20, R4.reuse, R22, RZ ;  /* 0x000000160414723c */ /* 0x040fe200000018ff */
[----:B------:R-:W-:Y:S04]  /*3f90*/  LDSM.16.M88.4 R68, [R198] ;  /* 0x00000000c644783b */ /* 0x000fe80000000200 */
[----:B------:R-:W-:Y:S03]  /*3fa0*/  LDSM.16.M88.4 R72, [R198+0x800] ;  /* 0x00080000c648783b */ /* 0x000fe60000000200 */
[C---:B------:R-:W-:Y:S01]  /*3fb0*/  HMMA.16816.F32 R32, R4.reuse, R16, RZ ;  /* 0x000000100420723c */ /* 0x040fe200000018ff */
[----:B------:R-:W-:Y:S04]  /*3fc0*/  LDSM.16.M88.4 R84, [R198+0x1000] ;  /* 0x00100000c654783b */ /* 0x000fe80000000200 */
[----:B------:R-:W-:Y:S03]  /*3fd0*/  LDSM.16.M88.4 R80, [R195+0x800] ;  /* 0x00080000c350783b */ /* 0x000fe60000000200 */
[C---:B------:R-:W-:Y:S01]  /*3fe0*/  HMMA.16816.F32 R40, R4.reuse, R18, RZ ;  /* 0x000000120428723c */ /* 0x040fe200000018ff */
[----:B------:R-:W-:Y:S04]  /*3ff0*/  LDSM.16.M88.4 R88, [R195+0x1000] ;  /* 0x00100000c358783b */ /* 0x000fe80000000200 */
[----:B------:R-:W0:Y:S04]  /*4000*/  LDGDEPBAR ;  /* 0x00000000000079af */ /* 0x000e280000000000 */
[----:B---3--:R-:W1:Y:S01]  /*4010*/  LDSM.16.M88.4 R12, [R202] ;  /* 0x00000000ca0c783b */ /* 0x008e620000000200 */
[C---:B------:R-:W-:Y:S08]  /*4020*/  HMMA.16816.F32 R44, R4.reuse, R24, RZ ;  /* 0x00000018042c723c */ /* 0x040ff000000018ff */
[C---:B------:R-:W-:Y:S08]  /*4030*/  HMMA.16816.F32 R52, R4.reuse, R26, RZ ;  /* 0x0000001a0434723c */ /* 0x040ff000000018ff */
[C---:B------:R-:W-:Y:S08]  /*4040*/  HMMA.16816.F32 R56, R4.reuse, R36, RZ ;  /* 0x000000240438723c */ /* 0x040ff000000018ff */
[----:B------:R-:W-:Y:S01]  /*4050*/  HMMA.16816.F32 R16, R4, R38, RZ ;  /* 0x000000260410723c */ /* 0x000fe200000018ff */
[----:B------:R-:W-:Y:S07]  /*4060*/  LDSM.16.M88.4 R4, [R201] ;  /* 0x00000000c904783b */ /* 0x000fee0000000200 */
[C---:B------:R-:W-:Y:S08]  /*4070*/  HMMA.16816.F32 R24, R8.reuse, R48, R28 ;  /* 0x000000300818723c */ /* 0x040ff0000000181c */
[C---:B------:R-:W-:Y:S01]  /*4080*/  HMMA.16816.F32 R28, R8.reuse, R50, R20 ;  /* 0x00000032081c723c */ /* 0x040fe20000001814 */
[----:B------:R-:W3:Y:S04]  /*4090*/  LDSM.16.M88.4 R20, [R198+0x1800] ;  /* 0x00180000c614783b */ /* 0x000ee80000000200 */
[----:B------:R-:W-:Y:S03]  /*40a0*/  LDSM.16.M88.4 R48, [R195+0x1800] ;  /* 0x00180000c330783b */ /* 0x000fe60000000200 */
[C---:B------:R-:W-:Y:S08]  /*40b0*/  HMMA.16816.F32 R32, R8.reuse, R60, R32 ;  /* 0x0000003c0820723c */ /* 0x040ff00000001820 */
[C---:B------:R-:W-:Y:S01]  /*40c0*/  HMMA.16816.F32 R36, R8.reuse, R62, R40 ;  /* 0x0000003e0824723c */ /* 0x040fe20000001828 */
[----:B------:R-:W4:Y:S07]  /*40d0*/  LDSM.16.M88.4 R60, [R195] ;  /* 0x00000000c33c783b */ /* 0x000f2e0000000200 */
[C---:B------:R-:W-:Y:S08]  /*40e0*/  HMMA.16816.F32 R40, R8.reuse, R64, R44 ;  /* 0x000000400828723c */ /* 0x040ff0000000182c */
[C---:B------:R-:W-:Y:S01]  /*40f0*/  HMMA.16816.F32 R44, R8.reuse, R66, R52 ;  /* 0x00000042082c723c */ /* 0x040fe20000001834 */
[----:B------:R-:W-:Y:S07]  /*4100*/  LDSM.16.M88.4 R64, [R192+0x2800] ;  /* 0x00280000c040783b */ /* 0x000fee0000000200 */
[C---:B------:R-:W-:Y:S01]  /*4110*/  HMMA.16816.F32 R52, R8.reuse, R76, R56 ;  /* 0x0000004c0834723c */ /* 0x040fe20000001838 */
[----:B------:R-:W-:Y:S07]  /*4120*/  LDSM.16.M88.4 R56, [R192+0x2000] ;  /* 0x00200000c038783b */ /* 0x000fee0000000200 */
[----:B------:R-:W-:Y:S01]  /*4130*/  HMMA.16816.F32 R16, R8, R78, R16 ;  /* 0x0000004e0810723c */ /* 0x000fe20000001810 */
[----:B------:R-:W5:Y:S04]  /*4140*/  LDSM.16.M88.4 R8, [R199+0x4000] ;  /* 0x00400000c708783b */ /* 0x000f680000000200 */
        /* <DEDUP_REMOVED lines=10> */
[C---:B---3--:R-:W-:Y:S08]  /*41f0*/  HMMA.16816.F32 R52, R12.reuse, R20, R52 ;  /* 0x000000140c34723c */ /* 0x048ff00000001834 */
[----:B------:R-:W-:Y:S01]  /*4200*/  HMMA.16816.F32 R12, R12, R22, R16 ;  /* 0x000000160c0c723c */ /* 0x000fe20000001810 */
[----:B------:R-:W3:Y:S04]  /*4210*/  LDSM.16.M88.4 R20, [R192+0x3800] ;  /* 0x00380000c014783b */ /* 0x000ee80000000200 */
[----:B------:R-:W-:Y:S03]  /*4220*/  LDSM.16.M88.4 R16, [R200+0x4000] ;  /* 0x00400000c810783b */ /* 0x000fe60000000200 */
[C---:B----4-:R-:W-:Y:S08]  /*4230*/  HMMA.16816.F32 R24, R4.reuse, R60, R24 ;  /* 0x0000003c0418723c */ /* 0x050ff00000001818 */
[C---:B------:R-:W-:Y:S01]  /*4240*/  HMMA.16816.F32 R28, R4.reuse, R62, R28 ;  /* 0x0000003e041c723c */ /* 0x040fe2000000181c */
[----:B------:R-:W4:Y:S07]  /*4250*/  LDSM.16.M88.4 R60, [R215] ;  /* 0x00000000d73c783b */ /* 0x000f2e0000000200 */
[C---:B------:R-:W-:Y:S08]  /*4260*/  HMMA.16816.F32 R32, R4.reuse, R80, R32 ;  /* 0x000000500420723c */ /* 0x040ff00000001820 */
[C---:B------:R-:W-:Y:S01]  /*4270*/  HMMA.16816.F32 R36, R4.reuse, R82, R36 ;  /* 0x000000520424723c */ /* 0x040fe20000001824 */
[----:B------:R-:W-:Y:S07]  /*4280*/  LDSM.16.M88.4 R80, [R198+0x3000] ;  /* 0x00300000c650783b */ /* 0x000fee0000000200 */
[C---:B------:R-:W-:Y:S08]  /*4290*/  HMMA.16816.F32 R40, R4.reuse, R88, R40 ;  /* 0x000000580428723c */ /* 0x040ff00000001828 */
[C---:B------:R-:W-:Y:S01]  /*42a0*/  HMMA.16816.F32 R44, R4.reuse, R90, R44 ;  /* 0x0000005a042c723c */ /* 0x040fe2000000182c */
[----:B------:R-:W1:Y:S07]  /*42b0*/  LDSM.16.M88.4 R88, [R213] ;  /* 0x00000000d558783b */ /* 0x000e6e0000000200 */
[C---:B------:R-:W-:Y:S08]  /*42c0*/  HMMA.16816.F32 R52, R4.reuse, R48, R52 ;  /* 0x000000300434723c */ /* 0x040ff00000001834 */
[----:B------:R-:W-:Y:S01]  /*42d0*/  HMMA.16816.F32 R12, R4, R50, R12 ;  /* 0x00000032040c723c */ /* 0x000fe2000000180c */
[----:B------:R-:W-:Y:S04]  /*42e0*/  LDSM.16.M88.4 R4, [R202+0x4000] ;  /* 0x00400000ca04783b */ /* 0x000fe80000000200 */
[----:B------:R-:W-:Y:S03]  /*42f0*/  LDSM.16.M88.4 R48, [R198+0x3800] ;  /* 0x00380000c630783b */ /* 0x000fe60000000200 */
[C---:B-----5:R-:W-:Y:S08]  /*4300*/  HMMA.16816.F32 R24, R8.reuse, R56, R24 ;  /* 0x000000380818723c */ /* 0x060ff00000001818 */
[C---:B------:R-:W-:Y:S01]  /*4310*/  HMMA.16816.F32 R28, R8.reuse, R58, R28 ;  /* 0x0000003a081c723c */ /* 0x040fe2000000181c */
[----:B------:R-:W5:Y:S07]  /*4320*/  LDSM.16.M88.4 R56, [R212] ;  /* 0x00000000d438783b */ /* 0x000f6e0000000200 */
[C---:B------:R-:W-:Y:S08]  /*4330*/  HMMA.16816.F32 R32, R8.reuse, R64, R32 ;  /* 0x000000400820723c */ /* 0x040ff00000001820 */
[C---:B------:R-:W-:Y:S01]  /*4340*/  HMMA.16816.F32 R36, R8.reuse, R66, R36 ;  /* 0x000000420824723c */ /* 0x040fe20000001824 */
[----:B------:R-:W-:Y:S07]  /*4350*/  LDSM.16.M88.4 R64, [R195+0x2000] ;  /* 0x00200000c340783b */ /* 0x000fee0000000200 */
[C---:B-1----:R-:W-:Y:S08]  /*4360*/  HMMA.16816.F32 R40, R8.reuse, R84, R40 ;  /* 0x000000540828723c */ /* 0x042ff00000001828 */
[C---:B------:R-:W-:Y:S01]  /*4370*/  HMMA.16816.F32 R44, R8.reuse, R86, R44 ;  /* 0x00000056082c723c */ /* 0x040fe2000000182c */
[----:B------:R-:W-:Y:S07]  /*4380*/  LDSM.16.M88.4 R84, [R192+0x5000] ;  /* 0x00500000c054783b */ /* 0x000fee0000000200 */
[C---:B---3--:R-:W-:Y:S08]  /*4390*/  HMMA.16816.F32 R52, R8.reuse, R20, R52 ;  /* 0x000000140834723c */ /* 0x048ff00000001834 */
[----:B------:R-:W-:Y:S01]  /*43a0*/  HMMA.16816.F32 R20, R8, R22, R12 ;  /* 0x000000160814723c */ /* 0x000fe2000000180c */
[----:B------:R-:W1:Y:S07]  /*43b0*/  LDSM.16.M88.4 R12, [R201+0x4000] ;  /* 0x00400000c90c783b */ /* 0x000e6e0000000200 */
[C---:B----4-:R-:W-:Y:S08]  /*43c0*/  HMMA.16816.F32 R8, R16.reuse, R60, R24 ;  /* 0x0000003c1008723c */ /* 0x050ff00000001818 */
        /* <DEDUP_REMOVED lines=8> */
[C---:B-----5:R-:W-:Y:S08]  /*4450*/  HMMA.16816.F32 R52, R16.reuse, R56, R52 ;  /* 0x000000381034723c */ /* 0x060ff00000001834 */
[----:B------:R-:W-:Y:S01]  /*4460*/  HMMA.16816.F32 R24, R16, R58, R20 ;  /* 0x0000003a1018723c */ /* 0x000fe20000001814 */
[----:B------:R-:W-:Y:S04]  /*4470*/  LDSM.16.M88.4 R16, [R199+0x8000] ;  /* 0x00800000c710783b */ /* 0x000fe80000000200 */
[----:B------:R-:W-:Y:S03]  /*4480*/  LDSM.16.M88.4 R56, [R192+0x5800] ;  /* 0x00580000c038783b */ /* 0x000fe60000000200 */
[C---:B------:R-:W-:Y:S08]  /*4490*/  HMMA.16816.F32 R20, R4.reuse, R68, R8 ;  /* 0x000000440414723c */ /* 0x040ff00000001808 */
[C---:B------:R-:W-:Y:S01]  /*44a0*/  HMMA.16816.F32 R8, R4.reuse, R70, R28 ;  /* 0x000000460408723c */ /* 0x040fe2000000181c */
[----:B------:R-:W5:Y:S07]  /*44b0*/  LDSM.16.M88.4 R68, [R192+0x4000] ;  /* 0x00400000c044783b */ /* 0x000f6e0000000200 */
[C---:B------:R-:W-:Y:S08]  /*44c0*/  HMMA.16816.F32 R32, R4.reuse, R72, R32 ;  /* 0x000000480420723c */ /* 0x040ff00000001820 */
[C---:B------:R-:W-:Y:S01]  /*44d0*/  HMMA.16816.F32 R36, R4.reuse, R74, R36 ;  /* 0x0000004a0424723c */ /* 0x040fe20000001824 */
[----:B------:R-:W2:Y:S07]  /*44e0*/  LDSM.16.M88.4 R72, [R192+0x4800] ;  /* 0x00480000c048783b */ /* 0x000eae0000000200 */
        /* <DEDUP_REMOVED lines=9> */
[C---:B---3--:R-:W-:Y:S08]  /*4580*/  HMMA.16816.F32 R4, R12.reuse, R76, R32 ;  /* 0x0000004c0c04723c */ /* 0x048ff00000001820 */
[C---:B------:R-:W-:Y:S01]  /*4590*/  HMMA.16816.F32 R36, R12.reuse, R78, R36 ;  /* 0x0000004e0c24723c */ /* 0x040fe20000001824 */
[----:B------:R-:W3:Y:S07]  /*45a0*/  LDSM.16.M88.4 R76, [R210] ;  /* 0x00000000d24c783b */ /* 0x000eee0000000200 */
[C---:B----4-:R-:W-:Y:S08]  /*45b0*/  HMMA.16816.F32 R40, R12.reuse, R88, R40 ;  /* 0x000000580c28723c */ /* 0x050ff00000001828 */
[C---:B------:R-:W-:Y:S01]  /*45c0*/  HMMA.16816.F32 R44, R12.reuse, R90, R44 ;  /* 0x0000005a0c2c723c */ /* 0x040fe2000000182c */
[----:B------:R-:W4:Y:S07]  /*45d0*/  LDSM.16.M88.4 R88, [R209] ;  /* 0x00000000d158783b */ /* 0x000f2e0000000200 */
[C---:B------:R-:W-:Y:S08]  /*45e0*/  HMMA.16816.F32 R52, R12.reuse, R60, R52 ;  /* 0x0000003c0c34723c */ /* 0x040ff00000001834 */
[----:B------:R-:W-:Y:S01]  /*45f0*/  HMMA.16816.F32 R32, R12, R62, R28 ;  /* 0x0000003e0c20723c */ /* 0x000fe2000000181c */
[----:B------:R-:W1:Y:S07]  /*4600*/  LDSM.16.M88.4 R60, [R208] ;  /* 0x00000000d03c783b */ /* 0x000e6e0000000200 */
[C---:B-----5:R-:W-:Y:S08]  /*4610*/  HMMA.16816.F32 R28, R16.reuse, R68, R24 ;  /* 0x00000044101c723c */ /* 0x060ff00000001818 */
[C---:B------:R-:W-:Y:S01]  /*4620*/  HMMA.16816.F32 R24, R16.reuse, R70, R20 ;  /* 0x000000461018723c */ /* 0x040fe20000001814 */
[----:B------:R-:W-:Y:S07]  /*4630*/  LDSM.16.M88.4 R68, [R195+0x4000] ;  /* 0x00400000c344783b */ /* 0x000fee0000000200 */
[C---:B--2---:R-:W-:Y:S01]  /*4640*/  HMMA.16816.F32 R20, R16.reuse, R72, R4 ;  /* 0x000000481014723c */ /* 0x044fe20000001804 */
[----:B------:R-:W-:Y:S07]  /*4650*/  LDSM.16.M88.4 R4, [R202+0x8000] ;  /* 0x00800000ca04783b */ /* 0x000fee0000000200 */
[C---:B------:R-:W-:Y:S01]  /*4660*/  HMMA.16816.F32 R12, R16.reuse, R74, R36 ;  /* 0x0000004a100c723c */ /* 0x040fe20000001824 */
[----:B------:R-:W2:Y:S07]  /*4670*/  LDSM.16.M88.4 R72, [R198+0x4000] ;  /* 0x00400000c648783b */ /* 0x000eae0000000200 */
        /* <DEDUP_REMOVED lines=8> */
[C---:B---3--:R-:W-:Y:S01]  /*4700*/  HMMA.16816.F32 R24, R8.reuse, R76, R20 ;  /* 0x0000004c0818723c */ /* 0x048fe20000001814 */
[----:B------:R-:W3:Y:S07]  /*4710*/  LDSM.16.M88.4 R20, [R201+0x8000] ;  /* 0x00800000c914783b */ /* 0x000eee0000000200 */
[C---:B------:R-:W-:Y:S01]  /*4720*/  HMMA.16816.F32 R16, R8.reuse, R78, R12 ;  /* 0x0000004e0810723c */ /* 0x040fe2000000180c */
[----:B------:R-:W1:Y:S07]  /*4730*/  LDSM.16.M88.4 R76, [R195+0x4800] ;  /* 0x00480000c34c783b */ /* 0x000e6e0000000200 */
[C---:B----4-:R-:W-:Y:S01]  /*4740*/  HMMA.16816.F32 R12, R8.reuse, R88, R40 ;  /* 0x00000058080c723c */ /* 0x050fe20000001828 */
[----:B------:R-:W-:Y:S07]  /*4750*/  LDSM.16.M88.4 R40, [R195+0x5000] ;  /* 0x00500000c328783b */ /* 0x000fee0000000200 */
[C---:B------:R-:W-:Y:S08]  /*4760*/  HMMA.16816.F32 R56, R8.reuse, R90, R48 ;  /* 0x0000005a0838723c */ /* 0x040ff00000001830 */
[C---:B------:R-:W-:Y:S08]  /*4770*/  HMMA.16816.F32 R48, R8.reuse, R60, R44 ;  /* 0x0000003c0830723c */ /* 0x040ff0000000182c */
[----:B------:R-:W-:Y:S01]  /*4780*/  HMMA.16816.F32 R44, R8, R62, R36 ;  /* 0x0000003e082c723c */ /* 0x000fe20000001824 */
[----:B------:R-:W-:Y:S07]  /*4790*/  LDSM.16.M88.4 R60, [R192+0x6000] ;  /* 0x00600000c03c783b */ /* 0x000fee0000000200 */
[C---:B--2---:R-:W-:Y:S08]  /*47a0*/  HMMA.16816.F32 R36, R4.reuse, R72, R32 ;  /* 0x000000480424723c */ /* 0x044ff00000001820 */
[C---:B------:R-:W-:Y:S01]  /*47b0*/  HMMA.16816.F32 R52, R4.reuse, R82, R16 ;  /* 0x000000520434723c */ /* 0x040fe20000001810 */
[----:B------:R-:W2:Y:S07]  /*47c0*/  LDSM.16.M88.4 R16, [R199+0xc000] ;  /* 0x00c00000c710783b */ /* 0x000eae0000000200 */
        /* <DEDUP_REMOVED lines=12> */
[C---:B---3--:R-:W-:Y:S01]  /*4890*/  HMMA.16816.F32 R4, R20.reuse, R68, R36 ;  /* 0x000000441404723c */ /* 0x048fe20000001824 */
[----:B------:R-:W1:Y:S07]  /*48a0*/  LDSM.16.M88.4 R36, [R207] ;  /* 0x00000000cf24783b */ /* 0x000e6e0000000200 */
[C---:B------:R-:W-:Y:S08]  /*48b0*/  HMMA.16816.F32 R28, R20.reuse, R70, R28 ;  /* 0x00000046141c723c */ /* 0x040ff0000000181c */
[----:B------:R-:W-:Y:S01]  /*48c0*/  HMMA.16816.F32 R68, R20, R78, R52 ;  /* 0x0000004e1444723c */ /* 0x000fe20000001834 */
[----:B------:R-:W3:Y:S07]  /*48d0*/  LDSM.16.M88.4 R52, [R192+0x6800] ;  /* 0x00680000c034783b */ /* 0x000eee0000000200 */
[----:B--2---:R-:W-:Y:S08]  /*48e0*/  HMMA.16816.F32 R4, R16, R60, R4 ;  /* 0x0000003c1004723c */ /* 0x004ff00000001804 */
[C---:B------:R-:W-:Y:S08]  /*48f0*/  HMMA.16816.F32 R32, R20.reuse, R76, R32 ;  /* 0x0000004c1420723c */ /* 0x040ff00000001820 */
[C---:B------:R-:W-:Y:S01]  /*4900*/  HMMA.16816.F32 R76, R20.reuse, R42, R8 ;  /* 0x0000002a144c723c */ /* 0x040fe20000001808 */
[----:B------:R-:W-:Y:S07]  /*4910*/  LDSM.16.M88.4 R8, [R202+0xc000] ;  /* 0x00c00000ca08783b */ /* 0x000fee0000000200 */
[----:B----4-:R-:W-:Y:S01]  /*4920*/  HMMA.16816.F32 R88, R20, R84, R48 ;  /* 0x000000541458723c */ /* 0x010fe20000001830 */
[----:B------:R-:W2:Y:S07]  /*4930*/  LDSM.16.M88.4 R48, [R198+0x6000] ;  /* 0x00600000c630783b */ /* 0x000eae0000000200 */
[----:B------:R-:W-:Y:S01]  /*4940*/  HMMA.16816.F32 R28, R16, R62, R28 ;  /* 0x0000003e101c723c */ /* 0x000fe2000000181c */
[----:B------:R-:W-:Y:S07]  /*4950*/  LDSM.16.M88.4 R60, [R198+0x6800] ;  /* 0x00680000c63c783b */ /* 0x000fee0000000200 */
[----:B------:R-:W-:Y:S08]  /*4960*/  HMMA.16816.F32 R80, R20, R40, R24 ;  /* 0x000000281450723c */ /* 0x000ff00000001818 */
[C---:B-1----:R-:W-:Y:S01]  /*4970*/  HMMA.16816.F32 R24, R12.reuse, R36, R4 ;  /* 0x000000240c18723c */ /* 0x042fe20000001804 */
[----:B------:R-:W1:Y:S07]  /*4980*/  LDSM.16.M88.4 R4, [R201+0xc000] ;  /* 0x00c00000c904783b */ /* 0x000e6e0000000200 */
[----:B------:R-:W-:Y:S08]  /*4990*/  HMMA.16816.F32 R28, R12, R38, R28 ;  /* 0x000000260c1c723c */ /* 0x000ff0000000181c */
[----:B---3--:R-:W-:Y:S08]  /*49a0*/  HMMA.16816.F32 R32, R16, R52, R32 ;  /* 0x000000341020723c */ /* 0x008ff00000001820 */
[----:B--2---:R-:W-:Y:S08]  /*49b0*/  HMMA.16816.F32 R24, R8, R48, R24 ;  /* 0x000000300818723c */ /* 0x004ff00000001818 */
        /* <DEDUP_REMOVED lines=128> */
.L_x_2228:
[----:B--234-:R-:W-:Y:S05]  /*51c0*/  BSYNC B0 ;  /* 0x0000000000007941 */ /* 0x01cfea0003800000 */
.L_x_2227:
[----:B-1----:R-:W2:Y:S04]  /*51d0*/  LDL R0, [R1+0x50] ;  /* 0x0000500001007983 */ /* 0x002ea80000100800 */
[----:B------:R-:W2:Y:S04]  /*51e0*/  LDL R246, [R1+0x24] ;  /* 0x0000240001f67983 */ /* 0x000ea80000100800 */
[----:B------:R-:W3:Y:S04]  /*51f0*/  LDL R3, [R1+0x10] ;  /* 0x0000100001037983 */ /* 0x000ee80000100800 */
[----:B------:R-:W4:Y:S04]  /*5200*/  LDL R245, [R1+0x1c] ;  /* 0x00001c0001f57983 */ /* 0x000f280000100800 */
[----:B------:R-:W-:Y:S04]  /*5210*/  LDSM.16.MT88.4 R36, [R197] ;  /* 0x00000000c524783b */ /* 0x000fe80000004200 */
[----:B------:R-:W-:Y:S04]  /*5220*/  LDSM.16.MT88.4 R44, [R196] ;  /* 0x00000000c42c783b */ /* 0x000fe80000004200 */
[----:B------:R-:W-:Y:S04]  /*5230*/  LDSM.16.MT88.4 R48, [R197+0x800] ;  /* 0x00080000c530783b */ /* 0x000fe80000004200 */
[----:B------:R-:W-:Y:S04]  /*5240*/  LDSM.16.MT88.4 R32, [R196+0x800] ;  /* 0x00080000c420783b */ /* 0x000fe80000004200 */
[----:B------:R-:W-:Y:S04]  /*5250*/  LDSM.16.MT88.4 R64, [R194+0x4000] ;  /* 0x00400000c240783b */ /* 0x000fe80000004200 */
[----:B------:R-:W-:Y:S04]  /*5260*/  LDSM.16.MT88.4 R60, [R196+0x2800] ;  /* 0x00280000c43c783b */ /* 0x000fe80000004200 */
[----:B------:R-:W0:Y:S01]  /*5270*/  LDGDEPBAR ;  /* 0x00000000000079af */ /* 0x000e220000000000 */
[----:B--2---:R-:W-:-:S04]  /*5280*/  IMAD.IADD R0, R0, 0x1, R246 ;  /* 0x0000000100007824 */ /* 0x004fc800078e02f6 */
[----:B------:R-:W-:-:S05]  /*5290*/  @P1 IMAD.HI.U32 R2, R0, c[0x0][0x2c8], RZ ;  /* 0x0000b20000021a27 */ /* 0x000fca00078e00ff */
[----:B------:R-:W-:-:S05]  /*52a0*/  @P1 SHF.R.U32.HI R0, RZ, c[0x0][0x2cc], R2 ;  /* 0x0000b300ff001a19 */ /* 0x000fca0000011602 */
[----:B------:R-:W1:Y:S01]  /*52b0*/  SHFL.IDX PT, R4, R0, RZ, 0x1c1f ;  /* 0x001c1fff00047589 */ /* 0x000e6200000e0000 */
[----:B------:R-:W-:-:S04]  /*52c0*/  IMAD.MOV.U32 R2, RZ, RZ, -0x40 ;  /* 0xffffffc0ff027424 */ /* 0x000fc800078e00ff */
[----:B------:R-:W-:Y:S01]  /*52d0*/  IMAD R2, R92, R2, 0x1 ;  /* 0x000000015c027424 */ /* 0x000fe200078e0202 */
[----:B------:R3:W2:Y:S04]  /*52e0*/  SHFL.IDX PT, R5, R0, 0x1, 0x1c1f ;  /* 0x003c1f0000057f89 */ /* 0x0006a800000e0000 */
[----:B---3--:R-:W-:Y:S01]  /*52f0*/  IADD3 R0, -R3, R2, R135 ;  /* 0x0000000203007210 */ /* 0x008fe20007ffe187 */
[----:B------:R-:W-:-:S04]  /*5300*/  IMAD.IADD R3, R93, 0x1, -R3 ;  /* 0x000000015d037824 */ /* 0x000fc800078e0a03 */
[----:B----4-:R-:W-:-:S04]  /*5310*/  IMAD.IADD R0, R0, 0x1, -R245 ;  /* 0x0000000100007824 */ /* 0x010fc800078e0af5 */
[----:B-1----:R-:W-:-:S05]  /*5320*/  IMAD.IADD R2, R0, 0x1, R4 ;  /* 0x0000000100027824 */ /* 0x002fca00078e0204 */
[----:B------:R-:W-:Y:S01]  /*5330*/  IMNMX R2, R3, R2, PT ;  /* 0x0000000203027217 */ /* 0x000fe20003800200 */
[----:B--2---:R-:W-:-:S03]  /*5340*/  IMAD.IADD R0, R0, 0x1, R5 ;  /* 0x0000000100007824 */ /* 0x004fc600078e0205 */
[C---:B------:R-:W-:Y:S02]  /*5350*/  ISETP.GT.AND P6, PT, R2.reuse, RZ, PT ;  /* 0x000000ff0200720c */ /* 0x040fe40003fc4270 */
[----:B------:R-:W-:Y:S02]  /*5360*/  ISETP.GT.AND P0, PT, R2, 0x1, PT ;  /* 0x000000010200780c */ /* 0x000fe40003f04270 */
[----:B------:R-:W-:Y:S02]  /*5370*/  FSEL R5, R76, -INF , P6 ;  /* 0xff8000004c057808 */ /* 0x000fe40003000000 */
[----:B------:R-:W-:Y:S02]  /*5380*/  ISETP.GT.AND P6, PT, R2, 0x8, PT ;  /* 0x000000080200780c */ /* 0x000fe40003fc4270 */
[----:B------:R-:W-:Y:S02]  /*5390*/  FSEL R9, R72, -INF , P0 ;  /* 0xff80000048097808 */ /* 0x000fe40000000000 */
[----:B------:R-:W-:-:S02]  /*53a0*/  ISETP.GT.AND P0, PT, R2, 0x9, PT ;  /* 0x000000090200780c */ /* 0x000fc40003f04270 */
[----:B------:R-:W-:Y:S02]  /*53b0*/  FSEL R7, R69, -INF , P6 ;  /* 0xff80000045077808 */ /* 0x000fe40003000000 */
[----:B------:R-:W-:Y:S02]  /*53c0*/  ISETP.GT.AND P6, PT, R2, 0x10, PT ;  /* 0x000000100200780c */ /* 0x000fe40003fc4270 */
[----:B------:R-:W-:Y:S02]  /*53d0*/  FSEL R8, R68, -INF , P0 ;  /* 0xff80000044087808 */ /* 0x000fe40000000000 */
[----:B------:R-:W-:Y:S02]  /*53e0*/  ISETP.GT.AND P0, PT, R2, 0x11, PT ;  /* 0x000000110200780c */ /* 0x000fe40003f04270 */
[----:B------:R-:W-:Y:S02]  /*53f0*/  IMNMX R0, R3, R0, PT ;  /* 0x0000000003007217 */ /* 0x000fe40003800200 */
[----:B------:R-:W-:-:S02]  /*5400*/  FSEL R11, R54, -INF , P6 ;  /* 0xff800000360b7808 */ /* 0x000fc40003000000 */
[----:B------:R-:W-:Y:S02]  /*5410*/  FMNMX.FTZ R3, R5, R9, !PT ;  /* 0x0000000905037209 */ /* 0x000fe40007810000 */
[----:B------:R-:W-:Y:S02]  /*5420*/  ISETP.GT.AND P6, PT, R2, 0x18, PT ;  /* 0x000000180200780c */ /* 0x000fe40003fc4270 */
[----:B------:R-:W-:Y:S02]  /*5430*/  FSEL R12, R52, -INF , P0 ;  /* 0xff800000340c7808 */ /* 0x000fe40000000000 */
[----:B------:R-:W-:Y:S02]  /*5440*/  ISETP.GT.AND P0, PT, R2, 0x19, PT ;  /* 0x000000190200780c */ /* 0x000fe40003f04270 */
[----:B------:R-:W-:Y:S02]  /*5450*/  FMNMX.FTZ R3, R7, R3, !PT ;  /* 0x0000000307037209 */ /* 0x000fe40007810000 */
[----:B------:R-:W-:-:S02]  /*5460*/  FSEL R13, R41, -INF , P6 ;  /* 0xff800000290d7808 */ /* 0x000fc40003000000 */
[----:B------:R-:W-:Y:S02]  /*5470*/  ISETP.GT.AND P6, PT, R2, 0x20, PT ;  /* 0x000000200200780c */ /* 0x000fe40003fc4270 */
[----:B------:R-:W-:Y:S02]  /*5480*/  FSEL R14, R40, -INF , P0 ;  /* 0xff800000280e7808 */ /* 0x000fe40000000000 */
[----:B------:R-:W-:Y:S02]  /*5490*/  ISETP.GT.AND P0, PT, R2, 0x21, PT ;  /* 0x000000210200780c */ /* 0x000fe40003f04270 */
[----:B------:R-:W-:Y:S02]  /*54a0*/  FMNMX.FTZ R3, R8, R3, !PT ;  /* 0x0000000308037209 */ /* 0x000fe40007810000 */
[----:B------:R-:W-:Y:S02]  /*54b0*/  FSEL R91, R28, -INF , P6 ;  /* 0xff8000001c5b7808 */ /* 0x000fe40003000000 */
[----:B------:R-:W-:-:S02]  /*54c0*/  ISETP.GT.AND P6, PT, R2, 0x28, PT ;  /* 0x000000280200780c */ /* 0x000fc40003fc4270 */
[----:B------:R-:W-:Y:S02]  /*54d0*/  FSEL R90, R26, -INF , P0 ;  /* 0xff8000001a5a7808 */ /* 0x000fe40000000000 */
[C---:B------:R-:W-:Y:S02]  /*54e0*/  ISETP.GT.AND P0, PT, R2.reuse, 0x29, PT ;  /* 0x000000290200780c */ /* 0x040fe40003f04270 */
[----:B------:R-:W-:Y:S02]  /*54f0*/  FMNMX.FTZ R3, R11, R3, !PT ;  /* 0x000000030b037209 */ /* 0x000fe40007810000 */
[----:B------:R-:W-:Y:S02]  /*5500*/  FSEL R89, R19, -INF , P6 ;  /* 0xff80000013597808 */ /* 0x000fe40003000000 */
[----:B------:R-:W-:Y:S02]  /*5510*/  ISETP.GT.AND P6, PT, R2, 0x30, PT ;  /* 0x000000300200780c */ /* 0x000fe40003fc4270 */
[----:B------:R-:W-:-:S02]  /*5520*/  FSEL R88, R18, -INF , P0 ;  /* 0xff80000012587808 */ /* 0x000fc40000000000 */
[----:B------:R-:W-:Y:S02]  /*5530*/  FMNMX.FTZ R3, R12, R3, !PT ;  /* 0x000000030c037209 */ /* 0x000fe40007810000 */
[C---:B------:R-:W-:Y:S02]  /*5540*/  ISETP.GT.AND P0, PT, R2.reuse, 0x31, PT ;  /* 0x000000310200780c */ /* 0x040fe40003f04270 */
[----:B------:R-:W-:Y:S02]  /*5550*/  FSEL R87, R17, -INF , P6 ;  /* 0xff80000011577808 */ /* 0x000fe40003000000 */
[----:B------:R-:W-:Y:S02]  /*5560*/  FMNMX.FTZ R3, R13, R3, !PT ;  /* 0x000000030d037209 */ /* 0x000fe40007810000 */
[----:B------:R-:W-:Y:S02]  /*5570*/  ISETP.GT.AND P6, PT, R2, 0x38, PT ;  /* 0x000000380200780c */ /* 0x000fe40003fc4270 */
[----:B------:R-:W-:-:S02]  /*5580*/  FSEL R86, R16, -INF , P0 ;  /* 0xff80000010567808 */ /* 0x000fc40000000000 */
[----:B------:R-:W-:Y:S02]  /*5590*/  ISETP.GT.AND P0, PT, R2, 0x39, PT ;  /* 0x000000390200780c */ /* 0x000fe40003f04270 */
[----:B------:R-:W-:Y:S02]  /*55a0*/  FMNMX.FTZ R3, R14, R3, !PT ;  /* 0x000000030e037209 */ /* 0x000fe40007810000 */
[----:B------:R-:W-:Y:S02]  /*55b0*/  FSEL R85, R15, -INF , P6 ;  /* 0xff8000000f557808 */ /* 0x000fe40003000000 */
[----:B------:R-:W-:Y:S02]  /*55c0*/  ISETP.GT.AND P6, PT, R0, RZ, PT ;  /* 0x000000ff0000720c */ /* 0x000fe40003fc4270 */
        /* <DEDUP_REMOVED lines=36> */
[----:B------:R-:W-:Y:S01]  /*5810*/  FMNMX.FTZ R3, R21, R3, !PT ;  /* 0x0000000315037209 */ /* 0x000fe20007810000 */
[----:B------:R-:W1:Y:S01]  /*5820*/  SHFL.BFLY PT, R4, R2, 0x2, 0x1f ;  /* 0x0c401f0002047f89 */ /* 0x000e6200000e0000 */
[----:B------:R-:W-:Y:S02]  /*5830*/  ISETP.GT.AND P6, PT, R0, 0x28, PT ;  /* 0x000000280000780c */ /* 0x000fe40003fc4270 */
[----:B------:R-:W-:Y:S02]  /*5840*/  FSEL R98, R30, -INF , P0 ;  /* 0xff8000001e627808 */ /* 0x000fe40000000000 */
[----:B------:R-:W-:Y:S02]  /*5850*/  FMNMX.FTZ R3, R96, R3, !PT ;  /* 0x0000000360037209 */ /* 0x000fe40007810000 */
[----:B------:R-:W-:Y:S02]  /*5860*/  ISETP.GT.AND P0, PT, R0, 0x29, PT ;  /* 0x000000290000780c */ /* 0x000fe40003f04270 */
[----:B------:R-:W-:-:S02]  /*5870*/  FSEL R102, R29, -INF , P6 ;  /* 0xff8000001d667808 */ /* 0x000fc40003000000 */
[----:B------:R-:W-:Y:S01]  /*5880*/  FMNMX.FTZ R3, R98, R3, !PT ;  /* 0x0000000362037209 */ /* 0x000fe20007810000 */
[----:B------:R-:W-:Y:S01]  /*5890*/  LDSM.16.MT88.4 R28, [R194] ;  /* 0x00000000c21c783b */ /* 0x000fe20000004200 */
[----:B------:R-:W-:Y:S02]  /*58a0*/  ISETP.GT.AND P6, PT, R0, 0x30, PT ;  /* 0x000000300000780c */ /* 0x000fe40003fc4270 */
[----:B------:R-:W-:Y:S02]  /*58b0*/  FSEL R101, R27, -INF , P0 ;  /* 0xff8000001b657808 */ /* 0x000fe40000000000 */
[----:B------:R-:W-:Y:S02]  /*58c0*/  FMNMX.FTZ R3, R102, R3, !PT ;  /* 0x0000000366037209 */ /* 0x000fe40007810000 */
[----:B------:R-:W-:Y:S02]  /*58d0*/  ISETP.GT.AND P0, PT, R0, 0x31, PT ;  /* 0x000000310000780c */ /* 0x000fe40003f04270 */
[----:B------:R-:W-:-:S02]  /*58e0*/  FSEL R103, R25, -INF , P6 ;  /* 0xff80000019677808 */ /* 0x000fc40003000000 */
[----:B------:R-:W-:Y:S02]  /*58f0*/  FMNMX.FTZ R3, R101, R3, !PT ;  /* 0x0000000365037209 */ /* 0x000fe40007810000 */
[----:B------:R-:W-:Y:S02]  /*5900*/  ISETP.GT.AND P6, PT, R0, 0x38, PT ;  /* 0x000000380000780c */ /* 0x000fe40003fc4270 */
[----:B------:R-:W-:Y:S02]  /*5910*/  FSEL R100, R24, -INF , P0 ;  /* 0xff80000018647808 */ /* 0x000fe40000000000 */
[----:B------:R-:W-:Y:S01]  /*5920*/  FMNMX.FTZ R3, R103, R3, !PT ;  /* 0x0000000367037209 */ /* 0x000fe20007810000 */
[----:B------:R-:W-:Y:S01]  /*5930*/  LDSM.16.MT88.4 R24, [R193+0x800] ;  /* 0x00080000c118783b */ /* 0x000fe20000004200 */
[----:B------:R-:W-:Y:S02]  /*5940*/  ISETP.GT.AND P0, PT, R0, 0x39, PT ;  /* 0x000000390000780c */ /* 0x000fe40003f04270 */
[----:B------:R-:W-:-:S02]  /*5950*/  FSEL R99, R23, -INF , P6 ;  /* 0xff80000017637808 */ /* 0x000fc40003000000 */
[----:B------:R-:W-:Y:S02]  /*5960*/  FMNMX.FTZ R0, R100, R3, !PT ;  /* 0x0000000364007209 */ /* 0x000fe40007810000 */
        /* <DEDUP_REMOVED lines=14> */
[----:B--2---:R-:W-:-:S06]  /*5a50*/  FFMA.FTZ R3, R9, c[0x0][0x2d0], -R2 ;  /* 0x0000b40009037a23 */ /* 0x004fcc0000010802 */
[----:B------:R2:W3:Y:S01]  /*5a60*/  MUFU.EX2 R72, R3 ;  /* 0x0000000300487308 */ /* 0x0004e20000000800 */
[----:B-1----:R-:W-:Y:S01]  /*5a70*/  FMNMX.FTZ R132, R0, R4, !PT ;  /* 0x0000000400847209 */ /* 0x002fe20007810000 */
[--C-:B------:R-:W-:Y:S02]  /*5a80*/  FFMA.FTZ R0, R12, c[0x0][0x2d0], -R2.reuse ;  /* 0x0000b4000c007a23 */ /* 0x100fe40000010802 */
[----:B--2---:R-:W-:-:S04]  /*5a90*/  FFMA.FTZ R3, R7, c[0x0][0x2d0], -R2 ;  /* 0x0000b40007037a23 */ /* 0x004fc80000010802 */
[----:B------:R1:W-:Y:S01]  /*5aa0*/  MUFU.EX2 R75, R3 ;  /* 0x00000003004b7308 */ /* 0x0003e20000000800 */
[----:B------:R-:W-:Y:S01]  /*5ab0*/  FSETP.NEU.FTZ.AND P0, PT, R132, -INF , PT ;  /* 0xff8000008400780b */ /* 0x000fe20003f1d000 */
[----:B-1----:R-:W-:-:S06]  /*5ac0*/  FFMA.FTZ R3, R8, c[0x0][0x2d0], -R2 ;  /* 0x0000b40008037a23 */ /* 0x002fcc0000010802 */
[----:B------:R1:W2:Y:S08]  /*5ad0*/  MUFU.EX2 R76, R3 ;  /* 0x00000003004c7308 */ /* 0x0002b00000000800 */
[----:B------:R4:W-:Y:S01]  /*5ae0*/  MUFU.EX2 R78, R0 ;  /* 0x00000000004e7308 */ /* 0x0009e20000000800 */
[----:B-1----:R-:W-:-:S07]  /*5af0*/  FFMA.FTZ R3, R11, c[0x0][0x2d0], -R2 ;  /* 0x0000b4000b037a23 */ /* 0x002fce0000010802 */
[----:B------:R1:W-:Y:S01]  /*5b00*/  MUFU.EX2 R77, R3 ;  /* 0x00000003004d7308 */ /* 0x0003e20000000800 */
[----:B----4-:R-:W-:-:S05]  /*5b10*/  FMUL.FTZ R0, R132, c[0x0][0x2d0] ;  /* 0x0000b40084007a20 */ /* 0x010fca0000410000 */
[----:B------:R-:W-:Y:S01]  /*5b20*/  FSEL R0, R0, RZ, P0 ;  /* 0x000000ff00007208 */ /* 0x000fe20000000000 */
[----:B-1----:R-:W-:-:S04]  /*5b30*/  FFMA.FTZ R3, R13, c[0x0][0x2d0], -R2 ;  /* 0x0000b4000d037a23 */ /* 0x002fc80000010802 */
[----:B------:R1:W-:Y:S02]  /*5b40*/  MUFU.EX2 R82, R3 ;  /* 0x0000000300527308 */ /* 0x0003e40000000800 */
[----:B-1----:R-:W-:Y:S02]  /*5b50*/  FFMA.FTZ R3, R14, c[0x0][0x2d0], -R2 ;  /* 0x0000b4000e037a23 */ /* 0x002fe40000010802 */
[----:B------:R-:W1:Y:S04]  /*5b60*/  LDSM.16.MT88.4 R12, [R193] ;  /* 0x00000000c10c783b */ /* 0x000e680000004200 */
[----:B------:R4:W-:Y:S02]  /*5b70*/  MUFU.EX2 R83, R3 ;  /* 0x0000000300537308 */ /* 0x0009e40000000800 */
[----:B----4-:R-:W-:-:S06]  /*5b80*/  FFMA.FTZ R3, R6, c[0x0][0x2d0], -R0 ;  /* 0x0000b40006037a23 */ /* 0x010fcc0000010800 */
[----:B------:R4:W-:Y:S02]  /*5b90*/  MUFU.EX2 R69, R3 ;  /* 0x0000000300457308 */ /* 0x0009e40000000800 */
[----:B----4-:R-:W-:-:S06]  /*5ba0*/  FFMA.FTZ R3, R20, c[0x0][0x2d0], -R0 ;  /* 0x0000b40014037a23 */ /* 0x010fcc0000010800 */
[----:B------:R4:W5:Y:S02]  /*5bb0*/  MUFU.EX2 R68, R3 ;  /* 0x0000000300447308 */ /* 0x0009640000000800 */
[----:B----4-:R-:W-:-:S06]  /*5bc0*/  FFMA.FTZ R3, R19, c[0x0][0x2d0], -R0 ;  /* 0x0000b40013037a23 */ /* 0x010fcc0000010800 */
[----:B------:R4:W-:Y:S02]  /*5bd0*/  MUFU.EX2 R70, R3 ;  /* 0x0000000300467308 */ /* 0x0009e40000000800 */
[----:B----4-:R-:W-:-:S06]  /*5be0*/  FFMA.FTZ R3, R18, c[0x0][0x2d0], -R0 ;  /* 0x0000b40012037a23 */ /* 0x010fcc0000010800 */
[----:B------:R4:W1:Y:S01]  /*5bf0*/  MUFU.EX2 R71, R3 ;  /* 0x0000000300477308 */ /* 0x0008620000000800 */
[--C-:B------:R-:W-:Y:S01]  /*5c00*/  FFMA.FTZ R4, R10, c[0x0][0x2d0], -R0.reuse ;  /* 0x0000b4000a047a23 */ /* 0x100fe20000010800 */
[----:B---3--:R-:W-:Y:S02]  /*5c10*/  F2FP.PACK_AB R8, R72, R74 ;  /* 0x0000004a4808723e */ /* 0x008fe400000000ff */
[----:B--2---:R-:W-:Y:S02]  /*5c20*/  F2FP.PACK_AB R10, R76, R75 ;  /* 0x0000004b4c0a723e */ /* 0x004fe400000000ff */
[----:B-----5:R-:W-:Y:S01]  /*5c30*/  F2FP.PACK_AB R9, R68, R69 ;  /* 0x000000454409723e */ /* 0x020fe200000000ff */
[----:B----4-:R-:W-:Y:S01]  /*5c40*/  FFMA.FTZ R3, R17, c[0x0][0x2d0], -R0 ;  /* 0x0000b40011037a23 */ /* 0x010fe20000010800 */
[----:B-1----:R-:W-:-:S03]  /*5c50*/  F2FP.PACK_AB R11, R71, R70 ;  /* 0x00000046470b723e */ /* 0x002fc600000000ff */
[----:B------:R1:W-:Y:S02]  /*5c60*/  MUFU.EX2 R73, R3 ;  /* 0x0000000300497308 */ /* 0x0003e40000000800 */
[----:B-1----:R-:W-:-:S06]  /*5c70*/  FFMA.FTZ R3, R16, c[0x0][0x2d0], -R0 ;  /* 0x0000b40010037a23 */ /* 0x002fcc0000010800 */
[----:B------:R1:W2:Y:S01]  /*5c80*/  MUFU.EX2 R79, R3 ;  /* 0x00000003004f7308 */ /* 0x0002a20000000800 */
[----:B------:R-:W-:Y:S07]  /*5c90*/  HMMA.16816.F32 R16, R8, R12, RZ ;  /* 0x0000000c0810723c */ /* 0x000fee00000018ff */
[----:B------:R3:W-:Y:S01]  /*5ca0*/  MUFU.EX2 R80, R4 ;  /* 0x0000000400507308 */ /* 0x0007e20000000800 */
[----:B-1----:R-:W-:-:S07]  /*5cb0*/  FFMA.FTZ R3, R21, c[0x0][0x2d0], -R0 ;  /* 0x0000b40015037a23 */ /* 0x002fce0000010800 */
[----:B------:R-:W1:Y:S01]  /*5cc0*/  MUFU.EX2 R81, R3 ;  /* 0x0000000300517308 */ /* 0x000e620000000800 */
[C---:B------:R-:W-:Y:S01]  /*5cd0*/  HMMA.16816.F32 R12, R8.reuse, R14, RZ ;  /* 0x0000000e080c723c */ /* 0x040fe200000018ff */
[----:B--2---:R-:W-:Y:S02]  /*5ce0*/  F2FP.PACK_AB R5, R79, R73 ;  /* 0x000000494f05723e */ /* 0x004fe400000000ff */
[----:B---3--:R-:W-:Y:S02]  /*5cf0*/  F2FP.PACK_AB R4, R78, R77 ;  /* 0x0000004d4e04723e */ /* 0x008fe400000000ff */
[----:B------:R-:W-:Y:S02]  /*5d00*/  F2FP.PACK_AB R6, R83, R82 ;  /* 0x000000525306723e */ /* 0x000fe400000000ff */
[----:B-1----:R-:W-:Y:S01]  /*5d10*/  F2FP.PACK_AB R7, R81, R80 ;  /* 0x000000505107723e */ /* 0x002fe200000000ff */
[----:B------:R-:W-:Y:S08]  /*5d20*/  HMMA.16816.F32 R20, R8, R28, RZ ;  /* 0x0000001c0814723c */ /* 0x000ff000000018ff */
[----:B------:R-:W-:Y:S08]  /*5d30*/  HMMA.16816.F32 R140, R4, R24, R16 ;  /* 0x00000018048c723c */ /* 0x000ff00000001810 */
[----:B------:R-:W-:Y:S01]  /*5d40*/  HMMA.16816.F32 R16, R8, R30, RZ ;  /* 0x0000001e0810723c */ /* 0x000fe200000018ff */
[----:B------:R-:W1:Y:S07]  /*5d50*/  LDSM.16.MT88.4 R28, [R193+0x2000] ;  /* 0x00200000c11c783b */ /* 0x000e6e0000004200 */
[----:B------:R-:W-:Y:S08]  /*5d60*/  HMMA.16816.F32 R240, R4, R26, R12 ;  /* 0x0000001a04f0723c */ /* 0x000ff0000000180c */
[----:B------:R-:W-:Y:S08]  /*5d70*/  HMMA.16816.F32 R12, R8, R36, RZ ;  /* 0x00000024080c723c */ /* 0x000ff000000018ff */
[C---:B------:R-:W-:Y:S08]  /*5d80*/  HMMA.16816.F32 R148, R4.reuse, R40, R20 ;  /* 0x000000280494723c */ /* 0x040ff00000001814 */
[----:B------:R-:W-:Y:S01]  /*5d90*/  HMMA.16816.F32 R156, R4, R42, R16 ;  /* 0x0000002a049c723c */ /* 0x000fe20000001810 */
[----:B------:R-:W-:Y:S07]  /*5da0*/  LDSM.16.MT88.4 R40, [R194+0x2000] ;  /* 0x00200000c228783b */ /* 0x000fee0000004200 */
[C---:B------:R-:W-:Y:S08]  /*5db0*/  HMMA.16816.F32 R20, R8.reuse, R44, RZ ;  /* 0x0000002c0814723c */ /* 0x040ff000000018ff */
[C---:B------:R-:W-:Y:S01]  /*5dc0*/  HMMA.16816.F32 R16, R8.reuse, R46, RZ ;  /* 0x0000002e0810723c */ /* 0x040fe200000018ff */
[----:B------:R-:W2:Y:S07]  /*5dd0*/  LDSM.16.MT88.4 R44, [R197+0x2000] ;  /* 0x00200000c52c783b */ /* 0x000eae0000004200 */
[----:B------:R-:W-:Y:S01]  /*5de0*/  HMMA.16816.F32 R24, R8, R38, RZ ;  /* 0x000000260818723c */ /* 0x000fe200000018ff */
[----:B------:R-:W3:Y:S07]  /*5df0*/  LDSM.16.MT88.4 R36, [R196+0x2000] ;  /* 0x00200000c424783b */ /* 0x000eee0000004200 */
[----:B------:R-:W-:Y:S08]  /*5e00*/  HMMA.16816.F32 R236, R4, R48, R12 ;  /* 0x0000003004ec723c */ /* 0x000ff0000000180c */
[----:B-1----:R-:W-:Y:S08]  /*5e10*/  HMMA.16816.F32 R12, R8, R28, RZ ;  /* 0x0000001c080c723c */ /* 0x002ff000000018ff */
[C---:B------:R-:W-:Y:S08]  /*5e20*/  HMMA.16816.F32 R164, R4.reuse, R32, R20 ;  /* 0x0000002004a4723c */ /* 0x040ff00000001814 */
[C---:B------:R-:W-:Y:S01]  /*5e30*/  HMMA.16816.F32 R228, R4.reuse, R34, R16 ;  /* 0x0000002204e4723c */ /* 0x040fe20000001810 */
[----:B------:R-:W1:Y:S07]  /*5e40*/  LDSM.16.MT88.4 R32, [R197+0x2800] ;  /* 0x00280000c520783b */ /* 0x000e6e0000004200 */
[----:B------:R-:W-:Y:S01]  /*5e50*/  HMMA.16816.F32 R232, R4, R50, R24 ;  /* 0x0000003204e8723c */ /* 0x000fe20000001818 */
[----:B------:R-:W4:Y:S07]  /*5e60*/  LDSM.16.MT88.4 R48, [R194+0x2800] ;  /* 0x00280000c230783b */ /* 0x000f2e0000004200 */
[----:B------:R-:W-:Y:S08]  /*5e70*/  HMMA.16816.F32 R28, R8, R30, RZ ;  /* 0x0000001e081c723c */ /* 0x000ff000000018ff */
[----:B------:R-:W-:Y:S08]  /*5e80*/  HMMA.16816.F32 R224, R4, R52, R12 ;  /* 0x0000003404e0723c */ /* 0x000ff0000000180c */
[C---:B--2---:R-:W-:Y:S08]  /*5e90*/  HMMA.16816.F32 R16, R8.reuse, R44, RZ ;  /* 0x0000002c0810723c */ /* 0x044ff000000018ff */
[C---:B------:R-:W-:Y:S01]  /*5ea0*/  HMMA.16816.F32 R12, R8.reuse, R46, RZ ;  /* 0x0000002e080c723c */ /* 0x040fe200000018ff */
[----:B------:R-:W-:Y:S07]  /*5eb0*/  LDSM.16.MT88.4 R44, [R197+0x4000] ;  /* 0x00400000c52c783b */ /* 0x000fee0000004200 */
[C---:B------:R-:W-:Y:S08]  /*5ec0*/  HMMA.16816.F32 R20, R8.reuse, R42, RZ ;  /* 0x0000002a0814723c */ /* 0x040ff000000018ff */
[----:B------:R-:W-:Y:S01]  /*5ed0*/  HMMA.16816.F32 R24, R8, R40, RZ ;  /* 0x000000280818723c */ /* 0x000fe200000018ff */
[----:B------:R-:W2:Y:S07]  /*5ee0*/  LDSM.16.MT88.4 R40, [R193+0x4800] ;  /* 0x00480000c128783b */ /* 0x000eae0000004200 */
[----:B------:R-:W-:Y:S01]  /*5ef0*/  HMMA.16816.F32 R188, R4, R54, R28 ;  /* 0x0000003604bc723c */ /* 0x000fe2000000181c */
[----:B------:R-:W5:Y:S07]  /*5f00*/  LDSM.16.MT88.4 R52, [R194+0x4800] ;  /* 0x00480000c234783b */ /* 0x000f6e0000004200 */
[----:B---3--:R-:W-:Y:S08]  /*5f10*/  HMMA.16816.F32 R28, R8, R36, RZ ;  /* 0x00000024081c723c */ /* 0x008ff000000018ff */
[C---:B-1----:R-:W-:Y:S08]  /*5f20*/  HMMA.16816.F32 R184, R4.reuse, R32, R16 ;  /* 0x0000002004b8723c */ /* 0x042ff00000001810 */
[C---:B------:R-:W-:Y:S01]  /*5f30*/  HMMA.16816.F32 R176, R4.reuse, R34, R12 ;  /* 0x0000002204b0723c */ /* 0x040fe2000000180c */
[----:B------:R-:W1:Y:S07]  /*5f40*/  LDSM.16.MT88.4 R32, [R197+0x4800] ;  /* 0x00480000c520783b */ /* 0x000e6e0000004200 */
[----:B----4-:R-:W-:Y:S08]  /*5f50*/  HMMA.16816.F32 R180, R4, R50, R20 ;  /* 0x0000003204b4723c */ /* 0x010ff00000001814 */
[C---:B------:R-:W-:Y:S08]  /*5f60*/  HMMA.16816.F32 R16, R8.reuse, R58, RZ ;  /* 0x0000003a0810723c */ /* 0x040ff000000018ff */
[C---:B------:R-:W-:Y:S08]  /*5f70*/  HMMA.16816.F32 R12, R8.reuse, R64, RZ ;  /* 0x00000040080c723c */ /* 0x040ff000000018ff */
[----:B------:R-:W-:Y:S08]  /*5f80*/  HMMA.16816.F32 R20, R8, R56, RZ ;  /* 0x000000380814723c */ /* 0x000ff000000018ff */
[----:B------:R-:W-:Y:S08]  /*5f90*/  HMMA.16816.F32 R220, R4, R48, R24 ;  /* 0x0000003004dc723c */ /* 0x000ff00000001818 */
[----:B------:R-:W-:Y:S01]  /*5fa0*/  HMMA.16816.F32 R24, R8, R38, RZ ;  /* 0x000000260818723c */ /* 0x000fe200000018ff */
[----:B------:R-:W-:Y:S07]  /*5fb0*/  LDSM.16.MT88.4 R36, [R193+0x6000] ;  /* 0x00600000c124783b */ /* 0x000fee0000004200 */
[C---:B------:R-:W-:Y:S01]  /*5fc0*/  HMMA.16816.F32 R172, R4.reuse, R60, R28 ;  /* 0x0000003c04ac723c */ /* 0x040fe2000000181c */
[----:B------:R-:W3:Y:S07]  /*5fd0*/  LDSM.16.MT88.4 R28, [R196+0x4000] ;  /* 0x00400000c41c783b */ /* 0x000eee0000004200 */
[C---:B--2---:R-:W-:Y:S08]  /*5fe0*/  HMMA.16816.F32 R104, R4.reuse, R42, R16 ;  /* 0x0000002a0468723c */ /* 0x044ff00000001810 */
[C---:B-----5:R-:W-:Y:S08]  /*5ff0*/  HMMA.16816.F32 R160, R4.reuse, R52, R12 ;  /* 0x0000003404a0723c */ /* 0x060ff0000000180c */
[----:B------:R-:W-:Y:S08]  /*6000*/  HMMA.16816.F32 R168, R4, R40, R20 ;  /* 0x0000002804a8723c */ /* 0x000ff00000001814 */
[C---:B------:R-:W-:Y:S08]  /*6010*/  HMMA.16816.F32 R16, R8.reuse, R44, RZ ;  /* 0x0000002c0810723c */ /* 0x040ff000000018ff */
[C---:B------:R-:W-:Y:S08]  /*6020*/  HMMA.16816.F32 R12, R8.reuse, R46, RZ ;  /* 0x0000002e080c723c */ /* 0x040ff000000018ff */
[----:B------:R-:W-:Y:S08]  /*6030*/  HMMA.16816.F32 R20, R8, R66, RZ ;  /* 0x000000420814723c */ /* 0x000ff000000018ff */
[C---:B------:R-:W-:Y:S01]  /*6040*/  HMMA.16816.F32 R152, R4.reuse, R62, R24 ;  /* 0x0000003e0498723c */ /* 0x040fe20000001818 */
[----:B------:R-:W2:Y:S07]  /*6050*/  LDSM.16.MT88.4 R24, [R196+0x4800] ;  /* 0x00480000c418783b */ /* 0x000eae0000004200 */
[C---:B-1----:R-:W-:Y:S08]  /*6060*/  HMMA.16816.F32 R144, R4.reuse, R32, R16 ;  /* 0x000000200490723c */ /* 0x042ff00000001810 */
[C---:B------:R-:W-:Y:S01]  /*6070*/  HMMA.16816.F32 R136, R4.reuse, R34, R12 ;  /* 0x000000220488723c */ /* 0x040fe2000000180c */
[----:B------:R-:W1:Y:S07]  /*6080*/  LDSM.16.MT88.4 R32, [R193+0x6800] ;  /* 0x00680000c120783b */ /* 0x000e6e0000004200 */
[----:B------:R-:W-:Y:S08]  /*6090*/  HMMA.16816.F32 R108, R4, R54, R20 ;  /* 0x00000036046c723c */ /* 0x000ff00000001814 */
[C---:B---3--:R-:W-:Y:S08]  /*60a0*/  HMMA.16816.F32 R20, R8.reuse, R28, RZ ;  /* 0x0000001c0814723c */ /* 0x048ff000000018ff */
[C---:B------:R-:W-:Y:S08]  /*60b0*/  HMMA.16816.F32 R16, R8.reuse, R30, RZ ;  /* 0x0000001e0810723c */ /* 0x040ff000000018ff */
[----:B------:R-:W-:Y:S08]  /*60c0*/  HMMA.16816.F32 R12, R8, R36, RZ ;  /* 0x00000024080c723c */ /* 0x000ff000000018ff */
[C---:B--2---:R-:W-:Y:S01]  /*60d0*/  HMMA.16816.F32 R128, R4.reuse, R24, R20 ;  /* 0x000000180480723c */ /* 0x044fe20000001814 */
[----:B------:R-:W-:Y:S07]  /*60e0*/  LDSM.16.MT88.4 R20, [R194+0x6800] ;  /* 0x00680000c214783b */ /* 0x000fee0000004200 */
[C---:B------:R-:W-:Y:S01]  /*60f0*/  HMMA.16816.F32 R124, R4.reuse, R26, R16 ;  /* 0x0000001a047c723c */ /* 0x040fe20000001810 */
[----:B------:R-:W2:Y:S07]  /*6100*/  LDSM.16.MT88.4 R24, [R194+0x6000] ;  /* 0x00600000c218783b */ /* 0x000eae0000004200 */
[----:B-1----:R-:W-:Y:S08]  /*6110*/  HMMA.16816.F32 R120, R4, R32, R12 ;  /* 0x000000200478723c */ /* 0x002ff0000000180c */
[----:B------:R-:W-:Y:S11]  /*6120*/  HMMA.16816.F32 R12, R8, R38, RZ ;  /* 0x00000026080c723c */ /* 0x000ff600000018ff */
[----:B------:R-:W-:Y:S11]  /*6130*/  @!UPT UIADD3 URZ, URZ, URZ, URZ ;  /* 0x0000003f3f3ff290 */ /* 0x000ff6000fffe03f */
[----:B------:R-:W-:Y:S02]  /*6140*/  @!UPT UIADD3 URZ, URZ, URZ, URZ ;  /* 0x0000003f3f3ff290 */ /* 0x000fe4000fffe03f */
[----:B------:R-:W-:Y:S08]  /*6150*/  HMMA.16816.F32 R116, R4, R34, R12 ;  /* 0x000000220474723c */ /* 0x000ff0000000180c */
[----:B--2---:R-:W-:Y:S11]  /*6160*/  HMMA.16816.F32 R12, R8, R24, RZ ;  /* 0x00000018080c723c */ /* 0x004ff600000018ff */
[----:B------:R-:W-:Y:S11]  /*6170*/  @!UPT UIADD3 URZ, URZ, URZ, URZ ;  /* 0x0000003f3f3ff290 */ /* 0x000ff6000fffe03f */
[----:B------:R-:W-:Y:S02]  /*6180*/  @!UPT UIADD3 URZ, URZ, URZ, URZ ;  /* 0x0000003f3f3ff290 */ /* 0x000fe4000fffe03f */
[----:B------:R-:W-:Y:S08]  /*6190*/  HMMA.16816.F32 R112, R4, R20, R12 ;  /* 0x000000140470723c */ /* 0x000ff0000000180c */
[----:B------:R-:W-:Y:S01]  /*61a0*/  HMMA.16816.F32 R12, R8, R26, RZ ;  /* 0x0000001a080c723c */ /* 0x000fe200000018ff */
[----:B------:R-:W-:-:S04]  /*61b0*/  FADD.FTZ R16, R69, R68 ;  /* 0x0000004445107221 */ /* 0x000fc80000010000 */
[----:B------:R-:W-:Y:S11]  /*61c0*/  FADD.FTZ R16, R70, R16 ;  /* 0x0000001046107221 */ /* 0x000ff60000010000 */
[----:B------:R-:W-:Y:S08]  /*61d0*/  @!UPT UIADD3 URZ, URZ, URZ, URZ ;  /* 0x0000003f3f3ff290 */ /* 0x000ff0000fffe03f */
[----:B------:R-:W-:Y:S01]  /*61e0*/  HMMA.16816.F32 R92, R4, R22, R12 ;  /* 0x00000016045c723c */ /* 0x000fe2000000180c */
[----:B------:R-:W1:Y:S06]  /*61f0*/  LDSM.16.MT88.4 R20, [R197+0x6000] ;  /* 0x00600000c514783b */ /* 0x000e6c0000004200 */
[----:B------:R-:W-:Y:S02]  /*6200*/  FADD.FTZ R12, R71, R16 ;  /* 0x00000010470c7221 */ /* 0x000fe40000010000 */
[----:B------:R-:W2:Y:S02]  /*6210*/  LDSM.16.MT88.4 R16, [R197+0x6800] ;  /* 0x00680000c510783b */ /* 0x000ea40000004200 */
[----:B------:R-:W-:-:S02]  /*6220*/  FADD.FTZ R24, R73, R12 ;  /* 0x0000000c49187221 */ /* 0x000fc40000010000 */
[----:B-1----:R-:W-:Y:S11]  /*6230*/  HMMA.16816.F32 R12, R8, R20, RZ ;  /* 0x00000014080c723c */ /* 0x002ff600000018ff */
[----:B------:R-:W-:Y:S11]  /*6240*/  @!UPT UIADD3 URZ, URZ, URZ, URZ ;  /* 0x0000003f3f3ff290 */ /* 0x000ff6000fffe03f */
[----:B------:R-:W-:Y:S02]  /*6250*/  @!UPT UIADD3 URZ, URZ, URZ, URZ ;  /* 0x0000003f3f3ff290 */ /* 0x000fe4000fffe03f */
[----:B--2---:R-:W-:Y:S08]  /*6260*/  HMMA.16816.F32 R52, R4, R16, R12 ;  /* 0x000000100434723c */ /* 0x004ff0000000180c */
[----:B------:R-:W-:Y:S11]  /*6270*/  HMMA.16816.F32 R12, R8, R22, RZ ;  /* 0x00000016080c723c */ /* 0x000ff600000018ff */
[----:B------:R-:W-:Y:S11]  /*6280*/  @!UPT UIADD3 URZ, URZ, URZ, URZ ;  /* 0x0000003f3f3ff290 */ /* 0x000ff6000fffe03f */
[----:B------:R-:W-:Y:S02]  /*6290*/  @!UPT UIADD3 URZ, URZ, URZ, URZ ;  /* 0x0000003f3f3ff290 */ /* 0x000fe4000fffe03f */
[----:B------:R-:W-:Y:S01]  /*62a0*/  HMMA.16816.F32 R40, R4, R18, R12 ;  /* 0x000000120428723c */ /* 0x000fe2000000180c */
[----:B------:R-:W1:Y:S01]  /*62b0*/  LDSM.16.MT88.4 R12, [R196+0x6000] ;  /* 0x00600000c40c783b */ /* 0x000e620000004200 */
[----:B------:R-:W-:-:S06]  /*62c0*/  FADD.FTZ R3, R74, R72 ;  /* 0x000000484a037221 */ /* 0x000fcc0000010000 */
[C---:B-1----:R-:W-:Y:S08]  /*62d0*/  HMMA.16816.F32 R16, R8.reuse, R12, RZ ;  /* 0x0000000c0810723c */ /* 0x042ff000000018ff */
[----:B------:R-:W-:Y:S01]  /*62e0*/  HMMA.16816.F32 R8, R8, R14, RZ ;  /* 0x0000000e0808723c */ /* 0x000fe200000018ff */
[----:B------:R-:W1:Y:S01]  /*62f0*/  LDSM.16.MT88.4 R12, [R196+0x6800] ;  /* 0x00680000c40c783b */ /* 0x000e620000004200 */
[----:B------:R-:W-:-:S04]  /*6300*/  FADD.FTZ R3, R75, R3 ;  /* 0x000000034b037221 */ /* 0x000fc80000010000 */
[----:B------:R-:W-:-:S04]  /*6310*/  FADD.FTZ R3, R76, R3 ;  /* 0x000000034c037221 */ /* 0x000fc80000010000 */
[----:B------:R-:W-:-:S04]  /*6320*/  FADD.FTZ R3, R77, R3 ;  /* 0x000000034d037221 */ /* 0x000fc80000010000 */
[----:B------:R-:W-:Y:S02]  /*6330*/  FADD.FTZ R25, R78, R3 ;  /* 0x000000034e197221 */ /* 0x000fe40000010000 */
[----:B------:R-:W-:Y:S02]  /*6340*/  FFMA.FTZ R3, R96, c[0x0][0x2d0], -R0 ;  /* 0x0000b40060037a23 */ /* 0x000fe40000010800 */
[--C-:B------:R-:W-:Y:S02]  /*6350*/  FFMA.FTZ R26, R91, c[0x0][0x2d0], -R2.reuse ;  /* 0x0000b4005b1a7a23 */ /* 0x100fe40000010802 */
[--C-:B------:R-:W-:Y:S02]  /*6360*/  FFMA.FTZ R27, R90, c[0x0][0x2d0], -R2.reuse ;  /* 0x0000b4005a1b7a23 */ /* 0x100fe40000010802 */
[--C-:B------:R-:W-:Y:S02]  /*6370*/  FFMA.FTZ R28, R89, c[0x0][0x2d0], -R2.reuse ;  /* 0x0000b400591c7a23 */ /* 0x100fe40000010802 */
[----:B------:R-:W-:Y:S01]  /*6380*/  FFMA.FTZ R29, R88, c[0x0][0x2d0], -R2 ;  /* 0x0000b400581d7a23 */ /* 0x000fe20000010802 */
[C---:B-1----:R-:W-:Y:S08]  /*6390*/  HMMA.16816.F32 R36, R4.reuse, R12, R16 ;  /* 0x0000000c0424723c */ /* 0x042ff00000001810 */
[----:B------:R-:W-:Y:S01]  /*63a0*/  HMMA.16816.F32 R32, R4, R14, R8 ;  /* 0x0000000e0420723c */ /* 0x000fe20000001808 */
[----:B------:R-:W1:Y:S06]  /*63b0*/  LDSM.16.MT88.4 R8, [R193+0x1000] ;  /* 0x00100000c108783b */ /* 0x000e6c0000004200 */
[----:B------:R-:W-:-:S04]  /*63c0*/  FADD.FTZ R4, R79, R24 ;  /* 0x000000184f047221 */ /* 0x000fc80000010000 */
[----:B------:R-:W-:Y:S02]  /*63d0*/  FADD.FTZ R7, R80, R4 ;  /* 0x0000000450077221 */ /* 0x000fe40000010000 */
[----:B------:R-:W-:-:S04]  /*63e0*/  FFMA.FTZ R4, R98, c[0x0][0x2d0], -R0 ;  /* 0x0000b40062047a23 */ /* 0x000fc80000010800 */
[----:B------:R2:W-:Y:S01]  /*63f0*/  MUFU.EX2 R12, R4 ;  /* 0x00000004000c7308 */ /* 0x0005e20000000800 */
[--C-:B------:R-:W-:Y:S02]  /*6400*/  FFMA.FTZ R59, R87, c[0x0][0x2d0], -R2.reuse ;  /* 0x0000b400573b7a23 */ /* 0x100fe40000010802 */
[--C-:B------:R-:W-:Y:S02]  /*6410*/  FFMA.FTZ R58, R86, c[0x0][0x2d0], -R2.reuse ;  /* 0x0000b400563a7a23 */ /* 0x100fe40000010802 */
[--C-:B------:R-:W-:Y:S02]  /*6420*/  FFMA.FTZ R57, R85, c[0x0][0x2d0], -R2.reuse ;  /* 0x0000b40055397a23 */ /* 0x100fe40000010802 */
[----:B------:R-:W-:Y:S01]  /*6430*/  FFMA.FTZ R56, R84, c[0x0][0x2d0], -R2 ;  /* 0x0000b40054387a23 */ /* 0x000fe20000010802 */
[----:B------:R-:W-:Y:S01]  /*6440*/  MUFU.EX2 R3, R3 ;  /* 0x0000000300037308 */ /* 0x000fe20000000800 */
[----:B--2---:R-:W-:-:S07]  /*6450*/  FFMA.FTZ R4, R102, c[0x0][0x2d0], -R0 ;  /* 0x0000b40066047a23 */ /* 0x004fce0000010800 */
[----:B------:R2:W-:Y:S01]  /*6460*/  MUFU.EX2 R13, R4 ;  /* 0x00000004000d7308 */ /* 0x0005e20000000800 */
[----:B------:R-:W-:-:S07]  /*6470*/  FADD.FTZ R5, R82, R25 ;  /* 0x0000001952057221 */ /* 0x000fce0000010000 */
[----:B------:R-:W3:Y:S01]  /*6480*/  MUFU.EX2 R2, R26 ;  /* 0x0000001a00027308 */ /* 0x000ee20000000800 */
[----:B--2---:R-:W-:-:S07]  /*6490*/  FFMA.FTZ R4, R101, c[0x0][0x2d0], -R0 ;  /* 0x0000b40065047a23 */ /* 0x004fce0000010800 */
[----:B------:R-:W-:Y:S08]  /*64a0*/  MUFU.EX2 R15, R27 ;  /* 0x0000001b000f7308 */ /* 0x000ff00000000800 */
[----:B------:R-:W-:Y:S08]  /*64b0*/  MUFU.EX2 R16, R28 ;  /* 0x0000001c00107308 */ /* 0x000ff00000000800 */
[----:B------:R-:W2:Y:S08]  /*64c0*/  MUFU.EX2 R17, R29 ;  /* 0x0000001d00117308 */ /* 0x000eb00000000800 */
[----:B------:R4:W5:Y:S01]  /*64d0*/  MUFU.EX2 R14, R4 ;  /* 0x00000004000e7308 */ /* 0x0009620000000800 */
[----:B------:R-:W-:-:S02]  /*64e0*/  FADD.FTZ R6, R83, R5 ;  /* 0x0000000553067221 */ /* 0x000fc40000010000 */
[----:B------:R-:W-:Y:S02]  /*64f0*/  FADD.FTZ R5, R81, R7 ;  /* 0x0000000751057221 */ /* 0x000fe40000010000 */
[----:B---3--:R-:W-:Y:S02]  /*6500*/  FADD.FTZ R21, R2, R6 ;  /* 0x0000000602157221 */ /* 0x008fe40000010000 */
[----:B------:R-:W-:Y:S01]  /*6510*/  FADD.FTZ R20, R3, R5 ;  /* 0x0000000503147221 */ /* 0x000fe20000010000 */
[----:B------:R-:W-:Y:S02]  /*6520*/  F2FP.PACK_AB R5, R12, R3 ;  /* 0x000000030c05723e */ /* 0x000fe400000000ff */
[----:B--2---:R-:W-:Y:S02]  /*6530*/  F2FP.PACK_AB R6, R17, R16 ;  /* 0x000000101106723e */ /* 0x004fe400000000ff */
[----:B----4-:R-:W-:Y:S02]  /*6540*/  F2FP.PACK_AB R4, R15, R2 ;  /* 0x000000020f04723e */ /* 0x010fe400000000ff */
[----:B-----5:R-:W-:-:S07]  /*6550*/  F2FP.PACK_AB R7, R14, R13 ;  /* 0x0000000d0e07723e */ /* 0x020fce00000000ff */
        /* <DEDUP_REMOVED lines=24> */
[----:B------:R-:W-:-:S02]  /*66e0*/  FFMA.FTZ R18, R103, c[0x0][0x2d0], -R0 ;  /* 0x0000b40067127a23 */ /* 0x000fc40000010800 */
[--C-:B------:R-:W-:Y:S01]  /*66f0*/  FFMA.FTZ R19, R100, c[0x0][0x2d0], -R0.reuse ;  /* 0x0000b40064137a23 */ /* 0x100fe20000010800 */
[----:B------:R-:W-:Y:S01]  /*6700*/  LDSM.16.MT88.4 R152, [R194+0x1800] ;  /* 0x00180000c298783b */ /* 0x000fe20000004200 */
[--C-:B------:R-:W-:Y:S02]  /*6710*/  FFMA.FTZ R22, R99, c[0x0][0x2d0], -R0.reuse ;  /* 0x0000b40063167a23 */ /* 0x100fe40000010800 */
[----:B------:R-:W-:Y:S02]  /*6720*/  FFMA.FTZ R23, R97, c[0x0][0x2d0], -R0 ;  /* 0x0000b40061177a23 */ /* 0x000fe40000010800 */
[C---:B-1----:R-:W-:Y:S01]  /*6730*/  HMMA.16816.F32 R96, R4.reuse, R8, R168 ;  /* 0x000000080460723c */ /* 0x042fe200000018a8 */
[----:B------:R-:W-:Y:S07]  /*6740*/  LDSM.16.MT88.4 R168, [R196+0x1800] ;  /* 0x00180000c4a8783b */ /* 0x000fee0000004200 */
[C---:B------:R-:W-:Y:S01]  /*6750*/  HMMA.16816.F32 R100, R4.reuse, R10, R104 ;  /* 0x0000000a0464723c */ /* 0x040fe20000001868 */
[----:B------:R-:W1:Y:S07]  /*6760*/  LDSM.16.MT88.4 R8, [R194+0x5000] ;  /* 0x00500000c208783b */ /* 0x000e6e0000004200 */
[C---:B-1----:R-:W-:Y:S01]  /*6770*/  HMMA.16816.F32 R104, R4.reuse, R8, R160 ;  /* 0x000000080468723c */ /* 0x042fe200000018a0 */
[----:B------:R-:W-:Y:S01]  /*6780*/  MUFU.EX2 R0, R59 ;  /* 0x0000003b00007308 */ /* 0x000fe20000000800 */
[----:B------:R-:W-:Y:S06]  /*6790*/  LDSM.16.MT88.4 R160, [R197+0x1800] ;  /* 0x00180000c5a0783b */ /* 0x000fec0000004200 */
[C---:B------:R-:W-:Y:S01]  /*67a0*/  HMMA.16816.F32 R108, R4.reuse, R10, R108 ;  /* 0x0000000a046c723c */ /* 0x040fe2000000186c */
[----:B------:R-:W1:Y:S07]  /*67b0*/  LDSM.16.MT88.4 R8, [R197+0x5000] ;  /* 0x00500000c508783b */ /* 0x000e6e0000004200 */
[C---:B-1----:R-:W-:Y:S01]  /*67c0*/  HMMA.16816.F32 R228, R4.reuse, R8, R144 ;  /* 0x0000000804e4723c */ /* 0x042fe20000001890 */
[----:B------:R-:W-:Y:S01]  /*67d0*/  MUFU.EX2 R2, R18 ;  /* 0x0000001200027308 */ /* 0x000fe20000000800 */
[----:B------:R-:W-:Y:S01]  /*67e0*/  FADD.FTZ R3, R15, R21 ;  /* 0x000000150f037221 */ /* 0x000fe20000010000 */
[----:B------:R-:W-:Y:S05]  /*67f0*/  LDSM.16.MT88.4 R144, [R193+0x1800] ;  /* 0x00180000c190783b */ /* 0x000fea0000004200 */
        /* <DEDUP_REMOVED lines=9> */
[----:B------:R-:W-:Y:S01]  /*6890*/  FADD.FTZ R3, R16, R3 ;  /* 0x0000000310037221 */ /* 0x000fe20000010000 */
[----:B------:R-:W-:Y:S06]  /*68a0*/  LDSM.16.MT88.4 R112, [R194+0x7800] ;  /* 0x00780000c270783b */ /* 0x000fec0000004200 */
[C---:B------:R-:W-:Y:S01]  /*68b0*/  HMMA.16816.F32 R188, R4.reuse, R10, R92 ;  /* 0x0000000a04bc723c */ /* 0x040fe2000000185c */
[----:B------:R-:W1:Y:S07]  /*68c0*/  LDSM.16.MT88.4 R8, [R197+0x7000] ;  /* 0x00700000c508783b */ /* 0x000e6e0000004200 */
[C---:B-1----:R-:W-:Y:S08]  /*68d0*/  HMMA.16816.F32 R180, R4.reuse, R8, R52 ;  /* 0x0000000804b4723c */ /* 0x042ff00000001834 */
[C---:B------:R-:W-:Y:S01]  /*68e0*/  HMMA.16816.F32 R172, R4.reuse, R10, R40 ;  /* 0x0000000a04ac723c */ /* 0x040fe20000001828 */
[----:B------:R-:W1:Y:S04]  /*68f0*/  LDSM.16.MT88.4 R8, [R196+0x7000] ;  /* 0x00700000c408783b */ /* 0x000e680000004200 */
[----:B------:R-:W-:Y:S03]  /*6900*/  LDSM.16.MT88.4 R40, [R193+0x3800] ;  /* 0x00380000c128783b */ /* 0x000fe60000004200 */
[C---:B-1----:R-:W-:Y:S01]  /*6910*/  HMMA.16816.F32 R136, R4.reuse, R10, R32 ;  /* 0x0000000a0488723c */ /* 0x042fe20000001820 */
[----:B------:R-:W1:Y:S08]  /*6920*/  MUFU.EX2 R10, R58 ;  /* 0x0000003a000a7308 */ /* 0x000e700000000800 */
[----:B------:R-:W-:Y:S08]  /*6930*/  MUFU.EX2 R32, R57 ;  /* 0x0000003900207308 */ /* 0x000ff00000000800 */
[----:B------:R2:W-:Y:S01]  /*6940*/  MUFU.EX2 R33, R56 ;  /* 0x0000003800217308 */ /* 0x0005e20000000800 */
[----:B------:R-:W-:Y:S01]  /*6950*/  HMMA.16816.F32 R124, R4, R8, R36 ;  /* 0x00000008047c723c */ /* 0x000fe20000001824 */
[----:B--2---:R-:W2:Y:S06]  /*6960*/  LDSM.16.MT88.4 R56, [R197+0x3800] ;  /* 0x00380000c538783b */ /* 0x004eac0000004200 */
[----:B------:R-:W3:Y:S08]  /*6970*/  MUFU.EX2 R9, R19 ;  /* 0x0000001300097308 */ /* 0x000ef00000000800 */
[----:B------:R-:W-:Y:S08]  /*6980*/  MUFU.EX2 R11, R22 ;  /* 0x00000016000b7308 */ /* 0x000ff00000000800 */
[----:B------:R-:W4:Y:S01]  /*6990*/  MUFU.EX2 R8, R23 ;  /* 0x0000001700087308 */ /* 0x000f220000000800 */
[----:B-1----:R-:W-:-:S02]  /*69a0*/  F2FP.PACK_AB R128, R10, R0 ;  /* 0x000000000a80723e */ /* 0x002fc400000000ff */
[----:B---3--:R-:W-:Y:S02]  /*69b0*/  F2FP.PACK_AB R129, R9, R2 ;  /* 0x000000020981723e */ /* 0x008fe400000000ff */
[----:B------:R-:W-:Y:S02]  /*69c0*/  F2FP.PACK_AB R130, R33, R32 ;  /* 0x000000202182723e */ /* 0x000fe400000000ff */
[----:B----4-:R-:W-:-:S07]  /*69d0*/  F2FP.PACK_AB R131, R8, R11 ;  /* 0x0000000b0883723e */ /* 0x010fce00000000ff */
[C---:B------:R-:W-:Y:S08]  /*69e0*/  HMMA.16816.F32 R164, R128.reuse, R168, R164 ;  /* 0x000000a880a4723c */ /* 0x040ff000000018a4 */
[C---:B------:R-:W-:Y:S01]  /*69f0*/  HMMA.16816.F32 R168, R128.reuse, R170, R48 ;  /* 0x000000aa80a8723c */ /* 0x040fe20000001830 */
[----:B------:R-:W1:Y:S07]  /*6a00*/  LDSM.16.MT88.4 R48, [R194+0x3800] ;  /* 0x00380000c230783b */ /* 0x000e6e0000004200 */
[C---:B--2---:R-:W-:Y:S08]  /*6a10*/  HMMA.16816.F32 R52, R128.reuse, R56, R76 ;  /* 0x000000388034723c */ /* 0x044ff0000000184c */
[C---:B------:R-:W-:Y:S01]  /*6a20*/  HMMA.16816.F32 R56, R128.reuse, R58, R80 ;  /* 0x0000003a8038723c */ /* 0x040fe20000001850 */
[----:B------:R-:W2:Y:S07]  /*6a30*/  LDSM.16.MT88.4 R80, [R194+0x5800] ;  /* 0x00580000c250783b */ /* 0x000eae0000004200 */
[C---:B------:R-:W-:Y:S08]  /*6a40*/  HMMA.16816.F32 R36, R128.reuse, R40, R60 ;  /* 0x000000288024723c */ /* 0x040ff0000000183c */
[----:B------:R-:W-:Y:S01]  /*6a50*/  HMMA.16816.F32 R40, R128, R42, R64 ;  /* 0x0000002a8028723c */ /* 0x000fe20000001840 */
[----:B------:R-:W3:Y:S01]  /*6a60*/  LDSM.16.MT88.4 R64, [R196+0x3800] ;  /* 0x00380000c440783b */ /* 0x000ee20000004200 */
[----:B------:R-:W-:-:S06]  /*6a70*/  FADD.FTZ R4, R12, R20 ;  /* 0x000000140c047221 */ /* 0x000fcc0000010000 */
[----:B------:R-:W-:Y:S01]  /*6a80*/  HMMA.16816.F32 R156, R128, R160, R156 ;  /* 0x000000a0809c723c */ /* 0x000fe2000000189c */
[----:B------:R-:W-:-:S07]  /*6a90*/  FADD.FTZ R4, R13, R4 ;  /* 0x000000040d047221 */ /* 0x000fce0000010000 */
[C---:B------:R-:W-:Y:S08]  /*6aa0*/  HMMA.16816.F32 R160, R128.reuse, R162, R44 ;  /* 0x000000a280a0723c */ /* 0x040ff0000000182c */
[----:B-1----:R-:W-:Y:S01]  /*6ab0*/  HMMA.16816.F32 R44, R128, R48, R68 ;  /* 0x00000030802c723c */ /* 0x002fe20000001844 */
[----:B------:R-:W-:-:S07]  /*6ac0*/  FADD.FTZ R4, R14, R4 ;  /* 0x000000040e047221 */ /* 0x000fce0000010000 */
[C---:B------:R-:W-:Y:S01]  /*6ad0*/  HMMA.16816.F32 R48, R128.reuse, R50, R72 ;  /* 0x000000328030723c */ /* 0x040fe20000001848 */
[----:B------:R-:W1:Y:S07]  /*6ae0*/  LDSM.16.MT88.4 R72, [R193+0x5800] ;  /* 0x00580000c148783b */ /* 0x000e6e0000004200 */
[----:B--2---:R-:W-:Y:S01]  /*6af0*/  HMMA.16816.F32 R76, R128, R80, R104 ;  /* 0x00000050804c723c */ /* 0x004fe20000001868 */
[----:B------:R-:W2:Y:S01]  /*6b00*/  LDSM.16.MT88.4 R104, [R193+0x7800] ;  /* 0x00780000c168783b */ /* 0x000ea20000004200 */
[----:B------:R-:W-:-:S03]  /*6b10*/  FADD.FTZ R12, R2, R4 ;  /* 0x00000004020c7221 */ /* 0x000fc60000010000 */
[----:B------:R-:W4:Y:S01]  /*6b20*/  LDSM.16.MT88.4 R4, [R196+0x7800] ;  /* 0x00780000c404783b */ /* 0x000f220000004200 */
[----:B------:R-:W-:Y:S02]  /*6b30*/  FADD.FTZ R3, R17, R3 ;  /* 0x0000000311037221 */ /* 0x000fe40000010000 */
[----:B---3--:R-:W-:Y:S01]  /*6b40*/  HMMA.16816.F32 R60, R128, R64, R84 ;  /* 0x00000040803c723c */ /* 0x008fe20000001854 */
[----:B------:R-:W-:-:S07]  /*6b50*/  @P1 IMAD.HI.U32 R2, R246, c[0x0][0x2c8], RZ ;  /* 0x0000b200f6021a27 */ /* 0x000fce00078e00ff */
[----:B------:R-:W-:Y:S01]  /*6b60*/  HMMA.16816.F32 R64, R128, R66, R88 ;  /* 0x000000428040723c */ /* 0x000fe20000001858 */
[----:B------:R-:W3:Y:S01]  /*6b70*/  LDSM.16.MT88.4 R88, [R197+0x5800] ;  /* 0x00580000c558783b */ /* 0x000ee20000004200 */
[----:B------:R-:W-:Y:S02]  /*6b80*/  FADD.FTZ R3, R0, R3 ;  /* 0x0000000300037221 */ /* 0x000fe40000010000 */
[----:B------:R-:W-:Y:S01]  /*6b90*/  IMAD.MOV.U32 R0, RZ, RZ, R246 ;  /* 0x000000ffff007224 */ /* 0x000fe200078e00f6 */
[----:B------:R-:W-:-:S04]  /*6ba0*/  @P1 SHF.R.U32.HI R0, RZ, c[0x0][0x2cc], R2 ;  /* 0x0000b300ff001a19 */ /* 0x000fc80000011602 */
[----:B------:R-:W-:-:S04]  /*6bb0*/  IADD3 R0, R0, R135, -R245 ;  /* 0x0000008700007210 */ /* 0x000fc80007ffe8f5 */
[----:B------:R-:W-:Y:S01]  /*6bc0*/  SHF.R.S32.HI R2, RZ, 0x1f, R0 ;  /* 0x0000001fff027819 */ /* 0x000fe20000011400 */
[----:B-1----:R-:W-:Y:S01]  /*6bd0*/  HMMA.16816.F32 R68, R128, R72, R96 ;  /* 0x000000488044723c */ /* 0x002fe20000001860 */
[----:B------:R-:W1:Y:S02]  /*6be0*/  LDSM.16.MT88.4 R96, [R196+0x5800] ;  /* 0x00580000c460783b */ /* 0x000e640000004200 */
[----:B------:R-:W-:-:S05]  /*6bf0*/  LEA.HI R2, R2, R0, RZ, 0x6 ;  /* 0x0000000002027211 */ /* 0x000fca00078f30ff */
[----:B------:R-:W-:Y:S01]  /*6c00*/  HMMA.16816.F32 R72, R128, R74, R100 ;  /* 0x0000004a8048723c */ /* 0x000fe20000001864 */
[----:B------:R-:W-:-:S07]  /*6c10*/  SHF.R.S32.HI R2, RZ, 0x6, R2 ;  /* 0x00000006ff027819 */ /* 0x000fce0000011402 */
[----:B--2---:R-:W-:Y:S01]  /*6c20*/  HMMA.16816.F32 R100, R128, R104, R120 ;  /* 0x000000688064723c */ /* 0x004fe20000001878 */
[----:B------:R-:W2:Y:S01]  /*6c30*/  LDSM.16.MT88.4 R120, [R197+0x7800] ;  /* 0x00780000c578783b */ /* 0x000ea20000004200 */
[----:B------:R-:W-:-:S06]  /*6c40*/  FADD.FTZ R0, R10, R3 ;  /* 0x000000030a007221 */ /* 0x000fcc0000010000 */
[----:B----4-:R-:W-:Y:S01]  /*6c50*/  HMMA.16816.F32 R124, R128, R4, R124 ;  /* 0x00000004807c723c */ /* 0x010fe2000000187c */
[----:B------:R-:W-:-:S06]  /*6c60*/  FADD.FTZ R0, R32, R0 ;  /* 0x0000000020007221 */ /* 0x000fcc0000010000 */
[----:B------:R-:W-:Y:S01]  /*6c70*/  IMNMX R4, R134, R2, !PT ;  /* 0x0000000286047217 */ /* 0x000fe20007800200 */
[----:B------:R-:W-:-:S04]  /*6c80*/  FADD.FTZ R2, R9, R12 ;  /* 0x0000000c09027221 */ /* 0x000fc80000010000 */
[----:B------:R-:W-:Y:S02]  /*6c90*/  FADD.FTZ R2, R11, R2 ;  /* 0x000000020b027221 */ /* 0x000fe40000010000 */
[----:B------:R-:W-:Y:S02]  /*6ca0*/  FADD.FTZ R3, R33, R0 ;  /* 0x0000000021037221 */ /* 0x000fe40000010000 */
[----:B------:R-:W-:Y:S01]  /*6cb0*/  FADD.FTZ R0, R8, R2 ;  /* 0x0000000208007221 */ /* 0x000fe20000010000 */
[----:B------:R4:W-:Y:S01]  /*6cc0*/  STL [R1+0x14], R4 ;  /* 0x0000140401007387 */ /* 0x0009e20000100800 */
[C---:B---3--:R-:W-:Y:S03]  /*6cd0*/  HMMA.16816.F32 R84, R128.reuse, R88, R228 ;  /* 0x000000588054723c */ /* 0x048fe600000018e4 */
[----:B------:R4:W-:Y:S04]  /*6ce0*/  STL [R1+0xc], R0 ;  /* 0x00000c0001007387 */ /* 0x0009e80000100800 */
[----:B------:R4:W-:Y:S01]  /*6cf0*/  STL [R1+0x8], R3 ;  /* 0x0000080301007387 */ /* 0x0009e20000100800 */
[----:B------:R-:W-:Y:S07]  /*6d00*/  HMMA.16816.F32 R88, R128, R90, R220 ;  /* 0x0000005a8058723c */ /* 0x000fee00000018dc */
[----:B------:R-:W-:-:S04]  /*6d10*/  IADD3 R220, R244, -0x2, RZ ;  /* 0xfffffffef4dc7810 */ /* 0x000fc80007ffe0ff */
[----:B------:R-:W-:Y:S01]  /*6d20*/  ISETP.GE.AND P0, PT, R220, R4, PT ;  /* 0x00000004dc00720c */ /* 0x000fe20003f06270 */
[C---:B------:R-:W-:Y:S08]  /*6d30*/  HMMA.16816.F32 R80, R128.reuse, R82, R108 ;  /* 0x000000528050723c */ /* 0x040ff0000000186c */
[C---:B------:R-:W-:Y:S08]  /*6d40*/  HMMA.16816.F32 R104, R128.reuse, R106, R116 ;  /* 0x0000006a8068723c */ /* 0x040ff00000001874 */
[C---:B------:R-:W-:Y:S08]  /*6d50*/  HMMA.16816.F32 R140, R128.reuse, R144, R140 ;  /* 0x00000090808c723c */ /* 0x040ff0000000188c */
        /* <DEDUP_REMOVED lines=12> */
[----:B----4-:R-:W-:Y:S02]  /*6e20*/  MOV R134, R132 ;  /* 0x0000008400867202 */ /* 0x010fe40000000f00 */
[----:B------:R-:W-:-:S02]  /*6e30*/  MOV R3, R133 ;  /* 0x0000008500037202 */ /* 0x000fc40000000f00 */
[----:B------:R-:W-:-:S07]  /*6e40*/  MOV R224, R220 ;  /* 0x000000dc00e07202 */ /* 0x000fce0000000f00 */
.L_x_2230:
[----:B------:R-:W2:Y:S01]  /*6e50*/  LDL R226, [R1+0x4] ;  /* 0x0000040001e27983 */ /* 0x000ea20000100800 */
[----:B------:R-:W-:Y:S04]  /*6e60*/  DEPBAR.LE SB0, 0x0 ;  /* 0x000080000000791a */ /* 0x000fe80000000000 */
[----:B------:R-:W3:Y:S01]  /*6e70*/  LDL R14, [R1] ;  /* 0x00000000010e7983 */ /* 0x000ee20000100800 */
[----:B------:R-:W-:Y:S03]  /*6e80*/  WARPSYNC 0xffffffff ;  /* 0xffffffff00007948 */ /* 0x000fe60003800000 */
[----:B------:R-:W-:Y:S08]  /*6e90*/  BAR.SYNC.DEFER_BLOCKING 0x0 ;  /* 0x0000000000007b1d */ /* 0x000ff00000010000 */
[----:B------:R-:W-:Y:S08]  /*6ea0*/  LDSM.16.M88.4 R32, [R199] ;  /* 0x00000000c720783b */ /* 0x000ff00000000200 */
[----:B------:R-:W-:Y:S08]  /*6eb0*/  LDSM.16.M88.4 R16, [R192+0x800] ;  /* 0x00080000c010783b */ /* 0x000ff00000000200 */
[----:B------:R-:W-:Y:S08]  /*6ec0*/  LDSM.16.M88.4 R24, [R192+0x1000] ;  /* 0x00100000c018783b */ /* 0x000ff00000000200 */
[----:B------:R-:W-:Y:S08]  /*6ed0*/  LDSM.16.M88.4 R136, [R192+0x1800] ;  /* 0x00180000c088783b */ /* 0x000ff00000000200 */
[----:B------:R-:W-:Y:S08]  /*6ee0*/  LDSM.16.M88.4 R172, [R200] ;  /* 0x00000000c8ac783b */ /* 0x000ff00000000200 */
[----:B------:R-:W-:Y:S08]  /*6ef0*/  LDSM.16.M88.4 R176, [R203] ;  /* 0x00000000cbb0783b */ /* 0x000ff00000000200 */
[----:B------:R-:W-:Y:S08]  /*6f00*/  LDSM.16.M88.4 R180, [R218] ;  /* 0x00000000dab4783b */ /* 0x000ff00000000200 */
[----:B------:R-:W-:Y:S08]  /*6f10*/  LDSM.16.M88.4 R184, [R217] ;  /* 0x00000000d9b8783b */ /* 0x000ff00000000200 */
[----:B------:R-:W-:Y:S08]  /*6f20*/  LDSM.16.M88.4 R188, [R216] ;  /* 0x00000000d8bc783b */ /* 0x000ff00000000200 */
[----:B------:R-:W4:Y:S04]  /*6f30*/  LDL R228, [R1+0x10] ;  /* 0x0000100001e47983 */ /* 0x000f280000100800 */
[----:B------:R-:W4:Y:S01]  /*6f40*/  LDL R227, [R1+0x18] ;  /* 0x0000180001e37983 */ /* 0x000f220000100800 */
[----:B--2---:R-:W-:Y:S11]  /*6f50*/  ISETP.GT.AND P6, PT, R226, R224, PT ;  /* 0x000000e0e200720c */ /* 0x004ff60003fc4270 */
[----:B------:R-:W-:Y:S02]  /*6f60*/  @!UPT UIADD3 URZ, URZ, URZ, URZ ;  /* 0x0000003f3f3ff290 */ /* 0x000fe4000fffe03f */
[----:B------:R-:W-:Y:S01]  /*6f70*/  @!P6 SHF.R.S32.HI R0, RZ, 0x1f, R224 ;  /* 0x0000001fff00e819 */ /* 0x000fe200000114e0 */
[----:B------:R-:W-:Y:S01]  /*6f80*/  @!P6 IMAD.WIDE.U32 R4, R224, c[0x0][0x208], RZ ;  /* 0x00008200e004ea25 */ /* 0x000fe200078e00ff */
[----:B------:R-:W-:Y:S02]  /*6f90*/  @!P6 IADD3 R10, P0, R250, 0x40, RZ ;  /* 0x00000040fa0ae810 */ /* 0x000fe40007f1e0ff */
[----:B------:R-:W-:Y:S01]  /*6fa0*/  @!P6 MOV R6, c[0x0][0x20c] ;  /* 0x000083000006ea02 */ /* 0x000fe20000000f00 */
[----:B------:R-:W-:Y:S01]  /*6fb0*/  @!P6 IMAD R0, R0, c[0x0][0x208], RZ ;  /* 0x000082000000ea24 */ /* 0x000fe200078e02ff */
[----:B------:R-:W-:Y:S02]  /*6fc0*/  @!P6 SHF.L.U32 R2, R4, 0x6, RZ ;  /* 0x000000060402e819 */ /* 0x000fe400000006ff */
[----:B---3--:R-:W-:Y:S01]  /*6fd0*/  @!P6 IADD3.X R8, RZ, R14, RZ, P0, !PT ;  /* 0x0000000eff08e210 */ /* 0x008fe200007fe4ff */
[----:B------:R-:W-:Y:S05]  /*6fe0*/  @!P6 IMAD R0, R224, c[0x0][0x20c], R0 ;  /* 0x00008300e000ea24 */ /* 0x000fea00078e0200 */
[----:B------:R-:W-:Y:S02]  /*6ff0*/  @!P6 IADD3 R0, R5, R0, RZ ;  /* 0x000000000500e210 */ /* 0x000fe40007ffe0ff */
[----:B------:R-:W-:Y:S02]  /*7000*/  @!P6 MOV R5, c[0x0][0x208] ;  /* 0x000082000005ea02 */ /* 0x000fe40000000f00 */
[----:B------:R-:W-:Y:S02]  /*7010*/  @!P6 SHF.L.U64.HI R0, R4, 0x6, R0 ;  /* 0x000000060400e819 */ /* 0x000fe40000010200 */
[C---:B------:R-:W-:Y:S04]  /*7020*/  @!P6 LEA R4, P0, R5.reuse, R2, 0x5 ;  /* 0x000000020504e211 */ /* 0x040fe800078028ff */
[----:B------:R-:W-:Y:S02]  /*7030*/  @!P6 LEA.HI.X R5, R5, R0, R6, 0x5, P0 ;  /* 0x000000000505e211 */ /* 0x000fe400000f2c06 */
[----:B------:R-:W-:Y:S04]  /*7040*/  @!P6 IADD3 R6, P0, R2, R250, RZ ;  /* 0x000000fa0206e210 */ /* 0x000fe80007f1e0ff */
[----:B------:R-:W-:Y:S02]  /*7050*/  @!P6 IADD3.X R9, R0, R14, RZ, P0, !PT ;  /* 0x0000000e0009e210 */ /* 0x000fe400007fe4ff */
[----:B------:R-:W-:Y:S04]  /*7060*/  @!P6 IADD3 R7, P0, R2, R10, RZ ;  /* 0x0000000a0207e210 */ /* 0x000fe80007f1e0ff */
[----:B------:R-:W-:Y:S02]  /*7070*/  @!P6 IADD3.X R11, R0, R8, RZ, P0, !PT ;  /* 0x00000008000be210 */ /* 0x000fe400007fe4ff */
[C---:B------:R-:W-:Y:S04]  /*7080*/  @!P6 LEA R220, P0, R6.reuse, c[0x0][0x1f8], 0x1 ;  /* 0x00007e0006dcea11 */ /* 0x040fe800078008ff */
[----:B------:R-:W-:Y:S02]  /*7090*/  @!P6 LEA.HI.X R221, R6, c[0x0][0x1fc], R9, 0x1, P0 ;  /* 0x00007f0006ddea11 */ /* 0x000fe400000f0c09 */
[C---:B------:R-:W-:Y:S04]  /*70a0*/  @!P6 LEA R30, P0, R7.reuse, c[0x0][0x1f8], 0x1 ;  /* 0x00007e00071eea11 */ /* 0x040fe800078008ff */
[----:B------:R-:W-:Y:S02]  /*70b0*/  @!P6 LEA.HI.X R31, R7, c[0x0][0x1fc], R11, 0x1, P0 ;  /* 0x00007f00071fea11 */ /* 0x000fe400000f0c0b */
[----:B------:R-:W-:Y:S04]  /*70c0*/  @!P6 IADD3 R7, P0, R250, 0x80, RZ ;  /* 0x00000080fa07e810 */ /* 0x000fe80007f1e0ff */
[-C--:B------:R-:W-:Y:S02]  /*70d0*/  @!P6 IADD3.X R9, RZ, R14.reuse, RZ, P0, !PT ;  /* 0x0000000eff09e210 */ /* 0x080fe400007fe4ff */
[----:B------:R-:W-:Y:S04]  /*70e0*/  @!P6 IADD3 R6, P0, R2, R7, RZ ;  /* 0x000000070206e210 */ /* 0x000fe80007f1e0ff */
[----:B------:R-:W-:Y:S02]  /*70f0*/  @!P6 IADD3.X R11, R0, R9, RZ, P0, !PT ;  /* 0x00000009000be210 */ /* 0x000fe400007fe4ff */
[C---:B------:R-:W-:Y:S04]  /*7100*/  @!P6 LEA R22, P0, R6.reuse, c[0x0][0x1f8], 0x1 ;  /* 0x00007e000616ea11 */ /* 0x040fe800078008ff */
[----:B------:R-:W-:Y:S02]  /*7110*/  @!P6 LEA.HI.X R23, R6, c[0x0][0x1fc], R11, 0x1, P0 ;  /* 0x00007f000617ea11 */ /* 0x000fe400000f0c0b */
[----:B------:R-:W-:Y:S04]  /*7120*/  @!P6 IADD3 R6, P0, R250, 0xc0, RZ ;  /* 0x000000c0fa06e810 */ /* 0x000fe80007f1e0ff */
[----:B------:R-:W-:Y:S02]  /*7130*/  @!P6 IADD3.X R12, RZ, R14, RZ, P0, !PT ;  /* 0x0000000eff0ce210 */ /* 0x000fe400007fe4ff */
[----:B------:R-:W-:Y:S04]  /*7140*/  @!P6 IADD3 R2, P0, R2, R6, RZ ;  /* 0x000000060202e210 */ /* 0x000fe80007f1e0ff */
[----:B------:R-:W-:Y:S02]  /*7150*/  @!P6 IADD3.X R0, R0, R12, RZ, P0, !PT ;  /* 0x0000000c0000e210 */ /* 0x000fe400007fe4ff */
[C---:B------:R-:W-:Y:S04]  /*7160*/  @!P6 LEA R28, P0, R2.reuse, c[0x0][0x1f8], 0x1 ;  /* 0x00007e00021cea11 */ /* 0x040fe800078008ff */
[----:B------:R-:W-:Y:S02]  /*7170*/  @!P6 LEA.HI.X R29, R2, c[0x0][0x1fc], R0, 0x1, P0 ;  /* 0x00007f00021dea11 */ /* 0x000fe400000f0c00 */
[C---:B------:R-:W-:Y:S04]  /*7180*/  @!P6 IADD3 R13, P0, R4.reuse, R10, RZ ;  /* 0x0000000a040de210 */ /* 0x040fe80007f1e0ff */
[C---:B------:R-:W-:Y:S02]  /*7190*/  @!P6 IADD3.X R21, R5.reuse, R8, RZ, P0, !PT ;  /* 0x000000080515e210 */ /* 0x040fe400007fe4ff */
[C---:B------:R-:W-:Y:S04]  /*71a0*/  @!P6 IADD3 R7, P0, R4.reuse, R7, RZ ;  /* 0x000000070407e210 */ /* 0x040fe80007f1e0ff */
[C---:B------:R-:W-:Y:S02]  /*71b0*/  @!P6 IADD3.X R133, R5.reuse, R9, RZ, P0, !PT ;  /* 0x000000090585e210 */ /* 0x040fe400007fe4ff */
[----:B------:R-:W1:Y:S01]  /*71c0*/  LDSM.16.M88.4 R8, [R192] ;  /* 0x00000000c008783b */ /* 0x000e620000000200 */
[C---:B------:R-:W-:Y:S04]  /*71d0*/  @!P6 IADD3 R2, P0, R4.reuse, R6, RZ ;  /* 0x000000060402e210 */ /* 0x040fe80007f1e0ff */
[C---:B------:R-:W-:Y:S02]  /*71e0*/  @!P6 IADD3.X R6, R5.reuse, R12, RZ, P0, !PT ;  /* 0x0000000c0506e210 */ /* 0x040fe400007fe4ff */
[----:B------:R-:W-:Y:S01]  /*71f0*/  @!P6 IADD3 R0, P0, R4, R250, RZ ;  /* 0x000000fa0400e210 */ /* 0x000fe20007f1e0ff */
[----:B------:R-:W-:Y:S01]  /*7200*/  @!PT LDS RZ, [RZ] ;  /* 0x00000000fffff984 */ /* 0x000fe20000000800 */
[----:B------:R-:W-:Y:S01]  /*7210*/  @!PT LDS RZ, [RZ] ;  /* 0x00000000fffff984 */ /* 0x000fe20000000800 */
[----:B------:R-:W-:Y:S01]  /*7220*/  @!PT LDS RZ, [RZ] ;  /* 0x00000000fffff984 */ /* 0x000fe20000000800 */
[----:B------:R2:W-:Y:S03]  /*7230*/  @!P6 LDGSTS.E.BYPASS.LTC128B.128 [R219+0x100], [R220.64], !P5 ;  /* 0x00100000dcdbefae */ /* 0x0005e6000e901d46 */
[----:B------:R-:W-:Y:S02]  /*7240*/  @!P6 IADD3.X R5, R5, R14, RZ, P0, !PT ;  /* 0x0000000e0505e210 */ /* 0x000fe400007fe4ff */
[C---:B------:R-:W-:Y:S03]  /*7250*/  @!P6 LEA R14, P0, R0.reuse, c[0x0][0x1f8], 0x1 ;  /* 0x00007e00000eea11 */ /* 0x040fe600078008ff */
[----:B------:R3:W-:Y:S01]  /*7260*/  @!P6 LDGSTS.E.BYPASS.LTC128B.128 [R219+0x2100], [R30.64], !P4 ;  /* 0x021000001edbefae */ /* 0x0007e2000e101d46 */
[----:B------:R-:W-:Y:S02]  /*7270*/  @!P6 LEA.HI.X R15, R0, c[0x0][0x1fc], R5, 0x1, P0 ;  /* 0x00007f00000fea11 */ /* 0x000fe400000f0c05 */
[C---:B------:R-:W-:Y:S04]  /*7280*/  @!P6 LEA R20, P0, R13.reuse, c[0x0][0x1f8], 0x1 ;  /* 0x00007e000d14ea11 */ /* 0x040fe800078008ff */
[----:B------:R-:W-:Y:S01]  /*7290*/  @!P6 LEA.HI.X R21, R13, c[0x0][0x1fc], R21, 0x1, P0 ;  /* 0x00007f000d15ea11 */ /* 0x000fe200000f0c15 */
[----:B------:R5:W-:Y:S01]  /*72a0*/  @!P6 LDGSTS.E.BYPASS.LTC128B.128 [R219+0x4100], [R22.64], !P3 ;  /* 0x0410000016dbefae */ /* 0x000be2000d901d46 */
[C---:B------:R-:W-:Y:S04]  /*72b0*/  @!P6 LEA R132, P0, R7.reuse, c[0x0][0x1f8], 0x1 ;  /* 0x00007e000784ea11 */ /* 0x040fe800078008ff */
[----:B------:R-:W-:Y:S02]  /*72c0*/  @!P6 LEA.HI.X R133, R7, c[0x0][0x1fc], R133, 0x1, P0 ;  /* 0x00007f000785ea11 */ /* 0x000fe400000f0c85 */
[C---:B------:R-:W-:Y:S01]  /*72d0*/  @!P6 LEA R222, P0, R2.reuse, c[0x0][0x1f8], 0x1 ;  /* 0x00007e0002deea11 */ /* 0x040fe200078008ff */
[----:B------:R3:W-:Y:S03]  /*72e0*/  @!P6 LDGSTS.E.BYPASS.LTC128B.128 [R219+0x6100], [R28.64], !P2 ;  /* 0x061000001cdbefae */ /* 0x0007e6000d101d46 */
[----:B------:R-:W-:Y:S02]  /*72f0*/  @!P6 LEA.HI.X R223, R2, c[0x0][0x1fc], R6, 0x1, P0 ;  /* 0x00007f0002dfea11 */ /* 0x000fe400000f0c06 */
[C---:B--2---:R-:W-:Y:S01]  /*7300*/  IADD3 R220, R224.reuse, -0x1, RZ ;  /* 0xffffffffe0dc7810 */ /* 0x044fe20007ffe0ff */
[C---:B-1----:R-:W-:Y:S02]  /*7310*/  HMMA.16816.F32 R4, R32.reuse, R8, RZ ;  /* 0x000000082004723c */ /* 0x042fe400000018ff */
[----:B------:R1:W-:Y:S06]  /*7320*/  @!P6 LDGSTS.E.BYPASS.LTC128B.128 [R219+0x1100], [R14.64], !P5 ;  /* 0x011000000edbefae */ /* 0x0003ec000e901d46 */
[C---:B------:R-:W-:Y:S02]  /*7330*/  HMMA.16816.F32 R8, R32.reuse, R10, RZ ;  /* 0x0000000a2008723c */ /* 0x040fe400000018ff */
[----:B------:R5:W-:Y:S08]  /*7340*/  @!P6 LDGSTS.E.BYPASS.LTC128B.128 [R219+0x3100], [R20.64], !P4 ;  /* 0x0310000014dbefae */ /* 0x000bf0000e101d46 */
[----:B------:R2:W-:Y:S08]  /*7350*/  @!P6 LDGSTS.E.BYPASS.LTC128B.128 [R219+0x5100], [R132.64], !P3 ;  /* 0x0510000084dbefae */ /* 0x0005f0000d901d46 */
[----:B------:R3:W-:Y:S01]  /*7360*/  @!P6 LDGSTS.E.BYPASS.LTC128B.128 [R219+0x7100], [R222.64], !P2 ;  /* 0x07100000dedbefae */ /* 0x0007e2000d101d46 */
[----:B------:R-:W-:Y:S01]  /*7370*/  ISETP.GT.AND P6, PT, R224, R226, PT ;  /* 0x000000e2e000720c */ /* 0x000fe20003fc4270 */
[C---:B-1----:R-:W-:Y:S06]  /*7380*/  HMMA.16816.F32 R12, R32.reuse, R16, RZ ;  /* 0x00000010200c723c */ /* 0x042fec00000018ff */
[----:B------:R-:W4:Y:S02]  /*7390*/  LDL R226, [R1+0x1c] ;  /* 0x00001c0001e27983 */ /* 0x000f240000100800 */
[C---:B------:R-:W-:Y:S02]  /*73a0*/  HMMA.16816.F32 R16, R32.reuse, R18, RZ ;  /* 0x000000122010723c */ /* 0x040fe400000018ff */
[----:B------:R-:W0:Y:S06]  /*73b0*/  LDGDEPBAR ;  /* 0x00000000000079af */ /* 0x000e2c0000000000 */
[C---:B-----5:R-:W-:Y:S02]  /*73c0*/  HMMA.16816.F32 R20, R32.reuse, R24, RZ ;  /* 0x000000182014723c */ /* 0x060fe400000018ff */
[----:B--2---:R-:W2:Y:S06]  /*73d0*/  LDL R133, [R1+0x50] ;  /* 0x0000500001857983 */ /* 0x004eac0000100800 */
[C---:B------:R-:W-:Y:S08]  /*73e0*/  HMMA.16816.F32 R24, R32.reuse, R26, RZ ;  /* 0x0000001a2018723c */ /* 0x040ff000000018ff */
[C---:B---3--:R-:W-:Y:S08]  /*73f0*/  HMMA.16816.F32 R28, R32.reuse, R136, RZ ;  /* 0x00000088201c723c */ /* 0x048ff000000018ff */
[----:B------:R-:W-:Y:S01]  /*7400*/  HMMA.16816.F32 R32, R32, R138, RZ ;  /* 0x0000008a2020723c */ /* 0x000fe200000018ff */
[----:B------:R-:W-:Y:S07]  /*7410*/  LDSM.16.M88.4 R136, [R202] ;  /* 0x00000000ca88783b */ /* 0x000fee0000000200 */
[C---:B------:R-:W-:Y:S08]  /*7420*/  HMMA.16816.F32 R4, R172.reuse, R176, R4 ;  /* 0x000000b0ac04723c */ /* 0x040ff00000001804 */
[C---:B------:R-:W-:Y:S01]  /*7430*/  HMMA.16816.F32 R8, R172.reuse, R178, R8 ;  /* 0x000000b2ac08723c */ /* 0x040fe20000001808 */
[----:B------:R-:W1:Y:S07]  /*7440*/  LDSM.16.M88.4 R176, [R198] ;  /* 0x00000000c6b0783b */ /* 0x000e6e0000000200 */
[C---:B------:R-:W-:Y:S08]  /*7450*/  HMMA.16816.F32 R12, R172.reuse, R180, R12 ;  /* 0x000000b4ac0c723c */ /* 0x040ff0000000180c */
[C---:B------:R-:W-:Y:S01]  /*7460*/  HMMA.16816.F32 R16, R172.reuse, R182, R16 ;  /* 0x000000b6ac10723c */ /* 0x040fe20000001810 */
[----:B------:R-:W3:Y:S07]  /*7470*/  LDSM.16.M88.4 R180, [R198+0x800] ;  /* 0x00080000c6b4783b */ /* 0x000eee0000000200 */
[C---:B------:R-:W-:Y:S08]  /*7480*/  HMMA.16816.F32 R20, R172.reuse, R184, R20 ;  /* 0x000000b8ac14723c */ /* 0x040ff00000001814 */
[C---:B------:R-:W-:Y:S01]  /*7490*/  HMMA.16816.F32 R24, R172.reuse, R186, R24 ;  /* 0x000000baac18723c */ /* 0x040fe20000001818 */
[----:B------:R-:W-:Y:S07]  /*74a0*/  LDSM.16.M88.4 R184, [R198+0x1800] ;  /* 0x00180000c6b8783b */ /* 0x000fee0000000200 */
[C---:B------:R-:W-:Y:S08]  /*74b0*/  HMMA.16816.F32 R28, R172.reuse, R188, R28 ;  /* 0x000000bcac1c723c */ /* 0x040ff0000000181c */
[----:B------:R-:W-:Y:S01]  /*74c0*/  HMMA.16816.F32 R32, R172, R190, R32 ;  /* 0x000000beac20723c */ /* 0x000fe20000001820 */
[----:B------:R-:W5:Y:S07]  /*74d0*/  LDSM.16.M88.4 R172, [R198+0x1000] ;  /* 0x00100000c6ac783b */ /* 0x000f6e0000000200 */
[C---:B-1----:R-:W-:Y:S08]  /*74e0*/  HMMA.16816.F32 R4, R136.reuse, R176, R4 ;  /* 0x000000b08804723c */ /* 0x042ff00000001804 */
[C---:B------:R-:W-:Y:S01]  /*74f0*/  HMMA.16816.F32 R8, R136.reuse, R178, R8 ;  /* 0x000000b28808723c */ /* 0x040fe20000001808 */
[----:B------:R-:W-:Y:S07]  /*7500*/  LDSM.16.M88.4 R176, [R195] ;  /* 0x00000000c3b0783b */ /* 0x000fee0000000200 */
[C---:B---3--:R-:W-:Y:S08]  /*7510*/  HMMA.16816.F32 R12, R136.reuse, R180, R12 ;  /* 0x000000b4880c723c */ /* 0x048ff0000000180c */
[C---:B------:R-:W-:Y:S01]  /*7520*/  HMMA.16816.F32 R16, R136.reuse, R182, R16 ;  /* 0x000000b68810723c */ /* 0x040fe20000001810 */
[----:B------:R-:W-:Y:S07]  /*7530*/  LDSM.16.M88.4 R180, [R195+0x800] ;  /* 0x00080000c3b4783b */ /* 0x000fee0000000200 */
[C---:B-----5:R-:W-:Y:S08]  /*7540*/  HMMA.16816.F32 R20, R136.reuse, R172, R20 ;  /* 0x000000ac8814723c */ /* 0x060ff00000001814 */
[C---:B------:R-:W-:Y:S01]  /*7550*/  HMMA.16816.F32 R24, R136.reuse, R174, R24 ;  /* 0x000000ae8818723c */ /* 0x040fe20000001818 */
[----:B------:R-:W1:Y:S07]  /*7560*/  LDSM.16.M88.4 R172, [R201] ;  /* 0x00000000c9ac783b */ /* 0x000e6e0000000200 */
[C---:B------:R-:W-:Y:S08]  /*7570*/  HMMA.16816.F32 R28, R136.reuse, R184, R28 ;  /* 0x000000b8881c723c */ /* 0x040ff0000000181c */
[----:B------:R-:W-:Y:S01]  /*7580*/  HMMA.16816.F32 R32, R136, R186, R32 ;  /* 0x000000ba8820723c */ /* 0x000fe20000001820 */
[----:B------:R-:W3:Y:S08]  /*7590*/  LDSM.16.M88.4 R136, [R195+0x1000] ;  /* 0x00100000c388783b */ /* 0x000ef00000000200 */
[----:B------:R-:W5:Y:S01]  /*75a0*/  LDSM.16.M88.4 R184, [R195+0x1800] ;  /* 0x00180000c3b8783b */ /* 0x000f620000000200 */
        /* <DEDUP_REMOVED lines=8> */
[----:B------:R-:W1:Y:S07]  /*7630*/  LDSM.16.M88.4 R136, [R199+0x4000] ;  /* 0x00400000c788783b */ /* 0x000e6e0000000200 */
[C---:B-----5:R-:W-:Y:S08]  /*7640*/  HMMA.16816.F32 R28, R172.reuse, R184, R28 ;  /* 0x000000b8ac1c723c */ /* 0x060ff0000000181c */
[----:B------:R-:W-:Y:S01]  /*7650*/  HMMA.16816.F32 R32, R172, R186, R32 ;  /* 0x000000baac20723c */ /* 0x000fe20000001820 */
[----:B------:R-:W3:Y:S08]  /*7660*/  LDSM.16.M88.4 R172, [R192+0x3000] ;  /* 0x00300000c0ac783b */ /* 0x000ef00000000200 */
[----:B------:R-:W5:Y:S01]  /*7670*/  LDSM.16.M88.4 R184, [R192+0x3800] ;  /* 0x00380000c0b8783b */ /* 0x000f620000000200 */
[C---:B-1----:R-:W-:Y:S08]  /*7680*/  HMMA.16816.F32 R4, R136.reuse, R176, R4 ;  /* 0x000000b08804723c */ /* 0x042ff00000001804 */
[C---:B------:R-:W-:Y:S01]  /*7690*/  HMMA.16816.F32 R8, R136.reuse, R178, R8 ;  /* 0x000000b28808723c */ /* 0x040fe20000001808 */
[----:B------:R-:W-:Y:S07]  /*76a0*/  LDSM.16.M88.4 R176, [R215] ;  /* 0x00000000d7b0783b */ /* 0x000fee0000000200 */
[C---:B------:R-:W-:Y:S08]  /*76b0*/  HMMA.16816.F32 R12, R136.reuse, R180, R12 ;  /* 0x000000b4880c723c */ /* 0x040ff0000000180c */
[C---:B------:R-:W-:Y:S01]  /*76c0*/  HMMA.16816.F32 R16, R136.reuse, R182, R16 ;  /* 0x000000b68810723c */ /* 0x040fe20000001810 */
[----:B------:R-:W-:Y:S07]  /*76d0*/  LDSM.16.M88.4 R180, [R214] ;  /* 0x00000000d6b4783b */ /* 0x000fee0000000200 */
[C---:B---3--:R-:W-:Y:S08]  /*76e0*/  HMMA.16816.F32 R20, R136.reuse, R172, R20 ;  /* 0x000000ac8814723c */ /* 0x048ff00000001814 */
[C---:B------:R-:W-:Y:S01]  /*76f0*/  HMMA.16816.F32 R24, R136.reuse, R174, R24 ;  /* 0x000000ae8818723c */ /* 0x040fe20000001818 */
[----:B------:R-:W1:Y:S07]  /*7700*/  LDSM.16.M88.4 R172, [R200+0x4000] ;  /* 0x00400000c8ac783b */ /* 0x000e6e0000000200 */
[C---:B-----5:R-:W-:Y:S08]  /*7710*/  HMMA.16816.F32 R28, R136.reuse, R184, R28 ;  /* 0x000000b8881c723c */ /* 0x060ff0000000181c */
[----:B------:R-:W-:Y:S01]  /*7720*/  HMMA.16816.F32 R32, R136, R186, R32 ;  /* 0x000000ba8820723c */ /* 0x000fe20000001820 */
[----:B------:R-:W3:Y:S08]  /*7730*/  LDSM.16.M88.4 R136, [R213] ;  /* 0x00000000d588783b */ /* 0x000ef00000000200 */
[----:B------:R-:W5:Y:S01]  /*7740*/  LDSM.16.M88.4 R184, [R212] ;  /* 0x00000000d4b8783b */ /* 0x000f620000000200 */
        /* <DEDUP_REMOVED lines=103> */
[----:B------:R-:W-:Y:S01]  /*7dc0*/  LDSM.16.M88.4 R184, [R198+0x6000] ;  /* 0x00600000c6b8783b */ /* 0x000fe20000000200 */
[C---:B-1----:R-:W-:Y:S08]  /*7dd0*/  HMMA.16816.F32 R4, R172.reuse, R176, R4 ;  /* 0x000000b0ac04723c */ /* 0x042ff00000001804 */
[C---:B------:R-:W-:Y:S01]  /*7de0*/  HMMA.16816.F32 R8, R172.reuse, R178, R8 ;  /* 0x000000b2ac08723c */ /* 0x040fe20000001808 */
[----:B------:R-:W1:Y:S07]  /*7df0*/  LDSM.16.M88.4 R176, [R204] ;  /* 0x00000000ccb0783b */ /* 0x000e6e0000000200 */
[C---:B------:R-:W-:Y:S08]  /*7e00*/  HMMA.16816.F32 R12, R172.reuse, R180, R12 ;  /* 0x000000b4ac0c723c */ /* 0x040ff0000000180c */
[C---:B------:R-:W-:Y:S01]  /*7e10*/  HMMA.16816.F32 R16, R172.reuse, R182, R16 ;  /* 0x000000b6ac10723c */ /* 0x040fe20000001810 */
[----:B------:R-:W5:Y:S07]  /*7e20*/  LDSM.16.M88.4 R180, [R202+0xc000] ;  /* 0x00c00000cab4783b */ /* 0x000f6e0000000200 */
[C---:B---3--:R-:W-:Y:S08]  /*7e30*/  HMMA.16816.F32 R20, R172.reuse, R136, R20 ;  /* 0x00000088ac14723c */ /* 0x048ff00000001814 */
[C---:B------:R-:W-:Y:S01]  /*7e40*/  HMMA.16816.F32 R24, R172.reuse, R138, R24 ;  /* 0x0000008aac18723c */ /* 0x040fe20000001818 */
[----:B------:R-:W3:Y:S07]  /*7e50*/  LDSM.16.M88.4 R136, [R198+0x6800] ;  /* 0x00680000c688783b */ /* 0x000eee0000000200 */
[C---:B-1----:R-:W-:Y:S08]  /*7e60*/  HMMA.16816.F32 R28, R172.reuse, R176, R28 ;  /* 0x000000b0ac1c723c */ /* 0x042ff0000000181c */
[----:B------:R-:W-:Y:S01]  /*7e70*/  HMMA.16816.F32 R32, R172, R178, R32 ;  /* 0x000000b2ac20723c */ /* 0x000fe20000001820 */
[----:B------:R-:W1:Y:S07]  /*7e80*/  LDSM.16.M88.4 R172, [R198+0x7000] ;  /* 0x00700000c6ac783b */ /* 0x000e6e0000000200 */
[C---:B-----5:R-:W-:Y:S01]  /*7e90*/  HMMA.16816.F32 R4, R180.reuse, R184, R4 ;  /* 0x000000b8b404723c */ /* 0x060fe20000001804 */
[----:B------:R-:W5:Y:S07]  /*7ea0*/  LDSM.16.M88.4 R176, [R198+0x7800] ;  /* 0x00780000c6b0783b */ /* 0x000f6e0000000200 */
[C---:B------:R-:W-:Y:S01]  /*7eb0*/  HMMA.16816.F32 R8, R180.reuse, R186, R8 ;  /* 0x000000bab408723c */ /* 0x040fe20000001808 */
[----:B------:R-:W-:Y:S07]  /*7ec0*/  LDSM.16.M88.4 R184, [R195+0x6000] ;  /* 0x00600000c3b8783b */ /* 0x000fee0000000200 */
[C---:B---3--:R-:W-:Y:S08]  /*7ed0*/  HMMA.16816.F32 R12, R180.reuse, R136, R12 ;  /* 0x00000088b40c723c */ /* 0x048ff0000000180c */
[C---:B------:R-:W-:Y:S01]  /*7ee0*/  HMMA.16816.F32 R16, R180.reuse, R138, R16 ;  /* 0x0000008ab410723c */ /* 0x040fe20000001810 */
[----:B------:R-:W3:Y:S07]  /*7ef0*/  LDSM.16.M88.4 R136, [R201+0xc000] ;  /* 0x00c00000c988783b */ /* 0x000eee0000000200 */
[C---:B-1----:R-:W-:Y:S08]  /*7f00*/  HMMA.16816.F32 R20, R180.reuse, R172, R20 ;  /* 0x000000acb414723c */ /* 0x042ff00000001814 */
[C---:B------:R-:W-:Y:S01]  /*7f10*/  HMMA.16816.F32 R24, R180.reuse, R174, R24 ;  /* 0x000000aeb418723c */ /* 0x040fe20000001818 */
[----:B------:R-:W1:Y:S07]  /*7f20*/  LDSM.16.M88.4 R172, [R195+0x6800] ;  /* 0x00680000c3ac783b */ /* 0x000e6e0000000200 */
[C---:B-----5:R-:W-:Y:S08]  /*7f30*/  HMMA.16816.F32 R28, R180.reuse, R176, R28 ;  /* 0x000000b0b41c723c */ /* 0x060ff0000000181c */
[----:B------:R-:W-:Y:S01]  /*7f40*/  HMMA.16816.F32 R32, R180, R178, R32 ;  /* 0x000000b2b420723c */ /* 0x000fe20000001820 */
[----:B------:R-:W-:Y:S07]  /*7f50*/  LDSM.16.M88.4 R176, [R195+0x7800] ;  /* 0x00780000c3b0783b */ /* 0x000fee0000000200 */
[C---:B---3--:R-:W-:Y:S01]  /*7f60*/  HMMA.16816.F32 R4, R136.reuse, R184, R4 ;  /* 0x000000b88804723c */ /* 0x048fe20000001804 */
[----:B------:R-:W2:Y:S07]  /*7f70*/  LDL R184, [R1+0x24] ;  /* 0x0000240001b87983 */ /* 0x000eae0000100800 */
[C---:B------:R-:W-:Y:S08]  /*7f80*/  HMMA.16816.F32 R8, R136.reuse, R186, R8 ;  /* 0x000000ba8808723c */ /* 0x040ff00000001808 */
[C---:B-1----:R-:W-:Y:S08]  /*7f90*/  HMMA.16816.F32 R12, R136.reuse, R172, R12 ;  /* 0x000000ac880c723c */ /* 0x042ff0000000180c */
[----:B------:R-:W-:Y:S01]  /*7fa0*/  FMUL.FTZ R0, R4, c[0x0][0x320] ;  /* 0x0000c80004007a20 */ /* 0x000fe20000410000 */
[C---:B------:R-:W-:Y:S03]  /*7fb0*/  HMMA.16816.F32 R16, R136.reuse, R174, R16 ;  /* 0x000000ae8810723c */ /* 0x040fe60000001810 */
[----:B------:R1:W3:Y:S04]  /*7fc0*/  MUFU.TANH R132, R0 ;  /* 0x0000000000847308 */ /* 0x0002e80000002400 */
[----:B------:R-:W-:Y:S02]  /*7fd0*/  FMUL.FTZ R2, R9, c[0x0][0x320] ;  /* 0x0000c80009027a20 */ /* 0x000fe40000410000 */
[----:B------:R-:W-:Y:S04]  /*7fe0*/  FMUL.FTZ R11, R11, c[0x0][0x320] ;  /* 0x0000c8000b0b7a20 */ /* 0x000fe80000410000 */
[----:B------:R5:W-:Y:S02]  /*7ff0*/  MUFU.TANH R221, R2 ;  /* 0x0000000200dd7308 */ /* 0x000be40000002400 */
[----:B------:R-:W-:Y:S08]  /*8000*/  FMUL.FTZ R12, R12, c[0x0][0x320] ;  /* 0x0000c8000c0c7a20 */ /* 0x000ff00000410000 */
[----:B------:R-:W-:Y:S01]  /*8010*/  MUFU.TANH R190, R11 ;  /* 0x0000000b00be7308 */ /* 0x000fe20000002400 */
[----:B-1----:R-:W-:Y:S09]  /*8020*/  FMUL.FTZ R0, R5, c[0x0][0x320] ;  /* 0x0000c80005007a20 */ /* 0x002ff20000410000 */
[----:B------:R1:W1:Y:S01]  /*8030*/  MUFU.TANH R135, R0 ;  /* 0x0000000000877308 */ /* 0x0002620000002400 */
[----:B-----5:R-:W-:Y:S01]  /*8040*/  FMUL.FTZ R2, R10, c[0x0][0x320] ;  /* 0x0000c8000a027a20 */ /* 0x020fe20000410000 */
[----:B------:R-:W-:Y:S08]  /*8050*/  @P6 MOV R10, c[0x0][0x1e0] ;  /* 0x00007800000a6a02 */ /* 0x000ff00000000f00 */
[----:B------:R-:W-:Y:S10]  /*8060*/  MUFU.TANH R191, R2 ;  /* 0x0000000200bf7308 */ /* 0x000ff40000002400 */
[----:B------:R-:W-:Y:S01]  /*8070*/  MUFU.TANH R189, R12 ;  /* 0x0000000c00bd7308 */ /* 0x000fe20000002400 */
[----:B-1----:R-:W-:Y:S09]  /*8080*/  FMUL.FTZ R0, R6, c[0x0][0x320] ;  /* 0x0000c80006007a20 */ /* 0x002ff20000410000 */
[----:B------:R1:W5:Y:S02]  /*8090*/  MUFU.TANH R225, R0 ;  /* 0x0000000000e17308 */ /* 0x0003640000002400 */
[----:B-1----:R-:W-:Y:S02]  /*80a0*/  FMUL.FTZ R0, R7, c[0x0][0x320] ;  /* 0x0000c80007007a20 */ /* 0x002fe40000410000 */
[----:B------:R-:W1:Y:S01]  /*80b0*/  LDSM.16.M88.4 R4, [R195+0x7000] ;  /* 0x00700000c304783b */ /* 0x000e620000000200 */
[----:B------:R-:W-:Y:S05]  /*80c0*/  DEPBAR.LE SB0, 0x0 ;  /* 0x000080000000791a */ /* 0x000fea0000000000 */
[----:B------:R3:W1:Y:S02]  /*80d0*/  MUFU.TANH R223, R0 ;  /* 0x0000000000df7308 */ /* 0x0006640000002400 */
[----:B------:R-:W-:Y:S01]  /*80e0*/  BAR.SYNC.DEFER_BLOCKING 0x0 ;  /* 0x0000000000007b1d */ /* 0x000fe20000010000 */
[----:B---3--:R-:W-:Y:S02]  /*80f0*/  FMUL.FTZ R0, R8, c[0x0][0x320] ;  /* 0x0000c80008007a20 */ /* 0x008fe40000410000 */
[----:B------:R-:W-:Y:S05]  /*8100*/  @P6 IMAD.WIDE.U32 R8, R220, c[0x0][0x1e0], RZ ;  /* 0x00007800dc086a25 */ /* 0x000fea00078e00ff */
[----:B------:R3:W2:Y:S01]  /*8110*/  MUFU.TANH R222, R0 ;  /* 0x0000000000de7308 */ /* 0x0006a20000002400 */
[----:B------:R-:W-:Y:S01]  /*8120*/  @P6 SHF.L.U32 R2, R8, 0x6, RZ ;  /* 0x0000000608026819 */ /* 0x000fe200000006ff */
[C---:B-1----:R-:W-:Y:S07]  /*8130*/  HMMA.16816.F32 R20, R136.reuse, R4, R20 ;  /* 0x000000048814723c */ /* 0x042fee0000001814 */
[----:B------:R-:W-:Y:S01]  /*8140*/  FMUL.FTZ R4, R13, c[0x0][0x320] ;  /* 0x0000c8000d047a20 */ /* 0x000fe20000410000 */
[C---:B------:R-:W-:Y:S01]  /*8150*/  HMMA.16816.F32 R24, R136.reuse, R6, R24 ;  /* 0x000000068818723c */ /* 0x040fe20000001818 */
[----:B------:R-:W-:Y:S02]  /*8160*/  MOV R13, 0xffffffc0 ;  /* 0xffffffc0000d7802 */ /* 0x000fe40000000f00 */
[----:B------:R-:W1:Y:S04]  /*8170*/  MUFU.TANH R188, R4 ;  /* 0x0000000400bc7308 */ /* 0x000e680000002400 */
[----:B------:R-:W-:Y:S01]  /*8180*/  FMUL.FTZ R7, R14, c[0x0][0x320] ;  /* 0x0000c8000e077a20 */ /* 0x000fe20000410000 */
[C---:B------:R-:W-:Y:S04]  /*8190*/  HMMA.16816.F32 R28, R136.reuse, R176, R28 ;  /* 0x000000b0881c723c */ /* 0x040fe8000000181c */
[----:B---3--:R-:W-:Y:S01]  /*81a0*/  @P6 SHF.R.S32.HI R0, RZ, 0x1f, R220 ;  /* 0x0000001fff006819 */ /* 0x008fe200000114dc */
[----:B------:R3:W1:Y:S03]  /*81b0*/  MUFU.TANH R187, R7 ;  /* 0x0000000700bb7308 */ /* 0x0006660000002400 */
[----:B------:R-:W-:Y:S04]  /*81c0*/  HMMA.16816.F32 R32, R136, R178, R32 ;  /* 0x000000b28820723c */ /* 0x000fe80000001820 */
[----:B------:R-:W-:Y:S04]  /*81d0*/  @P6 IMAD R0, R0, c[0x0][0x1e0], RZ ;  /* 0x0000780000006a24 */ /* 0x000fe800078e02ff */
[----:B------:R-:W-:Y:S05]  /*81e0*/  @P6 IMAD R0, R220, c[0x0][0x1e4], R0 ;  /* 0x00007900dc006a24 */ /* 0x000fea00078e0200 */
[----:B------:R-:W-:Y:S02]  /*81f0*/  @P6 IADD3 R0, R9, R0, RZ ;  /* 0x0000000009006210 */ /* 0x000fe40007ffe0ff */
[----:B------:R-:W-:Y:S02]  /*8200*/  @P6 LEA R9, P0, R10, R2, 0x5 ;  /* 0x000000020a096211 */ /* 0x000fe400078028ff */
[----:B------:R-:W-:Y:S02]  /*8210*/  @P6 SHF.L.U64.HI R0, R8, 0x6, R0 ;  /* 0x0000000608006819 */ /* 0x000fe40000010200 */
[----:B------:R-:W-:Y:S01]  /*8220*/  @P6 MOV R8, c[0x0][0x1e4] ;  /* 0x0000790000086a02 */ /* 0x000fe20000000f00 */
[----:B---3--:R-:W-:Y:S03]  /*8230*/  FMUL.FTZ R7, R16, c[0x0][0x320] ;  /* 0x0000c80010077a20 */ /* 0x008fe60000410000 */
[----:B------:R-:W-:Y:S02]  /*8240*/  @P6 LEA.HI.X R8, R10, R0, R8, 0x5, P0 ;  /* 0x000000000a086211 */ /* 0x000fe400000f2c08 */
[----:B------:R-:W-:Y:S04]  /*8250*/  @P6 IADD3 R10, P0, R2, R248, RZ ;  /* 0x000000f8020a6210 */ /* 0x000fe80007f1e0ff */
[-C--:B------:R-:W-:Y:S02]  /*8260*/  @P6 IADD3.X R11, R0, R252.reuse, RZ, P0, !PT ;  /* 0x000000fc000b6210 */ /* 0x080fe400007fe4ff */
[C---:B------:R-:W-:Y:S04]  /*8270*/  @P6 LEA R182, P0, R10.reuse, c[0x0][0x1c8], 0x1 ;  /* 0x000072000ab66a11 */ /* 0x040fe800078008ff */
[----:B------:R-:W-:Y:S02]  /*8280*/  @P6 LEA.HI.X R183, R10, c[0x0][0x1cc], R11, 0x1, P0 ;  /* 0x000073000ab76a11 */ /* 0x000fe400000f0c0b */
[----:B------:R-:W-:Y:S03]  /*8290*/  @P6 IADD3 R10, P0, R248, 0x40, RZ ;  /* 0x00000040f80a6810 */ /* 0x000fe60007f1e0ff */
[----:B------:R-:W-:Y:S01]  /*82a0*/  @!PT LDS RZ, [RZ] ;  /* 0x00000000fffff984 */ /* 0x000fe20000000800 */
[----:B------:R-:W-:Y:S01]  /*82b0*/  @!PT LDS RZ, [RZ] ;  /* 0x00000000fffff984 */ /* 0x000fe20000000800 */
[----:B------:R-:W-:Y:S01]  /*82c0*/  @!PT LDS RZ, [RZ] ;  /* 0x00000000fffff984 */ /* 0x000fe20000000800 */
[----:B------:R3:W-:Y:S01]  /*82d0*/  @P6 LDGSTS.E.BYPASS.LTC128B.128 [R219+0x8100], [R182.64], !P5 ;  /* 0x08100000b6db6fae */ /* 0x0007e2000e901d46 */
[----:B------:R-:W-:Y:S02]  /*82e0*/  @P6 IADD3.X R11, RZ, R252, RZ, P0, !PT ;  /* 0x000000fcff0b6210 */ /* 0x000fe400007fe4ff */
[----:B------:R-:W-:Y:S04]  /*82f0*/  @P6 IADD3 R5, P0, R2, R10, RZ ;  /* 0x0000000a02056210 */ /* 0x000fe80007f1e0ff */
[----:B------:R-:W-:Y:S02]  /*8300*/  @P6 IADD3.X R6, R0, R11, RZ, P0, !PT ;  /* 0x0000000b00066210 */ /* 0x000fe400007fe4ff */
[C---:B------:R-:W-:Y:S04]  /*8310*/  @P6 LEA R180, P0, R5.reuse, c[0x0][0x1c8], 0x1 ;  /* 0x0000720005b46a11 */ /* 0x040fe800078008ff */
[----:B------:R-:W-:Y:S01]  /*8320*/  @P6 LEA.HI.X R181, R5, c[0x0][0x1cc], R6, 0x1, P0 ;  /* 0x0000730005b56a11 */ /* 0x000fe200000f0c06 */
[----:B------:R-:W-:Y:S01]  /*8330*/  FMUL.FTZ R6, R15, c[0x0][0x320] ;  /* 0x0000c8000f067a20 */ /* 0x000fe20000410000 */
[----:B------:R-:W-:Y:S03]  /*8340*/  @P6 IADD3 R172, P0, R248, 0x80, RZ ;  /* 0x00000080f8ac6810 */ /* 0x000fe60007f1e0ff */
[----:B------:R1:W1:Y:S01]  /*8350*/  MUFU.TANH R186, R6 ;  /* 0x0000000600ba7308 */ /* 0x0002620000002400 */
[----:B------:R1:W-:Y:S01]  /*8360*/  @P6 LDGSTS.E.BYPASS.LTC128B.128 [R219+0xa100], [R180.64], !P4 ;  /* 0x0a100000b4db6fae */ /* 0x0003e2000e101d46 */
[----:B--2---:R-:W-:Y:S08]  /*8370*/  IADD3 R4, R133, R184, RZ ;  /* 0x000000b885047210 */ /* 0x004ff00007ffe0ff */
[----:B------:R2:W2:Y:S01]  /*8380*/  MUFU.TANH R184, R7 ;  /* 0x0000000700b87308 */ /* 0x0004a20000002400 */
[----:B------:R-:W-:Y:S01]  /*8390*/  @P6 IADD3.X R133, RZ, R252, RZ, P0, !PT ;  /* 0x000000fcff856210 */ /* 0x000fe200007fe4ff */
[----:B------:R-:W-:Y:S05]  /*83a0*/  @P1 IMAD.HI.U32 R5, R4, c[0x0][0x2c8], RZ ;  /* 0x0000b20004051a27 */ /* 0x000fea00078e00ff */
[----:B------:R-:W-:Y:S02]  /*83b0*/  @P1 SHF.R.U32.HI R4, RZ, c[0x0][0x2cc], R5 ;  /* 0x0000b300ff041a19 */ /* 0x000fe40000011605 */
[----:B------:R-:W-:Y:S03]  /*83c0*/  @P6 IADD3 R5, P0, R2, R172, RZ ;  /* 0x000000ac02056210 */ /* 0x000fe60007f1e0ff */
[----:B------:R-:W3:Y:S01]  /*83d0*/  SHFL.IDX PT, R12, R4, RZ, 0x1c1f ;  /* 0x001c1fff040c7589 */ /* 0x000ee200000e0000 */
[----:B-1----:R-:W-:Y:S02]  /*83e0*/  @P6 IADD3.X R6, R0, R133, RZ, P0, !PT ;  /* 0x0000008500066210 */ /* 0x002fe400007fe4ff */
[C---:B------:R-:W-:Y:S04]  /*83f0*/  @P6 LEA R174, P0, R5.reuse, c[0x0][0x1c8], 0x1 ;  /* 0x0000720005ae6a11 */ /* 0x040fe800078008ff */
[----:B------:R-:W-:Y:S01]  /*8400*/  @P6 LEA.HI.X R175, R5, c[0x0][0x1cc], R6, 0x1, P0 ;  /* 0x0000730005af6a11 */ /* 0x000fe200000f0c06 */
[----:B------:R-:W-:Y:S01]  /*8410*/  IMAD R5, R224, R13, 0x1 ;  /* 0x00000001e0057424 */ /* 0x000fe200078e020d */
[----:B------:R4:W1:Y:S01]  /*8420*/  SHFL.IDX PT, R6, R4, 0x1, 0x1c1f ;  /* 0x003c1f0004067f89 */ /* 0x00086200000e0000 */
[----:B------:R-:W-:Y:S01]  /*8430*/  @P6 IADD3 R14, P0, R248, 0xc0, RZ ;  /* 0x000000c0f80e6810 */ /* 0x000fe20007f1e0ff */
[----:B--2---:R-:W-:Y:S04]  /*8440*/  FMUL.FTZ R7, R17, c[0x0][0x320] ;  /* 0x0000c80011077a20 */ /* 0x004fe80000410000 */
[----:B------:R2:W1:Y:S02]  /*8450*/  MUFU.TANH R185, R7 ;  /* 0x0000000700b97308 */ /* 0x0004640000002400 */
[----:B------:R1:W-:Y:S01]  /*8460*/  @P6 LDGSTS.E.BYPASS.LTC128B.128 [R219+0xc100], [R174.64], !P3 ;  /* 0x0c100000aedb6fae */ /* 0x0003e2000d901d46 */
[----:B----4-:R-:W-:Y:S04]  /*8470*/  IADD3 R4, R227, R5, -R228 ;  /* 0x00000005e3047210 */ /* 0x010fe80007ffe8e4 */
[----:B------:R-:W-:Y:S02]  /*8480*/  IADD3 R4, R4, -R226, RZ ;  /* 0x800000e204047210 */ /* 0x000fe40007ffe0ff */
[----:B--2---:R-:W-:Y:S02]  /*8490*/  @P6 IADD3.X R7, RZ, R252, RZ, P0, !PT ;  /* 0x000000fcff076210 */ /* 0x004fe400007fe4ff */
[----:B------:R-:W-:Y:S01]  /*84a0*/  @P6 IADD3 R5, P0, R2, R14, RZ ;  /* 0x0000000e02056210 */ /* 0x000fe20007f1e0ff */
[----:B------:R-:W-:Y:S01]  /*84b0*/  FMUL.FTZ R2, R18, c[0x0][0x320] ;  /* 0x0000c80012027a20 */ /* 0x000fe20000410000 */
[----:B-1----:R-:W2:Y:S02]  /*84c0*/  LDL.LU R175, [R1+0x8] ;  /* 0x0000080001af7983 */ /* 0x002ea40000300800 */
[----:B------:R-:W-:Y:S01]  /*84d0*/  @P6 IADD3.X R0, R0, R7, RZ, P0, !PT ;  /* 0x0000000700006210 */ /* 0x000fe200007fe4ff */
[----:B------:R3:W1:Y:S01]  /*84e0*/  MUFU.TANH R173, R2 ;  /* 0x0000000200ad7308 */ /* 0x0006620000002400 */
[C---:B------:R-:W-:Y:S04]  /*84f0*/  @P6 LEA R136, P0, R5.reuse, c[0x0][0x1c8], 0x1 ;  /* 0x0000720005886a11 */ /* 0x040fe800078008ff */
[----:B------:R-:W-:Y:S01]  /*8500*/  @P6 LEA.HI.X R137, R5, c[0x0][0x1cc], R0, 0x1, P0 ;  /* 0x0000730005896a11 */ /* 0x000fe200000f0c00 */
[----:B------:R-:W-:Y:S02]  /*8510*/  FMUL.FTZ R0, R19, c[0x0][0x320] ;  /* 0x0000c80013007a20 */ /* 0x000fe40000410000 */
[----:B------:R-:W-:Y:S02]  /*8520*/  FMUL.FTZ R5, R29, c[0x0][0x320] ;  /* 0x0000c8001d057a20 */ /* 0x000fe40000410000 */
[----:B------:R4:W1:Y:S01]  /*8530*/  MUFU.TANH R139, R0 ;  /* 0x00000000008b7308 */ /* 0x0008620000002400 */
[----:B------:R1:W-:Y:S01]  /*8540*/  @P6 LDGSTS.E.BYPASS.LTC128B.128 [R219+0xe100], [R136.64], !P2 ;  /* 0x0e10000088db6fae */ /* 0x0003e2000d101d46 */
[----:B---3--:R-:W-:Y:S04]  /*8550*/  IADD3 R2, R4, R12, RZ ;  /* 0x0000000c04027210 */ /* 0x008fe80007ffe0ff */
[----:B------:R-:W-:Y:S04]  /*8560*/  ISETP.GT.AND P0, PT, R2, RZ, PT ;  /* 0x000000ff0200720c */ /* 0x000fe80003f04270 */
[----:B------:R-:W-:Y:S02]  /*8570*/  FSEL R132, R132, -INF , P0 ;  /* 0xff80000084847808 */ /* 0x000fe40000000000 */
[----:B------:R-:W-:Y:S02]  /*8580*/  ISETP.GT.AND P0, PT, R2, 0x1, PT ;  /* 0x000000010200780c */ /* 0x000fe40003f04270 */
[----:B----4-:R-:W-:Y:S01]  /*8590*/  IADD3 R0, R4, R6, RZ ;  /* 0x0000000604007210 */ /* 0x010fe20007ffe0ff */
[----:B------:R-:W-:Y:S01]  /*85a0*/  FMUL.FTZ R4, R20, c[0x0][0x320] ;  /* 0x0000c80014047a20 */ /* 0x000fe20000410000 */
[----:B------:R-:W-:Y:S02]  /*85b0*/  FSEL R19, R135, -INF , P0 ;  /* 0xff80000087137808 */ /* 0x000fe40000000000 */
[C---:B------:R-:W-:Y:S01]  /*85c0*/  ISETP.GT.AND P0, PT, R0.reuse, RZ, PT ;  /* 0x000000ff0000720c */ /* 0x040fe20003f04270 */
[----:B------:R3:W4:Y:S03]  /*85d0*/  MUFU.TANH R135, R4 ;  /* 0x0000000400877308 */ /* 0x0007260000002400 */
[----:B-----5:R-:W-:Y:S02]  /*85e0*/  FSEL R138, R225, -INF , P0 ;  /* 0xff800000e18a7808 */ /* 0x020fe40000000000 */
[----:B------:R-:W-:Y:S04]  /*85f0*/  ISETP.GT.AND P0, PT, R0, 0x1, PT ;  /* 0x000000010000780c */ /* 0x000fe80003f04270 */
[----:B------:R-:W-:Y:S02]  /*8600*/  FSEL R20, R223, -INF , P0 ;  /* 0xff800000df147808 */ /* 0x000fe40000000000 */
[----:B------:R-:W-:Y:S04]  /*8610*/  ISETP.GT.AND P0, PT, R2, 0x8, PT ;  /* 0x000000080200780c */ /* 0x000fe80003f04270 */
[----:B------:R-:W-:Y:S02]  /*8620*/  FSEL R15, R222, -INF , P0 ;  /* 0xff800000de0f7808 */ /* 0x000fe40000000000 */
[----:B------:R-:W-:Y:S04]  /*8630*/  ISETP.GT.AND P0, PT, R2, 0x9, PT ;  /* 0x000000090200780c */ /* 0x000fe80003f04270 */
[----:B------:R-:W-:Y:S02]  /*8640*/  FSEL R18, R221, -INF , P0 ;  /* 0xff800000dd127808 */ /* 0x000fe40000000000 */
[C---:B------:R-:W-:Y:S01]  /*8650*/  ISETP.GT.AND P0, PT, R0.reuse, 0x8, PT ;  /* 0x000000080000780c */ /* 0x040fe20003f04270 */
[----:B---3--:R-:W-:Y:S03]  /*8660*/  FMUL.FTZ R4, R21, c[0x0][0x320] ;  /* 0x0000c80015047a20 */ /* 0x008fe60000410000 */
[----:B------:R-:W-:Y:S01]  /*8670*/  FSEL R17, R191, -INF , P0 ;  /* 0xff800000bf117808 */ /* 0x000fe20000000000 */
[----:B------:R3:W5:Y:S01]  /*8680*/  MUFU.TANH R13, R4 ;  /* 0x00000004000d7308 */ /* 0x0007620000002400 */
[----:B------:R-:W-:Y:S04]  /*8690*/  ISETP.GT.AND P0, PT, R0, 0x9, PT ;  /* 0x000000090000780c */ /* 0x000fe80003f04270 */
[----:B------:R-:W-:Y:S02]  /*86a0*/  FSEL R16, R190, -INF , P0 ;  /* 0xff800000be107808 */ /* 0x000fe40000000000 */
[C---:B------:R-:W-:Y:S04]  /*86b0*/  ISETP.GT.AND P0, PT, R2.reuse, 0x10, PT ;  /* 0x000000100200780c */ /* 0x040fe80003f04270 */
[----:B------:R-:W-:Y:S02]  /*86c0*/  FSEL R176, R189, -INF , P0 ;  /* 0xff800000bdb07808 */ /* 0x000fe40000000000 */
[----:B------:R-:W-:Y:S04]  /*86d0*/  ISETP.GT.AND P0, PT, R2, 0x11, PT ;  /* 0x000000110200780c */ /* 0x000fe80003f04270 */
[----:B------:R-:W-:Y:S02]  /*86e0*/  FSEL R177, R188, -INF , P0 ;  /* 0xff800000bcb17808 */ /* 0x000fe40000000000 */
[----:B------:R-:W-:Y:S04]  /*86f0*/  ISETP.GT.AND P0, PT, R0, 0x10, PT ;  /* 0x000000100000780c */ /* 0x000fe80003f04270 */
[----:B------:R-:W-:Y:S01]  /*8700*/  FSEL R178, R187, -INF , P0 ;  /* 0xff800000bbb27808 */ /* 0x000fe20000000000 */
[----:B---3--:R-:W-:Y:S01]  /*8710*/  FMUL.FTZ R4, R22, c[0x0][0x320] ;  /* 0x0000c80016047a20 */ /* 0x008fe20000410000 */
[----:B------:R-:W-:Y:S03]  /*8720*/  ISETP.GT.AND P0, PT, R0, 0x11, PT ;  /* 0x000000110000780c */ /* 0x000fe60003f04270 */
[----:B------:R3:W3:Y:S01]  /*8730*/  MUFU.TANH R12, R4 ;  /* 0x00000004000c7308 */ /* 0x0006e20000002400 */
[----:B------:R-:W-:Y:S02]  /*8740*/  FSEL R179, R186, -INF , P0 ;  /* 0xff800000bab37808 */ /* 0x000fe40000000000 */
[----:B------:R-:W-:Y:S04]  /*8750*/  ISETP.GT.AND P0, PT, R2, 0x18, PT ;  /* 0x000000180200780c */ /* 0x000fe80003f04270 */
[----:B------:R-:W-:Y:S02]  /*8760*/  FSEL R184, R184, -INF , P0 ;  /* 0xff800000b8b87808 */ /* 0x000fe40000000000 */
[----:B------:R-:W-:Y:S04]  /*8770*/  ISETP.GT.AND P0, PT, R2, 0x19, PT ;  /* 0x000000190200780c */ /* 0x000fe80003f04270 */
[----:B------:R-:W-:Y:S02]  /*8780*/  FSEL R185, R185, -INF , P0 ;  /* 0xff800000b9b97808 */ /* 0x000fe40000000000 */
[C---:B------:R-:W-:Y:S04]  /*8790*/  ISETP.GT.AND P0, PT, R0.reuse, 0x18, PT ;  /* 0x000000180000780c */ /* 0x040fe80003f04270 */
[----:B-1----:R-:W-:Y:S02]  /*87a0*/  FSEL R186, R173, -INF , P0 ;  /* 0xff800000adba7808 */ /* 0x002fe40000000000 */
[----:B------:R-:W-:Y:S01]  /*87b0*/  ISETP.GT.AND P0, PT, R0, 0x19, PT ;  /* 0x000000190000780c */ /* 0x000fe20003f04270 */
[----:B---3--:R-:W-:Y:S03]  /*87c0*/  FMUL.FTZ R4, R23, c[0x0][0x320] ;  /* 0x0000c80017047a20 */ /* 0x008fe60000410000 */
[----:B------:R-:W-:Y:S01]  /*87d0*/  FSEL R187, R139, -INF , P0 ;  /* 0xff8000008bbb7808 */ /* 0x000fe20000000000 */
[----:B------:R1:W-:Y:S01]  /*87e0*/  MUFU.TANH R23, R5 ;  /* 0x0000000500177308 */ /* 0x0003e20000002400 */
[C---:B------:R-:W-:Y:S04]  /*87f0*/  ISETP.GT.AND P0, PT, R2.reuse, 0x20, PT ;  /* 0x000000200200780c */ /* 0x040fe80003f04270 */
[----:B----4-:R-:W-:Y:S02]  /*8800*/  FSEL R190, R135, -INF , P0 ;  /* 0xff80000087be7808 */ /* 0x010fe40000000000 */
[----:B------:R-:W-:Y:S03]  /*8810*/  ISETP.GT.AND P0, PT, R2, 0x21, PT ;  /* 0x000000210200780c */ /* 0x000fe60003f04270 */
[----:B------:R3:W4:Y:S01]  /*8820*/  MUFU.TANH R6, R4 ;  /* 0x0000000400067308 */ /* 0x0007220000002400 */
[----:B-----5:R-:W-:Y:S02]  /*8830*/  FSEL R191, R13, -INF , P0 ;  /* 0xff8000000dbf7808 */ /* 0x020fe40000000000 */
[----:B------:R-:W-:Y:S04]  /*8840*/  ISETP.GT.AND P0, PT, R0, 0x20, PT ;  /* 0x000000200000780c */ /* 0x000fe80003f04270 */
[----:B------:R-:W-:Y:S02]  /*8850*/  FSEL R223, R12, -INF , P0 ;  /* 0xff8000000cdf7808 */ /* 0x000fe40000000000 */
[----:B------:R-:W-:Y:S01]  /*8860*/  ISETP.GT.AND P0, PT, R0, 0x21, PT ;  /* 0x000000210000780c */ /* 0x000fe20003f04270 */
[----:B-1----:R-:W-:Y:S04]  /*8870*/  FMUL.FTZ R5, R32, c[0x0][0x320] ;  /* 0x0000c80020057a20 */ /* 0x002fe80000410000 */
[----:B------:R1:W-:Y:S01]  /*8880*/  MUFU.TANH R13, R5 ;  /* 0x00000005000d7308 */ /* 0x0003e20000002400 */
[----:B---3--:R-:W-:Y:S01]  /*8890*/  FMUL.FTZ R4, R24, c[0x0][0x320] ;  /* 0x0000c80018047a20 */ /* 0x008fe20000410000 */
[----:B----4-:R-:W-:Y:S01]  /*88a0*/  FSEL R222, R6, -INF , P0 ;  /* 0xff80000006de7808 */ /* 0x010fe20000000000 */
[----:B------:R-:W-:Y:S01]  /*88b0*/  FMUL.FTZ R6, R30, c[0x0][0x320] ;  /* 0x0000c8001e067a20 */ /* 0x000fe20000410000 */
[----:B------:R-:W-:Y:S06]  /*88c0*/  ISETP.GT.AND P0, PT, R2, 0x28, PT ;  /* 0x000000280200780c */ /* 0x000fec0003f04270 */
[----:B------:R3:W4:Y:S01]  /*88d0*/  MUFU.TANH R22, R4 ;  /* 0x0000000400167308 */ /* 0x0007220000002400 */
[----:B-1----:R-:W-:Y:S09]  /*88e0*/  FMUL.FTZ R5, R33, c[0x0][0x320] ;  /* 0x0000c80021057a20 */ /* 0x002ff20000410000 */
[----:B------:R1:W-:Y:S01]  /*88f0*/  MUFU.TANH R12, R5 ;  /* 0x00000005000c7308 */ /* 0x0003e20000002400 */
[----:B---3--:R-:W-:Y:S01]  /*8900*/  FMUL.FTZ R4, R25, c[0x0][0x320] ;  /* 0x0000c80019047a20 */ /* 0x008fe20000410000 */
[----:B----4-:R-:W-:Y:S02]  /*8910*/  FSEL R225, R22, -INF , P0 ;  /* 0xff80000016e17808 */ /* 0x010fe40000000000 */
[----:B------:R-:W-:Y:S06]  /*8920*/  ISETP.GT.AND P0, PT, R2, 0x29, PT ;  /* 0x000000290200780c */ /* 0x000fec0003f04270 */
[----:B------:R3:W4:Y:S10]  /*8930*/  MUFU.TANH R24, R4 ;  /* 0x0000000400187308 */ /* 0x0007340000002400 */
[----:B------:R5:W-:Y:S01]  /*8940*/  MUFU.TANH R22, R6 ;  /* 0x0000000600167308 */ /* 0x000be20000002400 */
[----:B-1----:R-:W-:Y:S04]  /*8950*/  FMNMX.FTZ R5, R138, R134, !PT ;  /* 0x000000868a057209 */ /* 0x002fe80007810000 */
[----:B------:R-:W-:Y:S04]  /*8960*/  FMNMX.FTZ R5, R20, R5, !PT ;  /* 0x0000000514057209 */ /* 0x000fe80007810000 */
[----:B------:R-:W-:Y:S01]  /*8970*/  FMNMX.FTZ R5, R17, R5, !PT ;  /* 0x0000000511057209 */ /* 0x000fe20007810000 */
[----:B---3--:R-:W-:Y:S01]  /*8980*/  FMUL.FTZ R4, R26, c[0x0][0x320] ;  /* 0x0000c8001a047a20 */ /* 0x008fe20000410000 */
[----:B----4-:R-:W-:Y:S02]  /*8990*/  FSEL R226, R24, -INF , P0 ;  /* 0xff80000018e27808 */ /* 0x010fe40000000000 */
[----:B------:R-:W-:Y:S01]  /*89a0*/  ISETP.GT.AND P0, PT, R2, 0x30, PT ;  /* 0x000000300200780c */ /* 0x000fe20003f04270 */
[----:B------:R1:W-:Y:S01]  /*89b0*/  MUFU.TANH R26, R4 ;  /* 0x00000004001a7308 */ /* 0x0003e20000002400 */
[----:B------:R-:W-:Y:S04]  /*89c0*/  FMNMX.FTZ R5, R16, R5, !PT ;  /* 0x0000000510057209 */ /* 0x000fe80007810000 */
[----:B------:R-:W-:Y:S01]  /*89d0*/  FMNMX.FTZ R5, R178, R5, !PT ;  /* 0x00000005b2057209 */ /* 0x000fe20007810000 */
[----:B-----5:R-:W-:Y:S03]  /*89e0*/  FMUL.FTZ R6, R31, c[0x0][0x320] ;  /* 0x0000c8001f067a20 */ /* 0x020fe60000410000 */
[----:B------:R-:W-:Y:S04]  /*89f0*/  FMNMX.FTZ R5, R179, R5, !PT ;  /* 0x00000005b3057209 */ /* 0x000fe80007810000 */
[----:B------:R-:W-:Y:S04]  /*8a00*/  FMNMX.FTZ R5, R186, R5, !PT ;  /* 0x00000005ba057209 */ /* 0x000fe80007810000 */
[----:B------:R-:W-:Y:S01]  /*8a10*/  FMNMX.FTZ R5, R187, R5, !PT ;  /* 0x00000005bb057209 */ /* 0x000fe20007810000 */
[----:B-1----:R-:W-:Y:S04]  /*8a20*/  FMUL.FTZ R4, R27, c[0x0][0x320] ;  /* 0x0000c8001b047a20 */ /* 0x002fe80000410000 */
[----:B------:R1:W-:Y:S02]  /*8a30*/  MUFU.TANH R25, R4 ;  /* 0x0000000400197308 */ /* 0x0003e40000002400 */
[----:B-1----:R-:W-:Y:S08]  /*8a40*/  FMUL.FTZ R4, R28, c[0x0][0x320] ;  /* 0x0000c8001c047a20 */ /* 0x002ff00000410000 */
[----:B------:R-:W1:Y:S02]  /*8a50*/  MUFU.TANH R21, R4 ;  /* 0x0000000400157308 */ /* 0x000e640000002400 */
[----:B-1----:R-:W-:Y:S08]  /*8a60*/  FSEL R232, R21, -INF , P0 ;  /* 0xff80000015e87808 */ /* 0x002ff00000000000 */
[----:B------:R1:W3:Y:S01]  /*8a70*/  MUFU.TANH R21, R6 ;  /* 0x0000000600157308 */ /* 0x0002e20000002400 */
[----:B------:R-:W-:Y:S02]  /*8a80*/  FMNMX.FTZ R4, R132, R3, !PT ;  /* 0x0000000384047209 */ /* 0x000fe40007810000 */
[C---:B------:R-:W-:Y:S02]  /*8a90*/  ISETP.GT.AND P0, PT, R2.reuse, 0x31, PT ;  /* 0x000000310200780c */ /* 0x040fe40003f04270 */
[----:B------:R-:W-:Y:S02]  /*8aa0*/  FMNMX.FTZ R4, R19, R4, !PT ;  /* 0x0000000413047209 */ /* 0x000fe40007810000 */
[----:B------:R-:W-:Y:S02]  /*8ab0*/  FSEL R230, R23, -INF , P0 ;  /* 0xff80000017e67808 */ /* 0x000fe40000000000 */
[----:B------:R-:W-:Y:S02]  /*8ac0*/  ISETP.GT.AND P0, PT, R2, 0x38, PT ;  /* 0x000000380200780c */ /* 0x000fe40003f04270 */
[----:B------:R-:W-:Y:S02]  /*8ad0*/  FMNMX.FTZ R4, R15, R4, !PT ;  /* 0x000000040f047209 */ /* 0x000fe40007810000 */
[----:B------:R-:W-:Y:S02]  /*8ae0*/  FSEL R229, R13, -INF , P0 ;  /* 0xff8000000de57808 */ /* 0x000fe40000000000 */
[----:B------:R-:W-:Y:S02]  /*8af0*/  FMNMX.FTZ R4, R18, R4, !PT ;  /* 0x0000000412047209 */ /* 0x000fe40007810000 */
[----:B------:R-:W-:Y:S02]  /*8b00*/  ISETP.GT.AND P0, PT, R2, 0x39, PT ;  /* 0x000000390200780c */ /* 0x000fe40003f04270 */
[----:B------:R-:W-:Y:S02]  /*8b10*/  FMNMX.FTZ R4, R176, R4, !PT ;  /* 0x00000004b0047209 */ /* 0x000fe40007810000 */
[----:B------:R-:W-:Y:S02]  /*8b20*/  FSEL R228, R12, -INF , P0 ;  /* 0xff8000000ce47808 */ /* 0x000fe40000000000 */
[----:B------:R-:W-:Y:S01]  /*8b30*/  FMNMX.FTZ R4, R177, R4, !PT ;  /* 0x00000004b1047209 */ /* 0x000fe20007810000 */
[----:B-1----:R-:W-:Y:S01]  /*8b40*/  FMUL.FTZ R6, R34, c[0x0][0x320] ;  /* 0x0000c80022067a20 */ /* 0x002fe20000410000 */
[----:B------:R-:W-:Y:S02]  /*8b50*/  ISETP.GT.AND P0, PT, R0, 0x28, PT ;  /* 0x000000280000780c */ /* 0x000fe40003f04270 */
[----:B------:R-:W-:Y:S01]  /*8b60*/  FMNMX.FTZ R4, R184, R4, !PT ;  /* 0x00000004b8047209 */ /* 0x000fe20007810000 */
[----:B------:R1:W4:Y:S01]  /*8b70*/  MUFU.TANH R13, R6 ;  /* 0x00000006000d7308 */ /* 0x0003220000002400 */
        /* <DEDUP_REMOVED lines=11> */
[----:B------:R-:W-:Y:S01]  /*8c30*/  FMNMX.FTZ R2, R232, R4, !PT ;  /* 0x00000004e8027209 */ /* 0x000fe20007810000 */
[----:B-1----:R-:W-:Y:S01]  /*8c40*/  FMUL.FTZ R6, R35, c[0x0][0x320] ;  /* 0x0000c80023067a20 */ /* 0x002fe20000410000 */
[----:B---3--:R-:W-:Y:S02]  /*8c50*/  FSEL R242, R21, -INF , P0 ;  /* 0xff80000015f27808 */ /* 0x008fe40000000000 */
[----:B------:R-:W-:Y:S01]  /*8c60*/  FMNMX.FTZ R2, R230, R2, !PT ;  /* 0x00000002e6027209 */ /* 0x000fe20007810000 */
[----:B------:R1:W3:Y:S01]  /*8c70*/  MUFU.TANH R12, R6 ;  /* 0x00000006000c7308 */ /* 0x0002e20000002400 */
[----:B------:R-:W-:Y:S02]  /*8c80*/  ISETP.GT.AND P0, PT, R0, 0x38, PT ;  /* 0x000000380000780c */ /* 0x000fe40003f04270 */
[----:B------:R-:W-:Y:S02]  /*8c90*/  FMNMX.FTZ R2, R229, R2, !PT ;  /* 0x00000002e5027209 */ /* 0x000fe40007810000 */
[----:B----4-:R-:W-:Y:S02]  /*8ca0*/  FSEL R246, R13, -INF , P0 ;  /* 0xff8000000df67808 */ /* 0x010fe40000000000 */
[----:B------:R-:W-:Y:S02]  /*8cb0*/  FMNMX.FTZ R4, R228, R2, !PT ;  /* 0x00000002e4047209 */ /* 0x000fe40007810000 */
[----:B------:R-:W-:Y:S02]  /*8cc0*/  FMNMX.FTZ R2, R223, R5, !PT ;  /* 0x00000005df027209 */ /* 0x000fe40007810000 */
[----:B------:R-:W-:Y:S02]  /*8cd0*/  ISETP.GT.AND P0, PT, R0, 0x39, PT ;  /* 0x000000390000780c */ /* 0x000fe40003f04270 */
[----:B------:R-:W-:Y:S04]  /*8ce0*/  FMNMX.FTZ R2, R222, R2, !PT ;  /* 0x00000002de027209 */ /* 0x000fe80007810000 */
[----:B------:R-:W-:Y:S04]  /*8cf0*/  FMNMX.FTZ R2, R189, R2, !PT ;  /* 0x00000002bd027209 */ /* 0x000fe80007810000 */
[----:B------:R-:W-:Y:S01]  /*8d00*/  FMNMX.FTZ R2, R221, R2, !PT ;  /* 0x00000002dd027209 */ /* 0x000fe20007810000 */
[----:B-1----:R-:W1:Y:S03]  /*8d10*/  SHFL.BFLY PT, R6, R4, 0x2, 0x1f ;  /* 0x0c401f0004067f89 */ /* 0x002e6600000e0000 */
[----:B------:R-:W-:Y:S02]  /*8d20*/  FMNMX.FTZ R2, R239, R2, !PT ;  /* 0x00000002ef027209 */ /* 0x000fe40007810000 */
[----:B---3--:R-:W-:Y:S02]  /*8d30*/  FSEL R135, R12, -INF , P0 ;  /* 0xff8000000c877808 */ /* 0x008fe40000000000 */
[----:B------:R-:W-:Y:S02]  /*8d40*/  FMNMX.FTZ R0, R242, R2, !PT ;  /* 0x00000002f2007209 */ /* 0x000fe40007810000 */
[----:B------:R-:W-:Y:S02]  /*8d50*/  @P6 IADD3 R2, P0, R9, R248, RZ ;  /* 0x000000f809026210 */ /* 0x000fe40007f1e0ff */
[----:B------:R-:W-:Y:S04]  /*8d60*/  FMNMX.FTZ R0, R246, R0, !PT ;  /* 0x00000000f6007209 */ /* 0x000fe80007810000 */
[----:B------:R-:W-:Y:S02]  /*8d70*/  FMNMX.FTZ R0, R135, R0, !PT ;  /* 0x0000000087007209 */ /* 0x000fe40007810000 */
[----:B-1----:R-:W-:Y:S02]  /*8d80*/  FMNMX.FTZ R6, R4, R6, !PT ;  /* 0x0000000604067209 */ /* 0x002fe40007810000 */
[----:B------:R-:W-:Y:S02]  /*8d90*/  @P6 IADD3.X R4, R8, R252, RZ, P0, !PT ;  /* 0x000000fc08046210 */ /* 0x000fe400007fe4ff */
[C---:B------:R-:W-:Y:S01]  /*8da0*/  @P6 LEA R12, P0, R2.reuse, c[0x0][0x1c8], 0x1 ;  /* 0x00007200020c6a11 */ /* 0x040fe200078008ff */
[----:B------:R-:W1:Y:S03]  /*8db0*/  SHFL.BFLY PT, R22, R6, 0x1, 0x1f ;  /* 0x0c201f0006167f89 */ /* 0x000e6600000e0000 */
[----:B------:R-:W-:Y:S02]  /*8dc0*/  @P6 LEA.HI.X R13, R2, c[0x0][0x1cc], R4, 0x1, P0 ;  /* 0x00007300020d6a11 */ /* 0x000fe400000f0c04 */
[C---:B------:R-:W-:Y:S03]  /*8dd0*/  @P6 IADD3 R4, P0, R9.reuse, R10, RZ ;  /* 0x0000000a09046210 */ /* 0x040fe60007f1e0ff */
[----:B------:R-:W3:Y:S01]  /*8de0*/  SHFL.BFLY PT, R2, R0, 0x2, 0x1f ;  /* 0x0c401f0000027f89 */ /* 0x000ee200000e0000 */
[----:B------:R-:W-:Y:S02]  /*8df0*/  @P6 IADD3.X R5, R8, R11, RZ, P0, !PT ;  /* 0x0000000b08056210 */ /* 0x000fe400007fe4ff */
[C---:B------:R-:W-:Y:S04]  /*8e00*/  @P6 LEA R10, P0, R4.reuse, c[0x0][0x1c8], 0x1 ;  /* 0x00007200040a6a11 */ /* 0x040fe800078008ff */
[----:B------:R-:W-:Y:S01]  /*8e10*/  @P6 LEA.HI.X R11, R4, c[0x0][0x1cc], R5, 0x1, P0 ;  /* 0x00007300040b6a11 */ /* 0x000fe200000f0c05 */
[----:B------:R4:W-:Y:S01]  /*8e20*/  @P6 LDGSTS.E.BYPASS.LTC128B.128 [R219+0x9100], [R12.64], !P5 ;  /* 0x091000000cdb6fae */ /* 0x0009e2000e901d46 */
[C---:B------:R-:W-:Y:S04]  /*8e30*/  @P6 IADD3 R4, P0, R9.reuse, R172, RZ ;  /* 0x000000ac09046210 */ /* 0x040fe80007f1e0ff */
[----:B------:R-:W-:Y:S02]  /*8e40*/  @P6 IADD3.X R21, R8, R133, RZ, P0, !PT ;  /* 0x0000008508156210 */ /* 0x000fe400007fe4ff */
[----:B------:R-:W-:Y:S01]  /*8e50*/  @P6 IADD3 R5, P0, R9, R14, RZ ;  /* 0x0000000e09056210 */ /* 0x000fe20007f1e0ff */
[----:B------:R5:W-:Y:S01]  /*8e60*/  @P6 LDGSTS.E.BYPASS.LTC128B.128 [R219+0xb100], [R10.64], !P4 ;  /* 0x0b1000000adb6fae */ /* 0x000be2000e101d46 */
[----:B-1----:R-:W-:Y:S02]  /*8e70*/  FMNMX.FTZ R133, R6, R22, !PT ;  /* 0x0000001606857209 */ /* 0x002fe40007810000 */
[----:B------:R-:W-:Y:S02]  /*8e80*/  @P6 IADD3.X R7, R8, R7, RZ, P0, !PT ;  /* 0x0000000708076210 */ /* 0x000fe400007fe4ff */
[----:B------:R-:W-:Y:S01]  /*8e90*/  @P6 LEA R8, P0, R4, c[0x0][0x1c8], 0x1 ;  /* 0x0000720004086a11 */ /* 0x000fe200078008ff */
[----:B------:R-:W-:Y:S01]  /*8ea0*/  FMUL.FTZ R6, R133, c[0x0][0x2d0] ;  /* 0x0000b40085067a20 */ /* 0x000fe20000410000 */
[----:B---3--:R-:W-:Y:S02]  /*8eb0*/  FMNMX.FTZ R0, R0, R2, !PT ;  /* 0x0000000200007209 */ /* 0x008fe40007810000 */
[----:B------:R-:W-:Y:S02]  /*8ec0*/  @P6 LEA.HI.X R9, R4, c[0x0][0x1cc], R21, 0x1, P0 ;  /* 0x0000730004096a11 */ /* 0x000fe400000f0c15 */
[C---:B------:R-:W-:Y:S01]  /*8ed0*/  @P6 LEA R4, P0, R5.reuse, c[0x0][0x1c8], 0x1 ;  /* 0x0000720005046a11 */ /* 0x040fe200078008ff */
[----:B------:R-:W1:Y:S03]  /*8ee0*/  SHFL.BFLY PT, R2, R0, 0x1, 0x1f ;  /* 0x0c201f0000027f89 */ /* 0x000e6600000e0000 */
[----:B------:R-:W-:Y:S02]  /*8ef0*/  @P6 LEA.HI.X R5, R5, c[0x0][0x1cc], R7, 0x1, P0 ;  /* 0x0000730005056a11 */ /* 0x000fe400000f0c07 */
[C---:B------:R-:W-:Y:S03]  /*8f00*/  FSETP.NEU.FTZ.AND P0, PT, R133.reuse, -INF , PT ;  /* 0xff8000008500780b */ /* 0x040fe60003f1d000 */
[----:B------:R3:W-:Y:S01]  /*8f10*/  @P6 LDGSTS.E.BYPASS.LTC128B.128 [R219+0xd100], [R8.64], !P3 ;  /* 0x0d10000008db6fae */ /* 0x0007e2000d901d46 */
[----:B------:R-:W-:Y:S05]  /*8f20*/  FSEL R172, R6, RZ, P0 ;  /* 0x000000ff06ac7208 */ /* 0x000fea0000000000 */
[--C-:B------:R-:W-:Y:S02]  /*8f30*/  FFMA.FTZ R6, R132, c[0x0][0x2d0], -R172.reuse ;  /* 0x0000b40084067a23 */ /* 0x100fe400000108ac */
[----:B------:R2:W-:Y:S02]  /*8f40*/  @P6 LDGSTS.E.BYPASS.LTC128B.128 [R219+0xf100], [R4.64], !P2 ;  /* 0x0f10000004db6fae */ /* 0x0005e4000d101d46 */
[----:B------:R3:W-:Y:S01]  /*8f50*/  MUFU.EX2 R188, R6 ;  /* 0x0000000600bc7308 */ /* 0x0007e20000000800 */
[----:B-1----:R-:W-:Y:S01]  /*8f60*/  FMNMX.FTZ R132, R0, R2, !PT ;  /* 0x0000000200847209 */ /* 0x002fe20007810000 */
[--C-:B------:R-:W-:Y:S01]  /*8f70*/  FFMA.FTZ R2, R18, c[0x0][0x2d0], -R172.reuse ;  /* 0x0000b40012027a23 */ /* 0x100fe200000108ac */
[----:B------:R-:W-:Y:S03]  /*8f80*/  FSEL R0, R133, RZ, P0 ;  /* 0x000000ff85007208 */ /* 0x000fe60000000000 */
[----:B------:R-:W-:Y:S01]  /*8f90*/  LDSM.16.MT88.4 R28, [R197] ;  /* 0x00000000c51c783b */ /* 0x000fe20000004200 */
[----:B------:R-:W-:Y:S03]  /*8fa0*/  FSETP.NEU.FTZ.AND P0, PT, R132, -INF , PT ;  /* 0xff8000008400780b */ /* 0x000fe60003f1d000 */
[----:B------:R-:W-:Y:S01]  /*8fb0*/  MUFU.EX2 R243, R2 ;  /* 0x0000000200f37308 */ /* 0x000fe20000000800 */
[----:B------:R-:W-:Y:S04]  /*8fc0*/  FADD.FTZ R0, -R0, R3 ;  /* 0x0000000300007221 */ /* 0x000fe80000010100 */
[----:B------:R-:W-:Y:S01]  /*8fd0*/  FMUL.FTZ R0, R0, c[0x0][0x2d0] ;  /* 0x0000b40000007a20 */ /* 0x000fe20000410000 */
[----:B------:R-:W0:Y:S04]  /*8fe0*/  LDGDEPBAR ;  /* 0x00000000000079af */ /* 0x000e280000000000 */
[----:B------:R-:W2:Y:S01]  /*8ff0*/  MUFU.EX2 R3, R0 ;  /* 0x0000000000037308 */ /* 0x000ea20000000800 */
[--C-:B---3--:R-:W-:Y:S09]  /*9000*/  FFMA.FTZ R6, R19, c[0x0][0x2d0], -R172.reuse ;  /* 0x0000b40013067a23 */ /* 0x108ff200000108ac */
[----:B------:R1:W3:Y:S01]  /*9010*/  MUFU.EX2 R244, R6 ;  /* 0x0000000600f47308 */ /* 0x0002e20000000800 */
[C---:B--2---:R-:W-:Y:S02]  /*9020*/  FMUL.FTZ R4, R3.reuse, R140 ;  /* 0x0000008c03047220 */ /* 0x044fe40000410000 */
[C---:B------:R-:W-:Y:S02]  /*9030*/  FMUL.FTZ R5, R3.reuse, R141 ;  /* 0x0000008d03057220 */ /* 0x040fe40000410000 */
[C---:B------:R-:W-:Y:S02]  /*9040*/  FMUL.FTZ R8, R3.reuse, R144 ;  /* 0x0000009003087220 */ /* 0x040fe40000410000 */
[C---:B------:R-:W-:Y:S02]  /*9050*/  FMUL.FTZ R9, R3.reuse, R145 ;  /* 0x0000009103097220 */ /* 0x040fe40000410000 */
[----:B------:R-:W-:Y:S02]  /*9060*/  FMUL.FTZ R24, R3, R160 ;  /* 0x000000a003187220 */ /* 0x000fe40000410000 */
[----:B-1----:R-:W-:Y:S01]  /*9070*/  FFMA.FTZ R6, R15, c[0x0][0x2d0], -R172 ;  /* 0x0000b4000f067a23 */ /* 0x002fe200000108ac */
[----:B---3--:R-:W-:Y:S01]  /*9080*/  F2FP.PACK_AB R136, R244, R188 ;  /* 0x000000bcf488723e */ /* 0x008fe200000000ff */
[----:B----4-:R-:W1:Y:S01]  /*9090*/  LDSM.16.MT88.4 R12, [R193] ;  /* 0x00000000c10c783b */ /* 0x010e620000004200 */
[C---:B------:R-:W-:Y:S01]  /*90a0*/  FMUL.FTZ R25, R3.reuse, R161 ;  /* 0x000000a103197220 */ /* 0x040fe20000410000 */
[----:B------:R2:W3:Y:S01]  /*90b0*/  MUFU.EX2 R245, R6 ;  /* 0x0000000600f57308 */ /* 0x0004e20000000800 */
[C---:B------:R-:W-:Y:S02]  /*90c0*/  FMUL.FTZ R32, R3.reuse, R168 ;  /* 0x000000a803207220 */ /* 0x040fe40000410000 */
[C---:B------:R-:W-:Y:S02]  /*90d0*/  FMUL.FTZ R33, R3.reuse, R169 ;  /* 0x000000a903217220 */ /* 0x040fe40000410000 */
[C---:B------:R-:W-:Y:S01]  /*90e0*/  FMUL.FTZ R36, R3.reuse, R36 ;  /* 0x0000002403247220 */ /* 0x040fe20000410000 */
[----:B------:R-:W4:Y:S01]  /*90f0*/  LDL.LU R160, [R1+0xc] ;  /* 0x00000c0001a07983 */ /* 0x000f220000300800 */
        /* <DEDUP_REMOVED lines=9> */
[----:B--2---:R-:W-:Y:S02]  /*9190*/  FMUL.FTZ R6, R132, c[0x0][0x2d0] ;  /* 0x0000b40084067a20 */ /* 0x004fe40000410000 */
[C---:B------:R-:W-:Y:S02]  /*91a0*/  FMUL.FTZ R56, R3.reuse, R56 ;  /* 0x0000003803387220 */ /* 0x040fe40000410000 */
[C---:B------:R-:W-:Y:S01]  /*91b0*/  FMUL.FTZ R57, R3.reuse, R57 ;  /* 0x0000003903397220 */ /* 0x040fe20000410000 */
[----:B------:R-:W-:Y:S01]  /*91c0*/  FSEL R173, R6, RZ, P0 ;  /* 0x000000ff06ad7208 */ /* 0x000fe20000000000 */
[C---:B------:R-:W-:Y:S02]  /*91d0*/  FMUL.FTZ R60, R3.reuse, R60 ;  /* 0x0000003c033c7220 */ /* 0x040fe40000410000 */
[----:B------:R-:W-:Y:S02]  /*91e0*/  FMUL.FTZ R61, R3, R61 ;  /* 0x0000003d033d7220 */ /* 0x000fe40000410000 */
[--C-:B------:R-:W-:Y:S01]  /*91f0*/  FFMA.FTZ R2, R138, c[0x0][0x2d0], -R173.reuse ;  /* 0x0000b4008a027a23 */ /* 0x100fe200000108ad */
[----:B---3--:R-:W-:Y:S01]  /*9200*/  F2FP.PACK_AB R138, R243, R245 ;  /* 0x000000f5f38a723e */ /* 0x008fe200000000ff */
        /* <DEDUP_REMOVED lines=14> */
[--C-:B--2---:R-:W-:Y:S02]  /*92f0*/  FFMA.FTZ R2, R20, c[0x0][0x2d0], -R173.reuse ;  /* 0x0000b40014027a23 */ /* 0x104fe400000108ad */
[----:B------:R-:W2:Y:S01]  /*9300*/  LDSM.16.MT88.4 R20, [R194] ;  /* 0x00000000c214783b */ /* 0x000ea20000004200 */
[C---:B------:R-:W-:Y:S01]  /*9310*/  FMUL.FTZ R89, R3.reuse, R89 ;  /* 0x0000005903597220 */ /* 0x040fe20000410000 */
[----:B------:R-:W3:Y:S01]  /*9320*/  MUFU.EX2 R241, R2 ;  /* 0x0000000200f17308 */ /* 0x000ee20000000800 */
        /* <DEDUP_REMOVED lines=12> */
[----:B---3--:R-:W-:Y:S01]  /*93f0*/  F2FP.PACK_AB R137, R241, R238 ;  /* 0x000000eef189723e */ /* 0x008fe200000000ff */
        /* <DEDUP_REMOVED lines=11> */
[--C-:B---3--:R-:W-:Y:S02]  /*94b0*/  FFMA.FTZ R2, R16, c[0x0][0x2d0], -R173.reuse ;  /* 0x0000b40010027a23 */ /* 0x108fe400000108ad */
[----:B------:R-:W-:Y:S02]  /*94c0*/  FMUL.FTZ R16, R3, R152 ;  /* 0x0000009803107220 */ /* 0x000fe40000410000 */
[----:B------:R3:W1:Y:S02]  /*94d0*/  MUFU.EX2 R247, R2 ;  /* 0x0000000200f77308 */ /* 0x0006640000000800 */
[----:B---3--:R-:W-:Y:S02]  /*94e0*/  FSEL R2, R132, RZ, P0 ;  /* 0x000000ff84027208 */ /* 0x008fe40000000000 */
[----:B-1----:R-:W-:Y:S03]  /*94f0*/  F2FP.PACK_AB R139, R247, R240 ;  /* 0x000000f0f78b723e */ /* 0x002fe600000000ff */
[----:B------:R-:W-:Y:S02]  /*9500*/  FADD.FTZ R0, -R2, R134 ;  /* 0x0000008602007221 */ /* 0x000fe40000010100 */
[--C-:B------:R-:W-:Y:S02]  /*9510*/  FFMA.FTZ R2, R176, c[0x0][0x2d0], -R172.reuse ;  /* 0x0000b400b0027a23 */ /* 0x100fe400000108ac */
[----:B------:R-:W-:Y:S02]  /*9520*/  FMUL.FTZ R0, R0, c[0x0][0x2d0] ;  /* 0x0000b40000007a20 */ /* 0x000fe40000410000 */
[----:B------:R1:W-:Y:S01]  /*9530*/  MUFU.EX2 R237, R2 ;  /* 0x0000000200ed7308 */ /* 0x0003e20000000800 */
[--C-:B------:R-:W-:Y:S09]  /*9540*/  FFMA.FTZ R134, R230, c[0x0][0x2d0], -R172.reuse ;  /* 0x0000b400e6867a23 */ /* 0x100ff200000108ac */
[----:B------:R-:W3:Y:S01]  /*9550*/  MUFU.EX2 R0, R0 ;  /* 0x0000000000007308 */ /* 0x000ee20000000800 */
[--C-:B-1----:R-:W-:Y:S09]  /*9560*/  FFMA.FTZ R2, R177, c[0x0][0x2d0], -R172.reuse ;  /* 0x0000b400b1027a23 */ /* 0x102ff200000108ac */
[----:B------:R-:W-:Y:S01]  /*9570*/  MUFU.EX2 R177, R134 ;  /* 0x0000008600b17308 */ /* 0x000fe20000000800 */
[C---:B---3--:R-:W-:Y:S02]  /*9580*/  FMUL.FTZ R6, R0.reuse, R142 ;  /* 0x0000008e00067220 */ /* 0x048fe40000410000 */
[C---:B------:R-:W-:Y:S07]  /*9590*/  FMUL.FTZ R7, R0.reuse, R143 ;  /* 0x0000008f00077220 */ /* 0x040fee0000410000 */
[----:B------:R-:W1:Y:S01]  /*95a0*/  MUFU.EX2 R236, R2 ;  /* 0x0000000200ec7308 */ /* 0x000e620000000800 */
[----:B------:R-:W3:Y:S01]  /*95b0*/  LDSM.16.MT88.4 R140, [R196] ;  /* 0x00000000c48c783b */ /* 0x000ee20000004200 */
[C---:B-----5:R-:W-:Y:S02]  /*95c0*/  FMUL.FTZ R10, R0.reuse, R146 ;  /* 0x00000092000a7220 */ /* 0x060fe40000410000 */
[C---:B------:R-:W-:Y:S01]  /*95d0*/  FMUL.FTZ R11, R0.reuse, R147 ;  /* 0x00000093000b7220 */ /* 0x040fe20000410000 */
[C---:B------:R-:W-:Y:S04]  /*95e0*/  HMMA.16816.F32 R4, R136.reuse, R12, R4 ;  /* 0x0000000c8804723c */ /* 0x040fe80000001804 */
[----:B------:R-:W5:Y:S01]  /*95f0*/  LDSM.16.MT88.4 R144, [R193+0x2000] ;  /* 0x00200000c190783b */ /* 0x000f620000004200 */
[C---:B------:R-:W-:Y:S02]  /*9600*/  FMUL.FTZ R18, R0.reuse, R154 ;  /* 0x0000009a00127220 */ /* 0x040fe40000410000 */
[C---:B------:R-:W-:Y:S01]  /*9610*/  FMUL.FTZ R19, R0.reuse, R155 ;  /* 0x0000009b00137220 */ /* 0x040fe20000410000 */
[C---:B------:R-:W-:Y:S04]  /*9620*/  HMMA.16816.F32 R8, R136.reuse, R14, R8 ;  /* 0x0000000e8808723c */ /* 0x040fe80000001808 */
[----:B------:R-:W-:Y:S01]  /*9630*/  LDSM.16.MT88.4 R152, [R196+0x1000] ;  /* 0x00100000c498783b */ /* 0x000fe20000004200 */
[C---:B------:R-:W-:Y:S02]  /*9640*/  FMUL.FTZ R12, R3.reuse, R148 ;  /* 0x00000094030c7220 */ /* 0x040fe40000410000 */
[C---:B------:R-:W-:Y:S02]  /*9650*/  FMUL.FTZ R13, R3.reuse, R149 ;  /* 0x00000095030d7220 */ /* 0x040fe40000410000 */
[C---:B------:R-:W-:Y:S03]  /*9660*/  FMUL.FTZ R14, R0.reuse, R150 ;  /* 0x00000096000e7220 */ /* 0x040fe60000410000 */
[C---:B------:R-:W-:Y:S02]  /*9670*/  FMUL.FTZ R15, R0.reuse, R151 ;  /* 0x00000097000f7220 */ /* 0x040fe40000410000 */
[----:B------:R-:W1:Y:S01]  /*9680*/  LDSM.16.MT88.4 R148, [R194+0x2000] ;  /* 0x00200000c294783b */ /* 0x000e620000004200 */
[C---:B------:R-:W-:Y:S02]  /*9690*/  FMUL.FTZ R26, R0.reuse, R162 ;  /* 0x000000a2001a7220 */ /* 0x040fe40000410000 */
[C---:B------:R-:W-:Y:S02]  /*96a0*/  FMUL.FTZ R27, R0.reuse, R163 ;  /* 0x000000a3001b7220 */ /* 0x040fe40000410000 */
[C---:B--2---:R-:W-:Y:S03]  /*96b0*/  HMMA.16816.F32 R12, R136.reuse, R20, R12 ;  /* 0x00000014880c723c */ /* 0x044fe6000000180c */
[C---:B------:R-:W-:Y:S02]  /*96c0*/  FMUL.FTZ R34, R0.reuse, R170 ;  /* 0x000000aa00227220 */ /* 0x040fe40000410000 */
[C---:B------:R-:W-:Y:S02]  /*96d0*/  FMUL.FTZ R35, R0.reuse, R171 ;  /* 0x000000ab00237220 */ /* 0x040fe40000410000 */
[----:B------:R-:W-:Y:S01]  /*96e0*/  LDSM.16.MT88.4 R168, [R196+0x1800] ;  /* 0x00180000c4a8783b */ /* 0x000fe20000004200 */
[C---:B------:R-:W-:Y:S04]  /*96f0*/  HMMA.16816.F32 R16, R136.reuse, R22, R16 ;  /* 0x000000168810723c */ /* 0x040fe80000001810 */
[C---:B------:R-:W-:Y:S02]  /*9700*/  FMUL.FTZ R21, R3.reuse, R157 ;  /* 0x0000009d03157220 */ /* 0x040fe40000410000 */
[----:B------:R-:W-:Y:S02]  /*9710*/  FMUL.FTZ R20, R3, R156 ;  /* 0x0000009c03147220 */ /* 0x000fe40000410000 */
[C---:B------:R-:W-:Y:S04]  /*9720*/  FMUL.FTZ R22, R0.reuse, R158 ;  /* 0x0000009e00167220 */ /* 0x040fe80000410000 */
[C---:B------:R-:W-:Y:S02]  /*9730*/  FMUL.FTZ R23, R0.reuse, R159 ;  /* 0x0000009f00177220 */ /* 0x040fe40000410000 */
[--C-:B------:R-:W-:Y:S02]  /*9740*/  FFMA.FTZ R156, R229, c[0x0][0x2d0], -R172.reuse ;  /* 0x0000b400e59c7a23 */ /* 0x100fe400000108ac */
[C---:B------:R-:W-:Y:S02]  /*9750*/  FMUL.FTZ R38, R0.reuse, R38 ;  /* 0x0000002600267220 */ /* 0x040fe40000410000 */
[----:B------:R2:W-:Y:S01]  /*9760*/  MUFU.EX2 R176, R156 ;  /* 0x0000009c00b07308 */ /* 0x0005e20000000800 */
        /* <DEDUP_REMOVED lines=9> */
[C---:B------:R-:W-:Y:S01]  /*9800*/  FMUL.FTZ R46, R0.reuse, R46 ;  /* 0x0000002e002e7220 */ /* 0x040fe20000410000 */
[----:B--2---:R-:W-:Y:S01]  /*9810*/  LDSM.16.MT88.4 R156, [R194+0x1800] ;  /* 0x00180000c29c783b */ /* 0x004fe20000004200 */
[C---:B------:R-:W-:Y:S02]  /*9820*/  FMUL.FTZ R47, R0.reuse, R47 ;  /* 0x0000002f002f7220 */ /* 0x040fe40000410000 */
[C---:B------:R-:W-:Y:S01]  /*9830*/  FMUL.FTZ R50, R0.reuse, R50 ;  /* 0x0000003200327220 */ /* 0x040fe20000410000 */
[C---:B---3--:R-:W-:Y:S03]  /*9840*/  HMMA.16816.F32 R28, R136.reuse, R140, R28 ;  /* 0x0000008c881c723c */ /* 0x048fe6000000181c */
[----:B------:R-:W-:Y:S02]  /*9850*/  FMUL.FTZ R51, R0, R51 ;  /* 0x0000003300337220 */ /* 0x000fe40000410000 */
[--C-:B------:R-:W-:Y:S02]  /*9860*/  FFMA.FTZ R2, R178, c[0x0][0x2d0], -R173.reuse ;  /* 0x0000b400b2027a23 */ /* 0x100fe400000108ad */
[C---:B------:R-:W-:Y:S01]  /*9870*/  FMUL.FTZ R54, R0.reuse, R54 ;  /* 0x0000003600367220 */ /* 0x040fe20000410000 */
[C---:B------:R-:W-:Y:S01]  /*9880*/  HMMA.16816.F32 R32, R136.reuse, R142, R32 ;  /* 0x0000008e8820723c */ /* 0x040fe20000001820 */
[----:B------:R-:W2:Y:S01]  /*9890*/  LDSM.16.MT88.4 R140, [R197+0x2000] ;  /* 0x00200000c58c783b */ /* 0x000ea20000004200 */
[----:B------:R3:W-:Y:S02]  /*98a0*/  MUFU.EX2 R235, R2 ;  /* 0x0000000200eb7308 */ /* 0x0007e40000000800 */
[C---:B------:R-:W-:Y:S02]  /*98b0*/  FMUL.FTZ R55, R0.reuse, R55 ;  /* 0x0000003700377220 */ /* 0x040fe40000410000 */
[C---:B------:R-:W-:Y:S02]  /*98c0*/  FMUL.FTZ R58, R0.reuse, R58 ;  /* 0x0000003a003a7220 */ /* 0x040fe40000410000 */
[C---:B-----5:R-:W-:Y:S04]  /*98d0*/  HMMA.16816.F32 R36, R136.reuse, R144, R36 ;  /* 0x000000908824723c */ /* 0x060fe80000001824 */
[C---:B------:R-:W-:Y:S02]  /*98e0*/  FMUL.FTZ R59, R0.reuse, R59 ;  /* 0x0000003b003b7220 */ /* 0x040fe40000410000 */
[C---:B------:R-:W-:Y:S02]  /*98f0*/  FMUL.FTZ R62, R0.reuse, R62 ;  /* 0x0000003e003e7220 */ /* 0x040fe40000410000 */
[C---:B------:R-:W-:Y:S01]  /*9900*/  HMMA.16816.F32 R40, R136.reuse, R146, R40 ;  /* 0x000000928828723c */ /* 0x040fe20000001828 */
[----:B------:R-:W5:Y:S03]  /*9910*/  LDSM.16.MT88.4 R144, [R196+0x2000] ;  /* 0x00200000c490783b */ /* 0x000f660000004200 */
[C---:B------:R-:W-:Y:S02]  /*9920*/  FMUL.FTZ R63, R0.reuse, R63 ;  /* 0x0000003f003f7220 */ /* 0x040fe40000410000 */
[C---:B------:R-:W-:Y:S02]  /*9930*/  FMUL.FTZ R66, R0.reuse, R66 ;  /* 0x0000004200427220 */ /* 0x040fe40000410000 */
[C---:B-1----:R-:W-:Y:S04]  /*9940*/  HMMA.16816.F32 R44, R136.reuse, R148, R44 ;  /* 0x00000094882c723c */ /* 0x042fe8000000182c */
[C---:B------:R-:W-:Y:S02]  /*9950*/  FMUL.FTZ R67, R0.reuse, R67 ;  /* 0x0000004300437220 */ /* 0x040fe40000410000 */
[--C-:B---3--:R-:W-:Y:S02]  /*9960*/  FFMA.FTZ R2, R179, c[0x0][0x2d0], -R173.reuse ;  /* 0x0000b400b3027a23 */ /* 0x108fe400000108ad */
[C---:B------:R-:W-:Y:S01]  /*9970*/  HMMA.16816.F32 R48, R136.reuse, R150, R48 ;  /* 0x000000968830723c */ /* 0x040fe20000001830 */
[----:B------:R-:W1:Y:S01]  /*9980*/  LDSM.16.MT88.4 R148, [R193+0x4000] ;  /* 0x00400000c194783b */ /* 0x000e620000004200 */
[----:B------:R3:W1:Y:S02]  /*9990*/  MUFU.EX2 R234, R2 ;  /* 0x0000000200ea7308 */ /* 0x0006640000000800 */
[C---:B------:R-:W-:Y:S02]  /*99a0*/  FMUL.FTZ R70, R0.reuse, R70 ;  /* 0x0000004600467220 */ /* 0x040fe40000410000 */
[C---:B------:R-:W-:Y:S02]  /*99b0*/  FMUL.FTZ R71, R0.reuse, R71 ;  /* 0x0000004700477220 */ /* 0x040fe40000410000 */
[C---:B------:R-:W-:Y:S01]  /*99c0*/  FMUL.FTZ R74, R0.reuse, R74 ;  /* 0x0000004a004a7220 */ /* 0x040fe20000410000 */
[C---:B--2---:R-:W-:Y:S03]  /*99d0*/  HMMA.16816.F32 R52, R136.reuse, R140, R52 ;  /* 0x0000008c8834723c */ /* 0x044fe60000001834 */
[C---:B------:R-:W-:Y:S02]  /*99e0*/  FMUL.FTZ R75, R0.reuse, R75 ;  /* 0x0000004b004b7220 */ /* 0x040fe40000410000 */
[C---:B------:R-:W-:Y:S02]  /*99f0*/  FMUL.FTZ R78, R0.reuse, R78 ;  /* 0x0000004e004e7220 */ /* 0x040fe40000410000 */
[C---:B------:R-:W-:Y:S01]  /*9a00*/  FMUL.FTZ R79, R0.reuse, R79 ;  /* 0x0000004f004f7220 */ /* 0x040fe20000410000 */
[C---:B------:R-:W-:Y:S01]  /*9a10*/  HMMA.16816.F32 R56, R136.reuse, R142, R56 ;  /* 0x0000008e8838723c */ /* 0x040fe20000001838 */
[----:B------:R-:W2:Y:S03]  /*9a20*/  LDSM.16.MT88.4 R140, [R194+0x4000] ;  /* 0x00400000c28c783b */ /* 0x000ea60000004200 */
        /* <DEDUP_REMOVED lines=11> */
[----:B------:R-:W-:Y:S02]  /*9ae0*/  FMUL.FTZ R95, R0, R95 ;  /* 0x0000005f005f7220 */ /* 0x000fe40000410000 */
[C---:B------:R-:W-:Y:S01]  /*9af0*/  HMMA.16816.F32 R72, R136.reuse, R150, R72 ;  /* 0x000000968848723c */ /* 0x040fe20000001848 */
[----:B------:R-:W1:Y:S03]  /*9b00*/  LDSM.16.MT88.4 R148, [R196+0x4000] ;  /* 0x00400000c494783b */ /* 0x000e660000004200 */
[--C-:B---3--:R-:W-:Y:S02]  /*9b10*/  FFMA.FTZ R2, R184, c[0x0][0x2d0], -R172.reuse ;  /* 0x0000b400b8027a23 */ /* 0x108fe400000108ac */
[C---:B------:R-:W-:Y:S02]  /*9b20*/  FMUL.FTZ R98, R0.reuse, R98 ;  /* 0x0000006200627220 */ /* 0x040fe40000410000 */
[C---:B------:R-:W-:Y:S01]  /*9b30*/  FMUL.FTZ R99, R0.reuse, R99 ;  /* 0x0000006300637220 */ /* 0x040fe20000410000 */
[C---:B--2---:R-:W-:Y:S01]  /*9b40*/  HMMA.16816.F32 R76, R136.reuse, R140, R76 ;  /* 0x0000008c884c723c */ /* 0x044fe2000000184c */
[----:B------:R2:W-:Y:S02]  /*9b50*/  MUFU.EX2 R233, R2 ;  /* 0x0000000200e97308 */ /* 0x0005e40000000800 */
[C---:B------:R-:W-:Y:S02]  /*9b60*/  FMUL.FTZ R102, R0.reuse, R102 ;  /* 0x0000006600667220 */ /* 0x040fe40000410000 */
[C---:B------:R-:W-:Y:S02]  /*9b70*/  FMUL.FTZ R103, R0.reuse, R103 ;  /* 0x0000006700677220 */ /* 0x040fe40000410000 */
[C---:B------:R-:W-:Y:S01]  /*9b80*/  FMUL.FTZ R106, R0.reuse, R106 ;  /* 0x0000006a006a7220 */ /* 0x040fe20000410000 */
[C---:B------:R-:W-:Y:S01]  /*9b90*/  HMMA.16816.F32 R80, R136.reuse, R142, R80 ;  /* 0x0000008e8850723c */ /* 0x040fe20000001850 */
[----:B------:R-:W3:Y:S03]  /*9ba0*/  LDSM.16.MT88.4 R140, [R193+0x6000] ;  /* 0x00600000c18c783b */ /* 0x000ee60000004200 */
[C---:B------:R-:W-:Y:S02]  /*9bb0*/  FMUL.FTZ R107, R0.reuse, R107 ;  /* 0x0000006b006b7220 */ /* 0x040fe40000410000 */
[C---:B------:R-:W-:Y:S02]  /*9bc0*/  FMUL.FTZ R110, R0.reuse, R110 ;  /* 0x0000006e006e7220 */ /* 0x040fe40000410000 */
[C---:B-----5:R-:W-:Y:S04]  /*9bd0*/  HMMA.16816.F32 R84, R136.reuse, R144, R84 ;  /* 0x000000908854723c */ /* 0x060fe80000001854 */
[C---:B------:R-:W-:Y:S02]  /*9be0*/  FMUL.FTZ R111, R0.reuse, R111 ;  /* 0x0000006f006f7220 */ /* 0x040fe40000410000 */
[C---:B------:R-:W-:Y:S02]  /*9bf0*/  FMUL.FTZ R114, R0.reuse, R114 ;  /* 0x0000007200727220 */ /* 0x040fe40000410000 */
[C---:B------:R-:W-:Y:S01]  /*9c00*/  HMMA.16816.F32 R88, R136.reuse, R146, R88 ;  /* 0x000000928858723c */ /* 0x040fe20000001858 */
[----:B------:R-:W5:Y:S03]  /*9c10*/  LDSM.16.MT88.4 R144, [R194+0x6000] ;  /* 0x00600000c290783b */ /* 0x000f660000004200 */
[----:B--2---:R-:W-:Y:S02]  /*9c20*/  FFMA.FTZ R2, R185, c[0x0][0x2d0], -R172 ;  /* 0x0000b400b9027a23 */ /* 0x004fe400000108ac */
[C---:B------:R-:W-:Y:S02]  /*9c30*/  FMUL.FTZ R115, R0.reuse, R115 ;  /* 0x0000007300737220 */ /* 0x040fe40000410000 */
[C---:B-1----:R-:W-:Y:S01]  /*9c40*/  HMMA.16816.F32 R92, R136.reuse, R148, R92 ;  /* 0x00000094885c723c */ /* 0x042fe2000000185c */
[----:B------:R1:W2:Y:S03]  /*9c50*/  MUFU.EX2 R231, R2 ;  /* 0x0000000200e77308 */ /* 0x0002a60000000800 */
[C---:B------:R-:W-:Y:S02]  /*9c60*/  FMUL.FTZ R118, R0.reuse, R118 ;  /* 0x0000007600767220 */ /* 0x040fe40000410000 */
[C---:B------:R-:W-:Y:S02]  /*9c70*/  FMUL.FTZ R119, R0.reuse, R119 ;  /* 0x0000007700777220 */ /* 0x040fe40000410000 */
[C---:B------:R-:W-:Y:S01]  /*9c80*/  HMMA.16816.F32 R96, R136.reuse, R150, R96 ;  /* 0x000000968860723c */ /* 0x040fe20000001860 */
[----:B------:R-:W2:Y:S03]  /*9c90*/  LDSM.16.MT88.4 R148, [R197+0x6000] ;  /* 0x00600000c594783b */ /* 0x000ea60000004200 */
[C---:B------:R-:W-:Y:S02]  /*9ca0*/  FMUL.FTZ R122, R0.reuse, R122 ;  /* 0x0000007a007a7220 */ /* 0x040fe40000410000 */
[C---:B------:R-:W-:Y:S02]  /*9cb0*/  FMUL.FTZ R123, R0.reuse, R123 ;  /* 0x0000007b007b7220 */ /* 0x040fe40000410000 */
[C---:B------:R-:W-:Y:S01]  /*9cc0*/  FMUL.FTZ R126, R0.reuse, R126 ;  /* 0x0000007e007e7220 */ /* 0x040fe20000410000 */
[C---:B---3--:R-:W-:Y:S03]  /*9cd0*/  HMMA.16816.F32 R100, R136.reuse, R140, R100 ;  /* 0x0000008c8864723c */ /* 0x048fe60000001864 */
[C---:B------:R-:W-:Y:S02]  /*9ce0*/  FMUL.FTZ R127, R0.reuse, R127 ;  /* 0x0000007f007f7220 */ /* 0x040fe40000410000 */
[C---:B------:R-:W-:Y:S02]  /*9cf0*/  FMUL.FTZ R130, R0.reuse, R130 ;  /* 0x0000008200827220 */ /* 0x040fe40000410000 */
[----:B------:R-:W-:Y:S01]  /*9d00*/  FMUL.FTZ R131, R0, R131 ;  /* 0x0000008300837220 */ /* 0x000fe20000410000 */
[C---:B------:R-:W-:Y:S01]  /*9d10*/  HMMA.16816.F32 R104, R136.reuse, R142, R104 ;  /* 0x0000008e8868723c */ /* 0x040fe20000001868 */
[----:B------:R-:W3:Y:S03]  /*9d20*/  LDSM.16.MT88.4 R140, [R196+0x6000] ;  /* 0x00600000c48c783b */ /* 0x000ee60000004200 */
[--C-:B-1----:R-:W-:Y:S02]  /*9d30*/  FFMA.FTZ R2, R186, c[0x0][0x2d0], -R173.reuse ;  /* 0x0000b400ba027a23 */ /* 0x102fe400000108ad */
[----:B------:R-:W-:Y:S02]  /*9d40*/  FFMA.FTZ R164, R3, R175, R188 ;  /* 0x000000af03a47223 */ /* 0x000fe400000100bc */
[C---:B-----5:R-:W-:Y:S01]  /*9d50*/  HMMA.16816.F32 R108, R136.reuse, R144, R108 ;  /* 0x00000090886c723c */ /* 0x060fe2000000186c */
[----:B------:R1:W-:Y:S07]  /*9d60*/  MUFU.EX2 R227, R2 ;  /* 0x0000000200e37308 */ /* 0x0003ee0000000800 */
[C---:B------:R-:W-:Y:S01]  /*9d70*/  HMMA.16816.F32 R112, R136.reuse, R146, R112 ;  /* 0x000000928870723c */ /* 0x040fe20000001870 */
[----:B------:R-:W5:Y:S07]  /*9d80*/  LDSM.16.MT88.4 R144, [R193+0x800] ;  /* 0x00080000c190783b */ /* 0x000f6e0000004200 */
[C---:B--2---:R-:W-:Y:S08]  /*9d90*/  HMMA.16816.F32 R116, R136.reuse, R148, R116 ;  /* 0x000000948874723c */ /* 0x044ff00000001874 */
[C---:B------:R-:W-:Y:S01]  /*9da0*/  HMMA.16816.F32 R120, R136.reuse, R150, R120 ;  /* 0x000000968878723c */ /* 0x040fe20000001878 */
[----:B------:R-:W2:Y:S03]  /*9db0*/  LDSM.16.MT88.4 R148, [R194+0x800] ;  /* 0x00080000c294783b */ /* 0x000ea60000004200 */
[--C-:B-1----:R-:W-:Y:S04]  /*9dc0*/  FFMA.FTZ R2, R187, c[0x0][0x2d0], -R173.reuse ;  /* 0x0000b400bb027a23 */ /* 0x102fe800000108ad */
[----:B------:R-:W1:Y:S01]  /*9dd0*/  MUFU.EX2 R187, R2 ;  /* 0x0000000200bb7308 */ /* 0x000e620000000800 */
[C---:B---3--:R-:W-:Y:S08]  /*9de0*/  HMMA.16816.F32 R124, R136.reuse, R140, R124 ;  /* 0x0000008c887c723c */ /* 0x048ff0000000187c */
[----:B------:R-:W-:Y:S01]  /*9df0*/  HMMA.16816.F32 R128, R136, R142, R128 ;  /* 0x0000008e8880723c */ /* 0x000fe20000001880 */
[----:B------:R-:W3:Y:S06]  /*9e00*/  LDSM.16.MT88.4 R140, [R197+0x800] ;  /* 0x00080000c58c783b */ /* 0x000eec0000004200 */
[----:B------:R-:W-:Y:S02]  /*9e10*/  F2FP.PACK_AB R136, R236, R237 ;  /* 0x000000edec88723e */ /* 0x000fe400000000ff */
[----:B------:R-:W-:Y:S03]  /*9e20*/  F2FP.PACK_AB R137, R234, R235 ;  /* 0x000000ebea89723e */ /* 0x000fe600000000ff */
[----:B------:R-:W-:Y:S02]  /*9e30*/  F2FP.PACK_AB R138, R231, R233 ;  /* 0x000000e9e78a723e */ /* 0x000fe400000000ff */
[----:B-1----:R-:W-:Y:S01]  /*9e40*/  F2FP.PACK_AB R139, R187, R227 ;  /* 0x000000e3bb8b723e */ /* 0x002fe200000000ff */
[--C-:B------:R-:W-:Y:S04]  /*9e50*/  FFMA.FTZ R2, R190, c[0x0][0x2d0], -R172.reuse ;  /* 0x0000b400be027a23 */ /* 0x100fe800000108ac */
[----:B------:R1:W-:Y:S02]  /*9e60*/  MUFU.EX2 R186, R2 ;  /* 0x0000000200ba7308 */ /* 0x0003e40000000800 */
[C---:B-----5:R-:W-:Y:S08]  /*9e70*/  HMMA.16816.F32 R4, R136.reuse, R144, R4 ;  /* 0x000000908804723c */ /* 0x060ff00000001804 */
[C---:B------:R-:W-:Y:S01]  /*9e80*/  HMMA.16816.F32 R8, R136.reuse, R146, R8 ;  /* 0x000000928808723c */ /* 0x040fe20000001808 */
[----:B------:R-:W5:Y:S07]  /*9e90*/  LDSM.16.MT88.4 R144, [R196+0x800] ;  /* 0x00080000c490783b */ /* 0x000f6e0000004200 */
[C---:B--2---:R-:W-:Y:S04]  /*9ea0*/  HMMA.16816.F32 R12, R136.reuse, R148, R12 ;  /* 0x00000094880c723c */ /* 0x044fe8000000180c */
[--C-:B-1----:R-:W-:Y:S04]  /*9eb0*/  FFMA.FTZ R2, R191, c[0x0][0x2d0], -R172.reuse ;  /* 0x0000b400bf027a23 */ /* 0x102fe800000108ac */
[C---:B------:R-:W-:Y:S01]  /*9ec0*/  HMMA.16816.F32 R16, R136.reuse, R150, R16 ;  /* 0x000000968810723c */ /* 0x040fe20000001810 */
[----:B------:R-:W1:Y:S01]  /*9ed0*/  LDSM.16.MT88.4 R148, [R193+0x2800] ;  /* 0x00280000c194783b */ /* 0x000e620000004200 */
[----:B------:R2:W1:Y:S06]  /*9ee0*/  MUFU.EX2 R185, R2 ;  /* 0x0000000200b97308 */ /* 0x00046c0000000800 */
[C---:B---3--:R-:W-:Y:S08]  /*9ef0*/  HMMA.16816.F32 R20, R136.reuse, R140, R20 ;  /* 0x0000008c8814723c */ /* 0x048ff00000001814 */
[C---:B------:R-:W-:Y:S01]  /*9f00*/  HMMA.16816.F32 R24, R136.reuse, R142, R24 ;  /* 0x0000008e8818723c */ /* 0x040fe20000001818 */
[----:B------:R-:W3:Y:S07]  /*9f10*/  LDSM.16.MT88.4 R140, [R194+0x2800] ;  /* 0x00280000c28c783b */ /* 0x000eee0000004200 */
[C---:B-----5:R-:W-:Y:S04]  /*9f20*/  HMMA.16816.F32 R28, R136.reuse, R144, R28 ;  /* 0x00000090881c723c */ /* 0x060fe8000000181c */
[--C-:B--2---:R-:W-:Y:S04]  /*9f30*/  FFMA.FTZ R2, R223, c[0x0][0x2d0], -R173.reuse ;  /* 0x0000b400df027a23 */ /* 0x104fe800000108ad */
[----:B------:R2:W-:Y:S01]  /*9f40*/  MUFU.EX2 R183, R2 ;  /* 0x0000000200b77308 */ /* 0x0005e20000000800 */
[C---:B------:R-:W-:Y:S01]  /*9f50*/  HMMA.16816.F32 R32, R136.reuse, R146, R32 ;  /* 0x000000928820723c */ /* 0x040fe20000001820 */
[----:B------:R-:W5:Y:S07]  /*9f60*/  LDSM.16.MT88.4 R144, [R197+0x2800] ;  /* 0x00280000c590783b */ /* 0x000f6e0000004200 */
[C---:B-1----:R-:W-:Y:S08]  /*9f70*/  HMMA.16816.F32 R36, R136.reuse, R148, R36 ;  /* 0x000000948824723c */ /* 0x042ff00000001824 */
[C---:B------:R-:W-:Y:S01]  /*9f80*/  HMMA.16816.F32 R40, R136.reuse, R150, R40 ;  /* 0x000000968828723c */ /* 0x040fe20000001828 */
[----:B------:R-:W1:Y:S03]  /*9f90*/  LDSM.16.MT88.4 R148, [R196+0x2800] ;  /* 0x00280000c494783b */ /* 0x000e660000004200 */
[--C-:B--2---:R-:W-:Y:S04]  /*9fa0*/  FFMA.FTZ R2, R222, c[0x0][0x2d0], -R173.reuse ;  /* 0x0000b400de027a23 */ /* 0x104fe800000108ad */
[C---:B---3--:R-:W-:Y:S01]  /*9fb0*/  HMMA.16816.F32 R44, R136.reuse, R140, R44 ;  /* 0x0000008c882c723c */ /* 0x048fe2000000182c */
[----:B------:R2:W3:Y:S07]  /*9fc0*/  MUFU.EX2 R184, R2 ;  /* 0x0000000200b87308 */ /* 0x0004ee0000000800 */
[C---:B------:R-:W-:Y:S01]  /*9fd0*/  HMMA.16816.F32 R48, R136.reuse, R142, R48 ;  /* 0x0000008e8830723c */ /* 0x040fe20000001830 */
[----:B------:R-:W3:Y:S07]  /*9fe0*/  LDSM.16.MT88.4 R140, [R193+0x4800] ;  /* 0x00480000c18c783b */ /* 0x000eee0000004200 */
[C---:B-----5:R-:W-:Y:S08]  /*9ff0*/  HMMA.16816.F32 R52, R136.reuse, R144, R52 ;  /* 0x000000908834723c */ /* 0x060ff00000001834 */
[C---:B------:R-:W-:Y:S01]  /*a000*/  HMMA.16816.F32 R56, R136.reuse, R146, R56 ;  /* 0x000000928838723c */ /* 0x040fe20000001838 */
[----:B------:R-:W5:Y:S03]  /*a010*/  LDSM.16.MT88.4 R144, [R194+0x4800] ;  /* 0x00480000c290783b */ /* 0x000f660000004200 */
[--C-:B--2---:R-:W-:Y:S04]  /*a020*/  FFMA.FTZ R2, R225, c[0x0][0x2d0], -R172.reuse ;  /* 0x0000b400e1027a23 */ /* 0x104fe800000108ac */
[C---:B-1----:R-:W-:Y:S01]  /*a030*/  HMMA.16816.F32 R60, R136.reuse, R148, R60 ;  /* 0x00000094883c723c */ /* 0x042fe2000000183c */
[----:B------:R1:W-:Y:S07]  /*a040*/  MUFU.EX2 R182, R2 ;  /* 0x0000000200b67308 */ /* 0x0003ee0000000800 */
[C---:B------:R-:W-:Y:S01]  /*a050*/  HMMA.16816.F32 R64, R136.reuse, R150, R64 ;  /* 0x000000968840723c */ /* 0x040fe20000001840 */
[----:B------:R-:W2:Y:S07]  /*a060*/  LDSM.16.MT88.4 R148, [R197+0x4800] ;  /* 0x00480000c594783b */ /* 0x000eae0000004200 */
[C---:B---3--:R-:W-:Y:S08]  /*a070*/  HMMA.16816.F32 R68, R136.reuse, R140, R68 ;  /* 0x0000008c8844723c */ /* 0x048ff00000001844 */
[C---:B------:R-:W-:Y:S01]  /*a080*/  HMMA.16816.F32 R72, R136.reuse, R142, R72 ;  /* 0x0000008e8848723c */ /* 0x040fe20000001848 */
[----:B------:R-:W3:Y:S03]  /*a090*/  LDSM.16.MT88.4 R140, [R196+0x4800] ;  /* 0x00480000c48c783b */ /* 0x000ee60000004200 */
[--C-:B-1----:R-:W-:Y:S04]  /*a0a0*/  FFMA.FTZ R2, R226, c[0x0][0x2d0], -R172.reuse ;  /* 0x0000b400e2027a23 */ /* 0x102fe800000108ac */
[----:B------:R1:W1:Y:S01]  /*a0b0*/  MUFU.EX2 R181, R2 ;  /* 0x0000000200b57308 */ /* 0x0002620000000800 */
[C---:B-----5:R-:W-:Y:S08]  /*a0c0*/  HMMA.16816.F32 R76, R136.reuse, R144, R76 ;  /* 0x00000090884c723c */ /* 0x060ff0000000184c */
[C---:B------:R-:W-:Y:S01]  /*a0d0*/  HMMA.16816.F32 R80, R136.reuse, R146, R80 ;  /* 0x000000928850723c */ /* 0x040fe20000001850 */
[----:B------:R-:W5:Y:S07]  /*a0e0*/  LDSM.16.MT88.4 R144, [R193+0x6800] ;  /* 0x00680000c190783b */ /* 0x000f6e0000004200 */
[C---:B--2---:R-:W-:Y:S04]  /*a0f0*/  HMMA.16816.F32 R84, R136.reuse, R148, R84 ;  /* 0x000000948854723c */ /* 0x044fe80000001854 */
[--C-:B-1----:R-:W-:Y:S04]  /*a100*/  FFMA.FTZ R2, R189, c[0x0][0x2d0], -R173.reuse ;  /* 0x0000b400bd027a23 */ /* 0x102fe800000108ad */
[C---:B------:R-:W-:Y:S01]  /*a110*/  HMMA.16816.F32 R88, R136.reuse, R150, R88 ;  /* 0x000000968858723c */ /* 0x040fe20000001858 */
[----:B------:R-:W1:Y:S01]  /*a120*/  LDSM.16.MT88.4 R148, [R194+0x6800] ;  /* 0x00680000c294783b */ /* 0x000e620000004200 */
[----:B------:R2:W-:Y:S06]  /*a130*/  MUFU.EX2 R180, R2 ;  /* 0x0000000200b47308 */ /* 0x0005ec0000000800 */
[C---:B---3--:R-:W-:Y:S08]  /*a140*/  HMMA.16816.F32 R92, R136.reuse, R140, R92 ;  /* 0x0000008c885c723c */ /* 0x048ff0000000185c */
[C---:B------:R-:W-:Y:S01]  /*a150*/  HMMA.16816.F32 R96, R136.reuse, R142, R96 ;  /* 0x0000008e8860723c */ /* 0x040fe20000001860 */
[----:B------:R-:W3:Y:S07]  /*a160*/  LDSM.16.MT88.4 R140, [R197+0x6800] ;  /* 0x00680000c58c783b */ /* 0x000eee0000004200 */
[C---:B-----5:R-:W-:Y:S04]  /*a170*/  HMMA.16816.F32 R100, R136.reuse, R144, R100 ;  /* 0x000000908864723c */ /* 0x060fe80000001864 */
[--C-:B--2---:R-:W-:Y:S04]  /*a180*/  FFMA.FTZ R2, R221, c[0x0][0x2d0], -R173.reuse ;  /* 0x0000b400dd027a23 */ /* 0x104fe800000108ad */
[----:B------:R2:W5:Y:S01]  /*a190*/  MUFU.EX2 R179, R2 ;  /* 0x0000000200b37308 */ /* 0x0005620000000800 */
[C---:B------:R-:W-:Y:S01]  /*a1a0*/  HMMA.16816.F32 R104, R136.reuse, R146, R104 ;  /* 0x000000928868723c */ /* 0x040fe20000001868 */
[----:B------:R-:W4:Y:S07]  /*a1b0*/  LDSM.16.MT88.4 R144, [R196+0x6800] ;  /* 0x00680000c490783b */ /* 0x000f2e0000004200 */
[C---:B-1----:R-:W-:Y:S08]  /*a1c0*/  HMMA.16816.F32 R108, R136.reuse, R148, R108 ;  /* 0x00000094886c723c */ /* 0x042ff0000000186c */
[C---:B------:R-:W-:Y:S01]  /*a1d0*/  HMMA.16816.F32 R112, R136.reuse, R150, R112 ;  /* 0x000000968870723c */ /* 0x040fe20000001870 */
[----:B------:R-:W-:Y:S03]  /*a1e0*/  LDSM.16.MT88.4 R148, [R194+0x1000] ;  /* 0x00100000c294783b */ /* 0x000fe60000004200 */
[--C-:B--2---:R-:W-:Y:S04]  /*a1f0*/  FFMA.FTZ R2, R232, c[0x0][0x2d0], -R172.reuse ;  /* 0x0000b400e8027a23 */ /* 0x104fe800000108ac */
[C---:B---3--:R-:W-:Y:S01]  /*a200*/  HMMA.16816.F32 R116, R136.reuse, R140, R116 ;  /* 0x0000008c8874723c */ /* 0x048fe20000001874 */
[----:B------:R1:W2:Y:S03]  /*a210*/  MUFU.EX2 R178, R2 ;  /* 0x0000000200b27308 */ /* 0x0002a60000000800 */
[----:B------:R-:W-:Y:S04]  /*a220*/  FFMA.FTZ R172, R228, c[0x0][0x2d0], -R172 ;  /* 0x0000b400e4ac7a23 */ /* 0x000fe800000108ac */
[C---:B------:R-:W-:Y:S01]  /*a230*/  HMMA.16816.F32 R120, R136.reuse, R142, R120 ;  /* 0x0000008e8878723c */ /* 0x040fe20000001878 */
[----:B------:R-:W3:Y:S02]  /*a240*/  LDSM.16.MT88.4 R140, [R193+0x1000] ;  /* 0x00100000c18c783b */ /* 0x000ee40000004200 */
[----:B------:R-:W-:Y:S05]  /*a250*/  MUFU.EX2 R174, R172 ;  /* 0x000000ac00ae7308 */ /* 0x000fea0000000800 */
[C---:B----4-:R-:W-:Y:S08]  /*a260*/  HMMA.16816.F32 R124, R136.reuse, R144, R124 ;  /* 0x00000090887c723c */ /* 0x050ff0000000187c */
[----:B------:R-:W-:Y:S01]  /*a270*/  HMMA.16816.F32 R128, R136, R146, R128 ;  /* 0x000000928880723c */ /* 0x000fe20000001880 */
[----:B------:R-:W4:Y:S03]  /*a280*/  LDSM.16.MT88.4 R144, [R197+0x1000] ;  /* 0x00100000c590783b */ /* 0x000f260000004200 */
[--C-:B-1----:R-:W-:Y:S03]  /*a290*/  FFMA.FTZ R2, R239, c[0x0][0x2d0], -R173.reuse ;  /* 0x0000b400ef027a23 */ /* 0x102fe600000108ad */
[----:B------:R-:W-:Y:S01]  /*a2a0*/  F2FP.PACK_AB R136, R185, R186 ;  /* 0x000000bab988723e */ /* 0x000fe200000000ff */
[----:B------:R1:W-:Y:S01]  /*a2b0*/  MUFU.EX2 R3, R2 ;  /* 0x0000000200037308 */ /* 0x0003e20000000800 */
[----:B------:R-:W-:Y:S03]  /*a2c0*/  F2FP.PACK_AB R137, R184, R183 ;  /* 0x000000b7b889723e */ /* 0x000fe600000000ff */
[----:B------:R-:W-:Y:S02]  /*a2d0*/  F2FP.PACK_AB R138, R181, R182 ;  /* 0x000000b6b58a723e */ /* 0x000fe400000000ff */
[----:B-----5:R-:W-:Y:S07]  /*a2e0*/  F2FP.PACK_AB R139, R179, R180 ;  /* 0x000000b4b38b723e */ /* 0x020fee00000000ff */
[C---:B---3--:R-:W-:Y:S08]  /*a2f0*/  HMMA.16816.F32 R4, R136.reuse, R140, R4 ;  /* 0x0000008c8804723c */ /* 0x048ff00000001804 */
[C---:B------:R-:W-:Y:S01]  /*a300*/  HMMA.16816.F32 R8, R136.reuse, R142, R8 ;  /* 0x0000008e8808723c */ /* 0x040fe20000001808 */
[----:B------:R-:W3:Y:S03]  /*a310*/  LDSM.16.MT88.4 R140, [R193+0x3000] ;  /* 0x00300000c18c783b */ /* 0x000ee60000004200 */
[--C-:B-1----:R-:W-:Y:S04]  /*a320*/  FFMA.FTZ R2, R242, c[0x0][0x2d0], -R173.reuse ;  /* 0x0000b400f2027a23 */ /* 0x102fe800000108ad */
[C---:B------:R-:W-:Y:S01]  /*a330*/  HMMA.16816.F32 R12, R136.reuse, R148, R12 ;  /* 0x00000094880c723c */ /* 0x040fe2000000180c */
[----:B------:R1:W5:Y:S07]  /*a340*/  MUFU.EX2 R175, R2 ;  /* 0x0000000200af7308 */ /* 0x00036e0000000800 */
[C---:B------:R-:W-:Y:S01]  /*a350*/  HMMA.16816.F32 R16, R136.reuse, R150, R16 ;  /* 0x000000968810723c */ /* 0x040fe20000001810 */
[----:B------:R-:W2:Y:S07]  /*a360*/  LDSM.16.MT88.4 R148, [R194+0x3000] ;  /* 0x00300000c294783b */ /* 0x000eae0000004200 */
[C---:B----4-:R-:W-:Y:S08]  /*a370*/  HMMA.16816.F32 R20, R136.reuse, R144, R20 ;  /* 0x000000908814723c */ /* 0x050ff00000001814 */
[C---:B------:R-:W-:Y:S01]  /*a380*/  HMMA.16816.F32 R24, R136.reuse, R146, R24 ;  /* 0x000000928818723c */ /* 0x040fe20000001818 */
[----:B------:R-:W4:Y:S03]  /*a390*/  LDSM.16.MT88.4 R144, [R197+0x3000] ;  /* 0x00300000c590783b */ /* 0x000f260000004200 */
[--C-:B-1----:R-:W-:Y:S02]  /*a3a0*/  FFMA.FTZ R2, R246, c[0x0][0x2d0], -R173.reuse ;  /* 0x0000b400f6027a23 */ /* 0x102fe400000108ad */
[----:B------:R-:W-:Y:S02]  /*a3b0*/  FFMA.FTZ R173, R135, c[0x0][0x2d0], -R173 ;  /* 0x0000b40087ad7a23 */ /* 0x000fe400000108ad */
[C---:B------:R-:W-:Y:S01]  /*a3c0*/  HMMA.16816.F32 R28, R136.reuse, R152, R28 ;  /* 0x00000098881c723c */ /* 0x040fe2000000181c */
[----:B------:R1:W-:Y:S07]  /*a3d0*/  MUFU.EX2 R172, R2 ;  /* 0x0000000200ac7308 */ /* 0x0003ee0000000800 */
[C---:B------:R-:W-:Y:S01]  /*a3e0*/  HMMA.16816.F32 R32, R136.reuse, R154, R32 ;  /* 0x0000009a8820723c */ /* 0x040fe20000001820 */
[----:B------:R-:W5:Y:S02]  /*a3f0*/  LDSM.16.MT88.4 R152, [R196+0x3000] ;  /* 0x00300000c498783b */ /* 0x000f640000004200 */
[----:B------:R4:W4:Y:S05]  /*a400*/  MUFU.EX2 R134, R173 ;  /* 0x000000ad00867308 */ /* 0x00092a0000000800 */
[C---:B---3--:R-:W-:Y:S08]  /*a410*/  HMMA.16816.F32 R36, R136.reuse, R140, R36 ;  /* 0x0000008c8824723c */ /* 0x048ff00000001824 */
[C---:B------:R-:W-:Y:S01]  /*a420*/  HMMA.16816.F32 R40, R136.reuse, R142, R40 ;  /* 0x0000008e8828723c */ /* 0x040fe20000001828 */
[----:B------:R-:W3:Y:S03]  /*a430*/  LDSM.16.MT88.4 R140, [R193+0x5000] ;  /* 0x00500000c18c783b */ /* 0x000ee60000004200 */
[----:B-1----:R-:W-:Y:S02]  /*a440*/  FFMA.FTZ R2, R0, R160, R238 ;  /* 0x000000a000027223 */ /* 0x002fe400000100ee */
[----:B------:R-:W-:Y:S02]  /*a450*/  FADD.FTZ R0, R244, R164 ;  /* 0x000000a4f4007221 */ /* 0x000fe40000010000 */
[C---:B--2---:R-:W-:Y:S01]  /*a460*/  HMMA.16816.F32 R44, R136.reuse, R148, R44 ;  /* 0x00000094882c723c */ /* 0x044fe2000000182c */
[----:B------:R-:W-:Y:S03]  /*a470*/  LDSM.16.MT88.4 R160, [R197+0x1800] ;  /* 0x00180000c5a0783b */ /* 0x000fe60000004200 */
[----:B------:R-:W-:Y:S02]  /*a480*/  FADD.FTZ R2, R241, R2 ;  /* 0x00000002f1027221 */ /* 0x000fe40000010000 */
[----:B------:R-:W-:Y:S02]  /*a490*/  FADD.FTZ R0, R245, R0 ;  /* 0x00000000f5007221 */ /* 0x000fe40000010000 */
[C---:B------:R-:W-:Y:S01]  /*a4a0*/  HMMA.16816.F32 R48, R136.reuse, R150, R48 ;  /* 0x000000968830723c */ /* 0x040fe20000001830 */
[----:B----4-:R-:W2:Y:S03]  /*a4b0*/  LDL R173, [R1+0x14] ;  /* 0x0000140001ad7983 */ /* 0x010ea60000100800 */
[----:B------:R-:W-:Y:S01]  /*a4c0*/  FADD.FTZ R135, R240, R2 ;  /* 0x00000002f0877221 */ /* 0x000fe20000010000 */
[----:B------:R-:W1:Y:S01]  /*a4d0*/  LDSM.16.MT88.4 R148, [R194+0x5000] ;  /* 0x00500000c294783b */ /* 0x000e620000004200 */
        /* <DEDUP_REMOVED lines=8> */
[C---:B-----5:R-:W-:Y:S04]  /*a560*/  HMMA.16816.F32 R60, R136.reuse, R152, R60 ;  /* 0x00000098883c723c */ /* 0x060fe8000000183c */
        /* <DEDUP_REMOVED lines=10> */
[----:B------:R-:W3:Y:S03]  /*a610*/  LDSM.16.MT88.4 R140, [R193+0x7000] ;  /* 0x00700000c18c783b */ /* 0x000ee60000004200 */
        /* <DEDUP_REMOVED lines=9> */
[C---:B----4-:R-:W-:Y:S04]  /*a6b0*/  HMMA.16816.F32 R84, R136.reuse, R144, R84 ;  /* 0x000000908854723c */ /* 0x050fe80000001854 */
[----:B------:R-:W-:Y:S02]  /*a6c0*/  FADD.FTZ R2, R178, R2 ;  /* 0x00000002b2027221 */ /* 0x000fe40000010000 */
[----:B------:R-:W-:Y:S02]  /*a6d0*/  FADD.FTZ R0, R179, R0 ;  /* 0x00000000b3007221 */ /* 0x000fe40000010000 */
[C---:B------:R-:W-:Y:S01]  /*a6e0*/  HMMA.16816.F32 R88, R136.reuse, R146, R88 ;  /* 0x000000928858723c */ /* 0x040fe20000001858 */
[----:B------:R-:W4:Y:S07]  /*a6f0*/  LDSM.16.MT88.4 R144, [R197+0x7000] ;  /* 0x00700000c590783b */ /* 0x000f2e0000004200 */
[C---:B-----5:R-:W-:Y:S08]  /*a700*/  HMMA.16816.F32 R92, R136.reuse, R152, R92 ;  /* 0x00000098885c723c */ /* 0x060ff0000000185c */
[C---:B------:R-:W-:Y:S01]  /*a710*/  HMMA.16816.F32 R96, R136.reuse, R154, R96 ;  /* 0x0000009a8860723c */ /* 0x040fe20000001860 */
[----:B------:R-:W5:Y:S07]  /*a720*/  LDSM.16.MT88.4 R152, [R196+0x7000] ;  /* 0x00700000c498783b */ /* 0x000f6e0000004200 */
[C---:B---3--:R-:W-:Y:S08]  /*a730*/  HMMA.16816.F32 R100, R136.reuse, R140, R100 ;  /* 0x0000008c8864723c */ /* 0x048ff00000001864 */
[C---:B------:R-:W-:Y:S08]  /*a740*/  HMMA.16816.F32 R104, R136.reuse, R142, R104 ;  /* 0x0000008e8868723c */ /* 0x040ff00000001868 */
[C---:B-1----:R-:W-:Y:S08]  /*a750*/  HMMA.16816.F32 R108, R136.reuse, R148, R108 ;  /* 0x00000094886c723c */ /* 0x042ff0000000186c */
[C---:B------:R-:W-:Y:S01]  /*a760*/  HMMA.16816.F32 R112, R136.reuse, R150, R112 ;  /* 0x000000968870723c */ /* 0x040fe20000001870 */
[----:B------:R-:W1:Y:S07]  /*a770*/  LDSM.16.MT88.4 R148, [R193+0x1800] ;  /* 0x00180000c194783b */ /* 0x000e6e0000004200 */
[C---:B----4-:R-:W-:Y:S08]  /*a780*/  HMMA.16816.F32 R116, R136.reuse, R144, R116 ;  /* 0x000000908874723c */ /* 0x050ff00000001874 */
[C---:B------:R-:W-:Y:S08]  /*a790*/  HMMA.16816.F32 R120, R136.reuse, R146, R120 ;  /* 0x000000928878723c */ /* 0x040ff00000001878 */
[C---:B-----5:R-:W-:Y:S08]  /*a7a0*/  HMMA.16816.F32 R124, R136.reuse, R152, R124 ;  /* 0x00000098887c723c */ /* 0x060ff0000000187c */
        /* <DEDUP_REMOVED lines=9> */
[C---:B-1----:R-:W-:Y:S01]  /*a840*/  HMMA.16816.F32 R140, R136.reuse, R148, R4 ;  /* 0x00000094888c723c */ /* 0x042fe20000001804 */
[----:B------:R-:W1:Y:S02]  /*a850*/  LDSM.16.MT88.4 R4, [R193+0x3800] ;  /* 0x00380000c104783b */ /* 0x000e640000004200 */
[----:B------:R-:W-:Y:S02]  /*a860*/  FADD.FTZ R2, R174, R2 ;  /* 0x00000002ae027221 */ /* 0x000fe40000010000 */
[----:B------:R-:W-:Y:S01]  /*a870*/  FADD.FTZ R0, R172, R3 ;  /* 0x00000003ac007221 */ /* 0x000fe20000010000 */
[----:B------:R-:W-:Y:S02]  /*a880*/  MOV R3, R133 ;  /* 0x0000008500037202 */ /* 0x000fe40000000f00 */
[C---:B------:R-:W-:Y:S01]  /*a890*/  HMMA.16816.F32 R144, R136.reuse, R150, R8 ;  /* 0x000000968890723c */ /* 0x040fe20000001808 */
[----:B------:R-:W3:Y:S03]  /*a8a0*/  LDSM.16.MT88.4 R8, [R194+0x3800] ;  /* 0x00380000c208783b */ /* 0x000ee60000004200 */
[----:B------:R-:W-:Y:S01]  /*a8b0*/  FADD.FTZ R0, R134, R0 ;  /* 0x0000000086007221 */ /* 0x000fe20000010000 */
[----:B------:R-:W-:Y:S03]  /*a8c0*/  MOV R134, R132 ;  /* 0x0000008400867202 */ /* 0x000fe60000000f00 */
[C---:B------:R-:W-:Y:S01]  /*a8d0*/  HMMA.16816.F32 R148, R136.reuse, R156, R12 ;  /* 0x0000009c8894723c */ /* 0x040fe2000000180c */
[----:B------:R-:W4:Y:S07]  /*a8e0*/  LDSM.16.MT88.4 R12, [R197+0x3800] ;  /* 0x00380000c50c783b */ /* 0x000f2e0000004200 */
[C---:B------:R-:W-:Y:S01]  /*a8f0*/  HMMA.16816.F32 R152, R136.reuse, R158, R16 ;  /* 0x0000009e8898723c */ /* 0x040fe20000001810 */
[----:B------:R-:W5:Y:S07]  /*a900*/  LDSM.16.MT88.4 R16, [R196+0x3800] ;  /* 0x00380000c410783b */ /* 0x000f6e0000004200 */
[C---:B------:R-:W-:Y:S01]  /*a910*/  HMMA.16816.F32 R156, R136.reuse, R160, R20 ;  /* 0x000000a0889c723c */ /* 0x040fe20000001814 */
[----:B------:R-:W2:Y:S07]  /*a920*/  LDSM.16.MT88.4 R20, [R193+0x5800] ;  /* 0x00580000c114783b */ /* 0x000eae0000004200 */
[C---:B------:R-:W-:Y:S01]  /*a930*/  HMMA.16816.F32 R160, R136.reuse, R162, R24 ;  /* 0x000000a288a0723c */ /* 0x040fe20000001818 */
[----:B------:R-:W-:Y:S07]  /*a940*/  LDSM.16.MT88.4 R24, [R193+0x7800] ;  /* 0x00780000c118783b */ /* 0x000fee0000004200 */
[C---:B------:R-:W-:Y:S01]  /*a950*/  HMMA.16816.F32 R164, R136.reuse, R168, R28 ;  /* 0x000000a888a4723c */ /* 0x040fe2000000181c */
[----:B------:R-:W-:Y:S04]  /*a960*/  STL [R1+0x8], R2 ;  /* 0x0000080201007387 */ /* 0x000fe80000100800 */
[----:B------:R-:W-:Y:S03]  /*a970*/  STL [R1+0xc], R0 ;  /* 0x00000c0001007387 */ /* 0x000fe60000100800 */
        /* <DEDUP_REMOVED lines=12> */
[----:B------:R-:W5:Y:S02]  /*aa40*/  LDSM.16.MT88.4 R16, [R194+0x7800] ;  /* 0x00780000c210783b */ /* 0x000f640000004200 */
[----:B--2---:R-:W-:Y:S02]  /*aa50*/  ISETP.GT.AND P0, PT, R224, R173, PT ;  /* 0x000000ade000720c */ /* 0x004fe40003f04270 */
[----:B------:R-:W-:Y:S03]  /*aa60*/  MOV R224, R220 ;  /* 0x000000dc00e07202 */ /* 0x000fe60000000f00 */
[C---:B------:R-:W-:Y:S08]  /*aa70*/  HMMA.16816.F32 R68, R136.reuse, R20, R68 ;  /* 0x000000148844723c */ /* 0x040ff00000001844 */
[C---:B------:R-:W-:Y:S01]  /*aa80*/  HMMA.16816.F32 R72, R136.reuse, R22, R72 ;  /* 0x000000168848723c */ /* 0x040fe20000001848 */
[----:B------:R-:W2:Y:S07]  /*aa90*/  LDSM.16.MT88.4 R20, [R197+0x7800] ;  /* 0x00780000c514783b */ /* 0x000eae0000004200 */
[C---:B-1----:R-:W-:Y:S08]  /*aaa0*/  HMMA.16816.F32 R76, R136.reuse, R4, R76 ;  /* 0x00000004884c723c */ /* 0x042ff0000000184c */
[C---:B------:R-:W-:Y:S01]  /*aab0*/  HMMA.16816.F32 R80, R136.reuse, R6, R80 ;  /* 0x000000068850723c */ /* 0x040fe20000001850 */
[----:B------:R-:W1:Y:S07]  /*aac0*/  LDSM.16.MT88.4 R4, [R196+0x7800] ;  /* 0x00780000c404783b */ /* 0x000e6e0000004200 */
[C---:B---3--:R-:W-:Y:S08]  /*aad0*/  HMMA.16816.F32 R84, R136.reuse, R8, R84 ;  /* 0x000000088854723c */ /* 0x048ff00000001854 */
[C---:B------:R-:W-:Y:S08]  /*aae0*/  HMMA.16816.F32 R88, R136.reuse, R10, R88 ;  /* 0x0000000a8858723c */ /* 0x040ff00000001858 */
[C---:B----4-:R-:W-:Y:S08]  /*aaf0*/  HMMA.16816.F32 R92, R136.reuse, R12, R92 ;  /* 0x0000000c885c723c */ /* 0x050ff0000000185c */
[C---:B------:R-:W-:Y:S08]  /*ab00*/  HMMA.16816.F32 R96, R136.reuse, R14, R96 ;  /* 0x0000000e8860723c */ /* 0x040ff00000001860 */
[C---:B------:R-:W-:Y:S08]  /*ab10*/  HMMA.16816.F32 R100, R136.reuse, R24, R100 ;  /* 0x000000188864723c */ /* 0x040ff00000001864 */
[C---:B------:R-:W-:Y:S08]  /*ab20*/  HMMA.16816.F32 R104, R136.reuse, R26, R104 ;  /* 0x0000001a8868723c */ /* 0x040ff00000001868 */
[C---:B-----5:R-:W-:Y:S08]  /*ab30*/  HMMA.16816.F32 R108, R136.reuse, R16, R108 ;  /* 0x00000010886c723c */ /* 0x060ff0000000186c */
[C---:B------:R-:W-:Y:S08]  /*ab40*/  HMMA.16816.F32 R112, R136.reuse, R18, R112 ;  /* 0x000000128870723c */ /* 0x040ff00000001870 */
[C---:B--2---:R-:W-:Y:S08]  /*ab50*/  HMMA.16816.F32 R116, R136.reuse, R20, R116 ;  /* 0x000000148874723c */ /* 0x044ff00000001874 */
[C---:B------:R-:W-:Y:S08]  /*ab60*/  HMMA.16816.F32 R120, R136.reuse, R22, R120 ;  /* 0x000000168878723c */ /* 0x040ff00000001878 */
[C---:B-1----:R-:W-:Y:S08]  /*ab70*/  HMMA.16816.F32 R124, R136.reuse, R4, R124 ;  /* 0x00000004887c723c */ /* 0x042ff0000000187c */
[----:B------:R-:W-:Y:S01]  /*ab80*/  HMMA.16816.F32 R128, R136, R6, R128 ;  /* 0x000000068880723c */ /* 0x000fe20000001880 */
[----:B------:R-:W-:-:S07]  /*ab90*/  @P0 BRA `(.L_x_2230) ;  /* 0xffffc2b000000947 */ /* 0x000fce000383ffff */
.L_x_2229:
[----:B----4-:R-:W2:Y:S02]  /*aba0*/  LDL R0, [R1+0x4] ;  /* 0x0000040001007983 */ /* 0x010ea40000100800 */
[----:B--2---:R-:W-:-:S13]  /*abb0*/  ISETP.GE.AND P0, PT, R220, R0, PT ;  /* 0x00000000dc00720c */ /* 0x004fda0003f06270 */
[----:B------:R-:W-:Y:S05]  /*abc0*/  @!P0 BRA `(.L_x_2231) ;  /* 0x000037b000008947 */ /* 0x000fea0003800000 */
[----:B------:R-:W-:Y:S02]  /*abd0*/  MOV R135, R132 ;  /* 0x0000008400877202 */ /* 0x000fe40000000f00 */
[----:B------:R-:W-:Y:S02]  /*abe0*/  MOV R134, R133 ;  /* 0x0000008500867202 */ /* 0x000fe40000000f00 */
.L_x_2232:
[----:B------:R-:W2:Y:S01]  /*abf0*/  LDL R22, [R1] ;  /* 0x0000000001167983 */ /* 0x000ea20000100800 */
[----:B------:R-:W-:Y:S01]  /*ac00*/  SHF.R.S32.HI R0, RZ, 0x1f, R220 ;  /* 0x0000001fff007819 */ /* 0x000fe200000114dc */
[----:B------:R-:W-:Y:S04]  /*ac10*/  DEPBAR.LE SB0, 0x0 ;  /* 0x000080000000791a */ /* 0x000fe80000000000 */
[----:B------:R-:W-:Y:S01]  /*ac20*/  WARPSYNC 0xffffffff ;  /* 0xffffffff00007948 */ /* 0x000fe20003800000 */
[----:B------:R-:W-:Y:S01]  /*ac30*/  BAR.SYNC.DEFER_BLOCKING 0x0 ;  /* 0x0000000000007b1d */ /* 0x000fe20000010000 */
[----:B------:R-:W-:Y:S01]  /*ac40*/  IMAD R0, R0, c[0x0][0x208], RZ ;  /* 0x0000820000007a24 */ /* 0x000fe200078e02ff */
[----:B------:R-:W-:Y:S01]  /*ac50*/  IADD3 R20, P0, R250, 0x40, RZ ;  /* 0x00000040fa147810 */ /* 0x000fe20007f1e0ff */
[C---:B------:R-:W-:Y:S04]  /*ac60*/  IMAD.WIDE.U32 R4, R220.reuse, c[0x0][0x208], RZ ;  /* 0x00008200dc047a25 */ /* 0x040fe800078e00ff */
[----:B------:R-:W-:Y:S01]  /*ac70*/  IMAD R0, R220, c[0x0][0x20c], R0 ;  /* 0x00008300dc007a24 */ /* 0x000fe200078e0200 */
[C---:B------:R-:W-:Y:S04]  /*ac80*/  SHF.L.U32 R3, R4.reuse, 0x6, RZ ;  /* 0x0000000604037819 */ /* 0x040fe800000006ff */
[----:B------:R-:W-:Y:S02]  /*ac90*/  IADD3 R0, R5, R0, RZ ;  /* 0x0000000005007210 */ /* 0x000fe40007ffe0ff */
[C---:B------:R-:W-:Y:S02]  /*aca0*/  IADD3 R2, P6, R3.reuse, R250, RZ ;  /* 0x000000fa03027210 */ /* 0x040fe40007fde0ff */
[----:B------:R-:W-:Y:S02]  /*acb0*/  SHF.L.U64.HI R0, R4, 0x6, R0 ;  /* 0x0000000604007819 */ /* 0x000fe40000010200 */
[C---:B------:R-:W-:Y:S01]  /*acc0*/  IADD3 R4, P1, R3.reuse, R20, RZ ;  /* 0x0000001403047210 */ /* 0x040fe20007f3e0ff */
        /* <DEDUP_REMOVED lines=9> */
[----:B------:R-:W3:Y:S04]  /*ad60*/  LDL R132, [R1+0x4] ;  /* 0x0000040001847983 */ /* 0x000ee80000100800 */
[----:B------:R-:W4:Y:S01]  /*ad70*/  LDL.LU R242, [R1+0x8] ;  /* 0x0000080001f27983 */ /* 0x000f220000300800 */
[-C--:B--2---:R-:W-:Y:S02]  /*ad80*/  IADD3.X R15, RZ, R22.reuse, RZ, P0, !PT ;  /* 0x00000016ff0f7210 */ /* 0x084fe400007fe4ff */
[CC--:B------:R-:W-:Y:S02]  /*ad90*/  IADD3.X R5, R0.reuse, R22.reuse, RZ, P6, !PT ;  /* 0x0000001600057210 */ /* 0x0c0fe400037fe4ff */
[----:B------:R-:W-:Y:S02]  /*ada0*/  IADD3.X R8, R0, R15, RZ, P1, !PT ;  /* 0x0000000f00087210 */ /* 0x000fe40000ffe4ff */
[----:B------:R-:W-:Y:S02]  /*adb0*/  LEA R12, P6, R4, c[0x0][0x1f8], 0x1 ;  /* 0x00007e00040c7a11 */ /* 0x000fe400078c08ff */
[----:B------:R-:W-:Y:S02]  /*adc0*/  LEA R6, P0, R2, c[0x0][0x1f8], 0x1 ;  /* 0x00007e0002067a11 */ /* 0x000fe400078008ff */
[----:B------:R-:W-:Y:S02]  /*add0*/  LEA.HI.X R13, R4, c[0x0][0x1fc], R8, 0x1, P6 ;  /* 0x00007f00040d7a11 */ /* 0x000fe400030f0c08 */
[----:B------:R-:W1:Y:S01]  /*ade0*/  LDSM.16.M88.4 R8, [R192] ;  /* 0x00000000c008783b */ /* 0x000e620000000200 */
[----:B------:R-:W-:Y:S02]  /*adf0*/  LEA.HI.X R7, R2, c[0x0][0x1fc], R5, 0x1, P0 ;  /* 0x00007f0002077a11 */ /* 0x000fe400000f0c05 */
[----:B------:R-:W-:Y:S04]  /*ae00*/  IADD3 R14, P0, R250, 0x80, RZ ;  /* 0x00000080fa0e7810 */ /* 0x000fe80007f1e0ff */
[----:B------:R-:W-:Y:S01]  /*ae10*/  IADD3.X R21, RZ, R22, RZ, P0, !PT ;  /* 0x00000016ff157210 */ /* 0x000fe200007fe4ff */
[----:B------:R-:W-:Y:S01]  /*ae20*/  @!PT LDS RZ, [RZ] ;  /* 0x00000000fffff984 */ /* 0x000fe20000000800 */
[----:B------:R-:W-:Y:S01]  /*ae30*/  @!PT LDS RZ, [RZ] ;  /* 0x00000000fffff984 */ /* 0x000fe20000000800 */
[----:B------:R-:W-:Y:S01]  /*ae40*/  @!PT LDS RZ, [RZ] ;  /* 0x00000000fffff984 */ /* 0x000fe20000000800 */
[----:B------:R2:W-:Y:S01]  /*ae50*/  LDGSTS.E.BYPASS.LTC128B.128 [R219+0x100], [R6.64], !P5 ;  /* 0x0010000006db7fae */ /* 0x0005e2000e901d46 */
[C---:B------:R-:W-:Y:S04]  /*ae60*/  IADD3 R2, P1, R3.reuse, R14, RZ ;  /* 0x0000000e03027210 */ /* 0x040fe80007f3e0ff */
[----:B------:R-:W-:Y:S02]  /*ae70*/  LEA R4, P0, R2, c[0x0][0x1f8], 0x1 ;  /* 0x00007e0002047a11 */ /* 0x000fe400078008ff */
[----:B------:R-:W-:Y:S01]  /*ae80*/  IADD3.X R5, R0, R21, RZ, P1, !PT ;  /* 0x0000001500057210 */ /* 0x000fe20000ffe4ff */
[----:B------:R5:W-:Y:S03]  /*ae90*/  LDGSTS.E.BYPASS.LTC128B.128 [R219+0x2100], [R12.64], !P4 ;  /* 0x021000000cdb7fae */ /* 0x000be6000e101d46 */
[----:B------:R-:W-:Y:S05]  /*aea0*/  LEA.HI.X R5, R2, c[0x0][0x1fc], R5, 0x1, P0 ;  /* 0x00007f0002057a11 */ /* 0x000fea00000f0c05 */
[----:B------:R1:W-:Y:S01]  /*aeb0*/  LDGSTS.E.BYPASS.LTC128B.128 [R219+0x4100], [R4.64], !P3 ;  /* 0x0410000004db7fae */ /* 0x0003e2000d901d46 */
[----:B--2---:R-:W-:Y:S02]  /*aec0*/  IADD3 R7, P0, R250, 0xc0, RZ ;  /* 0x000000c0fa077810 */ /* 0x004fe40007f1e0ff */
[----:B------:R-:W-:Y:S02]  /*aed0*/  MOV R6, c[0x0][0x208] ;  /* 0x0000820000067a02 */ /* 0x000fe40000000f00 */
[----:B------:R-:W-:Y:S02]  /*aee0*/  IADD3.X R23, RZ, R22, RZ, P0, !PT ;  /* 0x00000016ff177210 */ /* 0x000fe400007fe4ff */
[C---:B------:R-:W-:Y:S02]  /*aef0*/  LEA R2, P1, R6.reuse, R3, 0x5 ;  /* 0x0000000306027211 */ /* 0x040fe400078228ff */
[----:B-1----:R-:W-:Y:S02]  /*af00*/  MOV R4, c[0x0][0x20c] ;  /* 0x0000830000047a02 */ /* 0x002fe40000000f00 */
[----:B------:R-:W-:Y:S02]  /*af10*/  IADD3 R5, P6, R3, R7, RZ ;  /* 0x0000000703057210 */ /* 0x000fe40007fde0ff */
[----:B------:R-:W-:Y:S02]  /*af20*/  LEA.HI.X R3, R6, R0, R4, 0x5, P1 ;  /* 0x0000000006037211 */ /* 0x000fe400008f2c04 */
[C---:B------:R-:W-:Y:S02]  /*af30*/  LEA R4, P0, R5.reuse, c[0x0][0x1f8], 0x1 ;  /* 0x00007e0005047a11 */ /* 0x040fe400078008ff */
[----:B------:R-:W-:Y:S02]  /*af40*/  IADD3.X R0, R0, R23, RZ, P6, !PT ;  /* 0x0000001700007210 */ /* 0x000fe400037fe4ff */
[----:B------:R-:W-:Y:S02]  /*af50*/  IADD3 R6, P1, R2, R250, RZ ;  /* 0x000000fa02067210 */ /* 0x000fe40007f3e0ff */
[----:B------:R-:W-:Y:S02]  /*af60*/  LEA.HI.X R5, R5, c[0x0][0x1fc], R0, 0x1, P0 ;  /* 0x00007f0005057a11 */ /* 0x000fe400000f0c00 */
[----:B-----5:R-:W-:Y:S02]  /*af70*/  LEA R12, P0, R6, c[0x0][0x1f8], 0x1 ;  /* 0x00007e00060c7a11 */ /* 0x020fe400078008ff */
[----:B------:R-:W-:Y:S01]  /*af80*/  IADD3 R0, P6, R2, R20, RZ ;  /* 0x0000001402007210 */ /* 0x000fe20007fde0ff */
[----:B------:R1:W-:Y:S02]  /*af90*/  LDGSTS.E.BYPASS.LTC128B.128 [R219+0x6100], [R4.64], !P2 ;  /* 0x0610000004db7fae */ /* 0x0003e4000d101d46 */
[C---:B-1----:R-:W-:Y:S02]  /*afa0*/  IADD3.X R4, R3.reuse, R22, RZ, P1, !PT ;  /* 0x0000001603047210 */ /* 0x042fe40000ffe4ff */
[C---:B------:R-:W-:Y:S02]  /*afb0*/  IADD3.X R5, R3.reuse, R15, RZ, P6, !PT ;  /* 0x0000000f03057210 */ /* 0x040fe400037fe4ff */
[----:B------:R-:W-:Y:S02]  /*afc0*/  LEA.HI.X R13, R6, c[0x0][0x1fc], R4, 0x1, P0 ;  /* 0x00007f00060d7a11 */ /* 0x000fe400000f0c04 */
[----:B------:R-:W-:Y:S02]  /*afd0*/  IADD3 R4, P1, R2, R14, RZ ;  /* 0x0000000e02047210 */ /* 0x000fe40007f3e0ff */
[----:B------:R-:W-:Y:S01]  /*afe0*/  LEA R14, P6, R0, c[0x0][0x1f8], 0x1 ;  /* 0x00007e00000e7a11 */ /* 0x000fe200078c08ff */
[----:B------:R1:W-:Y:S01]  /*aff0*/  LDGSTS.E.BYPASS.LTC128B.128 [R219+0x1100], [R12.64], !P5 ;  /* 0x011000000cdb7fae */ /* 0x0003e2000e901d46 */
[----:B------:R-:W-:Y:S02]  /*b000*/  IADD3 R22, P0, R2, R7, RZ ;  /* 0x0000000702167210 */ /* 0x000fe40007f1e0ff */
[----:B------:R-:W-:Y:S02]  /*b010*/  LEA.HI.X R15, R0, c[0x0][0x1fc], R5, 0x1, P6 ;  /* 0x00007f00000f7a11 */ /* 0x000fe400030f0c05 */
[C---:B------:R-:W-:Y:S02]  /*b020*/  IADD3.X R2, R3.reuse, R21, RZ, P1, !PT ;  /* 0x0000001503027210 */ /* 0x040fe40000ffe4ff */
[C---:B------:R-:W-:Y:S01]  /*b030*/  LEA R20, P1, R4.reuse, c[0x0][0x1f8], 0x1 ;  /* 0x00007e0004147a11 */ /* 0x040fe200078208ff */
[----:B------:R1:W-:Y:S01]  /*b040*/  LDGSTS.E.BYPASS.LTC128B.128 [R219+0x3100], [R14.64], !P4 ;  /* 0x031000000edb7fae */ /* 0x0003e2000e101d46 */
[----:B------:R-:W-:Y:S02]  /*b050*/  IADD3.X R3, R3, R23, RZ, P0, !PT ;  /* 0x0000001703037210 */ /* 0x000fe400007fe4ff */
[----:B------:R-:W-:Y:S02]  /*b060*/  LEA.HI.X R21, R4, c[0x0][0x1fc], R2, 0x1, P1 ;  /* 0x00007f0004157a11 */ /* 0x000fe400008f0c02 */
[C---:B------:R-:W-:Y:S03]  /*b070*/  HMMA.16816.F32 R4, R32.reuse, R8, RZ ;  /* 0x000000082004723c */ /* 0x040fe600000018ff */
[----:B------:R2:W-:Y:S01]  /*b080*/  LDGSTS.E.BYPASS.LTC128B.128 [R219+0x5100], [R20.64], !P3 ;  /* 0x0510000014db7fae */ /* 0x0005e2000d901d46 */
[----:B------:R-:W-:Y:S02]  /*b090*/  LEA R2, P0, R22, c[0x0][0x1f8], 0x1 ;  /* 0x00007e0016027a11 */ /* 0x000fe400078008ff */
[----:B---3--:R-:W-:Y:S02]  /*b0a0*/  ISETP.GT.AND P6, PT, R220, R132, PT ;  /* 0x00000084dc00720c */ /* 0x008fe40003fc4270 */
[C---:B------:R-:W-:Y:S01]  /*b0b0*/  HMMA.16816.F32 R8, R32.reuse, R10, RZ ;  /* 0x0000000a2008723c */ /* 0x040fe200000018ff */
[----:B------:R-:W-:Y:S03]  /*b0c0*/  LEA.HI.X R3, R22, c[0x0][0x1fc], R3, 0x1, P0 ;  /* 0x00007f0016037a11 */ /* 0x000fe600000f0c03 */
[----:B------:R-:W-:Y:S02]  /*b0d0*/  IADD3 R220, R220, -0x1, RZ ;  /* 0xffffffffdcdc7810 */ /* 0x000fe40007ffe0ff */
[----:B------:R3:W-:Y:S02]  /*b0e0*/  LDGSTS.E.BYPASS.LTC128B.128 [R219+0x7100], [R2.64], !P2 ;  /* 0x0710000002db7fae */ /* 0x0007e4000d101d46 */
[C---:B-1----:R-:W-:Y:S06]  /*b0f0*/  HMMA.16816.F32 R12, R32.reuse, R16, RZ ;  /* 0x00000010200c723c */ /* 0x042fec00000018ff */
[----:B------:R-:W0:Y:S02]  /*b100*/  LDGDEPBAR ;  /* 0x00000000000079af */ /* 0x000e240000000000 */
        /* <DEDUP_REMOVED lines=21> */
[C---:B--2---:R-:W-:Y:S08]  /*b260*/  HMMA.16816.F32 R12, R136.reuse, R180, R12 ;  /* 0x000000b4880c723c */ /* 0x044ff0000000180c */
[C---:B------:R-:W-:Y:S01]  /*b270*/  HMMA.16816.F32 R16, R136.reuse, R182, R16 ;  /* 0x000000b68810723c */ /* 0x040fe20000001810 */
[----:B------:R-:W-:Y:S07]  /*b280*/  LDSM.16.M88.4 R180, [R195+0x800] ;  /* 0x00080000c3b4783b */ /* 0x000fee0000000200 */
[C---:B-----5:R-:W-:Y:S08]  /*b290*/  HMMA.16816.F32 R20, R136.reuse, R172, R20 ;  /* 0x000000ac8814723c */ /* 0x060ff00000001814 */
[C---:B------:R-:W-:Y:S01]  /*b2a0*/  HMMA.16816.F32 R24, R136.reuse, R174, R24 ;  /* 0x000000ae8818723c */ /* 0x040fe20000001818 */
[----:B------:R-:W1:Y:S07]  /*b2b0*/  LDSM.16.M88.4 R172, [R201] ;  /* 0x00000000c9ac783b */ /* 0x000e6e0000000200 */
[C---:B------:R-:W-:Y:S08]  /*b2c0*/  HMMA.16816.F32 R28, R136.reuse, R184, R28 ;  /* 0x000000b8881c723c */ /* 0x040ff0000000181c */
[----:B------:R-:W-:Y:S01]  /*b2d0*/  HMMA.16816.F32 R32, R136, R186, R32 ;  /* 0x000000ba8820723c */ /* 0x000fe20000001820 */
[----:B------:R-:W2:Y:S08]  /*b2e0*/  LDSM.16.M88.4 R136, [R195+0x1000] ;  /* 0x00100000c388783b */ /* 0x000eb00000000200 */
[----:B------:R-:W5:Y:S01]  /*b2f0*/  LDSM.16.M88.4 R184, [R195+0x1800] ;  /* 0x00180000c3b8783b */ /* 0x000f620000000200 */
        /* <DEDUP_REMOVED lines=9> */
[C---:B-----5:R-:W-:Y:S08]  /*b390*/  HMMA.16816.F32 R28, R172.reuse, R184, R28 ;  /* 0x000000b8ac1c723c */ /* 0x060ff0000000181c */
[----:B------:R-:W-:Y:S01]  /*b3a0*/  HMMA.16816.F32 R32, R172, R186, R32 ;  /* 0x000000baac20723c */ /* 0x000fe20000001820 */
[----:B------:R-:W2:Y:S08]  /*b3b0*/  LDSM.16.M88.4 R172, [R192+0x3000] ;  /* 0x00300000c0ac783b */ /* 0x000eb00000000200 */
[----:B------:R-:W5:Y:S01]  /*b3c0*/  LDSM.16.M88.4 R184, [R192+0x3800] ;  /* 0x00380000c0b8783b */ /* 0x000f620000000200 */
        /* <DEDUP_REMOVED lines=9> */
[C---:B-----5:R-:W-:Y:S08]  /*b460*/  HMMA.16816.F32 R28, R136.reuse, R184, R28 ;  /* 0x000000b8881c723c */ /* 0x060ff0000000181c */
[----:B------:R-:W-:Y:S01]  /*b470*/  HMMA.16816.F32 R32, R136, R186, R32 ;  /* 0x000000ba8820723c */ /* 0x000fe20000001820 */
[----:B------:R-:W2:Y:S08]  /*b480*/  LDSM.16.M88.4 R136, [R213] ;  /* 0x00000000d588783b */ /* 0x000eb00000000200 */
[----:B------:R-:W5:Y:S01]  /*b490*/  LDSM.16.M88.4 R184, [R212] ;  /* 0x00000000d4b8783b */ /* 0x000f620000000200 */
        /* <DEDUP_REMOVED lines=122> */
[----:B------:R-:W5:Y:S07]  /*bc40*/  LDSM.16.M88.4 R180, [R201+0xc000] ;  /* 0x00c00000c9b4783b */ /* 0x000f6e0000000200 */
[C---:B--2---:R-:W-:Y:S08]  /*bc50*/  HMMA.16816.F32 R20, R136.reuse, R172, R20 ;  /* 0x000000ac8814723c */ /* 0x044ff00000001814 */
[C---:B------:R-:W-:Y:S08]  /*bc60*/  HMMA.16816.F32 R24, R136.reuse, R174, R24 ;  /* 0x000000ae8818723c */ /* 0x040ff00000001818 */
[C---:B-1----:R-:W-:Y:S08]  /*bc70*/  HMMA.16816.F32 R28, R136.reuse, R176, R28 ;  /* 0x000000b0881c723c */ /* 0x042ff0000000181c */
[----:B------:R-:W-:Y:S01]  /*bc80*/  HMMA.16816.F32 R32, R136, R178, R32 ;  /* 0x000000b28820723c */ /* 0x000fe20000001820 */
[----:B------:R-:W1:Y:S07]  /*bc90*/  LDSM.16.M88.4 R136, [R195+0x6800] ;  /* 0x00680000c388783b */ /* 0x000e6e0000000200 */
[C---:B-----5:R-:W-:Y:S08]  /*bca0*/  HMMA.16816.F32 R4, R180.reuse, R184, R4 ;  /* 0x000000b8b404723c */ /* 0x060ff00000001804 */
[C---:B------:R-:W-:Y:S11]  /*bcb0*/  HMMA.16816.F32 R8, R180.reuse, R186, R8 ;  /* 0x000000bab408723c */ /* 0x040ff60000001808 */
[----:B------:R-:W-:Y:S05]  /*bcc0*/  @!UPT UIADD3 URZ, URZ, URZ, URZ ;  /* 0x0000003f3f3ff290 */ /* 0x000fea000fffe03f */
[----:B------:R-:W-:Y:S04]  /*bcd0*/  FMUL.FTZ R0, R4, c[0x0][0x320] ;  /* 0x0000c80004007a20 */ /* 0x000fe80000410000 */
[----:B------:R2:W-:Y:S04]  /*bce0*/  MUFU.TANH R174, R0 ;  /* 0x0000000000ae7308 */ /* 0x0005e80000002400 */
[----:B---3--:R-:W-:Y:S01]  /*bcf0*/  FMUL.FTZ R3, R11, c[0x0][0x320] ;  /* 0x0000c8000b037a20 */ /* 0x008fe20000410000 */
[C---:B-1----:R-:W-:Y:S05]  /*bd00*/  HMMA.16816.F32 R12, R180.reuse, R136, R12 ;  /* 0x00000088b40c723c */ /* 0x042fea000000180c */
[----:B------:R-:W-:Y:S03]  /*bd10*/  MUFU.TANH R177, R3 ;  /* 0x0000000300b17308 */ /* 0x000fe60000002400 */
[C---:B------:R-:W-:Y:S04]  /*bd20*/  HMMA.16816.F32 R16, R180.reuse, R138, R16 ;  /* 0x0000008ab410723c */ /* 0x040fe80000001810 */
[----:B--2---:R-:W-:Y:S04]  /*bd30*/  FMUL.FTZ R0, R5, c[0x0][0x320] ;  /* 0x0000c80005007a20 */ /* 0x004fe80000410000 */
[----:B------:R1:W-:Y:S11]  /*bd40*/  MUFU.TANH R176, R0 ;  /* 0x0000000000b07308 */ /* 0x0003f60000002400 */
[----:B------:R-:W-:Y:S05]  /*bd50*/  @!UPT UIADD3 URZ, URZ, URZ, URZ ;  /* 0x0000003f3f3ff290 */ /* 0x000fea000fffe03f */
[----:B------:R-:W-:Y:S04]  /*bd60*/  FMUL.FTZ R2, R16, c[0x0][0x320] ;  /* 0x0000c80010027a20 */ /* 0x000fe80000410000 */
[----:B------:R-:W-:Y:S01]  /*bd70*/  MUFU.TANH R187, R2 ;  /* 0x0000000200bb7308 */ /* 0x000fe20000002400 */
[----:B-1----:R-:W-:Y:S09]  /*bd80*/  FMUL.FTZ R0, R6, c[0x0][0x320] ;  /* 0x0000c80006007a20 */ /* 0x002ff20000410000 */
[----:B------:R1:W2:Y:S02]  /*bd90*/  MUFU.TANH R178, R0 ;  /* 0x0000000000b27308 */ /* 0x0002a40000002400 */
[----:B-1----:R-:W-:Y:S02]  /*bda0*/  FMUL.FTZ R0, R7, c[0x0][0x320] ;  /* 0x0000c80007007a20 */ /* 0x002fe40000410000 */
[----:B------:R-:W1:Y:S06]  /*bdb0*/  LDSM.16.M88.4 R4, [R195+0x7000] ;  /* 0x00700000c304783b */ /* 0x000e6c0000000200 */
[----:B------:R3:W5:Y:S02]  /*bdc0*/  MUFU.TANH R179, R0 ;  /* 0x0000000000b37308 */ /* 0x0007640000002400 */
[----:B---3--:R-:W-:Y:S08]  /*bdd0*/  FMUL.FTZ R0, R8, c[0x0][0x320] ;  /* 0x0000c80008007a20 */ /* 0x008ff00000410000 */
[----:B------:R3:W-:Y:S01]  /*bde0*/  MUFU.TANH R173, R0 ;  /* 0x0000000000ad7308 */ /* 0x0007e20000002400 */
[C---:B-1----:R-:W-:Y:S07]  /*bdf0*/  HMMA.16816.F32 R20, R180.reuse, R4, R20 ;  /* 0x00000004b414723c */ /* 0x042fee0000001814 */
[----:B------:R-:W-:Y:S01]  /*be00*/  @P6 SHF.R.S32.HI R4, RZ, 0x1f, R220 ;  /* 0x0000001fff046819 */ /* 0x000fe200000114dc */
[C---:B------:R-:W-:Y:S04]  /*be10*/  HMMA.16816.F32 R24, R180.reuse, R6, R24 ;  /* 0x00000006b418723c */ /* 0x040fe80000001818 */
[----:B------:R-:W-:Y:S02]  /*be20*/  @P6 IMAD R4, R4, c[0x0][0x1e0], RZ ;  /* 0x0000780004046a24 */ /* 0x000fe400078e02ff */
[----:B---3--:R-:W-:Y:S02]  /*be30*/  FMUL.FTZ R0, R9, c[0x0][0x320] ;  /* 0x0000c80009007a20 */ /* 0x008fe40000410000 */
[C---:B------:R-:W-:Y:S02]  /*be40*/  @P6 IMAD.WIDE.U32 R6, R220.reuse, c[0x0][0x1e0], RZ ;  /* 0x00007800dc066a25 */ /* 0x040fe400078e00ff */
[----:B------:R1:W-:Y:S02]  /*be50*/  MUFU.TANH R172, R0 ;  /* 0x0000000000ac7308 */ /* 0x0003e40000002400 */
[----:B------:R-:W-:Y:S02]  /*be60*/  @P6 IMAD R4, R220, c[0x0][0x1e4], R4 ;  /* 0x00007900dc046a24 */ /* 0x000fe400078e0204 */
[----:B-1----:R-:W-:Y:S02]  /*be70*/  FMUL.FTZ R0, R10, c[0x0][0x320] ;  /* 0x0000c8000a007a20 */ /* 0x002fe40000410000 */
[----:B------:R-:W1:Y:S01]  /*be80*/  LDSM.16.M88.4 R8, [R195+0x7800] ;  /* 0x00780000c308783b */ /* 0x000e620000000200 */
[----:B------:R-:W-:Y:S04]  /*be90*/  DEPBAR.LE SB0, 0x0 ;  /* 0x000080000000791a */ /* 0x000fe80000000000 */
[----:B------:R3:W1:Y:S03]  /*bea0*/  MUFU.TANH R175, R0 ;  /* 0x0000000000af7308 */ /* 0x0006660000002400 */
[----:B------:R-:W-:Y:S01]  /*beb0*/  BAR.SYNC.DEFER_BLOCKING 0x0 ;  /* 0x0000000000007b1d */ /* 0x000fe20000010000 */
[----:B---3--:R-:W-:Y:S06]  /*bec0*/  FMUL.FTZ R0, R12, c[0x0][0x320] ;  /* 0x0000c8000c007a20 */ /* 0x008fec0000410000 */
[----:B------:R3:W-:Y:S01]  /*bed0*/  MUFU.TANH R139, R0 ;  /* 0x00000000008b7308 */ /* 0x0007e20000002400 */
[C---:B-1----:R-:W-:Y:S08]  /*bee0*/  HMMA.16816.F32 R28, R180.reuse, R8, R28 ;  /* 0x00000008b41c723c */ /* 0x042ff0000000181c */
[----:B------:R-:W-:Y:S04]  /*bef0*/  HMMA.16816.F32 R32, R180, R10, R32 ;  /* 0x0000000ab420723c */ /* 0x000fe80000001820 */
[----:B---3--:R-:W-:Y:S04]  /*bf00*/  FMUL.FTZ R0, R13, c[0x0][0x320] ;  /* 0x0000c8000d007a20 */ /* 0x008fe80000410000 */
[----:B------:R1:W-:Y:S08]  /*bf10*/  MUFU.TANH R184, R0 ;  /* 0x0000000000b87308 */ /* 0x0003f00000002400 */
[----:B------:R-:W-:Y:S04]  /*bf20*/  FMUL.FTZ R2, R31, c[0x0][0x320] ;  /* 0x0000c8001f027a20 */ /* 0x000fe80000410000 */
[----:B------:R2:W-:Y:S04]  /*bf30*/  MUFU.TANH R240, R2 ;  /* 0x0000000200f07308 */ /* 0x0005e80000002400 */
[----:B------:R-:W-:Y:S06]  /*bf40*/  FMUL.FTZ R3, R32, c[0x0][0x320] ;  /* 0x0000c80020037a20 */ /* 0x000fec0000410000 */
[----:B------:R3:W-:Y:S01]  /*bf50*/  MUFU.TANH R183, R3 ;  /* 0x0000000300b77308 */ /* 0x0007e20000002400 */
[----:B-1----:R-:W-:Y:S09]  /*bf60*/  FMUL.FTZ R0, R14, c[0x0][0x320] ;  /* 0x0000c8000e007a20 */ /* 0x002ff20000410000 */
[----:B------:R1:W1:Y:S01]  /*bf70*/  MUFU.TANH R185, R0 ;  /* 0x0000000000b97308 */ /* 0x0002620000002400 */
[----:B--2---:R-:W-:Y:S04]  /*bf80*/  FMNMX.FTZ R2, R178, R135, !PT ;  /* 0x00000087b2027209 */ /* 0x004fe80007810000 */
[----:B-----5:R-:W-:Y:S04]  /*bf90*/  FMNMX.FTZ R2, R179, R2, !PT ;  /* 0x00000002b3027209 */ /* 0x020fe80007810000 */
[----:B------:R-:W-:Y:S01]  /*bfa0*/  FMNMX.FTZ R2, R175, R2, !PT ;  /* 0x00000002af027209 */ /* 0x000fe20007810000 */
[----:B---3--:R-:W-:Y:S03]  /*bfb0*/  FMUL.FTZ R3, R33, c[0x0][0x320] ;  /* 0x0000c80021037a20 */ /* 0x008fe60000410000 */
[----:B------:R-:W-:Y:S01]  /*bfc0*/  FMNMX.FTZ R2, R177, R2, !PT ;  /* 0x00000002b1027209 */ /* 0x000fe20007810000 */
[----:B------:R2:W-:Y:S01]  /*bfd0*/  MUFU.TANH R182, R3 ;  /* 0x0000000300b67308 */ /* 0x0005e20000002400 */
[----:B-1----:R-:W-:Y:S02]  /*bfe0*/  FMUL.FTZ R0, R15, c[0x0][0x320] ;  /* 0x0000c8000f007a20 */ /* 0x002fe40000410000 */
[----:B------:R-:W-:Y:S07]  /*bff0*/  FMNMX.FTZ R2, R185, R2, !PT ;  /* 0x00000002b9027209 */ /* 0x000fee0007810000 */
[----:B------:R1:W3:Y:S01]  /*c000*/  MUFU.TANH R186, R0 ;  /* 0x0000000000ba7308 */ /* 0x0002e20000002400 */
[----:B--2---:R-:W-:Y:S09]  /*c010*/  FMUL.FTZ R3, R34, c[0x0][0x320] ;  /* 0x0000c80022037a20 */ /* 0x004ff20000410000 */
[----:B------:R-:W-:Y:S01]  /*c020*/  MUFU.TANH R137, R3 ;  /* 0x0000000300897308 */ /* 0x000fe20000002400 */
[----:B-1----:R-:W-:Y:S01]  /*c030*/  FMUL.FTZ R0, R17, c[0x0][0x320] ;  /* 0x0000c80011007a20 */ /* 0x002fe20000410000 */
[----:B---3--:R-:W-:Y:S08]  /*c040*/  FMNMX.FTZ R2, R186, R2, !PT ;  /* 0x00000002ba027209 */ /* 0x008ff00007810000 */
        /* <DEDUP_REMOVED lines=45> */
[----:B-----5:R-:W-:Y:S02]  /*c320*/  FMNMX.FTZ R2, R236, R3, !PT ;  /* 0x00000003ec027209 */ /* 0x020fe40007810000 */
        /* <DEDUP_REMOVED lines=11> */
[----:B--2---:R-:W-:Y:S02]  /*c3e0*/  FMNMX.FTZ R8, R3, R5, !PT ;  /* 0x0000000503087209 */ /* 0x004fe40007810000 */
[----:B------:R-:W-:Y:S02]  /*c3f0*/  @P6 IADD3 R3, R7, R4, RZ ;  /* 0x0000000407036210 */ /* 0x000fe40007ffe0ff */
[C---:B------:R-:W-:Y:S03]  /*c400*/  @P6 SHF.L.U32 R5, R6.reuse, 0x6, RZ ;  /* 0x0000000606056819 */ /* 0x040fe600000006ff */
[----:B------:R-:W2:Y:S01]  /*c410*/  SHFL.BFLY PT, R11, R8, 0x1, 0x1f ;  /* 0x0c201f00080b7f89 */ /* 0x000ea200000e0000 */
[----:B------:R-:W-:Y:S02]  /*c420*/  @P6 SHF.L.U64.HI R4, R6, 0x6, R3 ;  /* 0x0000000606046819 */ /* 0x000fe40000010203 */
[----:B-1----:R-:W-:Y:S02]  /*c430*/  FMNMX.FTZ R0, R0, R2, !PT ;  /* 0x0000000200007209 */ /* 0x002fe40007810000 */
[C---:B------:R-:W-:Y:S03]  /*c440*/  @P6 IADD3 R2, P0, R5.reuse, R248, RZ ;  /* 0x000000f805026210 */ /* 0x040fe60007f1e0ff */
[----:B------:R-:W1:Y:S01]  /*c450*/  SHFL.BFLY PT, R3, R0, 0x1, 0x1f ;  /* 0x0c201f0000037f89 */ /* 0x000e6200000e0000 */
[----:B------:R-:W-:Y:S02]  /*c460*/  @P6 LEA R16, P1, R2, c[0x0][0x1c8], 0x1 ;  /* 0x0000720002106a11 */ /* 0x000fe400078208ff */
[-C--:B------:R-:W-:Y:S02]  /*c470*/  @P6 IADD3.X R6, R4, R252.reuse, RZ, P0, !PT ;  /* 0x000000fc04066210 */ /* 0x080fe400007fe4ff */
[----:B------:R-:W-:Y:S02]  /*c480*/  @P6 IADD3 R9, P0, R248, 0x40, RZ ;  /* 0x00000040f8096810 */ /* 0x000fe40007f1e0ff */
[----:B------:R-:W-:Y:S02]  /*c490*/  @P6 LEA.HI.X R17, R2, c[0x0][0x1cc], R6, 0x1, P1 ;  /* 0x0000730002116a11 */ /* 0x000fe400008f0c06 */
[-C--:B------:R-:W-:Y:S02]  /*c4a0*/  @P6 IADD3.X R15, RZ, R252.reuse, RZ, P0, !PT ;  /* 0x000000fcff0f6210 */ /* 0x080fe400007fe4ff */
[----:B------:R-:W-:Y:S01]  /*c4b0*/  @P6 IADD3 R2, P0, R5, R9, RZ ;  /* 0x0000000905026210 */ /* 0x000fe20007f1e0ff */
[----:B------:R3:W-:Y:S01]  /*c4c0*/  @P6 LDGSTS.E.BYPASS.LTC128B.128 [R219+0x8100], [R16.64], !P5 ;  /* 0x0810000010db6fae */ /* 0x0007e2000e901d46 */
[----:B------:R-:W-:Y:S02]  /*c4d0*/  @P6 IADD3 R22, P1, R248, 0x80, RZ ;  /* 0x00000080f8166810 */ /* 0x000fe40007f3e0ff */
[----:B------:R-:W-:Y:S02]  /*c4e0*/  @P6 IADD3.X R7, R4, R15, RZ, P0, !PT ;  /* 0x0000000f04076210 */ /* 0x000fe400007fe4ff */
[----:B--2---:R-:W-:Y:S02]  /*c4f0*/  FMNMX.FTZ R133, R8, R11, !PT ;  /* 0x0000000b08857209 */ /* 0x004fe40007810000 */
[C---:B------:R-:W-:Y:S02]  /*c500*/  @P6 LEA R20, P0, R2.reuse, c[0x0][0x1c8], 0x1 ;  /* 0x0000720002146a11 */ /* 0x040fe400078008ff */
[----:B------:R-:W-:Y:S02]  /*c510*/  @P6 IADD3.X R23, RZ, R252, RZ, P1, !PT ;  /* 0x000000fcff176210 */ /* 0x000fe40000ffe4ff */
[----:B------:R-:W-:Y:S01]  /*c520*/  @P6 LEA.HI.X R21, R2, c[0x0][0x1cc], R7, 0x1, P0 ;  /* 0x0000730002156a11 */ /* 0x000fe200000f0c07 */
[----:B------:R-:W-:Y:S01]  /*c530*/  FADD.FTZ R2, -R133, R134 ;  /* 0x0000008685027221 */ /* 0x000fe20000010100 */
[----:B-1----:R-:W-:Y:S02]  /*c540*/  FMNMX.FTZ R132, R0, R3, !PT ;  /* 0x0000000300847209 */ /* 0x002fe40007810000 */
[C---:B------:R-:W-:Y:S01]  /*c550*/  @P6 IADD3 R6, P1, R5.reuse, R22, RZ ;  /* 0x0000001605066210 */ /* 0x040fe20007f3e0ff */
[----:B------:R-:W-:Y:S01]  /*c560*/  FMUL.FTZ R0, R2, c[0x0][0x2d0] ;  /* 0x0000b40002007a20 */ /* 0x000fe20000410000 */
[----:B------:R-:W-:Y:S01]  /*c570*/  @P6 IADD3 R14, P0, R248, 0xc0, RZ ;  /* 0x000000c0f80e6810 */ /* 0x000fe20007f1e0ff */
[----:B------:R1:W-:Y:S01]  /*c580*/  @P6 LDGSTS.E.BYPASS.LTC128B.128 [R219+0xa100], [R20.64], !P4 ;  /* 0x0a10000014db6fae */ /* 0x0003e2000e101d46 */
[----:B------:R-:W-:Y:S01]  /*c590*/  @P6 IADD3.X R10, R4, R23, RZ, P1, !PT ;  /* 0x00000017040a6210 */ /* 0x000fe20000ffe4ff */
[----:B------:R2:W3:Y:S01]  /*c5a0*/  MUFU.EX2 R2, R0 ;  /* 0x0000000000027308 */ /* 0x0004e20000000800 */
[C---:B------:R-:W-:Y:S02]  /*c5b0*/  @P6 LEA R18, P1, R6.reuse, c[0x0][0x1c8], 0x1 ;  /* 0x0000720006126a11 */ /* 0x040fe400078208ff */
[----:B------:R-:W-:Y:S02]  /*c5c0*/  @P6 IADD3.X R7, RZ, R252, RZ, P0, !PT ;  /* 0x000000fcff076210 */ /* 0x000fe400007fe4ff */
[----:B------:R-:W-:Y:S02]  /*c5d0*/  @P6 LEA.HI.X R19, R6, c[0x0][0x1cc], R10, 0x1, P1 ;  /* 0x0000730006136a11 */ /* 0x000fe400008f0c0a */
[----:B------:R-:W-:Y:S02]  /*c5e0*/  @P6 IADD3 R6, P1, R5, R14, RZ ;  /* 0x0000000e05066210 */ /* 0x000fe40007f3e0ff */
[----:B------:R-:W-:Y:S01]  /*c5f0*/  @P6 MOV R3, c[0x0][0x1e0] ;  /* 0x0000780000036a02 */ /* 0x000fe20000000f00 */
[----:B------:R5:W-:Y:S01]  /*c600*/  @P6 LDGSTS.E.BYPASS.LTC128B.128 [R219+0xc100], [R18.64], !P3 ;  /* 0x0c10000012db6fae */ /* 0x000be2000d901d46 */
[----:B------:R-:W-:Y:S02]  /*c610*/  @P6 IADD3.X R10, R4, R7, RZ, P1, !PT ;  /* 0x00000007040a6210 */ /* 0x000fe40000ffe4ff */
[C---:B------:R-:W-:Y:S02]  /*c620*/  @P6 LEA R12, P1, R6.reuse, c[0x0][0x1c8], 0x1 ;  /* 0x00007200060c6a11 */ /* 0x040fe400078208ff */
[C---:B------:R-:W-:Y:S02]  /*c630*/  @P6 LEA R5, P0, R3.reuse, R5, 0x5 ;  /* 0x0000000503056211 */ /* 0x040fe400078028ff */
[----:B------:R-:W-:Y:S02]  /*c640*/  @P6 MOV R8, c[0x0][0x1e4] ;  /* 0x0000790000086a02 */ /* 0x000fe40000000f00 */
[----:B------:R-:W-:Y:S02]  /*c650*/  @P6 LEA.HI.X R13, R6, c[0x0][0x1cc], R10, 0x1, P1 ;  /* 0x00007300060d6a11 */ /* 0x000fe400008f0c0a */
[----:B------:R-:W-:Y:S02]  /*c660*/  @P6 LEA.HI.X R3, R3, R4, R8, 0x5, P0 ;  /* 0x0000000403036211 */ /* 0x000fe400000f2c08 */
[----:B------:R-:W-:Y:S01]  /*c670*/  @P6 IADD3 R4, P1, R5, R248, RZ ;  /* 0x000000f805046210 */ /* 0x000fe20007f3e0ff */
[----:B--2---:R-:W-:Y:S01]  /*c680*/  FADD.FTZ R0, -R132, R135 ;  /* 0x0000008784007221 */ /* 0x004fe20000010100 */
[----:B------:R2:W-:Y:S01]  /*c690*/  @P6 LDGSTS.E.BYPASS.LTC128B.128 [R219+0xe100], [R12.64], !P2 ;  /* 0x0e1000000cdb6fae */ /* 0x0005e2000d101d46 */
[----:B------:R-:W-:Y:S01]  /*c6a0*/  FMUL.FTZ R135, R133, c[0x0][0x2d0] ;  /* 0x0000b40085877a20 */ /* 0x000fe20000410000 */
[----:B------:R-:W-:Y:S01]  /*c6b0*/  @P6 LEA R10, P0, R4, c[0x0][0x1c8], 0x1 ;  /* 0x00007200040a6a11 */ /* 0x000fe200078008ff */
[----:B------:R-:W-:Y:S01]  /*c6c0*/  FMUL.FTZ R0, R0, c[0x0][0x2d0] ;  /* 0x0000b40000007a20 */ /* 0x000fe20000410000 */
[----:B------:R-:W-:Y:S01]  /*c6d0*/  @P6 IADD3.X R6, R3, R252, RZ, P1, !PT ;  /* 0x000000fc03066210 */ /* 0x000fe20000ffe4ff */
[--C-:B------:R-:W-:Y:S02]  /*c6e0*/  FFMA.FTZ R8, R174, c[0x0][0x2d0], -R135.reuse ;  /* 0x0000b400ae087a23 */ /* 0x100fe40000010887 */
[----:B---3--:R-:W-:Y:S01]  /*c6f0*/  FMUL.FTZ R16, R2, R152 ;  /* 0x0000009802107220 */ /* 0x008fe20000410000 */
[----:B------:R-:W-:Y:S01]  /*c700*/  @P6 LEA.HI.X R11, R4, c[0x0][0x1cc], R6, 0x1, P0 ;  /* 0x00007300040b6a11 */ /* 0x000fe200000f0c06 */
[----:B------:R3:W-:Y:S01]  /*c710*/  MUFU.EX2 R138, R8 ;  /* 0x00000008008a7308 */ /* 0x0007e20000000800 */
[----:B------:R-:W-:Y:S01]  /*c720*/  @P6 IADD3 R4, P1, R5, R9, RZ ;  /* 0x0000000905046210 */ /* 0x000fe20007f3e0ff */
[--C-:B------:R-:W-:Y:S02]  /*c730*/  FFMA.FTZ R9, R176, c[0x0][0x2d0], -R135.reuse ;  /* 0x0000b400b0097a23 */ /* 0x100fe40000010887 */
[----:B------:R1:W-:Y:S01]  /*c740*/  @P6 LDGSTS.E.BYPASS.LTC128B.128 [R219+0x9100], [R10.64], !P5 ;  /* 0x091000000adb6fae */ /* 0x0003e2000e901d46 */
[----:B------:R-:W-:Y:S01]  /*c750*/  @P6 IADD3.X R6, R3, R15, RZ, P1, !PT ;  /* 0x0000000f03066210 */ /* 0x000fe20000ffe4ff */
[C---:B------:R-:W-:Y:S02]  /*c760*/  FMUL.FTZ R17, R2.reuse, R153 ;  /* 0x0000009902117220 */ /* 0x040fe40000410000 */
[C---:B------:R-:W-:Y:S02]  /*c770*/  FMUL.FTZ R25, R2.reuse, R161 ;  /* 0x000000a102197220 */ /* 0x040fe40000410000 */
[----:B------:R1:W-:Y:S01]  /*c780*/  MUFU.EX2 R229, R9 ;  /* 0x0000000900e57308 */ /* 0x0003e20000000800 */
[C---:B------:R-:W-:Y:S01]  /*c790*/  FMUL.FTZ R24, R2.reuse, R160 ;  /* 0x000000a002187220 */ /* 0x040fe20000410000 */
[----:B------:R-:W4:Y:S01]  /*c7a0*/  LDL.LU R161, [R1+0xc] ;  /* 0x00000c0001a17983 */ /* 0x000f220000300800 */
[--C-:B------:R-:W-:Y:S02]  /*c7b0*/  FFMA.FTZ R134, R139, c[0x0][0x2d0], -R135.reuse ;  /* 0x0000b4008b867a23 */ /* 0x100fe40000010887 */
[C---:B------:R-:W-:Y:S02]  /*c7c0*/  FMUL.FTZ R32, R2.reuse, R168 ;  /* 0x000000a802207220 */ /* 0x040fe40000410000 */
[----:B------:R-:W-:Y:S02]  /*c7d0*/  FMUL.FTZ R33, R2, R169 ;  /* 0x000000a902217220 */ /* 0x000fe40000410000 */
[--C-:B------:R-:W-:Y:S01]  /*c7e0*/  FFMA.FTZ R160, R182, c[0x0][0x2d0], -R135.reuse ;  /* 0x0000b400b6a07a23 */ /* 0x100fe20000010887 */
[----:B------:R-:W2:Y:S01]  /*c7f0*/  MUFU.EX2 R0, R0 ;  /* 0x0000000000007308 */ /* 0x000ea20000000800 */
[C---:B------:R-:W-:Y:S02]  /*c800*/  FMUL.FTZ R36, R2.reuse, R36 ;  /* 0x0000002402247220 */ /* 0x040fe40000410000 */
[----:B------:R-:W-:Y:S01]  /*c810*/  FMUL.FTZ R37, R2, R37 ;  /* 0x0000002502257220 */ /* 0x000fe20000410000 */
[----:B---3--:R-:W-:Y:S01]  /*c820*/  @P6 LEA R8, P0, R4, c[0x0][0x1c8], 0x1 ;  /* 0x0000720004086a11 */ /* 0x008fe200078008ff */
[C---:B------:R-:W-:Y:S02]  /*c830*/  FMUL.FTZ R40, R2.reuse, R40 ;  /* 0x0000002802287220 */ /* 0x040fe40000410000 */
[C---:B------:R-:W-:Y:S02]  /*c840*/  FMUL.FTZ R41, R2.reuse, R41 ;  /* 0x0000002902297220 */ /* 0x040fe40000410000 */
[C---:B------:R-:W-:Y:S01]  /*c850*/  FMUL.FTZ R44, R2.reuse, R44 ;  /* 0x0000002c022c7220 */ /* 0x040fe20000410000 */
[----:B------:R-:W-:Y:S01]  /*c860*/  MUFU.EX2 R227, R134 ;  /* 0x0000008600e37308 */ /* 0x000fe20000000800 */
[C---:B------:R-:W-:Y:S02]  /*c870*/  FMUL.FTZ R45, R2.reuse, R45 ;  /* 0x0000002d022d7220 */ /* 0x040fe40000410000 */
[----:B------:R-:W-:Y:S01]  /*c880*/  FMUL.FTZ R48, R2, R48 ;  /* 0x0000003002307220 */ /* 0x000fe20000410000 */
[----:B-1----:R-:W-:Y:S01]  /*c890*/  @P6 LEA.HI.X R9, R4, c[0x0][0x1cc], R6, 0x1, P0 ;  /* 0x0000730004096a11 */ /* 0x002fe200000f0c06 */
[--C-:B------:R-:W-:Y:S01]  /*c8a0*/  FFMA.FTZ R6, R173, c[0x0][0x2d0], -R135.reuse ;  /* 0x0000b400ad067a23 */ /* 0x100fe20000010887 */
[C---:B------:R-:W-:Y:S01]  /*c8b0*/  @P6 IADD3 R4, P1, R5.reuse, R22, RZ ;  /* 0x0000001605046210 */ /* 0x040fe20007f3e0ff */
[----:B------:R-:W-:Y:S01]  /*c8c0*/  FMUL.FTZ R49, R2, R49 ;  /* 0x0000003102317220 */ /* 0x000fe20000410000 */
[----:B------:R-:W-:Y:S01]  /*c8d0*/  @P6 IADD3 R5, P0, R5, R14, RZ ;  /* 0x0000000e05056210 */ /* 0x000fe20007f1e0ff */
[----:B------:R1:W-:Y:S01]  /*c8e0*/  @P6 LDGSTS.E.BYPASS.LTC128B.128 [R219+0xb100], [R8.64], !P4 ;  /* 0x0b10000008db6fae */ /* 0x0003e2000e101d46 */
[C---:B------:R-:W-:Y:S01]  /*c8f0*/  @P6 IADD3.X R14, R3.reuse, R23, RZ, P1, !PT ;  /* 0x00000017030e6210 */ /* 0x040fe20000ffe4ff */
[----:B------:R3:W-:Y:S01]  /*c900*/  MUFU.EX2 R230, R6 ;  /* 0x0000000600e67308 */ /* 0x0007e20000000800 */
[----:B------:R-:W-:Y:S01]  /*c910*/  @P6 IADD3.X R15, R3, R7, RZ, P0, !PT ;  /* 0x00000007030f6210 */ /* 0x000fe200007fe4ff */
[--C-:B------:R-:W-:Y:S02]  /*c920*/  FFMA.FTZ R3, R172, c[0x0][0x2d0], -R135.reuse ;  /* 0x0000b400ac037a23 */ /* 0x100fe40000010887 */
[C---:B--2---:R-:W-:Y:S02]  /*c930*/  FMUL.FTZ R10, R0.reuse, R146 ;  /* 0x00000092000a7220 */ /* 0x044fe40000410000 */
[C---:B------:R-:W-:Y:S02]  /*c940*/  FMUL.FTZ R11, R0.reuse, R147 ;  /* 0x00000093000b7220 */ /* 0x040fe40000410000 */
[C---:B-----5:R-:W-:Y:S02]  /*c950*/  FMUL.FTZ R18, R0.reuse, R154 ;  /* 0x0000009a00127220 */ /* 0x060fe40000410000 */
[----:B------:R2:W5:Y:S01]  /*c960*/  MUFU.EX2 R228, R3 ;  /* 0x0000000300e47308 */ /* 0x0005620000000800 */
        /* <DEDUP_REMOVED lines=8> */
[----:B---3--:R-:W-:Y:S01]  /*c9f0*/  @P6 LEA R6, P0, R4, c[0x0][0x1c8], 0x1 ;  /* 0x0000720004066a11 */ /* 0x008fe200078008ff */
[----:B-1----:R-:W-:Y:S02]  /*ca00*/  FMUL.FTZ R9, R2, R145 ;  /* 0x0000009102097220 */ /* 0x002fe40000410000 */
[----:B------:R-:W-:Y:S01]  /*ca10*/  FFMA.FTZ R134, R184, c[0x0][0x2d0], -R135 ;  /* 0x0000b400b8867a23 */ /* 0x000fe20000010887 */
[----:B------:R-:W-:Y:S01]  /*ca20*/  @P6 LEA.HI.X R7, R4, c[0x0][0x1cc], R14, 0x1, P0 ;  /* 0x0000730004076a11 */ /* 0x000fe200000f0c0e */
[C---:B------:R-:W-:Y:S01]  /*ca30*/  FMUL.FTZ R42, R0.reuse, R42 ;  /* 0x0000002a002a7220 */ /* 0x040fe20000410000 */
[C---:B------:R-:W-:Y:S01]  /*ca40*/  @P6 LEA R4, P0, R5.reuse, c[0x0][0x1c8], 0x1 ;  /* 0x0000720005046a11 */ /* 0x040fe200078008ff */
[----:B------:R1:W-:Y:S01]  /*ca50*/  MUFU.EX2 R226, R134 ;  /* 0x0000008600e27308 */ /* 0x0003e20000000800 */
[----:B------:R-:W-:Y:S01]  /*ca60*/  FMUL.FTZ R43, R0, R43 ;  /* 0x0000002b002b7220 */ /* 0x000fe20000410000 */
[----:B------:R3:W-:Y:S01]  /*ca70*/  @P6 LDGSTS.E.BYPASS.LTC128B.128 [R219+0xd100], [R6.64], !P3 ;  /* 0x0d10000006db6fae */ /* 0x0007e2000d901d46 */
[----:B--2---:R-:W-:Y:S01]  /*ca80*/  FMUL.FTZ R3, R132, c[0x0][0x2d0] ;  /* 0x0000b40084037a20 */ /* 0x004fe20000410000 */
[----:B------:R-:W-:Y:S01]  /*ca90*/  @P6 LEA.HI.X R5, R5, c[0x0][0x1cc], R15, 0x1, P0 ;  /* 0x0000730005056a11 */ /* 0x000fe200000f0c0f */
[----:B------:R-:W-:Y:S02]  /*caa0*/  FMUL.FTZ R46, R0, R46 ;  /* 0x0000002e002e7220 */ /* 0x000fe40000410000 */
[--C-:B------:R-:W-:Y:S02]  /*cab0*/  FFMA.FTZ R14, R178, c[0x0][0x2d0], -R3.reuse ;  /* 0x0000b400b20e7a23 */ /* 0x100fe40000010803 */
[--C-:B------:R-:W-:Y:S01]  /*cac0*/  FFMA.FTZ R8, R175, c[0x0][0x2d0], -R3.reuse ;  /* 0x0000b400af087a23 */ /* 0x100fe20000010803 */
[----:B------:R2:W-:Y:S01]  /*cad0*/  @P6 LDGSTS.E.BYPASS.LTC128B.128 [R219+0xf100], [R4.64], !P2 ;  /* 0x0f10000004db6fae */ /* 0x0005e2000d101d46 */
[----:B------:R2:W-:Y:S01]  /*cae0*/  MUFU.EX2 R174, R14 ;  /* 0x0000000e00ae7308 */ /* 0x0005e20000000800 */
[C---:B------:R-:W-:Y:S02]  /*caf0*/  FMUL.FTZ R47, R0.reuse, R47 ;  /* 0x0000002f002f7220 */ /* 0x040fe40000410000 */
[C---:B------:R-:W-:Y:S02]  /*cb00*/  FMUL.FTZ R50, R0.reuse, R50 ;  /* 0x0000003200327220 */ /* 0x040fe40000410000 */
[----:B------:R-:W-:Y:S02]  /*cb10*/  FMUL.FTZ R51, R0, R51 ;  /* 0x0000003300337220 */ /* 0x000fe40000410000 */
[----:B------:R-:W-:Y:S01]  /*cb20*/  LDSM.16.MT88.4 R20, [R194] ;  /* 0x00000000c214783b */ /* 0x000fe20000004200 */
[C---:B------:R-:W-:Y:S02]  /*cb30*/  FMUL.FTZ R52, R2.reuse, R52 ;  /* 0x0000003402347220 */ /* 0x040fe40000410000 */
[----:B------:R2:W-:Y:S01]  /*cb40*/  MUFU.EX2 R173, R8 ;  /* 0x0000000800ad7308 */ /* 0x0005e20000000800 */
[----:B------:R-:W-:Y:S02]  /*cb50*/  FMUL.FTZ R53, R2, R53 ;  /* 0x0000003502357220 */ /* 0x000fe40000410000 */
[--C-:B-1----:R-:W-:Y:S02]  /*cb60*/  FFMA.FTZ R134, R185, c[0x0][0x2d0], -R3.reuse ;  /* 0x0000b400b9867a23 */ /* 0x102fe40000010803 */
[----:B------:R-:W-:Y:S01]  /*cb70*/  LDSM.16.MT88.4 R28, [R197] ;  /* 0x00000000c51c783b */ /* 0x000fe20000004200 */
[C---:B------:R-:W-:Y:S02]  /*cb80*/  FMUL.FTZ R54, R0.reuse, R54 ;  /* 0x0000003600367220 */ /* 0x040fe40000410000 */
[----:B---3--:R-:W-:Y:S01]  /*cb90*/  FMUL.FTZ R6, R0, R142 ;  /* 0x0000008e00067220 */ /* 0x008fe20000410000 */
[----:B-----5:R-:W-:Y:S01]  /*cba0*/  F2FP.PACK_AB R142, R228, R230 ;  /* 0x000000e6e48e723e */ /* 0x020fe200000000ff */
[C---:B------:R-:W-:Y:S01]  /*cbb0*/  FMUL.FTZ R7, R0.reuse, R143 ;  /* 0x0000008f00077220 */ /* 0x040fe20000410000 */
[----:B------:R-:W-:Y:S01]  /*cbc0*/  MUFU.EX2 R189, R134 ;  /* 0x0000008600bd7308 */ /* 0x000fe20000000800 */
[----:B------:R-:W-:Y:S01]  /*cbd0*/  FMUL.FTZ R55, R0, R55 ;  /* 0x0000003700377220 */ /* 0x000fe20000410000 */
[----:B------:R-:W-:Y:S01]  /*cbe0*/  LDSM.16.MT88.4 R152, [R194+0x2000] ;  /* 0x00200000c298783b */ /* 0x000fe20000004200 */
[--C-:B--2---:R-:W-:Y:S02]  /*cbf0*/  FFMA.FTZ R14, R179, c[0x0][0x2d0], -R3.reuse ;  /* 0x0000b400b30e7a23 */ /* 0x104fe40000010803 */
[----:B------:R-:W-:Y:S02]  /*cc00*/  FFMA.FTZ R4, R177, c[0x0][0x2d0], -R3 ;  /* 0x0000b400b1047a23 */ /* 0x000fe40000010803 */
[C---:B------:R-:W-:Y:S02]  /*cc10*/  FMUL.FTZ R5, R2.reuse, R141 ;  /* 0x0000008d02057220 */ /* 0x040fe40000410000 */
[C---:B------:R-:W-:Y:S01]  /*cc20*/  FMUL.FTZ R56, R2.reuse, R56 ;  /* 0x0000003802387220 */ /* 0x040fe20000410000 */
[----:B------:R-:W1:Y:S01]  /*cc30*/  MUFU.EX2 R190, R14 ;  /* 0x0000000e00be7308 */ /* 0x000e620000000800 */
[----:B------:R-:W-:Y:S01]  /*cc40*/  LDSM.16.MT88.4 R168, [R196+0x1800] ;  /* 0x00180000c4a8783b */ /* 0x000fe20000004200 */
[C---:B------:R-:W-:Y:S02]  /*cc50*/  FMUL.FTZ R57, R2.reuse, R57 ;  /* 0x0000003902397220 */ /* 0x040fe40000410000 */
[----:B------:R-:W-:Y:S02]  /*cc60*/  FMUL.FTZ R8, R2, R144 ;  /* 0x0000009002087220 */ /* 0x000fe40000410000 */
[C---:B------:R-:W-:Y:S02]  /*cc70*/  FMUL.FTZ R58, R0.reuse, R58 ;  /* 0x0000003a003a7220 */ /* 0x040fe40000410000 */
[----:B------:R-:W-:Y:S01]  /*cc80*/  FMUL.FTZ R59, R0, R59 ;  /* 0x0000003b003b7220 */ /* 0x000fe20000410000 */
[----:B------:R-:W-:Y:S01]  /*cc90*/  LDSM.16.MT88.4 R144, [R196] ;  /* 0x00000000c490783b */ /* 0x000fe20000004200 */
[----:B------:R-:W2:Y:S01]  /*cca0*/  MUFU.EX2 R172, R4 ;  /* 0x0000000400ac7308 */ /* 0x000ea20000000800 */
[C---:B------:R-:W-:Y:S02]  /*ccb0*/  FMUL.FTZ R60, R2.reuse, R60 ;  /* 0x0000003c023c7220 */ /* 0x040fe40000410000 */
[----:B------:R-:W-:Y:S02]  /*ccc0*/  FMUL.FTZ R61, R2, R61 ;  /* 0x0000003d023d7220 */ /* 0x000fe40000410000 */
[C---:B------:R-:W-:Y:S02]  /*ccd0*/  FMUL.FTZ R62, R0.reuse, R62 ;  /* 0x0000003e003e7220 */ /* 0x040fe40000410000 */
[----:B------:R-:W0:Y:S01]  /*cce0*/  LDGDEPBAR ;  /* 0x00000000000079af */ /* 0x000e220000000000 */
[----:B------:R-:W-:Y:S02]  /*ccf0*/  FMUL.FTZ R63, R0, R63 ;  /* 0x0000003f003f7220 */ /* 0x000fe40000410000 */
[C---:B------:R-:W-:Y:S02]  /*cd00*/  FMUL.FTZ R64, R2.reuse, R64 ;  /* 0x0000004002407220 */ /* 0x040fe40000410000 */
[----:B------:R-:W-:Y:S01]  /*cd10*/  FMUL.FTZ R65, R2, R65 ;  /* 0x0000004102417220 */ /* 0x000fe20000410000 */
[----:B-1----:R-:W-:Y:S02]  /*cd20*/  F2FP.PACK_AB R141, R190, R174 ;  /* 0x000000aebe8d723e */ /* 0x002fe400000000ff */
[----:B------:R-:W1:Y:S01]  /*cd30*/  LDSM.16.MT88.4 R12, [R193] ;  /* 0x00000000c10c783b */ /* 0x000e620000004200 */
[C---:B------:R-:W-:Y:S02]  /*cd40*/  FMUL.FTZ R66, R0.reuse, R66 ;  /* 0x0000004200427220 */ /* 0x040fe40000410000 */
[----:B------:R-:W-:Y:S02]  /*cd50*/  FMUL.FTZ R67, R0, R67 ;  /* 0x0000004300437220 */ /* 0x000fe40000410000 */
[C---:B------:R-:W-:Y:S02]  /*cd60*/  FMUL.FTZ R68, R2.reuse, R68 ;  /* 0x0000004402447220 */ /* 0x040fe40000410000 */
[----:B------:R-:W-:Y:S01]  /*cd70*/  FMUL.FTZ R69, R2, R69 ;  /* 0x0000004502457220 */ /* 0x000fe20000410000 */
[----:B--2---:R-:W-:Y:S01]  /*cd80*/  F2FP.PACK_AB R143, R172, R173 ;  /* 0x000000adac8f723e */ /* 0x004fe200000000ff */
[----:B------:R-:W-:Y:S01]  /*cd90*/  FMUL.FTZ R4, R2, R140 ;  /* 0x0000008c02047220 */ /* 0x000fe20000410000 */
[----:B------:R-:W-:Y:S01]  /*cda0*/  F2FP.PACK_AB R140, R229, R138 ;  /* 0x0000008ae58c723e */ /* 0x000fe200000000ff */
        /* <DEDUP_REMOVED lines=14> */
[C---:B-1----:R-:W-:Y:S05]  /*ce90*/  HMMA.16816.F32 R4, R140.reuse, R12, R4 ;  /* 0x0000000c8c04723c */ /* 0x042fea0000001804 */
        /* <DEDUP_REMOVED lines=17> */
[C---:B------:R-:W-:Y:S04]  /*cfb0*/  FMUL.FTZ R22, R0.reuse, R158 ;  /* 0x0000009e00167220 */ /* 0x040fe80000410000 */
[C---:B------:R-:W-:Y:S02]  /*cfc0*/  FMUL.FTZ R23, R0.reuse, R159 ;  /* 0x0000009f00177220 */ /* 0x040fe40000410000 */
[--C-:B------:R-:W-:Y:S02]  /*cfd0*/  FFMA.FTZ R158, R237, c[0x0][0x2d0], -R135.reuse ;  /* 0x0000b400ed9e7a23 */ /* 0x100fe40000010887 */
[----:B------:R-:W-:Y:S02]  /*cfe0*/  FFMA.FTZ R159, R183, c[0x0][0x2d0], -R135 ;  /* 0x0000b400b79f7a23 */ /* 0x000fe40000010887 */
[--C-:B------:R-:W-:Y:S01]  /*cff0*/  FFMA.FTZ R156, R137, c[0x0][0x2d0], -R3.reuse ;  /* 0x0000b400899c7a23 */ /* 0x100fe20000010803 */
[C---:B------:R-:W-:Y:S01]  /*d000*/  HMMA.16816.F32 R20, R140.reuse, R28, R20 ;  /* 0x0000001c8c14723c */ /* 0x040fe20000001814 */
[----:B------:R-:W-:Y:S02]  /*d010*/  MUFU.EX2 R183, R157 ;  /* 0x0000009d00b77308 */ /* 0x000fe40000000800 */
[C---:B------:R-:W-:Y:S02]  /*d020*/  FMUL.FTZ R90, R0.reuse, R90 ;  /* 0x0000005a005a7220 */ /* 0x040fe40000410000 */
[----:B------:R-:W-:Y:S02]  /*d030*/  FMUL.FTZ R91, R0, R91 ;  /* 0x0000005b005b7220 */ /* 0x000fe40000410000 */
[C---:B------:R-:W-:Y:S01]  /*d040*/  FMUL.FTZ R28, R2.reuse, R164 ;  /* 0x000000a4021c7220 */ /* 0x040fe20000410000 */
[C---:B------:R-:W-:Y:S03]  /*d050*/  HMMA.16816.F32 R24, R140.reuse, R30, R24 ;  /* 0x0000001e8c18723c */ /* 0x040fe60000001818 */
[----:B------:R-:W-:Y:S01]  /*d060*/  MUFU.EX2 R185, R158 ;  /* 0x0000009e00b97308 */ /* 0x000fe20000000800 */
[C---:B------:R-:W-:Y:S02]  /*d070*/  FMUL.FTZ R29, R2.reuse, R165 ;  /* 0x000000a5021d7220 */ /* 0x040fe40000410000 */
[----:B------:R-:W-:Y:S02]  /*d080*/  FMUL.FTZ R92, R2, R92 ;  /* 0x0000005c025c7220 */ /* 0x000fe40000410000 */
[C---:B------:R-:W-:Y:S04]  /*d090*/  FMUL.FTZ R30, R0.reuse, R166 ;  /* 0x000000a6001e7220 */ /* 0x040fe80000410000 */
[----:B------:R-:W-:Y:S01]  /*d0a0*/  FMUL.FTZ R31, R0, R167 ;  /* 0x000000a7001f7220 */ /* 0x000fe20000410000 */
[----:B------:R-:W-:Y:S01]  /*d0b0*/  MUFU.EX2 R184, R159 ;  /* 0x0000009f00b87308 */ /* 0x000fe20000000800 */
[----:B------:R-:W-:Y:S02]  /*d0c0*/  FMUL.FTZ R93, R2, R93 ;  /* 0x0000005d025d7220 */ /* 0x000fe40000410000 */
[C---:B------:R-:W-:Y:S02]  /*d0d0*/  FMUL.FTZ R94, R0.reuse, R94 ;  /* 0x0000005e005e7220 */ /* 0x040fe40000410000 */
[----:B------:R-:W-:Y:S01]  /*d0e0*/  FMUL.FTZ R95, R0, R95 ;  /* 0x0000005f005f7220 */ /* 0x000fe20000410000 */
[C---:B------:R-:W-:Y:S03]  /*d0f0*/  HMMA.16816.F32 R28, R140.reuse, R144, R28 ;  /* 0x000000908c1c723c */ /* 0x040fe6000000181c */
[C---:B------:R-:W-:Y:S02]  /*d100*/  FMUL.FTZ R96, R2.reuse, R96 ;  /* 0x0000006002607220 */ /* 0x040fe40000410000 */
[----:B------:R-:W-:Y:S02]  /*d110*/  FMUL.FTZ R97, R2, R97 ;  /* 0x0000006102617220 */ /* 0x000fe40000410000 */
[C---:B------:R-:W-:Y:S01]  /*d120*/  FMUL.FTZ R98, R0.reuse, R98 ;  /* 0x0000006200627220 */ /* 0x040fe20000410000 */
[C---:B------:R-:W-:Y:S01]  /*d130*/  HMMA.16816.F32 R32, R140.reuse, R146, R32 ;  /* 0x000000928c20723c */ /* 0x040fe20000001820 */
[----:B------:R-:W2:Y:S03]  /*d140*/  LDSM.16.MT88.4 R144, [R197+0x2000] ;  /* 0x00200000c590783b */ /* 0x000ea60000004200 */
        /* <DEDUP_REMOVED lines=24> */
[----:B------:R-:W-:Y:S02]  /*d2d0*/  FMUL.FTZ R114, R0, R114 ;  /* 0x0000007200727220 */ /* 0x000fe40000410000 */
[C---:B-1----:R-:W-:Y:S04]  /*d2e0*/  HMMA.16816.F32 R60, R140.reuse, R148, R60 ;  /* 0x000000948c3c723c */ /* 0x042fe8000000183c */
[----:B------:R-:W-:Y:S02]  /*d2f0*/  FFMA.FTZ R134, R186, c[0x0][0x2d0], -R3 ;  /* 0x0000b400ba867a23 */ /* 0x000fe40000010803 */
[----:B------:R-:W-:Y:S02]  /*d300*/  FMUL.FTZ R115, R0, R115 ;  /* 0x0000007300737220 */ /* 0x000fe40000410000 */
[C---:B------:R-:W-:Y:S01]  /*d310*/  HMMA.16816.F32 R64, R140.reuse, R150, R64 ;  /* 0x000000968c40723c */ /* 0x040fe20000001840 */
[----:B------:R1:W5:Y:S01]  /*d320*/  MUFU.EX2 R188, R134 ;  /* 0x0000008600bc7308 */ /* 0x0003620000000800 */
        /* <DEDUP_REMOVED lines=11> */
[C---:B--2---:R-:W-:Y:S03]  /*d3e0*/  HMMA.16816.F32 R76, R140.reuse, R144, R76 ;  /* 0x000000908c4c723c */ /* 0x044fe6000000184c */
[--C-:B-1----:R-:W-:Y:S02]  /*d3f0*/  FFMA.FTZ R134, R187, c[0x0][0x2d0], -R135.reuse ;  /* 0x0000b400bb867a23 */ /* 0x102fe40000010887 */
[----:B------:R-:W-:Y:S02]  /*d400*/  FMUL.FTZ R123, R0, R123 ;  /* 0x0000007b007b7220 */ /* 0x000fe40000410000 */
[----:B------:R1:W-:Y:S01]  /*d410*/  MUFU.EX2 R225, R134 ;  /* 0x0000008600e17308 */ /* 0x0003e20000000800 */
[C---:B------:R-:W-:Y:S01]  /*d420*/  HMMA.16816.F32 R80, R140.reuse, R146, R80 ;  /* 0x000000928c50723c */ /* 0x040fe20000001850 */
[----:B------:R-:W2:Y:S03]  /*d430*/  LDSM.16.MT88.4 R144, [R193+0x6000] ;  /* 0x00600000c190783b */ /* 0x000ea60000004200 */
        /* <DEDUP_REMOVED lines=10> */
[----:B-1----:R-:W-:Y:S02]  /*d4e0*/  FFMA.FTZ R134, R191, c[0x0][0x2d0], -R135 ;  /* 0x0000b400bf867a23 */ /* 0x002fe40000010887 */
[C---:B---3--:R-:W-:Y:S02]  /*d4f0*/  HMMA.16816.F32 R92, R140.reuse, R152, R92 ;  /* 0x000000988c5c723c */ /* 0x048fe4000000185c */
[----:B------:R1:W-:Y:S02]  /*d500*/  MUFU.EX2 R224, R134 ;  /* 0x0000008600e07308 */ /* 0x0003e40000000800 */
[C---:B------:R-:W-:Y:S02]  /*d510*/  FMUL.FTZ R131, R0.reuse, R131 ;  /* 0x0000008300837220 */ /* 0x040fe40000410000 */
[----:B------:R-:W-:Y:S02]  /*d520*/  FFMA.FTZ R0, R0, R161, R174 ;  /* 0x000000a100007223 */ /* 0x000fe400000100ae */
[C---:B------:R-:W-:Y:S01]  /*d530*/  HMMA.16816.F32 R96, R140.reuse, R154, R96 ;  /* 0x0000009a8c60723c */ /* 0x040fe20000001860 */
[----:B------:R-:W3:Y:S03]  /*d540*/  LDSM.16.MT88.4 R152, [R197+0x6000] ;  /* 0x00600000c598783b */ /* 0x000ee60000004200 */
[----:B------:R-:W-:Y:S02]  /*d550*/  FADD.FTZ R0, R190, R0 ;  /* 0x00000000be007221 */ /* 0x000fe40000010000 */
[----:B------:R-:W-:Y:S02]  /*d560*/  FFMA.FTZ R2, R2, R242, R138 ;  /* 0x000000f202027223 */ /* 0x000fe4000001008a */
[C---:B--2---:R-:W-:Y:S01]  /*d570*/  HMMA.16816.F32 R100, R140.reuse, R144, R100 ;  /* 0x000000908c64723c */ /* 0x044fe20000001864 */
[----:B------:R-:W-:Y:S03]  /*d580*/  LDSM.16.MT88.4 R160, [R197+0x1800] ;  /* 0x00180000c5a0783b */ /* 0x000fe60000004200 */
[----:B------:R-:W-:Y:S02]  /*d590*/  FADD.FTZ R0, R173, R0 ;  /* 0x00000000ad007221 */ /* 0x000fe40000010000 */
[----:B------:R-:W-:Y:S02]  /*d5a0*/  FADD.FTZ R2, R229, R2 ;  /* 0x00000002e5027221 */ /* 0x000fe40000010000 */
[C---:B------:R-:W-:Y:S01]  /*d5b0*/  HMMA.16816.F32 R104, R140.reuse, R146, R104 ;  /* 0x000000928c68723c */ /* 0x040fe20000001868 */
[----:B------:R-:W2:Y:S03]  /*d5c0*/  LDSM.16.MT88.4 R144, [R196+0x6000] ;  /* 0x00600000c490783b */ /* 0x000ea60000004200 */
[--C-:B-1----:R-:W-:Y:S02]  /*d5d0*/  FFMA.FTZ R134, R221, c[0x0][0x2d0], -R3.reuse ;  /* 0x0000b400dd867a23 */ /* 0x102fe40000010803 */
[----:B------:R-:W-:Y:S02]  /*d5e0*/  FADD.FTZ R0, R172, R0 ;  /* 0x00000000ac007221 */ /* 0x000fe40000010000 */
[----:B------:R1:W1:Y:S01]  /*d5f0*/  MUFU.EX2 R187, R134 ;  /* 0x0000008600bb7308 */ /* 0x0002620000000800 */
[C---:B----4-:R-:W-:Y:S01]  /*d600*/  HMMA.16816.F32 R108, R140.reuse, R148, R108 ;  /* 0x000000948c6c723c */ /* 0x050fe2000000186c */
[----:B------:R-:W-:Y:S02]  /*d610*/  LDSM.16.MT88.4 R172, [R193+0x3800] ;  /* 0x00380000c1ac783b */ /* 0x000fe40000004200 */
[----:B------:R-:W-:Y:S02]  /*d620*/  FADD.FTZ R0, R189, R0 ;  /* 0x00000000bd007221 */ /* 0x000fe40000010000 */
[----:B------:R-:W-:Y:S02]  /*d630*/  FADD.FTZ R2, R230, R2 ;  /* 0x00000002e6027221 */ /* 0x000fe40000010000 */
[----:B-----5:R-:W-:Y:S01]  /*d640*/  FADD.FTZ R0, R188, R0 ;  /* 0x00000000bc007221 */ /* 0x020fe20000010000 */
[C---:B------:R-:W-:Y:S01]  /*d650*/  HMMA.16816.F32 R112, R140.reuse, R150, R112 ;  /* 0x000000968c70723c */ /* 0x040fe20000001870 */
[----:B------:R-:W4:Y:S03]  /*d660*/  LDSM.16.MT88.4 R148, [R193+0x800] ;  /* 0x00080000c194783b */ /* 0x000f260000004200 */
[----:B------:R-:W-:Y:S04]  /*d670*/  FADD.FTZ R2, R228, R2 ;  /* 0x00000002e4027221 */ /* 0x000fe80000010000 */
[C---:B---3--:R-:W-:Y:S04]  /*d680*/  HMMA.16816.F32 R116, R140.reuse, R152, R116 ;  /* 0x000000988c74723c */ /* 0x048fe80000001874 */
[----:B------:R-:W-:Y:S02]  /*d690*/  FADD.FTZ R2, R227, R2 ;  /* 0x00000002e3027221 */ /* 0x000fe40000010000 */
[----:B-1----:R-:W-:Y:S02]  /*d6a0*/  FFMA.FTZ R134, R222, c[0x0][0x2d0], -R3 ;  /* 0x0000b400de867a23 */ /* 0x002fe40000010803 */
[C---:B------:R-:W-:Y:S01]  /*d6b0*/  HMMA.16816.F32 R120, R140.reuse, R154, R120 ;  /* 0x0000009a8c78723c */ /* 0x040fe20000001878 */
[----:B------:R-:W1:Y:S01]  /*d6c0*/  LDSM.16.MT88.4 R152, [R194+0x800] ;  /* 0x00080000c298783b */ /* 0x000e620000004200 */
[----:B------:R3:W5:Y:S02]  /*d6d0*/  MUFU.EX2 R186, R134 ;  /* 0x0000008600ba7308 */ /* 0x0007640000000800 */
[----:B------:R-:W-:Y:S02]  /*d6e0*/  FADD.FTZ R0, R187, R0 ;  /* 0x00000000bb007221 */ /* 0x000fe40000010000 */
[----:B------:R-:W-:Y:S02]  /*d6f0*/  FADD.FTZ R2, R226, R2 ;  /* 0x00000002e2027221 */ /* 0x000fe40000010000 */
[C---:B--2---:R-:W-:Y:S04]  /*d700*/  HMMA.16816.F32 R124, R140.reuse, R144, R124 ;  /* 0x000000908c7c723c */ /* 0x044fe8000000187c */
[----:B------:R-:W-:Y:S04]  /*d710*/  FADD.FTZ R2, R225, R2 ;  /* 0x00000002e1027221 */ /* 0x000fe80000010000 */
[----:B------:R-:W-:Y:S01]  /*d720*/  HMMA.16816.F32 R128, R140, R146, R128 ;  /* 0x000000928c80723c */ /* 0x000fe20000001880 */
[----:B------:R-:W2:Y:S03]  /*d730*/  LDSM.16.MT88.4 R144, [R197+0x800] ;  /* 0x00080000c590783b */ /* 0x000ea60000004200 */
[----:B------:R-:W-:Y:S03]  /*d740*/  FADD.FTZ R2, R224, R2 ;  /* 0x00000002e0027221 */ /* 0x000fe60000010000 */
[----:B------:R-:W-:Y:S02]  /*d750*/  F2FP.PACK_AB R140, R226, R227 ;  /* 0x000000e3e28c723e */ /* 0x000fe400000000ff */
[----:B------:R-:W-:Y:S03]  /*d760*/  F2FP.PACK_AB R141, R188, R189 ;  /* 0x000000bdbc8d723e */ /* 0x000fe600000000ff */
[----:B------:R-:W-:Y:S01]  /*d770*/  F2FP.PACK_AB R142, R224, R225 ;  /* 0x000000e1e08e723e */ /* 0x000fe200000000ff */
[--C-:B---3--:R-:W-:Y:S01]  /*d780*/  FFMA.FTZ R134, R234, c[0x0][0x2d0], -R135.reuse ;  /* 0x0000b400ea867a23 */ /* 0x108fe20000010887 */
[C---:B-----5:R-:W-:Y:S01]  /*d790*/  F2FP.PACK_AB R143, R186.reuse, R187 ;  /* 0x000000bbba8f723e */ /* 0x060fe200000000ff */
[----:B------:R-:W-:Y:S02]  /*d7a0*/  FADD.FTZ R0, R186, R0 ;  /* 0x00000000ba007221 */ /* 0x000fe40000010000 */
[----:B------:R3:W5:Y:S04]  /*d7b0*/  MUFU.EX2 R222, R134 ;  /* 0x0000008600de7308 */ /* 0x0007680000000800 */
[C---:B----4-:R-:W-:Y:S08]  /*d7c0*/  HMMA.16816.F32 R4, R140.reuse, R148, R4 ;  /* 0x000000948c04723c */ /* 0x050ff00000001804 */
[C---:B------:R-:W-:Y:S01]  /*d7d0*/  HMMA.16816.F32 R8, R140.reuse, R150, R8 ;  /* 0x000000968c08723c */ /* 0x040fe20000001808 */
[----:B------:R-:W4:Y:S07]  /*d7e0*/  LDSM.16.MT88.4 R148, [R196+0x800] ;  /* 0x00080000c494783b */ /* 0x000f2e0000004200 */
[C---:B-1----:R-:W-:Y:S04]  /*d7f0*/  HMMA.16816.F32 R12, R140.reuse, R152, R12 ;  /* 0x000000988c0c723c */ /* 0x042fe8000000180c */
[----:B---3--:R-:W-:Y:S02]  /*d800*/  FFMA.FTZ R134, R223, c[0x0][0x2d0], -R135 ;  /* 0x0000b400df867a23 */ /* 0x008fe40000010887 */
[----:B-----5:R-:W-:Y:S02]  /*d810*/  FADD.FTZ R2, R222, R2 ;  /* 0x00000002de027221 */ /* 0x020fe40000010000 */
[C---:B------:R-:W-:Y:S01]  /*d820*/  HMMA.16816.F32 R16, R140.reuse, R154, R16 ;  /* 0x0000009a8c10723c */ /* 0x040fe20000001810 */
[----:B------:R-:W1:Y:S01]  /*d830*/  LDSM.16.MT88.4 R152, [R193+0x2800] ;  /* 0x00280000c198783b */ /* 0x000e620000004200 */
[----:B------:R3:W5:Y:S06]  /*d840*/  MUFU.EX2 R223, R134 ;  /* 0x0000008600df7308 */ /* 0x00076c0000000800 */
[C---:B--2---:R-:W-:Y:S08]  /*d850*/  HMMA.16816.F32 R20, R140.reuse, R144, R20 ;  /* 0x000000908c14723c */ /* 0x044ff00000001814 */
[C---:B------:R-:W-:Y:S01]  /*d860*/  HMMA.16816.F32 R24, R140.reuse, R146, R24 ;  /* 0x000000928c18723c */ /* 0x040fe20000001818 */
[----:B------:R-:W2:Y:S07]  /*d870*/  LDSM.16.MT88.4 R144, [R194+0x2800] ;  /* 0x00280000c290783b */ /* 0x000eae0000004200 */
[C---:B----4-:R-:W-:Y:S04]  /*d880*/  HMMA.16816.F32 R28, R140.reuse, R148, R28 ;  /* 0x000000948c1c723c */ /* 0x050fe8000000181c */
[--C-:B---3--:R-:W-:Y:S02]  /*d890*/  FFMA.FTZ R134, R233, c[0x0][0x2d0], -R3.reuse ;  /* 0x0000b400e9867a23 */ /* 0x108fe40000010803 */
[----:B-----5:R-:W-:Y:S02]  /*d8a0*/  FADD.FTZ R2, R223, R2 ;  /* 0x00000002df027221 */ /* 0x020fe40000010000 */
[----:B------:R3:W4:Y:S01]  /*d8b0*/  MUFU.EX2 R180, R134 ;  /* 0x0000008600b47308 */ /* 0x0007220000000800 */
[C---:B------:R-:W-:Y:S01]  /*d8c0*/  HMMA.16816.F32 R32, R140.reuse, R150, R32 ;  /* 0x000000968c20723c */ /* 0x040fe20000001820 */
[----:B------:R-:W5:Y:S07]  /*d8d0*/  LDSM.16.MT88.4 R148, [R197+0x2800] ;  /* 0x00280000c594783b */ /* 0x000f6e0000004200 */
[C---:B-1----:R-:W-:Y:S08]  /*d8e0*/  HMMA.16816.F32 R36, R140.reuse, R152, R36 ;  /* 0x000000988c24723c */ /* 0x042ff00000001824 */
[C---:B------:R-:W-:Y:S01]  /*d8f0*/  HMMA.16816.F32 R40, R140.reuse, R154, R40 ;  /* 0x0000009a8c28723c */ /* 0x040fe20000001828 */
[----:B------:R-:W1:Y:S03]  /*d900*/  LDSM.16.MT88.4 R152, [R196+0x2800] ;  /* 0x00280000c498783b */ /* 0x000e660000004200 */
[----:B---3--:R-:W-:Y:S04]  /*d910*/  FFMA.FTZ R134, R232, c[0x0][0x2d0], -R3 ;  /* 0x0000b400e8867a23 */ /* 0x008fe80000010803 */
[C---:B--2---:R-:W-:Y:S01]  /*d920*/  HMMA.16816.F32 R44, R140.reuse, R144, R44 ;  /* 0x000000908c2c723c */ /* 0x044fe2000000182c */
[----:B------:R-:W2:Y:S03]  /*d930*/  MUFU.EX2 R181, R134 ;  /* 0x0000008600b57308 */ /* 0x000ea60000000800 */
[----:B----4-:R-:W-:Y:S04]  /*d940*/  FADD.FTZ R0, R180, R0 ;  /* 0x00000000b4007221 */ /* 0x010fe80000010000 */
[C---:B------:R-:W-:Y:S01]  /*d950*/  HMMA.16816.F32 R48, R140.reuse, R146, R48 ;  /* 0x000000928c30723c */ /* 0x040fe20000001830 */
[----:B------:R-:W3:Y:S07]  /*d960*/  LDSM.16.MT88.4 R144, [R193+0x4800] ;  /* 0x00480000c190783b */ /* 0x000eee0000004200 */
[C---:B-----5:R-:W-:Y:S08]  /*d970*/  HMMA.16816.F32 R52, R140.reuse, R148, R52 ;  /* 0x000000948c34723c */ /* 0x060ff00000001834 */
[C---:B------:R-:W-:Y:S01]  /*d980*/  HMMA.16816.F32 R56, R140.reuse, R150, R56 ;  /* 0x000000968c38723c */ /* 0x040fe20000001838 */
[----:B------:R-:W4:Y:S03]  /*d990*/  LDSM.16.MT88.4 R148, [R194+0x4800] ;  /* 0x00480000c294783b */ /* 0x000f260000004200 */
[----:B--2---:R-:W-:Y:S01]  /*d9a0*/  F2FP.PACK_AB R137, R181, R180 ;  /* 0x000000b4b589723e */ /* 0x004fe200000000ff */
[--C-:B------:R-:W-:Y:S02]  /*d9b0*/  FFMA.FTZ R134, R231, c[0x0][0x2d0], -R135.reuse ;  /* 0x0000b400e7867a23 */ /* 0x100fe40000010887 */
[----:B------:R-:W-:Y:S01]  /*d9c0*/  FADD.FTZ R0, R181, R0 ;  /* 0x00000000b5007221 */ /* 0x000fe20000010000 */
[C---:B-1----:R-:W-:Y:S01]  /*d9d0*/  HMMA.16816.F32 R60, R140.reuse, R152, R60 ;  /* 0x000000988c3c723c */ /* 0x042fe2000000183c */
[----:B------:R1:W2:Y:S07]  /*d9e0*/  MUFU.EX2 R221, R134 ;  /* 0x0000008600dd7308 */ /* 0x0002ae0000000800 */
[C---:B------:R-:W-:Y:S01]  /*d9f0*/  HMMA.16816.F32 R64, R140.reuse, R154, R64 ;  /* 0x0000009a8c40723c */ /* 0x040fe20000001840 */
[----:B------:R-:W5:Y:S07]  /*da00*/  LDSM.16.MT88.4 R152, [R197+0x4800] ;  /* 0x00480000c598783b */ /* 0x000f6e0000004200 */
[C---:B---3--:R-:W-:Y:S08]  /*da10*/  HMMA.16816.F32 R68, R140.reuse, R144, R68 ;  /* 0x000000908c44723c */ /* 0x048ff00000001844 */
[C---:B------:R-:W-:Y:S01]  /*da20*/  HMMA.16816.F32 R72, R140.reuse, R146, R72 ;  /* 0x000000928c48723c */ /* 0x040fe20000001848 */
[----:B------:R-:W3:Y:S03]  /*da30*/  LDSM.16.MT88.4 R144, [R196+0x4800] ;  /* 0x00480000c490783b */ /* 0x000ee60000004200 */
[----:B-1----:R-:W-:Y:S02]  /*da40*/  FFMA.FTZ R134, R235, c[0x0][0x2d0], -R135 ;  /* 0x0000b400eb867a23 */ /* 0x002fe40000010887 */
[--C-:B------:R-:W-:Y:S02]  /*da50*/  FFMA.FTZ R135, R240, c[0x0][0x2d0], -R3.reuse ;  /* 0x0000b400f0877a23 */ /* 0x100fe40000010803 */
[----:B------:R-:W1:Y:S01]  /*da60*/  MUFU.EX2 R191, R134 ;  /* 0x0000008600bf7308 */ /* 0x000e620000000800 */
[C---:B----4-:R-:W-:Y:S03]  /*da70*/  HMMA.16816.F32 R76, R140.reuse, R148, R76 ;  /* 0x000000948c4c723c */ /* 0x050fe6000000184c */
[----:B--2---:R-:W-:Y:S05]  /*da80*/  FADD.FTZ R2, R221, R2 ;  /* 0x00000002dd027221 */ /* 0x004fea0000010000 */
[C---:B------:R-:W-:Y:S01]  /*da90*/  HMMA.16816.F32 R80, R140.reuse, R150, R80 ;  /* 0x000000968c50723c */ /* 0x040fe20000001850 */
[----:B------:R-:W2:Y:S01]  /*daa0*/  LDSM.16.MT88.4 R148, [R193+0x6800] ;  /* 0x00680000c194783b */ /* 0x000ea20000004200 */
[----:B------:R-:W-:Y:S06]  /*dab0*/  MUFU.EX2 R177, R135 ;  /* 0x0000008700b17308 */ /* 0x000fec0000000800 */
[C---:B-----5:R-:W-:Y:S04]  /*dac0*/  HMMA.16816.F32 R84, R140.reuse, R152, R84 ;  /* 0x000000988c54723c */ /* 0x060fe80000001854 */
[----:B------:R4:W-:Y:S01]  /*dad0*/  MUFU.EX2 R135, R156 ;  /* 0x0000009c00877308 */ /* 0x0009e20000000800 */
[C---:B-1----:R-:W-:Y:S03]  /*dae0*/  F2FP.PACK_AB R138, R191.reuse, R221 ;  /* 0x000000ddbf8a723e */ /* 0x042fe600000000ff */
[C---:B------:R-:W-:Y:S01]  /*daf0*/  HMMA.16816.F32 R88, R140.reuse, R154, R88 ;  /* 0x0000009a8c58723c */ /* 0x040fe20000001858 */
[----:B------:R-:W1:Y:S03]  /*db00*/  LDSM.16.MT88.4 R152, [R194+0x6800] ;  /* 0x00680000c298783b */ /* 0x000e660000004200 */
[----:B------:R-:W-:Y:S02]  /*db10*/  FADD.FTZ R2, R191, R2 ;  /* 0x00000002bf027221 */ /* 0x000fe40000010000 */
[--C-:B------:R-:W-:Y:S02]  /*db20*/  FFMA.FTZ R134, R236, c[0x0][0x2d0], -R3.reuse ;  /* 0x0000b400ec867a23 */ /* 0x100fe40000010803 */
[C---:B---3--:R-:W-:Y:S02]  /*db30*/  HMMA.16816.F32 R92, R140.reuse, R144, R92 ;  /* 0x000000908c5c723c */ /* 0x048fe4000000185c */
[----:B------:R3:W5:Y:S06]  /*db40*/  MUFU.EX2 R179, R134 ;  /* 0x0000008600b37308 */ /* 0x00076c0000000800 */
[C---:B------:R-:W-:Y:S01]  /*db50*/  HMMA.16816.F32 R96, R140.reuse, R146, R96 ;  /* 0x000000928c60723c */ /* 0x040fe20000001860 */
[----:B------:R-:W1:Y:S07]  /*db60*/  LDSM.16.MT88.4 R144, [R197+0x6800] ;  /* 0x00680000c590783b */ /* 0x000e6e0000004200 */
[C---:B--2---:R-:W-:Y:S01]  /*db70*/  HMMA.16816.F32 R100, R140.reuse, R148, R100 ;  /* 0x000000948c64723c */ /* 0x044fe20000001864 */
[----:B----4-:R-:W-:Y:S07]  /*db80*/  LDSM.16.MT88.4 R156, [R194+0x1800] ;  /* 0x00180000c29c783b */ /* 0x010fee0000004200 */
[C---:B------:R-:W-:Y:S01]  /*db90*/  HMMA.16816.F32 R104, R140.reuse, R150, R104 ;  /* 0x000000968c68723c */ /* 0x040fe20000001868 */
[----:B------:R-:W2:Y:S03]  /*dba0*/  LDSM.16.MT88.4 R148, [R196+0x6800] ;  /* 0x00680000c494783b */ /* 0x000ea60000004200 */
[--C-:B---3--:R-:W-:Y:S02]  /*dbb0*/  FFMA.FTZ R134, R239, c[0x0][0x2d0], -R3.reuse ;  /* 0x0000b400ef867a23 */ /* 0x108fe40000010803 */
[----:B-----5:R-:W-:Y:S02]  /*dbc0*/  FADD.FTZ R0, R179, R0 ;  /* 0x00000000b3007221 */ /* 0x020fe40000010000 */
[C---:B-1----:R-:W-:Y:S01]  /*dbd0*/  HMMA.16816.F32 R108, R140.reuse, R152, R108 ;  /* 0x000000988c6c723c */ /* 0x042fe2000000186c */
[----:B------:R-:W1:Y:S07]  /*dbe0*/  MUFU.EX2 R178, R134 ;  /* 0x0000008600b27308 */ /* 0x000e6e0000000800 */
[C---:B------:R-:W-:Y:S01]  /*dbf0*/  HMMA.16816.F32 R112, R140.reuse, R154, R112 ;  /* 0x0000009a8c70723c */ /* 0x040fe20000001870 */
[----:B------:R-:W-:Y:S07]  /*dc00*/  LDSM.16.MT88.4 R152, [R194+0x1000] ;  /* 0x00100000c298783b */ /* 0x000fee0000004200 */
[C---:B------:R-:W-:Y:S08]  /*dc10*/  HMMA.16816.F32 R116, R140.reuse, R144, R116 ;  /* 0x000000908c74723c */ /* 0x040ff00000001874 */
[C---:B------:R-:W-:Y:S01]  /*dc20*/  HMMA.16816.F32 R120, R140.reuse, R146, R120 ;  /* 0x000000928c78723c */ /* 0x040fe20000001878 */
[----:B------:R-:W3:Y:S03]  /*dc30*/  LDSM.16.MT88.4 R144, [R193+0x1000] ;  /* 0x00100000c190783b */ /* 0x000ee60000004200 */
[----:B-1----:R-:W-:Y:S01]  /*dc40*/  F2FP.PACK_AB R139, R178, R179 ;  /* 0x000000b3b28b723e */ /* 0x002fe200000000ff */
[--C-:B------:R-:W-:Y:S02]  /*dc50*/  FFMA.FTZ R134, R241, c[0x0][0x2d0], -R3.reuse ;  /* 0x0000b400f1867a23 */ /* 0x100fe40000010803 */
[----:B------:R-:W-:Y:S01]  /*dc60*/  FFMA.FTZ R3, R136, c[0x0][0x2d0], -R3 ;  /* 0x0000b40088037a23 */ /* 0x000fe20000010803 */
[----:B------:R-:W-:Y:S01]  /*dc70*/  F2FP.PACK_AB R136, R223, R222 ;  /* 0x000000dedf88723e */ /* 0x000fe200000000ff */
[C---:B--2---:R-:W-:Y:S01]  /*dc80*/  HMMA.16816.F32 R124, R140.reuse, R148, R124 ;  /* 0x000000948c7c723c */ /* 0x044fe2000000187c */
[----:B------:R-:W1:Y:S07]  /*dc90*/  MUFU.EX2 R176, R134 ;  /* 0x0000008600b07308 */ /* 0x000e6e0000000800 */
[----:B------:R-:W-:Y:S01]  /*dca0*/  HMMA.16816.F32 R128, R140, R150, R128 ;  /* 0x000000968c80723c */ /* 0x000fe20000001880 */
[----:B------:R-:W2:Y:S02]  /*dcb0*/  LDSM.16.MT88.4 R140, [R197+0x1000] ;  /* 0x00100000c58c783b */ /* 0x000ea40000004200 */
[----:B------:R4:W5:Y:S06]  /*dcc0*/  MUFU.EX2 R134, R3 ;  /* 0x0000000300867308 */ /* 0x00096c0000000800 */
[----:B------:R-:W2:Y:S01]  /*dcd0*/  LDSM.16.MT88.4 R148, [R196+0x1000] ;  /* 0x00100000c494783b */ /* 0x000ea20000004200 */
[C---:B---3--:R-:W-:Y:S05]  /*dce0*/  HMMA.16816.F32 R4, R136.reuse, R144, R4 ;  /* 0x000000908804723c */ /* 0x048fea0000001804 */
[----:B----4-:R-:W-:Y:S02]  /*dcf0*/  FADD.FTZ R3, R178, R0 ;  /* 0x00000000b2037221 */ /* 0x010fe40000010000 */
[----:B------:R-:W-:Y:S01]  /*dd00*/  FADD.FTZ R0, R183, R2 ;  /* 0x00000002b7007221 */ /* 0x000fe20000010000 */
[C---:B------:R-:W-:Y:S01]  /*dd10*/  HMMA.16816.F32 R8, R136.reuse, R146, R8 ;  /* 0x000000928808723c */ /* 0x040fe20000001808 */
[----:B------:R-:W3:Y:S03]  /*dd20*/  LDSM.16.MT88.4 R144, [R193+0x3000] ;  /* 0x00300000c190783b */ /* 0x000ee60000004200 */
[----:B------:R-:W-:Y:S02]  /*dd30*/  FADD.FTZ R0, R185, R0 ;  /* 0x00000000b9007221 */ /* 0x000fe40000010000 */
[----:B-1----:R-:W-:Y:S02]  /*dd40*/  FADD.FTZ R3, R176, R3 ;  /* 0x00000003b0037221 */ /* 0x002fe40000010000 */
[C---:B------:R-:W-:Y:S04]  /*dd50*/  HMMA.16816.F32 R12, R136.reuse, R152, R12 ;  /* 0x00000098880c723c */ /* 0x040fe8000000180c */
[----:B------:R-:W-:Y:S02]  /*dd60*/  FADD.FTZ R2, R184, R0 ;  /* 0x00000000b8027221 */ /* 0x000fe40000010000 */
[----:B------:R-:W-:Y:S02]  /*dd70*/  FADD.FTZ R3, R177, R3 ;  /* 0x00000003b1037221 */ /* 0x000fe40000010000 */
[C---:B------:R-:W-:Y:S01]  /*dd80*/  HMMA.16816.F32 R16, R136.reuse, R154, R16 ;  /* 0x0000009a8810723c */ /* 0x040fe20000001810 */
[----:B------:R-:W1:Y:S03]  /*dd90*/  LDSM.16.MT88.4 R152, [R194+0x3000] ;  /* 0x00300000c298783b */ /* 0x000e660000004200 */
[----:B------:R-:W-:Y:S02]  /*dda0*/  FADD.FTZ R2, R182, R2 ;  /* 0x00000002b6027221 */ /* 0x000fe40000010000 */
[----:B------:R-:W-:Y:S02]  /*ddb0*/  FADD.FTZ R0, R135, R3 ;  /* 0x0000000387007221 */ /* 0x000fe40000010000 */
[C---:B--2---:R-:W-:Y:S01]  /*ddc0*/  HMMA.16816.F32 R20, R136.reuse, R140, R20 ;  /* 0x0000008c8814723c */ /* 0x044fe20000001814 */
[----:B------:R-:W-:Y:S03]  /*ddd0*/  STL [R1+0x8], R2 ;  /* 0x0000080201007387 */ /* 0x000fe60000100800 */
[----:B-----5:R-:W-:Y:S04]  /*dde0*/  FADD.FTZ R0, R134, R0 ;  /* 0x0000000086007221 */ /* 0x020fe80000010000 */
[C---:B------:R-:W-:Y:S01]  /*ddf0*/  HMMA.16816.F32 R24, R136.reuse, R142, R24 ;  /* 0x0000008e8818723c */ /* 0x040fe20000001818 */
[----:B------:R-:W2:Y:S07]  /*de00*/  LDSM.16.MT88.4 R140, [R197+0x3000] ;  /* 0x00300000c58c783b */ /* 0x000eae0000004200 */
[C---:B------:R-:W-:Y:S01]  /*de10*/  HMMA.16816.F32 R28, R136.reuse, R148, R28 ;  /* 0x00000094881c723c */ /* 0x040fe2000000181c */
[----:B------:R-:W-:Y:S07]  /*de20*/  STL [R1+0xc], R0 ;  /* 0x00000c0001007387 */ /* 0x000fee0000100800 */
[C---:B------:R-:W-:Y:S01]  /*de30*/  HMMA.16816.F32 R32, R136.reuse, R150, R32 ;  /* 0x000000968820723c */ /* 0x040fe20000001820 */
[----:B------:R-:W-:Y:S07]  /*de40*/  LDSM.16.MT88.4 R148, [R193+0x5000] ;  /* 0x00500000c194783b */ /* 0x000fee0000004200 */
        /* <DEDUP_REMOVED lines=17> */
[----:B------:R-:W-:Y:S07]  /*df60*/  LDSM.16.MT88.4 R152, [R197+0x7000] ;  /* 0x00700000c598783b */ /* 0x000fee0000004200 */
[C---:B--2---:R-:W-:Y:S08]  /*df70*/  HMMA.16816.F32 R84, R136.reuse, R140, R84 ;  /* 0x0000008c8854723c */ /* 0x044ff00000001854 */
[C---:B------:R-:W-:Y:S01]  /*df80*/  HMMA.16816.F32 R88, R136.reuse, R142, R88 ;  /* 0x0000008e8858723c */ /* 0x040fe20000001858 */
[----:B------:R-:W1:Y:S07]  /*df90*/  LDSM.16.MT88.4 R140, [R194+0x7000] ;  /* 0x00700000c28c783b */ /* 0x000e6e0000004200 */
[C---:B---3--:R-:W-:Y:S08]  /*dfa0*/  HMMA.16816.F32 R92, R136.reuse, R144, R92 ;  /* 0x00000090885c723c */ /* 0x048ff0000000185c */
[C---:B------:R-:W-:Y:S01]  /*dfb0*/  HMMA.16816.F32 R96, R136.reuse, R146, R96 ;  /* 0x000000928860723c */ /* 0x040fe20000001860 */
[----:B------:R-:W2:Y:S07]  /*dfc0*/  LDSM.16.MT88.4 R144, [R196+0x7000] ;  /* 0x00700000c490783b */ /* 0x000eae0000004200 */
[C---:B----4-:R-:W-:Y:S08]  /*dfd0*/  HMMA.16816.F32 R100, R136.reuse, R148, R100 ;  /* 0x000000948864723c */ /* 0x050ff00000001864 */
[C---:B------:R-:W-:Y:S01]  /*dfe0*/  HMMA.16816.F32 R104, R136.reuse, R150, R104 ;  /* 0x000000968868723c */ /* 0x040fe20000001868 */
[----:B------:R-:W3:Y:S07]  /*dff0*/  LDSM.16.MT88.4 R148, [R193+0x1800] ;  /* 0x00180000c194783b */ /* 0x000eee0000004200 */
[C---:B-1----:R-:W-:Y:S08]  /*e000*/  HMMA.16816.F32 R108, R136.reuse, R140, R108 ;  /* 0x0000008c886c723c */ /* 0x042ff0000000186c */
[C---:B------:R-:W-:Y:S08]  /*e010*/  HMMA.16816.F32 R112, R136.reuse, R142, R112 ;  /* 0x0000008e8870723c */ /* 0x040ff00000001870 */
[C---:B------:R-:W-:Y:S08]  /*e020*/  HMMA.16816.F32 R116, R136.reuse, R152, R116 ;  /* 0x000000988874723c */ /* 0x040ff00000001874 */
[C---:B------:R-:W-:Y:S08]  /*e030*/  HMMA.16816.F32 R120, R136.reuse, R154, R120 ;  /* 0x0000009a8878723c */ /* 0x040ff00000001878 */
[C---:B--2---:R-:W-:Y:S08]  /*e040*/  HMMA.16816.F32 R124, R136.reuse, R144, R124 ;  /* 0x00000090887c723c */ /* 0x044ff0000000187c */
[----:B------:R-:W-:Y:S07]  /*e050*/  HMMA.16816.F32 R128, R136, R146, R128 ;  /* 0x000000928880723c */ /* 0x000fee0000001880 */
[----:B------:R-:W-:Y:S02]  /*e060*/  F2FP.PACK_AB R136, R185, R183 ;  /* 0x000000b7b988723e */ /* 0x000fe400000000ff */
[----:B------:R-:W-:Y:S03]  /*e070*/  F2FP.PACK_AB R137, R177, R176 ;  /* 0x000000b0b189723e */ /* 0x000fe600000000ff */
[----:B------:R-:W-:Y:S02]  /*e080*/  F2FP.PACK_AB R138, R182, R184 ;  /* 0x000000b8b68a723e */ /* 0x000fe400000000ff */
[----:B------:R-:W-:Y:S02]  /*e090*/  F2FP.PACK_AB R139, R134, R135 ;  /* 0x00000087868b723e */ /* 0x000fe400000000ff */
[----:B------:R-:W-:Y:S02]  /*e0a0*/  MOV R135, R132 ;  /* 0x0000008400877202 */ /* 0x000fe40000000f00 */
[----:B------:R-:W-:Y:S03]  /*e0b0*/  MOV R134, R133 ;  /* 0x0000008500867202 */ /* 0x000fe60000000f00 */
[C---:B---3--:R-:W-:Y:S01]  /*e0c0*/  HMMA.16816.F32 R140, R136.reuse, R148, R4 ;  /* 0x00000094888c723c */ /* 0x048fe20000001804 */
        /* <DEDUP_REMOVED lines=31> */
[C---:B------:R-:W-:Y:S08]  /*e2c0*/  HMMA.16816.F32 R88, R136.reuse, R6, R88 ;  /* 0x000000068858723c */ /* 0x040ff00000001858 */
[C---:B--2---:R-:W-:Y:S08]  /*e2d0*/  HMMA.16816.F32 R92, R136.reuse, R8, R92 ;  /* 0x00000008885c723c */ /* 0x044ff0000000185c */
[C---:B------:R-:W-:Y:S08]  /*e2e0*/  HMMA.16816.F32 R96, R136.reuse, R10, R96 ;  /* 0x0000000a8860723c */ /* 0x040ff00000001860 */
[C---:B---3--:R-:W-:Y:S08]  /*e2f0*/  HMMA.16816.F32 R100, R136.reuse, R12, R100 ;  /* 0x0000000c8864723c */ /* 0x048ff00000001864 */
[C---:B------:R-:W-:Y:S08]  /*e300*/  HMMA.16816.F32 R104, R136.reuse, R14, R104 ;  /* 0x0000000e8868723c */ /* 0x040ff00000001868 */
[C---:B----4-:R-:W-:Y:S08]  /*e310*/  HMMA.16816.F32 R108, R136.reuse, R16, R108 ;  /* 0x00000010886c723c */ /* 0x050ff0000000186c */
[C---:B------:R-:W-:Y:S08]  /*e320*/  HMMA.16816.F32 R112, R136.reuse, R18, R112 ;  /* 0x000000128870723c */ /* 0x040ff00000001870 */
[C---:B------:R-:W-:Y:S08]  /*e330*/  HMMA.16816.F32 R116, R136.reuse, R24, R116 ;  /* 0x000000188874723c */ /* 0x040ff00000001874 */
[C---:B------:R-:W-:Y:S08]  /*e340*/  HMMA.16816.F32 R120, R136.reuse, R26, R120 ;  /* 0x0000001a8878723c */ /* 0x040ff00000001878 */
[C---:B-----5:R-:W-:Y:S08]  /*e350*/  HMMA.16816.F32 R124, R136.reuse, R20, R124 ;  /* 0x00000014887c723c */ /* 0x060ff0000000187c */
[----:B------:R-:W-:Y:S01]  /*e360*/  HMMA.16816.F32 R128, R136, R22, R128 ;  /* 0x000000168880723c */ /* 0x000fe20000001880 */
[----:B------:R-:W-:-:S07]  /*e370*/  @P6 BRA `(.L_x_2232) ;  /* 0xffffc87000006947 */ /* 0x000fce000383ffff */
.L_x_2231:
[----:B------:R-:W-:Y:S07]  /*e380*/  @!UPT UIADD3 URZ, URZ, URZ, URZ ;  /* 0x0000003f3f3ff290 */ /* 0x000fee000fffe03f */
[----:B------:R-:W-:Y:S02]  /*e390*/  MOV R7, 0x1f ;  /* 0x0000001f00077802 */ /* 0x000fe40000000f00 */
[----:B------:R-:W-:Y:S01]  /*e3a0*/  MOV R6, 0xffffffff ;  /* 0xffffffff00067802 */ /* 0x000fe20000000f00 */
[----:B------:R-:W-:Y:S06]  /*e3b0*/  BRA.DIV ~URZ, `(.L_x_2233) ;  /* 0x000067627f007947 */ /* 0x000fec000b800000 */
[----:B------:R-:W2:Y:S04]  /*e3c0*/  LDL R2, [R1+0x8] ;  /* 0x0000080001027983 */ /* 0x000ea80000100800 */
[----:B--2---:R1:W2:Y:S02]  /*e3d0*/  SHFL.BFLY PT, R0, R2, 0x2, 0x1f ;  /* 0x0c401f0002007f89 */ /* 0x0042a400000e0000 */
.L_x_2306:
        /* <DEDUP_REMOVED lines=9> */
.L_x_2307:
        /* <DEDUP_REMOVED lines=78> */
[C---:B-1----:R-:W-:Y:S02]  /*e950*/  FMUL.FTZ R152, R0.reuse, R38 ;  /* 0x0000002600987220 */ /* 0x042fe40000410000 */
[C---:B------:R-:W-:Y:S02]  /*e960*/  FMUL.FTZ R153, R0.reuse, R39 ;  /* 0x0000002700997220 */ /* 0x040fe40000410000 */
[C---:B------:R-:W-:Y:S02]  /*e970*/  FMUL.FTZ R38, R0.reuse, R42 ;  /* 0x0000002a00267220 */ /* 0x040fe40000410000 */
[C---:B------:R-:W-:Y:S02]  /*e980*/  FMUL.FTZ R39, R0.reuse, R43 ;  /* 0x0000002b00277220 */ /* 0x040fe40000410000 */
[C---:B------:R-:W-:Y:S02]  /*e990*/  FMUL.FTZ R42, R0.reuse, R46 ;  /* 0x0000002e002a7220 */ /* 0x040fe40000410000 */
[----:B------:R-:W-:-:S02]  /*e9a0*/  FMUL.FTZ R43, R0, R47 ;  /* 0x0000002f002b7220 */ /* 0x000fc40000410000 */
[----:B------:R-:W-:Y:S01]  /*e9b0*/  @P1 FFMA.FTZ R21, R4, R133, R5 ;  /* 0x0000008504151223 */ /* 0x000fe20000010005 */
[----:B--2---:R-:W-:Y:S01]  /*e9c0*/  @P0 MOV R3, 0x3f317218 ;  /* 0x3f31721800030802 */ /* 0x004fe20000000f00 */
        /* <DEDUP_REMOVED lines=11> */
[----:B----4-:R-:W-:-:S02]  /*ea80*/  @P0 FMUL.FTZ R2, R2, 0.69314718246459960938 ;  /* 0x3f31721802020820 */ /* 0x010fc40000410000 */
        /* <DEDUP_REMOVED lines=51> */
.L_x_2214:
        /* <DEDUP_REMOVED lines=19> */
.L_x_2236:
[----:B--2---:R-:W-:Y:S05]  /*eef0*/  BSYNC B0 ;  /* 0x0000000000007941 */ /* 0x004fea0003800000 */
.L_x_2235:
        /* <DEDUP_REMOVED lines=166> */
.L_x_2239:
[----:B---3--:R-:W2:Y:S04]  /*f960*/  LDL R3, [R1+0x50] ;  /* 0x0000500001037983 */ /* 0x008ea80000100800 */
        /* <DEDUP_REMOVED lines=8> */
[----:B------:R1:W3:Y:S08]  /*f9f0*/  LDC.64 R14, c[0x0][R10+0x168] ;  /* 0x00005a000a0e7b82 */ /* 0x0002f00000000a00 */
[----:B------:R1:W2:Y:S08]  /*fa00*/  LDC.64 R18, c[0x0][R10+0x178] ;  /* 0x00005e000a127b82 */ /* 0x0002b00000000a00 */
[----:B------:R1:W2:Y:S01]  /*fa10*/  LDC.64 R16, c[0x0][R10+0x160] ;  /* 0x000058000a107b82 */ /* 0x0002a20000000a00 */
[----:B------:R-:W-:Y:S01]  /*fa20*/  ISETP.NE.U32.AND P0, PT, RZ, c[0x0][0x500], PT ;  /* 0x00014000ff007a0c */ /* 0x000fe20003f05070 */
[----:B------:R-:W-:-:S03]  /*fa30*/  IMAD.MOV.U32 R0, RZ, RZ, c[0x0][0x4e8] ;  /* 0x00013a00ff007624 */ /* 0x000fc600078e00ff */
[----:B------:R-:W-:Y:S02]  /*fa40*/  ISETP.NE.AND.EX P0, PT, RZ, c[0x0][0x504], PT, P0 ;  /* 0x00014100ff007a0c */ /* 0x000fe40003f05300 */
[----:B------:R-:W-:Y:S02]  /*fa50*/  ISETP.NE.AND P2, PT, R0, 0x1, PT ;  /* 0x000000010000780c */ /* 0x000fe40003f45270 */
        /* <DEDUP_REMOVED lines=8> */
[----:B------:R-:W-:Y:S01]  /*fae0*/  IMAD.MOV.U32 R4, RZ, RZ, R3 ;  /* 0x000000ffff047224 */ /* 0x000fe200078e0003 */
[----:B------:R-:W-:Y:S01]  /*faf0*/  @P2 SHF.R.U32.HI R4, RZ, c[0x0][0x4f0], R5 ;  /* 0x00013c00ff042a19 */ /* 0x000fe20000011605 */
[----:B---3--:R-:W-:Y:S01]  /*fb00*/  IMAD.WIDE.U32 R8, R14, R106, RZ ;  /* 0x0000006a0e087225 */ /* 0x008fe200078e00ff */
[----:B----4-:R-:W-:-:S03]  /*fb10*/  SEL R5, R13, RZ, P3 ;  /* 0x000000ff0d057207 */ /* 0x010fc60001800000 */
[----:B------:R-:W-:Y:S01]  /*fb20*/  IMAD R11, R15, R106, RZ ;  /* 0x0000006a0f0b7224 */ /* 0x000fe200078e02ff */
[----:B-----5:R-:W-:Y:S01]  /*fb30*/  IADD3 R14, P1, P0, R6, R8, R2 ;  /* 0x00000008060e7210 */ /* 0x020fe2000783e002 */
[----:B------:R-:W-:Y:S01]  /*fb40*/  IMAD.IADD R13, R7, 0x1, R10 ;  /* 0x00000001070d7824 */ /* 0x000fe200078e020a */
[----:B------:R-:W-:Y:S01]  /*fb50*/  SHF.R.S32.HI R6, RZ, 0x1f, R2 ;  /* 0x0000001fff067819 */ /* 0x000fe20000011402 */
[----:B------:R-:W-:Y:S02]  /*fb60*/  IMAD.IADD R7, R9, 0x1, R11 ;  /* 0x0000000109077824 */ /* 0x000fe400078e020b */
        /* <DEDUP_REMOVED lines=23> */
[----:B------:R-:W-:Y:S01]  /*fce0*/  SHFL.IDX PT, R10, R8, RZ, 0x1c1f ;  /* 0x001c1fff080a7589 */ /* 0x000fe200000e0000 */
[----:B------:R-:W-:-:S03]  /*fcf0*/  IMAD.IADD R5, R107, 0x1, R103 ;  /* 0x000000016b057824 */ /* 0x000fc600078e0267 */
[----:B------:R-:W1:Y:S01]  /*fd00*/  SHFL.IDX PT, R11, R4, RZ, 0x1c1f ;  /* 0x001c1fff040b7589 */ /* 0x000e6200000e0000 */
[----:B------:R-:W-:-:S03]  /*fd10*/  IMAD.IADD R15, R110, 0x1, -R15 ;  /* 0x000000016e0f7824 */ /* 0x000fc600078e0a0f */
[----:B------:R-:W-:Y:S04]  /*fd20*/  SHFL.IDX PT, R8, R8, 0x1, 0x1c1f ;  /* 0x003c1f0008087f89 */ /* 0x000fe800000e0000 */
[----:B------:R2:W3:Y:S01]  /*fd30*/  SHFL.IDX PT, R9, R4, 0x1, 0x1c1f ;  /* 0x003c1f0004097f89 */ /* 0x0004e200000e0000 */
[----:B------:R-:W-:Y:S02]  /*fd40*/  LOP3.LUT P0, RZ, R15, 0x3, RZ, 0xc0, !PT ;  /* 0x000000030fff7812 */ /* 0x000fe4000780c0ff */
[----:B------:R-:W-:Y:S01]  /*fd50*/  IADD3 R7, R5, 0x8, RZ ;  /* 0x0000000805077810 */ /* 0x000fe20007ffe0ff */
[----:B--2---:R-:W-:-:S05]  /*fd60*/  IMAD R4, R12, c[0x0][0x4e8], RZ ;  /* 0x00013a000c047a24 */ /* 0x004fca00078e02ff */
[-C--:B------:R-:W-:Y:S02]  /*fd70*/  ISETP.GE.OR P1, PT, R5, R4.reuse, P0 ;  /* 0x000000040500720c */ /* 0x080fe40000726670 */
[----:B------:R-:W-:-:S11]  /*fd80*/  ISETP.GE.OR P0, PT, R7, R4, P0 ;  /* 0x000000040700720c */ /* 0x000fd60000706670 */
[----:B-1----:R1:W-:Y:S01]  /*fd90*/  @!P1 ST.E [R10.64], R21 ;  /* 0x000000150a009985 */ /* 0x0023e2000c101906 */
[----:B------:R-:W-:-:S03]  /*fda0*/  ISETP.GE.AND P1, PT, R5, R4, PT ;  /* 0x000000040500720c */ /* 0x000fc60003f26270 */
[----:B---3--:R1:W-:Y:S01]  /*fdb0*/  @!P0 ST.E [R8.64], R20 ;  /* 0x0000001408008985 */ /* 0x0083e2000c101906 */
        /* <DEDUP_REMOVED lines=56> */
.L_x_2308:
[----:B------:R-:W-:Y:S05]  /*10140*/  BRA.DIV ~URZ, `(.L_x_2242) ;  /* 0x00004bb27f007947 */ /* 0x000fea000b800000 */
[----:B------:R3:W4:Y:S02]  /*10150*/  SHFL.IDX PT, R0, R15, RZ, 0x181f ;  /* 0x00181fff0f007589 */ /* 0x00072400000e0000 */
.L_x_2309:
        /* <DEDUP_REMOVED lines=26> */
.L_x_2244:
[----:B------:R-:W-:Y:S05]  /*10300*/  BSYNC B0 ;  /* 0x0000000000007941 */ /* 0x000fea0003800000 */
.L_x_2243:
[----:B------:R-:W-:Y:S05]  /*10310*/  BRA.DIV ~URZ, `(.L_x_2245) ;  /* 0x00004a427f007947 */ /* 0x000fea000b800000 */
[----:B--2---:R2:W1:Y:S04]  /*10320*/  SHFL.IDX PT, R6, R14, 0x1, 0x181f ;  /* 0x00381f000e067f89 */ /* 0x00446800000e0000 */
[----:B----4-:R2:W4:Y:S02]  /*10330*/  SHFL.IDX PT, R0, R15, 0x1, 0x181f ;  /* 0x00381f000f007f89 */ /* 0x01052400000e0000 */
.L_x_2310:
        /* <DEDUP_REMOVED lines=27> */
.L_x_2247:
[----:B------:R-:W-:Y:S05]  /*104f0*/  BSYNC B0 ;  /* 0x0000000000007941 */ /* 0x000fea0003800000 */
.L_x_2246:
[----:B------:R-:W-:Y:S05]  /*10500*/  BRA.DIV ~URZ, `(.L_x_2248) ;  /* 0x000049127f007947 */ /* 0x000fea000b800000 */
[----:B-1----:R1:W2:Y:S02]  /*10510*/  SHFL.IDX PT, R6, R14, 0x2, 0x181f ;  /* 0x00581f000e067f89 */ /* 0x0022a400000e0000 */
.L_x_2311:
[----:B------:R-:W-:Y:S05]  /*10520*/  BRA.DIV ~URZ, `(.L_x_2249) ;  /* 0x000049627f007947 */ /* 0x000fea000b800000 */
[----:B----4-:R4:W1:Y:S02]  /*10530*/  SHFL.IDX PT, R0, R15, 0x2, 0x181f ;  /* 0x00581f000f007f89 */ /* 0x01086400000e0000 */
.L_x_2312:
        /* <DEDUP_REMOVED lines=27> */
.L_x_2251:
[----:B------:R-:W-:Y:S05]  /*106f0*/  BSYNC B0 ;  /* 0x0000000000007941 */ /* 0x000fea0003800000 */
.L_x_2250:
[----:B------:R-:W-:Y:S05]  /*10700*/  BRA.DIV ~URZ, `(.L_x_2252) ;  /* 0x000047e27f007947 */ /* 0x000fea000b800000 */
[----:B--2---:R2:W3:Y:S04]  /*10710*/  SHFL.IDX PT, R6, R14, 0x3, 0x181f ;  /* 0x00781f000e067f89 */ /* 0x0044e800000e0000 */
[----:B-1----:R2:W1:Y:S02]  /*10720*/  SHFL.IDX PT, R0, R15, 0x3, 0x181f ;  /* 0x00781f000f007f89 */ /* 0x00246400000e0000 */
.L_x_2313:
        /* <DEDUP_REMOVED lines=28> */
.L_x_2240:
        /* <DEDUP_REMOVED lines=34> */
.L_x_2314:
[----:B------:R-:W-:Y:S05]  /*10b10*/  BRA.DIV ~URZ, `(.L_x_2255) ;  /* 0x000045027f007947 */ /* 0x000fea000b800000 */
[----:B------:R3:W4:Y:S02]  /*10b20*/  SHFL.IDX PT, R0, R19, RZ, 0x1c1f ;  /* 0x001c1fff13007589 */ /* 0x00072400000e0000 */
.L_x_2315:
[----:B------:R-:W-:Y:S01]  /*10b30*/  BSSY B0, `(.L_x_2256) ;  /* 0x00000c2000007945 */ /* 0x000fe20003800000 */
[----:B------:R-:W-:Y:S05]  /*10b40*/  @P1 BRA `(.L_x_2257) ;  /* 0x00000c0000001947 */ /* 0x000fea0003800000 */
[----:B------:R-:W5:Y:S04]  /*10b50*/  LDL R20, [R1+0x10] ;  /* 0x0000100001147983 */ /* 0x000f680000100800 */
[----:B---3--:R-:W3:Y:S04]  /*10b60*/  LDL R9, [R1+0x8c] ;  /* 0x00008c0001097983 */ /* 0x008ee80000100800 */
[----:B----4-:R-:W4:Y:S04]  /*10b70*/  LDL R12, [R1+0x88] ;  /* 0x00008800010c7983 */ /* 0x010f280000100800 */
[----:B--2---:R-:W2:Y:S04]  /*10b80*/  LDL R103, [R1+0x84] ;  /* 0x0000840001677983 */ /* 0x004ea80000100800 */
[----:B------:R-:W2:Y:S01]  /*10b90*/  LDL R21, [R1+0xc0] ;  /* 0x0000c00001157983 */ /* 0x000ea20000100800 */
[----:B-----5:R-:W-:-:S02]  /*10ba0*/  ISETP.GE.AND P2, PT, R20, c[0x0][0x3c8], PT ;  /* 0x0000f20014007a0c */ /* 0x020fc40003f46270 */
[----:B------:R-:W-:Y:S02]  /*10bb0*/  IADD3 R2, R20, 0x18, RZ ;  /* 0x0000001814027810 */ /* 0x000fe40007ffe0ff */
[----:B---3--:R-:W-:Y:S02]  /*10bc0*/  ISETP.GE.AND P3, PT, R9, c[0x0][0x3c8], PT ;  /* 0x0000f20009007a0c */ /* 0x008fe40003f66270 */
[----:B------:R-:W-:-:S07]  /*10bd0*/  ISETP.GE.AND P1, PT, R2, c[0x0][0x3c8], PT ;  /* 0x0000f20002007a0c */ /* 0x000fce0003f26270 */
[----:B------:R-:W-:Y:S02]  /*10be0*/  @!P2 IMAD.MOV.U32 R6, RZ, RZ, R0 ;  /* 0x000000ffff06a224 */ /* 0x000fe400078e0000 */
[----:B------:R-:W-:-:S04]  /*10bf0*/  @!P2 IMAD.MOV.U32 R7, RZ, RZ, R4 ;  /* 0x000000ffff07a224 */ /* 0x000fc800078e0004 */
[----:B------:R-:W-:Y:S01]  /*10c00*/  @!P2 IMAD.WIDE R6, R20, 0x4, R6 ;  /* 0x000000041406a825 */ /* 0x000fe200078e0206 */
[----:B----4-:R-:W-:Y:S02]  /*10c10*/  ISETP.GE.AND P5, PT, R12, c[0x0][0x3c8], PT ;  /* 0x0000f2000c007a0c */ /* 0x010fe40003fa6270 */
[----:B------:R-:W-:Y:S02]  /*10c20*/  SHF.R.S32.HI R3, RZ, 0x1f, R9 ;  /* 0x0000001fff037819 */ /* 0x000fe40000011409 */
[----:B------:R3:W-:Y:S01]  /*10c30*/  @!P2 ST.E.64 [R6.64], R22 ;  /* 0x000000160600a985 */ /* 0x0007e2000c101b06 */
[----:B------:R-:W-:Y:S02]  /*10c40*/  IADD3 R5, R20, 0x20, RZ ;  /* 0x0000002014057810 */ /* 0x000fe40007ffe0ff */
[----:B------:R-:W-:Y:S02]  /*10c50*/  SHF.R.S32.HI R8, RZ, 0x1f, R2 ;  /* 0x0000001fff087819 */ /* 0x000fe40000011402 */
[----:B------:R-:W-:-:S02]  /*10c60*/  ISETP.GE.AND P6, PT, R5, c[0x0][0x3c8], PT ;  /* 0x0000f20005007a0c */ /* 0x000fc40003fc6270 */
[C---:B---3--:R-:W-:Y:S01]  /*10c70*/  @!P3 LEA R6, P2, R9.reuse, R0, 0x2 ;  /* 0x000000000906b211 */ /* 0x048fe200078410ff */
[----:B------:R-:W3:Y:S03]  /*10c80*/  LDL R22, [R1+0x9c] ;  /* 0x00009c0001167983 */ /* 0x000ee60000100800 */
[----:B------:R-:W-:Y:S01]  /*10c90*/  @!P3 LEA.HI.X R7, R9, R4, R3, 0x2, P2 ;  /* 0x000000040907b211 */ /* 0x000fe200010f1403 */
[----:B------:R-:W4:Y:S01]  /*10ca0*/  LDL R23, [R1+0xc4] ;  /* 0x0000c40001177983 */ /* 0x000f220000100800 */
[----:B------:R-:W-:Y:S02]  /*10cb0*/  IADD3 R3, R20, 0x28, RZ ;  /* 0x0000002814037810 */ /* 0x000fe40007ffe0ff */
[----:B------:R-:W-:Y:S01]  /*10cc0*/  @!P1 LEA R10, P2, R2, R0, 0x2 ;  /* 0x00000000020a9211 */ /* 0x000fe200078410ff */
[----:B------:R5:W-:Y:S01]  /*10cd0*/  @!P3 ST.E.64 [R6.64], R24 ;  /* 0x000000180600b985 */ /* 0x000be2000c101b06 */
[----:B------:R-:W-:-:S02]  /*10ce0*/  ISETP.GE.AND P4, PT, R3, c[0x0][0x3c8], PT ;  /* 0x0000f20003007a0c */ /* 0x000fc40003f86270 */
[----:B------:R-:W-:Y:S02]  /*10cf0*/  @!P1 LEA.HI.X R11, R2, R4, R8, 0x2, P2 ;  /* 0x00000004020b9211 */ /* 0x000fe400010f1408 */
[----:B------:R-:W-:Y:S02]  /*10d00*/  @!P5 LEA R8, P2, R12, R0, 0x2 ;  /* 0x000000000c08d211 */ /* 0x000fe400078410ff */
[----:B------:R-:W-:-:S04]  /*10d10*/  IADD3 R2, R20, 0x30, RZ ;  /* 0x0000003014027810 */ /* 0x000fc80007ffe0ff */
[----:B------:R-:W-:Y:S02]  /*10d20*/  ISETP.GE.AND P3, PT, R2, c[0x0][0x3c8], PT ;  /* 0x0000f20002007a0c */ /* 0x000fe40003f66270 */
[----:B-----5:R-:W-:Y:S01]  /*10d30*/  SHF.R.S32.HI R6, RZ, 0x1f, R12 ;  /* 0x0000001fff067819 */ /* 0x020fe2000001140c */
[----:B------:R-:W5:Y:S03]  /*10d40*/  LDL R24, [R1+0xa0] ;  /* 0x0000a00001187983 */ /* 0x000f660000100800 */
[----:B------:R-:W-:Y:S01]  /*10d50*/  @!P5 LEA.HI.X R9, R12, R4, R6, 0x2, P2 ;  /* 0x000000040c09d211 */ /* 0x000fe200010f1406 */
[----:B------:R-:W3:Y:S01]  /*10d60*/  LDL R25, [R1+0xc8] ;  /* 0x0000c80001197983 */ /* 0x000ee20000100800 */
        /* <DEDUP_REMOVED lines=12> */
[----:B-1----:R-:W-:Y:S01]  /*10e30*/  SHF.R.S32.HI R8, RZ, 0x1f, R3 ;  /* 0x0000001fff087819 */ /* 0x002fe20000011403 */
[----:B------:R-:W3:Y:S01]  /*10e40*/  LDL R28, [R1+0xa8] ;  /* 0x0000a800011c7983 */ /* 0x000ee20000100800 */
[----:B--2---:R-:W-:-:S03]  /*10e50*/  @!P4 LEA R10, P1, R3, R0, 0x2 ;  /* 0x00000000030ac211 */ /* 0x004fc600078210ff */
[----:B------:R-:W2:Y:S01]  /*10e60*/  LDL R26, [R1+0xa4] ;  /* 0x0000a400011a7983 */ /* 0x000ea20000100800 */
[----:B------:R-:W-:-:S03]  /*10e70*/  @!P4 LEA.HI.X R11, R3, R4, R8, 0x2, P1 ;  /* 0x00000004030bc211 */ /* 0x000fc600008f1408 */
[----:B------:R-:W2:Y:S01]  /*10e80*/  LDL R29, [R1+0xd0] ;  /* 0x0000d000011d7983 */ /* 0x000ea20000100800 */
[C---:B------:R-:W-:Y:S02]  /*10e90*/  ISETP.GE.AND P1, PT, R5.reuse, c[0x0][0x3c8], PT ;  /* 0x0000f20005007a0c */ /* 0x040fe40003f26270 */
[----:B------:R-:W-:Y:S01]  /*10ea0*/  SHF.R.S32.HI R3, RZ, 0x1f, R6 ;  /* 0x0000001fff037819 */ /* 0x000fe20000011406 */
[----:B------:R-:W2:Y:S01]  /*10eb0*/  LDL R27, [R1+0xcc] ;  /* 0x0000cc00011b7983 */ /* 0x000ea20000100800 */
[----:B------:R-:W-:Y:S02]  /*10ec0*/  IADD3 R2, R20, 0x48, RZ ;  /* 0x0000004814027810 */ /* 0x000fe40007ffe0ff */
[----:B------:R-:W-:Y:S02]  /*10ed0*/  @!P5 LEA.HI.X R13, R6, R4, R3, 0x2, P2 ;  /* 0x00000004060dd211 */ /* 0x000fe400010f1403 */
[----:B------:R-:W-:Y:S01]  /*10ee0*/  SHF.R.S32.HI R3, RZ, 0x1f, R5 ;  /* 0x0000001fff037819 */ /* 0x000fe20000011405 */
[----:B------:R1:W-:Y:S04]  /*10ef0*/  @!P6 ST.E.64 [R16.64], R30 ;  /* 0x0000001e1000e985 */ /* 0x0003e8000c101b06 */
[----:B------:R-:W-:-:S02]  /*10f00*/  @!P1 LEA R8, P2, R5, R0, 0x2 ;  /* 0x0000000005089211 */ /* 0x000fc400078410ff */
[----:B------:R-:W-:Y:S02]  /*10f10*/  ISETP.GE.AND P6, PT, R2, c[0x0][0x3c8], PT ;  /* 0x0000f20002007a0c */ /* 0x000fe40003fc6270 */
        /* <DEDUP_REMOVED lines=8> */
[----:B------:R-:W-:Y:S01]  /*10fa0*/  IADD3 R7, R20, 0x60, RZ ;  /* 0x0000006014077810 */ /* 0x000fe20007ffe0ff */
[----:B------:R-:W-:Y:S03]  /*10fb0*/  @!P5 ST.E.64 [R12.64], R134 ;  /* 0x000000860c00d985 */ /* 0x000fe6000c101b06 */
[----:B------:R-:W-:Y:S01]  /*10fc0*/  ISETP.GE.AND P5, PT, R7, c[0x0][0x3c8], PT ;  /* 0x0000f20007007a0c */ /* 0x000fe20003fa6270 */
[----:B------:R1:W-:Y:S02]  /*10fd0*/  @!P1 ST.E.64 [R8.64], R36 ;  /* 0x0000002408009985 */ /* 0x0003e4000c101b06 */
[C---:B-1----:R-:W-:Y:S02]  /*10fe0*/  @!P6 LEA R16, P2, R2.reuse, R0, 0x2 ;  /* 0x000000000210e211 */ /* 0x042fe400078410ff */
[----:B------:R-:W2:Y:S02]  /*10ff0*/  LDL R30, [R1+0xac] ;  /* 0x0000ac00011e7983 */ /* 0x000ea40000100800 */
[----:B------:R-:W-:-:S02]  /*11000*/  @!P6 LEA.HI.X R17, R2, R4, R6, 0x2, P2 ;  /* 0x000000040211e211 */ /* 0x000fc400010f1406 */
[----:B------:R-:W2:Y:S01]  /*11010*/  LDL R31, [R1+0xd4] ;  /* 0x0000d400011f7983 */ /* 0x000ea20000100800 */
[----:B------:R-:W-:Y:S02]  /*11020*/  IADD3 R2, R20, 0x68, RZ ;  /* 0x0000006814027810 */ /* 0x000fe40007ffe0ff */
[-C--:B------:R-:W-:Y:S01]  /*11030*/  @!P4 LEA R10, P1, R5, R0.reuse, 0x2 ;  /* 0x00000000050ac211 */ /* 0x080fe200078210ff */
[----:B------:R-:W2:Y:S01]  /*11040*/  LDL R34, [R1+0xb4] ;  /* 0x0000b40001227983 */ /* 0x000ea20000100800 */
[----:B------:R-:W-:Y:S02]  /*11050*/  SHF.R.S32.HI R6, RZ, 0x1f, R3 ;  /* 0x0000001fff067819 */ /* 0x000fe40000011403 */
[----:B------:R-:W-:Y:S01]  /*11060*/  @!P3 LEA R14, P2, R3, R0, 0x2 ;  /* 0x00000000030eb211 */ /* 0x000fe200078410ff */
[----:B------:R-:W4:Y:S04]  /*11070*/  LDL R32, [R1+0xb0] ;  /* 0x0000b00001207983 */ /* 0x000f280000100800 */
[----:B------:R-:W5:Y:S04]  /*11080*/  LDL R35, [R1+0xdc] ;  /* 0x0000dc0001237983 */ /* 0x000f680000100800 */
[----:B------:R-:W5:Y:S01]  /*11090*/  LDL R33, [R1+0xd8] ;  /* 0x0000d80001217983 */ /* 0x000f620000100800 */
[----:B------:R-:W-:-:S04]  /*110a0*/  SHF.R.S32.HI R8, RZ, 0x1f, R5 ;  /* 0x0000001fff087819 */ /* 0x000fc80000011405 */
[-C--:B------:R-:W-:Y:S02]  /*110b0*/  @!P4 LEA.HI.X R11, R5, R4.reuse, R8, 0x2, P1 ;  /* 0x00000004050bc211 */ /* 0x080fe400008f1408 */
[----:B------:R-:W-:Y:S02]  /*110c0*/  ISETP.GE.AND P1, PT, R2, c[0x0][0x3c8], PT ;  /* 0x0000f20002007a0c */ /* 0x000fe40003f26270 */
[----:B------:R-:W-:Y:S02]  /*110d0*/  @!P3 LEA.HI.X R15, R3, R4, R6, 0x2, P2 ;  /* 0x00000004030fb211 */ /* 0x000fe400010f1406 */
[----:B------:R-:W-:Y:S01]  /*110e0*/  IADD3 R6, R20, 0x70, RZ ;  /* 0x0000007014067810 */ /* 0x000fe20007ffe0ff */
[----:B------:R1:W-:Y:S01]  /*110f0*/  @!P6 ST.E.64 [R16.64], R40 ;  /* 0x000000281000e985 */ /* 0x0003e2000c101b06 */
[----:B------:R-:W-:Y:S02]  /*11100*/  SHF.R.S32.HI R3, RZ, 0x1f, R7 ;  /* 0x0000001fff037819 */ /* 0x000fe40000011407 */
[----:B------:R-:W-:-:S02]  /*11110*/  @!P5 LEA R12, P2, R7, R0, 0x2 ;  /* 0x00000000070cd211 */ /* 0x000fc400078410ff */
[----:B------:R-:W-:Y:S02]  /*11120*/  ISETP.GE.AND P6, PT, R6, c[0x0][0x3c8], PT ;  /* 0x0000f20006007a0c */ /* 0x000fe40003fc6270 */
[----:B------:R-:W-:Y:S01]  /*11130*/  IADD3 R5, R20, 0x78, RZ ;  /* 0x0000007814057810 */ /* 0x000fe20007ffe0ff */
[----:B------:R1:W-:Y:S01]  /*11140*/  @!P4 ST.E.64 [R10.64], R136 ;  /* 0x000000880a00c985 */ /* 0x0003e2000c101b06 */
[----:B------:R-:W-:Y:S02]  /*11150*/  @!P5 LEA.HI.X R13, R7, R4, R3, 0x2, P2 ;  /* 0x00000004070dd211 */ /* 0x000fe400010f1403 */
[----:B------:R-:W-:Y:S02]  /*11160*/  SHF.R.S32.HI R3, RZ, 0x1f, R2 ;  /* 0x0000001fff037819 */ /* 0x000fe40000011402 */
[----:B------:R-:W-:Y:S02]  /*11170*/  @!P1 LEA R8, P2, R2, R0, 0x2 ;  /* 0x0000000002089211 */ /* 0x000fe400078410ff */
[----:B------:R-:W-:-:S02]  /*11180*/  ISETP.GE.AND P4, PT, R5, c[0x0][0x3c8], PT ;  /* 0x0000f20005007a0c */ /* 0x000fc40003f86270 */
[----:B------:R-:W-:Y:S02]  /*11190*/  @!P1 LEA.HI.X R9, R2, R4, R3, 0x2, P2 ;  /* 0x0000000402099211 */ /* 0x000fe400010f1403 */
[C---:B------:R-:W-:Y:S01]  /*111a0*/  IADD3 R3, R20.reuse, 0x80, RZ ;  /* 0x0000008014037810 */ /* 0x040fe20007ffe0ff */
[----:B------:R1:W-:Y:S01]  /*111b0*/  @!P3 ST.E.64 [R14.64], R44 ;  /* 0x0000002c0e00b985 */ /* 0x0003e2000c101b06 */
[----:B------:R-:W-:Y:S02]  /*111c0*/  SHF.R.S32.HI R7, RZ, 0x1f, R6 ;  /* 0x0000001fff077819 */ /* 0x000fe40000011406 */
[----:B------:R-:W-:Y:S02]  /*111d0*/  ISETP.GE.AND P2, PT, R3, c[0x0][0x3c8], PT ;  /* 0x0000f20003007a0c */ /* 0x000fe40003f46270 */
[----:B------:R-:W-:Y:S01]  /*111e0*/  IADD3 R2, R20, 0x88, RZ ;  /* 0x0000008814027810 */ /* 0x000fe20007ffe0ff */
[----:B------:R-:W-:Y:S01]  /*111f0*/  @!P5 ST.E.64 [R12.64], R52 ;  /* 0x000000340c00d985 */ /* 0x000fe2000c101b06 */
[----:B-1----:R-:W-:-:S03]  /*11200*/  @!P6 LEA R16, P3, R6, R0, 0x2 ;  /* 0x000000000610e211 */ /* 0x002fc600078610ff */
[----:B------:R1:W-:Y:S01]  /*11210*/  @!P1 ST.E.64 [R8.64], R48 ;  /* 0x0000003008009985 */ /* 0x0003e2000c101b06 */
[----:B------:R-:W-:Y:S02]  /*11220*/  ISETP.GE.AND P5, PT, R2, c[0x0][0x3c8], PT ;  /* 0x0000f20002007a0c */ /* 0x000fe40003fa6270 */
[----:B------:R-:W-:Y:S02]  /*11230*/  @!P6 LEA.HI.X R17, R6, R4, R7, 0x2, P3 ;  /* 0x000000040611e211 */ /* 0x000fe400018f1407 */
[----:B------:R-:W-:Y:S02]  /*11240*/  IADD3 R6, R20, 0x90, RZ ;  /* 0x0000009014067810 */ /* 0x000fe40007ffe0ff */
[-C--:B------:R-:W-:Y:S02]  /*11250*/  @!P4 LEA R10, P3, R5, R0.reuse, 0x2 ;  /* 0x00000000050ac211 */ /* 0x080fe400078610ff */
[----:B------:R-:W-:Y:S02]  /*11260*/  SHF.R.S32.HI R7, RZ, 0x1f, R3 ;  /* 0x0000001fff077819 */ /* 0x000fe40000011403 */
[----:B------:R-:W-:-:S02]  /*11270*/  @!P2 LEA R14, P1, R3, R0, 0x2 ;  /* 0x00000000030ea211 */ /* 0x000fc400078210ff */
[----:B-1----:R-:W-:-:S04]  /*11280*/  SHF.R.S32.HI R8, RZ, 0x1f, R5 ;  /* 0x0000001fff087819 */ /* 0x002fc80000011405 */
[-C--:B------:R-:W-:Y:S02]  /*11290*/  @!P4 LEA.HI.X R11, R5, R4.reuse, R8, 0x2, P3 ;  /* 0x00000004050bc211 */ /* 0x080fe400018f1408 */
[----:B------:R-:W-:Y:S02]  /*112a0*/  ISETP.GE.AND P3, PT, R6, c[0x0][0x3c8], PT ;  /* 0x0000f20006007a0c */ /* 0x000fe40003f66270 */
[----:B------:R-:W-:Y:S02]  /*112b0*/  @!P2 LEA.HI.X R15, R3, R4, R7, 0x2, P1 ;  /* 0x00000004030fa211 */ /* 0x000fe400008f1407 */
[----:B------:R-:W-:Y:S02]  /*112c0*/  SHF.R.S32.HI R3, RZ, 0x1f, R2 ;  /* 0x0000001fff037819 */ /* 0x000fe40000011402 */
[----:B------:R-:W-:-:S04]  /*112d0*/  @!P5 LEA R12, P1, R2, R0, 0x2 ;  /* 0x00000000020cd211 */ /* 0x000fc800078210ff */
[----:B------:R-:W-:Y:S02]  /*112e0*/  @!P5 LEA.HI.X R13, R2, R4, R3, 0x2, P1 ;  /* 0x00000004020dd211 */ /* 0x000fe400008f1403 */
[----:B------:R-:W-:Y:S02]  /*112f0*/  SHF.R.S32.HI R2, RZ, 0x1f, R6 ;  /* 0x0000001fff027819 */ /* 0x000fe40000011406 */
[----:B------:R-:W-:Y:S01]  /*11300*/  @!P3 LEA R8, P1, R6, R0, 0x2 ;  /* 0x000000000608b211 */ /* 0x000fe200078210ff */
[----:B------:R1:W-:Y:S01]  /*11310*/  @!P6 ST.E.64 [R16.64], R56 ;  /* 0x000000381000e985 */ /* 0x0003e2000c101b06 */
[----:B------:R-:W-:Y:S02]  /*11320*/  IADD3 R5, R20, 0x98, RZ ;  /* 0x0000009814057810 */ /* 0x000fe40007ffe0ff */
[----:B------:R-:W-:Y:S02]  /*11330*/  @!P3 LEA.HI.X R9, R6, R4, R2, 0x2, P1 ;  /* 0x000000040609b211 */ /* 0x000fe400008f1402 */
[----:B------:R-:W-:-:S02]  /*11340*/  IADD3 R3, R20, 0xa0, RZ ;  /* 0x000000a014037810 */ /* 0x000fc40007ffe0ff */
[----:B------:R-:W-:Y:S02]  /*11350*/  IADD3 R2, R20, 0xa8, RZ ;  /* 0x000000a814027810 */ /* 0x000fe40007ffe0ff */
[----:B------:R-:W5:Y:S04]  /*11360*/  LDL R20, [R1+0x98] ;  /* 0x0000980001147983 */ /* 0x000f680000100800 */
[----:B-1----:R-:W5:Y:S04]  /*11370*/  LDL R16, [R1+0x94] ;  /* 0x0000940001107983 */ /* 0x002f680000100800 */
[----:B------:R-:W5:Y:S01]  /*11380*/  LDL R17, [R1+0xbc] ;  /* 0x0000bc0001117983 */ /* 0x000f620000100800 */
[----:B------:R-:W-:-:S03]  /*11390*/  ISETP.GE.AND P6, PT, R5, c[0x0][0x3c8], PT ;  /* 0x0000f20005007a0c */ /* 0x000fc60003fc6270 */
[----:B------:R1:W-:Y:S01]  /*113a0*/  @!P4 ST.E.64 [R10.64], R138 ;  /* 0x0000008a0a00c985 */ /* 0x0003e2000c101b06 */
[----:B------:R-:W-:Y:S02]  /*113b0*/  ISETP.GE.AND P4, PT, R3, c[0x0][0x3c8], PT ;  /* 0x0000f20003007a0c */ /* 0x000fe40003f86270 */
[----:B------:R-:W-:Y:S01]  /*113c0*/  SHF.R.S32.HI R6, RZ, 0x1f, R5 ;  /* 0x0000001fff067819 */ /* 0x000fe20000011405 */
[----:B------:R-:W-:Y:S01]  /*113d0*/  @!P2 ST.E.64 [R14.64], R68 ;  /* 0x000000440e00a985 */ /* 0x000fe2000c101b06 */
[----:B------:R-:W-:Y:S02]  /*113e0*/  ISETP.GE.AND P2, PT, R2, c[0x0][0x3c8], PT ;  /* 0x0000f20002007a0c */ /* 0x000fe40003f46270 */
[----:B------:R-:W-:Y:S01]  /*113f0*/  SHF.R.S32.HI R7, RZ, 0x1f, R3 ;  /* 0x0000001fff077819 */ /* 0x000fe20000011403 */
[----:B------:R-:W-:Y:S01]  /*11400*/  @!P5 ST.E.64 [R12.64], R72 ;  /* 0x000000480c00d985 */ /* 0x000fe2000c101b06 */
[----:B------:R-:W-:-:S03]  /*11410*/  ISETP.GE.AND P5, PT, R103, c[0x0][0x3c8], PT ;  /* 0x0000f20067007a0c */ /* 0x000fc60003fa6270 */
[----:B------:R1:W-:Y:S02]  /*11420*/  @!P3 ST.E.64 [R8.64], R60 ;  /* 0x0000003c0800b985 */ /* 0x0003e4000c101b06 */
[----:B-1----:R-:W-:-:S04]  /*11430*/  @!P6 LEA R10, P1, R5, R0, 0x2 ;  /* 0x00000000050ae211 */ /* 0x002fc800078210ff */
[----:B------:R-:W-:Y:S02]  /*11440*/  @!P6 LEA.HI.X R11, R5, R4, R6, 0x2, P1 ;  /* 0x00000004050be211 */ /* 0x000fe400008f1406 */
[----:B------:R-:W-:-:S04]  /*11450*/  @!P4 LEA R6, P1, R3, R0, 0x2 ;  /* 0x000000000306c211 */ /* 0x000fc800078210ff */
[----:B------:R-:W-:Y:S02]  /*11460*/  @!P4 LEA.HI.X R7, R3, R4, R7, 0x2, P1 ;  /* 0x000000040307c211 */ /* 0x000fe400008f1407 */
[----:B------:R-:W-:Y:S02]  /*11470*/  SHF.R.S32.HI R5, RZ, 0x1f, R2 ;  /* 0x0000001fff057819 */ /* 0x000fe40000011402 */
[C---:B------:R-:W-:Y:S01]  /*11480*/  @!P2 LEA R8, P3, R2.reuse, R0, 0x2 ;  /* 0x000000000208a211 */ /* 0x040fe200078610ff */
[----:B------:R-:W-:Y:S03]  /*11490*/  @!P6 ST.E.64 [R10.64], R140 ;  /* 0x0000008c0a00e985 */ /* 0x000fe6000c101b06 */
[----:B------:R-:W-:Y:S01]  /*114a0*/  @!P2 LEA.HI.X R9, R2, R4, R5, 0x2, P3 ;  /* 0x000000040209a211 */ /* 0x000fe200018f1405 */
[----:B------:R1:W-:Y:S01]  /*114b0*/  @!P4 ST.E.64 [R6.64], R76 ;  /* 0x0000004c0600c985 */ /* 0x0003e2000c101b06 */
[----:B------:R-:W-:-:S03]  /*114c0*/  SHF.R.S32.HI R3, RZ, 0x1f, R103 ;  /* 0x0000001fff037819 */ /* 0x000fc60000011467 */
[----:B------:R2:W-:Y:S01]  /*114d0*/  @!P2 ST.E.64 [R8.64], R80 ;  /* 0x000000500800a985 */ /* 0x0005e2000c101b06 */
[----:B-1----:R-:W-:-:S04]  /*114e0*/  @!P5 LEA R6, P3, R103, R0, 0x2 ;  /* 0x000000006706d211 */ /* 0x002fc800078610ff */
[----:B------:R-:W-:-:S05]  /*114f0*/  @!P5 LEA.HI.X R7, R103, R4, R3, 0x2, P3 ;  /* 0x000000046707d211 */ /* 0x000fca00018f1403 */
[----:B------:R1:W-:Y:S01]  /*11500*/  @!P5 ST.E.64 [R6.64], R84 ;  /* 0x000000540600d985 */ /* 0x0003e2000c101b06 */
[----:B---3--:R-:W-:Y:S02]  /*11510*/  ISETP.GE.AND P3, PT, R28, c[0x0][0x3c8], PT ;  /* 0x0000f2001c007a0c */ /* 0x008fe40003f66270 */
[----:B--2---:R-:W-:Y:S02]  /*11520*/  ISETP.GE.AND P1, PT, R34, c[0x0][0x3c8], PT ;  /* 0x0000f20022007a0c */ /* 0x004fe40003f26270 */
[----:B----4-:R-:W-:Y:S02]  /*11530*/  ISETP.GE.AND P6, PT, R32, c[0x0][0x3c8], PT ;  /* 0x0000f20020007a0c */ /* 0x010fe40003fc6270 */
[----:B------:R-:W-:-:S09]  /*11540*/  ISETP.GE.AND P4, PT, R30, c[0x0][0x3c8], PT ;  /* 0x0000f2001e007a0c */ /* 0x000fd20003f86270 */
[----:B------:R-:W-:-:S04]  /*11550*/  @!P1 LEA R2, P2, R34, R0, 0x2 ;  /* 0x0000000022029211 */ /* 0x000fc800078410ff */
[----:B-----5:R-:W-:Y:S02]  /*11560*/  @!P1 LEA.HI.X R3, R34, R4, R35, 0x2, P2 ;  /* 0x0000000422039211 */ /* 0x020fe400010f1423 */
[----:B------:R-:W-:-:S03]  /*11570*/  @!P6 LEA R8, P2, R32, R0, 0x2 ;  /* 0x000000002008e211 */ /* 0x000fc600078410ff */
[----:B------:R2:W-:Y:S01]  /*11580*/  @!P1 ST.E.64 [R2.64], R88 ;  /* 0x0000005802009985 */ /* 0x0005e2000c101b06 */
[----:B------:R-:W-:Y:S02]  /*11590*/  ISETP.GE.AND P1, PT, R26, c[0x0][0x3c8], PT ;  /* 0x0000f2001a007a0c */ /* 0x000fe40003f26270 */
[----:B------:R-:W-:Y:S02]  /*115a0*/  @!P6 LEA.HI.X R9, R32, R4, R33, 0x2, P2 ;  /* 0x000000042009e211 */ /* 0x000fe400010f1421 */
[----:B-1----:R-:W-:-:S03]  /*115b0*/  @!P3 LEA R6, P2, R28, R0, 0x2 ;  /* 0x000000001c06b211 */ /* 0x002fc600078410ff */
[----:B------:R-:W-:Y:S01]  /*115c0*/  @!P6 ST.E.64 [R8.64], R144 ;  /* 0x000000900800e985 */ /* 0x000fe2000c101b06 */
[----:B------:R-:W-:Y:S02]  /*115d0*/  ISETP.GE.AND P6, PT, R24, c[0x0][0x3c8], PT ;  /* 0x0000f20018007a0c */ /* 0x000fe40003fc6270 */
[----:B------:R-:W-:Y:S02]  /*115e0*/  @!P3 LEA.HI.X R7, R28, R4, R29, 0x2, P2 ;  /* 0x000000041c07b211 */ /* 0x000fe400010f141d */
[----:B--2---:R-:W-:-:S04]  /*115f0*/  @!P4 LEA R2, P5, R30, R0, 0x2 ;  /* 0x000000001e02c211 */ /* 0x004fc800078a10ff */
[----:B------:R-:W-:Y:S02]  /*11600*/  @!P4 LEA.HI.X R3, R30, R4, R31, 0x2, P5 ;  /* 0x000000041e03c211 */ /* 0x000fe400028f141f */
[----:B------:R-:W-:-:S03]  /*11610*/  ISETP.GE.AND P5, PT, R22, c[0x0][0x3c8], PT ;  /* 0x0000f20016007a0c */ /* 0x000fc60003fa6270 */
[----:B------:R1:W-:Y:S04]  /*11620*/  @!P4 ST.E.64 [R2.64], R92 ;  /* 0x0000005c0200c985 */ /* 0x0003e8000c101b06 */
[----:B------:R2:W-:Y:S01]  /*11630*/  @!P3 ST.E.64 [R6.64], R96 ;  /* 0x000000600600b985 */ /* 0x0005e2000c101b06 */
[----:B-1----:R-:W-:-:S04]  /*11640*/  @!P1 LEA R2, P2, R26, R0, 0x2 ;  /* 0x000000001a029211 */ /* 0x002fc800078410ff */
[----:B------:R-:W-:Y:S02]  /*11650*/  @!P1 LEA.HI.X R3, R26, R4, R27, 0x2, P2 ;  /* 0x000000041a039211 */ /* 0x000fe400010f141b */
[----:B------:R-:W-:-:S03]  /*11660*/  @!P6 LEA R10, P2, R24, R0, 0x2 ;  /* 0x00000000180ae211 */ /* 0x000fc600078410ff */
[----:B------:R1:W-:Y:S01]  /*11670*/  @!P1 ST.E.64 [R2.64], R100 ;  /* 0x0000006402009985 */ /* 0x0003e2000c101b06 */
[----:B------:R-:W-:Y:S02]  /*11680*/  @!P5 LEA R8, P1, R22, R0, 0x2 ;  /* 0x000000001608d211 */ /* 0x000fe400078210ff */
[-C--:B------:R-:W-:Y:S02]  /*11690*/  @!P6 LEA.HI.X R11, R24, R4.reuse, R25, 0x2, P2 ;  /* 0x00000004180be211 */ /* 0x080fe400010f1419 */
[----:B------:R-:W-:Y:S02]  /*116a0*/  ISETP.GE.AND P4, PT, R20, c[0x0][0x3c8], PT ;  /* 0x0000f20014007a0c */ /* 0x000fe40003f86270 */
[----:B------:R-:W-:Y:S02]  /*116b0*/  @!P5 LEA.HI.X R9, R22, R4, R23, 0x2, P1 ;  /* 0x000000041609d211 */ /* 0x000fe400008f1417 */
[----:B------:R-:W-:-:S09]  /*116c0*/  ISETP.GE.AND P3, PT, R16, c[0x0][0x3c8], PT ;  /* 0x0000f20010007a0c */ /* 0x000fd20003f66270 */
[C---:B--2---:R-:W-:Y:S01]  /*116d0*/  @!P4 LEA R6, P2, R20.reuse, R0, 0x2 ;  /* 0x000000001406c211 */ /* 0x044fe200078410ff */
[----:B------:R2:W-:Y:S03]  /*116e0*/  @!P6 ST.E.64 [R10.64], R116 ;  /* 0x000000740a00e985 */ /* 0x0005e6000c101b06 */
[----:B------:R-:W-:Y:S02]  /*116f0*/  @!P4 LEA.HI.X R7, R20, R4, R21, 0x2, P2 ;  /* 0x000000041407c211 */ /* 0x000fe400010f1415 */
[C---:B-1----:R-:W-:Y:S01]  /*11700*/  @!P3 LEA R2, P1, R16.reuse, R0, 0x2 ;  /* 0x000000001002b211 */ /* 0x042fe200078210ff */
[----:B------:R2:W-:Y:S03]  /*11710*/  @!P5 ST.E.64 [R8.64], R108 ;  /* 0x0000006c0800d985 */ /* 0x0005e6000c101b06 */
[----:B------:R-:W-:Y:S01]  /*11720*/  @!P3 LEA.HI.X R3, R16, R4, R17, 0x2, P1 ;  /* 0x000000041003b211 */ /* 0x000fe200008f1411 */
[----:B------:R2:W-:Y:S04]  /*11730*/  @!P4 ST.E.64 [R6.64], R104 ;  /* 0x000000680600c985 */ /* 0x0005e8000c101b06 */
[----:B------:R2:W-:Y:S04]  /*11740*/  @!P3 ST.E.64 [R2.64], R64 ;  /* 0x000000400200b985 */ /* 0x0005e8000c101b06 */
.L_x_2257:
[----:B------:R-:W-:Y:S05]  /*11750*/  BSYNC B0 ;  /* 0x0000000000007941 */ /* 0x000fea0003800000 */
.L_x_2256:
[----:B------:R-:W-:Y:S05]  /*11760*/  BRA.DIV ~URZ, `(.L_x_2258) ;  /* 0x000039127f007947 */ /* 0x000fea000b800000 */
[----:B--2---:R2:W1:Y:S04]  /*11770*/  SHFL.IDX PT, R4, R18, 0x1, 0x1c1f ;  /* 0x003c1f0012047f89 */ /* 0x00446800000e0000 */
[----:B----4-:R2:W4:Y:S02]  /*11780*/  SHFL.IDX PT, R0, R19, 0x1, 0x1c1f ;  /* 0x003c1f0013007f89 */ /* 0x01052400000e0000 */
.L_x_2316:
[----:B------:R-:W-:Y:S05]  /*11790*/  @P0 BRA `(.L_x_2253) ;  /* 0x00001b9000000947 */ /* 0x000fea0003800000 */
[----:B------:R-:W5:Y:S04]  /*117a0*/  LDL R20, [R1+0x10] ;  /* 0x0000100001147983 */ /* 0x000f680000100800 */
[----:B--2---:R-:W2:Y:S04]  /*117b0*/  LDL R12, [R1+0x8c] ;  /* 0x00008c00010c7983 */ /* 0x004ea80000100800 */
[----:B---3--:R-:W3:Y:S04]  /*117c0*/  LDL R16, [R1+0x88] ;  /* 0x0000880001107983 */ /* 0x008ee80000100800 */
[----:B----4-:R-:W4:Y:S04]  /*117d0*/  LDL R37, [R1+0x84] ;  /* 0x0000840001257983 */ /* 0x010f280000100800 */
[----:B------:R-:W3:Y:S04]  /*117e0*/  LDL R35, [R1+0xb4] ;  /* 0x0000b40001237983 */ /* 0x000ee80000100800 */
        /* <DEDUP_REMOVED lines=16> */
[----:B------:R-:W-:Y:S02]  /*118f0*/  IADD3 R5, R20, 0x18, RZ ;  /* 0x0000001814057810 */ /* 0x000fe40007ffe0ff */
[----:B--2---:R-:W-:Y:S02]  /*11900*/  ISETP.GE.AND P4, PT, R12, c[0x0][0x3c8], PT ;  /* 0x0000f2000c007a0c */ /* 0x004fe40003f86270 */
[----:B------:R-:W-:Y:S02]  /*11910*/  ISETP.GE.AND P3, PT, R5, c[0x0][0x3c8], PT ;  /* 0x0000f20005007a0c */ /* 0x000fe40003f66270 */
[----:B------:R-:W-:-:S05]  /*11920*/  IADD3 R2, R20, 0x20, RZ ;  /* 0x0000002014027810 */ /* 0x000fca0007ffe0ff */
[----:B------:R-:W-:Y:S02]  /*11930*/  @!P1 IMAD.MOV.U32 R6, RZ, RZ, R0 ;  /* 0x000000ffff069224 */ /* 0x000fe400078e0000 */
[----:B-1----:R-:W-:Y:S01]  /*11940*/  @!P1 IMAD.MOV.U32 R7, RZ, RZ, R4 ;  /* 0x000000ffff079224 */ /* 0x002fe200078e0004 */
[----:B------:R-:W-:Y:S02]  /*11950*/  ISETP.GE.AND P2, PT, R2, c[0x0][0x3c8], PT ;  /* 0x0000f20002007a0c */ /* 0x000fe40003f46270 */
[----:B---3--:R-:W-:Y:S01]  /*11960*/  ISETP.GE.AND P0, PT, R16, c[0x0][0x3c8], PT ;  /* 0x0000f20010007a0c */ /* 0x008fe20003f06270 */
[C---:B------:R-:W-:Y:S01]  /*11970*/  @!P1 IMAD.WIDE R6, R20.reuse, 0x4, R6 ;  /* 0x0000000414069825 */ /* 0x040fe200078e0206 */
[----:B------:R-:W-:-:S04]  /*11980*/  IADD3 R3, R20, 0x28, RZ ;  /* 0x0000002814037810 */ /* 0x000fc80007ffe0ff */
[----:B------:R1:W-:Y:S01]  /*11990*/  @!P1 ST.E.64 [R6.64], R112 ;  /* 0x0000007006009985 */ /* 0x0003e2000c101b06 */
[----:B------:R-:W-:Y:S02]  /*119a0*/  ISETP.GE.AND P1, PT, R3, c[0x0][0x3c8], PT ;  /* 0x0000f20003007a0c */ /* 0x000fe40003f26270 */
[-C--:B------:R-:W-:Y:S02]  /*119b0*/  @!P3 LEA R14, P5, R5, R0.reuse, 0x2 ;  /* 0x00000000050eb211 */ /* 0x080fe400078a10ff */
[----:B------:R-:W-:Y:S02]  /*119c0*/  @!P4 LEA R8, P6, R12, R0, 0x2 ;  /* 0x000000000c08c211 */ /* 0x000fe400078c10ff */
[----:B------:R-:W-:Y:S02]  /*119d0*/  SHF.R.S32.HI R10, RZ, 0x1f, R16 ;  /* 0x0000001fff0a7819 */ /* 0x000fe40000011410 */
[----:B------:R-:W-:Y:S02]  /*119e0*/  SHF.R.S32.HI R11, RZ, 0x1f, R2 ;  /* 0x0000001fff0b7819 */ /* 0x000fe40000011402 */
[----:B-1----:R-:W-:-:S02]  /*119f0*/  SHF.R.S32.HI R6, RZ, 0x1f, R5 ;  /* 0x0000001fff067819 */ /* 0x002fc40000011405 */
[----:B------:R-:W-:Y:S02]  /*11a00*/  SHF.R.S32.HI R7, RZ, 0x1f, R12 ;  /* 0x0000001fff077819 */ /* 0x000fe4000001140c */
[-C--:B------:R-:W-:Y:S02]  /*11a10*/  @!P3 LEA.HI.X R15, R5, R4.reuse, R6, 0x2, P5 ;  /* 0x00000004050fb211 */ /* 0x080fe400028f1406 */
[----:B------:R-:W-:Y:S02]  /*11a20*/  @!P4 LEA.HI.X R9, R12, R4, R7, 0x2, P6 ;  /* 0x000000040c09c211 */ /* 0x000fe400030f1407 */
[-C--:B------:R-:W-:Y:S02]  /*11a30*/  @!P2 LEA R12, P5, R2, R0.reuse, 0x2 ;  /* 0x00000000020ca211 */ /* 0x080fe400078a10ff */
[----:B------:R-:W-:Y:S02]  /*11a40*/  @!P0 LEA R6, P6, R16, R0, 0x2 ;  /* 0x0000000010068211 */ /* 0x000fe400078c10ff */
[----:B------:R-:W-:-:S02]  /*11a50*/  @!P2 LEA.HI.X R13, R2, R4, R11, 0x2, P5 ;  /* 0x00000004020da211 */ /* 0x000fc400028f140b */
[----:B------:R-:W-:Y:S02]  /*11a60*/  @!P0 LEA.HI.X R7, R16, R4, R10, 0x2, P6 ;  /* 0x0000000410078211 */ /* 0x000fe400030f140a */
[----:B------:R-:W-:Y:S02]  /*11a70*/  IADD3 R5, R20, 0x30, RZ ;  /* 0x0000003014057810 */ /* 0x000fe40007ffe0ff */
[----:B------:R-:W-:Y:S02]  /*11a80*/  SHF.R.S32.HI R2, RZ, 0x1f, R3 ;  /* 0x0000001fff027819 */ /* 0x000fe40000011403 */
[----:B------:R-:W-:Y:S02]  /*11a90*/  @!P1 LEA R18, P6, R3, R0, 0x2 ;  /* 0x0000000003129211 */ /* 0x000fe400078c10ff */
[----:B------:R-:W-:Y:S02]  /*11aa0*/  ISETP.GE.AND P5, PT, R5, c[0x0][0x3c8], PT ;  /* 0x0000f20005007a0c */ /* 0x000fe40003fa6270 */
[----:B------:R-:W-:-:S02]  /*11ab0*/  @!P1 LEA.HI.X R19, R3, R4, R2, 0x2, P6 ;  /* 0x0000000403139211 */ /* 0x000fc400030f1402 */
[C---:B------:R-:W-:Y:S01]  /*11ac0*/  IADD3 R3, R20.reuse, 0x38, RZ ;  /* 0x0000003814037810 */ /* 0x040fe20007ffe0ff */
[----:B------:R-:W-:Y:S04]  /*11ad0*/  @!P4 ST.E.64 [R8.64], R124 ;  /* 0x0000007c0800c985 */ /* 0x000fe8000c101b06 */
[----:B------:R1:W-:Y:S01]  /*11ae0*/  @!P0 ST.E.64 [R6.64], R120 ;  /* 0x0000007806008985 */ /* 0x0003e2000c101b06 */
[----:B------:R-:W-:Y:S02]  /*11af0*/  ISETP.GE.AND P0, PT, R3, c[0x0][0x3c8], PT ;  /* 0x0000f20003007a0c */ /* 0x000fe40003f06270 */
[----:B------:R-:W-:Y:S02]  /*11b00*/  IADD3 R2, R20, 0x40, RZ ;  /* 0x0000004014027810 */ /* 0x000fe40007ffe0ff */
[----:B------:R-:W-:-:S02]  /*11b10*/  @!P5 LEA R10, P6, R5, R0, 0x2 ;  /* 0x00000000050ad211 */ /* 0x000fc400078c10ff */
[----:B------:R-:W-:Y:S01]  /*11b20*/  ISETP.GE.AND P4, PT, R2, c[0x0][0x3c8], PT ;  /* 0x0000f20002007a0c */ /* 0x000fe20003f86270 */
[----:B------:R-:W-:Y:S04]  /*11b30*/  @!P3 ST.E.64 [R14.64], R142 ;  /* 0x0000008e0e00b985 */ /* 0x000fe8000c101b06 */
[----:B------:R2:W-:Y:S01]  /*11b40*/  @!P2 ST.E.64 [R12.64], R128 ;  /* 0x000000800c00a985 */ /* 0x0005e2000c101b06 */
[----:B-1----:R-:W-:Y:S02]  /*11b50*/  SHF.R.S32.HI R7, RZ, 0x1f, R5 ;  /* 0x0000001fff077819 */ /* 0x002fe40000011405 */
[----:B------:R-:W-:Y:S02]  /*11b60*/  IADD3 R6, R20, 0x48, RZ ;  /* 0x0000004814067810 */ /* 0x000fe40007ffe0ff */
[----:B------:R-:W-:-:S02]  /*11b70*/  @!P5 LEA.HI.X R11, R5, R4, R7, 0x2, P6 ;  /* 0x00000004050bd211 */ /* 0x000fc400030f1407 */
[----:B------:R-:W-:Y:S02]  /*11b80*/  ISETP.GE.AND P3, PT, R6, c[0x0][0x3c8], PT ;  /* 0x0000f20006007a0c */ /* 0x000fe40003f66270 */
[----:B------:R-:W-:Y:S02]  /*11b90*/  SHF.R.S32.HI R7, RZ, 0x1f, R3 ;  /* 0x0000001fff077819 */ /* 0x000fe40000011403 */
[C---:B------:R-:W-:Y:S02]  /*11ba0*/  @!P0 LEA R8, P2, R3.reuse, R0, 0x2 ;  /* 0x0000000003088211 */ /* 0x040fe400078410ff */
[----:B------:R-:W-:Y:S02]  /*11bb0*/  IADD3 R5, R20, 0x50, RZ ;  /* 0x0000005014057810 */ /* 0x000fe40007ffe0ff */
[----:B------:R-:W-:Y:S02]  /*11bc0*/  @!P0 LEA.HI.X R9, R3, R4, R7, 0x2, P2 ;  /* 0x0000000403098211 */ /* 0x000fe400010f1407 */
[----:B------:R-:W-:-:S02]  /*11bd0*/  ISETP.GE.AND P2, PT, R5, c[0x0][0x3c8], PT ;  /* 0x0000f20005007a0c */ /* 0x000fc40003f46270 */
[----:B--2---:R-:W-:Y:S02]  /*11be0*/  SHF.R.S32.HI R12, RZ, 0x1f, R2 ;  /* 0x0000001fff0c7819 */ /* 0x004fe40000011402 */
[C---:B------:R-:W-:Y:S02]  /*11bf0*/  @!P4 LEA R16, P6, R2.reuse, R0, 0x2 ;  /* 0x000000000210c211 */ /* 0x040fe400078c10ff */
[----:B------:R-:W-:Y:S02]  /*11c00*/  SHF.R.S32.HI R3, RZ, 0x1f, R6 ;  /* 0x0000001fff037819 */ /* 0x000fe40000011406 */
[----:B------:R-:W-:Y:S02]  /*11c10*/  @!P4 LEA.HI.X R17, R2, R4, R12, 0x2, P6 ;  /* 0x000000040211c211 */ /* 0x000fe400030f140c */
[----:B------:R-:W-:Y:S01]  /*11c20*/  @!P3 LEA R14, P6, R6, R0, 0x2 ;  /* 0x00000000060eb211 */ /* 0x000fe200078c10ff */
[----:B------:R1:W-:Y:S01]  /*11c30*/  @!P1 ST.E.64 [R18.64], R146 ;  /* 0x0000009212009985 */ /* 0x0003e2000c101b06 */
[----:B------:R-:W-:-:S02]  /*11c40*/  IADD3 R2, R20, 0x58, RZ ;  /* 0x0000005814027810 */ /* 0x000fc40007ffe0ff */
[----:B------:R-:W-:Y:S02]  /*11c50*/  @!P3 LEA.HI.X R15, R6, R4, R3, 0x2, P6 ;  /* 0x00000004060fb211 */ /* 0x000fe400030f1403 */
[----:B------:R-:W-:Y:S02]  /*11c60*/  SHF.R.S32.HI R3, RZ, 0x1f, R5 ;  /* 0x0000001fff037819 */ /* 0x000fe40000011405 */
[----:B------:R-:W-:Y:S01]  /*11c70*/  ISETP.GE.AND P1, PT, R2, c[0x0][0x3c8], PT ;  /* 0x0000f20002007a0c */ /* 0x000fe20003f26270 */
[----:B------:R2:W-:Y:S04]  /*11c80*/  @!P5 ST.E.64 [R10.64], R150 ;  /* 0x000000960a00d985 */ /* 0x0005e8000c101b06 */
[----:B------:R3:W-:Y:S01]  /*11c90*/  @!P0 ST.E.64 [R8.64], R148 ;  /* 0x0000009408008985 */ /* 0x0007e2000c101b06 */
[----:B-1----:R-:W-:-:S04]  /*11ca0*/  @!P2 LEA R18, P6, R5, R0, 0x2 ;  /* 0x000000000512a211 */ /* 0x002fc800078c10ff */
[----:B------:R-:W-:Y:S02]  /*11cb0*/  @!P2 LEA.HI.X R19, R5, R4, R3, 0x2, P6 ;  /* 0x000000040513a211 */ /* 0x000fe400030f1403 */
[----:B------:R-:W-:-:S04]  /*11cc0*/  IADD3 R5, R20, 0x60, RZ ;  /* 0x0000006014057810 */ /* 0x000fc80007ffe0ff */
[----:B------:R-:W-:Y:S02]  /*11cd0*/  ISETP.GE.AND P0, PT, R5, c[0x0][0x3c8], PT ;  /* 0x0000f20005007a0c */ /* 0x000fe40003f06270 */
[----:B------:R-:W-:Y:S02]  /*11ce0*/  IADD3 R3, R20, 0x68, RZ ;  /* 0x0000006814037810 */ /* 0x000fe40007ffe0ff */
[----:B------:R-:W-:Y:S02]  /*11cf0*/  SHF.R.S32.HI R7, RZ, 0x1f, R2 ;  /* 0x0000001fff077819 */ /* 0x000fe40000011402 */
[----:B------:R-:W-:Y:S02]  /*11d00*/  @!P1 LEA R12, P6, R2, R0, 0x2 ;  /* 0x00000000020c9211 */ /* 0x000fe400078c10ff */
[----:B------:R-:W-:Y:S02]  /*11d10*/  ISETP.GE.AND P5, PT, R3, c[0x0][0x3c8], PT ;  /* 0x0000f20003007a0c */ /* 0x000fe40003fa6270 */
[----:B------:R-:W-:Y:S01]  /*11d20*/  IADD3 R6, R20, 0x70, RZ ;  /* 0x0000007014067810 */ /* 0x000fe20007ffe0ff */
[----:B------:R-:W-:Y:S01]  /*11d30*/  @!P4 ST.E.64 [R16.64], R152 ;  /* 0x000000981000c985 */ /* 0x000fe2000c101b06 */
[----:B------:R-:W-:-:S02]  /*11d40*/  @!P1 LEA.HI.X R13, R2, R4, R7, 0x2, P6 ;  /* 0x00000004020d9211 */ /* 0x000fc400030f1407 */
[----:B------:R-:W-:Y:S01]  /*11d50*/  ISETP.GE.AND P4, PT, R6, c[0x0][0x3c8], PT ;  /* 0x0000f20006007a0c */ /* 0x000fe20003f86270 */
[----:B------:R1:W-:Y:S01]  /*11d60*/  @!P3 ST.E.64 [R14.64], R38 ;  /* 0x000000260e00b985 */ /* 0x0003e2000c101b06 */
[----:B------:R-:W-:Y:S02]  /*11d70*/  SHF.R.S32.HI R7, RZ, 0x1f, R5 ;  /* 0x0000001fff077819 */ /* 0x000fe40000011405 */
[C---:B--2---:R-:W-:Y:S02]  /*11d80*/  @!P0 LEA R10, P3, R5.reuse, R0, 0x2 ;  /* 0x00000000050a8211 */ /* 0x044fe400078610ff */
[----:B------:R-:W-:Y:S02]  /*11d90*/  IADD3 R2, R20, 0x78, RZ ;  /* 0x0000007814027810 */ /* 0x000fe40007ffe0ff */
[----:B------:R-:W-:Y:S02]  /*11da0*/  @!P0 LEA.HI.X R11, R5, R4, R7, 0x2, P3 ;  /* 0x00000004050b8211 */ /* 0x000fe400018f1407 */
[----:B------:R-:W-:-:S02]  /*11db0*/  ISETP.GE.AND P3, PT, R2, c[0x0][0x3c8], PT ;  /* 0x0000f20002007a0c */ /* 0x000fc40003f66270 */
[----:B---3--:R-:W-:Y:S01]  /*11dc0*/  SHF.R.S32.HI R8, RZ, 0x1f, R3 ;  /* 0x0000001fff087819 */ /* 0x008fe20000011403 */
[----:B------:R2:W-:Y:S01]  /*11dd0*/  @!P2 ST.E.64 [R18.64], R42 ;  /* 0x0000002a1200a985 */ /* 0x0005e2000c101b06 */
[----:B------:R-:W-:Y:S02]  /*11de0*/  IADD3 R5, R20, 0x80, RZ ;  /* 0x0000008014057810 */ /* 0x000fe40007ffe0ff */
[----:B-1----:R-:W-:-:S04]  /*11df0*/  @!P5 LEA R14, P6, R3, R0, 0x2 ;  /* 0x00000000030ed211 */ /* 0x002fc800078c10ff */
[----:B------:R-:W-:Y:S02]  /*11e00*/  @!P5 LEA.HI.X R15, R3, R4, R8, 0x2, P6 ;  /* 0x00000004030fd211 */ /* 0x000fe400030f1408 */
[----:B------:R-:W-:Y:S02]  /*11e10*/  SHF.R.S32.HI R3, RZ, 0x1f, R6 ;  /* 0x0000001fff037819 */ /* 0x000fe40000011406 */
[----:B------:R-:W-:-:S04]  /*11e20*/  @!P4 LEA R8, P6, R6, R0, 0x2 ;  /* 0x000000000608c211 */ /* 0x000fc800078c10ff */
[----:B------:R-:W-:Y:S02]  /*11e30*/  @!P4 LEA.HI.X R9, R6, R4, R3, 0x2, P6 ;  /* 0x000000040609c211 */ /* 0x000fe400030f1403 */
[----:B------:R-:W-:Y:S02]  /*11e40*/  SHF.R.S32.HI R3, RZ, 0x1f, R2 ;  /* 0x0000001fff037819 */ /* 0x000fe40000011402 */
[C---:B--2---:R-:W-:Y:S02]  /*11e50*/  @!P3 LEA R18, P6, R2.reuse, R0, 0x2 ;  /* 0x000000000212b211 */ /* 0x044fe400078c10ff */
[----:B------:R-:W-:Y:S02]  /*11e60*/  ISETP.GE.AND P2, PT, R5, c[0x0][0x3c8], PT ;  /* 0x0000f20005007a0c */ /* 0x000fe40003f46270 */
[----:B------:R-:W-:Y:S02]  /*11e70*/  @!P3 LEA.HI.X R19, R2, R4, R3, 0x2, P6 ;  /* 0x000000040213b211 */ /* 0x000fe400030f1403 */
[----:B------:R-:W-:Y:S01]  /*11e80*/  IADD3 R2, R20, 0x90, RZ ;  /* 0x0000009014027810 */ /* 0x000fe20007ffe0ff */
[----:B------:R1:W-:Y:S04]  /*11e90*/  @!P1 ST.E.64 [R12.64], R50 ;  /* 0x000000320c009985 */ /* 0x0003e8000c101b06 */
[----:B------:R2:W-:Y:S01]  /*11ea0*/  @!P0 ST.E.64 [R10.64], R46 ;  /* 0x0000002e0a008985 */ /* 0x0005e2000c101b06 */
[----:B------:R-:W-:-:S02]  /*11eb0*/  ISETP.GE.AND P0, PT, R2, c[0x0][0x3c8], PT ;  /* 0x0000f20002007a0c */ /* 0x000fc40003f06270 */
[----:B------:R-:W-:Y:S02]  /*11ec0*/  SHF.R.S32.HI R7, RZ, 0x1f, R5 ;  /* 0x0000001fff077819 */ /* 0x000fe40000011405 */
[----:B------:R-:W-:-:S04]  /*11ed0*/  @!P2 LEA R16, P6, R5, R0, 0x2 ;  /* 0x000000000510a211 */ /* 0x000fc800078c10ff */
[----:B------:R-:W-:Y:S02]  /*11ee0*/  @!P2 LEA.HI.X R17, R5, R4, R7, 0x2, P6 ;  /* 0x000000040511a211 */ /* 0x000fe400030f1407 */
[----:B------:R-:W-:Y:S02]  /*11ef0*/  SHF.R.S32.HI R7, RZ, 0x1f, R2 ;  /* 0x0000001fff077819 */ /* 0x000fe40000011402 */
[C---:B------:R-:W-:Y:S02]  /*11f00*/  IADD3 R3, R20.reuse, 0x88, RZ ;  /* 0x0000008814037810 */ /* 0x040fe40007ffe0ff */
[C---:B------:R-:W-:Y:S02]  /*11f10*/  IADD3 R6, R20.reuse, 0x98, RZ ;  /* 0x0000009814067810 */ /* 0x040fe40007ffe0ff */
[----:B------:R-:W-:Y:S02]  /*11f20*/  IADD3 R5, R20, 0xa0, RZ ;  /* 0x000000a014057810 */ /* 0x000fe40007ffe0ff */
[----:B-1----:R-:W-:-:S04]  /*11f30*/  @!P0 LEA R12, P6, R2, R0, 0x2 ;  /* 0x00000000020c8211 */ /* 0x002fc800078c10ff */
[----:B------:R-:W-:Y:S02]  /*11f40*/  @!P0 LEA.HI.X R13, R2, R4, R7, 0x2, P6 ;  /* 0x00000004020d8211 */ /* 0x000fe400030f1407 */
[----:B------:R-:W-:Y:S02]  /*11f50*/  IADD3 R2, R20, 0xa8, RZ ;  /* 0x000000a814027810 */ /* 0x000fe40007ffe0ff */
[----:B------:R-:W3:Y:S01]  /*11f60*/  LDL R20, [R1+0x94] ;  /* 0x0000940001147983 */ /* 0x000ee20000100800 */
[----:B------:R-:W-:-:S03]  /*11f70*/  ISETP.GE.AND P1, PT, R3, c[0x0][0x3c8], PT ;  /* 0x0000f20003007a0c */ /* 0x000fc60003f26270 */
[----:B------:R1:W-:Y:S01]  /*11f80*/  @!P5 ST.E.64 [R14.64], R154 ;  /* 0x0000009a0e00d985 */ /* 0x0003e2000c101b06 */
[----:B------:R-:W-:-:S03]  /*11f90*/  ISETP.GE.AND P5, PT, R6, c[0x0][0x3c8], PT ;  /* 0x0000f20006007a0c */ /* 0x000fc60003fa6270 */
[----:B------:R5:W-:Y:S04]  /*11fa0*/  @!P4 ST.E.64 [R8.64], R54 ;  /* 0x000000360800c985 */ /* 0x000be8000c101b06 */
[----:B------:R-:W-:Y:S01]  /*11fb0*/  @!P3 ST.E.64 [R18.64], R164 ;  /* 0x000000a41200b985 */ /* 0x000fe2000c101b06 */
[----:B------:R-:W-:-:S05]  /*11fc0*/  ISETP.GE.AND P3, PT, R2, c[0x0][0x3c8], PT ;  /* 0x0000f20002007a0c */ /* 0x000fca0003f66270 */
[-C--:B--2---:R-:W-:Y:S02]  /*11fd0*/  @!P5 LEA R10, P6, R6, R0.reuse, 0x2 ;  /* 0x00000000060ad211 */ /* 0x084fe400078c10ff */
[----:B-1----:R-:W-:Y:S02]  /*11fe0*/  @!P1 LEA R14, P4, R3, R0, 0x2 ;  /* 0x00000000030e9211 */ /* 0x002fe400078810ff */
[----:B-----5:R-:W-:-:S04]  /*11ff0*/  SHF.R.S32.HI R8, RZ, 0x1f, R3 ;  /* 0x0000001fff087819 */ /* 0x020fc80000011403 */
[-C--:B------:R-:W-:Y:S02]  /*12000*/  @!P1 LEA.HI.X R15, R3, R4.reuse, R8, 0x2, P4 ;  /* 0x00000004030f9211 */ /* 0x080fe400020f1408 */
[----:B------:R-:W-:Y:S02]  /*12010*/  ISETP.GE.AND P4, PT, R5, c[0x0][0x3c8], PT ;  /* 0x0000f20005007a0c */ /* 0x000fe40003f86270 */
[----:B------:R-:W-:Y:S01]  /*12020*/  SHF.R.S32.HI R3, RZ, 0x1f, R6 ;  /* 0x0000001fff037819 */ /* 0x000fe20000011406 */
[----:B------:R-:W-:Y:S01]  /*12030*/  @!P2 ST.E.64 [R16.64], R166 ;  /* 0x000000a61000a985 */ /* 0x000fe2000c101b06 */
[----:B----4-:R-:W-:Y:S02]  /*12040*/  ISETP.GE.AND P2, PT, R37, c[0x0][0x3c8], PT ;  /* 0x0000f20025007a0c */ /* 0x010fe40003f46270 */
[----:B------:R-:W-:Y:S01]  /*12050*/  @!P5 LEA.HI.X R11, R6, R4, R3, 0x2, P6 ;  /* 0x00000004060bd211 */ /* 0x000fe200030f1403 */
[----:B------:R-:W-:Y:S01]  /*12060*/  @!P1 ST.E.64 [R14.64], R160 ;  /* 0x000000a00e009985 */ /* 0x000fe2000c101b06 */
[----:B------:R-:W-:-:S02]  /*12070*/  SHF.R.S32.HI R3, RZ, 0x1f, R5 ;  /* 0x0000001fff037819 */ /* 0x000fc40000011405 */
[----:B------:R-:W-:Y:S01]  /*12080*/  ISETP.GE.AND P1, PT, R35, c[0x0][0x3c8], PT ;  /* 0x0000f20023007a0c */ /* 0x000fe20003f26270 */
[----:B------:R-:W-:Y:S02]  /*12090*/  @!P0 ST.E.64 [R12.64], R156 ;  /* 0x0000009c0c008985 */ /* 0x000fe4000c101b06 */
[----:B------:R-:W-:Y:S02]  /*120a0*/  @!P4 LEA R8, P6, R5, R0, 0x2 ;  /* 0x000000000508c211 */ /* 0x000fe400078c10ff */
[----:B------:R-:W-:Y:S02]  /*120b0*/  ISETP.GE.AND P0, PT, R33, c[0x0][0x3c8], PT ;  /* 0x0000f20021007a0c */ /* 0x000fe40003f06270 */
[----:B------:R-:W-:Y:S02]  /*120c0*/  @!P4 LEA.HI.X R9, R5, R4, R3, 0x2, P6 ;  /* 0x000000040509c211 */ /* 0x000fe400030f1403 */
[----:B------:R-:W-:Y:S02]  /*120d0*/  SHF.R.S32.HI R3, RZ, 0x1f, R2 ;  /* 0x0000001fff037819 */ /* 0x000fe40000011402 */
[C---:B------:R-:W-:Y:S01]  /*120e0*/  @!P3 LEA R6, P6, R2.reuse, R0, 0x2 ;  /* 0x000000000206b211 */ /* 0x040fe200078c10ff */
[----:B------:R-:W-:Y:S03]  /*120f0*/  @!P5 ST.E.64 [R10.64], R158 ;  /* 0x0000009e0a00d985 */ /* 0x000fe6000c101b06 */
[----:B------:R-:W-:Y:S01]  /*12100*/  @!P3 LEA.HI.X R7, R2, R4, R3, 0x2, P6 ;  /* 0x000000040207b211 */ /* 0x000fe200030f1403 */
[----:B------:R1:W-:Y:S01]  /*12110*/  @!P4 ST.E.64 [R8.64], R74 ;  /* 0x0000004a0800c985 */ /* 0x0003e2000c101b06 */
[----:B------:R-:W-:-:S02]  /*12120*/  ISETP.GE.AND P4, PT, R31, c[0x0][0x3c8], PT ;  /* 0x0000f2001f007a0c */ /* 0x000fc40003f86270 */
[----:B------:R-:W-:Y:S01]  /*12130*/  SHF.R.S32.HI R3, RZ, 0x1f, R37 ;  /* 0x0000001fff037819 */ /* 0x000fe20000011425 */
[----:B------:R2:W-:Y:S01]  /*12140*/  @!P3 ST.E.64 [R6.64], R62 ;  /* 0x0000003e0600b985 */ /* 0x0005e2000c101b06 */
[-C--:B------:R-:W-:Y:S02]  /*12150*/  @!P0 LEA R2, P3, R33, R0.reuse, 0x2 ;  /* 0x0000000021028211 */ /* 0x080fe400078610ff */
[-C--:B-1----:R-:W-:Y:S02]  /*12160*/  @!P2 LEA R8, P5, R37, R0.reuse, 0x2 ;  /* 0x000000002508a211 */ /* 0x082fe400078a10ff */
[----:B--2---:R-:W-:Y:S02]  /*12170*/  @!P1 LEA R6, P6, R35, R0, 0x2 ;  /* 0x0000000023069211 */ /* 0x004fe400078c10ff */
[-C--:B------:R-:W-:Y:S02]  /*12180*/  @!P2 LEA.HI.X R9, R37, R4.reuse, R3, 0x2, P5 ;  /* 0x000000042509a211 */ /* 0x080fe400028f1403 */
[----:B------:R-:W-:-:S02]  /*12190*/  @!P1 LEA.HI.X R7, R35, R4, R36, 0x2, P6 ;  /* 0x0000000423079211 */ /* 0x000fc400030f1424 */
[----:B------:R-:W-:Y:S02]  /*121a0*/  ISETP.GE.AND P5, PT, R29, c[0x0][0x3c8], PT ;  /* 0x0000f2001d007a0c */ /* 0x000fe40003fa6270 */
        /* <DEDUP_REMOVED lines=9> */
[----:B------:R-:W-:Y:S02]  /*12240*/  ISETP.GE.AND P0, PT, R21, c[0x0][0x3c8], PT ;  /* 0x0000f20015007a0c */ /* 0x000fe40003f06270 */
[-C--:B--2---:R-:W-:Y:S01]  /*12250*/  @!P5 LEA R2, P6, R29, R0.reuse, 0x2 ;  /* 0x000000001d02d211 */ /* 0x084fe200078c10ff */
[----:B------:R1:W-:Y:S01]  /*12260*/  @!P4 ST.E.64 [R6.64], R78 ;  /* 0x0000004e0600c985 */ /* 0x0003e2000c101b06 */
[----:B------:R-:W-:Y:S02]  /*12270*/  @!P3 LEA R10, P4, R27, R0, 0x2 ;  /* 0x000000001b0ab211 */ /* 0x000fe400078810ff */
[----:B------:R-:W-:Y:S02]  /*12280*/  @!P5 LEA.HI.X R3, R29, R4, R30, 0x2, P6 ;  /* 0x000000041d03d211 */ /* 0x000fe400030f141e */
[----:B------:R-:W-:-:S02]  /*12290*/  @!P2 LEA R8, P6, R25, R0, 0x2 ;  /* 0x000000001908a211 */ /* 0x000fc400078c10ff */
[-C--:B------:R-:W-:Y:S01]  /*122a0*/  @!P3 LEA.HI.X R11, R27, R4.reuse, R28, 0x2, P4 ;  /* 0x000000041b0bb211 */ /* 0x080fe200020f141c */
[----:B------:R2:W-:Y:S01]  /*122b0*/  @!P5 ST.E.64 [R2.64], R82 ;  /* 0x000000520200d985 */ /* 0x0005e2000c101b06 */
[----:B------:R-:W-:-:S03]  /*122c0*/  @!P2 LEA.HI.X R9, R25, R4, R26, 0x2, P6 ;  /* 0x000000041909a211 */ /* 0x000fc600030f141a */
[----:B------:R4:W-:Y:S04]  /*122d0*/  @!P3 ST.E.64 [R10.64], R98 ;  /* 0x000000620a00b985 */ /* 0x0009e8000c101b06 */
[----:B------:R4:W-:Y:S01]  /*122e0*/  @!P2 ST.E.64 [R8.64], R94 ;  /* 0x0000005e0800a985 */ /* 0x0009e2000c101b06 */
[----:B-1----:R-:W-:-:S04]  /*122f0*/  @!P1 LEA R6, P5, R23, R0, 0x2 ;  /* 0x0000000017069211 */ /* 0x002fc800078a10ff */
[----:B------:R-:W-:Y:S02]  /*12300*/  @!P1 LEA.HI.X R7, R23, R4, R24, 0x2, P5 ;  /* 0x0000000417079211 */ /* 0x000fe400028f1418 */
[----:B--2---:R-:W-:-:S04]  /*12310*/  @!P0 LEA R2, P4, R21, R0, 0x2 ;  /* 0x0000000015028211 */ /* 0x004fc800078810ff */
[----:B------:R-:W-:Y:S01]  /*12320*/  @!P0 LEA.HI.X R3, R21, R4, R22, 0x2, P4 ;  /* 0x0000000415038211 */ /* 0x000fe200020f1416 */
[----:B------:R4:W-:Y:S04]  /*12330*/  @!P1 ST.E.64 [R6.64], R86 ;  /* 0x0000005606009985 */ /* 0x0009e8000c101b06 */
[----:B------:R4:W-:Y:S01]  /*12340*/  @!P0 ST.E.64 [R2.64], R70 ;  /* 0x0000004602008985 */ /* 0x0009e2000c101b06 */
[----:B---3--:R-:W-:-:S13]  /*12350*/  ISETP.GE.AND P0, PT, R20, c[0x0][0x3c8], PT ;  /* 0x0000f20014007a0c */ /* 0x008fda0003f06270 */
[----:B------:R-:W-:Y:S05]  /*12360*/  @P0 BRA `(.L_x_2253) ;  /* 0x00000fc000000947 */ /* 0x000fea0003800000 */
[----:B----4-:R-:W2:Y:S01]  /*12370*/  LDL R5, [R1+0xbc] ;  /* 0x0000bc0001057983 */ /* 0x010ea20000100800 */
[----:B------:R-:W-:-:S04]  /*12380*/  LEA R2, P0, R20, R0, 0x2 ;  /* 0x0000000014027211 */ /* 0x000fc800078010ff */
[----:B--2---:R-:W-:-:S05]  /*12390*/  LEA.HI.X R3, R20, R4, R5, 0x2, P0 ;  /* 0x0000000414037211 */ /* 0x004fca00000f1405 */
[----:B------:R1:W-:Y:S01]  /*123a0*/  ST.E.64 [R2.64], R58 ;  /* 0x0000003a02007985 */ /* 0x0003e2000c101b06 */
[----:B------:R-:W-:Y:S05]  /*123b0*/  BRA `(.L_x_2253) ;  /* 0x00000f7000007947 */ /* 0x000fea0003800000 */
.L_x_2238:
        /* <DEDUP_REMOVED lines=22> */
.L_x_2259:
        /* <DEDUP_REMOVED lines=57> */
.L_x_2261:
[----:B------:R-:W-:Y:S05]  /*128b0*/  BSYNC B0 ;  /* 0x0000000000007941 */ /* 0x000fea0003800000 */
.L_x_2260:
        /* <DEDUP_REMOVED lines=45> */
.L_x_2317:
[----:B------:R-:W-:Y:S05]  /*12b90*/  BRA.DIV ~URZ, `(.L_x_2263) ;  /* 0x000026127f007947 */ /* 0x000fea000b800000 */
[----:B------:R3:W4:Y:S02]  /*12ba0*/  SHFL.IDX PT, R0, R15, RZ, 0x181f ;  /* 0x00181fff0f007589 */ /* 0x00072400000e0000 */
.L_x_2318:
        /* <DEDUP_REMOVED lines=27> */
.L_x_2265:
[----:B------:R-:W-:Y:S05]  /*12d60*/  BSYNC B0 ;  /* 0x0000000000007941 */ /* 0x000fea0003800000 */
.L_x_2264:
[----:B------:R-:W-:Y:S05]  /*12d70*/  BRA.DIV ~URZ, `(.L_x_2266) ;  /* 0x000024927f007947 */ /* 0x000fea000b800000 */
[----:B--2---:R2:W1:Y:S04]  /*12d80*/  SHFL.IDX PT, R4, R12, 0x1, 0x181f ;  /* 0x00381f000c047f89 */ /* 0x00446800000e0000 */
[----:B----4-:R2:W4:Y:S02]  /*12d90*/  SHFL.IDX PT, R0, R15, 0x1, 0x181f ;  /* 0x00381f000f007f89 */ /* 0x01052400000e0000 */
.L_x_2319:
        /* <DEDUP_REMOVED lines=27> */
.L_x_2268:
[----:B------:R-:W-:Y:S05]  /*12f50*/  BSYNC B0 ;  /* 0x0000000000007941 */ /* 0x000fea0003800000 */
.L_x_2267:
[----:B------:R-:W-:Y:S05]  /*12f60*/  BRA.DIV ~URZ, `(.L_x_2269) ;  /* 0x000023627f007947 */ /* 0x000fea000b800000 */
[----:B-1----:R1:W2:Y:S02]  /*12f70*/  SHFL.IDX PT, R4, R12, 0x2, 0x181f ;  /* 0x00581f000c047f89 */ /* 0x0022a400000e0000 */
.L_x_2320:
[----:B------:R-:W-:Y:S05]  /*12f80*/  BRA.DIV ~URZ, `(.L_x_2270) ;  /* 0x000023b27f007947 */ /* 0x000fea000b800000 */
[----:B----4-:R4:W1:Y:S02]  /*12f90*/  SHFL.IDX PT, R0, R15, 0x2, 0x181f ;  /* 0x00581f000f007f89 */ /* 0x01086400000e0000 */
.L_x_2321:
        /* <DEDUP_REMOVED lines=27> */
.L_x_2272:
[----:B------:R-:W-:Y:S05]  /*13150*/  BSYNC B0 ;  /* 0x0000000000007941 */ /* 0x000fea0003800000 */
.L_x_2271:
[----:B------:R-:W-:Y:S05]  /*13160*/  BRA.DIV ~URZ, `(.L_x_2273) ;  /* 0x000022327f007947 */ /* 0x000fea000b800000 */
[----:B--2---:R2:W3:Y:S04]  /*13170*/  SHFL.IDX PT, R4, R12, 0x3, 0x181f ;  /* 0x00781f000c047f89 */ /* 0x0044e800000e0000 */
[----:B-1----:R2:W1:Y:S02]  /*13180*/  SHFL.IDX PT, R0, R15, 0x3, 0x181f ;  /* 0x00781f000f007f89 */ /* 0x00246400000e0000 */
.L_x_2322:
        /* <DEDUP_REMOVED lines=26> */
.L_x_2253:
[----:B----4-:R-:W-:Y:S05]  /*13330*/  BSYNC B1 ;  /* 0x0000000000017941 */ /* 0x010fea0003800000 */
.L_x_2237:
[----:B-1----:R-:W4:Y:S02]  /*13340*/  LDL R0, [R1+0xe0] ;  /* 0x0000e00001007983 */ /* 0x002f240000100800 */
        /* <DEDUP_REMOVED lines=14> */
.L_x_2323:
[----:B------:R-:W-:Y:S05]  /*13430*/  BRA.DIV ~URZ, `(.L_x_2276) ;  /* 0x000020927f007947 */ /* 0x000fea000b800000 */
[----:B------:R3:W4:Y:S02]  /*13440*/  SHFL.IDX PT, R8, R102, 0x1, 0x1f ;  /* 0x00201f0066087f89 */ /* 0x00072400000e0000 */
.L_x_2324:
        /* <DEDUP_REMOVED lines=19> */
.L_x_2325:
        /* <DEDUP_REMOVED lines=16> */
.L_x_2326:
[----:B---3--:R-:W-:Y:S01]  /*13680*/  IMAD R0, R0, c[0x0][0x538], RZ ;  /* 0x00014e0000007a24 */ /* 0x008fe200078e02ff */
[----:B------:R-:W-:Y:S04]  /*13690*/  BSSY B1, `(.L_x_2279) ;  /* 0x00000ce000017945 */ /* 0x000fe80003800000 */
[----:B----4-:R-:W-:-:S04]  /*136a0*/  IADD3 R8, R0, R8, RZ ;  /* 0x0000000800087210 */ /* 0x010fc80007ffe0ff */
[----:B--2---:R-:W-:-:S13]  /*136b0*/  ISETP.GT.AND P6, PT, R8, R9, PT ;  /* 0x000000090800720c */ /* 0x004fda0003fc4270 */
[----:B------:R-:W-:Y:S05]  /*136c0*/  @P6 BRA `(.L_x_2280) ;  /* 0x0000025000006947 */ /* 0x000fea0003800000 */
.L_x_2284:
        /* <DEDUP_REMOVED lines=17> */
.L_x_2327:
        /* <DEDUP_REMOVED lines=16> */
.L_x_2328:
[----:B--2---:R-:W-:-:S05]  /*138e0*/  IMAD R0, R0, c[0x0][0x538], RZ ;  /* 0x00014e0000007a24 */ /* 0x004fca00078e02ff */
[----:B------:R-:W-:-:S04]  /*138f0*/  IADD3 R8, R0, R8, RZ ;  /* 0x0000000800087210 */ /* 0x000fc80007ffe0ff */
[----:B------:R-:W-:-:S13]  /*13900*/  ISETP.GT.AND P6, PT, R8, R9, PT ;  /* 0x000000090800720c */ /* 0x000fda0003fc4270 */
[----:B-1----:R-:W-:Y:S05]  /*13910*/  @!P6 BRA `(.L_x_2284) ;  /* 0xfffffdb00000e947 */ /* 0x002fea000383ffff */
.L_x_2280:
[----:B------:R-:W-:-:S05]  /*13920*/  IADD3 R11, -R0, R8, RZ ;  /* 0x00000008000b7210 */ /* 0x000fca0007ffe1ff */
[----:B------:R-:W-:-:S05]  /*13930*/  IMAD R0, R4, c[0x0][0x538], R11 ;  /* 0x00014e0004007a24 */ /* 0x000fca00078e020b */
[----:B------:R-:W-:Y:S01]  /*13940*/  ISETP.GT.AND P0, PT, R0, R9, PT ;  /* 0x000000090000720c */ /* 0x000fe20003f04270 */
[----:B------:R-:W-:-:S12]  /*13950*/  BRA.DIV ~URZ, `(.L_x_2285) ;  /* 0x00001fb27f007947 */ /* 0x000fd8000b800000 */
[----:B------:R-:W-:-:S03]  /*13960*/  VOTE.ANY R12, PT, !P0 ;  /* 0x00000000000c7806 */ /* 0x000fc600040e0100 */
.L_x_2329:
[----:B------:R-:W2:Y:S01]  /*13970*/  LDL.LU R0, [R1+0x2c] ;  /* 0x00002c0001007983 */ /* 0x000ea20000300800 */
[----:B------:R-:W2:Y:S02]  /*13980*/  POPC R8, R12 ;  /* 0x0000000c00087309 */ /* 0x000ea40000000000 */
[----:B--2---:R-:W-:-:S05]  /*13990*/  IADD3 R0, R8, R0, RZ ;  /* 0x0000000008007210 */ /* 0x004fca0007ffe0ff */
[----:B------:R2:W-:Y:S01]  /*139a0*/  STL [R1+0x2c], R0 ;  /* 0x00002c0001007387 */ /* 0x0005e20000100800 */
[----:B------:R-:W-:Y:S05]  /*139b0*/  BRA.DIV ~URZ, `(.L_x_2286) ;  /* 0x00001fa27f007947 */ /* 0x000fea000b800000 */
[----:B------:R3:W4:Y:S04]  /*139c0*/  SHFL.IDX PT, R10, R6, R8, 0x1f ;  /* 0x00001f08060a7589 */ /* 0x00072800000e0000 */
[----:B------:R3:W1:Y:S02]  /*139d0*/  SHFL.IDX PT, R7, R7, R8, 0x1f ;  /* 0x00001f0807077589 */ /* 0x00066400000e0000 */
.L_x_2330:
[----:B------:R-:W-:Y:S01]  /*139e0*/  ISETP.NE.AND P0, PT, R12, RZ, PT ;  /* 0x000000ff0c00720c */ /* 0x000fe20003f05270 */
[----:B------:R-:W-:-:S12]  /*139f0*/  BSSY B0, `(.L_x_2287) ;  /* 0x0000005000007945 */ /* 0x000fd80003800000 */
[----:B------:R-:W-:Y:S05]  /*13a00*/  @!P0 BRA `(.L_x_2288) ;  /* 0x0000003000008947 */ /* 0x000fea0003800000 */
[----:B------:R-:W-:Y:S01]  /*13a10*/  IADD3 R3, R8, -0x1, RZ ;  /* 0xffffffff08037810 */ /* 0x000fe20007ffe0ff */
[----:B------:R-:W-:Y:S05]  /*13a20*/  BRA.DIV ~URZ, `(.L_x_2289) ;  /* 0x000020027f007947 */ /* 0x000fea000b800000 */
[----:B------:R2:W3:Y:S02]  /*13a30*/  SHFL.IDX PT, R13, R4, R3, 0x1f ;  /* 0x00001f03040d7589 */ /* 0x0004e400000e0000 */
.L_x_2288:
[----:B------:R-:W-:Y:S05]  /*13a40*/  BSYNC B0 ;  /* 0x0000000000007941 */ /* 0x000fea0003800000 */
.L_x_2287:
        /* <DEDUP_REMOVED lines=68> */
.L_x_2291:
        /* <DEDUP_REMOVED lines=68> */
.L_x_2292:
[----:B------:R-:W-:Y:S05]  /*142d0*/  BSYNC B0 ;  /* 0x0000000000007941 */ /* 0x000fea0003800000 */
.L_x_2290:
[----:B------:R-:W-:-:S04]  /*142e0*/  LOP3.LUT R2, RZ, R2, RZ, 0x33, !PT ;  /* 0x00000002ff027212 */ /* 0x000fc800078e33ff */
[----:B-1----:R-:W-:-:S05]  /*142f0*/  IADD3 R0, R2, R10, RZ ;  /* 0x0000000a02007210 */ /* 0x002fca0007ffe0ff */
[----:B------:R1:W-:Y:S01]  /*14300*/  STL [R1+0x24], R0 ;  /* 0x0000240001007387 */ /* 0x0003e20000100800 */
[----:B------:R-:W-:Y:S05]  /*14310*/  BRA `(.L_x_2293) ;  /* 0x0000005000007947 */ /* 0x000fea0003800000 */
.L_x_2281:
[----:B------:R-:W-:Y:S01]  /*14320*/  MOV R0, c[0x0][0x53c] ;  /* 0x00014f0000007a02 */ /* 0x000fe20000000f00 */
[----:B------:R2:W-:Y:S04]  /*14330*/  STL [R1+0x20], R9 ;  /* 0x0000200901007387 */ /* 0x0005e80000100800 */
[----:B------:R2:W-:Y:S04]  /*14340*/  STL [R1+0x24], RZ ;  /* 0x000024ff01007387 */ /* 0x0005e80000100800 */
[----:B------:R2:W-:Y:S04]  /*14350*/  STL [R1+0x28], RZ ;  /* 0x000028ff01007387 */ /* 0x0005e80000100800 */
[----:B------:R2:W-:Y:S02]  /*14360*/  STL [R1+0x2c], R0 ;  /* 0x00002c0001007387 */ /* 0x0005e40000100800 */
.L_x_2293:
[----:B------:R-:W-:Y:S05]  /*14370*/  BSYNC B1 ;  /* 0x0000000000017941 */ /* 0x000fea0003800000 */
.L_x_2279:
        /* <DEDUP_REMOVED lines=9> */
.L_x_2274:
[----:B--2---:R-:W2:Y:S02]  /*14410*/  LDL R0, [R1+0x2c] ;  /* 0x00002c0001007983 */ /* 0x004ea40000100800 */
[----:B--2---:R-:W-:-:S13]  /*14420*/  ISETP.GE.AND P0, PT, R0, c[0x0][0x53c], PT ;  /* 0x00014f0000007a0c */ /* 0x004fda0003f06270 */
[----:B-1----:R-:W-:Y:S01]  /*14430*/  @P0 CALL.REL.NOINC `(.L_x_2294) ;  /* 0x0000001000000944 */ /* 0x002fe20003c00000 */
[----:B------:R-:W-:Y:S05]  /*14440*/  BRA `(.L_x_2295) ;  /* 0xfffed8d000007947 */ /* 0x000fea000383ffff */
.L_x_2294:
[----:B------:R-:W-:Y:S05]  /*14450*/  EXIT ;  /* 0x000000000000794d */ /* 0x000fea0003800000 */
.L_x_2197:
[----:B------:R-:W-:Y:S01]  /*14460*/  IMAD.MOV.U32 R0, RZ, RZ, R5 ;  /* 0x000000ffff007224 */ /* 0x000fe200078e0005 */
[----:B------:R-:W-:Y:S02]  /*14470*/  MOV R2, 0x1 ;  /* 0x0000000100027802 */ /* 0x000fe40000000f00 */
[----:B------:R-:W-:Y:S02]  /*14480*/  MOV R3, 0x144a0 ;  /* 0x000144a000037802 */ /* 0x000fe40000000f00 */
[----:B------:R-:W-:Y:S05]  /*14490*/  CALL.REL.NOINC `($__internal_46_$__cuda_sm70_shflsync_up_p) ;  /* 0x0000169000007944 */ /* 0x000fea0003c00000 */
[----:B------:R-:W-:Y:S01]  /*144a0*/  MOV R0, R4 ;  /* 0x0000000400007202 */ /* 0x000fe20000000f00 */
[----:B------:R-:W-:Y:S05]  /*144b0*/  BRA `(.L_x_2296) ;  /* 0xfffebfa000007947 */ /* 0x000fea000383ffff */
.L_x_2198:
[----:B------:R-:W-:Y:S01]  /*144c0*/  IMAD.MOV.U32 R0, RZ, RZ, R5 ;  /* 0x000000ffff007224 */ /* 0x000fe200078e0005 */
[----:B------:R-:W-:Y:S02]  /*144d0*/  MOV R2, 0x2 ;  /* 0x0000000200027802 */ /* 0x000fe40000000f00 */
[----:B------:R-:W-:Y:S02]  /*144e0*/  MOV R3, 0x14500 ;  /* 0x0001450000037802 */ /* 0x000fe40000000f00 */
[----:B------:R-:W-:Y:S05]  /*144f0*/  CALL.REL.NOINC `($__internal_46_$__cuda_sm70_shflsync_up_p) ;  /* 0x0000163000007944 */ /* 0x000fea0003c00000 */
[----:B------:R-:W-:Y:S01]  /*14500*/  SEL R0, R4, RZ, P4 ;  /* 0x000000ff04007207 */ /* 0x000fe20002000000 */
[----:B------:R-:W-:Y:S01]  /*14510*/  IMAD.MOV.U32 R2, RZ, RZ, 0x4 ;  /* 0x00000004ff027424 */ /* 0x000fe200078e00ff */
[----:B------:R-:W-:-:S03]  /*14520*/  MOV R3, 0x14550 ;  /* 0x0001455000037802 */ /* 0x000fc60000000f00 */
[----:B------:R-:W-:Y:S02]  /*14530*/  IMAD.IADD R0, R5, 0x1, R0 ;  /* 0x0000000105007824 */ /* 0x000fe400078e0200 */
        /* <DEDUP_REMOVED lines=14> */
[----:B------:R-:W-:Y:S01]  /*14620*/  IMAD.IADD R4, R0, 0x1, R4 ;  /* 0x0000000100047824 */ /* 0x000fe200078e0204 */
[----:B------:R-:W-:-:S03]  /*14630*/  MOV R0, 0x1f ;  /* 0x0000001f00007802 */ /* 0x000fc60000000f00 */
[----:B------:R-:W-:Y:S02]  /*14640*/  IMAD.MOV.U32 R5, RZ, RZ, R4 ;  /* 0x000000ffff057224 */ /* 0x000fe400078e0004 */
[----:B------:R-:W-:Y:S05]  /*14650*/  CALL.REL.NOINC `($__internal_45_$__cuda_sm70_shflsync_idx_p) ;  /* 0x0000148000007944 */ /* 0x000fea0003c00000 */
[----:B------:R-:W-:Y:S05]  /*14660*/  BRA `(.L_x_2297) ;  /* 0xfffebef000007947 */ /* 0x000fea000383ffff */
.L_x_2200:
[----:B------:R-:W-:Y:S02]  /*14670*/  SEL R0, RZ, 0x1, P0 ;  /* 0x00000001ff007807 */ /* 0x000fe40000000000 */
[----:B------:R-:W-:Y:S02]  /*14680*/  MOV R2, 0x146a0 ;  /* 0x000146a000027802 */ /* 0x000fe40000000f00 */
[----:B------:R-:W-:Y:S05]  /*14690*/  CALL.REL.NOINC `($__internal_47_$__cuda_sm70_votesync_ballot) ;  /* 0x0000150000007944 */ /* 0x000fea0003c00000 */
[----:B------:R-:W-:Y:S01]  /*146a0*/  MOV R10, R0 ;  /* 0x00000000000a7202 */ /* 0x000fe20000000f00 */
[----:B------:R-:W-:Y:S05]  /*146b0*/  BRA `(.L_x_2298) ;  /* 0xfffebf3000007947 */ /* 0x000fea000383ffff */
.L_x_2201:
[----:B------:R-:W-:Y:S01]  /*146c0*/  IMAD.MOV.U32 R5, RZ, RZ, R9 ;  /* 0x000000ffff057224 */ /* 0x000fe200078e0009 */
[----:B------:R-:W-:Y:S01]  /*146d0*/  MOV R3, R7 ;  /* 0x0000000700037202 */ /* 0x000fe20000000f00 */
[----:B-1----:R-:W-:Y:S01]  /*146e0*/  IMAD.MOV.U32 R0, RZ, RZ, 0x1f ;  /* 0x0000001fff007424 */ /* 0x002fe200078e00ff */
[----:B------:R-:W-:Y:S02]  /*146f0*/  MOV R2, 0x14710 ;  /* 0x0001471000027802 */ /* 0x000fe40000000f00 */
[----:B------:R-:W-:Y:S05]  /*14700*/  CALL.REL.NOINC `($__internal_45_$__cuda_sm70_shflsync_idx_p) ;  /* 0x000013d000007944 */ /* 0x000fea0003c00000 */
[----:B------:R-:W-:Y:S01]  /*14710*/  IMAD.MOV.U32 R12, RZ, RZ, R0 ;  /* 0x000000ffff0c7224 */ /* 0x000fe200078e0000 */
[----:B------:R-:W-:Y:S01]  /*14720*/  MOV R5, R8 ;  /* 0x0000000800057202 */ /* 0x000fe20000000f00 */
[----:B------:R-:W-:Y:S01]  /*14730*/  IMAD.MOV.U32 R6, RZ, RZ, RZ ;  /* 0x000000ffff067224 */ /* 0x000fe200078e00ff */
[----:B------:R-:W-:Y:S01]  /*14740*/  MOV R3, R7 ;  /* 0x0000000700037202 */ /* 0x000fe20000000f00 */
[----:B------:R-:W-:Y:S01]  /*14750*/  IMAD.MOV.U32 R0, RZ, RZ, 0x1f ;  /* 0x0000001fff007424 */ /* 0x000fe200078e00ff */
[----:B------:R-:W-:-:S02]  /*14760*/  MOV R2, 0x14780 ;  /* 0x0001478000027802 */ /* 0x000fc40000000f00 */
[----:B------:R-:W-:Y:S05]  /*14770*/  CALL.REL.NOINC `($__internal_45_$__cuda_sm70_shflsync_idx_p) ;  /* 0x0000136000007944 */ /* 0x000fea0003c00000 */
[----:B------:R-:W-:Y:S01]  /*14780*/  MOV R9, R0 ;  /* 0x0000000000097202 */ /* 0x000fe20000000f00 */
[----:B------:R-:W-:Y:S05]  /*14790*/  BRA `(.L_x_2299) ;  /* 0xfffebec000007947 */ /* 0x000fea000383ffff */
.L_x_2204:
[----:B------:R-:W-:Y:S01]  /*147a0*/  IMAD.MOV.U32 R5, RZ, RZ, R4 ;  /* 0x000000ffff057224 */ /* 0x000fe200078e0004 */
[----:B-1----:R-:W-:-:S02]  /*147b0*/  MOV R0, 0x1f ;  /* 0x0000001f00007802 */ /* 0x002fc40000000f00 */
[----:B------:R-:W-:Y:S02]  /*147c0*/  MOV R2, 0x147e0 ;  /* 0x000147e000027802 */ /* 0x000fe40000000f00 */
[----:B--234-:R-:W-:Y:S05]  /*147d0*/  CALL.REL.NOINC `($__internal_45_$__cuda_sm70_shflsync_idx_p) ;  /* 0x0000130000007944 */ /* 0x01cfea0003c00000 */
[----:B------:R-:W-:Y:S01]  /*147e0*/  MOV R6, R0 ;  /* 0x0000000000067202 */ /* 0x000fe20000000f00 */
[----:B------:R-:W-:Y:S05]  /*147f0*/  BRA `(.L_x_2203) ;  /* 0xfffebec000007947 */ /* 0x000fea000383ffff */
.L_x_2215:
[----:B------:R-:W-:Y:S01]  /*14800*/  IMAD.MOV.U32 R5, RZ, RZ, R14 ;  /* 0x000000ffff057224 */ /* 0x000fe200078e000e */
[----:B------:R-:W-:Y:S01]  /*14810*/  MOV R3, RZ ;  /* 0x000000ff00037202 */ /* 0x000fe20000000f00 */
[----:B-1----:R-:W-:Y:S01]  /*14820*/  IMAD.MOV.U32 R0, RZ, RZ, 0x181f ;  /* 0x0000181fff007424 */ /* 0x002fe200078e00ff */
[----:B------:R-:W-:Y:S02]  /*14830*/  MOV R2, 0x14850 ;  /* 0x0001485000027802 */ /* 0x000fe40000000f00 */
[----:B------:R-:W-:Y:S05]  /*14840*/  CALL.REL.NOINC `($__internal_45_$__cuda_sm70_shflsync_idx_p) ;  /* 0x0000129000007944 */ /* 0x000fea0003c00000 */
[----:B------:R-:W-:Y:S01]  /*14850*/  MOV R4, R0 ;  /* 0x0000000000047202 */ /* 0x000fe20000000f00 */
[----:B------:R-:W-:Y:S05]  /*14860*/  BRA `(.L_x_2300) ;  /* 0xfffee75000007947 */ /* 0x000fea000383ffff */
.L_x_2216:
[----:B------:R-:W-:Y:S01]  /*14870*/  IMAD.MOV.U32 R5, RZ, RZ, R15 ;  /* 0x000000ffff057224 */ /* 0x000fe200078e000f */
[----:B------:R-:W-:Y:S01]  /*14880*/  MOV R3, RZ ;  /* 0x000000ff00037202 */ /* 0x000fe20000000f00 */
[----:B-1----:R-:W-:Y:S01]  /*14890*/  IMAD.MOV.U32 R0, RZ, RZ, 0x181f ;  /* 0x0000181fff007424 */ /* 0x002fe200078e00ff */
[----:B------:R-:W-:Y:S02]  /*148a0*/  MOV R2, 0x148c0 ;  /* 0x000148c000027802 */ /* 0x000fe40000000f00 */
[----:B--23--:R-:W-:Y:S05]  /*148b0*/  CALL.REL.NOINC `($__internal_45_$__cuda_sm70_shflsync_idx_p) ;  /* 0x0000122000007944 */ /* 0x00cfea0003c00000 */
[----:B------:R-:W-:Y:S05]  /*148c0*/  BRA `(.L_x_2301) ;  /* 0xfffee71000007947 */ /* 0x000fea000383ffff */
.L_x_2219:
[----:B------:R-:W-:Y:S01]  /*148d0*/  IMAD.MOV.U32 R5, RZ, RZ, R14 ;  /* 0x000000ffff057224 */ /* 0x000fe200078e000e */
[----:B--2---:R-:W-:Y:S01]  /*148e0*/  MOV R3, 0x1 ;  /* 0x0000000100037802 */ /* 0x004fe20000000f00 */
[----:B----4-:R-:W-:Y:S01]  /*148f0*/  IMAD.MOV.U32 R0, RZ, RZ, 0x181f ;  /* 0x0000181fff007424 */ /* 0x010fe200078e00ff */
[----:B------:R-:W-:-:S02]  /*14900*/  MOV R2, 0x14920 ;  /* 0x0001492000027802 */ /* 0x000fc40000000f00 */
[----:B-1-3--:R-:W-:Y:S05]  /*14910*/  CALL.REL.NOINC `($__internal_45_$__cuda_sm70_shflsync_idx_p) ;  /* 0x000011c000007944 */ /* 0x00afea0003c00000 */
[----:B------:R-:W-:Y:S01]  /*14920*/  IMAD.MOV.U32 R4, RZ, RZ, R0 ;  /* 0x000000ffff047224 */ /* 0x000fe200078e0000 */
[----:B------:R-:W-:Y:S01]  /*14930*/  MOV R3, 0x1 ;  /* 0x0000000100037802 */ /* 0x000fe20000000f00 */
[----:B------:R-:W-:Y:S01]  /*14940*/  IMAD.MOV.U32 R5, RZ, RZ, R15 ;  /* 0x000000ffff057224 */ /* 0x000fe200078e000f */
[----:B------:R-:W-:-:S02]  /*14950*/  MOV R0, 0x181f ;  /* 0x0000181f00007802 */ /* 0x000fc40000000f00 */
[----:B------:R-:W-:Y:S02]  /*14960*/  MOV R2, 0x14980 ;  /* 0x0001498000027802 */ /* 0x000fe40000000f00 */
[----:B------:R-:W-:Y:S05]  /*14970*/  CALL.REL.NOINC `($__internal_45_$__cuda_sm70_shflsync_idx_p) ;  /* 0x0000116000007944 */ /* 0x000fea0003c00000 */
[----:B------:R-:W-:Y:S05]  /*14980*/  BRA `(.L_x_2302) ;  /* 0xfffee8d000007947 */ /* 0x000fea000383ffff */
.L_x_2222:
[----:B------:R-:W-:Y:S01]  /*14990*/  IMAD.MOV.U32 R5, RZ, RZ, R14 ;  /* 0x000000ffff057224 */ /* 0x000fe200078e000e */
[----:B-1----:R-:W-:Y:S01]  /*149a0*/  MOV R3, 0x2 ;  /* 0x0000000200037802 */ /* 0x002fe20000000f00 */
[----:B----4-:R-:W-:Y:S01]  /*149b0*/  IMAD.MOV.U32 R0, RZ, RZ, 0x181f ;  /* 0x0000181fff007424 */ /* 0x010fe200078e00ff */
[----:B------:R-:W-:Y:S02]  /*149c0*/  MOV R2, 0x149e0 ;  /* 0x000149e000027802 */ /* 0x000fe40000000f00 */
[----:B---3--:R-:W-:Y:S05]  /*149d0*/  CALL.REL.NOINC `($__internal_45_$__cuda_sm70_shflsync_idx_p) ;  /* 0x0000110000007944 */ /* 0x008fea0003c00000 */
[----:B------:R-:W-:Y:S01]  /*149e0*/  MOV R4, R0 ;  /* 0x0000000000047202 */ /* 0x000fe20000000f00 */
[----:B------:R-:W-:Y:S05]  /*149f0*/  BRA `(.L_x_2303) ;  /* 0xfffeeac000007947 */ /* 0x000fea000383ffff */
.L_x_2223:
[----:B------:R-:W-:Y:S01]  /*14a00*/  IMAD.MOV.U32 R5, RZ, RZ, R15 ;  /* 0x000000ffff057224 */ /* 0x000fe200078e000f */
[----:B------:R-:W-:Y:S01]  /*14a10*/  MOV R3, 0x2 ;  /* 0x0000000200037802 */ /* 0x000fe20000000f00 */
[----:B----4-:R-:W-:Y:S01]  /*14a20*/  IMAD.MOV.U32 R0, RZ, RZ, 0x181f ;  /* 0x0000181fff007424 */ /* 0x010fe200078e00ff */
[----:B------:R-:W-:Y:S02]  /*14a30*/  MOV R2, 0x14a50 ;  /* 0x00014a5000027802 */ /* 0x000fe40000000f00 */
[----:B-123--:R-:W-:Y:S05]  /*14a40*/  CALL.REL.NOINC `($__internal_45_$__cuda_sm70_shflsync_idx_p) ;  /* 0x0000109000007944 */ /* 0x00efea0003c00000 */
[----:B------:R-:W-:Y:S05]  /*14a50*/  BRA `(.L_x_2304) ;  /* 0xfffeea8000007947 */ /* 0x000fea000383ffff */
.L_x_2226:
[----:B------:R-:W-:Y:S01]  /*14a60*/  IMAD.MOV.U32 R5, RZ, RZ, R14 ;  /* 0x000000ffff057224 */ /* 0x000fe200078e000e */
[----:B-1----:R-:W-:Y:S01]  /*14a70*/  MOV R3, 0x3 ;  /* 0x0000000300037802 */ /* 0x002fe20000000f00 */
[----:B------:R-:W-:Y:S01]  /*14a80*/  IMAD.MOV.U32 R0, RZ, RZ, 0x181f ;  /* 0x0000181fff007424 */ /* 0x000fe200078e00ff */
[----:B------:R-:W-:-:S02]  /*14a90*/  MOV R2, 0x14ab0 ;  /* 0x00014ab000027802 */ /* 0x000fc40000000f00 */
[----:B--234-:R-:W-:Y:S05]  /*14aa0*/  CALL.REL.NOINC `($__internal_45_$__cuda_sm70_shflsync_idx_p) ;  /* 0x0000103000007944 */ /* 0x01cfea0003c00000 */
[----:B------:R-:W-:Y:S01]  /*14ab0*/  IMAD.MOV.U32 R4, RZ, RZ, R0 ;  /* 0x000000ffff047224 */ /* 0x000fe200078e0000 */
[----:B------:R-:W-:Y:S01]  /*14ac0*/  MOV R3, 0x3 ;  /* 0x0000000300037802 */ /* 0x000fe20000000f00 */
[----:B------:R-:W-:Y:S01]  /*14ad0*/  IMAD.MOV.U32 R5, RZ, RZ, R15 ;  /* 0x000000ffff057224 */ /* 0x000fe200078e000f */
[----:B------:R-:W-:-:S02]  /*14ae0*/  MOV R0, 0x181f ;  /* 0x0000181f00007802 */ /* 0x000fc40000000f00 */
[----:B------:R-:W-:Y:S02]  /*14af0*/  MOV R2, 0x14b10 ;  /* 0x00014b1000027802 */ /* 0x000fe40000000f00 */
[----:B------:R-:W-:Y:S05]  /*14b00*/  CALL.REL.NOINC `($__internal_45_$__cuda_sm70_shflsync_idx_p) ;  /* 0x00000fd000007944 */ /* 0x000fea0003c00000 */
[----:B------:R-:W-:Y:S05]  /*14b10*/  BRA `(.L_x_2305) ;  /* 0xfffeec3000007947 */ /* 0x000fea000383ffff */
.L_x_2233:
[----:B------:R1:W5:Y:S01]  /*14b20*/  LDL R2, [R1+0x8] ;  /* 0x0000080001027983 */ /* 0x0003620000100800 */
[----:B------:R-:W-:Y:S02]  /*14b30*/  MOV R5, 0x2 ;  /* 0x0000000200057802 */ /* 0x000fe40000000f00 */
[----:B------:R-:W-:Y:S02]  /*14b40*/  MOV R3, 0x14b60 ;  /* 0x00014b6000037802 */ /* 0x000fe40000000f00 */
[----:B-1---5:R-:W-:Y:S05]  /*14b50*/  CALL.REL.NOINC `($__internal_44_$__cuda_sm70_shflsync_bfly_p) ;  /* 0x00000f3000007944 */ /* 0x022fea0003c00000 */
[----:B------:R-:W-:Y:S01]  /*14b60*/  MOV R0, R5 ;  /* 0x0000000500007202 */ /* 0x000fe20000000f00 */
[----:B------:R-:W-:Y:S05]  /*14b70*/  BRA `(.L_x_2306) ;  /* 0xffff986000007947 */ /* 0x000fea000383ffff */
.L_x_2234:
[----:B------:R-:W-:Y:S01]  /*14b80*/  IMAD.MOV.U32 R2, RZ, RZ, R0 ;  /* 0x000000ffff027224 */ /* 0x000fe200078e0000 */
[----:B------:R-:W-:Y:S02]  /*14b90*/  MOV R5, 0x1 ;  /* 0x0000000100057802 */ /* 0x000fe40000000f00 */
[----:B------:R-:W-:Y:S02]  /*14ba0*/  MOV R3, 0x14bc0 ;  /* 0x00014bc000037802 */ /* 0x000fe40000000f00 */
[----:B------:R-:W-:Y:S05]  /*14bb0*/  CALL.REL.NOINC `($__internal_44_$__cuda_sm70_shflsync_bfly_p) ;  /* 0x00000ed000007944 */ /* 0x000fea0003c00000 */
[----:B------:R1:W5:Y:S01]  /*14bc0*/  LDL R2, [R1+0xc] ;  /* 0x00000c0001027983 */ /* 0x0003620000100800 */
[----:B------:R-:W-:Y:S01]  /*14bd0*/  FADD.FTZ R0, R0, R5 ;  /* 0x0000000500007221 */ /* 0x000fe20000010000 */
[----:B------:R-:W-:Y:S02]  /*14be0*/  MOV R5, 0x2 ;  /* 0x0000000200057802 */ /* 0x000fe40000000f00 */
[----:B------:R-:W-:-:S02]  /*14bf0*/  MOV R3, 0x14c10 ;  /* 0x00014c1000037802 */ /* 0x000fc40000000f00 */
[----:B-1---5:R-:W-:Y:S05]  /*14c00*/  CALL.REL.NOINC `($__internal_44_$__cuda_sm70_shflsync_bfly_p) ;  /* 0x00000e8000007944 */ /* 0x022fea0003c00000 */
[----:B------:R-:W2:Y:S01]  /*14c10*/  LDL.LU R2, [R1+0xc] ;  /* 0x00000c0001027983 */ /* 0x000ea20000300800 */
[----:B------:R-:W-:Y:S01]  /*14c20*/  MOV R3, 0x14c70 ;  /* 0x00014c7000037802 */ /* 0x000fe20000000f00 */
[----:B--2---:R-:W-:Y:S01]  /*14c30*/  FADD.FTZ R4, R2, R5 ;  /* 0x0000000502047221 */ /* 0x004fe20000010000 */
[----:B------:R-:W-:-:S04]  /*14c40*/  MOV R5, 0x1 ;  /* 0x0000000100057802 */ /* 0x000fc80000000f00 */
[----:B------:R-:W-:Y:S02]  /*14c50*/  MOV R2, R4 ;  /* 0x0000000400027202 */ /* 0x000fe40000000f00 */
[----:B------:R-:W-:Y:S05]  /*14c60*/  CALL.REL.NOINC `($__internal_44_$__cuda_sm70_shflsync_bfly_p) ;  /* 0x00000e2000007944 */ /* 0x000fea0003c00000 */
[----:B------:R-:W-:Y:S01]  /*14c70*/  MOV R3, R5 ;  /* 0x0000000500037202 */ /* 0x000fe20000000f00 */
[----:B------:R-:W-:Y:S05]  /*14c80*/  BRA `(.L_x_2307) ;  /* 0xffff97e000007947 */ /* 0x000fea000383ffff */
.L_x_2241:
[----:B-1-34-:R-:W-:Y:S01]  /*14c90*/  IMAD.MOV.U32 R5, RZ, RZ, R14 ;  /* 0x000000ffff057224 */ /* 0x01afe200078e000e */
[----:B------:R-:W-:Y:S01]  /*14ca0*/  MOV R3, RZ ;  /* 0x000000ff00037202 */ /* 0x000fe20000000f00 */
[----:B------:R-:W-:Y:S01]  /*14cb0*/  IMAD.MOV.U32 R0, RZ, RZ, 0x181f ;  /* 0x0000181fff007424 */ /* 0x000fe200078e00ff */
[----:B------:R-:W-:Y:S02]  /*14cc0*/  MOV R2, 0x14ce0 ;  /* 0x00014ce000027802 */ /* 0x000fe40000000f00 */
[----:B------:R-:W-:Y:S05]  /*14cd0*/  CALL.REL.NOINC `($__internal_45_$__cuda_sm70_shflsync_idx_p) ;  /* 0x00000e0000007944 */ /* 0x000fea0003c00000 */
[----:B------:R-:W-:Y:S01]  /*14ce0*/  MOV R6, R0 ;  /* 0x0000000000067202 */ /* 0x000fe20000000f00 */
[----:B------:R-:W-:Y:S05]  /*14cf0*/  BRA `(.L_x_2308) ;  /* 0xffffb44000007947 */ /* 0x000fea000383ffff */
.L_x_2242:
[----:B------:R-:W-:Y:S01]  /*14d00*/  IMAD.MOV.U32 R5, RZ, RZ, R15 ;  /* 0x000000ffff057224 */ /* 0x000fe200078e000f */
[----:B------:R-:W-:Y:S01]  /*14d10*/  MOV R3, RZ ;  /* 0x000000ff00037202 */ /* 0x000fe20000000f00 */
[----:B------:R-:W-:Y:S01]  /*14d20*/  IMAD.MOV.U32 R0, RZ, RZ, 0x181f ;  /* 0x0000181fff007424 */ /* 0x000fe200078e00ff */
[----:B------:R-:W-:Y:S02]  /*14d30*/  MOV R2, 0x14d50 ;  /* 0x00014d5000027802 */ /* 0x000fe40000000f00 */
[----:B-12---:R-:W-:Y:S05]  /*14d40*/  CALL.REL.NOINC `($__internal_45_$__cuda_sm70_shflsync_idx_p) ;  /* 0x00000d9000007944 */ /* 0x006fea0003c00000 */
[----:B------:R-:W-:Y:S05]  /*14d50*/  BRA `(.L_x_2309) ;  /* 0xffffb40000007947 */ /* 0x000fea000383ffff */
.L_x_2245:
        /* <DEDUP_REMOVED lines=12> */
.L_x_2248:
[----:B------:R-:W-:Y:S01]  /*14e20*/  IMAD.MOV.U32 R5, RZ, RZ, R14 ;  /* 0x000000ffff057224 */ /* 0x000fe200078e000e */
[----:B-1----:R-:W-:Y:S01]  /*14e30*/  MOV R3, 0x2 ;  /* 0x0000000200037802 */ /* 0x002fe20000000f00 */
[----:B----4-:R-:W-:Y:S01]  /*14e40*/  IMAD.MOV.U32 R0, RZ, RZ, 0x181f ;  /* 0x0000181fff007424 */ /* 0x010fe200078e00ff */
[----:B------:R-:W-:Y:S02]  /*14e50*/  MOV R2, 0x14e70 ;  /* 0x00014e7000027802 */ /* 0x000fe40000000f00 */
[----:B--23--:R-:W-:Y:S05]  /*14e60*/  CALL.REL.NOINC `($__internal_45_$__cuda_sm70_shflsync_idx_p) ;  /* 0x00000c7000007944 */ /* 0x00cfea0003c00000 */
[----:B------:R-:W-:Y:S01]  /*14e70*/  MOV R6, R0 ;  /* 0x0000000000067202 */ /* 0x000fe20000000f00 */
[----:B------:R-:W-:Y:S05]  /*14e80*/  BRA `(.L_x_2311) ;  /* 0xffffb69000007947 */ /* 0x000fea000383ffff */
.L_x_2249:
[----:B------:R-:W-:Y:S01]  /*14e90*/  IMAD.MOV.U32 R5, RZ, RZ, R15 ;  /* 0x000000ffff057224 */ /* 0x000fe200078e000f */
[----:B------:R-:W-:Y:S01]  /*14ea0*/  MOV R3, 0x2 ;  /* 0x0000000200037802 */ /* 0x000fe20000000f00 */
[----:B----4-:R-:W-:Y:S01]  /*14eb0*/  IMAD.MOV.U32 R0, RZ, RZ, 0x181f ;  /* 0x0000181fff007424 */ /* 0x010fe200078e00ff */
[----:B------:R-:W-:Y:S02]  /*14ec0*/  MOV R2, 0x14ee0 ;  /* 0x00014ee000027802 */ /* 0x000fe40000000f00 */
[----:B-123--:R-:W-:Y:S05]  /*14ed0*/  CALL.REL.NOINC `($__internal_45_$__cuda_sm70_shflsync_idx_p) ;  /* 0x00000c0000007944 */ /* 0x00efea0003c00000 */
[----:B------:R-:W-:Y:S05]  /*14ee0*/  BRA `(.L_x_2312) ;  /* 0xffffb65000007947 */ /* 0x000fea000383ffff */
.L_x_2252:
        /* <DEDUP_REMOVED lines=12> */
.L_x_2254:
[----:B------:R-:W-:Y:S01]  /*14fb0*/  IMAD.MOV.U32 R5, RZ, RZ, R18 ;  /* 0x000000ffff057224 */ /* 0x000fe200078e0012 */
[----:B------:R-:W-:Y:S01]  /*14fc0*/  MOV R3, RZ ;  /* 0x000000ff00037202 */ /* 0x000fe20000000f00 */
[----:B------:R-:W-:Y:S01]  /*14fd0*/  IMAD.MOV.U32 R0, RZ, RZ, 0x1c1f ;  /* 0x00001c1fff007424 */ /* 0x000fe200078e00ff */
[----:B------:R-:W-:Y:S02]  /*14fe0*/  MOV R2, 0x15000 ;  /* 0x0001500000027802 */ /* 0x000fe40000000f00 */
[----:B------:R-:W-:Y:S05]  /*14ff0*/  CALL.REL.NOINC `($__internal_45_$__cuda_sm70_shflsync_idx_p) ;  /* 0x00000ae000007944 */ /* 0x000fea0003c00000 */
[----:B------:R-:W-:Y:S01]  /*15000*/  MOV R4, R0 ;  /* 0x0000000000047202 */ /* 0x000fe20000000f00 */
[----:B------:R-:W-:Y:S05]  /*15010*/  BRA `(.L_x_2314) ;  /* 0xffffbaf000007947 */ /* 0x000fea000383ffff */
.L_x_2255:
[----:B------:R-:W-:Y:S01]  /*15020*/  IMAD.MOV.U32 R5, RZ, RZ, R19 ;  /* 0x000000ffff057224 */ /* 0x000fe200078e0013 */
[----:B------:R-:W-:Y:S01]  /*15030*/  MOV R3, RZ ;  /* 0x000000ff00037202 */ /* 0x000fe20000000f00 */
[----:B------:R-:W-:Y:S01]  /*15040*/  IMAD.MOV.U32 R0, RZ, RZ, 0x1c1f ;  /* 0x00001c1fff007424 */ /* 0x000fe200078e00ff */
[----:B------:R-:W-:Y:S02]  /*15050*/  MOV R2, 0x15070 ;  /* 0x0001507000027802 */ /* 0x000fe40000000f00 */
[----:B-12---:R-:W-:Y:S05]  /*15060*/  CALL.REL.NOINC `($__internal_45_$__cuda_sm70_shflsync_idx_p) ;  /* 0x00000a7000007944 */ /* 0x006fea0003c00000 */
[----:B------:R-:W-:Y:S05]  /*15070*/  BRA `(.L_x_2315) ;  /* 0xffffbab000007947 */ /* 0x000fea000383ffff */
.L_x_2258:
        /* <DEDUP_REMOVED lines=12> */
.L_x_2262:
[----:B------:R-:W-:Y:S01]  /*15140*/  IMAD.MOV.U32 R5, RZ, RZ, R12 ;  /* 0x000000ffff057224 */ /* 0x000fe200078e000c */
[----:B------:R-:W-:Y:S01]  /*15150*/  MOV R3, RZ ;  /* 0x000000ff00037202 */ /* 0x000fe20000000f00 */
[----:B------:R-:W-:Y:S01]  /*15160*/  IMAD.MOV.U32 R0, RZ, RZ, 0x181f ;  /* 0x0000181fff007424 */ /* 0x000fe200078e00ff */
[----:B------:R-:W-:Y:S02]  /*15170*/  MOV R2, 0x15190 ;  /* 0x0001519000027802 */ /* 0x000fe40000000f00 */
[----:B------:R-:W-:Y:S05]  /*15180*/  CALL.REL.NOINC `($__internal_45_$__cuda_sm70_shflsync_idx_p) ;  /* 0x0000095000007944 */ /* 0x000fea0003c00000 */
[----:B------:R-:W-:Y:S01]  /*15190*/  MOV R4, R0 ;  /* 0x0000000000047202 */ /* 0x000fe20000000f00 */
[----:B------:R-:W-:Y:S05]  /*151a0*/  BRA `(.L_x_2317) ;  /* 0xffffd9e000007947 */ /* 0x000fea000383ffff */
.L_x_2263:
[----:B------:R-:W-:Y:S01]  /*151b0*/  IMAD.MOV.U32 R5, RZ, RZ, R15 ;  /* 0x000000ffff057224 */ /* 0x000fe200078e000f */
[----:B------:R-:W-:Y:S01]  /*151c0*/  MOV R3, RZ ;  /* 0x000000ff00037202 */ /* 0x000fe20000000f00 */
[----:B------:R-:W-:Y:S01]  /*151d0*/  IMAD.MOV.U32 R0, RZ, RZ, 0x181f ;  /* 0x0000181fff007424 */ /* 0x000fe200078e00ff */
[----:B------:R-:W-:Y:S02]  /*151e0*/  MOV R2, 0x15200 ;  /* 0x0001520000027802 */ /* 0x000fe40000000f00 */
[----:B-12---:R-:W-:Y:S05]  /*151f0*/  CALL.REL.NOINC `($__internal_45_$__cuda_sm70_shflsync_idx_p) ;  /* 0x000008e000007944 */ /* 0x006fea0003c00000 */
[----:B------:R-:W-:Y:S05]  /*15200*/  BRA `(.L_x_2318) ;  /* 0xffffd9a000007947 */ /* 0x000fea000383ffff */
.L_x_2266:
        /* <DEDUP_REMOVED lines=12> */
.L_x_2269:
[----:B------:R-:W-:Y:S01]  /*152d0*/  IMAD.MOV.U32 R5, RZ, RZ, R12 ;  /* 0x000000ffff057224 */ /* 0x000fe200078e000c */
[----:B-1----:R-:W-:Y:S01]  /*152e0*/  MOV R3, 0x2 ;  /* 0x0000000200037802 */ /* 0x002fe20000000f00 */
[----:B----4-:R-:W-:Y:S01]  /*152f0*/  IMAD.MOV.U32 R0, RZ, RZ, 0x181f ;  /* 0x0000181fff007424 */ /* 0x010fe200078e00ff */
[----:B------:R-:W-:Y:S02]  /*15300*/  MOV R2, 0x15320 ;  /* 0x0001532000027802 */ /* 0x000fe40000000f00 */
[----:B--23--:R-:W-:Y:S05]  /*15310*/  CALL.REL.NOINC `($__internal_45_$__cuda_sm70_shflsync_idx_p) ;  /* 0x000007c000007944 */ /* 0x00cfea0003c00000 */
[----:B------:R-:W-:Y:S01]  /*15320*/  MOV R4, R0 ;  /* 0x0000000000047202 */ /* 0x000fe20000000f00 */
[----:B------:R-:W-:Y:S05]  /*15330*/  BRA `(.L_x_2320) ;  /* 0xffffdc4000007947 */ /* 0x000fea000383ffff */
.L_x_2270:
[----:B------:R-:W-:Y:S01]  /*15340*/  IMAD.MOV.U32 R5, RZ, RZ, R15 ;  /* 0x000000ffff057224 */ /* 0x000fe200078e000f */
[----:B------:R-:W-:Y:S01]  /*15350*/  MOV R3, 0x2 ;  /* 0x0000000200037802 */ /* 0x000fe20000000f00 */
[----:B----4-:R-:W-:Y:S01]  /*15360*/  IMAD.MOV.U32 R0, RZ, RZ, 0x181f ;  /* 0x0000181fff007424 */ /* 0x010fe200078e00ff */
[----:B------:R-:W-:Y:S02]  /*15370*/  MOV R2, 0x15390 ;  /* 0x0001539000027802 */ /* 0x000fe40000000f00 */
[----:B-123--:R-:W-:Y:S05]  /*15380*/  CALL.REL.NOINC `($__internal_45_$__cuda_sm70_shflsync_idx_p) ;  /* 0x0000075000007944 */ /* 0x00efea0003c00000 */
[----:B------:R-:W-:Y:S05]  /*15390*/  BRA `(.L_x_2321) ;  /* 0xffffdc0000007947 */ /* 0x000fea000383ffff */
.L_x_2273:
        /* <DEDUP_REMOVED lines=12> */
.L_x_2275:
[----:B------:R-:W-:Y:S01]  /*15460*/  IMAD.MOV.U32 R5, RZ, RZ, R102 ;  /* 0x000000ffff057224 */ /* 0x000fe200078e0066 */
[----:B------:R-:W-:Y:S01]  /*15470*/  MOV R3, RZ ;  /* 0x000000ff00037202 */ /* 0x000fe20000000f00 */
[----:B------:R-:W-:Y:S01]  /*15480*/  IMAD.MOV.U32 R0, RZ, RZ, 0x1f ;  /* 0x0000001fff007424 */ /* 0x000fe200078e00ff */
[----:B------:R-:W-:Y:S02]  /*15490*/  MOV R2, 0x154b0 ;  /* 0x000154b000027802 */ /* 0x000fe40000000f00 */
[----:B------:R-:W-:Y:S05]  /*154a0*/  CALL.REL.NOINC `($__internal_45_$__cuda_sm70_shflsync_idx_p) ;  /* 0x0000063000007944 */ /* 0x000fea0003c00000 */
[----:B------:R-:W-:Y:S01]  /*154b0*/  MOV R9, R0 ;  /* 0x0000000000097202 */ /* 0x000fe20000000f00 */
[----:B------:R-:W-:Y:S05]  /*154c0*/  BRA `(.L_x_2323) ;  /* 0xffffdf6000007947 */ /* 0x000fea000383ffff */
.L_x_2276:
[----:B------:R-:W-:Y:S01]  /*154d0*/  IMAD.MOV.U32 R5, RZ, RZ, R102 ;  /* 0x000000ffff057224 */ /* 0x000fe200078e0066 */
[----:B------:R-:W-:Y:S01]  /*154e0*/  MOV R3, 0x1 ;  /* 0x0000000100037802 */ /* 0x000fe20000000f00 */
[----:B------:R-:W-:Y:S01]  /*154f0*/  IMAD.MOV.U32 R0, RZ, RZ, 0x1f ;  /* 0x0000001fff007424 */ /* 0x000fe200078e00ff */
[----:B------:R-:W-:Y:S02]  /*15500*/  MOV R2, 0x15520 ;  /* 0x0001552000027802 */ /* 0x000fe40000000f00 */
[----:B-12---:R-:W-:Y:S05]  /*15510*/  CALL.REL.NOINC `($__internal_45_$__cuda_sm70_shflsync_idx_p) ;  /* 0x000005c000007944 */ /* 0x006fea0003c00000 */
[----:B------:R-:W-:Y:S01]  /*15520*/  MOV R8, R0 ;  /* 0x0000000000087202 */ /* 0x000fe20000000f00 */
[----:B------:R-:W-:Y:S05]  /*15530*/  BRA `(.L_x_2324) ;  /* 0xffffdf1000007947 */ /* 0x000fea000383ffff */
.L_x_2277:
[----:B------:R-:W-:Y:S02]  /*15540*/  MOV R2, 0x1 ;  /* 0x0000000100027802 */ /* 0x000fe40000000f00 */
[----:B------:R-:W-:-:S02]  /*15550*/  MOV R3, 0x15570 ;  /* 0x0001557000037802 */ /* 0x000fc40000000f00 */
[----:B-1234-:R-:W-:Y:S05]  /*15560*/  CALL.REL.NOINC `($__internal_46_$__cuda_sm70_shflsync_up_p) ;  /* 0x000005c000007944 */ /* 0x01efea0003c00000 */
[----:B------:R-:W-:Y:S05]  /*15570*/  BRA `(.L_x_2325) ;  /* 0xffffe00000007947 */ /* 0x000fea000383ffff */
.L_x_2278:
[----:B------:R-:W-:Y:S02]  /*15580*/  MOV R2, 0x2 ;  /* 0x0000000200027802 */ /* 0x000fe40000000f00 */
[----:B------:R-:W-:-:S02]  /*15590*/  MOV R3, 0x155b0 ;  /* 0x000155b000037802 */ /* 0x000fc40000000f00 */
[----:B--2-4-:R-:W-:Y:S05]  /*155a0*/  CALL.REL.NOINC `($__internal_46_$__cuda_sm70_shflsync_up_p) ;  /* 0x0000058000007944 */ /* 0x014fea0003c00000 */
[----:B------:R-:W-:Y:S01]  /*155b0*/  SEL R3, R4, RZ, P1 ;  /* 0x000000ff04037207 */ /* 0x000fe20000800000 */
[----:B------:R-:W-:-:S04]  /*155c0*/  IMAD.MOV.U32 R2, RZ, RZ, 0x4 ;  /* 0x00000004ff027424 */ /* 0x000fc800078e00ff */
[----:B------:R-:W-:Y:S01]  /*155d0*/  IMAD.IADD R0, R0, 0x1, R3 ;  /* 0x0000000100007824 */ /* 0x000fe200078e0203 */
        /* <DEDUP_REMOVED lines=20> */
.L_x_2282:
[----:B------:R-:W-:Y:S02]  /*15720*/  MOV R2, 0x1 ;  /* 0x0000000100027802 */ /* 0x000fe40000000f00 */
[----:B------:R-:W-:Y:S02]  /*15730*/  MOV R3, 0x15750 ;  /* 0x0001575000037802 */ /* 0x000fe40000000f00 */
[----:B------:R-:W-:Y:S05]  /*15740*/  CALL.REL.NOINC `($__internal_46_$__cuda_sm70_shflsync_up_p) ;  /* 0x000003e000007944 */ /* 0x000fea0003c00000 */
[----:B------:R-:W-:Y:S01]  /*15750*/  MOV R2, R4 ;  /* 0x0000000400027202 */ /* 0x000fe20000000f00 */
[----:B------:R-:W-:Y:S05]  /*15760*/  BRA `(.L_x_2327) ;  /* 0xffffe07000007947 */ /* 0x000fea000383ffff */
.L_x_2283:
        /* <DEDUP_REMOVED lines=26> */
.L_x_2285:
[----:B------:R-:W-:Y:S02]  /*15910*/  SEL R0, RZ, 0x1, P0 ;  /* 0x00000001ff007807 */ /* 0x000fe40000000000 */
[----:B------:R-:W-:Y:S02]  /*15920*/  MOV R2, 0x15940 ;  /* 0x0001594000027802 */ /* 0x000fe40000000f00 */
[----:B-1----:R-:W-:Y:S05]  /*15930*/  CALL.REL.NOINC `($__internal_47_$__cuda_sm70_votesync_ballot) ;  /* 0x0000026000007944 */ /* 0x002fea0003c00000 */
[----:B------:R-:W-:Y:S01]  /*15940*/  MOV R12, R0 ;  /* 0x00000000000c7202 */ /* 0x000fe20000000f00 */
[----:B------:R-:W-:Y:S05]  /*15950*/  BRA `(.L_x_2329) ;  /* 0xffffe01000007947 */ /* 0x000fea000383ffff */
.L_x_2286:
[----:B------:R-:W-:Y:S01]  /*15960*/  IMAD.MOV.U32 R5, RZ, RZ, R6 ;  /* 0x000000ffff057224 */ /* 0x000fe200078e0006 */
[----:B------:R-:W-:Y:S01]  /*15970*/  MOV R3, R8 ;  /* 0x0000000800037202 */ /* 0x000fe20000000f00 */
[----:B--2---:R-:W-:Y:S01]  /*15980*/  IMAD.MOV.U32 R0, RZ, RZ, 0x1f ;  /* 0x0000001fff007424 */ /* 0x004fe200078e00ff */
[----:B------:R-:W-:Y:S02]  /*15990*/  MOV R2, 0x159b0 ;  /* 0x000159b000027802 */ /* 0x000fe40000000f00 */
[----:B-1----:R-:W-:Y:S05]  /*159a0*/  CALL.REL.NOINC `($__internal_45_$__cuda_sm70_shflsync_idx_p) ;  /* 0x0000013000007944 */ /* 0x002fea0003c00000 */
[----:B------:R-:W-:Y:S01]  /*159b0*/  IMAD.MOV.U32 R10, RZ, RZ, R0 ;  /* 0x000000ffff0a7224 */ /* 0x000fe200078e0000 */
[----:B------:R-:W-:Y:S01]  /*159c0*/  MOV R3, R8 ;  /* 0x0000000800037202 */ /* 0x000fe20000000f00 */
[----:B------:R-:W-:Y:S01]  /*159d0*/  IMAD.MOV.U32 R5, RZ, RZ, R7 ;  /* 0x000000ffff057224 */ /* 0x000fe200078e0007 */
[----:B------:R-:W-:Y:S02]  /*159e0*/  MOV R0, 0x1f ;  /* 0x0000001f00007802 */ /* 0x000fe40000000f00 */
[----:B------:R-:W-:-:S02]  /*159f0*/  MOV R2, 0x15a10 ;  /* 0x00015a1000027802 */ /* 0x000fc40000000f00 */
[----:B------:R-:W-:Y:S05]  /*15a00*/  CALL.REL.NOINC `($__internal_45_$__cuda_sm70_shflsync_idx_p) ;  /* 0x000000d000007944 */ /* 0x000fea0003c00000 */
[----:B------:R-:W-:Y:S01]  /*15a10*/  MOV R7, R0 ;  /* 0x0000000000077202 */ /* 0x000fe20000000f00 */
[----:B------:R-:W-:Y:S05]  /*15a20*/  BRA `(.L_x_2330) ;  /* 0xffffdfb000007947 */ /* 0x000fea000383ffff */
.L_x_2289:
[----:B------:R-:W-:Y:S01]  /*15a30*/  IMAD.MOV.U32 R5, RZ, RZ, R4 ;  /* 0x000000ffff057224 */ /* 0x000fe200078e0004 */
[----:B--2---:R-:W-:-:S02]  /*15a40*/  MOV R0, 0x1f ;  /* 0x0000001f00007802 */ /* 0x004fc40000000f00 */
[----:B------:R-:W-:Y:S02]  /*15a50*/  MOV R2, 0x15a70 ;  /* 0x00015a7000027802 */ /* 0x000fe40000000f00 */
[----:B-1-34-:R-:W-:Y:S05]  /*15a60*/  CALL.REL.NOINC `($__internal_45_$__cuda_sm70_shflsync_idx_p) ;  /* 0x0000007000007944 */ /* 0x01afea0003c00000 */
[----:B------:R-:W-:Y:S01]  /*15a70*/  MOV R13, R0 ;  /* 0x00000000000d7202 */ /* 0x000fe20000000f00 */
[----:B------:R-:W-:Y:S05]  /*15a80*/  BRA `(.L_x_2288) ;  /* 0xffffdfb000007947 */ /* 0x000fea000383ffff */
        .weak           $__internal_44_$__cuda_sm70_shflsync_bfly_p
        .type           $__internal_44_$__cuda_sm70_shflsync_bfly_p,@function
        .size           $__internal_44_$__cuda_sm70_shflsync_bfly_p,($__internal_45_$__cuda_sm70_shflsync_idx_p - $__internal_44_$__cuda_sm70_shflsync_bfly_p)
$__internal_44_$__cuda_sm70_shflsync_bfly_p:
[----:B------:R-:W-:Y:S04]  /*15a90*/  WARPSYNC R6 ;  /* 0x0000000600007348 */ /* 0x000fe80003800000 */
[----:B------:R1:W2:Y:S02]  /*15aa0*/  SHFL.BFLY PT, R5, R2, R5, R7 ;  /* 0x0c00000502057389 */ /* 0x0002a400000e0007 */
[----:B-1----:R-:W-:Y:S02]  /*15ab0*/  MOV R2, R3 ;  /* 0x0000000300027202 */ /* 0x002fe40000000f00 */
[----:B------:R-:W-:-:S04]  /*15ac0*/  MOV R3, 0x0 ;  /* 0x0000000000037802 */ /* 0x000fc80000000f00 */
[----:B--2---:R-:W-:Y:S05]  /*15ad0*/  RET.REL.NODEC R2 `(_ZN7cutlass13device_kernelIN5flash19enable_sm80_to_sm89INS1_16FlashAttnFwdSm80INS1_25CollectiveMainloopFwdSm80ILi8ELi1ELb0EN4cute5tupleIJNS5_1CILi128EEENS7_ILi64EEENS7_ILi256EEEEEELi256ENS_6half_tEfNS_4arch4Sm80ELb1ELb0ELb1ELb1ELb0ELb0ELb1ELb1EEENS1_21CollectiveEpilogueFwdINS6_IJS8_SA_S9_EEENS6_IJNS7_ILi1EEESI_SI_EEESC_SE_Li256ELb1ELb1ELb1ELb0EEENS1_36VarlenDynamicPersistentTileSchedulerILi128ELi64ELi256ELi256ELb1ELb1ELb0ELb1ELb1ELb1EEEEEEEEEvNT_6ParamsE) ;  /* 0xfffea52002007950 */ /* 0x004fea0003c3ffff */
        .weak           $__internal_45_$__cuda_sm70_shflsync_idx_p
        .type           $__internal_45_$__cuda_sm70_shflsync_idx_p,@function
        .size           $__internal_45_$__cuda_sm70_shflsync_idx_p,($__internal_46_$__cuda_sm70_shflsync_up_p - $__internal_45_$__cuda_sm70_shflsync_idx_p)
$__internal_45_$__cuda_sm70_shflsync_idx_p:
[----:B------:R-:W-:-:S04]  /*15ae0*/  MOV R103, 0xffffffff ;  /* 0xffffffff00677802 */ /* 0x000fc80000000f00 */
[----:B------:R-:W-:Y:S04]  /*15af0*/  WARPSYNC R103 ;  /* 0x0000006700007348 */ /* 0x000fe80003800000 */
[----:B------:R1:W2:Y:S02]  /*15b00*/  SHFL.IDX PT, R0, R5, R3, R0 ;  /* 0x0000000305007389 */ /* 0x0002a400000e0000 */
[----:B-1----:R-:W-:-:S04]  /*15b10*/  MOV R3, 0x0 ;  /* 0x0000000000037802 */ /* 0x002fc80000000f00 */
[----:B--2---:R-:W-:Y:S05]  /*15b20*/  RET.REL.NODEC R2 `(_ZN7cutlass13device_kernelIN5flash19enable_sm80_to_sm89INS1_16FlashAttnFwdSm80INS1_25CollectiveMainloopFwdSm80ILi8ELi1ELb0EN4cute5tupleIJNS5_1CILi128EEENS7_ILi64EEENS7_ILi256EEEEEELi256ENS_6half_tEfNS_4arch4Sm80ELb1ELb0ELb1ELb1ELb0ELb0ELb1ELb1EEENS1_21CollectiveEpilogueFwdINS6_IJS8_SA_S9_EEENS6_IJNS7_ILi1EEESI_SI_EEESC_SE_Li256ELb1ELb1ELb1ELb0EEENS1_36VarlenDynamicPersistentTileSchedulerILi128ELi64ELi256ELi256ELb1ELb1ELb0ELb1ELb1ELb1EEEEEEEEEvNT_6ParamsE) ;  /* 0xfffea4d002007950 */ /* 0x004fea0003c3ffff */
        .weak           $__internal_46_$__cuda_sm70_shflsync_up_p
        .type           $__internal_46_$__cuda_sm70_shflsync_up_p,@function
        .size           $__internal_46_$__cuda_sm70_shflsync_up_p,($__internal_47_$__cuda_sm70_votesync_ballot - $__internal_46_$__cuda_sm70_shflsync_up_p)
$__internal_46_$__cuda_sm70_shflsync_up_p:
[----:B------:R-:W-:Y:S02]  /*15b30*/  IMAD.MOV.U32 R4, RZ, RZ, RZ ;  /* 0x000000ffff047224 */ /* 0x000fe400078e00ff */
[----:B------:R-:W-:-:S04]  /*15b40*/  IMAD.MOV.U32 R10, RZ, RZ, -0x1 ;  /* 0xffffffffff0a7424 */ /* 0x000fc800078e00ff */
[----:B------:R-:W-:Y:S04]  /*15b50*/  WARPSYNC R10 ;  /* 0x0000000a00007348 */ /* 0x000fe80003800000 */
[----:B------:R1:W2:Y:S02]  /*15b60*/  SHFL.UP PT, R4, R0, R2, R4 ;  /* 0x0400000200047389 */ /* 0x0002a400000e0004 */
[----:B-1----:R-:W-:Y:S02]  /*15b70*/  MOV R2, R3 ;  /* 0x0000000300027202 */ /* 0x002fe40000000f00 */
[----:B------:R-:W-:-:S04]  /*15b80*/  MOV R3, 0x0 ;  /* 0x0000000000037802 */ /* 0x000fc80000000f00 */
[----:B--2---:R-:W-:Y:S05]  /*15b90*/  RET.REL.NODEC R2 `(_ZN7cutlass13device_kernelIN5flash19enable_sm80_to_sm89INS1_16FlashAttnFwdSm80INS1_25CollectiveMainloopFwdSm80ILi8ELi1ELb0EN4cute5tupleIJNS5_1CILi128EEENS7_ILi64EEENS7_ILi256EEEEEELi256ENS_6half_tEfNS_4arch4Sm80ELb1ELb0ELb1ELb1ELb0ELb0ELb1ELb1EEENS1_21CollectiveEpilogueFwdINS6_IJS8_SA_S9_EEENS6_IJNS7_ILi1EEESI_SI_EEESC_SE_Li256ELb1ELb1ELb1ELb0EEENS1_36VarlenDynamicPersistentTileSchedulerILi128ELi64ELi256ELi256ELb1ELb1ELb0ELb1ELb1ELb1EEEEEEEEEvNT_6ParamsE) ;  /* 0xfffea46002007950 */ /* 0x004fea0003c3ffff */
        .weak           $__internal_47_$__cuda_sm70_votesync_ballot
        .type           $__internal_47_$__cuda_sm70_votesync_ballot,@function
        .size           $__internal_47_$__cuda_sm70_votesync_ballot,(.L_x_5202 - $__internal_47_$__cuda_sm70_votesync_ballot)
$__internal_47_$__cuda_sm70_votesync_ballot:
[----:B------:R-:W-:Y:S01]  /*15ba0*/  ISETP.NE.U32.AND P0, PT, R0, 0x1, PT ;  /* 0x000000010000780c */ /* 0x000fe20003f05070 */
[----:B------:R-:W-:-:S04]  /*15bb0*/  IMAD.MOV.U32 R3, RZ, RZ, -0x1 ;  /* 0xffffffffff037424 */ /* 0x000fc800078e00ff */
[----:B------:R-:W-:Y:S08]  /*15bc0*/  WARPSYNC R3 ;  /* 0x0000000300007348 */ /* 0x000ff00003800000 */
[----:B------:R-:W-:-:S04]  /*15bd0*/  VOTE.ANY R0, PT, !P0 ;  /* 0x0000000000007806 */ /* 0x000fc800040e0100 */
[----:B------:R-:W-:Y:S01]  /*15be0*/  LOP3.LUT R0, R0, R3, RZ, 0xc0, !PT ;  /* 0x0000000300007212 */ /* 0x000fe200078ec0ff */
[----:B------:R-:W-:-:S04]  /*15bf0*/  IMAD.MOV.U32 R3, RZ, RZ, 0x0 ;  /* 0x00000000ff037424 */ /* 0x000fc800078e00ff */
[----:B------:R-:W-:Y:S05]  /*15c00*/  RET.REL.NODEC R2 `(_ZN7cutlass13device_kernelIN5flash19enable_sm80_to_sm89INS1_16FlashAttnFwdSm80INS1_25CollectiveMainloopFwdSm80ILi8ELi1ELb0EN4cute5tupleIJNS5_1CILi128EEENS7_ILi64EEENS7_ILi256EEEEEELi256ENS_6half_tEfNS_4arch4Sm80ELb1ELb0ELb1ELb1ELb0ELb0ELb1ELb1EEENS1_21CollectiveEpilogueFwdINS6_IJS8_SA_S9_EEENS6_IJNS7_ILi1EEESI_SI_EEESC_SE_Li256ELb1ELb1ELb1ELb0EEENS1_36VarlenDynamicPersistentTileSchedulerILi128ELi64ELi256ELi256ELb1ELb1ELb0ELb1ELb1ELb1EEEEEEEEEvNT_6ParamsE) ;  /* 0xfffea3f002007950 */ /* 0x000fea0003c3ffff */
.L_x_2331:
        /* <DEDUP_REMOVED lines=15> */
.L_x_5202:


//--------------------- .text._ZN7cutlass13device_kernelIN5flash19enable_sm80_to_sm89INS1_16FlashAttnFwdSm80INS1_25CollectiveMainloopFwdSm80ILi8ELi1ELb0EN4cute5tupleIJNS5_1CILi128EEENS7_ILi48EEENS7_ILi256EEEEEELi256ENS_6half_tEfNS_4arch4Sm80ELb1ELb0ELb1ELb1ELb0ELb1ELb1ELb1EEENS1_21CollectiveEpilogueFwdINS6_IJS8_SA_S9_EEENS6_IJNS7_ILi1EEESI_SI_EEESC_SE_Li256ELb1ELb1ELb1ELb0EEENS1_36VarlenDynamicPersistentTileSchedulerILi128ELi48ELi256ELi256ELb1ELb1ELb0ELb1ELb1ELb1EEEEEEEEEvNT_6ParamsE --------------------------
	.section	.text._ZN7cutlass13device_kernelIN5flash19enable_sm80_to_sm89INS1_16FlashAttnFwdSm80INS1_25CollectiveMainloopFwdSm80ILi8ELi1ELb0EN4cute5tupleIJNS5_1CILi128EEENS7_ILi48EEENS7_ILi256EEEEEELi256ENS_6half_tEfNS_4arch4Sm80ELb1ELb0ELb1ELb1ELb0ELb1ELb1ELb1EEENS1_21CollectiveEpilogueFwdINS6_IJS8_SA_S9_EEENS6_IJNS7_ILi1EEESI_SI_EEESC_SE_Li256ELb1ELb1ELb1ELb0EEENS1_36VarlenDynamicPersistentTileSchedulerILi128ELi48ELi256ELi256ELb1ELb1ELb0ELb1ELb1ELb1EEEEEEEEEvNT_6ParamsE,"ax",@progbits
	.sectioninfo	@"SHI_REGISTERS=255"
	.align	128
.text._ZN7cutlass13device_kernelIN5flash19enable_sm80_to_sm89INS1_16FlashAttnFwdSm80INS1_25CollectiveMainloopFwdSm80ILi8ELi1ELb0EN4cute5tupleIJNS5_1CILi128EEENS7_ILi48EEENS7_ILi256EEEEEELi256ENS_6half_tEfNS_4arch4Sm80ELb1ELb0ELb1ELb1ELb0ELb1ELb1ELb1EEENS1_21CollectiveEpilogueFwdINS6_IJS8_SA_S9_EEENS6_IJNS7_ILi1EEESI_SI_EEESC_SE_Li256ELb1ELb1ELb1ELb0EEENS1_36VarlenDynamicPersistentTileSchedulerILi128ELi48ELi256ELi256ELb1ELb1ELb0ELb1ELb1ELb1EEEEEEEEEvNT_6ParamsE:
        .type           _ZN7cutlass13device_kernelIN5flash19enable_sm80_to_sm89INS1_16FlashAttnFwdSm80INS1_25CollectiveMainloopFwdSm80ILi8ELi1ELb0EN4cute5tupleIJNS5_1CILi128EEENS7_ILi48EEENS7_ILi256EEEEEELi256ENS_6half_tEfNS_4arch4Sm80ELb1ELb0ELb1ELb1ELb0ELb1ELb1ELb1EEENS1_21CollectiveEpilogueFwdINS6_IJS8_SA_S9_EEENS6_IJNS7_ILi1EEESI_SI_EEESC_SE_Li256ELb1ELb1ELb1ELb0EEENS1_36VarlenDynamicPersistentTileSchedulerILi128ELi48ELi256ELi256ELb1ELb1ELb0ELb1ELb1ELb1EEEEEEEEEvNT_6ParamsE,@function
        .size           _ZN7cutlass13device_kernelIN5flash19enable_sm80_to_sm89INS1_16FlashAttnFwdSm80INS1_25CollectiveMainloopFwdSm80ILi8ELi1ELb0EN4cute5tupleIJNS5_1CILi128EEENS7_ILi48EEENS7_ILi256EEEEEELi256ENS_6half_tEfNS_4arch4Sm80ELb1ELb0ELb1ELb1ELb0ELb1ELb1ELb1EEENS1_21CollectiveEpilogueFwdINS6_IJS8_SA_S9_EEENS6_IJNS7_ILi1EEESI_SI_EEESC_SE_Li256ELb1ELb1ELb1ELb0EEENS1_36VarlenDynamicPersistentTileSchedulerILi128ELi48ELi256ELi256ELb1ELb1ELb0ELb1ELb1ELb1EEEEEEEEEvNT_6ParamsE,(.L_x_5207 - _ZN7cutlass13device_kernelIN5flash19enable_sm80_to_sm89INS1_16FlashAttnFwdSm80INS1_25CollectiveMainloopFwdSm80ILi8ELi1ELb0EN4cute5tupleIJNS5_1CILi128EEENS7_ILi48EEENS7_ILi256EEEEEELi256ENS_6half_tEfNS_4arch4Sm80ELb1ELb0ELb1ELb1ELb0ELb1ELb1ELb1EEENS1_21CollectiveEpilogueFwdINS6_IJS8_SA_S9_EEENS6_IJNS7_ILi1EEESI_SI_EEESC_SE_Li256ELb1ELb1ELb1ELb0EEENS1_36VarlenDynamicPersistentTileSchedulerILi128ELi48ELi256ELi256ELb1ELb1ELb0ELb1ELb1ELb1EEEEEEEEEvNT_6ParamsE)
        .other          _ZN7cutlass13device_kernelIN5flash19enable_sm80_to_sm89INS1_16FlashAttnFwdSm80INS1_25CollectiveMainloopFwdSm80ILi8ELi1ELb0EN4cute5tupleIJNS5_1CILi128EEENS7_ILi48EEENS7_ILi256EEEEEELi256ENS_6half_tEfNS_4arch4Sm80ELb1ELb0ELb1ELb1ELb0ELb1ELb1ELb1EEENS1_21CollectiveEpilogueFwdINS6_IJS8_SA_S9_EEENS6_IJNS7_ILi1EEESI_SI_EEESC_SE_Li256ELb1ELb1ELb1ELb0EEENS1_36VarlenDynamicPersistentTileSchedulerILi128ELi48ELi256ELi256ELb1ELb1ELb0ELb1ELb1ELb1EEEEEEEEEvNT_6ParamsE,@"STO_CUDA_ENTRY STV_DEFAULT"
_ZN7cutlass13device_kernelIN5flash19enable_sm80_to_sm89INS1_16FlashAttnFwdSm80INS1_25CollectiveMainloopFwdSm80ILi8ELi1ELb0EN4cute5tupleIJNS5_1CILi128EEENS7_ILi48EEENS7_ILi256EEEEEELi256ENS_6half_tEfNS_4arch4Sm80ELb1ELb0ELb1ELb1ELb0ELb1ELb1ELb1EEENS1_21CollectiveEpilogueFwdINS6_IJS8_SA_S9_EEENS6_IJNS7_ILi1EEESI_SI_EEESC_SE_Li256ELb1ELb1ELb1ELb0EEENS1_36VarlenDynamicPersistentTileSchedulerILi128ELi48ELi256ELi256ELb1ELb1ELb0ELb1ELb1ELb1EEEEEEEEEvNT_6ParamsE:
        /* <DEDUP_REMOVED lines=10> */
[----:B-1----:R1:W-:Y:S04]  /*00a0*/  @P0 STL.64 [R1], R4 ;  /* 0x0000000401000387 */ /* 0x0023e80000100a00 */
[----:B------:R1:W-:Y:S04]  /*00b0*/  @P0 STL.64 [R1+0x8], R6 ;  /* 0x0000080601000387 */ /* 0x0003e80000100a00 */
[----:B------:R-:W-:Y:S06]  /*00c0*/  @P0 BAR.ARV 0x4, 0x100 ;  /* 0x0104000000000b1d */ /* 0x000fec0000002000 */
[----:B------:R-:W-:Y:S05]  /*00d0*/  @P0 BRA `(.L_x_2332) ;  /* 0x00000ff000000947 */ /* 0x000fea0003800000 */
[----:B------:R-:W-:Y:S01]  /*00e0*/  LOP3.LUT R14, R2, 0x1f, RZ, 0xc0, !PT ;  /* 0x0000001f020e7812 */ /* 0x000fe200078ec0ff */
[----:B------:R-:W-:-:S02]  /*00f0*/  IMAD.MOV.U32 R10, RZ, RZ, RZ ;  /* 0x000000ffff0a7224 */ /* 0x000fc400078e00ff */
[----:B------:R-:W-:Y:S01]  /*0100*/  IMAD.MOV.U32 R8, RZ, RZ, RZ ;  /* 0x000000ffff087224 */ /* 0x000fe200078e00ff */
        /* <DEDUP_REMOVED lines=13> */
[----:B------:R-:W-:Y:S02]  /*01e0*/  ISETP.GE.U32.AND P1, PT, R14, 0x10, PT ;  /* 0x000000100e00780c */ /* 0x000fe40003f26070 */
[----:B------:R-:W-:Y:S01]  /*01f0*/  MOV R7, RZ ;  /* 0x000000ff00077202 */ /* 0x000fe20000000f00 */
[----:B--2---:R-:W-:-:S05]  /*0200*/  IMAD R4, R10, R8, RZ ;  /* 0x000000080a047224 */ /* 0x004fca00078e02ff */
[----:B------:R-:W2:Y:S02]  /*0210*/  SHFL.UP PT, R0, R4, 0x1, RZ ;  /* 0x0420000004007989 */ /* 0x000ea400000e00ff */
[----:B--2---:R-:W-:-:S05]  /*0220*/  SEL R0, R0, RZ, P5 ;  /* 0x000000ff00007207 */ /* 0x004fca0002800000 */
[----:B------:R-:W-:-:S05]  /*0230*/  IMAD.IADD R4, R4, 0x1, R0 ;  /* 0x0000000104047824 */ /* 0x000fca00078e0200 */
[----:B------:R-:W2:Y:S02]  /*0240*/  SHFL.UP PT, R0, R4, 0x2, RZ ;  /* 0x0440000004007989 */ /* 0x000ea400000e00ff */
[----:B--2---:R-:W-:-:S04]  /*0250*/  SEL R0, R0, RZ, P4 ;  /* 0x000000ff00007207 */ /* 0x004fc80002000000 */
[----:B------:R-:W-:-:S05]  /*0260*/  IADD3 R4, R4, R0, RZ ;  /* 0x0000000004047210 */ /* 0x000fca0007ffe0ff */
        /* <DEDUP_REMOVED lines=16> */
.L_x_2337:
        /* <DEDUP_REMOVED lines=17> */
.L_x_2548:
        /* <DEDUP_REMOVED lines=16> */
.L_x_2549:
[----:B--2---:R-:W-:-:S05]  /*0580*/  IMAD R0, R0, c[0x0][0x538], RZ ;  /* 0x00014e0000007a24 */ /* 0x004fca00078e02ff */
[----:B------:R-:W-:-:S04]  /*0590*/  IADD3 R6, R0, R6, RZ ;  /* 0x0000000600067210 */ /* 0x000fc80007ffe0ff */
[----:B------:R-:W-:-:S13]  /*05a0*/  ISETP.GT.AND P0, PT, R6, UR4, PT ;  /* 0x0000000406007c0c */ /* 0x000fda000bf04270 */
[----:B-1----:R-:W-:Y:S05]  /*05b0*/  @!P0 BRA `(.L_x_2337) ;  /* 0xfffffdb000008947 */ /* 0x002fea000383ffff */
.L_x_2333:
[----:B------:R-:W-:-:S05]  /*05c0*/  IADD3 R12, -R0, R6, RZ ;  /* 0x00000006000c7210 */ /* 0x000fca0007ffe1ff */
[----:B------:R-:W-:-:S05]  /*05d0*/  IMAD R0, R4, c[0x0][0x538], R12 ;  /* 0x00014e0004007a24 */ /* 0x000fca00078e020c */
[----:B------:R-:W-:Y:S01]  /*05e0*/  ISETP.GT.AND P0, PT, R0, UR4, PT ;  /* 0x0000000400007c0c */ /* 0x000fe2000bf04270 */
[----:B------:R-:W-:-:S12]  /*05f0*/  BRA.DIV ~URZ, `(.L_x_2338) ;  /* 0x000216327f007947 */ /* 0x000fd8000b800000 */
[----:B------:R-:W-:-:S04]  /*0600*/  VOTE.ANY R11, PT, !P0 ;  /* 0x00000000000b7806 */ /* 0x000fc800040e0100 */
.L_x_2550:
[----:B------:R-:W1:Y:S02]  /*0610*/  POPC R0, R11 ;  /* 0x0000000b00007309 */ /* 0x000e640000000000 */
[----:B-1----:R-:W-:-:S05]  /*0620*/  IADD3 R2, R0, R7, RZ ;  /* 0x0000000700027210 */ /* 0x002fca0007ffe0ff */
[----:B------:R1:W-:Y:S01]  /*0630*/  STL [R1+0xc], R2 ;  /* 0x00000c0201007387 */ /* 0x0003e20000100800 */
[----:B------:R-:W-:Y:S05]  /*0640*/  BRA.DIV ~URZ, `(.L_x_2339) ;  /* 0x000216327f007947 */ /* 0x000fea000b800000 */
[----:B------:R2:W3:Y:S01]  /*0650*/  SHFL.IDX PT, R13, R10, R0, 0x1f ;  /* 0x00001f000a0d7589 */ /* 0x0004e200000e0000 */
[----:B------:R-:W-:-:S03]  /*0660*/  MOV R6, RZ ;  /* 0x000000ff00067202 */ /* 0x000fc60000000f00 */
[----:B------:R2:W4:Y:S04]  /*0670*/  SHFL.IDX PT, R10, R8, R0, 0x1f ;  /* 0x00001f00080a7589 */ /* 0x00052800000e0000 */
.L_x_2551:
[----:B------:R-:W-:Y:S01]  /*0680*/  ISETP.NE.AND P0, PT, R11, RZ, PT ;  /* 0x000000ff0b00720c */ /* 0x000fe20003f05270 */
[----:B------:R-:W-:-:S12]  /*0690*/  BSSY B0, `(.L_x_2340) ;  /* 0x0000005000007945 */ /* 0x000fd80003800000 */
[----:B------:R-:W-:Y:S05]  /*06a0*/  @!P0 BRA `(.L_x_2341) ;  /* 0x0000003000008947 */ /* 0x000fea0003800000 */
[----:B------:R-:W-:Y:S01]  /*06b0*/  IADD3 R5, R0, -0x1, RZ ;  /* 0xffffffff00057810 */ /* 0x000fe20007ffe0ff */
[----:B------:R-:W-:Y:S05]  /*06c0*/  BRA.DIV ~URZ, `(.L_x_2342) ;  /* 0x000216927f007947 */ /* 0x000fea000b800000 */
[----:B------:R1:W2:Y:S02]  /*06d0*/  SHFL.IDX PT, R6, R4, R5, 0x1f ;  /* 0x00001f0504067589 */ /* 0x0002a400000e0000 */
.L_x_2341:
[----:B------:R-:W-:Y:S05]  /*06e0*/  BSYNC B0 ;  /* 0x0000000000007941 */ /* 0x000fea0003800000 */
.L_x_2340:
[----:B--2---:R-:W-:Y:S01]  /*06f0*/  IMAD R0, R6, c[0x0][0x538], R12 ;  /* 0x00014e0006007a24 */ /* 0x004fe200078e020c */
[----:B----4-:R-:W-:Y:S01]  /*0700*/  ISETP.NE.AND P0, PT, R10, 0x1, PT ;  /* 0x000000010a00780c */ /* 0x010fe20003f05270 */
[----:B------:R-:W-:Y:S03]  /*0710*/  BSSY B0, `(.L_x_2343) ;  /* 0x0000089000007945 */ /* 0x000fe60003800000 */
[----:B------:R2:W-:Y:S01]  /*0720*/  STL [R1], R0 ;  /* 0x0000000001007387 */ /* 0x0005e20000100800 */
[----:B------:R-:W-:-:S08]  /*0730*/  IADD3 R9, -R0, UR4, RZ ;  /* 0x0000000400097c10 */ /* 0x000fd0000fffe1ff */
[----:B------:R-:W-:Y:S05]  /*0740*/  @!P0 BRA `(.L_x_2344) ;  /* 0x000003f000008947 */ /* 0x000fea0003800000 */
[-C--:B--23--:R-:W-:Y:S02]  /*0750*/  IABS R0, R13.reuse ;  /* 0x0000000d00007213 */ /* 0x08cfe40000000000 */
[----:B------:R-:W-:-:S03]  /*0760*/  IABS R6, R13 ;  /* 0x0000000d00067213 */ /* 0x000fc60000000000 */
[----:B-1----:R-:W-:Y:S01]  /*0770*/  IMAD.MOV.U32 R5, RZ, RZ, R0 ;  /* 0x000000ffff057224 */ /* 0x002fe200078e0000 */
        /* <DEDUP_REMOVED lines=60> */
.L_x_2344:
[----:B------:R-:W4:Y:S01]  /*0b40*/  LDL R3, [R1+0xc] ;  /* 0x00000c0001037983 */ /* 0x000f220000100800 */
[----:B-1----:R-:W-:-:S04]  /*0b50*/  IMAD.MOV.U32 R2, RZ, RZ, 0x4 ;  /* 0x00000004ff027424 */ /* 0x002fc800078e00ff */
[----:B----4-:R-:W-:-:S05]  /*0b60*/  IMAD.WIDE R2, R3, R2, c[0x0][0x590] ;  /* 0x0001640003027625 */ /* 0x010fca00078e0202 */
[----:B------:R-:W4:Y:S02]  /*0b70*/  LDG.E R7, [R2.64] ;  /* 0x0000000602077981 */ /* 0x000f24000c1e1900 */
[----:B---34-:R-:W-:-:S05]  /*0b80*/  IMAD R11, R7, R13, RZ ;  /* 0x0000000d070b7224 */ /* 0x018fca00078e02ff */
[-C--:B--2---:R-:W-:Y:S02]  /*0b90*/  IABS R0, R11.reuse ;  /* 0x0000000b00007213 */ /* 0x084fe40000000000 */
        /* <DEDUP_REMOVED lines=64> */
.L_x_2345:
[----:B------:R-:W-:Y:S05]  /*0fa0*/  BSYNC B0 ;  /* 0x0000000000007941 */ /* 0x000fea0003800000 */
.L_x_2343:
[----:B------:R-:W-:-:S04]  /*0fb0*/  LOP3.LUT R0, RZ, R0, RZ, 0x33, !PT ;  /* 0x00000000ff007212 */ /* 0x000fc800078e33ff */
[----:B------:R-:W-:-:S05]  /*0fc0*/  IADD3 R0, R0, R13, RZ ;  /* 0x0000000d00007210 */ /* 0x000fca0007ffe0ff */
[----:B------:R2:W-:Y:S01]  /*0fd0*/  STL [R1+0x4], R0 ;  /* 0x0000040001007387 */ /* 0x0005e20000100800 */
[----:B------:R-:W-:Y:S05]  /*0fe0*/  BRA `(.L_x_2346) ;  /* 0x0000006000007947 */ /* 0x000fea0003800000 */
.L_x_2334:
[----:B------:R-:W-:Y:S01]  /*0ff0*/  MOV R0, UR4 ;  /* 0x0000000400007c02 */ /* 0x000fe20008000f00 */
[----:B------:R-:W-:Y:S04]  /*1000*/  STL [R1+0x4], RZ ;  /* 0x000004ff01007387 */ /* 0x000fe80000100800 */
[----:B------:R-:W-:Y:S04]  /*1010*/  STL [R1+0x8], RZ ;  /* 0x000008ff01007387 */ /* 0x000fe80000100800 */
[----:B------:R1:W-:Y:S02]  /*1020*/  STL [R1], R0 ;  /* 0x0000000001007387 */ /* 0x0003e40000100800 */
[----:B-1----:R-:W-:-:S05]  /*1030*/  MOV R0, c[0x0][0x53c] ;  /* 0x00014f0000007a02 */ /* 0x002fca0000000f00 */
[----:B------:R1:W-:Y:S02]  /*1040*/  STL [R1+0xc], R0 ;  /* 0x00000c0001007387 */ /* 0x0003e40000100800 */
.L_x_2346:
[----:B------:R-:W3:Y:S04]  /*1050*/  LDL R4, [R1] ;  /* 0x0000000001047983 */ /* 0x000ee80000100800 */
[----:B------:R-:W3:Y:S04]  /*1060*/  LDL R5, [R1+0x4] ;  /* 0x0000040001057983 */ /* 0x000ee80000100800 */
[----:B------:R-:W3:Y:S04]  /*1070*/  LDL R6, [R1+0x8] ;  /* 0x0000080001067983 */ /* 0x000ee80000100800 */
[----:B------:R-:W3:Y:S01]  /*1080*/  LDL R7, [R1+0xc] ;  /* 0x00000c0001077983 */ /* 0x000ee20000100800 */
[----:B------:R-:W-:Y:S01]  /*1090*/  ISETP.NE.AND P0, PT, R14, RZ, PT ;  /* 0x000000ff0e00720c */ /* 0x000fe20003f05270 */
[----:B------:R-:W-:-:S12]  /*10a0*/  WARPSYNC 0xffffffff ;  /* 0xffffffff00007948 */ /* 0x000fd80003800000 */
[----:B---3--:R3:W-:Y:S04]  /*10b0*/  @!P0 STS.128 [0x20080], R4 ;  /* 0x02008004ff008388 */ /* 0x0087e80000000c00 */
[----:B------:R-:W-:Y:S06]  /*10c0*/  BAR.ARV 0x5, 0x100 ;  /* 0x0144000000007b1d */ /* 0x000fec0000002000 */
.L_x_2332:
        /* <DEDUP_REMOVED lines=10> */
[----:B---3--:R-:W-:-:S02]  /*1170*/  LOP3.LUT R4, R8, 0xfffffff8, RZ, 0xc0, !PT ;  /* 0xfffffff808047812 */ /* 0x008fc400078ec0ff */
[----:B------:R-:W-:Y:S02]  /*1180*/  LOP3.LUT R0, R0, 0xfffffffe, RZ, 0xc0, !PT ;  /* 0xfffffffe00007812 */ /* 0x000fe400078ec0ff */
[----:B------:R-:W-:Y:S01]  /*1190*/  SHF.R.S32.HI R225, RZ, 0x3, R8 ;  /* 0x00000003ffe17819 */ /* 0x000fe20000011408 */
[----:B------:R-:W-:Y:S01]  /*11a0*/  IMAD.IADD R10, R15, 0x1, -R4 ;  /* 0x000000010f0a7824 */ /* 0x000fe200078e0a04 */
[----:B------:R-:W-:Y:S01]  /*11b0*/  SHF.R.S32.HI R6, RZ, 0x2, R14 ;  /* 0x00000002ff067819 */ /* 0x000fe2000001140e */
        /* <DEDUP_REMOVED lines=34> */
[C---:B------:R-:W-:Y:S01]  /*13e0*/  IMAD.IADD R0, R15.reuse, 0x1, -R5 ;  /* 0x000000010f007824 */ /* 0x040fe200078e0a05 */
        /* <DEDUP_REMOVED lines=29> */
[----:B------:R-:W-:Y:S01]  /*15c0*/  IMAD.MOV.U32 R7, RZ, RZ, 0x20 ;  /* 0x00000020ff077424 */ /* 0x000fe200078e00ff */
[----:B------:R-:W-:Y:S01]  /*15d0*/  LOP3.LUT R2, R3, R0, RZ, 0x3c, !PT ;  /* 0x0000000003027212 */ /* 0x000fe200078e3cff */
[----:B------:R-:W-:Y:S01]  /*15e0*/  IMAD R0, R12, 0x200, R13 ;  /* 0x000002000c007824 */ /* 0x000fe200078e020d */
[----:B------:R-:W-:Y:S01]  /*15f0*/  LOP3.LUT R4, R4, 0xfffffe00, RZ, 0xc0, !PT ;  /* 0xfffffe0004047812 */ /* 0x000fe200078ec0ff */
[----:B------:R-:W-:Y:S01]  /*1600*/  IMAD.MOV.U32 R8, RZ, RZ, 0x40 ;  /* 0x00000040ff087424 */ /* 0x000fe200078e00ff */
[----:B------:R-:W-:Y:S01]  /*1610*/  IADD3 R5, R16, 0x80, RZ ;  /* 0x0000008010057810 */ /* 0x000fe20007ffe0ff */
[----:B------:R1:W-:Y:S01]  /*1620*/  STL [R1+0x50], R17 ;  /* 0x0000501101007387 */ /* 0x0003e20000100800 */
[----:B------:R-:W-:-:S02]  /*1630*/  IADD3 R3, R2, R4, R6 ;  /* 0x0000000402037210 */ /* 0x000fc40007ffe006 */
[----:B------:R-:W-:Y:S01]  /*1640*/  LOP3.LUT R4, R2, R4, RZ, 0xfc, !PT ;  /* 0x0000000402047212 */ /* 0x000fe200078efcff */
[----:B------:R-:W-:Y:S01]  /*1650*/  STL [R1+0x20], R16 ;  /* 0x0000201001007387 */ /* 0x000fe20000100800 */
[----:B------:R-:W-:Y:S02]  /*1660*/  IADD3 R2, R225, 0x20, RZ ;  /* 0x00000020e1027810 */ /* 0x000fe40007ffe0ff */
[----:B------:R-:W-:Y:S01]  /*1670*/  LOP3.LUT R2, R9, 0x7ffffffc, RZ, 0xc0, !PT ;  /* 0x7ffffffc09027812 */ /* 0x000fe200078ec0ff */
[----:B------:R-:W-:Y:S01]  /*1680*/  IMAD R9, R14, 0x8, R17 ;  /* 0x000000080e097824 */ /* 0x000fe200078e0211 */
[----:B------:R-:W-:Y:S02]  /*1690*/  SEL R6, R7, 0xffffffe0, !P1 ;  /* 0xffffffe007067807 */ /* 0x000fe40004800000 */
[----:B------:R-:W-:Y:S01]  /*16a0*/  IADD3 R15, R16, 0x70, RZ ;  /* 0x00000070100f7810 */ /* 0x000fe20007ffe0ff */
[----:B------:R-:W-:Y:S01]  /*16b0*/  IMAD.IADD R2, R18, 0x1, -R2 ;  /* 0x0000000112027824 */ /* 0x000fe200078e0a02 */
[----:B------:R-:W-:-:S02]  /*16c0*/  @P0 IADD3 R15, R5, 0x10, RZ ;  /* 0x00000010050f0810 */ /* 0x000fc40007ffe0ff */
[----:B------:R-:W-:Y:S01]  /*16d0*/  SEL R5, R8, 0xffffffc0, !P2 ;  /* 0xffffffc008057807 */ /* 0x000fe20005000000 */
[----:B------:R-:W-:Y:S01]  /*16e0*/  IMAD.SHL.U32 R235, R2, 0x2, RZ ;  /* 0x0000000202eb7824 */ /* 0x000fe200078e00ff */
[----:B------:R-:W-:Y:S01]  /*16f0*/  SEL R2, R7, 0xffffffe0, !P4 ;  /* 0xffffffe007027807 */ /* 0x000fe20006000000 */
[----:B------:R-:W-:Y:S01]  /*1700*/  STL [R1+0x24], R15 ;  /* 0x0000240f01007387 */ /* 0x000fe20000100800 */
[----:B------:R-:W-:Y:S02]  /*1710*/  LEA R190, R0, 0xa080, 0x1 ;  /* 0x0000a08000be7811 */ /* 0x000fe400078e08ff */
[C---:B------:R-:W-:Y:S01]  /*1720*/  IADD3 R18, R235.reuse, 0x10, RZ ;  /* 0x00000010eb127810 */ /* 0x040fe20007ffe0ff */
[----:B------:R2:W-:Y:S01]  /*1730*/  STL [R1+0x48], R9 ;  /* 0x0000480901007387 */ /* 0x0005e20000100800 */
[C---:B------:R-:W-:Y:S02]  /*1740*/  IADD3 R13, R235.reuse, 0x20, RZ ;  /* 0x00000020eb0d7810 */ /* 0x040fe40007ffe0ff */
[----:B------:R-:W-:-:S02]  /*1750*/  IADD3 R7, R235, 0x48, RZ ;  /* 0x00000048eb077810 */ /* 0x000fc40007ffe0ff */
[C---:B------:R-:W-:Y:S02]  /*1760*/  IADD3 R19, R235.reuse, 0x8, RZ ;  /* 0x00000008eb137810 */ /* 0x040fe40007ffe0ff */
[----:B------:R-:W-:Y:S02]  /*1770*/  SHF.R.S32.HI R7, RZ, 0x1f, R18 ;  /* 0x0000001fff077819 */ /* 0x000fe40000011412 */
[C---:B-1----:R-:W-:Y:S02]  /*1780*/  IADD3 R17, R235.reuse, 0x18, RZ ;  /* 0x00000018eb117810 */ /* 0x042fe40007ffe0ff */
[----:B------:R-:W-:Y:S01]  /*1790*/  SHF.R.S32.HI R7, RZ, 0x1f, R13 ;  /* 0x0000001fff077819 */ /* 0x000fe2000001140d */
[----:B------:R-:W-:Y:S01]  /*17a0*/  IMAD.IADD R7, R16, 0x1, R6 ;  /* 0x0000000110077824 */ /* 0x000fe200078e0206 */
[----:B------:R-:W-:Y:S01]  /*17b0*/  IADD3 R11, R235, 0x30, RZ ;  /* 0x00000030eb0b7810 */ /* 0x000fe20007ffe0ff */
[----:B------:R-:W-:Y:S01]  /*17c0*/  IMAD.IADD R6, R6, 0x1, R15 ;  /* 0x0000000106067824 */ /* 0x000fe200078e020f */
[----:B------:R-:W-:-:S02]  /*17d0*/  SEL R0, R8, 0xffffffc0, !P3 ;  /* 0xffffffc008007807 */ /* 0x000fc40005800000 */
[----:B------:R-:W-:Y:S01]  /*17e0*/  SHF.R.S32.HI R8, RZ, 0x1f, R19 ;  /* 0x0000001fff087819 */ /* 0x000fe20000011413 */
[----:B------:R1:W-:Y:S01]  /*17f0*/  STL [R1+0x2c], R7 ;  /* 0x00002c0701007387 */ /* 0x0003e20000100800 */
[----:B------:R-:W-:Y:S02]  /*1800*/  SHF.R.S32.HI R8, RZ, 0x1f, R17 ;  /* 0x0000001fff087819 */ /* 0x000fe40000011411 */
[----:B------:R-:W-:Y:S01]  /*1810*/  LEA R195, R3, 0x10080, 0x1 ;  /* 0x0001008003c37811 */ /* 0x000fe200078e08ff */
[----:B------:R-:W-:Y:S01]  /*1820*/  IMAD.IADD R3, R5, 0x1, R15 ;  /* 0x0000000105037824 */ /* 0x000fe200078e020f */
[----:B------:R-:W-:Y:S02]  /*1830*/  LEA R191, R4, 0x4080, 0x1 ;  /* 0x0000408004bf7811 */ /* 0x000fe400078e08ff */
[----:B------:R-:W-:Y:S01]  /*1840*/  SHF.R.S32.HI R8, RZ, 0x1f, R11 ;  /* 0x0000001fff087819 */ /* 0x000fe2000001140b */
[----:B------:R-:W-:Y:S01]  /*1850*/  IMAD.IADD R8, R16, 0x1, R5 ;  /* 0x0000000110087824 */ /* 0x000fe200078e0205 */
[----:B------:R-:W-:Y:S01]  /*1860*/  IADD3 R139, R140, 0x40, RZ ;  /* 0x000000408c8b7810 */ /* 0x000fe20007ffe0ff */
[----:B------:R-:W-:Y:S01]  /*1870*/  IMAD.IADD R196, R195, 0x1, R2 ;  /* 0x00000001c3c47824 */ /* 0x000fe200078e0202 */
[C---:B------:R-:W-:Y:S01]  /*1880*/  IADD3 R12, R235.reuse, 0x28, RZ ;  /* 0x00000028eb0c7810 */ /* 0x040fe20007ffe0ff */
[----:B------:R-:W-:Y:S01]  /*1890*/  IMAD.IADD R192, R2, 0x1, R191 ;  /* 0x0000000102c07824 */ /* 0x000fe200078e02bf */
[----:B------:R3:W-:Y:S01]  /*18a0*/  STL [R1+0x3c], R8 ;  /* 0x00003c0801007387 */ /* 0x0007e20000100800 */
[----:B------:R-:W-:Y:S01]  /*18b0*/  IMAD.IADD R2, R6, 0x1, R5 ;  /* 0x0000000106027824 */ /* 0x000fe200078e0205 */
[C---:B------:R-:W-:Y:S01]  /*18c0*/  IADD3 R10, R235.reuse, 0x38, RZ ;  /* 0x00000038eb0a7810 */ /* 0x040fe20007ffe0ff */
[C---:B------:R-:W-:Y:S01]  /*18d0*/  IMAD.IADD R136, R140.reuse, 0x1, R139 ;  /* 0x000000018c887824 */ /* 0x040fe200078e028b */
[----:B--2---:R-:W-:Y:S01]  /*18e0*/  IADD3 R9, R235, 0x40, RZ ;  /* 0x00000040eb097810 */ /* 0x004fe20007ffe0ff */
[--C-:B------:R-:W-:Y:S01]  /*18f0*/  IMAD.IADD R198, R195, 0x1, R0.reuse ;  /* 0x00000001c3c67824 */ /* 0x100fe200078e0200 */
[----:B------:R-:W-:Y:S01]  /*1900*/  IADD3 R143, R140, 0x20, RZ ;  /* 0x000000208c8f7810 */ /* 0x000fe20007ffe0ff */
[----:B------:R-:W-:Y:S01]  /*1910*/  IMAD.IADD R194, R0, 0x1, R191 ;  /* 0x0000000100c27824 */ /* 0x000fe200078e02bf */
[----:B------:R-:W-:Y:S01]  /*1920*/  IADD3 R142, R140, 0x60, RZ ;  /* 0x000000608c8e7810 */ /* 0x000fe20007ffe0ff */
[----:B------:R-:W-:Y:S01]  /*1930*/  IMAD.IADD R197, R196, 0x1, R0 ;  /* 0x00000001c4c57824 */ /* 0x000fe200078e0200 */
[----:B------:R-:W-:Y:S01]  /*1940*/  IADD3 R227, R134, 0xc0, RZ ;  /* 0x000000c086e37810 */ /* 0x000fe20007ffe0ff */
[----:B------:R-:W-:Y:S01]  /*1950*/  IMAD.IADD R193, R0, 0x1, R192 ;  /* 0x0000000100c17824 */ /* 0x000fe200078e02c0 */
[----:B------:R-:W-:Y:S01]  /*1960*/  SHF.R.S32.HI R12, RZ, 0x1f, R12 ;  /* 0x0000001fff0c7819 */ /* 0x000fe2000001140c */
[----:B-1----:R-:W-:Y:S01]  /*1970*/  IMAD.IADD R7, R5, 0x1, R7 ;  /* 0x0000000105077824 */ /* 0x002fe200078e0207 */
[----:B------:R-:W-:-:S02]  /*1980*/  SHF.R.S32.HI R10, RZ, 0x1f, R10 ;  /* 0x0000001fff0a7819 */ /* 0x000fc4000001140a */
[----:B------:R-:W-:Y:S02]  /*1990*/  SHF.R.S32.HI R9, RZ, 0x1f, R9 ;  /* 0x0000001fff097819 */ /* 0x000fe40000011409 */
[----:B------:R3:W-:Y:S04]  /*19a0*/  STL [R1+0x38], R7 ;  /* 0x0000380701007387 */ /* 0x0007e80000100800 */
[----:B------:R3:W-:Y:S04]  /*19b0*/  STL [R1+0x34], R3 ;  /* 0x0000340301007387 */ /* 0x0007e80000100800 */
[----:B------:R3:W-:Y:S04]  /*19c0*/  STL [R1+0x28], R6 ;  /* 0x0000280601007387 */ /* 0x0007e80000100800 */
[----:B------:R3:W-:Y:S02]  /*19d0*/  STL [R1+0x30], R2 ;  /* 0x0000300201007387 */ /* 0x0007e40000100800 */
.L_x_2547:
[----:B------:R-:W2:Y:S01]  /*19e0*/  LDL R0, [R1+0xc] ;  /* 0x00000c0001007983 */ /* 0x000ea20000100800 */
        /* <DEDUP_REMOVED lines=13> */
[----:B------:R-:W-:-:S02]  /*1ac0*/  IMAD.MOV.U32 R177, RZ, RZ, RZ ;  /* 0x000000ffffb17224 */ /* 0x000fc400078e00ff */
[----:B------:R-:W-:Y:S01]  /*1ad0*/  IMAD.MOV.U32 R12, RZ, RZ, RZ ;  /* 0x000000ffff0c7224 */ /* 0x000fe200078e00ff */
[----:B--2---:R-:W-:Y:S02]  /*1ae0*/  SHF.R.S32.HI R16, RZ, 0x1f, R252 ;  /* 0x0000001fff107819 */ /* 0x004fe400000114fc */
[C---:B------:R-:W-:Y:S02]  /*1af0*/  @P4 LEA R2, P0, R252.reuse, c[0x0][0x360], 0x2 ;  /* 0x0000d800fc024a11 */ /* 0x040fe400078010ff */
[C---:B------:R-:W-:Y:S01]  /*1b00*/  @P2 LEA R4, P1, R252.reuse, c[0x0][0x370], 0x2 ;  /* 0x0000dc00fc042a11 */ /* 0x040fe200078210ff */
[----:B------:R1:W-:Y:S01]  /*1b10*/  STL [R1+0x1c], R16 ;  /* 0x00001c1001007387 */ /* 0x0003e20000100800 */
[C-C-:B------:R-:W-:Y:S02]  /*1b20*/  @P4 LEA.HI.X R3, R252.reuse, c[0x0][0x364], R16.reuse, 0x2, P0 ;  /* 0x0000d900fc034a11 */ /* 0x140fe400000f1410 */
[----:B------:R-:W-:-:S03]  /*1b30*/  @P2 LEA.HI.X R5, R252, c[0x0][0x374], R16, 0x2, P1 ;  /* 0x0000dd00fc052a11 */ /* 0x000fc600008f1410 */
[----:B------:R2:W3:Y:S01]  /*1b40*/  @P4 LDG.E R0, [R2.64] ;  /* 0x0000000602004981 */ /* 0x0004e2000c1e1900 */
[----:B------:R-:W-:-:S03]  /*1b50*/  ISETP.NE.U32.AND P0, PT, RZ, c[0x0][0x350], PT ;  /* 0x0000d400ff007a0c */ /* 0x000fc60003f05070 */
[----:B------:R1:W5:Y:S01]  /*1b60*/  @P2 LDG.E R161, [R4.64] ;  /* 0x0000000604a12981 */ /* 0x000362000c1e1900 */
[----:B------:R-:W-:Y:S02]  /*1b70*/  ISETP.NE.AND.EX P6, PT, RZ, c[0x0][0x354], PT, P0 ;  /* 0x0000d500ff007a0c */ /* 0x000fe40003fc5300 */
[----:B------:R-:W-:-:S04]  /*1b80*/  LEA R6, P2, R252, c[0x0][0x348], 0x2 ;  /* 0x0000d200fc067a11 */ /* 0x000fc800078410ff */
[----:B------:R-:W-:-:S05]  /*1b90*/  LEA.HI.X R7, R252, c[0x0][0x34c], R16, 0x2, P2 ;  /* 0x0000d300fc077a11 */ /* 0x000fca00010f1410 */
[----:B------:R3:W5:Y:S01]  /*1ba0*/  @P3 LDG.E R177, [R6.64] ;  /* 0x0000000606b13981 */ /* 0x000762000c1e1900 */
[C---:B--2---:R-:W-:Y:S02]  /*1bb0*/  LEA R2, P0, R252.reuse, c[0x0][0x358], 0x2 ;  /* 0x0000d600fc027a11 */ /* 0x044fe400078010ff */
[C---:B-1----:R-:W-:Y:S02]  /*1bc0*/  LEA R4, P1, R252.reuse, c[0x0][0x350], 0x2 ;  /* 0x0000d400fc047a11 */ /* 0x042fe400078210ff */
[C-C-:B------:R-:W-:Y:S02]  /*1bd0*/  LEA.HI.X R3, R252.reuse, c[0x0][0x35c], R16.reuse, 0x2, P0 ;  /* 0x0000d700fc037a11 */ /* 0x140fe400000f1410 */
[----:B------:R-:W-:-:S03]  /*1be0*/  LEA.HI.X R5, R252, c[0x0][0x354], R16, 0x2, P1 ;  /* 0x0000d500fc057a11 */ /* 0x000fc600008f1410 */
[----:B------:R1:W5:Y:S04]  /*1bf0*/  @P5 LDG.E R12, [R2.64] ;  /* 0x00000006020c5981 */ /* 0x000368000c1e1900 */
[----:B------:R1:W5:Y:S01]  /*1c00*/  @P6 LDG.E R160, [R4.64] ;  /* 0x0000000604a06981 */ /* 0x000362000c1e1900 */
[----:B----4-:R-:W-:-:S05]  /*1c10*/  LOP3.LUT R24, R9, 0xffff, RZ, 0xc0, !PT ;  /* 0x0000ffff09187812 */ /* 0x010fca00078ec0ff */
[----:B------:R1:W-:Y:S01]  /*1c20*/  STL [R1+0x14], R24 ;  /* 0x0000141801007387 */ /* 0x0003e20000100800 */
[----:B------:R-:W-:Y:S01]  /*1c30*/  YIELD ;  /* 0x0000000000007946 */ /* 0x000fe20003800000 */
[----:B------:R-:W-:Y:S02]  /*1c40*/  P2R R13, PR, RZ, 0x40 ;  /* 0x00000040ff0d7803 */ /* 0x000fe40000000000 */
        /* <DEDUP_REMOVED lines=9> */
.L_x_2347:
[----:B------:R-:W-:-:S04]  /*1ce0*/  ISETP.NE.U32.AND P0, PT, RZ, c[0x0][0x368], PT ;  /* 0x0000da00ff007a0c */ /* 0x000fc80003f05070 */
[----:B------:R-:W-:-:S13]  /*1cf0*/  ISETP.NE.AND.EX P0, PT, RZ, c[0x0][0x36c], PT, P0 ;  /* 0x0000db00ff007a0c */ /* 0x000fda0003f05300 */
[----:B------:R-:W-:Y:S05]  /*1d00*/  @!P0 BRA `(.L_x_2348) ;  /* 0x0000004000008947 */ /* 0x000fea0003800000 */
[----:B-1----:R-:W-:-:S04]  /*1d10*/  LEA R4, P0, R252, c[0x0][0x368], 0x2 ;  /* 0x0000da00fc047a11 */ /* 0x002fc800078010ff */
[----:B------:R-:W-:-:S05]  /*1d20*/  LEA.HI.X R5, R252, c[0x0][0x36c], R16, 0x2, P0 ;  /* 0x0000db00fc057a11 */ /* 0x000fca00000f1410 */
[----:B------:R1:W5:Y:S01]  /*1d30*/  LDG.E R11, [R4.64] ;  /* 0x00000006040b7981 */ /* 0x000362000c1e1900 */
[----:B------:R-:W-:Y:S05]  /*1d40*/  BRA `(.L_x_2349) ;  /* 0x0000005000007947 */ /* 0x000fea0003800000 */
.L_x_2348:
[----:B------:R-:W-:Y:S01]  /*1d50*/  MOV R11, c[0x0][0x1d0] ;  /* 0x00007400000b7a02 */ /* 0x000fe20000000f00 */
[----:B------:R-:W-:Y:S05]  /*1d60*/  @!P6 BRA `(.L_x_2349) ;  /* 0x000000300000e947 */ /* 0x000fea0003800000 */
[----:B------:R-:W2:Y:S04]  /*1d70*/  LDG.E R6, [R4.64] ;  /* 0x0000000604067981 */ /* 0x000ea8000c1e1900 */
[----:B-1----:R-:W2:Y:S02]  /*1d80*/  LDG.E R0, [R4.64+0x4] ;  /* 0x0000040604007981 */ /* 0x002ea4000c1e1900 */
[----:B--2---:R-:W-:Y:S02]  /*1d90*/  IADD3 R11, -R6, R0, RZ ;  /* 0x00000000060b7210 */ /* 0x004fe40007ffe1ff */
.L_x_2349:
[----:B-1----:R-:W2:Y:S04]  /*1da0*/  LDL R4, [R1+0x10] ;  /* 0x0000100001047983 */ /* 0x002ea80000100800 */
[----:B------:R-:W3:Y:S04]  /*1db0*/  LDL.LU R0, [R1+0x4] ;  /* 0x0000040001007983 */ /* 0x000ee80000300800 */
[----:B------:R1:W4:Y:S01]  /*1dc0*/  @P5 LDG.E R5, [R2.64] ;  /* 0x0000000602055981 */ /* 0x000322000c1e1900 */
[----:B------:R-:W-:-:S04]  /*1dd0*/  ISETP.NE.U32.AND P0, PT, RZ, c[0x0][0x378], PT ;  /* 0x0000de00ff007a0c */ /* 0x000fc80003f05070 */
[----:B------:R-:W-:Y:S01]  /*1de0*/  ISETP.NE.AND.EX P1, PT, RZ, c[0x0][0x37c], PT, P0 ;  /* 0x0000df00ff007a0c */ /* 0x000fe20003f25300 */
[----:B--2---:R-:W-:Y:S02]  /*1df0*/  IMAD.MOV.U32 R8, RZ, RZ, R4 ;  /* 0x000000ffff087224 */ /* 0x004fe400078e0004 */
[----:B------:R1:W4:Y:S01]  /*1e00*/  @P5 LDG.E R4, [R2.64+0x4] ;  /* 0x0000040602045981 */ /* 0x000322000c1e1900 */
[----:B-----5:R-:W-:Y:S02]  /*1e10*/  IMAD.MOV.U32 R162, RZ, RZ, R11 ;  /* 0x000000ffffa27224 */ /* 0x020fe400078e000b */
[----:B------:R-:W-:-:S05]  /*1e20*/  IMAD.MOV.U32 R6, RZ, RZ, c[0x0][0x2c4] ;  /* 0x0000b100ff067624 */ /* 0x000fca00078e00ff */
[----:B------:R-:W-:Y:S02]  /*1e30*/  ISETP.NE.AND P2, PT, R6, 0x1, PT ;  /* 0x000000010600780c */ /* 0x000fe40003f45270 */
[----:B-1----:R-:W-:-:S04]  /*1e40*/  @P1 LEA R2, P0, R252, c[0x0][0x378], 0x2 ;  /* 0x0000de00fc021a11 */ /* 0x002fc800078010ff */
[----:B------:R-:W-:-:S05]  /*1e50*/  @P1 LEA.HI.X R3, R252, c[0x0][0x37c], R16, 0x2, P0 ;  /* 0x0000df00fc031a11 */ /* 0x000fca00000f1410 */
[----:B------:R3:W5:Y:S01]  /*1e60*/  @P1 LDG.E R162, [R2.64] ;  /* 0x0000000602a21981 */ /* 0x000762000c1e1900 */
[----:B------:R-:W-:Y:S02]  /*1e70*/  IMAD.IADD R7, R11, 0x1, -R161 ;  /* 0x000000010b077824 */ /* 0x000fe400078e0aa1 */
[----:B---3--:R-:W-:Y:S02]  /*1e80*/  IMAD.SHL.U32 R2, R0, 0x80, RZ ;  /* 0x0000008000027824 */ /* 0x008fe400078e00ff */
[----:B------:R-:W-:-:S03]  /*1e90*/  IMAD.MOV.U32 R0, RZ, RZ, c[0x0][0x228] ;  /* 0x00008a00ff007624 */ /* 0x000fc600078e00ff */
[----:B------:R1:W-:Y:S02]  /*1ea0*/  STL [R1+0x18], R2 ;  /* 0x0000180201007387 */ /* 0x0003e40000100800 */
[----:B-1----:R-:W-:-:S05]  /*1eb0*/  IADD3 R2, R2, 0x7f, RZ ;  /* 0x0000007f02027810 */ /* 0x002fca0007ffe0ff */
[----:B------:R-:W-:-:S05]  /*1ec0*/  @P2 IMAD.HI.U32 R3, R2, c[0x0][0x2c8], RZ ;  /* 0x0000b20002032a27 */ /* 0x000fca00078e00ff */
[----:B------:R-:W-:Y:S01]  /*1ed0*/  @P2 SHF.R.U32.HI R2, RZ, c[0x0][0x2cc], R3 ;  /* 0x0000b300ff022a19 */ /* 0x000fe20000011603 */
[----:B------:R-:W-:Y:S01]  /*1ee0*/  BSSY B0, `(.L_x_2350) ;  /* 0x000003a000007945 */ /* 0x000fe20003800000 */
[----:B------:R-:W-:-:S04]  /*1ef0*/  LOP3.LUT R218, R218, 0xffffffbf, RZ, 0xc0, !PT ;  /* 0xffffffbfdada7812 */ /* 0x000fc800078ec0ff */
[----:B------:R-:W-:Y:S01]  /*1f00*/  @P2 LOP3.LUT R218, R218, 0x40, RZ, 0xfc, !PT ;  /* 0x00000040dada2812 */ /* 0x000fe200078efcff */
[----:B----4-:R-:W-:-:S04]  /*1f10*/  @P5 IMAD.IADD R0, R4, 0x1, -R5 ;  /* 0x0000000104005824 */ /* 0x010fc800078e0a05 */
[----:B------:R-:W-:-:S05]  /*1f20*/  IMAD.IADD R6, R7, 0x1, R0 ;  /* 0x0000000107067824 */ /* 0x000fca00078e0200 */
[C---:B------:R-:W-:Y:S02]  /*1f30*/  IADD3 R166, R6.reuse, 0x30, -R8 ;  /* 0x0000003006a67810 */ /* 0x040fe40007ffe808 */
[----:B------:R-:W-:Y:S02]  /*1f40*/  IADD3 R4, R6, 0x2f, RZ ;  /* 0x0000002f06047810 */ /* 0x000fe40007ffe0ff */
[----:B------:R-:W-:Y:S01]  /*1f50*/  LOP3.LUT R5, R9, 0xff000000, RZ, 0xc0, !PT ;  /* 0xff00000009057812 */ /* 0x000fe200078ec0ff */
[----:B------:R-:W-:Y:S01]  /*1f60*/  IMAD.IADD R3, R166, 0x1, R2 ;  /* 0x00000001a6037824 */ /* 0x000fe200078e0202 */
[----:B------:R1:W-:Y:S01]  /*1f70*/  STL [R1+0x4], R6 ;  /* 0x0000040601007387 */ /* 0x0003e20000100800 */
[----:B------:R-:W-:Y:S01]  /*1f80*/  IMAD.HI R2, R4, 0x2aaaaaab, RZ ;  /* 0x2aaaaaab04027827 */ /* 0x000fe200078e02ff */
[----:B------:R-:W-:-:S04]  /*1f90*/  SHF.R.U32.HI R8, RZ, 0x8, R5 ;  /* 0x00000008ff087819 */ /* 0x000fc80000011605 */
[----:B------:R-:W-:-:S04]  /*1fa0*/  SHF.R.U32.HI R4, RZ, 0x1f, R2 ;  /* 0x0000001fff047819 */ /* 0x000fc80000011602 */
[----:B------:R-:W-:Y:S01]  /*1fb0*/  LEA.HI.SX32 R165, R2, R4, 0x1d ;  /* 0x0000000402a57211 */ /* 0x000fe200078feaff */
[----:B-1----:R-:W-:Y:S01]  /*1fc0*/  IMAD.HI R6, R3, 0x2aaaaaab, RZ ;  /* 0x2aaaaaab03067827 */ /* 0x002fe200078e02ff */
[----:B------:R-:W-:-:S04]  /*1fd0*/  LOP3.LUT R3, R9, 0xff0000, RZ, 0xc0, !PT ;  /* 0x00ff000009037812 */ /* 0x000fc800078ec0ff */
[----:B------:R-:W-:Y:S02]  /*1fe0*/  LEA.HI R3, R3, R8, RZ, 0x10 ;  /* 0x0000000803037211 */ /* 0x000fe400078f80ff */
[----:B------:R-:W-:Y:S02]  /*1ff0*/  SHF.R.U32.HI R5, RZ, 0x1f, R6 ;  /* 0x0000001fff057819 */ /* 0x000fe40000011606 */
[----:B------:R-:W-:Y:S02]  /*2000*/  SHF.R.U32.HI R9, RZ, 0x10, R3 ;  /* 0x00000010ff097819 */ /* 0x000fe40000011603 */
[----:B------:R-:W-:Y:S02]  /*2010*/  LOP3.LUT R15, R3, 0xff, RZ, 0xc0, !PT ;  /* 0x000000ff030f7812 */ /* 0x000fe400078ec0ff */
[----:B------:R-:W-:Y:S01]  /*2020*/  LEA.HI.SX32 R2, R6, R5, 0x1d ;  /* 0x0000000506027211 */ /* 0x000fe200078feaff */
[----:B------:R1:W-:Y:S03]  /*2030*/  STL [R1+0x40], R9 ;  /* 0x0000400901007387 */ /* 0x0003e60000100800 */
[----:B------:R-:W-:Y:S01]  /*2040*/  IMNMX R5, R165, R2, PT ;  /* 0x00000002a5057217 */ /* 0x000fe20003800200 */
[----:B------:R1:W-:Y:S03]  /*2050*/  STL [R1+0x44], R15 ;  /* 0x0000440f01007387 */ /* 0x0003e60000100800 */
[----:B------:R-:W-:-:S02]  /*2060*/  ISETP.GE.AND P0, PT, R5, 0x1, PT ;  /* 0x000000010500780c */ /* 0x000fc40003f06270 */
[----:B------:R-:W-:Y:S01]  /*2070*/  ISETP.NE.AND P1, PT, R9, RZ, PT ;  /* 0x000000ff0900720c */ /* 0x000fe20003f25270 */
[----:B------:R-:W-:-:S03]  /*2080*/  IMAD.MOV.U32 R2, RZ, RZ, RZ ;  /* 0x000000ffff027224 */ /* 0x000fc600078e00ff */
[----:B------:R-:W-:-:S07]  /*2090*/  SEL R149, R9, c[0x0][0x338], P1 ;  /* 0x0000ce0009957a07 */ /* 0x000fce0000800000 */
[----:B------:R-:W-:Y:S05]  /*20a0*/  @!P0 BRA `(.L_x_2351) ;  /* 0x000001d000008947 */ /* 0x000fea0003800000 */
[----:B------:R-:W-:Y:S02]  /*20b0*/  IABS R2, R149 ;  /* 0x0000009500027213 */ /* 0x000fe40000000000 */
[----:B------:R-:W-:-:S03]  /*20c0*/  IADD3 R6, R149, -0x1, R5 ;  /* 0xffffffff95067810 */ /* 0x000fc60007ffe005 */
[----:B------:R-:W-:Y:S01]  /*20d0*/  IMAD.MOV.U32 R4, RZ, RZ, R2 ;  /* 0x000000ffff047224 */ /* 0x000fe200078e0002 */
[----:B------:R-:W-:-:S03]  /*20e0*/  IABS R10, R6 ;  /* 0x00000006000a7213 */ /* 0x000fc60000000000 */
[----:B------:R-:W2:Y:S08]  /*20f0*/  I2F.RP R2, R4 ;  /* 0x0000000400027306 */ /* 0x000eb00000209400 */
[----:B--2---:R-:W2:Y:S02]  /*2100*/  MUFU.RCP R2, R2 ;  /* 0x0000000200027308 */ /* 0x004ea40000001000 */
[----:B--2---:R-:W-:-:S06]  /*2110*/  IADD3 R2, R2, 0xffffffe, RZ ;  /* 0x0ffffffe02027810 */ /* 0x004fcc0007ffe0ff */
[----:B------:R-:W2:Y:S02]  /*2120*/  F2I.FTZ.U32.TRUNC.NTZ R3, R2 ;  /* 0x0000000200037305 */ /* 0x000ea4000021f000 */
[----:B--2---:R-:W-:-:S04]  /*2130*/  IMAD.MOV R2, RZ, RZ, -R3 ;  /* 0x000000ffff027224 */ /* 0x004fc800078e0a03 */
[----:B------:R-:W-:Y:S01]  /*2140*/  IMAD.MOV.U32 R8, RZ, RZ, R2 ;  /* 0x000000ffff087224 */ /* 0x000fe200078e0002 */
[----:B------:R-:W-:-:S03]  /*2150*/  IABS R2, R149 ;  /* 0x0000009500027213 */ /* 0x000fc60000000000 */
[----:B------:R-:W-:Y:S02]  /*2160*/  IMAD R8, R8, R4, RZ ;  /* 0x0000000408087224 */ /* 0x000fe400078e02ff */
[----:B-1----:R-:W-:Y:S02]  /*2170*/  IMAD.MOV R9, RZ, RZ, -R2 ;  /* 0x000000ffff097224 */ /* 0x002fe400078e0a02 */
        /* <DEDUP_REMOVED lines=16> */
.L_x_2351:
[----:B------:R-:W-:Y:S05]  /*2280*/  BSYNC B0 ;  /* 0x0000000000007941 */ /* 0x000fea0003800000 */
.L_x_2350:
[----:B------:R-:W-:Y:S01]  /*2290*/  IMAD R3, R15, R2, RZ ;  /* 0x000000020f037224 */ /* 0x000fe200078e02ff */
[----:B------:R-:W2:Y:S01]  /*22a0*/  S2R R8, SR_TID.X ;  /* 0x0000000000087919 */ /* 0x000ea20000002100 */
[C---:B------:R-:W-:Y:S01]  /*22b0*/  IMAD.SHL.U32 R6, R225.reuse, 0x40, RZ ;  /* 0x00000040e1067824 */ /* 0x040fe200078e00ff */
[----:B------:R-:W-:Y:S01]  /*22c0*/  IADD3 R23, R225, 0x20, RZ ;  /* 0x00000020e1177810 */ /* 0x000fe20007ffe0ff */
[C---:B------:R-:W-:Y:S01]  /*22d0*/  IMAD.IADD R2, R3.reuse, 0x1, R2 ;  /* 0x0000000103027824 */ /* 0x040fe200078e0202 */
[----:B------:R-:W-:Y:S01]  /*22e0*/  SHF.R.S32.HI R135, RZ, 0x1f, R134 ;  /* 0x0000001fff877819 */ /* 0x000fe20000011486 */
[----:B------:R-:W-:Y:S01]  /*22f0*/  IMAD R3, R3, 0x30, -R7 ;  /* 0x0000003003037824 */ /* 0x000fe200078e0a07 */
[----:B------:R-:W-:Y:S02]  /*2300*/  LOP3.LUT R163, R6, 0x1c0, RZ, 0xc0, !PT ;  /* 0x000001c006a37812 */ /* 0x000fe400078ec0ff */
[----:B------:R-:W-:-:S02]  /*2310*/  IMNMX R2, R5, R2, PT ;  /* 0x0000000205027217 */ /* 0x000fc40003800200 */
[----:B------:R-:W-:Y:S02]  /*2320*/  IMNMX R3, RZ, R3, !PT ;  /* 0x00000003ff037217 */ /* 0x000fe40007800200 */
[----:B------:R-:W-:Y:S01]  /*2330*/  SHF.R.S32.HI R6, RZ, 0x1f, R23 ;  /* 0x0000001fff067819 */ /* 0x000fe20000011417 */
[----:B------:R-:W-:Y:S01]  /*2340*/  IMAD R2, R2, 0x30, -R7 ;  /* 0x0000003002027824 */ /* 0x000fe200078e0a07 */
[----:B------:R-:W-:Y:S01]  /*2350*/  SHF.R.U32.HI R182, RZ, 0x3, R163 ;  /* 0x00000003ffb67819 */ /* 0x000fe200000116a3 */
[----:B------:R-:W-:-:S03]  /*2360*/  IMAD.WIDE.U32 R4, R3, -0x55555555, RZ ;  /* 0xaaaaaaab03047825 */ /* 0x000fc600078e00ff */
[----:B------:R-:W-:Y:S01]  /*2370*/  IMNMX R2, R2, R0, PT ;  /* 0x0000000002027217 */ /* 0x000fe20003800200 */
[----:B------:R-:W-:Y:S01]  /*2380*/  IMAD.SHL.U32 R7, R23, 0x40, RZ ;  /* 0x0000004017077824 */ /* 0x000fe200078e00ff */
[----:B------:R-:W-:Y:S02]  /*2390*/  SHF.R.U32.HI R138, RZ, 0x5, R5 ;  /* 0x00000005ff8a7819 */ /* 0x000fe40000011605 */
[----:B------:R-:W-:Y:S02]  /*23a0*/  ISETP.GT.AND P0, PT, R2, R3, PT ;  /* 0x000000030200720c */ /* 0x000fe40003f04270 */
[----:B--2---:R-:W-:Y:S02]  /*23b0*/  SHF.R.S32.HI R187, RZ, 0x1f, R8 ;  /* 0x0000001fffbb7819 */ /* 0x004fe40000011408 */
[----:B------:R-:W-:Y:S02]  /*23c0*/  LOP3.LUT R174, R7, 0x1c0, RZ, 0xc0, !PT ;  /* 0x000001c007ae7812 */ /* 0x000fe400078ec0ff */
[----:B------:R-:W-:-:S02]  /*23d0*/  LEA.HI R5, R187, R8, RZ, 0x6 ;  /* 0x00000008bb057211 */ /* 0x000fc400078f30ff */
[----:B------:R-:W-:-:S05]  /*23e0*/  SHF.R.U32.HI R185, RZ, 0x3, R174 ;  /* 0x00000003ffb97819 */ /* 0x000fca00000116ae */
[----:B------:R-:W-:Y:S01]  /*23f0*/  @P0 IADD3 R3, R2, 0x2f, RZ ;  /* 0x0000002f02030810 */ /* 0x000fe20007ffe0ff */
[----:B------:R-:W-:-:S04]  /*2400*/  IMAD.MOV.U32 R2, RZ, RZ, R138 ;  /* 0x000000ffff027224 */ /* 0x000fc800078e008a */
[----:B------:R-:W-:-:S05]  /*2410*/  @P0 IMAD.HI R3, R3, 0x2aaaaaab, RZ ;  /* 0x2aaaaaab03030827 */ /* 0x000fca00078e02ff */
[----:B------:R-:W-:-:S04]  /*2420*/  @P0 SHF.R.U32.HI R4, RZ, 0x1f, R3 ;  /* 0x0000001fff040819 */ /* 0x000fc80000011603 */
[----:B------:R-:W-:Y:S01]  /*2430*/  @P0 LEA.HI.SX32 R2, R3, R4, 0x1d ;  /* 0x0000000403020211 */ /* 0x000fe200078feaff */
[----:B------:R-:W-:Y:S01]  /*2440*/  IMAD.SHL.U32 R3, R5, 0x8, RZ ;  /* 0x0000000805037824 */ /* 0x000fe200078e00ff */
[----:B------:R-:W-:Y:S02]  /*2450*/  LOP3.LUT R4, R163, 0x38, R134, 0xf8, !PT ;  /* 0x00000038a3047812 */ /* 0x000fe400078ef886 */
[----:B------:R-:W-:Y:S02]  /*2460*/  ISETP.GT.AND P0, PT, R2, R138, PT ;  /* 0x0000008a0200720c */ /* 0x000fe40003f04270 */
[----:B------:R-:W-:Y:S02]  /*2470*/  LEA.HI R5, R6, R23, RZ, 0x3 ;  /* 0x0000001706057211 */ /* 0x000fe400078f18ff */
[----:B------:R-:W-:Y:S02]  /*2480*/  LOP3.LUT R175, R3, 0xfffffe00, RZ, 0xc0, !PT ;  /* 0xfffffe0003af7812 */ /* 0x000fe400078ec0ff */
[----:B------:R-:W-:Y:S01]  /*2490*/  LOP3.LUT R3, R4, R182, RZ, 0x3c, !PT ;  /* 0x000000b604037212 */ /* 0x000fe200078e3cff */
[----:B------:R-:W-:-:S04]  /*24a0*/  IMAD.SHL.U32 R4, R5, 0x40, RZ ;  /* 0x0000004005047824 */ /* 0x000fc800078e00ff */
[----:B------:R-:W-:Y:S01]  /*24b0*/  IMAD.IADD R3, R175, 0x1, R3 ;  /* 0x00000001af037824 */ /* 0x000fe200078e0203 */
[----:B------:R-:W-:-:S03]  /*24c0*/  LOP3.LUT R176, R4, 0xfffffe00, RZ, 0xc0, !PT ;  /* 0xfffffe0004b07812 */ /* 0x000fc600078ec0ff */
[----:B------:R-:W-:Y:S01]  /*24d0*/  IMAD.SHL.U32 R211, R3, 0x2, RZ ;  /* 0x0000000203d37824 */ /* 0x000fe200078e00ff */
        /* <DEDUP_REMOVED lines=9> */
[----:B------:R-:W-:Y:S02]  /*2570*/  SEL R21, R16, RZ, !P5 ;  /* 0x000000ff10157207 */ /* 0x000fe40006800000 */
[----:B------:R-:W-:Y:S01]  /*2580*/  SEL R20, R252, RZ, !P5 ;  /* 0x000000fffc147207 */ /* 0x000fe20006800000 */
[----:B------:R-:W-:Y:S01]  /*2590*/  IMAD R3, R146, c[0x0][0x238], RZ ;  /* 0x00008e0092037a24 */ /* 0x000fe200078e02ff */
[----:B------:R-:W-:Y:S01]  /*25a0*/  MOV R2, R4 ;  /* 0x0000000400027202 */ /* 0x000fe20000000f00 */
[----:B------:R-:W-:Y:S01]  /*25b0*/  IMAD R4, R21, c[0x0][0x248], RZ ;  /* 0x0000920015047a24 */ /* 0x000fe200078e02ff */
[----:B------:R-:W-:Y:S01]  /*25c0*/  MOV R171, c[0x0][0x238] ;  /* 0x00008e0000ab7a02 */ /* 0x000fe20000000f00 */
[----:B------:R-:W-:Y:S01]  /*25d0*/  IMAD R3, R121, c[0x0][0x23c], R3 ;  /* 0x00008f0079037a24 */ /* 0x000fe200078e0203 */
[----:B------:R-:W-:Y:S01]  /*25e0*/  ISETP.GE.AND P4, PT, R134, c[0x0][0x1d4], PT ;  /* 0x0000750086007a0c */ /* 0x000fe20003f86270 */
[----:B------:R-:W-:Y:S01]  /*25f0*/  IMAD.WIDE.U32 R150, R152, c[0x0][0x238], RZ ;  /* 0x00008e0098967a25 */ /* 0x000fe200078e00ff */
[----:B------:R-:W-:-:S02]  /*2600*/  SHF.L.U32 R184, R171, 0x5, RZ ;  /* 0x00000005abb87819 */ /* 0x000fc400000006ff */
[----:B------:R-:W-:Y:S01]  /*2610*/  IADD3 R3, R5, R3, RZ ;  /* 0x0000000305037210 */ /* 0x000fe20007ffe0ff */
[----:B------:R-:W-:Y:S01]  /*2620*/  IMAD R5, R36, -0x30, R0 ;  /* 0xffffffd024057824 */ /* 0x000fe200078e0200 */
[----:B------:R-:W-:Y:S01]  /*2630*/  SHF.L.U64.HI R171, R171, R164, c[0x0][0x23c] ;  /* 0x00008f00abab7619 */ /* 0x000fe200000102a4 */
[----:B------:R-:W-:Y:S01]  /*2640*/  IMAD.IADD R168, R151, 0x1, R168 ;  /* 0x0000000197a87824 */ /* 0x000fe200078e02a8 */
[----:B------:R-:W-:Y:S01]  /*2650*/  LOP3.LUT R218, R218, 0xfffffffe, RZ, 0xc0, !PT ;  /* 0xfffffffedada7812 */ /* 0x000fe200078ec0ff */
[----:B------:R-:W-:Y:S01]  /*2660*/  IMAD.WIDE.U32 R2, R24, c[0x0][0x240], R2 ;  /* 0x0000900018027a25 */ /* 0x000fe200078e0002 */
[----:B------:R-:W-:Y:S02]  /*2670*/  IMNMX R6, R5, 0x30, PT ;  /* 0x0000003005067817 */ /* 0x000fe40003800200 */
[----:B------:R-:W-:Y:S01]  /*2680*/  ISETP.GE.AND P6, PT, R136, c[0x0][0x1d4], PT ;  /* 0x0000750088007a0c */ /* 0x000fe20003fc6270 */
[----:B------:R-:W-:Y:S01]  /*2690*/  IMAD R3, R24, c[0x0][0x244], R3 ;  /* 0x0000910018037a24 */ /* 0x000fe200078e0203 */
[----:B------:R-:W-:Y:S01]  /*26a0*/  @P4 LOP3.LUT R218, R218, 0x1, RZ, 0xfc, !PT ;  /* 0x00000001dada4812 */ /* 0x000fe200078efcff */
[C---:B------:R-:W-:Y:S01]  /*26b0*/  IMAD R5, R20.reuse, c[0x0][0x24c], R4 ;  /* 0x0000930014057a24 */ /* 0x040fe200078e0204 */
[----:B------:R-:W-:Y:S01]  /*26c0*/  IADD3 R4, -R225, R6, RZ ;  /* 0x00000006e1047210 */ /* 0x000fe20007ffe1ff */
[----:B------:R-:W-:Y:S01]  /*26d0*/  IMAD.WIDE.U32 R124, R20, c[0x0][0x248], R2 ;  /* 0x00009200147c7a25 */ /* 0x000fe200078e0002 */
[----:B------:R-:W-:-:S02]  /*26e0*/  SHF.R.S32.HI R3, RZ, 0x1f, R36 ;  /* 0x0000001fff037819 */ /* 0x000fc40000011424 */
[----:B------:R-:W-:Y:S01]  /*26f0*/  ISETP.GT.AND P0, PT, R4, 0x20, PT ;  /* 0x000000200400780c */ /* 0x000fe20003f04270 */
[----:B------:R-:W-:Y:S01]  /*2700*/  IMAD R2, R168, R36, RZ ;  /* 0x00000024a8027224 */ /* 0x000fe200078e02ff */
[----:B------:R-:W-:Y:S01]  /*2710*/  MOV R122, R124 ;  /* 0x0000007c007a7202 */ /* 0x000fe20000000f00 */
[----:B------:R-:W-:Y:S01]  /*2720*/  IMAD.IADD R123, R125, 0x1, R5 ;  /* 0x000000017d7b7824 */ /* 0x000fe200078e0205 */
[----:B------:R-:W-:Y:S01]  /*2730*/  ISETP.GE.AND P1, PT, R4, 0x1, PT ;  /* 0x000000010400780c */ /* 0x000fe20003f26270 */
[-C--:B------:R-:W-:Y:S01]  /*2740*/  IMAD R3, R3, R150.reuse, R2 ;  /* 0x0000009603037224 */ /* 0x080fe200078e0202 */
[----:B------:R-:W-:Y:S01]  /*2750*/  ISETP.GE.AND P5, PT, R226, c[0x0][0x1d4], PT ;  /* 0x00007500e2007a0c */ /* 0x000fe20003fa6270 */
[----:B------:R-:W-:Y:S01]  /*2760*/  IMAD.WIDE.U32 R6, R36, R150, R122 ;  /* 0x0000009624067225 */ /* 0x000fe200078e007a */
[----:B------:R-:W-:-:S03]  /*2770*/  ISETP.GE.AND P4, PT, R227, c[0x0][0x1d4], PT ;  /* 0x00007500e3007a0c */ /* 0x000fc60003f86270 */
[----:B------:R-:W-:Y:S02]  /*2780*/  IMAD.IADD R3, R7, 0x1, R3 ;  /* 0x0000000107037824 */ /* 0x000fe400078e0203 */
[----:B------:R-:W-:-:S04]  /*2790*/  @P0 IADD3 R7, P2, R184, R6, RZ ;  /* 0x00000006b8070210 */ /* 0x000fc80007f5e0ff */
[C---:B------:R-:W-:Y:S02]  /*27a0*/  @P1 LEA R4, P3, R6.reuse, c[0x0][0x220], 0x1 ;  /* 0x0000880006041a11 */ /* 0x040fe400078608ff */
[----:B------:R-:W-:Y:S02]  /*27b0*/  @P0 IADD3.X R8, R3, R171, RZ, P2, !PT ;  /* 0x000000ab03080210 */ /* 0x000fe400017fe4ff */
[C---:B------:R-:W-:Y:S02]  /*27c0*/  @P0 LEA R2, P2, R7.reuse, c[0x0][0x220], 0x1 ;  /* 0x0000880007020a11 */ /* 0x040fe400078408ff */
[----:B------:R-:W-:Y:S02]  /*27d0*/  @P1 LEA.HI.X R5, R6, c[0x0][0x224], R3, 0x1, P3 ;  /* 0x0000890006051a11 */ /* 0x000fe400018f0c03 */
[----:B------:R-:W-:Y:S02]  /*27e0*/  @P0 LEA.HI.X R3, R7, c[0x0][0x224], R8, 0x1, P2 ;  /* 0x0000890007030a11 */ /* 0x000fe400010f0c08 */
[----:B------:R-:W-:-:S02]  /*27f0*/  LOP3.LUT P2, RZ, R218, 0x1, RZ, 0xc0, !PT ;  /* 0x00000001daff7812 */ /* 0x000fc4000784c0ff */
[----:B------:R-:W-:-:S11]  /*2800*/  ISETP.NE.AND P3, PT, R13, RZ, PT ;  /* 0x000000ff0d00720c */ /* 0x000fd60003f65270 */
        /* <DEDUP_REMOVED lines=11> */
[----:B------:R-:W-:-:S02]  /*28c0*/  ISETP.NE.U32.AND P0, PT, RZ, c[0x0][0x340], PT ;  /* 0x0000d000ff007a0c */ /* 0x000fc40003f05070 */
[----:B------:R-:W-:Y:S02]  /*28d0*/  IADD3 R13, R11, R160, RZ ;  /* 0x000000a00b0d7210 */ /* 0x000fe40007ffe0ff */
[----:B------:R-:W-:Y:S01]  /*28e0*/  SHF.R.S32.HI R141, RZ, 0x1f, R140 ;  /* 0x0000001fff8d7819 */ /* 0x000fe2000001148c */
[C---:B------:R-:W-:Y:S01]  /*28f0*/  IMAD R12, R22.reuse, c[0x0][0x290], RZ ;  /* 0x0000a400160c7a24 */ /* 0x040fe200078e02ff */
[----:B------:R-:W-:Y:S01]  /*2900*/  ISETP.NE.AND.EX P0, PT, RZ, c[0x0][0x344], PT, P0 ;  /* 0x0000d100ff007a0c */ /* 0x000fe20003f05300 */
[----:B------:R-:W-:Y:S02]  /*2910*/  IMAD R17, R22, c[0x0][0x1e0], RZ ;  /* 0x0000780016117a24 */ /* 0x000fe400078e02ff */
[----:B------:R-:W-:Y:S01]  /*2920*/  IMAD.WIDE.U32 R180, R225, c[0x0][0x1e0], RZ ;  /* 0x00007800e1b47a25 */ /* 0x000fe200078e00ff */
[----:B------:R-:W-:Y:S01]  /*2930*/  MOV R173, c[0x0][0x280] ;  /* 0x0000a00000ad7a02 */ /* 0x000fe20000000f00 */
[----:B------:R-:W0:Y:S08]  /*2940*/  LDGDEPBAR ;  /* 0x00000000000079af */ /* 0x000e300000000000 */
[----:B---3--:R-:W-:-:S05]  /*2950*/  @P0 IMAD.WIDE R2, R252, R14, c[0x0][0x340] ;  /* 0x0000d000fc020625 */ /* 0x008fca00078e020e */
[----:B------:R3:W4:Y:S01]  /*2960*/  @P0 LDG.E R6, [R2.64] ;  /* 0x0000000602060981 */ /* 0x000722000c1e1900 */
[----:B------:R-:W-:Y:S01]  /*2970*/  SHF.R.S32.HI R19, RZ, 0x1f, R13 ;  /* 0x0000001fff137819 */ /* 0x000fe2000001140d */
[----:B--2---:R-:W-:Y:S01]  /*2980*/  IMAD R5, R22, c[0x0][0x280], RZ ;  /* 0x0000a00016057a24 */ /* 0x004fe200078e02ff */
[----:B------:R-:W-:Y:S01]  /*2990*/  MOV R186, c[0x0][0x27c] ;  /* 0x00009f0000ba7a02 */ /* 0x000fe20000000f00 */
[----:B------:R-:W-:Y:S01]  /*29a0*/  IMAD.WIDE.U32 R10, R225, c[0x0][0x290], R134 ;  /* 0x0000a400e10a7a25 */ /* 0x000fe200078e0086 */
[----:B------:R-:W-:Y:S01]  /*29b0*/  WARPSYNC 0xffffffff ;  /* 0xffffffff00007948 */ /* 0x000fe20003800000 */
[----:B------:R-:W-:Y:S02]  /*29c0*/  SHF.L.U64.HI R159, R173, R164, c[0x0][0x284] ;  /* 0x0000a100ad9f7619 */ /* 0x000fe400000102a4 */
[----:B------:R-:W-:Y:S01]  /*29d0*/  IMAD R4, R19, c[0x0][0x1e0], RZ ;  /* 0x0000780013047a24 */ /* 0x000fe200078e02ff */
[----:B------:R-:W-:Y:S01]  /*29e0*/  SHF.L.U32 R173, R173, 0x5, RZ ;  /* 0x00000005adad7819 */ /* 0x000fe200000006ff */
[----:B-1----:R-:W-:-:S02]  /*29f0*/  IMAD R15, R225, c[0x0][0x284], R5 ;  /* 0x0000a100e10f7a24 */ /* 0x002fc400078e0205 */
[----:B------:R-:W-:Y:S02]  /*2a00*/  IMAD R4, R13, c[0x0][0x1e4], R4 ;  /* 0x000079000d047a24 */ /* 0x000fe400078e0204 */
[C---:B------:R-:W-:Y:S02]  /*2a10*/  IMAD R12, R225.reuse, c[0x0][0x294], R12 ;  /* 0x0000a500e10c7a24 */ /* 0x040fe400078e020c */
[----:B------:R-:W-:Y:S02]  /*2a20*/  IMAD R17, R225, c[0x0][0x1e4], R17 ;  /* 0x00007900e1117a24 */ /* 0x000fe400078e0211 */
[----:B------:R-:W-:Y:S02]  /*2a30*/  IMAD.MOV.U32 R172, RZ, RZ, c[0x0][0x290] ;  /* 0x0000a400ffac7624 */ /* 0x000fe400078e00ff */
[C---:B------:R-:W-:Y:S01]  /*2a40*/  IMAD R169, R152.reuse, c[0x0][0x1e4], RZ ;  /* 0x0000790098a97a24 */ /* 0x040fe200078e02ff */
[----:B------:R-:W-:Y:S01]  /*2a50*/  IADD3 R145, R181, R17, RZ ;  /* 0x00000011b5917210 */ /* 0x000fe20007ffe0ff */
[----:B------:R-:W-:Y:S01]  /*2a60*/  IMAD R170, R152, c[0x0][0x284], RZ ;  /* 0x0000a10098aa7a24 */ /* 0x000fe200078e02ff */
[----:B------:R-:W-:Y:S01]  /*2a70*/  SHF.L.U64.HI R158, R172, R164, c[0x0][0x294] ;  /* 0x0000a500ac9e7619 */ /* 0x000fe200000102a4 */
[----:B------:R-:W-:-:S02]  /*2a80*/  IMAD R167, R152, c[0x0][0x294], RZ ;  /* 0x0000a50098a77a24 */ /* 0x000fc400078e02ff */
[----:B---3--:R-:W-:-:S04]  /*2a90*/  IMAD.WIDE.U32 R2, R13, c[0x0][0x1e0], RZ ;  /* 0x000078000d027a25 */ /* 0x008fc800078e00ff */
[----:B------:R-:W-:Y:S02]  /*2aa0*/  IMAD.IADD R3, R3, 0x1, R4 ;  /* 0x0000000103037824 */ /* 0x000fe400078e0204 */
[----:B------:R-:W-:-:S04]  /*2ab0*/  IMAD.WIDE.U32 R4, R225, c[0x0][0x280], R140 ;  /* 0x0000a000e1047a25 */ /* 0x000fc800078e008c */
[C---:B------:R-:W-:Y:S01]  /*2ac0*/  IMAD.WIDE.U32 R2, R24.reuse, c[0x0][0x1e8], R2 ;  /* 0x00007a0018027a25 */ /* 0x040fe200078e0002 */
[----:B------:R-:W-:Y:S02]  /*2ad0*/  IADD3 R9, R5, R15, RZ ;  /* 0x0000000f05097210 */ /* 0x000fe40007ffe0ff */
[----:B------:R-:W-:Y:S01]  /*2ae0*/  MOV R8, R4 ;  /* 0x0000000400087202 */ /* 0x000fe20000000f00 */
[----:B------:R-:W-:Y:S02]  /*2af0*/  IMAD R3, R24, c[0x0][0x1ec], R3 ;  /* 0x00007b0018037a24 */ /* 0x000fe400078e0203 */
[----:B------:R-:W-:-:S04]  /*2b00*/  IMAD.WIDE.U32 R156, R152, c[0x0][0x1e0], RZ ;  /* 0x00007800989c7a25 */ /* 0x000fc800078e00ff */
[----:B------:R-:W-:Y:S01]  /*2b10*/  IMAD.WIDE.U32 R154, R152, c[0x0][0x280], RZ ;  /* 0x0000a000989a7a25 */ /* 0x000fe200078e00ff */
[----:B------:R-:W-:-:S03]  /*2b20*/  IADD3 R169, R157, R169, RZ ;  /* 0x000000a99da97210 */ /* 0x000fc60007ffe0ff */
[----:B------:R-:W-:-:S04]  /*2b30*/  IMAD.WIDE.U32 R152, R152, c[0x0][0x290], RZ ;  /* 0x0000a40098987a25 */ /* 0x000fc800078e00ff */
[----:B-----5:R-:W-:Y:S01]  /*2b40*/  IMAD.WIDE.U32 R106, R162, c[0x0][0x280], R8 ;  /* 0x0000a000a26a7a25 */ /* 0x020fe200078e0008 */
[----:B------:R-:W-:-:S03]  /*2b50*/  IADD3 R167, R153, R167, RZ ;  /* 0x000000a799a77210 */ /* 0x000fc60007ffe0ff */
[----:B------:R-:W-:Y:S02]  /*2b60*/  IMAD.SHL.U32 R172, R172, 0x20, RZ ;  /* 0x00000020acac7824 */ /* 0x000fe400078e00ff */
[----:B------:R-:W-:Y:S01]  /*2b70*/  IMAD.IADD R170, R155, 0x1, R170 ;  /* 0x000000019baa7824 */ /* 0x000fe200078e02aa */
[----:B----4-:R-:W-:Y:S01]  /*2b80*/  @P0 SHF.R.S32.HI R5, RZ, 0x1f, R6 ;  /* 0x0000001fff050819 */ /* 0x010fe20000011406 */
[----:B------:R-:W-:Y:S01]  /*2b90*/  @!P0 IMAD.MOV.U32 R6, RZ, RZ, R252 ;  /* 0x000000ffff068224 */ /* 0x000fe200078e00fc */
[----:B------:R-:W-:-:S04]  /*2ba0*/  @!P0 MOV R5, R16 ;  /* 0x0000001000058202 */ /* 0x000fc80000000f00 */
[----:B------:R-:W-:Y:S01]  /*2bb0*/  SEL R14, R6, RZ, !P3 ;  /* 0x000000ff060e7207 */ /* 0x000fe20005800000 */
[----:B------:R-:W-:Y:S01]  /*2bc0*/  IMAD.WIDE.U32 R6, R225, c[0x0][0x290], R140 ;  /* 0x0000a400e1067a25 */ /* 0x000fe200078e008c */
[----:B------:R-:W-:-:S03]  /*2bd0*/  SEL R18, R5, RZ, !P3 ;  /* 0x000000ff05127207 */ /* 0x000fc60005800000 */
[----:B------:R-:W-:Y:S01]  /*2be0*/  IMAD.WIDE.U32 R90, R14, c[0x0][0x1f0], R2 ;  /* 0x00007c000e5a7a25 */ /* 0x000fe200078e0002 */
[----:B------:R-:W-:Y:S02]  /*2bf0*/  MOV R2, R10 ;  /* 0x0000000a00027202 */ /* 0x000fe40000000f00 */
[----:B------:R-:W-:Y:S01]  /*2c00*/  SHF.R.S32.HI R10, RZ, 0x1f, R162 ;  /* 0x0000001fff0a7819 */ /* 0x000fe200000114a2 */
[----:B------:R-:W-:Y:S01]  /*2c10*/  IMAD.WIDE.U32 R4, R225, c[0x0][0x280], R134 ;  /* 0x0000a000e1047a25 */ /* 0x000fe200078e0086 */
[----:B------:R-:W-:Y:S02]  /*2c20*/  IADD3 R3, R12, R11, RZ ;  /* 0x0000000b0c037210 */ /* 0x000fe40007ffe0ff */
[----:B------:R-:W-:Y:S01]  /*2c30*/  IADD3 R120, P1, P0, R90, R180, R134 ;  /* 0x000000b45a787210 */ /* 0x000fe2000783e086 */
[----:B------:R-:W-:Y:S01]  /*2c40*/  IMAD R16, R18, c[0x0][0x1f0], RZ ;  /* 0x00007c0012107a24 */ /* 0x000fe200078e02ff */
[----:B------:R-:W-:Y:S01]  /*2c50*/  IADD3 R5, R15, R5, RZ ;  /* 0x000000050f057210 */ /* 0x000fe20007ffe0ff */
[----:B------:R-:W-:-:S02]  /*2c60*/  IMAD R11, R10, c[0x0][0x280], RZ ;  /* 0x0000a0000a0b7a24 */ /* 0x000fc400078e02ff */
[----:B------:R-:W-:Y:S02]  /*2c70*/  IMAD R16, R14, c[0x0][0x1f4], R16 ;  /* 0x00007d000e107a24 */ /* 0x000fe400078e0210 */
[----:B------:R-:W-:Y:S01]  /*2c80*/  IMAD.IADD R7, R7, 0x1, R12 ;  /* 0x0000000107077824 */ /* 0x000fe200078e020c */
[----:B------:R-:W-:Y:S01]  /*2c90*/  SHF.L.U32 R12, R186, 0x1, RZ ;  /* 0x00000001ba0c7819 */ /* 0x000fe200000006ff */
[----:B------:R-:W-:Y:S02]  /*2ca0*/  IMAD R10, R10, c[0x0][0x290], RZ ;  /* 0x0000a4000a0a7a24 */ /* 0x000fe400078e02ff */
[----:B------:R-:W-:Y:S02]  /*2cb0*/  IMAD.IADD R89, R91, 0x1, R16 ;  /* 0x000000015b597824 */ /* 0x000fe400078e0210 */
[C---:B------:R-:W-:Y:S02]  /*2cc0*/  IMAD R11, R162.reuse, c[0x0][0x284], R11 ;  /* 0x0000a100a20b7a24 */ /* 0x040fe400078e020b */
[C---:B------:R-:W-:Y:S01]  /*2cd0*/  IMAD R10, R162.reuse, c[0x0][0x294], R10 ;  /* 0x0000a500a20a7a24 */ /* 0x040fe200078e020a */
[----:B------:R-:W-:Y:S01]  /*2ce0*/  IADD3.X R119, R89, R145, R135, P1, P0 ;  /* 0x0000009159777210 */ /* 0x000fe20000fe0487 */
[----:B------:R-:W-:Y:S01]  /*2cf0*/  IMAD.WIDE.U32 R102, R162, c[0x0][0x290], R6 ;  /* 0x0000a400a2667a25 */ /* 0x000fe200078e0006 */
[----:B------:R-:W-:-:S02]  /*2d00*/  ISETP.GE.AND P1, PT, R134, c[0x0][0x27c], PT ;  /* 0x00009f0086007a0c */ /* 0x000fc40003f26270 */
[----:B------:R-:W-:Y:S01]  /*2d10*/  IADD3 R118, R107, R11, RZ ;  /* 0x0000000b6b767210 */ /* 0x000fe20007ffe0ff */
[----:B------:R-:W-:Y:S01]  /*2d20*/  IMAD.WIDE.U32 R100, R162, c[0x0][0x290], R2 ;  /* 0x0000a400a2647a25 */ /* 0x000fe200078e0002 */
[----:B------:R-:W-:-:S03]  /*2d30*/  IADD3 R117, R103, R10, RZ ;  /* 0x0000000a67757210 */ /* 0x000fc60007ffe0ff */
[----:B------:R-:W-:Y:S01]  /*2d40*/  IMAD.WIDE.U32 R104, R162, c[0x0][0x280], R4 ;  /* 0x0000a000a2687a25 */ /* 0x000fe200078e0004 */
[----:B------:R-:W-:-:S03]  /*2d50*/  IADD3 R115, R10, R101, RZ ;  /* 0x000000650a737210 */ /* 0x000fc60007ffe0ff */
[----:B------:R-:W-:Y:S02]  /*2d60*/  IMAD.IADD R116, R11, 0x1, R105 ;  /* 0x000000010b747824 */ /* 0x000fe400078e0269 */
[C-C-:B------:R-:W-:Y:S01]  /*2d70*/  IMAD.WIDE.U32 R2, R24.reuse, c[0x0][0x260], R134.reuse ;  /* 0x0000980018027a25 */ /* 0x140fe200078e0086 */
[----:B------:R-:W-:Y:S01]  /*2d80*/  IADD3 R148, P0, R225, R13, RZ ;  /* 0x0000000de1947210 */ /* 0x000fe20007f1e0ff */
[----:B------:R-:W-:Y:S01]  /*2d90*/  BAR.SYNC.DEFER_BLOCKING 0x0 ;  /* 0x0000000000007b1d */ /* 0x000fe20000010000 */
[----:B------:R-:W-:Y:S01]  /*2da0*/  SEL R11, RZ, c[0x0][0x27c], !P1 ;  /* 0x00009f00ff0b7a07 */ /* 0x000fe20004800000 */
[----:B------:R-:W-:Y:S01]  /*2db0*/  IMAD.WIDE.U32 R6, R24, c[0x0][0x210], R134 ;  /* 0x0000840018067a25 */ /* 0x000fe200078e0086 */
[----:B------:R-:W-:-:S03]  /*2dc0*/  IADD3 R8, -R12, c[0x0][0x1d4], RZ ;  /* 0x000075000c087a10 */ /* 0x000fc60007ffe1ff */
[----:B------:R-:W-:Y:S01]  /*2dd0*/  IMAD.MOV.U32 R4, RZ, RZ, R2 ;  /* 0x000000ffff047224 */ /* 0x000fe200078e0002 */
[----:B------:R-:W-:Y:S01]  /*2de0*/  ULDC.U8 UR4, c[0x0][0x298] ;  /* 0x0000a60000047ab9 */ /* 0x000fe20000000000 */
[----:B------:R-:W-:Y:S02]  /*2df0*/  IMAD.MOV.U32 R2, RZ, RZ, R6 ;  /* 0x000000ffff027224 */ /* 0x000fe400078e0006 */
[----:B------:R-:W-:Y:S01]  /*2e00*/  IMAD.X R147, R22, 0x1, R19, P0 ;  /* 0x0000000116937824 */ /* 0x000fe200000e0613 */
[----:B------:R-:W-:Y:S01]  /*2e10*/  ISETP.GE.AND P0, PT, R136, c[0x0][0x27c], PT ;  /* 0x00009f0088007a0c */ /* 0x000fe20003f06270 */
[----:B------:R-:W-:Y:S01]  /*2e20*/  IMAD R5, R24, c[0x0][0x264], R3 ;  /* 0x0000990018057a24 */ /* 0x000fe200078e0203 */
[----:B------:R-:W-:Y:S01]  /*2e30*/  SHF.R.S32.HI R19, RZ, 0x1f, R23 ;  /* 0x0000001fff137819 */ /* 0x000fe20000011417 */
[----:B------:R-:W-:Y:S02]  /*2e40*/  IMAD.IADD R6, R134, 0x1, R11 ;  /* 0x0000000186067824 */ /* 0x000fe400078e020b */
[----:B------:R-:W-:Y:S01]  /*2e50*/  IMAD R3, R24, c[0x0][0x214], R7 ;  /* 0x0000850018037a24 */ /* 0x000fe200078e0207 */
[CC--:B------:R-:W-:Y:S01]  /*2e60*/  SEL R7, R12.reuse, R8.reuse, !P1 ;  /* 0x000000080c077207 */ /* 0x0c0fe20004800000 */
[----:B------:R-:W-:Y:S01]  /*2e70*/  IMAD R10, R21, c[0x0][0x268], RZ ;  /* 0x00009a00150a7a24 */ /* 0x000fe200078e02ff */
[----:B------:R-:W-:Y:S01]  /*2e80*/  SEL R8, R12, R8, !P0 ;  /* 0x000000080c087207 */ /* 0x000fe20004000000 */
[----:B------:R-:W-:Y:S01]  /*2e90*/  IMAD.WIDE.U32 R98, R20, c[0x0][0x268], R4 ;  /* 0x00009a0014627a25 */ /* 0x000fe200078e0004 */
[----:B------:R-:W-:-:S02]  /*2ea0*/  SEL R4, RZ, c[0x0][0x27c], !P0 ;  /* 0x00009f00ff047a07 */ /* 0x000fc40004000000 */
[----:B------:R-:W-:Y:S01]  /*2eb0*/  SHF.R.S32.HI R5, RZ, 0x1f, R6 ;  /* 0x0000001fff057819 */ /* 0x000fe20000011406 */
[----:B------:R-:W-:Y:S01]  /*2ec0*/  IMAD R9, R18, c[0x0][0x218], RZ ;  /* 0x0000860012097a24 */ /* 0x000fe200078e02ff */
[----:B------:R-:W-:Y:S01]  /*2ed0*/  ISETP.NE.AND P0, PT, RZ, UR4, PT ;  /* 0x00000004ff007c0c */ /* 0x000fe2000bf05270 */
[----:B------:R-:W-:Y:S01]  /*2ee0*/  IMAD R18, R20, c[0x0][0x26c], R10 ;  /* 0x00009b0014127a24 */ /* 0x000fe200078e020a */
[----:B------:R-:W-:Y:S01]  /*2ef0*/  SHF.R.S32.HI R10, RZ, 0x1f, R7 ;  /* 0x0000001fff0a7819 */ /* 0x000fe20000011407 */
[C---:B------:R-:W-:Y:S01]  /*2f00*/  IMAD.WIDE.U32 R96, R14.reuse, c[0x0][0x218], R2 ;  /* 0x000086000e607a25 */ /* 0x040fe200078e0002 */
[CC--:B------:R-:W-:Y:S02]  /*2f10*/  LEA.HI R2, R5.reuse, R6.reuse, RZ, 0x6 ;  /* 0x0000000605027211 */ /* 0x0c0fe400078f30ff */
[----:B------:R-:W-:Y:S01]  /*2f20*/  LEA.HI R3, R5, R6, RZ, 0x3 ;  /* 0x0000000605037211 */ /* 0x000fe200078f18ff */
[----:B------:R-:W-:Y:S01]  /*2f30*/  IMAD R17, R14, c[0x0][0x21c], R9 ;  /* 0x000087000e117a24 */ /* 0x000fe200078e0209 */
[----:B------:R-:W-:Y:S01]  /*2f40*/  SHF.R.S32.HI R9, RZ, 0x1f, R8 ;  /* 0x0000001fff097819 */ /* 0x000fe20000011408 */
[----:B------:R-:W-:Y:S01]  /*2f50*/  IMAD.IADD R4, R136, 0x1, R4 ;  /* 0x0000000188047824 */ /* 0x000fe200078e0204 */
[----:B------:R-:W-:Y:S01]  /*2f60*/  LEA.HI R11, R10, R7, RZ, 0x4 ;  /* 0x000000070a0b7211 */ /* 0x000fe200078f20ff */
[----:B------:R-:W-:Y:S01]  /*2f70*/  IMAD.MOV.U32 R183, RZ, RZ, c[0x0][0x1e0] ;  /* 0x00007800ffb77624 */ /* 0x000fe200078e00ff */
[----:B------:R-:W-:Y:S01]  /*2f80*/  SHF.R.S32.HI R6, RZ, 0x6, R2 ;  /* 0x00000006ff067819 */ /* 0x000fe20000011402 */
[----:B------:R-:W-:Y:S01]  /*2f90*/  IMAD.WIDE.U32 R178, R23, c[0x0][0x1e0], RZ ;  /* 0x0000780017b27a25 */ /* 0x000fe200078e00ff */
[----:B------:R-:W-:-:S02]  /*2fa0*/  LOP3.LUT R7, R174, 0x38, R3, 0xf8, !PT ;  /* 0x00000038ae077812 */ /* 0x000fc400078ef803 */
[----:B------:R-:W-:Y:S01]  /*2fb0*/  SHF.R.S32.HI R5, RZ, 0x1f, R4 ;  /* 0x0000001fff057819 */ /* 0x000fe20000011404 */
[----:B------:R-:W-:Y:S01]  /*2fc0*/  IMAD.IADD R108, R99, 0x1, R18 ;  /* 0x00000001636c7824 */ /* 0x000fe200078e0212 */
[----:B------:R-:W-:Y:S01]  /*2fd0*/  LEA.HI R10, R9, R8, RZ, 0x4 ;  /* 0x00000008090a7211 */ /* 0x000fe200078f20ff */
[C---:B------:R-:W-:Y:S01]  /*2fe0*/  IMAD R9, R6.reuse, 0xc00, R175 ;  /* 0x00000c0006097824 */ /* 0x040fe200078e02af */
[----:B------:R-:W-:Y:S01]  /*2ff0*/  LOP3.LUT R8, R163, 0x38, R3, 0xf8, !PT ;  /* 0x00000038a3087812 */ /* 0x000fe200078ef803 */
[----:B------:R-:W-:Y:S01]  /*3000*/  IMAD R6, R6, 0xc00, R176 ;  /* 0x00000c0006067824 */ /* 0x000fe200078e02b0 */
[----:B------:R-:W-:Y:S01]  /*3010*/  LOP3.LUT R7, R7, R185, RZ, 0x3c, !PT ;  /* 0x000000b907077212 */ /* 0x000fe200078e3cff */
[----:B------:R-:W-:Y:S01]  /*3020*/  IMAD.IADD R95, R97, 0x1, R17 ;  /* 0x00000001615f7824 */ /* 0x000fe200078e0211 */
[C---:B------:R-:W-:Y:S02]  /*3030*/  LEA.HI R2, R5.reuse, R4, RZ, 0x3 ;  /* 0x0000000405027211 */ /* 0x040fe400078f18ff */
[----:B------:R-:W-:Y:S01]  /*3040*/  LOP3.LUT R8, R8, R182, RZ, 0x3c, !PT ;  /* 0x000000b608087212 */ /* 0x000fe200078e3cff */
[----:B------:R-:W-:Y:S01]  /*3050*/  IMAD.IADD R15, R6, 0x1, R7 ;  /* 0x00000001060f7824 */ /* 0x000fe200078e0207 */
[----:B------:R-:W-:-:S02]  /*3060*/  LEA.HI R4, R5, R4, RZ, 0x6 ;  /* 0x0000000405047211 */ /* 0x000fc400078f30ff */
[----:B------:R-:W-:Y:S01]  /*3070*/  LOP3.LUT R6, R174, 0x38, R2, 0xf8, !PT ;  /* 0x00000038ae067812 */ /* 0x000fe200078ef802 */
[----:B------:R-:W-:Y:S01]  /*3080*/  IMAD.IADD R16, R9, 0x1, R8 ;  /* 0x0000000109107824 */ /* 0x000fe200078e0208 */
[----:B------:R-:W-:Y:S01]  /*3090*/  SHF.R.S32.HI R4, RZ, 0x6, R4 ;  /* 0x00000006ff047819 */ /* 0x000fe20000011404 */
[----:B------:R-:W-:Y:S01]  /*30a0*/  IMAD.SHL.U32 R132, R15, 0x2, RZ ;  /* 0x000000020f847824 */ /* 0x000fe200078e00ff */
[----:B------:R-:W-:Y:S01]  /*30b0*/  SHF.R.S32.HI R5, RZ, 0x4, R11 ;  /* 0x00000004ff057819 */ /* 0x000fe2000001140b */
[----:B------:R-:W-:Y:S01]  /*30c0*/  IMAD.SHL.U32 R133, R16, 0x2, RZ ;  /* 0x0000000210857824 */ /* 0x000fe200078e00ff */
[----:B------:R-:W-:Y:S01]  /*30d0*/  SHF.R.S32.HI R9, RZ, 0x4, R10 ;  /* 0x00000004ff097819 */ /* 0x000fe2000001140a */
[C---:B------:R-:W-:Y:S01]  /*30e0*/  IMAD R11, R4.reuse, 0xc00, R175 ;  /* 0x00000c00040b7824 */ /* 0x040fe200078e02af */
[----:B------:R-:W-:Y:S01]  /*30f0*/  LOP3.LUT R7, R163, 0x38, R2, 0xf8, !PT ;  /* 0x00000038a3077812 */ /* 0x000fe200078ef802 */
[----:B------:R-:W-:Y:S01]  /*3100*/  IMAD R10, R4, 0xc00, R176 ;  /* 0x00000c00040a7824 */ /* 0x000fe200078e02b0 */
[----:B------:R-:W-:-:S02]  /*3110*/  LOP3.LUT R6, R6, R185, RZ, 0x3c, !PT ;  /* 0x000000b906067212 */ /* 0x000fc400078e3cff */
[----:B------:R-:W-:Y:S02]  /*3120*/  LEA.HI.SX32 R5, R3, R5, 0x1d ;  /* 0x0000000503057211 */ /* 0x000fe400078feaff */
[----:B------:R-:W-:Y:S01]  /*3130*/  LEA.HI.SX32 R4, R2, R9, 0x1d ;  /* 0x0000000902047211 */ /* 0x000fe200078feaff */
[----:B------:R-:W-:Y:S01]  /*3140*/  IMAD.IADD R13, R10, 0x1, R6 ;  /* 0x000000010a0d7824 */ /* 0x000fe200078e0206 */
[----:B------:R-:W-:Y:S01]  /*3150*/  LOP3.LUT R8, R7, R182, RZ, 0x3c, !PT ;  /* 0x000000b607087212 */ /* 0x000fe200078e3cff */
[----:B------:R-:W-:Y:S01]  /*3160*/  IMAD.SHL.U32 R93, R5, 0x8, RZ ;  /* 0x00000008055d7824 */ /* 0x000fe200078e00ff */
[----:B------:R-:W-:Y:S01]  /*3170*/  SHF.R.S32.HI R7, RZ, 0x1f, R5 ;  /* 0x0000001fff077819 */ /* 0x000fe20000011405 */
[----:B------:R-:W-:Y:S01]  /*3180*/  IMAD.SHL.U32 R94, R4, 0x8, RZ ;  /* 0x00000008045e7824 */ /* 0x000fe200078e00ff */
[----:B------:R-:W-:Y:S01]  /*3190*/  SHF.R.S32.HI R6, RZ, 0x1f, R4 ;  /* 0x0000001fff067819 */ /* 0x000fe20000011404 */
[----:B------:R-:W-:Y:S01]  /*31a0*/  IMAD.IADD R14, R11, 0x1, R8 ;  /* 0x000000010b0e7824 */ /* 0x000fe200078e0208 */
[----:B------:R-:W-:Y:S01]  /*31b0*/  LEA.HI R9, R7, R5, RZ, 0x3 ;  /* 0x0000000507097211 */ /* 0x000fe200078f18ff */
[----:B------:R-:W-:Y:S01]  /*31c0*/  IMAD.SHL.U32 R130, R13, 0x2, RZ ;  /* 0x000000020d827824 */ /* 0x000fe200078e00ff */
[----:B------:R-:W-:Y:S01]  /*31d0*/  LEA.HI R4, R6, R4, RZ, 0x3 ;  /* 0x0000000406047211 */ /* 0x000fe200078f18ff */
[----:B------:R-:W-:Y:S01]  /*31e0*/  IMAD.SHL.U32 R131, R14, 0x2, RZ ;  /* 0x000000020e837824 */ /* 0x000fe200078e00ff */
[----:B------:R-:W-:-:S02]  /*31f0*/  LOP3.LUT R7, R163, 0x38, R94, 0xf8, !PT ;  /* 0x00000038a3077812 */ /* 0x000fc400078ef85e */
[C---:B------:R-:W-:Y:S02]  /*3200*/  LOP3.LUT R6, R174.reuse, 0x38, R93, 0xf8, !PT ;  /* 0x00000038ae067812 */ /* 0x040fe400078ef85d */
[----:B------:R-:W-:Y:S02]  /*3210*/  SHF.R.S32.HI R5, RZ, 0x3, R9 ;  /* 0x00000003ff057819 */ /* 0x000fe40000011409 */
[----:B------:R-:W-:Y:S02]  /*3220*/  LOP3.LUT R8, R163, 0x38, R93, 0xf8, !PT ;  /* 0x00000038a3087812 */ /* 0x000fe400078ef85d */
[----:B------:R-:W-:Y:S01]  /*3230*/  SHF.R.S32.HI R4, RZ, 0x3, R4 ;  /* 0x00000003ff047819 */ /* 0x000fe20000011404 */
[----:B------:R-:W-:Y:S01]  /*3240*/  IMAD R9, R5, 0xc00, R175 ;  /* 0x00000c0005097824 */ /* 0x000fe200078e02af */
[----:B------:R-:W-:Y:S02]  /*3250*/  LOP3.LUT R12, R174, 0x38, R94, 0xf8, !PT ;  /* 0x00000038ae0c7812 */ /* 0x000fe400078ef85e */
[----:B------:R-:W-:-:S02]  /*3260*/  LOP3.LUT R10, R7, R182, RZ, 0x3c, !PT ;  /* 0x000000b6070a7212 */ /* 0x000fc400078e3cff */
[-C--:B------:R-:W-:Y:S01]  /*3270*/  LOP3.LUT R7, R6, R185.reuse, RZ, 0x3c, !PT ;  /* 0x000000b906077212 */ /* 0x080fe200078e3cff */
[--C-:B------:R-:W-:Y:S01]  /*3280*/  IMAD R6, R5, 0xc00, R176.reuse ;  /* 0x00000c0005067824 */ /* 0x100fe200078e02b0 */
[----:B------:R-:W-:Y:S01]  /*3290*/  LOP3.LUT R11, R8, R182, RZ, 0x3c, !PT ;  /* 0x000000b6080b7212 */ /* 0x000fe200078e3cff */
[C---:B------:R-:W-:Y:S01]  /*32a0*/  IMAD R8, R4.reuse, 0xc00, R175 ;  /* 0x00000c0004087824 */ /* 0x040fe200078e02af */
[----:B------:R-:W-:Y:S01]  /*32b0*/  LOP3.LUT R110, R3, 0xfffffff8, RZ, 0xc0, !PT ;  /* 0xfffffff8036e7812 */ /* 0x000fe200078ec0ff */
[----:B------:R-:W-:Y:S01]  /*32c0*/  IMAD R5, R4, 0xc00, R176 ;  /* 0x00000c0004057824 */ /* 0x000fe200078e02b0 */
[----:B------:R-:W-:Y:S01]  /*32d0*/  LOP3.LUT R4, R12, R185, RZ, 0x3c, !PT ;  /* 0x000000b90c047212 */ /* 0x000fe200078e3cff */
[----:B------:R-:W-:Y:S01]  /*32e0*/  IMAD.IADD R9, R9, 0x1, R11 ;  /* 0x0000000109097824 */ /* 0x000fe200078e020b */
[----:B------:R-:W-:Y:S01]  /*32f0*/  LOP3.LUT R109, R2, 0xfffffff8, RZ, 0xc0, !PT ;  /* 0xfffffff8026d7812 */ /* 0x000fe200078ec0ff */
[----:B------:R-:W-:Y:S01]  /*3300*/  IMAD.IADD R8, R8, 0x1, R10 ;  /* 0x0000000108087824 */ /* 0x000fe200078e020a */
[----:B------:R-:W-:Y:S01]  /*3310*/  SHF.L.U64.HI R164, R183, R164, c[0x0][0x1e4] ;  /* 0x00007900b7a47619 */ /* 0x000fe200000102a4 */
[----:B------:R-:W-:Y:S01]  /*3320*/  IMAD.IADD R5, R5, 0x1, R4 ;  /* 0x0000000105057824 */ /* 0x000fe200078e0204 */
[----:B------:R-:W-:Y:S01]  /*3330*/  P2R R144, PR, RZ, 0x1 ;  /* 0x00000001ff907803 */ /* 0x000fe20000000000 */
[----:B------:R-:W-:Y:S01]  /*3340*/  IMAD R4, R19, c[0x0][0x1e0], RZ ;  /* 0x0000780013047a24 */ /* 0x000fe200078e02ff */
[----:B------:R-:W-:Y:S01]  /*3350*/  SHF.R.S32.HI R114, RZ, 0x1f, R110 ;  /* 0x0000001fff727819 */ /* 0x000fe2000001146e */
[----:B------:R-:W-:Y:S01]  /*3360*/  IMAD.IADD R6, R6, 0x1, R7 ;  /* 0x0000000106067824 */ /* 0x000fe200078e0207 */
[----:B------:R-:W-:Y:S01]  /*3370*/  SHF.R.S32.HI R113, RZ, 0x1f, R109 ;  /* 0x0000001fff717819 */ /* 0x000fe2000001146d */
[----:B------:R-:W-:Y:S01]  /*3380*/  IMAD R4, R23, c[0x0][0x1e4], R4 ;  /* 0x0000790017047a24 */ /* 0x000fe200078e0204 */
[----:B------:R-:W-:Y:S01]  /*3390*/  SHF.R.S32.HI R112, RZ, 0x1f, R93 ;  /* 0x0000001fff707819 */ /* 0x000fe2000001145d */
[----:B------:R-:W-:Y:S01]  /*33a0*/  IMAD.SHL.U32 R183, R183, 0x20, RZ ;  /* 0x00000020b7b77824 */ /* 0x000fe200078e00ff */
[----:B------:R-:W-:Y:S01]  /*33b0*/  SHF.R.S32.HI R111, RZ, 0x1f, R94 ;  /* 0x0000001fff6f7819 */ /* 0x000fe2000001145e */
[----:B------:R-:W-:Y:S01]  /*33c0*/  IMAD.IADD R137, R179, 0x1, R4 ;  /* 0x00000001b3897824 */ /* 0x000fe200078e0204 */
[----:B------:R-:W-:Y:S01]  /*33d0*/  ISETP.GE.AND P0, PT, R186, 0x1, PT ;  /* 0x00000001ba00780c */ /* 0x000fe20003f06270 */
[----:B------:R-:W-:-:S02]  /*33e0*/  IMAD.SHL.U32 R129, R9, 0x2, RZ ;  /* 0x0000000209817824 */ /* 0x000fc400078e00ff */
[----:B------:R-:W-:Y:S02]  /*33f0*/  IMAD.SHL.U32 R128, R8, 0x2, RZ ;  /* 0x0000000208807824 */ /* 0x000fe400078e00ff */
[----:B------:R-:W-:Y:S02]  /*3400*/  IMAD.SHL.U32 R127, R6, 0x2, RZ ;  /* 0x00000002067f7824 */ /* 0x000fe400078e00ff */
[----:B------:R-:W-:Y:S02]  /*3410*/  IMAD.SHL.U32 R126, R5, 0x2, RZ ;  /* 0x00000002057e7824 */ /* 0x000fe400078e00ff */
.L_x_2393:
        /* <DEDUP_REMOVED lines=76> */
.L_x_2357:
[----:B------:R-:W-:Y:S05]  /*38e0*/  BSYNC B0 ;  /* 0x0000000000007941 */ /* 0x000fea0003800000 */
.L_x_2356:
        /* <DEDUP_REMOVED lines=68> */
.L_x_2359:
[----:B------:R-:W-:Y:S05]  /*3d30*/  BSYNC B0 ;  /* 0x0000000000007941 */ /* 0x000fea0003800000 */
.L_x_2358:
        /* <DEDUP_REMOVED lines=83> */
.L_x_2363:
[----:B------:R-:W-:Y:S05]  /*4270*/  BSYNC B0 ;  /* 0x0000000000007941 */ /* 0x000fea0003800000 */
.L_x_2362:
        /* <DEDUP_REMOVED lines=56> */
.L_x_2365:
[----:B------:R-:W-:Y:S05]  /*4600*/  BSYNC B0 ;  /* 0x0000000000007941 */ /* 0x000fea0003800000 */
.L_x_2364:
        /* <DEDUP_REMOVED lines=56> */
.L_x_2367:
[----:B------:R-:W-:Y:S05]  /*4990*/  BSYNC B0 ;  /* 0x0000000000007941 */ /* 0x000fea0003800000 */
.L_x_2366:
        /* <DEDUP_REMOVED lines=55> */
.L_x_2361:
[----:B------:R-:W-:Y:S05]  /*4d10*/  BSYNC B1 ;  /* 0x0000000000017941 */ /* 0x000fea0003800000 */
.L_x_2360:
        /* <DEDUP_REMOVED lines=57> */
.L_x_2370:
[----:B------:R-:W-:Y:S05]  /*50b0*/  BSYNC B0 ;  /* 0x0000000000007941 */ /* 0x000fea0003800000 */
.L_x_2369:
        /* <DEDUP_REMOVED lines=56> */
.L_x_2372:
[----:B------:R-:W-:Y:S05]  /*5440*/  BSYNC B0 ;  /* 0x0000000000007941 */ /* 0x000fea0003800000 */
.L_x_2371:
        /* <DEDUP_REMOVED lines=56> */
.L_x_2374:
[----:B------:R-:W-:Y:S05]  /*57d0*/  BSYNC B0 ;  /* 0x0000000000007941 */ /* 0x000fea0003800000 */
.L_x_2373:
        /* <DEDUP_REMOVED lines=56> */
.L_x_2355:
        /* <DEDUP_REMOVED lines=36> */
.L_x_2376:
[----:B------:R-:W-:Y:S05]  /*5da0*/  BSYNC B0 ;  /* 0x0000000000007941 */ /* 0x000fea0003800000 */
.L_x_2375:
        /* <DEDUP_REMOVED lines=59> */
.L_x_2378:
[----:B------:R-:W-:Y:S05]  /*6160*/  BSYNC B0 ;  /* 0x0000000000007941 */ /* 0x000fea0003800000 */
.L_x_2377:
        /* <DEDUP_REMOVED lines=48> */
[----:B------:R-:W-:Y:S01]  /*6470*/  @!P0 HADD2.F32 R47, -RZ, R47.H0_H0 ;  /* 0x2000002fff2f8230 */ /* 0x000fe20000004100 */
[----:B-1----:R-:W-:Y:S02]  /*6480*/  @!P0 MOV R37, R56 ;  /* 0x0000003800258202 */ /* 0x002fe40000000f00 */
[----:B--2---:R-:W-:Y:S02]  /*6490*/  @!P0 MOV R4, R12 ;  /* 0x0000000c00048202 */ /* 0x004fe40000000f00 */
[----:B------:R-:W-:Y:S01]  /*64a0*/  @!P0 SHF.R.U64 R38, R40, 0x10, R41 ;  /* 0x0000001028268819 */ /* 0x000fe20000001229 */
[----:B------:R-:W-:Y:S01]  /*64b0*/  @!P0 HADD2.F32 R6, -RZ, R37.H0_H0 ;  /* 0x20000025ff068230 */ /* 0x000fe20000004100 */
[----:B------:R-:W-:Y:S01]  /*64c0*/  @!P0 SHF.R.U32.HI R28, RZ, 0x10, R7 ;  /* 0x00000010ff1c8819 */ /* 0x000fe20000011607 */
[----:B------:R-:W-:Y:S01]  /*64d0*/  @!P0 HADD2.F32 R3, -RZ, R4.H0_H0 ;  /* 0x20000004ff038230 */ /* 0x000fe20000004100 */
[----:B------:R-:W-:Y:S01]  /*64e0*/  @!P0 SHF.R.U32.HI R9, RZ, 0x10, R5 ;  /* 0x00000010ff098819 */ /* 0x000fe20000011605 */
[----:B------:R-:W-:Y:S01]  /*64f0*/  @!P0 HADD2.F32 R7, -RZ, R39.H0_H0 ;  /* 0x20000027ff078230 */ /* 0x000fe20000004100 */
[CC--:B------:R-:W-:Y:S01]  /*6500*/  @!P0 FMUL.FTZ R40, R6.reuse, R2.reuse ;  /* 0x0000000206288220 */ /* 0x0c0fe20000410000 */
[----:B------:R-:W-:Y:S01]  /*6510*/  @!P0 HADD2.F32 R5, -RZ, R8.H0_H0 ;  /* 0x20000008ff058230 */ /* 0x000fe20000004100 */
[C---:B------:R-:W-:Y:S01]  /*6520*/  @!P0 FMUL.FTZ R2, R3.reuse, R2 ;  /* 0x0000000203028220 */ /* 0x040fe20000410000 */
[----:B------:R-:W-:Y:S01]  /*6530*/  @!P0 HADD2.F32 R37, -RZ, R37.H1_H1 ;  /* 0x30000025ff258230 */ /* 0x000fe20000004100 */
[-C--:B------:R-:W-:Y:S01]  /*6540*/  @!P0 FFMA.FTZ R87, R3, R7.reuse, -R40 ;  /* 0x0000000703578223 */ /* 0x080fe20000010828 */
[----:B------:R-:W-:Y:S01]  /*6550*/  @!P0 HADD2.F32 R4, -RZ, R4.H1_H1 ;  /* 0x30000004ff048230 */ /* 0x000fe20000004100 */
[----:B------:R-:W-:Y:S01]  /*6560*/  @!P0 FFMA.FTZ R2, R6, R7, R2 ;  /* 0x0000000706028223 */ /* 0x000fe20000010002 */
[----:B------:R-:W-:Y:S01]  /*6570*/  @!P0 HADD2.F32 R38, -RZ, R38.H0_H0 ;  /* 0x20000026ff268230 */ /* 0x000fe20000004100 */
[----:B------:R-:W-:Y:S01]  /*6580*/  @!P0 IMAD.MOV.U32 R6, RZ, RZ, R57 ;  /* 0x000000ffff068224 */ /* 0x000fe200078e0039 */
        /* <DEDUP_REMOVED lines=10> */
[----:B------:R-:W-:Y:S01]  /*6630*/  @!P0 HADD2.F32 R7, -RZ, R5.H0_H0 ;  /* 0x20000005ff078230 */ /* 0x000fe20000004100 */
[----:B------:R-:W-:Y:S01]  /*6640*/  @!P0 F2FP.PACK_AB R37, R86, R87 ;  /* 0x000000575625823e */ /* 0x000fe200000000ff */
[----:B------:R-:W-:Y:S01]  /*6650*/  @!P0 HADD2.F32 R9, -RZ, R9.H0_H0 ;  /* 0x20000009ff098230 */ /* 0x000fe20000004100 */
[-C--:B------:R-:W-:Y:S01]  /*6660*/  @!P0 FMUL.FTZ R8, R39, R4.reuse ;  /* 0x0000000427088220 */ /* 0x080fe20000410000 */
[----:B------:R-:W-:Y:S01]  /*6670*/  @!P0 HADD2.F32 R41, -RZ, R6.H1_H1 ;  /* 0x30000006ff298230 */ /* 0x000fe20000004100 */
[C---:B------:R-:W-:Y:S01]  /*6680*/  @!P0 FMUL.FTZ R4, R7.reuse, R4 ;  /* 0x0000000407048220 */ /* 0x040fe20000410000 */
[----:B------:R-:W-:Y:S01]  /*6690*/  @!P0 MOV R12, R37 ;  /* 0x00000025000c8202 */ /* 0x000fe20000000f00 */
[----:B------:R-:W-:Y:S01]  /*66a0*/  @!P0 FFMA.FTZ R84, R7, R40, -R8 ;  /* 0x0000002807548223 */ /* 0x000fe20000010808 */
[----:B------:R-:W-:Y:S01]  /*66b0*/  @!P0 MOV R7, R14 ;  /* 0x0000000e00078202 */ /* 0x000fe20000000f00 */
[----:B------:R-:W-:Y:S01]  /*66c0*/  @!P0 IMAD.MOV.U32 R8, RZ, RZ, R58 ;  /* 0x000000ffff088224 */ /* 0x000fe200078e003a */
[----:B------:R-:W-:Y:S01]  /*66d0*/  @!P0 HADD2.F32 R6, -RZ, R5.H1_H1 ;  /* 0x30000005ff068230 */ /* 0x000fe20000004100 */
[-C--:B------:R-:W-:Y:S01]  /*66e0*/  @!P0 FMUL.FTZ R10, R41, R9.reuse ;  /* 0x00000009290a8220 */ /* 0x080fe20000410000 */
[--C-:B------:R-:W-:Y:S01]  /*66f0*/  @!P0 SHF.R.U64 R46, R42, 0x10, R43.reuse ;  /* 0x000000102a2e8819 */ /* 0x100fe2000000122b */
[----:B------:R-:W-:Y:S01]  /*6700*/  @!P0 FFMA.FTZ R4, R39, R40, R4 ;  /* 0x0000002827048223 */ /* 0x000fe20000010004 */
[----:B------:R-:W-:Y:S01]  /*6710*/  @!P0 HADD2.F32 R42, -RZ, R44.H0_H0 ;  /* 0x2000002cff2a8230 */ /* 0x000fe20000004100 */
[C---:B------:R-:W-:Y:S01]  /*6720*/  @!P0 FMUL.FTZ R5, R6.reuse, R9 ;  /* 0x0000000906058220 */ /* 0x040fe20000410000 */
[----:B------:R-:W-:Y:S01]  /*6730*/  @!P0 HADD2.F32 R9, -RZ, R7.H0_H0 ;  /* 0x20000007ff098230 */ /* 0x000fe20000004100 */
[----:B------:R-:W-:Y:S01]  /*6740*/  @!P0 SHF.R.U32.HI R49, RZ, 0x10, R43 ;  /* 0x00000010ff318819 */ /* 0x000fe2000001162b */
[--C-:B------:R-:W-:Y:S01]  /*6750*/  @!P0 HADD2.F32 R43, -RZ, R8.reuse.H0_H0 ;  /* 0x20000008ff2b8230 */ /* 0x100fe20000004100 */
[-C--:B------:R-:W-:Y:S01]  /*6760*/  @!P0 FFMA.FTZ R83, R6, R42.reuse, -R10 ;  /* 0x0000002a06538223 */ /* 0x080fe2000001080a */
[----:B------:R-:W-:Y:S01]  /*6770*/  @!P0 HADD2.F32 R6, -RZ, R29.H0_H0 ;  /* 0x2000001dff068230 */ /* 0x000fe20000004100 */
[----:B------:R-:W-:Y:S01]  /*6780*/  @!P0 FFMA.FTZ R5, R41, R42, R5 ;  /* 0x0000002a29058223 */ /* 0x000fe20000010005 */
[----:B------:R-:W-:Y:S02]  /*6790*/  @!P0 HADD2.F32 R44, -RZ, R45.H0_H0 ;  /* 0x2000002dff2c8230 */ /* 0x000fe40000004100 */
[----:B------:R-:W-:Y:S01]  /*67a0*/  @!P0 HADD2.F32 R10, -RZ, R11.H0_H0 ;  /* 0x2000000bff0a8230 */ /* 0x000fe20000004100 */
[-C--:B------:R-:W-:Y:S01]  /*67b0*/  @!P0 FMUL.FTZ R11, R43, R6.reuse ;  /* 0x000000062b0b8220 */ /* 0x080fe20000410000 */
[----:B------:R-:W-:Y:S01]  /*67c0*/  @!P0 HADD2.F32 R45, -RZ, R8.H1_H1 ;  /* 0x30000008ff2d8230 */ /* 0x000fe20000004100 */
[----:B------:R-:W-:Y:S01]  /*67d0*/  @!P0 FMUL.FTZ R6, R9, R6 ;  /* 0x0000000609068220 */ /* 0x000fe20000410000 */
[----:B------:R-:W-:Y:S01]  /*67e0*/  @!P0 F2FP.PACK_AB R38, R83, R84 ;  /* 0x000000545326823e */ /* 0x000fe200000000ff */
[----:B------:R-:W-:Y:S01]  /*67f0*/  @!P0 FFMA.FTZ R82, R9, R44, -R11 ;  /* 0x0000002c09528223 */ /* 0x000fe2000001080b */
[----:B------:R-:W-:Y:S01]  /*6800*/  @!P0 MOV R11, R59 ;  /* 0x0000003b000b8202 */ /* 0x000fe20000000f00 */
[----:B------:R-:W-:Y:S01]  /*6810*/  @!P0 FMUL.FTZ R48, R45, R10 ;  /* 0x0000000a2d308220 */ /* 0x000fe20000410000 */
[----:B------:R-:W-:Y:S01]  /*6820*/  @!P0 HADD2.F32 R46, -RZ, R46.H0_H0 ;  /* 0x2000002eff2e8230 */ /* 0x000fe20000004100 */
[----:B------:R-:W-:Y:S01]  /*6830*/  @!P0 IMAD.MOV.U32 R9, RZ, RZ, R15 ;  /* 0x000000ffff098224 */ /* 0x000fe200078e000f */
[----:B------:R-:W-:Y:S01]  /*6840*/  @!P0 HADD2.F32 R8, -RZ, R7.H1_H1 ;  /* 0x30000007ff088230 */ /* 0x000fe20000004100 */
[----:B------:R-:W-:Y:S01]  /*6850*/  @!P0 FFMA.FTZ R6, R43, R44, R6 ;  /* 0x0000002c2b068223 */ /* 0x000fe20000010006 */
[----:B------:R-:W-:Y:S01]  /*6860*/  @!P0 MOV R13, R38 ;  /* 0x00000026000d8202 */ /* 0x000fe20000000f00 */
[----:B------:R-:W-:Y:S01]  /*6870*/  @!P0 HADD2.F32 R49, -RZ, R49.H0_H0 ;  /* 0x20000031ff318230 */ /* 0x000fe20000004100 */
[----:B------:R-:W-:Y:S01]  /*6880*/  @!P0 F2FP.PACK_AB R4, R5, R4 ;  /* 0x000000040504823e */ /* 0x000fe200000000ff */
[C---:B------:R-:W-:Y:S01]  /*6890*/  @!P0 FMUL.FTZ R7, R8.reuse, R10 ;  /* 0x0000000a08078220 */ /* 0x040fe20000410000 */
[----:B------:R-:W-:Y:S01]  /*68a0*/  @!P0 HADD2.F32 R10, -RZ, R9.H1_H1 ;  /* 0x30000009ff0a8230 */ /* 0x000fe20000004100 */
[-C--:B------:R-:W-:Y:S01]  /*68b0*/  @!P0 FFMA.FTZ R81, R8, R46.reuse, -R48 ;  /* 0x0000002e08518223 */ /* 0x080fe20000010830 */
[----:B------:R-:W-:Y:S01]  /*68c0*/  @!P0 HADD2.F32 R48, -RZ, R11.H1_H1 ;  /* 0x3000000bff308230 */ /* 0x000fe20000004100 */
[----:B------:R-:W-:Y:S01]  /*68d0*/  @!P0 FFMA.FTZ R7, R45, R46, R7 ;  /* 0x0000002e2d078223 */ /* 0x000fe20000010007 */
[----:B------:R-:W-:Y:S01]  /*68e0*/  @!P0 HADD2.F32 R8, -RZ, R29.H1_H1 ;  /* 0x3000001dff088230 */ /* 0x000fe20000004100 */
[----:B------:R-:W-:Y:S01]  /*68f0*/  @!P0 IMAD.MOV.U32 R57, RZ, RZ, R4 ;  /* 0x000000ffff398224 */ /* 0x000fe200078e0004 */
[----:B------:R-:W-:Y:S01]  /*6900*/  @!P0 HADD2.F32 R29, -RZ, R11.H0_H0 ;  /* 0x2000000bff1d8230 */ /* 0x000fe20000004100 */
[----:B------:R-:W-:Y:S01]  /*6910*/  @!P0 FMUL.FTZ R80, R48, R28 ;  /* 0x0000001c30508220 */ /* 0x000fe20000410000 */
[----:B------:R-:W-:Y:S03]  /*6920*/  @!P0 HADD2.F32 R11, -RZ, R9.H0_H0 ;  /* 0x20000009ff0b8230 */ /* 0x000fe60000004100 */
[-C--:B------:R-:W-:Y:S02]  /*6930*/  @!P0 FMUL.FTZ R9, R29, R8.reuse ;  /* 0x000000081d098220 */ /* 0x080fe40000410000 */
[C---:B------:R-:W-:Y:S02]  /*6940*/  @!P0 FFMA.FTZ R80, R10.reuse, R49, -R80 ;  /* 0x000000310a508223 */ /* 0x040fe40000010850 */
[C---:B------:R-:W-:Y:S02]  /*6950*/  @!P0 FMUL.FTZ R8, R11.reuse, R8 ;  /* 0x000000080b088220 */ /* 0x040fe40000410000 */
[-C--:B------:R-:W-:Y:S02]  /*6960*/  @!P0 FFMA.FTZ R11, R11, R47.reuse, -R9 ;  /* 0x0000002f0b0b8223 */ /* 0x080fe40000010809 */
        /* <DEDUP_REMOVED lines=15> */
.L_x_2382:
[----:B------:R-:W-:Y:S05]  /*6a60*/  BSYNC B0 ;  /* 0x0000000000007941 */ /* 0x000fea0003800000 */
.L_x_2381:
        /* <DEDUP_REMOVED lines=19> */
[--C-:B------:R-:W-:Y:S01]  /*6ba0*/  @!P0 HADD2.F32 R8, -RZ, R50.reuse.H0_H0 ;  /* 0x20000032ff088230 */ /* 0x100fe20000004100 */
[----:B--2---:R-:W-:Y:S01]  /*6bb0*/  @!P0 MOV R9, R44 ;  /* 0x0000002c00098202 */ /* 0x004fe20000000f00 */
[----:B------:R-:W-:Y:S01]  /*6bc0*/  @!P0 HADD2.F32 R5, -RZ, R5.H0_H0 ;  /* 0x20000005ff058230 */ /* 0x000fe20000004100 */
[----:B-1----:R-:W-:Y:S01]  /*6bd0*/  @!P0 MOV R4, R12 ;  /* 0x0000000c00048202 */ /* 0x002fe20000000f00 */
[----:B------:R-:W-:Y:S01]  /*6be0*/  @!P0 HADD2.F32 R28, -RZ, R50.H1_H1 ;  /* 0x30000032ff1c8230 */ /* 0x000fe20000004100 */
[----:B------:R-:W-:Y:S01]  /*6bf0*/  @!P0 SHF.R.U32.HI R6, RZ, 0x10, R17 ;  /* 0x00000010ff068819 */ /* 0x000fe20000011611 */
[--C-:B------:R-:W-:Y:S01]  /*6c00*/  @!P0 HADD2.F32 R7, -RZ, R9.reuse.H0_H0 ;  /* 0x20000009ff078230 */ /* 0x100fe20000004100 */
[----:B------:R-:W-:Y:S01]  /*6c10*/  @!P0 SHF.R.U64 R10, R18, 0x10, R19 ;  /* 0x00000010120a8819 */ /* 0x000fe20000001213 */
[--C-:B------:R-:W-:Y:S01]  /*6c20*/  @!P0 HADD2.F32 R3, -RZ, R4.reuse.H0_H0 ;  /* 0x20000004ff038230 */ /* 0x100fe20000004100 */
[----:B------:R-:W-:Y:S01]  /*6c30*/  @!P0 MOV R42, R47 ;  /* 0x0000002f002a8202 */ /* 0x000fe20000000f00 */
[----:B------:R-:W-:Y:S01]  /*6c40*/  @!P0 HADD2.F32 R17, -RZ, R9.H1_H1 ;  /* 0x30000009ff118230 */ /* 0x000fe20000004100 */
[-C--:B------:R-:W-:Y:S01]  /*6c50*/  @!P0 FMUL.FTZ R18, R7, R2.reuse ;  /* 0x0000000207128220 */ /* 0x080fe20000410000 */
[----:B------:R-:W-:Y:S01]  /*6c60*/  @!P0 HADD2.F32 R4, -RZ, R4.H1_H1 ;  /* 0x30000004ff048230 */ /* 0x000fe20000004100 */
[----:B------:R-:W-:Y:S01]  /*6c70*/  @!P0 IMAD.MOV.U32 R9, RZ, RZ, R45 ;  /* 0x000000ffff098224 */ /* 0x000fe200078e002d */
[--C-:B------:R-:W-:Y:S01]  /*6c80*/  @!P0 SHF.R.U64 R40, R54, 0x10, R55.reuse ;  /* 0x0000001036288819 */ /* 0x100fe20000001237 */
[C---:B------:R-:W-:Y:S01]  /*6c90*/  @!P0 FMUL.FTZ R2, R3.reuse, R2 ;  /* 0x0000000203028220 */ /* 0x040fe20000410000 */
[----:B------:R-:W-:Y:S01]  /*6ca0*/  @!P0 SHF.R.U32.HI R43, RZ, 0x10, R55 ;  /* 0x00000010ff2b8819 */ /* 0x000fe20000011637 */
[----:B------:R-:W-:Y:S01]  /*6cb0*/  @!P0 FFMA.FTZ R55, R3, R8, -R18 ;  /* 0x0000000803378223 */ /* 0x000fe20000010812 */
[----:B------:R-:W-:Y:S01]  /*6cc0*/  @!P0 HADD2.F32 R18, -RZ, R16.H0_H0 ;  /* 0x20000010ff128230 */ /* 0x000fe20000004100 */
[-C--:B------:R-:W-:Y:S01]  /*6cd0*/  @!P0 FMUL.FTZ R16, R17, R5.reuse ;  /* 0x0000000511108220 */ /* 0x080fe20000410000 */
        /* <DEDUP_REMOVED lines=9> */
[----:B------:R-:W-:Y:S01]  /*6d70*/  @!P0 SHF.R.U32.HI R37, RZ, 0x10, R53 ;  /* 0x00000010ff258819 */ /* 0x000fe20000011635 */
[----:B------:R-:W-:Y:S01]  /*6d80*/  @!P0 HADD2.F32 R29, -RZ, R9.H1_H1 ;  /* 0x30000009ff1d8230 */ /* 0x000fe20000004100 */
[-C--:B------:R-:W-:Y:S01]  /*6d90*/  @!P0 FMUL.FTZ R16, R19, R4.reuse ;  /* 0x0000000413108220 */ /* 0x080fe20000410000 */
[----:B------:R-:W-:Y:S01]  /*6da0*/  @!P0 HADD2.F32 R8, -RZ, R6.H0_H0 ;  /* 0x20000006ff088230 */ /* 0x000fe20000004100 */
[C---:B------:R-:W-:Y:S01]  /*6db0*/  @!P0 FMUL.FTZ R4, R7.reuse, R4 ;  /* 0x0000000407048220 */ /* 0x040fe20000410000 */
[----:B------:R-:W-:Y:S01]  /*6dc0*/  @!P0 F2FP.PACK_AB R17, R54, R55 ;  /* 0x000000373611823e */ /* 0x000fe200000000ff */
[----:B------:R-:W-:Y:S01]  /*6dd0*/  @!P0 FFMA.FTZ R53, R7, R28, -R16 ;  /* 0x0000001c07358223 */ /* 0x000fe20000010810 */
[----:B------:R-:W-:Y:S01]  /*6de0*/  @!P0 MOV R7, R14 ;  /* 0x0000000e00078202 */ /* 0x000fe20000000f00 */
[----:B------:R-:W-:Y:S01]  /*6df0*/  @!P0 IMAD.MOV.U32 R16, RZ, RZ, R46 ;  /* 0x000000ffff108224 */ /* 0x000fe200078e002e */
[----:B------:R-:W-:Y:S01]  /*6e00*/  @!P0 HADD2.F32 R30, -RZ, R37.H0_H0 ;  /* 0x20000025ff1e8230 */ /* 0x000fe20000004100 */
[----:B------:R-:W-:Y:S01]  /*6e10*/  @!P0 FMUL.FTZ R9, R29, R8 ;  /* 0x000000081d098220 */ /* 0x000fe20000410000 */
[----:B------:R-:W-:Y:S01]  /*6e20*/  @!P0 HADD2.F32 R6, -RZ, R5.H1_H1 ;  /* 0x30000005ff068230 */ /* 0x000fe20000004100 */
[----:B------:R-:W-:Y:S01]  /*6e30*/  @!P0 FFMA.FTZ R4, R19, R28, R4 ;  /* 0x0000001c13048223 */ /* 0x000fe20000010004 */
[----:B------:R-:W-:Y:S01]  /*6e40*/  @!P0 MOV R12, R17 ;  /* 0x00000011000c8202 */ /* 0x000fe20000000f00 */
[----:B------:R-:W-:Y:S02]  /*6e50*/  @!P0 HADD2.F32 R37, -RZ, R16.H0_H0 ;  /* 0x20000010ff258230 */ /* 0x000fe40000004100 */
[C---:B------:R-:W-:Y:S01]  /*6e60*/  @!P0 FMUL.FTZ R5, R6.reuse, R8 ;  /* 0x0000000806058220 */ /* 0x040fe20000410000 */
[----:B------:R-:W-:Y:S01]  /*6e70*/  @!P0 HADD2.F32 R10, -RZ, R10.H0_H0 ;  /* 0x2000000aff0a8230 */ /* 0x000fe20000004100 */
[-C--:B------:R-:W-:Y:S01]  /*6e80*/  @!P0 FFMA.FTZ R52, R6, R30.reuse, -R9 ;  /* 0x0000001e06348223 */ /* 0x080fe20000010809 */
[----:B------:R-:W-:Y:S01]  /*6e90*/  @!P0 HADD2.F32 R6, -RZ, R31.H0_H0 ;  /* 0x2000001fff068230 */ /* 0x000fe20000004100 */
[----:B------:R-:W-:Y:S01]  /*6ea0*/  @!P0 FFMA.FTZ R5, R29, R30, R5 ;  /* 0x0000001e1d058223 */ /* 0x000fe20000010005 */
[----:B------:R-:W-:Y:S02]  /*6eb0*/  @!P0 HADD2.F32 R39, -RZ, R16.H1_H1 ;  /* 0x30000010ff278230 */ /* 0x000fe40000004100 */
[----:B------:R-:W-:Y:S01]  /*6ec0*/  @!P0 HADD2.F32 R9, -RZ, R7.H0_H0 ;  /* 0x20000007ff098230 */ /* 0x000fe20000004100 */
[----:B------:R-:W-:Y:S01]  /*6ed0*/  @!P0 FMUL.FTZ R41, R37, R6 ;  /* 0x0000000625298220 */ /* 0x000fe20000410000 */
[----:B------:R-:W-:Y:S01]  /*6ee0*/  @!P0 HADD2.F32 R38, -RZ, R51.H0_H0 ;  /* 0x20000033ff268230 */ /* 0x000fe20000004100 */
[----:B------:R-:W-:Y:S01]  /*6ef0*/  @!P0 FMUL.FTZ R16, R39, R10 ;  /* 0x0000000a27108220 */ /* 0x000fe20000410000 */
[----:B------:R-:W-:Y:S01]  /*6f00*/  @!P0 HADD2.F32 R40, -RZ, R40.H0_H0 ;  /* 0x20000028ff288230 */ /* 0x000fe20000004100 */
[C---:B------:R-:W-:Y:S01]  /*6f10*/  @!P0 FMUL.FTZ R6, R9.reuse, R6 ;  /* 0x0000000609068220 */ /* 0x040fe20000410000 */
[----:B------:R-:W-:Y:S01]  /*6f20*/  @!P0 HADD2.F32 R8, -RZ, R7.H1_H1 ;  /* 0x30000007ff088230 */ /* 0x000fe20000004100 */
[----:B------:R-:W-:Y:S01]  /*6f30*/  @!P0 FFMA.FTZ R50, R9, R38, -R41 ;  /* 0x0000002609328223 */ /* 0x000fe20000010829 */
[----:B------:R-:W-:Y:S01]  /*6f40*/  @!P0 F2FP.PACK_AB R18, R52, R53 ;  /* 0x000000353412823e */ /* 0x000fe200000000ff */
[----:B------:R-:W-:Y:S01]  /*6f50*/  @!P0 IMAD.MOV.U32 R9, RZ, RZ, R15 ;  /* 0x000000ffff098224 */ /* 0x000fe200078e000f */
[----:B------:R-:W-:Y:S01]  /*6f60*/  @!P0 F2FP.PACK_AB R4, R5, R4 ;  /* 0x000000040504823e */ /* 0x000fe200000000ff */
[C---:B------:R-:W-:Y:S01]  /*6f70*/  @!P0 FMUL.FTZ R7, R8.reuse, R10 ;  /* 0x0000000a08078220 */ /* 0x040fe20000410000 */
[----:B------:R-:W-:Y:S01]  /*6f80*/  @!P0 MOV R13, R18 ;  /* 0x00000012000d8202 */ /* 0x000fe20000000f00 */
[----:B------:R-:W-:Y:S01]  /*6f90*/  @!P0 FFMA.FTZ R49, R8, R40, -R16 ;  /* 0x0000002808318223 */ /* 0x000fe20000010810 */
[----:B------:R-:W-:Y:S01]  /*6fa0*/  @!P0 HADD2.F32 R16, -RZ, R11.H0_H0 ;  /* 0x2000000bff108230 */ /* 0x000fe20000004100 */
[----:B------:R-:W-:Y:S01]  /*6fb0*/  @!P0 FFMA.FTZ R6, R37, R38, R6 ;  /* 0x0000002625068223 */ /* 0x000fe20000010006 */
[----:B------:R-:W-:Y:S01]  /*6fc0*/  @!P0 HADD2.F32 R8, -RZ, R31.H1_H1 ;  /* 0x3000001fff088230 */ /* 0x000fe20000004100 */
[----:B------:R-:W-:Y:S01]  /*6fd0*/  @!P0 FFMA.FTZ R7, R39, R40, R7 ;  /* 0x0000002827078223 */ /* 0x000fe20000010007 */
[--C-:B------:R-:W-:Y:S01]  /*6fe0*/  @!P0 HADD2.F32 R31, -RZ, R42.reuse.H0_H0 ;  /* 0x2000002aff1f8230 */ /* 0x100fe20000004100 */
[----:B------:R-:W-:Y:S01]  /*6ff0*/  @!P0 IMAD.MOV.U32 R45, RZ, RZ, R4 ;  /* 0x000000ffff2d8224 */ /* 0x000fe200078e0004 */
[----:B------:R-:W-:Y:S02]  /*7000*/  @!P0 HADD2.F32 R42, -RZ, R42.H1_H1 ;  /* 0x3000002aff2a8230 */ /* 0x000fe40000004100 */
[----:B------:R-:W-:Y:S02]  /*7010*/  @!P0 HADD2.F32 R10, -RZ, R9.H1_H1 ;  /* 0x30000009ff0a8230 */ /* 0x000fe40000004100 */
[----:B------:R-:W-:Y:S01]  /*7020*/  @!P0 HADD2.F32 R41, -RZ, R51.H1_H1 ;  /* 0x30000033ff298230 */ /* 0x000fe20000004100 */
[----:B------:R-:W-:Y:S01]  /*7030*/  @!P0 FMUL.FTZ R48, R42, R16 ;  /* 0x000000102a308220 */ /* 0x000fe20000410000 */
[----:B------:R-:W-:Y:S01]  /*7040*/  @!P0 HADD2.F32 R11, -RZ, R9.H0_H0 ;  /* 0x20000009ff0b8230 */ /* 0x000fe20000004100 */
[-C--:B------:R-:W-:Y:S01]  /*7050*/  @!P0 FMUL.FTZ R9, R31, R8.reuse ;  /* 0x000000081f098220 */ /* 0x080fe20000410000 */
[----:B------:R-:W-:Y:S03]  /*7060*/  @!P0 HADD2.F32 R43, -RZ, R43.H0_H0 ;  /* 0x2000002bff2b8230 */ /* 0x000fe60000004100 */
        /* <DEDUP_REMOVED lines=18> */
.L_x_2380:
[----:B------:R-:W-:Y:S05]  /*7190*/  BSYNC B1 ;  /* 0x0000000000017941 */ /* 0x000fea0003800000 */
.L_x_2379:
        /* <DEDUP_REMOVED lines=23> */
[----:B------:R-:W-:Y:S01]  /*7310*/  @!P0 HADD2.F32 R8, -RZ, R68.H0_H0 ;  /* 0x20000044ff088230 */ /* 0x000fe20000004100 */
        /* <DEDUP_REMOVED lines=13> */
[----:B------:R-:W-:Y:S01]  /*73f0*/  @!P0 HADD2.F32 R20, -RZ, R68.H1_H1 ;  /* 0x30000044ff148230 */ /* 0x000fe20000004100 */
[----:B------:R-:W-:Y:S01]  /*7400*/  @!P0 FFMA.FTZ R54, R3, R8, -R19 ;  /* 0x0000000803368223 */ /* 0x000fe20000010813 */
[----:B------:R-:W-:Y:S01]  /*7410*/  @!P0 HADD2.F32 R22, -RZ, R16.H0_H0 ;  /* 0x20000010ff168230 */ /* 0x000fe20000004100 */
[-C--:B------:R-:W-:Y:S01]  /*7420*/  @!P0 FMUL.FTZ R19, R17, R5.reuse ;  /* 0x0000000511138220 */ /* 0x080fe20000410000 */
[----:B------:R-:W-:Y:S01]  /*7430*/  @!P0 HADD2.F32 R28, -RZ, R69.H1_H1 ;  /* 0x30000045ff1c8230 */ /* 0x000fe20000004100 */
        /* <DEDUP_REMOVED lines=37> */
[----:B------:R-:W-:Y:S01]  /*7690*/  @!P0 HADD2.F32 R32, -RZ, R69.H0_H0 ;  /* 0x20000045ff208230 */ /* 0x000fe20000004100 */
        /* <DEDUP_REMOVED lines=38> */
.L_x_2384:
[----:B------:R-:W-:Y:S05]  /*7900*/  BSYNC B0 ;  /* 0x0000000000007941 */ /* 0x000fea0003800000 */
.L_x_2383:
[----:B------:R-:W-:Y:S11]  /*7910*/  ISETP.GE.AND P0, PT, R136, c[0x0][0x1d4], PT ;  /* 0x0000750088007a0c */ /* 0x000ff60003f06270 */
[----:B------:R-:W-:Y:S02]  /*7920*/  @!UPT UIADD3 URZ, URZ, URZ, URZ ;  /* 0x0000003f3f3ff290 */ /* 0x000fe4000fffe03f */
[----:B------:R-:W-:-:S05]  /*7930*/  @P0 BRA `(.L_x_2368) ;  /* 0x000009c000000947 */ /* 0x000fca0003800000 */
[----:B-1----:R-:W-:Y:S01]  /*7940*/  LDS.128 R40, [R126+0xa080] ;  /* 0x00a080007e287984 */ /* 0x002fe20000000c00 */
[----:B------:R-:W-:Y:S04]  /*7950*/  IADD3 R2, P1, P0, R90, R49, R109 ;  /* 0x000000315a027210 */ /* 0x000fe8000783e06d */
[----:B------:R-:W-:Y:S02]  /*7960*/  IADD3.X R3, R89, R50, R113, P1, P0 ;  /* 0x0000003259037210 */ /* 0x000fe40000fe0471 */
[C---:B------:R-:W-:Y:S01]  /*7970*/  LEA R38, P0, R2.reuse, c[0x0][0x1c8], 0x1 ;  /* 0x0000720002267a11 */ /* 0x040fe200078008ff */
[----:B------:R-:W1:Y:S03]  /*7980*/  LDS.128 R12, [R130+0xa080] ;  /* 0x00a08000820c7984 */ /* 0x000e660000000c00 */
[----:B------:R-:W-:Y:S02]  /*7990*/  LEA.HI.X R39, R2, c[0x0][0x1cc], R3, 0x1, P0 ;  /* 0x0000730002277a11 */ /* 0x000fe400000f0c03 */
[----:B------:R-:W-:Y:S11]  /*79a0*/  ISETP.GE.AND P0, PT, R136, c[0x0][0x27c], PT ;  /* 0x00009f0088007a0c */ /* 0x000ff60003f06270 */
[----:B------:R-:W-:Y:S02]  /*79b0*/  @!UPT UIADD3 URZ, URZ, URZ, URZ ;  /* 0x0000003f3f3ff290 */ /* 0x000fe4000fffe03f */
[--C-:B------:R-:W-:Y:S01]  /*79c0*/  @!P0 HADD2.F32 R2, -RZ, R34.reuse.H0_H0 ;  /* 0x20000022ff028230 */ /* 0x100fe20000004100 */
[--C-:B------:R-:W-:Y:S01]  /*79d0*/  @!P0 SHF.R.U32.HI R8, RZ, 0x10, R25.reuse ;  /* 0x00000010ff088819 */ /* 0x100fe20000011619 */
[----:B------:R-:W-:Y:S01]  /*79e0*/  @!P0 HADD2.F32 R3, -RZ, R34.H1_H1 ;  /* 0x30000022ff038230 */ /* 0x000fe20000004100 */
[----:B------:R-:W-:Y:S01]  /*79f0*/  @!P0 SHF.R.U64 R9, R24, 0x10, R25 ;  /* 0x0000001018098819 */ /* 0x000fe20000001219 */
[--C-:B------:R-:W-:Y:S01]  /*7a00*/  @!P0 HADD2.F32 R17, -RZ, R70.reuse.H0_H0 ;  /* 0x20000046ff118230 */ /* 0x100fe20000004100 */
[--C-:B------:R-:W-:Y:S01]  /*7a10*/  @!P0 SHF.R.U64 R11, R26, 0x10, R27.reuse ;  /* 0x000000101a0b8819 */ /* 0x100fe2000000121b */
[----:B------:R-:W-:Y:S01]  /*7a20*/  @!P0 HADD2.F32 R20, -RZ, R70.H1_H1 ;  /* 0x30000046ff148230 */ /* 0x000fe20000004100 */
[----:B------:R-:W-:Y:S01]  /*7a30*/  @!P0 SHF.R.U32.HI R10, RZ, 0x10, R27 ;  /* 0x00000010ff0a8819 */ /* 0x000fe2000001161b */
[----:B------:R-:W-:Y:S01]  /*7a40*/  @!P0 HADD2.F32 R9, -RZ, R9.H0_H0 ;  /* 0x20000009ff098230 */ /* 0x000fe20000004100 */
[--C-:B------:R-:W-:Y:S01]  /*7a50*/  @!P0 SHF.R.U64 R24, R64, 0x10, R65.reuse ;  /* 0x0000001040188819 */ /* 0x100fe20000001241 */
[----:B------:R-:W-:Y:S01]  /*7a60*/  @!P0 HADD2.F32 R28, -RZ, R71.H0_H0 ;  /* 0x20000047ff1c8230 */ /* 0x000fe20000004100 */
[----:B------:R-:W-:Y:S01]  /*7a70*/  @!P0 SHF.R.U32.HI R22, RZ, 0x10, R65 ;  /* 0x00000010ff168819 */ /* 0x000fe20000011641 */
[----:B------:R-:W-:Y:S01]  /*7a80*/  @!P0 HADD2.F32 R10, -RZ, R10.H0_H0 ;  /* 0x2000000aff0a8230 */ /* 0x000fe20000004100 */
[--C-:B------:R-:W-:Y:S02]  /*7a90*/  @!P0 SHF.R.U32.HI R25, RZ, 0x10, R67.reuse ;  /* 0x00000010ff198819 */ /* 0x100fe40000011643 */
[----:B------:R-:W-:Y:S01]  /*7aa0*/  @!P0 SHF.R.U64 R26, R66, 0x10, R67 ;  /* 0x00000010421a8819 */ /* 0x000fe20000001243 */
[----:B------:R-:W-:Y:S02]  /*7ab0*/  @!P0 HADD2.F32 R22, -RZ, R22.H0_H0 ;  /* 0x20000016ff168230 */ /* 0x000fe40000004100 */
[----:B------:R-:W-:Y:S02]  /*7ac0*/  @!P0 HADD2.F32 R30, -RZ, R25.H0_H0 ;  /* 0x20000019ff1e8230 */ /* 0x000fe40000004100 */
[----:B------:R-:W-:Y:S01]  /*7ad0*/  @!P0 HADD2.F32 R26, -RZ, R26.H0_H0 ;  /* 0x2000001aff1a8230 */ /* 0x000fe20000004100 */
[----:B-1----:R-:W-:Y:S02]  /*7ae0*/  @!P0 MOV R7, R12 ;  /* 0x0000000c00078202 */ /* 0x002fe40000000f00 */
[----:B------:R-:W-:Y:S02]  /*7af0*/  @!P0 MOV R23, R40 ;  /* 0x0000002800178202 */ /* 0x000fe40000000f00 */
[----:B------:R-:W-:Y:S01]  /*7b00*/  @!P0 MOV R18, R41 ;  /* 0x0000002900128202 */ /* 0x000fe20000000f00 */
[----:B------:R-:W-:Y:S01]  /*7b10*/  @!P0 HADD2.F32 R4, -RZ, R7.H0_H0 ;  /* 0x20000007ff048230 */ /* 0x000fe20000004100 */
[----:B------:R-:W-:Y:S01]  /*7b20*/  @!P0 MOV R6, R13 ;  /* 0x0000000d00068202 */ /* 0x000fe20000000f00 */
[--C-:B------:R-:W-:Y:S01]  /*7b30*/  @!P0 HADD2.F32 R16, -RZ, R23.reuse.H0_H0 ;  /* 0x20000017ff108230 */ /* 0x100fe20000004100 */
[----:B------:R-:W-:Y:S01]  /*7b40*/  @!P0 MOV R25, R42 ;  /* 0x0000002a00198202 */ /* 0x000fe20000000f00 */
[----:B------:R-:W-:Y:S02]  /*7b50*/  @!P0 HADD2.F32 R19, -RZ, R18.H0_H0 ;  /* 0x20000012ff138230 */ /* 0x000fe40000004100 */
[--C-:B------:R-:W-:Y:S01]  /*7b60*/  @!P0 HADD2.F32 R5, -RZ, R6.reuse.H0_H0 ;  /* 0x20000006ff058230 */ /* 0x100fe20000004100 */
[-C--:B------:R-:W-:Y:S02]  /*7b70*/  @!P0 FMUL.FTZ R27, R16, R2.reuse ;  /* 0x00000002101b8220 */ /* 0x080fe40000410000 */
[C---:B------:R-:W-:Y:S02]  /*7b80*/  @!P0 FMUL.FTZ R2, R4.reuse, R2 ;  /* 0x0000000204028220 */ /* 0x040fe40000410000 */
[----:B------:R-:W-:Y:S02]  /*7b90*/  @!P0 FMUL.FTZ R21, R19, R3 ;  /* 0x0000000313158220 */ /* 0x000fe40000410000 */
[-C--:B------:R-:W-:Y:S02]  /*7ba0*/  @!P0 FFMA.FTZ R45, R4, R17.reuse, -R27 ;  /* 0x00000011042d8223 */ /* 0x080fe4000001081b */
[----:B------:R-:W-:Y:S01]  /*7bb0*/  @!P0 FFMA.FTZ R2, R16, R17, R2 ;  /* 0x0000001110028223 */ /* 0x000fe20000010002 */
[----:B------:R-:W-:Y:S01]  /*7bc0*/  @!P0 HADD2.F32 R17, -RZ, R23.H1_H1 ;  /* 0x30000017ff118230 */ /* 0x000fe20000004100 */
[C---:B------:R-:W-:Y:S01]  /*7bd0*/  @!P0 FMUL.FTZ R4, R5.reuse, R3 ;  /* 0x0000000305048220 */ /* 0x040fe20000410000 */
[----:B------:R-:W-:Y:S01]  /*7be0*/  @!P0 HADD2.F32 R3, -RZ, R6.H1_H1 ;  /* 0x30000006ff038230 */ /* 0x000fe20000004100 */
[----:B------:R-:W-:Y:S01]  /*7bf0*/  @!P0 FFMA.FTZ R44, R5, R20, -R21 ;  /* 0x00000014052c8223 */ /* 0x000fe20000010815 */
[----:B------:R-:W-:Y:S02]  /*7c00*/  @!P0 HADD2.F32 R21, -RZ, R18.H1_H1 ;  /* 0x30000012ff158230 */ /* 0x000fe40000004100 */
[----:B------:R-:W-:Y:S02]  /*7c10*/  @!P0 HADD2.F32 R5, -RZ, R8.H0_H0 ;  /* 0x20000008ff058230 */ /* 0x000fe40000004100 */
[----:B------:R-:W-:Y:S02]  /*7c20*/  @!P0 HADD2.F32 R18, -RZ, R24.H0_H0 ;  /* 0x20000018ff128230 */ /* 0x000fe40000004100 */
[----:B------:R-:W-:Y:S01]  /*7c30*/  @!P0 HADD2.F32 R6, -RZ, R7.H1_H1 ;  /* 0x30000007ff068230 */ /* 0x000fe20000004100 */
[----:B------:R-:W-:Y:S01]  /*7c40*/  @!P0 FMUL.FTZ R8, R21, R5 ;  /* 0x0000000515088220 */ /* 0x000fe20000410000 */
[----:B------:R-:W-:Y:S01]  /*7c50*/  @!P0 HADD2.F32 R24, -RZ, R71.H1_H1 ;  /* 0x30000047ff188230 */ /* 0x000fe20000004100 */
[----:B------:R-:W-:Y:S01]  /*7c60*/  @!P0 FMUL.FTZ R7, R17, R9 ;  /* 0x0000000911078220 */ /* 0x000fe20000410000 */
[--C-:B------:R-:W-:Y:S01]  /*7c70*/  @!P0 HADD2.F32 R23, -RZ, R25.reuse.H0_H0 ;  /* 0x20000019ff178230 */ /* 0x100fe20000004100 */
[C---:B------:R-:W-:Y:S01]  /*7c80*/  @!P0 FFMA.FTZ R37, R3.reuse, R22, -R8 ;  /* 0x0000001603258223 */ /* 0x040fe20000010808 */
[----:B------:R-:W-:Y:S01]  /*7c90*/  @!P0 HADD2.F32 R25, -RZ, R25.H1_H1 ;  /* 0x30000019ff198230 */ /* 0x000fe20000004100 */
[----:B------:R-:W-:Y:S02]  /*7ca0*/  @!P0 IMAD.MOV.U32 R8, RZ, RZ, R43 ;  /* 0x000000ffff088224 */ /* 0x000fe400078e002b */
[CC--:B------:R-:W-:Y:S01]  /*7cb0*/  @!P0 FFMA.FTZ R34, R6.reuse, R18.reuse, -R7 ;  /* 0x0000001206228223 */ /* 0x0c0fe20000010807 */
[----:B------:R-:W-:Y:S01]  /*7cc0*/  @!P0 MOV R7, R15 ;  /* 0x0000000f00078202 */ /* 0x000fe20000000f00 */
[----:B------:R-:W-:Y:S01]  /*7cd0*/  @!P0 FMUL.FTZ R5, R3, R5 ;  /* 0x0000000503058220 */ /* 0x000fe20000410000 */
[--C-:B------:R-:W-:Y:S01]  /*7ce0*/  @!P0 HADD2.F32 R27, -RZ, R8.reuse.H0_H0 ;  /* 0x20000008ff1b8230 */ /* 0x100fe20000004100 */
[----:B------:R-:W-:Y:S01]  /*7cf0*/  @!P0 FMUL.FTZ R3, R6, R9 ;  /* 0x0000000906038220 */ /* 0x000fe20000410000 */
[----:B------:R-:W-:Y:S02]  /*7d00*/  @!P0 HADD2.F32 R6, -RZ, R35.H0_H0 ;  /* 0x20000023ff068230 */ /* 0x000fe40000004100 */
[--C-:B------:R-:W-:Y:S01]  /*7d10*/  @!P0 HADD2.F32 R9, -RZ, R7.reuse.H0_H0 ;  /* 0x20000007ff098230 */ /* 0x100fe20000004100 */
[----:B------:R-:W-:Y:S01]  /*7d20*/  @!P0 FFMA.FTZ R3, R17, R18, R3 ;  /* 0x0000001211038223 */ /* 0x000fe20000010003 */
[----:B------:R-:W-:Y:S01]  /*7d30*/  @!P0 HADD2.F32 R29, -RZ, R8.H1_H1 ;  /* 0x30000008ff1d8230 */ /* 0x000fe20000004100 */
[-C--:B------:R-:W-:Y:S01]  /*7d40*/  @!P0 FMUL.FTZ R16, R27, R6.reuse ;  /* 0x000000061b108220 */ /* 0x080fe20000410000 */
[----:B------:R-:W-:Y:S01]  /*7d50*/  @!P0 HADD2.F32 R7, -RZ, R7.H1_H1 ;  /* 0x30000007ff078230 */ /* 0x000fe20000004100 */
[----:B------:R-:W-:Y:S01]  /*7d60*/  @!P0 FMUL.FTZ R8, R9, R6 ;  /* 0x0000000609088220 */ /* 0x000fe20000410000 */
[----:B------:R-:W-:Y:S01]  /*7d70*/  @!P0 F2FP.PACK_AB R17, R34, R45 ;  /* 0x0000002d2211823e */ /* 0x000fe200000000ff */
[----:B------:R-:W-:Y:S01]  /*7d80*/  @!P0 FMUL.FTZ R6, R29, R10 ;  /* 0x0000000a1d068220 */ /* 0x000fe20000410000 */
[----:B------:R-:W-:Y:S01]  /*7d90*/  @!P0 F2FP.PACK_AB R18, R37, R44 ;  /* 0x0000002c2512823e */ /* 0x000fe200000000ff */
[----:B------:R-:W-:Y:S01]  /*7da0*/  @!P0 FFMA.FTZ R33, R9, R28, -R16 ;  /* 0x0000001c09218223 */ /* 0x000fe20000010810 */
[----:B------:R-:W-:Y:S01]  /*7db0*/  @!P0 HADD2.F32 R16, -RZ, R11.H0_H0 ;  /* 0x2000000bff108230 */ /* 0x000fe20000004100 */
[C---:B------:R-:W-:Y:S01]  /*7dc0*/  @!P0 FMUL.FTZ R9, R7.reuse, R10 ;  /* 0x0000000a07098220 */ /* 0x040fe20000410000 */
[----:B------:R-:W-:Y:S01]  /*7dd0*/  @!P0 MOV R13, R18 ;  /* 0x00000012000d8202 */ /* 0x000fe20000000f00 */
[----:B------:R-:W-:Y:S01]  /*7de0*/  @!P0 FFMA.FTZ R32, R7, R30, -R6 ;  /* 0x0000001e07208223 */ /* 0x000fe20000010806 */
[----:B------:R-:W-:Y:S01]  /*7df0*/  @!P0 MOV R7, R14 ;  /* 0x0000000e00078202 */ /* 0x000fe20000000f00 */
[----:B------:R-:W-:Y:S01]  /*7e00*/  @!P0 FMUL.FTZ R31, R25, R16 ;  /* 0x00000010191f8220 */ /* 0x000fe20000410000 */
[----:B------:R-:W-:Y:S01]  /*7e10*/  @!P0 HADD2.F32 R6, -RZ, R35.H1_H1 ;  /* 0x30000023ff068230 */ /* 0x000fe20000004100 */
[----:B------:R-:W-:Y:S02]  /*7e20*/  @!P0 FFMA.FTZ R4, R19, R20, R4 ;  /* 0x0000001413048223 */ /* 0x000fe40000010004 */
[--C-:B------:R-:W-:Y:S01]  /*7e30*/  @!P0 HADD2.F32 R11, -RZ, R7.reuse.H0_H0 ;  /* 0x20000007ff0b8230 */ /* 0x100fe20000004100 */
[----:B------:R-:W-:Y:S01]  /*7e40*/  @!P0 FFMA.FTZ R5, R21, R22, R5 ;  /* 0x0000001615058223 */ /* 0x000fe20000010005 */
[----:B------:R-:W-:Y:S01]  /*7e50*/  @!P0 HADD2.F32 R10, -RZ, R7.H1_H1 ;  /* 0x30000007ff0a8230 */ /* 0x000fe20000004100 */
[-C--:B------:R-:W-:Y:S02]  /*7e60*/  @!P0 FMUL.FTZ R7, R23, R6.reuse ;  /* 0x0000000617078220 */ /* 0x080fe40000410000 */
[----:B------:R-:W-:Y:S01]  /*7e70*/  @!P0 FMUL.FTZ R6, R11, R6 ;  /* 0x000000060b068220 */ /* 0x000fe20000410000 */
[----:B------:R-:W-:Y:S01]  /*7e80*/  @!P0 F2FP.PACK_AB R4, R5, R4 ;  /* 0x000000040504823e */ /* 0x000fe200000000ff */
[----:B------:R-:W-:Y:S02]  /*7e90*/  @!P0 FFMA.FTZ R11, R11, R24, -R7 ;  /* 0x000000180b0b8223 */ /* 0x000fe40000010807 */
[C---:B------:R-:W-:Y:S01]  /*7ea0*/  @!P0 FFMA.FTZ R31, R10.reuse, R26, -R31 ;  /* 0x0000001a0a1f8223 */ /* 0x040fe2000001081f */
[----:B------:R-:W-:Y:S01]  /*7eb0*/  @!P0 MOV R41, R4 ;  /* 0x0000000400298202 */ /* 0x000fe20000000f00 */
        /* <DEDUP_REMOVED lines=26> */
.L_x_2354:
        /* <DEDUP_REMOVED lines=22> */
.L_x_2386:
[----:B------:R-:W-:Y:S05]  /*81c0*/  BSYNC B0 ;  /* 0x0000000000007941 */ /* 0x000fea0003800000 */
.L_x_2385:
        /* <DEDUP_REMOVED lines=19> */
.L_x_2368:
[----:B------:R-:W-:Y:S05]  /*8300*/  BSYNC B2 ;  /* 0x0000000000027941 */ /* 0x000fea0003800000 */
.L_x_2353:
[----:B--2---:R-:W-:Y:S01]  /*8310*/  IMAD.WIDE.U32 R2, R36, 0x30, RZ ;  /* 0x0000003024027825 */ /* 0x004fe200078e00ff */
[----:B------:R-:W-:Y:S01]  /*8320*/  LOP3.LUT P3, RZ, R218, 0x1, RZ, 0xc0, !PT ;  /* 0x00000001daff7812 */ /* 0x000fe2000786c0ff */
[----:B------:R-:W-:Y:S02]  /*8330*/  BSSY B0, `(.L_x_2387) ;  /* 0x0000046000007945 */ /* 0x000fe40003800000 */
[----:B-1----:R-:W-:Y:S01]  /*8340*/  IMAD R5, R92, 0x30, RZ ;  /* 0x000000305c057824 */ /* 0x002fe200078e02ff */
[-C--:B------:R-:W-:Y:S03]  /*8350*/  IADD3 R4, P0, R121, R2.reuse, RZ ;  /* 0x0000000279047210 */ /* 0x080fe60007f1e0ff */
[----:B------:R-:W-:Y:S04]  /*8360*/  IMAD.IADD R5, R3, 0x1, R5 ;  /* 0x0000000103057824 */ /* 0x000fe800078e0205 */
[C---:B------:R-:W-:Y:S01]  /*8370*/  IMAD.X R3, R5.reuse, 0x1, R146, P0 ;  /* 0x0000000105037824 */ /* 0x040fe200000e0692 */
[----:B------:R-:W-:Y:S01]  /*8380*/  IADD3 R16, P0, R148, R2, RZ ;  /* 0x0000000294107210 */ /* 0x000fe20007f1e0ff */
[----:B------:R-:W-:Y:S03]  /*8390*/  IMAD.IADD R2, R88, 0x1, -R225 ;  /* 0x0000000158027824 */ /* 0x000fe600078e0ae1 */
[----:B------:R-:W-:Y:S02]  /*83a0*/  IADD3.X R17, R5, R147, RZ, P0, !PT ;  /* 0x0000009305117210 */ /* 0x000fe400007fe4ff */
[----:B------:R-:W-:Y:S11]  /*83b0*/  ISETP.GE.AND P0, PT, R2, 0x21, PT ;  /* 0x000000210200780c */ /* 0x000ff60003f06270 */
[----:B------:R-:W-:Y:S02]  /*83c0*/  @!UPT UIADD3 URZ, URZ, URZ, URZ ;  /* 0x0000003f3f3ff290 */ /* 0x000fe4000fffe03f */
[----:B------:R-:W-:Y:S04]  /*83d0*/  @P0 IADD3 R8, P1, R4, 0x20, RZ ;  /* 0x0000002004080810 */ /* 0x000fe80007f3e0ff */
[----:B------:R-:W-:Y:S02]  /*83e0*/  @P0 IADD3.X R9, RZ, R3, RZ, P1, !PT ;  /* 0x00000003ff090210 */ /* 0x000fe40000ffe4ff */
[----:B------:R-:W-:Y:S11]  /*83f0*/  ISETP.GE.AND P1, PT, R2, 0x1, PT ;  /* 0x000000010200780c */ /* 0x000ff60003f26270 */
[----:B------:R-:W-:Y:S02]  /*8400*/  @!UPT UIADD3 URZ, URZ, URZ, URZ ;  /* 0x0000003f3f3ff290 */ /* 0x000fe4000fffe03f */
[----:B------:R-:W-:Y:S01]  /*8410*/  @P1 IMAD R5, R3, c[0x0][0x258], RZ ;  /* 0x0000960003051a24 */ /* 0x000fe200078e02ff */
[----:B------:R-:W-:Y:S01]  /*8420*/  @P1 MOV R3, R108 ;  /* 0x0000006c00031202 */ /* 0x000fe20000000f00 */
[----:B------:R-:W-:Y:S04]  /*8430*/  @P1 IMAD.MOV.U32 R2, RZ, RZ, R98 ;  /* 0x000000ffff021224 */ /* 0x000fe800078e0062 */
[C---:B------:R-:W-:Y:S04]  /*8440*/  @P1 IMAD.WIDE.U32 R2, R4.reuse, c[0x0][0x258], R2 ;  /* 0x0000960004021a25 */ /* 0x040fe800078e0002 */
[----:B------:R-:W-:Y:S01]  /*8450*/  @P1 IMAD R4, R4, c[0x0][0x25c], R5 ;  /* 0x0000970004041a24 */ /* 0x000fe200078e0205 */
[C---:B------:R-:W-:Y:S01]  /*8460*/  @P1 LEA R6, P2, R2.reuse, c[0x0][0x250], 0x1 ;  /* 0x0000940002061a11 */ /* 0x040fe200078408ff */
[----:B------:R-:W-:Y:S02]  /*8470*/  @P0 IMAD.MOV.U32 R5, RZ, RZ, R108 ;  /* 0x000000ffff050224 */ /* 0x000fe400078e006c */
[----:B------:R-:W-:Y:S01]  /*8480*/  @P1 IMAD.IADD R3, R3, 0x1, R4 ;  /* 0x0000000103031824 */ /* 0x000fe200078e0204 */
[----:B------:R-:W-:Y:S04]  /*8490*/  @P0 MOV R4, R98 ;  /* 0x0000006200040202 */ /* 0x000fe80000000f00 */
        /* <DEDUP_REMOVED lines=8> */
[----:B------:R1:W-:Y:S03]  /*8520*/  @P1 LDGSTS.E.BYPASS.LTC128B.128 [R211+0x5880], [R6.64+0x80], !P6 ;  /* 0x0588008006d31fae */ /* 0x0003e6000f101d46 */
[----:B------:R-:W-:Y:S01]  /*8530*/  @P0 IADD3 R3, R5, R2, RZ ;  /* 0x0000000205030210 */ /* 0x000fe20007ffe0ff */
[----:B------:R1:W-:Y:S01]  /*8540*/  @P1 LDGSTS.E.BYPASS.LTC128B.128 [R211+0x7080], [R6.64+0x100], !P5 ;  /* 0x0708010006d31fae */ /* 0x0003e2000e901d46 */
[C---:B------:R-:W-:Y:S03]  /*8550*/  @P0 LEA R2, P2, R4.reuse, c[0x0][0x250], 0x1 ;  /* 0x0000940004020a11 */ /* 0x040fe600078408ff */
[----:B------:R1:W-:Y:S01]  /*8560*/  @P1 LDGSTS.E.BYPASS.LTC128B.128 [R211+0x8880], [R6.64+0x180], !P4 ;  /* 0x0888018006d31fae */ /* 0x0003e2000e101d46 */
[----:B------:R-:W-:Y:S05]  /*8570*/  @P0 LEA.HI.X R3, R4, c[0x0][0x254], R3, 0x1, P2 ;  /* 0x0000950004030a11 */ /* 0x000fea00010f0c03 */
        /* <DEDUP_REMOVED lines=13> */
[----:B------:R-:W-:Y:S04]  /*8650*/  IMAD R2, R16, c[0x0][0x20c], R2 ;  /* 0x0000830010027a24 */ /* 0x000fe800078e0202 */
        /* <DEDUP_REMOVED lines=19> */
.L_x_2388:
[----:B-1----:R-:W-:Y:S05]  /*8790*/  BSYNC B0 ;  /* 0x0000000000007941 */ /* 0x002fea0003800000 */
.L_x_2387:
        /* <DEDUP_REMOVED lines=30> */
.L_x_2390:
[----:B------:R-:W-:Y:S05]  /*8980*/  BSYNC B0 ;  /* 0x0000000000007941 */ /* 0x000fea0003800000 */
.L_x_2389:
        /* <DEDUP_REMOVED lines=36> */
.L_x_2392:
[----:B------:R-:W-:Y:S05]  /*8bd0*/  BSYNC B0 ;  /* 0x0000000000007941 */ /* 0x000fea0003800000 */
.L_x_2391:
[----:B------:R-:W0:Y:S01]  /*8be0*/  LDGDEPBAR ;  /* 0x00000000000079af */ /* 0x000e220000000000 */
[----:B------:R-:W-:Y:S01]  /*8bf0*/  IADD3 R36, R36, -0x1, RZ ;  /* 0xffffffff24247810 */ /* 0x000fe20007ffe0ff */
[----:B------:R-:W-:-:S05]  /*8c00*/  @P3 BRA `(.L_x_2393) ;  /* 0xffffa81000003947 */ /* 0x000fca000383ffff */
[----:B------:R-:W-:Y:S01]  /*8c10*/  WARPSYNC 0xffffffff ;  /* 0xffffffff00007948 */ /* 0x000fe20003800000 */
[----:B------:R-:W-:Y:S06]  /*8c20*/  BAR.SYNC.DEFER_BLOCKING 0x0 ;  /* 0x0000000000007b1d */ /* 0x000fec0000010000 */
.L_x_2352:
[----:B------:R-:W2:Y:S01]  /*8c30*/  LDL R17, [R1+0x18] ;  /* 0x0000180001117983 */ /* 0x000ea20000100800 */
[----:B------:R-:W-:-:S05]  /*8c40*/  IMAD.MOV.U32 R0, RZ, RZ, c[0x0][0x2c4] ;  /* 0x0000b100ff007624 */ /* 0x000fca00078e00ff */
[----:B------:R-:W-:Y:S01]  /*8c50*/  ISETP.NE.AND P3, PT, R0, 0x1, PT ;  /* 0x000000010000780c */ /* 0x000fe20003f65270 */
[----:B------:R-:W-:Y:S01]  /*8c60*/  BSSY B0, `(.L_x_2394) ;  /* 0x000002a000007945 */ /* 0x000fe20003800000 */
[----:B------:R-:W-:Y:S01]  /*8c70*/  IMAD.IADD R10, R160, 0x1, R161 ;  /* 0x00000001a00a7824 */ /* 0x000fe200078e02a1 */
[----:B--2---:R-:W-:-:S10]  /*8c80*/  IADD3 R0, R17, 0x7f, RZ ;  /* 0x0000007f11007810 */ /* 0x004fd40007ffe0ff */
[----:B-1----:R-:W-:-:S05]  /*8c90*/  @P3 IMAD.HI.U32 R2, R0, c[0x0][0x2c8], RZ ;  /* 0x0000b20000023a27 */ /* 0x002fca00078e00ff */
[----:B------:R-:W-:-:S05]  /*8ca0*/  @P3 SHF.R.U32.HI R0, RZ, c[0x0][0x2cc], R2 ;  /* 0x0000b300ff003a19 */ /* 0x000fca0000011602 */
[----:B------:R-:W-:-:S04]  /*8cb0*/  IMAD.IADD R0, R166, 0x1, R0 ;  /* 0x00000001a6007824 */ /* 0x000fc800078e0200 */
[----:B------:R-:W-:-:S05]  /*8cc0*/  IMAD.HI R0, R0, 0x2aaaaaab, RZ ;  /* 0x2aaaaaab00007827 */ /* 0x000fca00078e02ff */
[----:B------:R-:W-:-:S04]  /*8cd0*/  SHF.R.U32.HI R2, RZ, 0x1f, R0 ;  /* 0x0000001fff027819 */ /* 0x000fc80000011600 */
[----:B------:R-:W-:-:S04]  /*8ce0*/  LEA.HI.SX32 R0, R0, R2, 0x1d ;  /* 0x0000000200007211 */ /* 0x000fc800078feaff */
[----:B------:R-:W-:-:S04]  /*8cf0*/  IMNMX R5, R165, R0, PT ;  /* 0x00000000a5057217 */ /* 0x000fc80003800200 */
[----:B------:R-:W-:Y:S01]  /*8d00*/  ISETP.GE.AND P0, PT, R5, 0x1, PT ;  /* 0x000000010500780c */ /* 0x000fe20003f06270 */
[----:B------:R-:W-:-:S12]  /*8d10*/  IMAD.MOV.U32 R0, RZ, RZ, RZ ;  /* 0x000000ffff007224 */ /* 0x000fd800078e00ff */
        /* <DEDUP_REMOVED lines=30> */
.L_x_2395:
[----:B------:R-:W-:Y:S05]  /*8f00*/  BSYNC B0 ;  /* 0x0000000000007941 */ /* 0x000fea0003800000 */
.L_x_2394:
        /* <DEDUP_REMOVED lines=69> */
[----:B------:R-:W-:-:S04]  /*9360*/  IMNMX R18, R5, R2, PT ;  /* 0x0000000205127217 */ /* 0x000fc80003800200 */
[----:B------:R-:W-:Y:S01]  /*9370*/  ISETP.GT.AND P0, PT, R18, R234, PT ;  /* 0x000000ea1200720c */ /* 0x000fe20003f04270 */
[----:B------:R1:W-:-:S12]  /*9380*/  STL [R1+0x8], R18 ;  /* 0x0000081201007387 */ /* 0x0003d80000100800 */
[----:B------:R-:W-:Y:S05]  /*9390*/  @!P0 BRA `(.L_x_2396) ;  /* 0x0001313000008947 */ /* 0x000fea0003800000 */
[----:B------:R-:W2:Y:S04]  /*93a0*/  LDL R114, [R1+0x1c] ;  /* 0x00001c0001727983 */ /* 0x000ea80000100800 */
[----:B------:R-:W3:Y:S01]  /*93b0*/  LDL R19, [R1+0x14] ;  /* 0x0000140001137983 */ /* 0x000ee20000100800 */
[----:B------:R-:W-:-:S03]  /*93c0*/  ISETP.NE.U32.AND P0, PT, RZ, c[0x0][0x340], PT ;  /* 0x0000d000ff007a0c */ /* 0x000fc60003f05070 */
[----:B------:R-:W4:Y:S01]  /*93d0*/  S2R R6, SR_TID.X ;  /* 0x0000000000067919 */ /* 0x000f220000002100 */
[----:B------:R-:W-:-:S13]  /*93e0*/  ISETP.NE.AND.EX P2, PT, RZ, c[0x0][0x344], PT, P0 ;  /* 0x0000d100ff007a0c */ /* 0x000fda0003f45300 */
[----:B------:R-:W-:-:S04]  /*93f0*/  @P2 IMAD.MOV.U32 R2, RZ, RZ, 0x4 ;  /* 0x00000004ff022424 */ /* 0x000fc800078e00ff */
[----:B------:R-:W-:-:S05]  /*9400*/  @P2 IMAD.WIDE R2, R252, R2, c[0x0][0x340] ;  /* 0x0000d000fc022625 */ /* 0x000fca00078e0202 */
[----:B------:R1:W3:Y:S01]  /*9410*/  @P2 LDG.E R15, [R2.64] ;  /* 0x00000006020f2981 */ /* 0x0002e2000c1e1900 */
[----:B------:R-:W-:Y:S02]  /*9420*/  SHF.R.S32.HI R0, RZ, 0x1f, R177 ;  /* 0x0000001fff007819 */ /* 0x000fe400000114b1 */
[----:B----4-:R-:W-:Y:S02]  /*9430*/  LEA.HI R5, R187, R6, RZ, 0x3 ;  /* 0x00000006bb057211 */ /* 0x010fe400078f18ff */
[----:B------:R-:W-:Y:S01]  /*9440*/  ISETP.NE.U32.AND P1, PT, RZ, c[0x0][0x348], PT ;  /* 0x0000d200ff007a0c */ /* 0x000fe20003f25070 */
[----:B------:R-:W-:Y:S01]  /*9450*/  IMAD R0, R0, c[0x0][0x178], RZ ;  /* 0x00005e0000007a24 */ /* 0x000fe200078e02ff */
[----:B------:R-:W-:Y:S02]  /*9460*/  SHF.R.S32.HI R9, RZ, 0x1f, R225 ;  /* 0x0000001fff097819 */ /* 0x000fe400000114e1 */
[----:B------:R-:W-:Y:S01]  /*9470*/  ISETP.NE.AND.EX P1, PT, RZ, c[0x0][0x34c], PT, P1 ;  /* 0x0000d300ff007a0c */ /* 0x000fe20003f25310 */
[----:B------:R-:W-:Y:S01]  /*9480*/  IMAD R4, R177, c[0x0][0x17c], R0 ;  /* 0x00005f00b1047a24 */ /* 0x000fe200078e0200 */
[----:B------:R-:W-:-:S02]  /*9490*/  LOP3.LUT R0, R5, 0xfffffff8, RZ, 0xc0, !PT ;  /* 0xfffffff805007812 */ /* 0x000fc400078ec0ff */
[----:B------:R-:W-:Y:S02]  /*94a0*/  LOP3.LUT R218, R218, 0xfffffffb, RZ, 0xc0, !PT ;  /* 0xfffffffbdada7812 */ /* 0x000fe400078ec0ff */
[----:B------:R-:W-:Y:S01]  /*94b0*/  IADD3 R122, R18, -0x1, RZ ;  /* 0xffffffff127a7810 */ /* 0x000fe20007ffe0ff */
[----:B------:R-:W-:Y:S01]  /*94c0*/  IMAD.IADD R100, R6, 0x1, -R0 ;  /* 0x0000000106647824 */ /* 0x000fe200078e0a00 */
[----:B------:R-:W-:Y:S02]  /*94d0*/  SEL R6, R252, RZ, !P1 ;  /* 0x000000fffc067207 */ /* 0x000fe40004800000 */
[----:B------:R-:W-:Y:S02]  /*94e0*/  ISETP.GE.AND P4, PT, R226, c[0x0][0x198], PT ;  /* 0x00006600e2007a0c */ /* 0x000fe40003f86270 */
[----:B------:R-:W-:Y:S01]  /*94f0*/  LEA R0, R100, R225, 0x5 ;  /* 0x000000e164007211 */ /* 0x000fe200078e28ff */
[----:B-1----:R-:W-:-:S04]  /*9500*/  IMAD.WIDE.U32 R2, R177, c[0x0][0x178], RZ ;  /* 0x00005e00b1027a25 */ /* 0x002fc800078e00ff */
[----:B------:R-:W-:Y:S01]  /*9510*/  IMAD.IADD R3, R3, 0x1, R4 ;  /* 0x0000000103037824 */ /* 0x000fe200078e0204 */
[----:B------:R-:W-:Y:S01]  /*9520*/  IADD3 R4, P0, R225, R10, RZ ;  /* 0x0000000ae1047210 */ /* 0x000fe20007f1e0ff */
[----:B------:R-:W-:-:S03]  /*9530*/  IMAD.IADD R5, R17, 0x1, R0 ;  /* 0x0000000111057824 */ /* 0x000fc600078e0200 */
[----:B------:R-:W-:Y:S01]  /*9540*/  LEA.HI.X.SX32 R12, R10, R9, 0x1, P0 ;  /* 0x000000090a0c7211 */ /* 0x000fe200000f0eff */
[----:B------:R-:W-:Y:S01]  /*9550*/  @P3 IMAD.HI.U32 R8, R5, c[0x0][0x2c8], RZ ;  /* 0x0000b20005083a27 */ /* 0x000fe200078e00ff */
[----:B------:R-:W-:-:S03]  /*9560*/  ISETP.GE.AND P0, PT, R134, c[0x0][0x1d4], PT ;  /* 0x0000750086007a0c */ /* 0x000fc60003f06270 */
[----:B------:R-:W-:Y:S01]  /*9570*/  IMAD.MOV.U32 R0, RZ, RZ, R5 ;  /* 0x000000ffff007224 */ /* 0x000fe200078e0005 */
[----:B------:R-:W-:Y:S01]  /*9580*/  @P3 SHF.R.U32.HI R0, RZ, c[0x0][0x2cc], R8 ;  /* 0x0000b300ff003a19 */ /* 0x000fe20000011608 */
[----:B------:R-:W-:Y:S01]  /*9590*/  IMAD R13, R12, c[0x0][0x1e0], RZ ;  /* 0x000078000c0d7a24 */ /* 0x000fe200078e02ff */
[----:B------:R-:W-:Y:S01]  /*95a0*/  ISETP.GE.AND P3, PT, R226, c[0x0][0x1d4], PT ;  /* 0x00007500e2007a0c */ /* 0x000fe20003f66270 */
[----:B------:R-:W-:Y:S02]  /*95b0*/  IMAD R12, R12, c[0x0][0x208], RZ ;  /* 0x000082000c0c7a24 */ /* 0x000fe400078e02ff */
[----:B------:R-:W-:Y:S01]  /*95c0*/  IMAD R16, R4, c[0x0][0x1e4], R13 ;  /* 0x0000790004107a24 */ /* 0x000fe200078e020d */
[----:B------:R-:W-:Y:S02]  /*95d0*/  SHF.R.S32.HI R13, RZ, 0x1f, R0 ;  /* 0x0000001fff0d7819 */ /* 0x000fe40000011400 */
[----:B--2---:R-:W-:Y:S02]  /*95e0*/  SEL R7, R114, RZ, !P1 ;  /* 0x000000ff72077207 */ /* 0x004fe40004800000 */
[----:B------:R-:W-:Y:S01]  /*95f0*/  ISETP.GE.AND P1, PT, R136, c[0x0][0x1d4], PT ;  /* 0x0000750088007a0c */ /* 0x000fe20003f26270 */
[----:B---3--:R-:W-:-:S04]  /*9600*/  IMAD.WIDE.U32 R2, R19, c[0x0][0x1b8], R2 ;  /* 0x00006e0013027a25 */ /* 0x008fc800078e0002 */
[----:B------:R-:W-:Y:S02]  /*9610*/  IMAD R7, R7, c[0x0][0x1c0], RZ ;  /* 0x0000700007077a24 */ /* 0x000fe400078e02ff */
[----:B------:R-:W-:Y:S02]  /*9620*/  IMAD R3, R19, c[0x0][0x1bc], R3 ;  /* 0x00006f0013037a24 */ /* 0x000fe400078e0203 */
[C---:B------:R-:W-:Y:S02]  /*9630*/  IMAD R14, R6.reuse, c[0x0][0x1c4], R7 ;  /* 0x00007100060e7a24 */ /* 0x040fe400078e0207 */
[----:B------:R-:W-:Y:S01]  /*9640*/  IMAD.WIDE.U32 R6, R6, c[0x0][0x1c0], R2 ;  /* 0x0000700006067a25 */ /* 0x000fe200078e0002 */
[----:B------:R-:W-:Y:S02]  /*9650*/  MOV R3, R135 ;  /* 0x0000008700037202 */ /* 0x000fe40000000f00 */
[----:B------:R-:W-:Y:S01]  /*9660*/  @P1 LOP3.LUT R218, R218, 0x4, RZ, 0xfc, !PT ;  /* 0x00000004dada1812 */ /* 0x000fe200078efcff */
[----:B------:R-:W-:-:S03]  /*9670*/  IMAD.MOV.U32 R2, RZ, RZ, R134 ;  /* 0x000000ffff027224 */ /* 0x000fc600078e0086 */
[----:B------:R-:W-:Y:S01]  /*9680*/  LOP3.LUT R218, R218, 0xfffffff7, RZ, 0xc0, !PT ;  /* 0xfffffff7dada7812 */ /* 0x000fe200078ec0ff */
[----:B------:R-:W-:-:S03]  /*9690*/  IMAD.WIDE.U32 R10, R4, c[0x0][0x1e0], R2 ;  /* 0x00007800040a7a25 */ /* 0x000fc600078e0002 */
[----:B------:R-:W-:Y:S01]  /*96a0*/  @P0 LOP3.LUT R218, R218, 0x8, RZ, 0xfc, !PT ;  /* 0x00000008dada0812 */ /* 0x000fe200078efcff */
[----:B------:R-:W-:-:S03]  /*96b0*/  IMAD.WIDE.U32 R8, R4, c[0x0][0x208], R2 ;  /* 0x0000820004087a25 */ /* 0x000fc600078e0002 */
[----:B------:R-:W-:Y:S01]  /*96c0*/  LOP3.LUT R218, R218, 0xfffffffd, RZ, 0xc0, !PT ;  /* 0xfffffffddada7812 */ /* 0x000fe200078ec0ff */
[----:B------:R-:W-:Y:S02]  /*96d0*/  IMAD.MOV R2, RZ, RZ, -R0 ;  /* 0x000000ffff027224 */ /* 0x000fe400078e0a00 */
[----:B------:R-:W-:Y:S01]  /*96e0*/  IMAD.IADD R3, R7, 0x1, R14 ;  /* 0x0000000107037824 */ /* 0x000fe200078e020e */
[----:B------:R-:W-:Y:S01]  /*96f0*/  @P3 LOP3.LUT R218, R218, 0x2, RZ, 0xfc, !PT ;  /* 0x00000002dada3812 */ /* 0x000fe200078efcff */
[----:B------:R-:W-:Y:S02]  /*9700*/  IMAD R14, R4, c[0x0][0x20c], R12 ;  /* 0x00008300040e7a24 */ /* 0x000fe400078e020c */
[----:B------:R-:W-:Y:S01]  /*9710*/  IMAD R12, R2, c[0x0][0x2c4], R5 ;  /* 0x0000b100020c7a24 */ /* 0x000fe200078e0205 */
[----:B------:R-:W-:Y:S01]  /*9720*/  SEL R5, RZ, 0xffffffff, P1 ;  /* 0xffffffffff057807 */ /* 0x000fe20000800000 */
[----:B------:R-:W-:Y:S01]  /*9730*/  IMAD R4, R13, c[0x0][0x1b0], RZ ;  /* 0x00006c000d047a24 */ /* 0x000fe200078e02ff */
[----:B------:R-:W-:Y:S01]  /*9740*/  MOV R2, R6 ;  /* 0x0000000600027202 */ /* 0x000fe20000000f00 */
[----:B------:R-:W-:Y:S01]  /*9750*/  IMAD.IADD R7, R11, 0x1, R16 ;  /* 0x000000010b077824 */ /* 0x000fe200078e0210 */
[----:B------:R-:W-:Y:S01]  /*9760*/  SEL R6, RZ, 0x1, P0 ;  /* 0x00000001ff067807 */ /* 0x000fe20000000000 */
[----:B------:R-:W-:Y:S01]  /*9770*/  IMAD.SHL.U32 R13, R5, 0x2, RZ ;  /* 0x00000002050d7824 */ /* 0x000fe200078e00ff */
[----:B------:R-:W-:Y:S01]  /*9780*/  IADD3 R5, R9, R14, RZ ;  /* 0x0000000e09057210 */ /* 0x000fe20007ffe0ff */
[C---:B------:R-:W-:Y:S01]  /*9790*/  IMAD R4, R0.reuse, c[0x0][0x1b4], R4 ;  /* 0x00006d0000047a24 */ /* 0x040fe200078e0204 */
[----:B------:R-:W-:Y:S01]  /*97a0*/  ISETP.NE.U32.AND P0, PT, RZ, c[0x0][0x350], PT ;  /* 0x0000d400ff007a0c */ /* 0x000fe20003f05070 */
[----:B------:R-:W-:Y:S01]  /*97b0*/  IMAD.WIDE.U32 R2, R0, c[0x0][0x1b0], R2 ;  /* 0x00006c0000027a25 */ /* 0x000fe200078e0002 */
[----:B------:R-:W-:-:S02]  /*97c0*/  LOP3.LUT R14, R13, 0x2, R6, 0xe2, !PT ;  /* 0x000000020d0e7812 */ /* 0x000fc400078ee206 */
[----:B------:R-:W-:Y:S01]  /*97d0*/  SHF.R.S32.HI R0, RZ, 0x1f, R12 ;  /* 0x0000001fff007819 */ /* 0x000fe2000001140c */
[----:B------:R-:W-:Y:S01]  /*97e0*/  IMAD.MOV.U32 R6, RZ, RZ, R10 ;  /* 0x000000ffff067224 */ /* 0x000fe200078e000a */
[----:B------:R-:W-:Y:S01]  /*97f0*/  @P2 SHF.R.S32.HI R10, RZ, 0x1f, R15 ;  /* 0x0000001fff0a2819 */ /* 0x000fe2000001140f */
[----:B------:R-:W-:Y:S01]  /*9800*/  IMAD.IADD R3, R3, 0x1, R4 ;  /* 0x0000000103037824 */ /* 0x000fe200078e0204 */
[----:B------:R-:W-:Y:S01]  /*9810*/  MOV R4, R8 ;  /* 0x0000000800047202 */ /* 0x000fe20000000f00 */
[----:B------:R-:W-:Y:S01]  /*9820*/  IMAD.WIDE.U32 R6, R19, c[0x0][0x1e8], R6 ;  /* 0x00007a0013067a25 */ /* 0x000fe200078e0006 */
[----:B------:R-:W-:Y:S02]  /*9830*/  ISETP.NE.AND.EX P0, PT, RZ, c[0x0][0x354], PT, P0 ;  /* 0x0000d500ff007a0c */ /* 0x000fe40003f05300 */
[----:B------:R-:W-:Y:S01]  /*9840*/  ISETP.GE.AND P1, PT, R227, c[0x0][0x1d4], PT ;  /* 0x00007500e3007a0c */ /* 0x000fe20003f26270 */
[----:B------:R-:W-:Y:S01]  /*9850*/  @!P2 IMAD.MOV.U32 R10, RZ, RZ, R114 ;  /* 0x000000ffff0aa224 */ /* 0x000fe200078e0072 */
[----:B------:R-:W-:Y:S01]  /*9860*/  LOP3.LUT R218, R218, 0xfffffffe, RZ, 0xc0, !PT ;  /* 0xfffffffedada7812 */ /* 0x000fe200078ec0ff */
[----:B------:R-:W-:Y:S01]  /*9870*/  IMAD.WIDE.U32 R8, R12, c[0x0][0x1a8], R2 ;  /* 0x00006a000c087a25 */ /* 0x000fe200078e0002 */
[----:B------:R-:W-:-:S03]  /*9880*/  SEL R11, RZ, 0x8, P1 ;  /* 0x00000008ff0b7807 */ /* 0x000fc60000800000 */
[----:B------:R-:W-:Y:S02]  /*9890*/  IMAD R0, R0, c[0x0][0x1a8], RZ ;  /* 0x00006a0000007a24 */ /* 0x000fe400078e02ff */
[----:B------:R-:W-:-:S04]  /*98a0*/  IMAD.WIDE.U32 R2, R19, c[0x0][0x210], R4 ;  /* 0x0000840013027a25 */ /* 0x000fc800078e0004 */
[----:B------:R-:W-:Y:S01]  /*98b0*/  @!P2 IMAD.MOV.U32 R15, RZ, RZ, R252 ;  /* 0x000000ffff0fa224 */ /* 0x000fe200078e00fc */
[----:B------:R-:W-:Y:S01]  /*98c0*/  @P1 LOP3.LUT R218, R218, 0x1, RZ, 0xfc, !PT ;  /* 0x00000001dada1812 */ /* 0x000fe200078efcff */
[----:B------:R-:W-:Y:S01]  /*98d0*/  IMAD R5, R19, c[0x0][0x1ec], R7 ;  /* 0x00007b0013057a24 */ /* 0x000fe200078e0207 */
[----:B------:R-:W-:Y:S01]  /*98e0*/  SEL R7, R10, RZ, !P0 ;  /* 0x000000ff0a077207 */ /* 0x000fe20004000000 */
[----:B------:R-:W-:Y:S01]  /*98f0*/  IMAD R13, R12, c[0x0][0x1ac], R0 ;  /* 0x00006b000c0d7a24 */ /* 0x000fe200078e0200 */
[----:B------:R-:W-:Y:S01]  /*9900*/  SEL R0, R15, RZ, !P0 ;  /* 0x000000ff0f007207 */ /* 0x000fe20004000000 */
[----:B------:R-:W-:Y:S01]  /*9910*/  IMAD R3, R19, c[0x0][0x214], R3 ;  /* 0x0000850013037a24 */ /* 0x000fe200078e0203 */
[----:B------:R-:W-:Y:S01]  /*9920*/  SEL R12, RZ, 0x4, P3 ;  /* 0x00000004ff0c7807 */ /* 0x000fe20001800000 */
[----:B------:R-:W-:Y:S01]  /*9930*/  IMAD.MOV.U32 R4, RZ, RZ, R6 ;  /* 0x000000ffff047224 */ /* 0x000fe200078e0006 */
[----:B------:R-:W-:Y:S01]  /*9940*/  IADD3 R9, R9, R13, RZ ;  /* 0x0000000d09097210 */ /* 0x000fe20007ffe0ff */
[C---:B------:R-:W-:Y:S01]  /*9950*/  IMAD R6, R7.reuse, c[0x0][0x1f0], RZ ;  /* 0x00007c0007067a24 */ /* 0x040fe200078e02ff */
[----:B------:R-:W-:Y:S01]  /*9960*/  LEA R15, P0, R8, c[0x0][0x160], 0x1 ;  /* 0x00005800080f7a11 */ /* 0x000fe200078008ff */
[----:B------:R-:W-:Y:S01]  /*9970*/  IMAD R7, R7, c[0x0][0x218], RZ ;  /* 0x0000860007077a24 */ /* 0x000fe200078e02ff */
[----:B------:R-:W-:Y:S01]  /*9980*/  LOP3.LUT R126, R11, R14, R12, 0xfe, !PT ;  /* 0x0000000e0b7e7212 */ /* 0x000fe200078efe0c */
[----:B------:R-:W-:Y:S01]  /*9990*/  IMAD.WIDE.U32 R230, R0, c[0x0][0x218], R2 ;  /* 0x0000860000e67a25 */ /* 0x000fe200078e0002 */
[----:B------:R-:W-:-:S02]  /*99a0*/  LEA.HI.X R12, R8, c[0x0][0x164], R9, 0x1, P0 ;  /* 0x00005900080c7a11 */ /* 0x000fc400000f0c09 */
[----:B------:R-:W-:Y:S01]  /*99b0*/  ISETP.GE.AND P2, PT, R134, c[0x0][0x198], PT ;  /* 0x0000660086007a0c */ /* 0x000fe20003f46270 */
[----:B------:R-:W-:Y:S01]  /*99c0*/  IMAD.WIDE.U32 R228, R0, c[0x0][0x1f0], R4 ;  /* 0x00007c0000e47a25 */ /* 0x000fe200078e0004 */
[----:B------:R-:W-:Y:S02]  /*99d0*/  ISETP.GE.AND P1, PT, R136, c[0x0][0x198], PT ;  /* 0x0000660088007a0c */ /* 0x000fe40003f26270 */
[----:B------:R-:W-:Y:S01]  /*99e0*/  ISETP.GE.AND P3, PT, R227, c[0x0][0x198], PT ;  /* 0x00006600e3007a0c */ /* 0x000fe20003f66270 */
[C---:B------:R-:W-:Y:S02]  /*99f0*/  IMAD R2, R0.reuse, c[0x0][0x1f4], R6 ;  /* 0x00007d0000027a24 */ /* 0x040fe400078e0206 */
[----:B------:R-:W-:Y:S02]  /*9a00*/  IMAD R0, R0, c[0x0][0x21c], R7 ;  /* 0x0000870000007a24 */ /* 0x000fe400078e0207 */
[----:B------:R-:W-:Y:S01]  /*9a10*/  IMAD.IADD R16, R225, 0x1, R17 ;  /* 0x00000001e1107824 */ /* 0x000fe200078e0211 */
[----:B------:R-:W-:Y:S01]  /*9a20*/  IADD3 R232, R229, R2, RZ ;  /* 0x00000002e5e87210 */ /* 0x000fe20007ffe0ff */
[----:B------:R-:W-:Y:S01]  /*9a30*/  IMAD.IADD R233, R231, 0x1, R0 ;  /* 0x00000001e7e97824 */ /* 0x000fe200078e0200 */
[----:B------:R-:W-:Y:S05]  /*9a40*/  BRA.DIV ~URZ, `(.L_x_2397) ;  /* 0x000183727f007947 */ /* 0x000fea000b800000 */
[----:B------:R1:W2:Y:S02]  /*9a50*/  SHFL.IDX PT, R4, R12, RZ, 0x181f ;  /* 0x00181fff0c047589 */ /* 0x0002a400000e0000 */
.L_x_2552:
[----:B------:R-:W-:Y:S05]  /*9a60*/  BRA.DIV ~URZ, `(.L_x_2398) ;  /* 0x000183c27f007947 */ /* 0x000fea000b800000 */
[----:B------:R3:W4:Y:S02]  /*9a70*/  SHFL.IDX PT, R2, R15, RZ, 0x181f ;  /* 0x00181fff0f027589 */ /* 0x00072400000e0000 */
.L_x_2553:
[----:B---3--:R-:W3:Y:S01]  /*9a80*/  LDL R0, [R1+0x10] ;  /* 0x0000100001007983 */ /* 0x008ee20000100800 */
[----:B------:R-:W-:Y:S01]  /*9a90*/  SHF.R.S32.HI R91, RZ, 0x1f, R136 ;  /* 0x0000001fff5b7819 */ /* 0x000fe20000011488 */
[----:B------:R-:W-:Y:S01]  /*9aa0*/  BSSY B0, `(.L_x_2399) ;  /* 0x0000018000007945 */ /* 0x000fe20003800000 */
[----:B------:R-:W-:-:S02]  /*9ab0*/  SHF.R.S32.HI R13, RZ, 0x1f, R226 ;  /* 0x0000001fff0d7819 */ /* 0x000fc400000114e2 */
[----:B------:R-:W-:Y:S02]  /*9ac0*/  LEA.HI R89, R91, R136, RZ, 0x3 ;  /* 0x000000885b597211 */ /* 0x000fe400078f18ff */
[----:B------:R-:W-:Y:S01]  /*9ad0*/  SHF.R.S32.HI R14, RZ, 0x1f, R227 ;  /* 0x0000001fff0e7819 */ /* 0x000fe200000114e3 */
[----:B---3--:R-:W-:Y:S01]  /*9ae0*/  IMAD R41, R0, c[0x0][0x2c4], RZ ;  /* 0x0000b10000297a24 */ /* 0x008fe200078e02ff */
[----:B------:R-:W-:-:S04]  /*9af0*/  LOP3.LUT R0, R89, 0xfffffff8, RZ, 0xc0, !PT ;  /* 0xfffffff859007812 */ /* 0x000fc800078ec0ff */
[----:B------:R-:W-:Y:S02]  /*9b00*/  ISETP.GE.AND P6, PT, R16, R41, PT ;  /* 0x000000291000720c */ /* 0x000fe40003fc6270 */
[----:B------:R-:W-:-:S11]  /*9b10*/  SHF.R.S32.HI R24, RZ, 0x1f, R0 ;  /* 0x0000001fff187819 */ /* 0x000fd60000011400 */
        /* <DEDUP_REMOVED lines=16> */
.L_x_2400:
[----:B------:R-:W-:Y:S05]  /*9c20*/  BSYNC B0 ;  /* 0x0000000000007941 */ /* 0x000fea0003800000 */
.L_x_2399:
[----:B------:R-:W-:Y:S05]  /*9c30*/  BRA.DIV ~URZ, `(.L_x_2401) ;  /* 0x000182627f007947 */ /* 0x000fea000b800000 */
[----:B--2---:R2:W3:Y:S04]  /*9c40*/  SHFL.IDX PT, R4, R12, 0x1, 0x181f ;  /* 0x00381f000c047f89 */ /* 0x0044e800000e0000 */
[----:B----4-:R2:W4:Y:S02]  /*9c50*/  SHFL.IDX PT, R2, R15, 0x1, 0x181f ;  /* 0x00381f000f027f89 */ /* 0x01052400000e0000 */
.L_x_2554:
[----:B------:R-:W-:Y:S01]  /*9c60*/  IADD3 R3, R16, 0x20, RZ ;  /* 0x0000002010037810 */ /* 0x000fe20007ffe0ff */
[----:B------:R-:W-:Y:S01]  /*9c70*/  BSSY B0, `(.L_x_2402) ;  /* 0x0000014000007945 */ /* 0x000fe20003800000 */
[----:B------:R-:W-:Y:S02]  /*9c80*/  LOP3.LUT R218, R218, 0xffffffef, RZ, 0xc0, !PT ;  /* 0xffffffefdada7812 */ /* 0x000fe400078ec0ff */
[----:B------:R-:W-:-:S13]  /*9c90*/  ISETP.GE.AND P0, PT, R3, R41, PT ;  /* 0x000000290300720c */ /* 0x000fda0003f06270 */
[----:B------:R-:W-:Y:S01]  /*9ca0*/  @P0 LOP3.LUT R218, R218, 0x10, RZ, 0xfc, !PT ;  /* 0x00000010dada0812 */ /* 0x000fe200078efcff */
[----:B------:R-:W-:Y:S05]  /*9cb0*/  @P0 BRA `(.L_x_2403) ;  /* 0x000000f000000947 */ /* 0x000fea0003800000 */
[----:B----4-:R-:W-:-:S04]  /*9cc0*/  LEA R10, P0, R134, R2, 0x1 ;  /* 0x00000002860a7211 */ /* 0x010fc800078008ff */
[----:B---3--:R-:W-:Y:S02]  /*9cd0*/  LEA.HI.X R11, R134, R4, R135, 0x1, P0 ;  /* 0x00000004860b7211 */ /* 0x008fe400000f0c87 */
        /* <DEDUP_REMOVED lines=13> */
.L_x_2403:
[----:B------:R-:W-:Y:S05]  /*9db0*/  BSYNC B0 ;  /* 0x0000000000007941 */ /* 0x000fea0003800000 */
.L_x_2402:
[----:B------:R-:W-:Y:S05]  /*9dc0*/  BRA.DIV ~URZ, `(.L_x_2404) ;  /* 0x000181a27f007947 */ /* 0x000fea000b800000 */
[----:B---3--:R3:W1:Y:S02]  /*9dd0*/  SHFL.IDX PT, R4, R12, 0x2, 0x181f ;  /* 0x00581f000c047f89 */ /* 0x00866400000e0000 */
.L_x_2555:
[----:B------:R-:W-:Y:S05]  /*9de0*/  BRA.DIV ~URZ, `(.L_x_2405) ;  /* 0x000181f27f007947 */ /* 0x000fea000b800000 */
[----:B----4-:R4:W2:Y:S02]  /*9df0*/  SHFL.IDX PT, R2, R15, 0x2, 0x181f ;  /* 0x00581f000f027f89 */ /* 0x0108a400000e0000 */
.L_x_2556:
[----:B------:R-:W-:Y:S01]  /*9e00*/  IADD3 R3, R16, 0x40, RZ ;  /* 0x0000004010037810 */ /* 0x000fe20007ffe0ff */
[----:B------:R-:W-:Y:S01]  /*9e10*/  BSSY B0, `(.L_x_2406) ;  /* 0x0000014000007945 */ /* 0x000fe20003800000 */
[----:B------:R-:W-:Y:S02]  /*9e20*/  LOP3.LUT R218, R218, 0xffffffdf, RZ, 0xc0, !PT ;  /* 0xffffffdfdada7812 */ /* 0x000fe400078ec0ff */
[----:B------:R-:W-:-:S13]  /*9e30*/  ISETP.GE.AND P0, PT, R3, R41, PT ;  /* 0x000000290300720c */ /* 0x000fda0003f06270 */
[----:B------:R-:W-:Y:S01]  /*9e40*/  @P0 LOP3.LUT R218, R218, 0x20, RZ, 0xfc, !PT ;  /* 0x00000020dada0812 */ /* 0x000fe200078efcff */
[----:B------:R-:W-:Y:S05]  /*9e50*/  @P0 BRA `(.L_x_2407) ;  /* 0x000000f000000947 */ /* 0x000fea0003800000 */
[----:B--2---:R-:W-:-:S04]  /*9e60*/  LEA R10, P0, R134, R2, 0x1 ;  /* 0x00000002860a7211 */ /* 0x004fc800078008ff */
        /* <DEDUP_REMOVED lines=14> */
.L_x_2407:
[----:B------:R-:W-:Y:S05]  /*9f50*/  BSYNC B0 ;  /* 0x0000000000007941 */ /* 0x000fea0003800000 */
.L_x_2406:
[----:B------:R-:W-:Y:S05]  /*9f60*/  BRA.DIV ~URZ, `(.L_x_2408) ;  /* 0x000180e27f007947 */ /* 0x000fea000b800000 */
[----:B-1----:R1:W3:Y:S04]  /*9f70*/  SHFL.IDX PT, R4, R12, 0x3, 0x181f ;  /* 0x00781f000c047f89 */ /* 0x0022e800000e0000 */
[----:B--2---:R1:W2:Y:S02]  /*9f80*/  SHFL.IDX PT, R2, R15, 0x3, 0x181f ;  /* 0x00781f000f027f89 */ /* 0x0042a400000e0000 */
.L_x_2557:
[----:B----4-:R-:W4:Y:S04]  /*9f90*/  LDL R152, [R1+0x8] ;  /* 0x0000080001987983 */ /* 0x010f280000100800 */
[----:B---3--:R-:W3:Y:S04]  /*9fa0*/  LDL R153, [R1+0x4] ;  /* 0x0000040001997983 */ /* 0x008ee80000100800 */
[----:B------:R1:W5:Y:S01]  /*9fb0*/  LDL R146, [R1+0x18] ;  /* 0x0000180001927983 */ /* 0x0003620000100800 */
[----:B------:R-:W-:-:S04]  /*9fc0*/  IADD3 R3, R16, 0x60, RZ ;  /* 0x0000006010037810 */ /* 0x000fc80007ffe0ff */
[----:B------:R-:W-:-:S13]  /*9fd0*/  ISETP.GE.AND P5, PT, R3, R41, PT ;  /* 0x000000290300720c */ /* 0x000fda0003fa6270 */
[----:B-12---:R-:W-:-:S04]  /*9fe0*/  @!P5 LEA R12, P0, R226, R2, 0x1 ;  /* 0x00000002e20cd211 */ /* 0x006fc800078008ff */
[----:B------:R-:W-:Y:S02]  /*9ff0*/  @!P5 LEA.HI.X R13, R226, R4, R13, 0x1, P0 ;  /* 0x00000004e20dd211 */ /* 0x000fe400000f0c0d */
[----:B------:R-:W-:-:S04]  /*a000*/  @!P5 LEA R8, P0, R134, R2, 0x1 ;  /* 0x000000028608d211 */ /* 0x000fc800078008ff */
[----:B------:R-:W-:Y:S02]  /*a010*/  @!P5 LEA.HI.X R9, R134, R4, R135, 0x1, P0 ;  /* 0x000000048609d211 */ /* 0x000fe400000f0c87 */
[C---:B------:R-:W-:Y:S01]  /*a020*/  @!P5 LEA R6, P0, R0.reuse, R2, 0x1 ;  /* 0x000000020006d211 */ /* 0x040fe200078008ff */
[----:B------:R-:W-:Y:S01]  /*a030*/  IMAD.MOV.U32 R133, RZ, RZ, 0x30 ;  /* 0x00000030ff857424 */ /* 0x000fe200078e00ff */
[----:B------:R-:W-:Y:S01]  /*a040*/  SHF.R.S32.HI R132, RZ, 0x1f, R122 ;  /* 0x0000001fff847819 */ /* 0x000fe2000001147a */
[----:B------:R-:W-:Y:S01]  /*a050*/  @!PT LDS RZ, [RZ] ;  /* 0x00000000fffff984 */ /* 0x000fe20000000800 */
[----:B------:R-:W-:Y:S01]  /*a060*/  @!PT LDS RZ, [RZ] ;  /* 0x00000000fffff984 */ /* 0x000fe20000000800 */
[----:B------:R-:W-:Y:S01]  /*a070*/  @!PT LDS RZ, [RZ] ;  /* 0x00000000fffff984 */ /* 0x000fe20000000800 */
[----:B------:R1:W-:Y:S01]  /*a080*/  @!P5 LDGSTS.E.BYPASS.LTC128B.128 [R213+0x13080], [R8.64], !P2 ;  /* 0x1308000008d5dfae */ /* 0x0003e2000d101d46 */
[----:B------:R-:W-:Y:S02]  /*a090*/  @!P5 LEA.HI.X R7, R0, R4, R24, 0x1, P0 ;  /* 0x000000040007d211 */ /* 0x000fe400000f0c18 */
[----:B------:R-:W-:-:S03]  /*a0a0*/  @!P5 LEA R10, P0, R227, R2, 0x1 ;  /* 0x00000002e30ad211 */ /* 0x000fc600078008ff */
[----:B------:R2:W-:Y:S01]  /*a0b0*/  @!P5 LDGSTS.E.BYPASS.LTC128B.128 [R213+0x17080], [R6.64], !P1 ;  /* 0x1708000006d5dfae */ /* 0x0005e2000c901d46 */
[----:B------:R-:W-:Y:S01]  /*a0c0*/  @!P5 LEA.HI.X R11, R227, R4, R14, 0x1, P0 ;  /* 0x00000004e30bd211 */ /* 0x000fe200000f0c0e */
[----:B------:R-:W-:Y:S02]  /*a0d0*/  IMAD R4, R132, c[0x0][0x1e0], RZ ;  /* 0x0000780084047a24 */ /* 0x000fe400078e02ff */
[C---:B------:R-:W-:Y:S01]  /*a0e0*/  IMAD.WIDE.U32 R2, R122.reuse, c[0x0][0x1e0], RZ ;  /* 0x000078007a027a25 */ /* 0x040fe200078e00ff */
[----:B------:R1:W-:Y:S03]  /*a0f0*/  @!P5 LDGSTS.E.BYPASS.LTC128B.128 [R213+0x1b080], [R12.64], !P4 ;  /* 0x1b0800000cd5dfae */ /* 0x0003e6000e101d46 */
[----:B------:R-:W-:Y:S01]  /*a100*/  IMAD R4, R122, c[0x0][0x1e4], R4 ;  /* 0x000079007a047a24 */ /* 0x000fe200078e0204 */
[----:B------:R3:W-:Y:S03]  /*a110*/  @!P5 LDGSTS.E.BYPASS.LTC128B.128 [R213+0x1f080], [R10.64], !P3 ;  /* 0x1f0800000ad5dfae */ /* 0x0007e6000d901d46 */
[----:B------:R-:W-:Y:S01]  /*a120*/  IMAD.IADD R4, R3, 0x1, R4 ;  /* 0x0000000103047824 */ /* 0x000fe200078e0204 */
[----:B------:R-:W0:Y:S03]  /*a130*/  LDGDEPBAR ;  /* 0x00000000000079af */ /* 0x000e260000000000 */
[----:B------:R-:W-:-:S02]  /*a140*/  IMAD R5, R4, 0x30, RZ ;  /* 0x0000003004057824 */ /* 0x000fc400078e02ff */
[----:B------:R-:W-:Y:S02]  /*a150*/  IMAD.MOV.U32 R144, RZ, RZ, R228 ;  /* 0x000000ffff907224 */ /* 0x000fe400078e00e4 */
[----:B------:R-:W-:Y:S02]  /*a160*/  IMAD.MOV.U32 R145, RZ, RZ, R232 ;  /* 0x000000ffff917224 */ /* 0x000fe400078e00e8 */
[----:B--2---:R-:W-:Y:S02]  /*a170*/  IMAD.MOV.U32 R7, RZ, RZ, 0x20 ;  /* 0x00000020ff077424 */ /* 0x004fe400078e00ff */
[----:B------:R-:W-:-:S04]  /*a180*/  IMAD.WIDE.U32 R2, R2, 0x30, R144 ;  /* 0x0000003002027825 */ /* 0x000fc800078e0090 */
[----:B-1----:R-:W-:Y:S02]  /*a190*/  IMAD R8, R7, c[0x0][0x1e4], RZ ;  /* 0x0000790007087a24 */ /* 0x002fe400078e02ff */
[----:B------:R-:W-:Y:S01]  /*a1a0*/  IMAD.IADD R3, R3, 0x1, R5 ;  /* 0x0000000103037824 */ /* 0x000fe200078e0205 */
[----:B------:R-:W-:Y:S01]  /*a1b0*/  WARPSYNC 0xffffffff ;  /* 0xffffffff00007948 */ /* 0x000fe20003800000 */
[----:B------:R-:W-:Y:S01]  /*a1c0*/  P2R R15, PR, RZ, 0x40 ;  /* 0x00000040ff0f7803 */ /* 0x000fe20000000000 */
[----:B------:R-:W-:Y:S01]  /*a1d0*/  BAR.SYNC.DEFER_BLOCKING 0x0 ;  /* 0x0000000000007b1d */ /* 0x000fe20000010000 */
[C---:B------:R-:W-:Y:S02]  /*a1e0*/  LOP3.LUT P6, RZ, R218.reuse, 0x8, RZ, 0xc0, !PT ;  /* 0x00000008daff7812 */ /* 0x040fe400078cc0ff */
[C---:B------:R-:W-:Y:S02]  /*a1f0*/  LOP3.LUT P3, RZ, R218.reuse, 0x2, RZ, 0xc0, !PT ;  /* 0x00000002daff7812 */ /* 0x040fe4000786c0ff */
[----:B------:R-:W-:Y:S01]  /*a200*/  LOP3.LUT P4, RZ, R218, 0x1, RZ, 0xc0, !PT ;  /* 0x00000001daff7812 */ /* 0x000fe2000788c0ff */
[----:B------:R-:W-:-:S02]  /*a210*/  IMAD.MOV.U32 R147, RZ, RZ, c[0x0][0x2c4] ;  /* 0x0000b100ff937624 */ /* 0x000fc400078e00ff */
[----:B----4-:R-:W-:-:S04]  /*a220*/  IMAD R133, R152, -0x30, R133 ;  /* 0xffffffd098857824 */ /* 0x010fc800078e0285 */
[----:B---3--:R-:W-:-:S05]  /*a230*/  IMAD.IADD R131, R153, 0x1, R133 ;  /* 0x0000000199837824 */ /* 0x008fca00078e0285 */
[----:B------:R-:W-:-:S05]  /*a240*/  IMNMX R6, R131, 0x30, PT ;  /* 0x0000003083067817 */ /* 0x000fca0003800200 */
[----:B------:R-:W-:-:S05]  /*a250*/  IMAD.IADD R4, R6, 0x1, -R225 ;  /* 0x0000000106047824 */ /* 0x000fca00078e0ae1 */
[----:B------:R-:W-:Y:S01]  /*a260*/  ISETP.GE.AND P0, PT, R4, 0x21, PT ;  /* 0x000000210400780c */ /* 0x000fe20003f06270 */
[----:B------:R-:W-:-:S12]  /*a270*/  IMAD.WIDE.U32 R6, R7, c[0x0][0x1e0], RZ ;  /* 0x0000780007067a25 */ /* 0x000fd800078e00ff */
        /* <DEDUP_REMOVED lines=14> */
[----:B------:R1:W-:Y:S01]  /*a360*/  @P1 LDGSTS.E.BYPASS.LTC128B.128 [R211+0xe880], [R4.64+0x180], !P4 ;  /* 0x0e88018004d31fae */ /* 0x0003e2000e101d46 */
[----:B------:R-:W-:-:S13]  /*a370*/  LOP3.LUT P1, RZ, R218, 0x8, RZ, 0xc0, !PT ;  /* 0x00000008daff7812 */ /* 0x000fda000782c0ff */
[----:B------:R1:W-:Y:S04]  /*a380*/  @P0 LDGSTS.E.BYPASS.LTC128B.128 [R213+0xb080], [R2.64], !P1 ;  /* 0x0b08000002d50fae */ /* 0x0003e8000c901d46 */
[----:B------:R1:W-:Y:S04]  /*a390*/  @P0 LDGSTS.E.BYPASS.LTC128B.128 [R213+0xc880], [R2.64+0x80], !P2 ;  /* 0x0c88008002d50fae */ /* 0x0003e8000d101d46 */
[----:B------:R1:W-:Y:S04]  /*a3a0*/  @P0 LDGSTS.E.BYPASS.LTC128B.128 [R213+0xe080], [R2.64+0x100], !P3 ;  /* 0x0e08010002d50fae */ /* 0x0003e8000d901d46 */
[----:B------:R1:W-:Y:S01]  /*a3b0*/  @P0 LDGSTS.E.BYPASS.LTC128B.128 [R213+0xf880], [R2.64+0x180], !P4 ;  /* 0x0f88018002d50fae */ /* 0x0003e2000e101d46 */
[----:B------:R-:W-:-:S03]  /*a3c0*/  ISETP.LT.AND P0, PT, RZ, c[0x0][0x27c], PT ;  /* 0x00009f00ff007a0c */ /* 0x000fc60003f01270 */
[----:B------:R-:W0:Y:S01]  /*a3d0*/  LDGDEPBAR ;  /* 0x00000000000079af */ /* 0x000e220000000000 */
[----:B------:R-:W-:-:S09]  /*a3e0*/  ISETP.NE.AND P6, PT, R15, RZ, PT ;  /* 0x000000ff0f00720c */ /* 0x000fd20003fc5270 */
[----:B------:R-:W-:Y:S05]  /*a3f0*/  @P0 BRA `(.L_x_2409) ;  /* 0x0000002000000947 */ /* 0x000fea0003800000 */
[----:B------:R-:W-:-:S04]  /*a400*/  DEPBAR.LE SB0, 0x1 ;  /* 0x000080400000791a */ /* 0x000fc80000000000 */
[----:B------:R-:W-:Y:S05]  /*a410*/  BRA `(.L_x_2410) ;  /* 0x00008ef000007947 */ /* 0x000fea0003800000 */
.L_x_2409:
[----:B------:R-:W-:Y:S01]  /*a420*/  ULDC.U8 UR4, c[0x0][0x298] ;  /* 0x0000a60000047ab9 */ /* 0x000fe20000000000 */
[----:B-1---5:R-:W-:Y:S01]  /*a430*/  SHF.R.S32.HI R2, RZ, 0x1f, R162 ;  /* 0x0000001fff027819 */ /* 0x022fe200000114a2 */
[----:B------:R-:W-:Y:S01]  /*a440*/  IMAD.WIDE.U32 R6, R162, c[0x0][0x280], RZ ;  /* 0x0000a000a2067a25 */ /* 0x000fe200078e00ff */
[----:B------:R-:W-:Y:S01]  /*a450*/  ISETP.NE.AND P0, PT, RZ, UR4, PT ;  /* 0x00000004ff007c0c */ /* 0x000fe2000bf05270 */
[----:B------:R-:W-:Y:S01]  /*a460*/  BSSY B2, `(.L_x_2410) ;  /* 0x00008ea000027945 */ /* 0x000fe20003800000 */
[C---:B------:R-:W-:Y:S01]  /*a470*/  IADD3 R137, R225.reuse, 0x40, RZ ;  /* 0x00000040e1897810 */ /* 0x040fe20007ffe0ff */
[C---:B------:R-:W-:Y:S01]  /*a480*/  IMAD R3, R2.reuse, c[0x0][0x280], RZ ;  /* 0x0000a00002037a24 */ /* 0x040fe200078e02ff */
[----:B------:R-:W-:Y:S01]  /*a490*/  IADD3 R138, R225, 0x60, RZ ;  /* 0x00000060e18a7810 */ /* 0x000fe20007ffe0ff */
[----:B------:R-:W-:Y:S02]  /*a4a0*/  IMAD R2, R2, c[0x0][0x290], RZ ;  /* 0x0000a40002027a24 */ /* 0x000fe400078e02ff */
[----:B------:R-:W-:-:S02]  /*a4b0*/  IMAD R3, R162, c[0x0][0x284], R3 ;  /* 0x0000a100a2037a24 */ /* 0x000fc400078e0203 */
[----:B------:R-:W-:Y:S01]  /*a4c0*/  IMAD R8, R162, c[0x0][0x294], R2 ;  /* 0x0000a500a2087a24 */ /* 0x000fe200078e0202 */
[----:B------:R-:W-:Y:S01]  /*a4d0*/  LEA R2, R100, R16, 0x5 ;  /* 0x0000001064027211 */ /* 0x000fe200078e28ff */
[----:B------:R-:W-:Y:S01]  /*a4e0*/  IMAD.WIDE.U32 R4, R162, c[0x0][0x290], RZ ;  /* 0x0000a400a2047a25 */ /* 0x000fe200078e00ff */
[----:B------:R-:W-:-:S04]  /*a4f0*/  IADD3 R3, R3, R7, RZ ;  /* 0x0000000703037210 */ /* 0x000fc80007ffe0ff */
[----:B------:R-:W-:Y:S01]  /*a500*/  IADD3 R8, R8, R5, RZ ;  /* 0x0000000508087210 */ /* 0x000fe20007ffe0ff */
[----:B------:R-:W-:Y:S05]  /*a510*/  @!P0 BRA `(.L_x_2411) ;  /* 0x0000459000008947 */ /* 0x000fea0003800000 */
[----:B------:R-:W-:Y:S01]  /*a520*/  ISETP.NE.AND P1, PT, R147, 0x1, PT ;  /* 0x000000019300780c */ /* 0x000fe20003f25270 */
[----:B------:R-:W-:Y:S01]  /*a530*/  IMAD.MOV.U32 R7, RZ, RZ, R3 ;  /* 0x000000ffff077224 */ /* 0x000fe200078e0003 */
[----:B------:R-:W-:Y:S01]  /*a540*/  BSSY B0, `(.L_x_2412) ;  /* 0x000004f000007945 */ /* 0x000fe20003800000 */
[----:B------:R-:W-:Y:S01]  /*a550*/  SHF.R.S32.HI R34, RZ, 0x1f, R140 ;  /* 0x0000001fff227819 */ /* 0x000fe2000001148c */
[----:B------:R-:W-:Y:S01]  /*a560*/  CS2R R64, SRZ ;  /* 0x0000000000407805 */ /* 0x000fe2000001ff00 */
        /* <DEDUP_REMOVED lines=8> */
[----:B------:R-:W-:Y:S01]  /*a5f0*/  @P1 IMAD.HI.U32 R0, R2, c[0x0][0x2c8], RZ ;  /* 0x0000b20002001a27 */ /* 0x000fe200078e00ff */
[----:B------:R-:W-:Y:S01]  /*a600*/  CS2R R38, SRZ ;  /* 0x0000000000267805 */ /* 0x000fe2000001ff00 */
[----:B------:R-:W-:Y:S01]  /*a610*/  CS2R R28, SRZ ;  /* 0x00000000001c7805 */ /* 0x000fe2000001ff00 */
[----:B------:R-:W-:-:S02]  /*a620*/  CS2R R24, SRZ ;  /* 0x0000000000187805 */ /* 0x000fc4000001ff00 */
[----:B------:R-:W-:-:S04]  /*a630*/  @P1 SHF.R.U32.HI R2, RZ, c[0x0][0x2cc], R0 ;  /* 0x0000b300ff021a19 */ /* 0x000fc80000011600 */
        /* <DEDUP_REMOVED lines=23> */
[----:B------:R-:W-:-:S09]  /*a7b0*/  ISETP.GE.AND P1, PT, R139, c[0x0][0x27c], PT ;  /* 0x00009f008b007a0c */ /* 0x000fd20003f26270 */
[C---:B------:R-:W-:Y:S01]  /*a7c0*/  @!P3 IMAD.SHL.U32 R6, R140.reuse, 0x2, RZ ;  /* 0x000000028c06b824 */ /* 0x040fe200078e00ff */
[----:B------:R-:W-:-:S04]  /*a7d0*/  @!P3 SHF.L.U64.HI R5, R140, 0x1, R34 ;  /* 0x000000018c05b819 */ /* 0x000fc80000010222 */
[----:B--2---:R-:W-:-:S05]  /*a7e0*/  @!P3 IADD3 R18, P0, R3, R6, RZ ;  /* 0x000000060312b210 */ /* 0x004fca0007f1e0ff */
[----:B----4-:R-:W-:Y:S01]  /*a7f0*/  @!P3 IMAD.X R19, R4, 0x1, R5, P0 ;  /* 0x000000010413b824 */ /* 0x010fe200000e0605 */
        /* <DEDUP_REMOVED lines=33> */
[----:B------:R-:W-:-:S05]  /*aa10*/  @!P0 IMAD.X R5, R2, 0x1, R20, P4 ;  /* 0x0000000102058824 */ /* 0x000fca00020e0614 */
[----:B------:R1:W5:Y:S03]  /*aa20*/  @!P0 LD.E.64 R44, [R4.64] ;  /* 0x00000006042c8980 */ /* 0x000366000c101b00 */
.L_x_2413:
[----:B------:R-:W-:Y:S05]  /*aa30*/  BSYNC B0 ;  /* 0x0000000000007941 */ /* 0x000fea0003800000 */
.L_x_2412:
        /* <DEDUP_REMOVED lines=84> */
.L_x_2415:
[----:B------:R-:W-:Y:S05]  /*af80*/  BSYNC B0 ;  /* 0x0000000000007941 */ /* 0x000fea0003800000 */
.L_x_2414:
        /* <DEDUP_REMOVED lines=57> */
[----:B------:R1:W5:Y:S01]  /*b320*/  @!P3 LD.E.64 R60, [R18.64] ;  /* 0x00000006123cb980 */ /* 0x000362000c101b00 */
[----:B----4-:R-:W-:Y:S01]  /*b330*/  @!P3 IMAD.X R17, R2, 0x1, R6, P0 ;  /* 0x000000010211b824 */ /* 0x010fe200000e0606 */
[----:B------:R-:W-:Y:S02]  /*b340*/  @!P2 SHF.L.U64.HI R6, R143, 0x1, R21 ;  /* 0x000000018f06a819 */ /* 0x000fe40000010215 */
[-C--:B------:R-:W-:Y:S01]  /*b350*/  @!P2 IADD3 R14, P0, R3, R5.reuse, RZ ;  /* 0x00000005030ea210 */ /* 0x080fe20007f1e0ff */
[----:B------:R-:W-:Y:S01]  /*b360*/  CS2R R70, SRZ ;  /* 0x0000000000467805 */ /* 0x000fe2000001ff00 */
[----:B------:R-:W-:Y:S01]  /*b370*/  CS2R R72, SRZ ;  /* 0x0000000000487805 */ /* 0x000fe2000001ff00 */
[----:B------:R-:W-:Y:S01]  /*b380*/  CS2R R74, SRZ ;  /* 0x00000000004a7805 */ /* 0x000fe2000001ff00 */
[----:B------:R2:W5:Y:S01]  /*b390*/  @!P3 LD.E.64 R62, [R16.64] ;  /* 0x00000006103eb980 */ /* 0x000562000c101b00 */
[----:B------:R-:W-:Y:S01]  /*b3a0*/  @!P2 IMAD.X R15, R4, 0x1, R6, P0 ;  /* 0x00000001040fa824 */ /* 0x000fe200000e0606 */
[----:B------:R-:W-:Y:S01]  /*b3b0*/  @!P2 IADD3 R12, P0, R0, R5, RZ ;  /* 0x00000005000ca210 */ /* 0x000fe20007f1e0ff */
[----:B------:R-:W-:-:S04]  /*b3c0*/  @!P1 IMAD.SHL.U32 R5, R139, 0x2, RZ ;  /* 0x000000028b059824 */ /* 0x000fc800078e00ff */
[----:B------:R-:W-:Y:S01]  /*b3d0*/  @!P2 IMAD.X R13, R2, 0x1, R6, P0 ;  /* 0x00000001020da824 */ /* 0x000fe200000e0606 */
[----:B------:R-:W-:Y:S02]  /*b3e0*/  @!P1 SHF.L.U64.HI R6, R139, 0x1, R31 ;  /* 0x000000018b069819 */ /* 0x000fe4000001021f */
[-C--:B------:R-:W-:Y:S02]  /*b3f0*/  @!P1 IADD3 R10, P0, R3, R5.reuse, RZ ;  /* 0x00000005030a9210 */ /* 0x080fe40007f1e0ff */
[----:B------:R2:W5:Y:S03]  /*b400*/  @!P2 LD.E.64 R66, [R12.64] ;  /* 0x000000060c42a980 */ /* 0x000566000c101b00 */
[----:B------:R-:W-:Y:S01]  /*b410*/  @!P1 IMAD.X R11, R4, 0x1, R6, P0 ;  /* 0x00000001040b9824 */ /* 0x000fe200000e0606 */
[----:B------:R-:W-:Y:S01]  /*b420*/  @!P1 IADD3 R8, P0, R0, R5, RZ ;  /* 0x0000000500089210 */ /* 0x000fe20007f1e0ff */
[----:B-1----:R-:W-:-:S03]  /*b430*/  CS2R R18, SRZ ;  /* 0x0000000000127805 */ /* 0x002fc6000001ff00 */
[----:B------:R2:W5:Y:S01]  /*b440*/  @!P1 LD.E.64 R68, [R10.64] ;  /* 0x000000060a449980 */ /* 0x000562000c101b00 */
[----:B------:R-:W-:Y:S01]  /*b450*/  @!P1 IMAD.X R9, R2, 0x1, R6, P0 ;  /* 0x0000000102099824 */ /* 0x000fe200000e0606 */
[C---:B------:R-:W-:Y:S02]  /*b460*/  ISETP.GE.AND P0, PT, R142.reuse, c[0x0][0x27c], PT ;  /* 0x00009f008e007a0c */ /* 0x040fe40003f06270 */
[----:B------:R2:W5:Y:S04]  /*b470*/  @!P2 LD.E.64 R18, [R14.64] ;  /* 0x000000060e12a980 */ /* 0x000568000c101b00 */
[----:B------:R2:W5:Y:S07]  /*b480*/  @!P1 LD.E.64 R70, [R8.64] ;  /* 0x0000000608469980 */ /* 0x00056e000c101b00 */
        /* <DEDUP_REMOVED lines=8> */
.L_x_2417:
[----:B------:R-:W-:Y:S05]  /*b510*/  BSYNC B0 ;  /* 0x0000000000007941 */ /* 0x000fea0003800000 */
.L_x_2416:
[----:B--2--5:R-:W-:Y:S01]  /*b520*/  IMAD.MOV.U32 R4, RZ, RZ, R68 ;  /* 0x000000ffff047224 */ /* 0x024fe200078e0044 */
[----:B---3--:R-:W-:Y:S01]  /*b530*/  MOV R3, R69 ;  /* 0x0000004500037202 */ /* 0x008fe20000000f00 */
[----:B----4-:R-:W-:Y:S01]  /*b540*/  IMAD.MOV.U32 R2, RZ, RZ, R72 ;  /* 0x000000ffff027224 */ /* 0x010fe200078e0048 */
[----:B------:R-:W-:Y:S01]  /*b550*/  MOV R7, R66 ;  /* 0x0000004200077202 */ /* 0x000fe20000000f00 */
[----:B-1----:R-:W-:Y:S01]  /*b560*/  IMAD.MOV.U32 R0, RZ, RZ, R73 ;  /* 0x000000ffff007224 */ /* 0x002fe200078e0049 */
        /* <DEDUP_REMOVED lines=10> */
[----:B------:R-:W1:Y:S01]  /*b610*/  SHFL.IDX PT, R3, R33, 0x3, 0x181f ;  /* 0x00781f0021037f89 */ /* 0x000e6200000e0000 */
[----:B------:R-:W-:Y:S01]  /*b620*/  IMAD.MOV.U32 R6, RZ, RZ, R67 ;  /* 0x000000ffff067224 */ /* 0x000fe200078e0043 */
[----:B------:R-:W-:Y:S01]  /*b630*/  PRMT R108, R2, 0x5410, R0 ;  /* 0x00005410026c7816 */ /* 0x000fe20000000000 */
[----:B------:R-:W-:Y:S01]  /*b640*/  IMAD.MOV.U32 R2, RZ, RZ, R74 ;  /* 0x000000ffff027224 */ /* 0x000fe200078e004a */
[----:B------:R-:W-:Y:S01]  /*b650*/  MOV R0, R75 ;  /* 0x0000004b00007202 */ /* 0x000fe20000000f00 */
[----:B------:R2:W3:Y:S01]  /*b660*/  SHFL.IDX PT, R8, R30, 0x3, 0x181f ;  /* 0x00781f001e087f89 */ /* 0x0004e200000e0000 */
[----:B------:R-:W-:Y:S01]  /*b670*/  PRMT R109, R5, 0x5410, R4 ;  /* 0x00005410056d7816 */ /* 0x000fe20000000004 */
[----:B------:R-:W-:Y:S01]  /*b680*/  IMAD.MOV.U32 R5, RZ, RZ, R62 ;  /* 0x000000ffff057224 */ /* 0x000fe200078e003e */
[----:B------:R-:W-:Y:S01]  /*b690*/  PRMT R111, R2, 0x5410, R0 ;  /* 0x00005410026f7816 */ /* 0x000fe20000000000 */
[----:B------:R-:W-:Y:S01]  /*b6a0*/  BSSY B0, `(.L_x_2418) ;  /* 0x000003a000007945 */ /* 0x000fe20003800000 */
[----:B------:R-:W-:Y:S01]  /*b6b0*/  MOV R4, R63 ;  /* 0x0000003f00047202 */ /* 0x000fe20000000f00 */
[----:B------:R4:W1:Y:S01]  /*b6c0*/  SHFL.IDX PT, R2, R35, 0x3, 0x181f ;  /* 0x00781f0023027f89 */ /* 0x00086200000e0000 */
[----:B------:R-:W-:Y:S01]  /*b6d0*/  CS2R R82, SRZ ;  /* 0x0000000000527805 */ /* 0x000fe2000001ff00 */
[----:B------:R-:W-:Y:S01]  /*b6e0*/  CS2R R78, SRZ ;  /* 0x00000000004e7805 */ /* 0x000fe2000001ff00 */
[----:B------:R-:W-:Y:S01]  /*b6f0*/  CS2R R86, SRZ ;  /* 0x0000000000567805 */ /* 0x000fe2000001ff00 */
[----:B------:R1:W3:Y:S01]  /*b700*/  SHFL.IDX PT, R0, R32, 0x3, 0x181f ;  /* 0x00781f0020007f89 */ /* 0x0002e200000e0000 */
[----:B------:R-:W-:Y:S01]  /*b710*/  CS2R R84, SRZ ;  /* 0x0000000000547805 */ /* 0x000fe2000001ff00 */
[----:B------:R-:W-:Y:S01]  /*b720*/  CS2R R80, SRZ ;  /* 0x0000000000507805 */ /* 0x000fe2000001ff00 */
[----:B------:R-:W-:Y:S01]  /*b730*/  CS2R R76, SRZ ;  /* 0x00000000004c7805 */ /* 0x000fe2000001ff00 */
[----:B--2---:R-:W-:-:S02]  /*b740*/  PRMT R30, R5, 0x5410, R4 ;  /* 0x00005410051e7816 */ /* 0x004fc40000000004 */
[----:B----4-:R-:W-:Y:S01]  /*b750*/  PRMT R35, R7, 0x5410, R6 ;  /* 0x0000541007237816 */ /* 0x010fe20000000006 */
[----:B-1----:R-:W-:Y:S01]  /*b760*/  CS2R R32, SRZ ;  /* 0x0000000000207805 */ /* 0x002fe2000001ff00 */
[----:B------:R-:W-:Y:S05]  /*b770*/  @P5 BRA `(.L_x_2419) ;  /* 0x000002c000005947 */ /* 0x000fea0003800000 */
[----:B---3--:R-:W-:Y:S01]  /*b780*/  ISETP.GE.AND P1, PT, R143, c[0x0][0x27c], PT ;  /* 0x00009f008f007a0c */ /* 0x008fe20003f26270 */
        /* <DEDUP_REMOVED lines=23> */
[----:B------:R-:W-:-:S04]  /*b900*/  CS2R R32, SRZ ;  /* 0x0000000000207805 */ /* 0x000fc8000001ff00 */
[----:B-1----:R-:W-:Y:S02]  /*b910*/  @!P1 IADD3 R6, P0, R2, R9, RZ ;  /* 0x0000000902069210 */ /* 0x002fe40007f1e0ff */
[----:B--2---:R-:W-:-:S05]  /*b920*/  @!P1 SHF.L.U64.HI R5, R140, 0x1, R34 ;  /* 0x000000018c059819 */ /* 0x004fca0000010222 */
[----:B------:R-:W-:Y:S01]  /*b930*/  @!P1 IMAD.X R7, R3, 0x1, R5, P0 ;  /* 0x0000000103079824 */ /* 0x000fe200000e0605 */
[----:B------:R-:W-:Y:S01]  /*b940*/  @!P1 IADD3 R4, P0, R0, R9, RZ ;  /* 0x0000000900049210 */ /* 0x000fe20007f1e0ff */
[----:B------:R-:W-:-:S03]  /*b950*/  CS2R R76, SRZ ;  /* 0x00000000004c7805 */ /* 0x000fc6000001ff00 */
[----:B------:R1:W5:Y:S01]  /*b960*/  @!P1 LD.E.64 R32, [R6.64] ;  /* 0x0000000606209980 */ /* 0x000362000c101b00 */
[----:B------:R-:W-:Y:S01]  /*b970*/  @!P1 IMAD.X R5, R8, 0x1, R5, P0 ;  /* 0x0000000108059824 */ /* 0x000fe200000e0605 */
[----:B------:R-:W-:-:S04]  /*b980*/  ISETP.GE.AND P0, PT, R142, c[0x0][0x27c], PT ;  /* 0x00009f008e007a0c */ /* 0x000fc80003f06270 */
[----:B------:R2:W5:Y:S01]  /*b990*/  @!P1 LD.E.64 R76, [R4.64] ;  /* 0x00000006044c9980 */ /* 0x000562000c101b00 */
[----:B------:R-:W-:Y:S01]  /*b9a0*/  CS2R R88, SRZ ;  /* 0x0000000000587805 */ /* 0x000fe2000001ff00 */
[----:B------:R-:W-:-:S07]  /*b9b0*/  CS2R R86, SRZ ;  /* 0x0000000000567805 */ /* 0x000fce000001ff00 */
[C---:B-1----:R-:W-:Y:S01]  /*b9c0*/  @!P0 IMAD.SHL.U32 R6, R142.reuse, 0x2, RZ ;  /* 0x000000028e068824 */ /* 0x042fe200078e00ff */
[----:B------:R-:W-:-:S04]  /*b9d0*/  @!P0 SHF.L.U64.HI R7, R142, 0x1, R40 ;  /* 0x000000018e078819 */ /* 0x000fc80000010228 */
[----:B--2---:R-:W-:-:S05]  /*b9e0*/  @!P0 IADD3 R4, P1, R2, R6, RZ ;  /* 0x0000000602048210 */ /* 0x004fca0007f3e0ff */
[----:B------:R-:W-:Y:S01]  /*b9f0*/  @!P0 IMAD.X R5, R3, 0x1, R7, P1 ;  /* 0x0000000103058824 */ /* 0x000fe200008e0607 */
[----:B------:R-:W-:-:S04]  /*ba00*/  @!P0 IADD3 R2, P1, R0, R6, RZ ;  /* 0x0000000600028210 */ /* 0x000fc80007f3e0ff */
[----:B------:R1:W5:Y:S01]  /*ba10*/  @!P0 LD.E.64 R88, [R4.64] ;  /* 0x0000000604588980 */ /* 0x000362000c101b00 */
[----:B------:R-:W-:-:S05]  /*ba20*/  @!P0 IMAD.X R3, R8, 0x1, R7, P1 ;  /* 0x0000000108038824 */ /* 0x000fca00008e0607 */
[----:B------:R1:W5:Y:S03]  /*ba30*/  @!P0 LD.E.64 R86, [R2.64] ;  /* 0x0000000602568980 */ /* 0x000366000c101b00 */
.L_x_2419:
[----:B---3--:R-:W-:Y:S05]  /*ba40*/  BSYNC B0 ;  /* 0x0000000000007941 */ /* 0x008fea0003800000 */
.L_x_2418:
        /* <DEDUP_REMOVED lines=78> */
.L_x_2423:
[----:B------:R-:W-:Y:S05]  /*bf30*/  BSYNC B0 ;  /* 0x0000000000007941 */ /* 0x000fea0003800000 */
.L_x_2422:
        /* <DEDUP_REMOVED lines=45> */
.L_x_2425:
[----:B------:R-:W-:Y:S05]  /*c210*/  BSYNC B0 ;  /* 0x0000000000007941 */ /* 0x000fea0003800000 */
.L_x_2424:
        /* <DEDUP_REMOVED lines=45> */
.L_x_2427:
[----:B------:R-:W-:Y:S05]  /*c4f0*/  BSYNC B0 ;  /* 0x0000000000007941 */ /* 0x000fea0003800000 */
.L_x_2426:
        /* <DEDUP_REMOVED lines=44> */
.L_x_2421:
[----:B------:R-:W-:Y:S05]  /*c7c0*/  BSYNC B1 ;  /* 0x0000000000017941 */ /* 0x000fea0003800000 */
.L_x_2420:
        /* <DEDUP_REMOVED lines=49> */
.L_x_2431:
[----:B------:R-:W-:Y:S05]  /*cae0*/  BSYNC B0 ;  /* 0x0000000000007941 */ /* 0x000fea0003800000 */
.L_x_2430:
        /* <DEDUP_REMOVED lines=45> */
.L_x_2433:
[----:B------:R-:W-:Y:S05]  /*cdc0*/  BSYNC B0 ;  /* 0x0000000000007941 */ /* 0x000fea0003800000 */
.L_x_2432:
        /* <DEDUP_REMOVED lines=45> */
.L_x_2435:
[----:B------:R-:W-:Y:S05]  /*d0a0*/  BSYNC B0 ;  /* 0x0000000000007941 */ /* 0x000fea0003800000 */
.L_x_2434:
        /* <DEDUP_REMOVED lines=44> */
.L_x_2429:
[----:B------:R-:W-:Y:S05]  /*d370*/  BSYNC B1 ;  /* 0x0000000000017941 */ /* 0x000fea0003800000 */
.L_x_2428:
        /* <DEDUP_REMOVED lines=48> */
.L_x_2439:
[----:B------:R-:W-:Y:S05]  /*d680*/  BSYNC B0 ;  /* 0x0000000000007941 */ /* 0x000fea0003800000 */
.L_x_2438:
        /* <DEDUP_REMOVED lines=45> */
.L_x_2441:
[----:B------:R-:W-:Y:S05]  /*d960*/  BSYNC B0 ;  /* 0x0000000000007941 */ /* 0x000fea0003800000 */
.L_x_2440:
        /* <DEDUP_REMOVED lines=45> */
.L_x_2443:
[----:B------:R-:W-:Y:S05]  /*dc40*/  BSYNC B0 ;  /* 0x0000000000007941 */ /* 0x000fea0003800000 */
.L_x_2442:
        /* <DEDUP_REMOVED lines=44> */
.L_x_2437:
[----:B------:R-:W-:Y:S05]  /*df10*/  BSYNC B1 ;  /* 0x0000000000017941 */ /* 0x000fea0003800000 */
.L_x_2436:
        /* <DEDUP_REMOVED lines=47> */
.L_x_2446:
[----:B------:R-:W-:Y:S05]  /*e210*/  BSYNC B0 ;  /* 0x0000000000007941 */ /* 0x000fea0003800000 */
.L_x_2445:
        /* <DEDUP_REMOVED lines=45> */
.L_x_2448:
[----:B------:R-:W-:Y:S05]  /*e4f0*/  BSYNC B0 ;  /* 0x0000000000007941 */ /* 0x000fea0003800000 */
.L_x_2447:
        /* <DEDUP_REMOVED lines=45> */
.L_x_2450:
[----:B------:R-:W-:Y:S05]  /*e7d0*/  BSYNC B0 ;  /* 0x0000000000007941 */ /* 0x000fea0003800000 */
.L_x_2449:
        /* <DEDUP_REMOVED lines=45> */
.L_x_2411:
[----:B------:R-:W-:Y:S01]  /*eab0*/  ISETP.NE.AND P0, PT, R147, 0x1, PT ;  /* 0x000000019300780c */ /* 0x000fe20003f05270 */
[----:B------:R-:W-:Y:S01]  /*eac0*/  IMAD.MOV.U32 R7, RZ, RZ, R3 ;  /* 0x000000ffff077224 */ /* 0x000fe200078e0003 */
        /* <DEDUP_REMOVED lines=9> */
[----:B------:R-:W-:-:S02]  /*eb60*/  CS2R R16, SRZ ;  /* 0x0000000000107805 */ /* 0x000fc4000001ff00 */
        /* <DEDUP_REMOVED lines=47> */
.L_x_2452:
[----:B------:R-:W-:Y:S05]  /*ee60*/  BSYNC B0 ;  /* 0x0000000000007941 */ /* 0x000fea0003800000 */
.L_x_2451:
[----:B-12--5:R-:W-:Y:S01]  /*ee70*/  IMAD.MOV.U32 R3, RZ, RZ, R34 ;  /* 0x000000ffff037224 */ /* 0x026fe200078e0022 */
[----:B------:R-:W-:Y:S01]  /*ee80*/  LOP3.LUT P0, RZ, R218, 0x10, RZ, 0xc0, !PT ;  /* 0x00000010daff7812 */ /* 0x000fe2000780c0ff */
[----:B------:R-:W-:Y:S01]  /*ee90*/  IMAD.MOV.U32 R2, RZ, RZ, R35 ;  /* 0x000000ffff027224 */ /* 0x000fe200078e0023 */
[----:B------:R1:W2:Y:S01]  /*eea0*/  SHFL.IDX PT, R11, R13, 0x1, 0x181f ;  /* 0x00381f000d0b7f89 */ /* 0x0002a200000e0000 */
[----:B----4-:R-:W-:Y:S01]  /*eeb0*/  IMAD.MOV.U32 R5, RZ, RZ, R32 ;  /* 0x000000ffff057224 */ /* 0x010fe200078e0020 */
        /* <DEDUP_REMOVED lines=27> */
[----:B------:R-:W-:Y:S01]  /*f070*/  CS2R R60, SRZ ;  /* 0x00000000003c7805 */ /* 0x000fe2000001ff00 */
[----:B------:R1:W3:Y:S01]  /*f080*/  SHFL.IDX PT, R4, R25, 0x1, 0x181f ;  /* 0x00381f0019047f89 */ /* 0x0002e200000e0000 */
[----:B------:R-:W-:Y:S01]  /*f090*/  PRMT R40, R6, 0x7610, R40 ;  /* 0x0000761006287816 */ /* 0x000fe20000000028 */
[----:B------:R-:W-:Y:S01]  /*f0a0*/  CS2R R46, SRZ ;  /* 0x00000000002e7805 */ /* 0x000fe2000001ff00 */
[----:B------:R-:W-:Y:S01]  /*f0b0*/  PRMT R27, R3, 0x7610, R27 ;  /* 0x00007610031b7816 */ /* 0x000fe2000000001b */
[----:B---3--:R1:W3:Y:S01]  /*f0c0*/  SHFL.IDX PT, R10, R14, 0x1, 0x181f ;  /* 0x00381f000e0a7f89 */ /* 0x0082e200000e0000 */
[----:B------:R-:W-:Y:S01]  /*f0d0*/  PRMT R12, R2, 0x7610, R12 ;  /* 0x00007610020c7816 */ /* 0x000fe2000000000c */
        /* <DEDUP_REMOVED lines=13> */
[----:B------:R-:W-:-:S05]  /*f1b0*/  @!P1 IADD3 R8, P0, R4, R2, RZ ;  /* 0x0000000204089210 */ /* 0x000fca0007f1e0ff */
[--C-:B----4-:R-:W-:Y:S01]  /*f1c0*/  @!P1 IMAD.X R9, R5, 0x1, R3.reuse, P0 ;  /* 0x0000000105099824 */ /* 0x110fe200000e0603 */
        /* <DEDUP_REMOVED lines=17> */
.L_x_2454:
[----:B--2---:R-:W-:Y:S05]  /*f2e0*/  BSYNC B0 ;  /* 0x0000000000007941 */ /* 0x004fea0003800000 */
.L_x_2453:
[----:B----45:R-:W-:Y:S01]  /*f2f0*/  IMAD.MOV.U32 R5, RZ, RZ, R62 ;  /* 0x000000ffff057224 */ /* 0x030fe200078e003e */
[----:B------:R-:W-:Y:S01]  /*f300*/  LOP3.LUT P0, RZ, R218, 0x20, RZ, 0xc0, !PT ;  /* 0x00000020daff7812 */ /* 0x000fe2000780c0ff */
[----:B------:R-:W-:Y:S01]  /*f310*/  IMAD.MOV.U32 R3, RZ, RZ, R60 ;  /* 0x000000ffff037224 */ /* 0x000fe200078e003c */
[----:B------:R-:W-:Y:S01]  /*f320*/  MOV R6, R51 ;  /* 0x0000003300067202 */ /* 0x000fe20000000f00 */
        /* <DEDUP_REMOVED lines=24> */
[----:B------:R2:W1:Y:S01]  /*f4b0*/  SHFL.IDX PT, R4, R25, 0x2, 0x181f ;  /* 0x00581f0019047f89 */ /* 0x00046200000e0000 */
        /* <DEDUP_REMOVED lines=15> */
[----:B----4-:R-:W-:Y:S01]  /*f5b0*/  ISETP.GE.AND P1, PT, R134, c[0x0][0x27c], PT ;  /* 0x00009f0086007a0c */ /* 0x010fe20003f26270 */
        /* <DEDUP_REMOVED lines=25> */
.L_x_2456:
[----:B----4-:R-:W-:Y:S05]  /*f750*/  BSYNC B0 ;  /* 0x0000000000007941 */ /* 0x010fea0003800000 */
.L_x_2455:
[----:B-1---5:R-:W-:Y:S01]  /*f760*/  IMAD.MOV.U32 R3, RZ, RZ, R74 ;  /* 0x000000ffff037224 */ /* 0x022fe200078e004a */
[----:B------:R-:W-:Y:S01]  /*f770*/  MOV R6, R71 ;  /* 0x0000004700067202 */ /* 0x000fe20000000f00 */
[----:B------:R-:W-:Y:S01]  /*f780*/  IMAD.MOV.U32 R5, RZ, RZ, R72 ;  /* 0x000000ffff057224 */ /* 0x000fe200078e0048 */
[----:B------:R1:W4:Y:S01]  /*f790*/  SHFL.IDX PT, R11, R13, 0x3, 0x181f ;  /* 0x00781f000d0b7f89 */ /* 0x00032200000e0000 */
[----:B------:R-:W-:Y:S01]  /*f7a0*/  IMAD.MOV.U32 R2, RZ, RZ, R75 ;  /* 0x000000ffff027224 */ /* 0x000fe200078e004b */
        /* <DEDUP_REMOVED lines=15> */
[----:B------:R-:W-:Y:S01]  /*f8a0*/  CS2R R96, SRZ ;  /* 0x0000000000607805 */ /* 0x000fe2000001ff00 */
[----:B------:R-:W-:Y:S01]  /*f8b0*/  PRMT R119, R119, 0x5410, R3 ;  /* 0x0000541077777816 */ /* 0x000fe20000000003 */
[----:B------:R-:W-:Y:S01]  /*f8c0*/  IMAD.MOV.U32 R3, RZ, RZ, R76 ;  /* 0x000000ffff037224 */ /* 0x000fe200078e004c */
[----:B------:R-:W-:Y:S01]  /*f8d0*/  PRMT R117, R117, 0x5410, R2 ;  /* 0x0000541075757816 */ /* 0x000fe20000000002 */
[----:B------:R-:W-:Y:S01]  /*f8e0*/  IMAD.MOV.U32 R2, RZ, RZ, R77 ;  /* 0x000000ffff027224 */ /* 0x000fe200078e004d */
[----:B------:R-:W-:Y:S01]  /*f8f0*/  PRMT R114, R4, 0x7610, R114 ;  /* 0x0000761004727816 */ /* 0x000fe20000000072 */
[----:B------:R1:W2:Y:S01]  /*f900*/  SHFL.IDX PT, R5, R15, 0x3, 0x181f ;  /* 0x00781f000f057f89 */ /* 0x0002a200000e0000 */
[----:B------:R-:W-:Y:S01]  /*f910*/  PRMT R118, R118, 0x5410, R3 ;  /* 0x0000541076767816 */ /* 0x000fe20000000003 */
[----:B------:R-:W-:Y:S01]  /*f920*/  IMAD.MOV.U32 R3, RZ, RZ, R68 ;  /* 0x000000ffff037224 */ /* 0x000fe200078e0044 */
[----:B------:R-:W-:Y:S01]  /*f930*/  PRMT R117, R2, 0x7610, R117 ;  /* 0x0000761002757816 */ /* 0x000fe20000000075 */
[----:B------:R-:W-:Y:S01]  /*f940*/  IMAD.MOV.U32 R2, RZ, RZ, R69 ;  /* 0x000000ffff027224 */ /* 0x000fe200078e0045 */
        /* <DEDUP_REMOVED lines=11> */
[----:B----4-:R-:W-:Y:S01]  /*fa00*/  ISETP.GE.AND P1, PT, R134, c[0x0][0x27c], PT ;  /* 0x00009f0086007a0c */ /* 0x010fe20003f26270 */
[----:B------:R-:W-:Y:S01]  /*fa10*/  CS2R R82, SRZ ;  /* 0x0000000000527805 */ /* 0x000fe2000001ff00 */
[----:B------:R-:W-:-:S11]  /*fa20*/  CS2R R80, SRZ ;  /* 0x0000000000507805 */ /* 0x000fd6000001ff00 */
[C---:B------:R-:W-:Y:S01]  /*fa30*/  @!P1 IMAD.SHL.U32 R2, R134.reuse, 0x2, RZ ;  /* 0x0000000286029824 */ /* 0x040fe200078e00ff */
[----:B------:R-:W-:-:S04]  /*fa40*/  @!P1 SHF.L.U64.HI R3, R134, 0x1, R135 ;  /* 0x0000000186039819 */ /* 0x000fc80000010287 */
[----:B-1----:R-:W-:-:S05]  /*fa50*/  @!P1 IADD3 R8, P0, R4, R2, RZ ;  /* 0x0000000204089210 */ /* 0x002fca0007f1e0ff */
[--C-:B--2---:R-:W-:Y:S01]  /*fa60*/  @!P1 IMAD.X R9, R5, 0x1, R3.reuse, P0 ;  /* 0x0000000105099824 */ /* 0x104fe200000e0603 */
[----:B---3--:R-:W-:Y:S01]  /*fa70*/  @!P1 IADD3 R6, P0, R10, R2, RZ ;  /* 0x000000020a069210 */ /* 0x008fe20007f1e0ff */
        /* <DEDUP_REMOVED lines=18> */
.L_x_2458:
[----:B----4-:R-:W-:Y:S05]  /*fba0*/  BSYNC B0 ;  /* 0x0000000000007941 */ /* 0x010fea0003800000 */
.L_x_2457:
        /* <DEDUP_REMOVED lines=40> */
[----:B--2---:R-:W1:Y:S01]  /*fe30*/  LDS.128 R4, [R211+0x10080] ;  /* 0x01008000d3047984 */ /* 0x004e620000000c00 */
        /* <DEDUP_REMOVED lines=10> */
[----:B------:R-:W-:-:S02]  /*fee0*/  SHF.R.U64 R41, R18, 0x10, R19 ;  /* 0x0000001012297819 */ /* 0x000fc40000001213 */
[----:B------:R-:W-:Y:S02]  /*fef0*/  IADD3 R0, R2, R0, R175 ;  /* 0x0000000002007210 */ /* 0x000fe40007ffe0af */
[--C-:B------:R-:W-:Y:S02]  /*ff00*/  SHF.R.U32.HI R25, RZ, 0x10, R21.reuse ;  /* 0x00000010ff197819 */ /* 0x100fe40000011615 */
[----:B------:R-:W-:Y:S01]  /*ff10*/  SHF.L.U32 R29, R0, 0x1, RZ ;  /* 0x00000001001d7819 */ /* 0x000fe200000006ff */
[----:B------:R-:W-:Y:S01]  /*ff20*/  HADD2.F32 R0, -RZ, R12.H0_H0 ;  /* 0x2000000cff007230 */ /* 0x000fe20000004100 */
[----:B------:R-:W-:Y:S01]  /*ff30*/  SHF.R.U64 R54, R20, 0x10, R21 ;  /* 0x0000001014367819 */ /* 0x000fe20000001215 */
[----:B------:R-:W-:Y:S01]  /*ff40*/  HADD2.F32 R88, -RZ, R25.H0_H0 ;  /* 0x20000019ff587230 */ /* 0x000fe20000004100 */
[----:B------:R-:W-:Y:S01]  /*ff50*/  SHF.R.U64 R53, R22, 0x10, R23 ;  /* 0x0000001016357819 */ /* 0x000fe20000001217 */
[----:B---3--:R-:W2:Y:S01]  /*ff60*/  LDS.128 R8, [R29+0x10080] ;  /* 0x010080001d087984 */ /* 0x008ea20000000c00 */
[----:B------:R-:W-:Y:S01]  /*ff70*/  SHF.R.U32.HI R22, RZ, 0x10, R19 ;  /* 0x00000010ff167819 */ /* 0x000fe20000011613 */
[----:B------:R-:W-:Y:S01]  /*ff80*/  HADD2.F32 R54, -RZ, R54.H0_H0 ;  /* 0x20000036ff367230 */ /* 0x000fe20000004100 */
        /* <DEDUP_REMOVED lines=9> */
[--C-:B------:R-:W-:Y:S02]  /*10020*/  HADD2.F32 R6, -RZ, R27.reuse.H1_H1 ;  /* 0x3000001bff067230 */ /* 0x100fe40000004100 */
[--C-:B------:R-:W-:Y:S02]  /*10030*/  HADD2.F32 R19, -RZ, R4.reuse.H0_H0 ;  /* 0x20000004ff137230 */ /* 0x100fe40000004100 */
[----:B------:R-:W-:Y:S02]  /*10040*/  HADD2.F32 R21, -RZ, R4.H1_H1 ;  /* 0x30000004ff157230 */ /* 0x000fe40000004100 */
[----:B------:R-:W-:Y:S02]  /*10050*/  HADD2.F32 R4, -RZ, R27.H0_H0 ;  /* 0x2000001bff047230 */ /* 0x000fe40000004100 */
        /* <DEDUP_REMOVED lines=11> */
[----:B------:R-:W-:Y:S02]  /*10110*/  HADD2.F32 R5, -RZ, R28.H0_H0 ;  /* 0x2000001cff057230 */ /* 0x000fe40000004100 */
        /* <DEDUP_REMOVED lines=47> */
.L_x_2462:
[----:B------:R-:W-:Y:S05]  /*10410*/  BSYNC B0 ;  /* 0x0000000000007941 */ /* 0x000fea0003800000 */
.L_x_2461:
        /* <DEDUP_REMOVED lines=11> */
[----:B--2---:R-:W-:Y:S02]  /*104d0*/  SHF.L.U32 R5, R0, 0x3, RZ ;  /* 0x0000000300057819 */ /* 0x004fe400000006ff */
        /* <DEDUP_REMOVED lines=68> */
[-C--:B------:R-:W-:Y:S02]  /*10920*/  FMUL.FTZ R2, R20, R10.reuse ;  /* 0x0000000a14027220 */ /* 0x080fe40000410000 */
[C---:B------:R-:W-:Y:S02]  /*10930*/  FMUL.FTZ R12, R9.reuse, R10 ;  /* 0x0000000a090c7220 */ /* 0x040fe40000410000 */
[----:B------:R-:W-:Y:S02]  /*10940*/  FFMA.FTZ R22, R9, R37, R2 ;  /* 0x0000002509167223 */ /* 0x000fe40000010002 */
[----:B------:R-:W-:Y:S02]  /*10950*/  FFMA.FTZ R30, R8, R0, R4 ;  /* 0x00000000081e7223 */ /* 0x000fe40000010004 */
        /* <DEDUP_REMOVED lines=21> */
.L_x_2460:
[----:B------:R-:W-:Y:S05]  /*10ab0*/  BSYNC B1 ;  /* 0x0000000000017941 */ /* 0x000fea0003800000 */
.L_x_2459:
[----:B------:R-:W-:Y:S01]  /*10ac0*/  IADD3 R0, R225, 0x20, RZ ;  /* 0x00000020e1007810 */ /* 0x000fe20007ffe0ff */
[----:B------:R-:W-:Y:S01]  /*10ad0*/  BSSY B1, `(.L_x_2463) ;  /* 0x00000d2000017945 */ /* 0x000fe20003800000 */
[----:B------:R-:W-:Y:S02]  /*10ae0*/  SHF.R.S32.HI R52, RZ, 0x3, R89 ;  /* 0x00000003ff347819 */ /* 0x000fe40000011459 */
[----:B------:R-:W-:-:S13]  /*10af0*/  ISETP.GE.AND P0, PT, R0, R90, PT ;  /* 0x0000005a0000720c */ /* 0x000fda0003f06270 */
[----:B------:R-:W-:Y:S05]  /*10b00*/  @P0 BRA `(.L_x_2464) ;  /* 0x00000ce000000947 */ /* 0x000fea0003800000 */
[----:B------:R-:W-:Y:S01]  /*10b10*/  ISETP.GE.AND P0, PT, R134, c[0x0][0x27c], PT ;  /* 0x00009f0086007a0c */ /* 0x000fe20003f06270 */
[----:B------:R-:W-:-:S12]  /*10b20*/  BSSY B0, `(.L_x_2465) ;  /* 0x0000064000007945 */ /* 0x000fd80003800000 */
[----:B------:R-:W-:Y:S05]  /*10b30*/  @P0 BRA `(.L_x_2466) ;  /* 0x0000062000000947 */ /* 0x000fea0003800000 */
[----:B------:R-:W-:Y:S02]  /*10b40*/  MOV R3, c[0x0][0x27c] ;  /* 0x00009f0000037a02 */ /* 0x000fe40000000f00 */
[----:B------:R-:W-:Y:S02]  /*10b50*/  LOP3.LUT R0, R174, 0x38, R134, 0xf8, !PT ;  /* 0x00000038ae007812 */ /* 0x000fe400078ef886 */
[----:B------:R-:W-:Y:S02]  /*10b60*/  LEA.HI R3, R3, R100, RZ, 0x1d ;  /* 0x0000006403037211 */ /* 0x000fe400078fe8ff */
[----:B------:R-:W-:Y:S02]  /*10b70*/  SHF.R.U32.HI R22, RZ, 0x10, R49 ;  /* 0x00000010ff167819 */ /* 0x000fe40000011631 */
[----:B-1----:R-:W-:Y:S02]  /*10b80*/  SHF.R.S32.HI R4, RZ, 0x1f, R3 ;  /* 0x0000001fff047819 */ /* 0x002fe40000011403 */
[----:B------:R-:W-:-:S02]  /*10b90*/  SHF.L.U32 R2, R3, 0x3, RZ ;  /* 0x0000000303027819 */ /* 0x000fc400000006ff */
[----:B------:R-:W-:Y:S02]  /*10ba0*/  LEA.HI R4, R4, R3, RZ, 0x3 ;  /* 0x0000000304047211 */ /* 0x000fe400078f18ff */
[----:B------:R-:W-:Y:S02]  /*10bb0*/  LOP3.LUT R3, R176, R0, R185, 0xf6, !PT ;  /* 0x00000000b0037212 */ /* 0x000fe400078ef6b9 */
[----:B------:R-:W-:Y:S02]  /*10bc0*/  LOP3.LUT R2, R174, 0x38, R2, 0xf8, !PT ;  /* 0x00000038ae027812 */ /* 0x000fe400078ef802 */
[----:B------:R-:W-:Y:S02]  /*10bd0*/  SHF.L.U32 R0, R4, 0xa, RZ ;  /* 0x0000000a04007819 */ /* 0x000fe400000006ff */
[----:B------:R-:W-:Y:S02]  /*10be0*/  LOP3.LUT R2, R2, R185, RZ, 0x3c, !PT ;  /* 0x000000b902027212 */ /* 0x000fe400078e3cff */
[----:B------:R-:W-:-:S02]  /*10bf0*/  LOP3.LUT R0, R0, 0x7fffe000, RZ, 0xc0, !PT ;  /* 0x7fffe00000007812 */ /* 0x000fc400078ec0ff */
[----:B------:R-:W-:Y:S02]  /*10c00*/  LEA R30, R3, 0x10080, 0x1 ;  /* 0x00010080031e7811 */ /* 0x000fe400078e08ff */
[----:B------:R-:W-:Y:S02]  /*10c10*/  IADD3 R0, R2, R0, R176 ;  /* 0x0000000002007210 */ /* 0x000fe40007ffe0b0 */
[----:B------:R-:W-:Y:S01]  /*10c20*/  SHF.R.U32.HI R23, RZ, 0x10, R45 ;  /* 0x00000010ff177819 */ /* 0x000fe2000001162d */
[----:B--2---:R-:W1:Y:S01]  /*10c30*/  LDS.128 R4, [R30] ;  /* 0x000000001e047984 */ /* 0x004e620000000c00 */
[----:B------:R-:W-:Y:S01]  /*10c40*/  SHF.L.U32 R28, R0, 0x1, RZ ;  /* 0x00000001001c7819 */ /* 0x000fe200000006ff */
[----:B------:R-:W-:Y:S01]  /*10c50*/  HADD2.F32 R0, -RZ, R105.H0_H0 ;  /* 0x20000069ff007230 */ /* 0x000fe20000004100 */
[----:B------:R-:W-:Y:S01]  /*10c60*/  SHF.R.U32.HI R24, RZ, 0x10, R51 ;  /* 0x00000010ff187819 */ /* 0x000fe20000011633 */
[----:B------:R-:W-:Y:S01]  /*10c70*/  HADD2.F32 R41, -RZ, R23.H0_H0 ;  /* 0x20000017ff297230 */ /* 0x000fe20000004100 */
[----:B------:R-:W-:Y:S01]  /*10c80*/  SHF.R.U64 R32, R48, 0x10, R49 ;  /* 0x0000001030207819 */ /* 0x000fe20000001231 */
[----:B---3--:R-:W2:Y:S01]  /*10c90*/  LDS.128 R8, [R28+0x10080] ;  /* 0x010080001c087984 */ /* 0x008ea20000000c00 */
[----:B------:R-:W-:-:S02]  /*10ca0*/  SHF.R.U32.HI R26, RZ, 0x10, R47 ;  /* 0x00000010ff1a7819 */ /* 0x000fc4000001162f */
[----:B------:R-:W-:Y:S02]  /*10cb0*/  SHF.R.U64 R33, R50, 0x10, R51 ;  /* 0x0000001032217819 */ /* 0x000fe40000001233 */
[----:B------:R-:W-:Y:S01]  /*10cc0*/  SHF.R.U64 R39, R44, 0x10, R45 ;  /* 0x000000102c277819 */ /* 0x000fe2000000122d */
[----:B------:R-:W-:Y:S01]  /*10cd0*/  HADD2.F32 R40, -RZ, R26.H0_H0 ;  /* 0x2000001aff287230 */ /* 0x000fe20000004100 */
[----:B------:R-:W-:Y:S01]  /*10ce0*/  SHF.R.U64 R37, R46, 0x10, R47 ;  /* 0x000000102e257819 */ /* 0x000fe2000000122f */
[----:B-1----:R-:W-:Y:S02]  /*10cf0*/  HADD2.F32 R18, -RZ, R5.H0_H0 ;  /* 0x20000005ff127230 */ /* 0x002fe40000004100 */
[--C-:B------:R-:W-:Y:S02]  /*10d00*/  HADD2.F32 R16, -RZ, R7.reuse.H0_H0 ;  /* 0x20000007ff107230 */ /* 0x100fe40000004100 */
[----:B------:R-:W-:Y:S02]  /*10d10*/  HADD2.F32 R15, -RZ, R7.H1_H1 ;  /* 0x30000007ff0f7230 */ /* 0x000fe40000004100 */
[----:B--2---:R-:W-:-:S02]  /*10d20*/  HADD2.F32 R3, -RZ, R9.H0_H0 ;  /* 0x20000009ff037230 */ /* 0x004fc40000004100 */
[----:B------:R-:W-:Y:S02]  /*10d30*/  HADD2.F32 R2, -RZ, R9.H1_H1 ;  /* 0x30000009ff027230 */ /* 0x000fe40000004100 */
[--C-:B------:R-:W-:Y:S01]  /*10d40*/  HADD2.F32 R9, -RZ, R8.reuse.H0_H0 ;  /* 0x20000008ff097230 */ /* 0x100fe20000004100 */
[-C--:B------:R-:W-:Y:S01]  /*10d50*/  FMUL.FTZ R31, R3, R0.reuse ;  /* 0x00000000031f7220 */ /* 0x080fe20000410000 */
[----:B------:R-:W-:Y:S02]  /*10d60*/  HADD2.F32 R13, -RZ, R8.H1_H1 ;  /* 0x30000008ff0d7230 */ /* 0x000fe40000004100 */
[--C-:B------:R-:W-:Y:S02]  /*10d70*/  HADD2.F32 R8, -RZ, R11.reuse.H0_H0 ;  /* 0x2000000bff087230 */ /* 0x100fe40000004100 */
[----:B------:R-:W-:Y:S02]  /*10d80*/  HADD2.F32 R7, -RZ, R11.H1_H1 ;  /* 0x3000000bff077230 */ /* 0x000fe40000004100 */
[----:B------:R-:W-:Y:S01]  /*10d90*/  HADD2.F32 R14, -RZ, R5.H1_H1 ;  /* 0x30000005ff0e7230 */ /* 0x000fe20000004100 */
[----:B------:R-:W-:Y:S01]  /*10da0*/  FMUL.FTZ R5, R18, R0 ;  /* 0x0000000012057220 */ /* 0x000fe20000410000 */
[----:B------:R-:W-:-:S02]  /*10db0*/  HADD2.F32 R11, -RZ, R22.H0_H0 ;  /* 0x20000016ff0b7230 */ /* 0x000fc40000004100 */
[--C-:B------:R-:W-:Y:S02]  /*10dc0*/  HADD2.F32 R17, -RZ, R6.reuse.H0_H0 ;  /* 0x20000006ff117230 */ /* 0x100fe40000004100 */
        /* <DEDUP_REMOVED lines=8> */
[----:B------:R-:W-:-:S02]  /*10e50*/  HADD2.F32 R4, -RZ, R105.H1_H1 ;  /* 0x30000069ff047230 */ /* 0x000fc40000004100 */
[--C-:B------:R-:W-:Y:S02]  /*10e60*/  HADD2.F32 R5, -RZ, R107.reuse.H1_H1 ;  /* 0x3000006bff057230 */ /* 0x100fe40000004100 */
[----:B------:R-:W-:Y:S01]  /*10e70*/  HADD2.F32 R0, -RZ, R107.H0_H0 ;  /* 0x2000006bff007230 */ /* 0x000fe20000004100 */
[-C--:B------:R-:W-:Y:S01]  /*10e80*/  FMUL.FTZ R3, R19, R4.reuse ;  /* 0x0000000413037220 */ /* 0x080fe20000410000 */
[----:B------:R-:W-:Y:S01]  /*10e90*/  HADD2.F32 R2, -RZ, R106.H1_H1 ;  /* 0x3000006aff027230 */ /* 0x000fe20000004100 */
[C---:B------:R-:W-:Y:S01]  /*10ea0*/  FMUL.FTZ R27, R9.reuse, R4 ;  /* 0x00000004091b7220 */ /* 0x040fe20000410000 */
[----:B------:R-:W-:Y:S01]  /*10eb0*/  HADD2.F32 R22, -RZ, R24.H0_H0 ;  /* 0x20000018ff167230 */ /* 0x000fe20000004100 */
[----:B------:R-:W-:Y:S01]  /*10ec0*/  FFMA.FTZ R34, R9, R5, R3 ;  /* 0x0000000509227223 */ /* 0x000fe20000010003 */
[----:B------:R-:W-:Y:S01]  /*10ed0*/  HADD2.F32 R3, -RZ, R108.H0_H0 ;  /* 0x2000006cff037230 */ /* 0x000fe20000004100 */
        /* <DEDUP_REMOVED lines=9> */
[----:B------:R-:W-:Y:S01]  /*10f70*/  HADD2.F32 R33, -RZ, R39.H0_H0 ;  /* 0x20000027ff217230 */ /* 0x000fe20000004100 */
[C---:B------:R-:W-:Y:S01]  /*10f80*/  FMUL.FTZ R25, R12.reuse, R2 ;  /* 0x000000020c197220 */ /* 0x040fe20000410000 */
[----:B------:R-:W-:Y:S01]  /*10f90*/  HADD2.F32 R10, -RZ, R10.H1_H1 ;  /* 0x3000000aff0a7230 */ /* 0x000fe20000004100 */
[----:B------:R-:W-:Y:S01]  /*10fa0*/  FFMA.FTZ R35, R12, R4, R11 ;  /* 0x000000040c237223 */ /* 0x000fe2000001000b */
[----:B------:R-:W-:Y:S01]  /*10fb0*/  HADD2.F32 R32, -RZ, R37.H0_H0 ;  /* 0x20000025ff207230 */ /* 0x000fe20000004100 */
[----:B------:R-:W-:-:S02]  /*10fc0*/  FMUL.FTZ R2, R21, R8 ;  /* 0x0000000815027220 */ /* 0x000fc40000410000 */
[C---:B------:R-:W-:Y:S02]  /*10fd0*/  FMUL.FTZ R11, R7.reuse, R22 ;  /* 0x00000016070b7220 */ /* 0x040fe40000410000 */
[----:B------:R-:W-:Y:S02]  /*10fe0*/  FFMA.FTZ R22, R7, R40, R0 ;  /* 0x0000002807167223 */ /* 0x000fe40000010000 */
[C---:B------:R-:W-:Y:S02]  /*10ff0*/  FMUL.FTZ R7, R13.reuse, R8 ;  /* 0x000000080d077220 */ /* 0x040fe40000410000 */
[----:B------:R-:W-:Y:S02]  /*11000*/  FMUL.FTZ R0, R20, R9 ;  /* 0x0000000914007220 */ /* 0x000fe40000410000 */
        /* <DEDUP_REMOVED lines=19> */
[----:B------:R1:W-:Y:S04]  /*11140*/  STS.128 [R30], R8 ;  /* 0x000000081e007388 */ /* 0x0003e80000000c00 */
[----:B------:R1:W-:Y:S02]  /*11150*/  STS.128 [R28+0x10080], R4 ;  /* 0x010080041c007388 */ /* 0x0003e40000000c00 */
.L_x_2466:
[----:B------:R-:W-:Y:S05]  /*11160*/  BSYNC B0 ;  /* 0x0000000000007941 */ /* 0x000fea0003800000 */
.L_x_2465:
        /* <DEDUP_REMOVED lines=10> */
[----:B--2---:R-:W-:Y:S02]  /*11210*/  SHF.L.U32 R5, R0, 0x3, RZ ;  /* 0x0000000300057819 */ /* 0x004fe400000006ff */
[----:B------:R-:W-:Y:S02]  /*11220*/  LEA.HI R4, R4, R0, RZ, 0x3 ;  /* 0x0000000004047211 */ /* 0x000fe400078f18ff */
[----:B------:R-:W-:Y:S02]  /*11230*/  IADD3 R0, R2, R3, R176 ;  /* 0x0000000302007210 */ /* 0x000fe40007ffe0b0 */
[----:B------:R-:W-:-:S02]  /*11240*/  LOP3.LUT R3, R174, 0x38, R5, 0xf8, !PT ;  /* 0x00000038ae037812 */ /* 0x000fc400078ef805 */
[----:B------:R-:W-:Y:S02]  /*11250*/  SHF.L.U32 R2, R4, 0xa, RZ ;  /* 0x0000000a04027819 */ /* 0x000fe400000006ff */
[----:B------:R-:W-:Y:S02]  /*11260*/  LOP3.LUT R3, R3, R185, RZ, 0x3c, !PT ;  /* 0x000000b903037212 */ /* 0x000fe400078e3cff */
[----:B------:R-:W-:Y:S02]  /*11270*/  LOP3.LUT R2, R2, 0x7fffe000, RZ, 0xc0, !PT ;  /* 0x7fffe00002027812 */ /* 0x000fe400078ec0ff */
[----:B------:R-:W-:Y:S02]  /*11280*/  LEA R31, R0, 0x10080, 0x1 ;  /* 0x00010080001f7811 */ /* 0x000fe400078e08ff */
[----:B------:R-:W-:Y:S02]  /*11290*/  IADD3 R2, R3, R2, R176 ;  /* 0x0000000203027210 */ /* 0x000fe40007ffe0b0 */
[----:B------:R-:W-:Y:S01]  /*112a0*/  SHF.R.U32.HI R0, RZ, 0x10, R57 ;  /* 0x00000010ff007819 */ /* 0x000fe20000011639 */
[----:B------:R-:W1:Y:S01]  /*112b0*/  LDS.128 R4, [R31] ;  /* 0x000000001f047984 */ /* 0x000e620000000c00 */
[----:B------:R-:W-:Y:S01]  /*112c0*/  SHF.L.U32 R29, R2, 0x1, RZ ;  /* 0x00000001021d7819 */ /* 0x000fe200000006ff */
[--C-:B------:R-:W-:Y:S01]  /*112d0*/  HADD2.F32 R2, -RZ, R109.reuse.H0_H0 ;  /* 0x2000006dff027230 */ /* 0x100fe20000004100 */
[----:B------:R-:W-:Y:S01]  /*112e0*/  SHF.R.U32.HI R21, RZ, 0x10, R61 ;  /* 0x00000010ff157819 */ /* 0x000fe2000001163d */
[----:B------:R-:W-:Y:S01]  /*112f0*/  HADD2.F32 R24, -RZ, R0.H0_H0 ;  /* 0x20000000ff187230 */ /* 0x000fe20000004100 */
[----:B------:R-:W-:Y:S01]  /*11300*/  SHF.R.U32.HI R22, RZ, 0x10, R59 ;  /* 0x00000010ff167819 */ /* 0x000fe2000001163b */
[----:B---3--:R-:W2:Y:S01]  /*11310*/  LDS.128 R8, [R29+0x10080] ;  /* 0x010080001d087984 */ /* 0x008ea20000000c00 */
[----:B------:R-:W-:Y:S01]  /*11320*/  HADD2.F32 R0, -RZ, R109.H1_H1 ;  /* 0x3000006dff007230 */ /* 0x000fe20000004100 */
[----:B------:R-:W-:Y:S01]  /*11330*/  SHF.R.U32.HI R23, RZ, 0x10, R63 ;  /* 0x00000010ff177819 */ /* 0x000fe2000001163f */
[----:B------:R-:W-:Y:S01]  /*11340*/  HADD2.F32 R41, -RZ, R21.H0_H0 ;  /* 0x20000015ff297230 */ /* 0x000fe20000004100 */
[----:B------:R-:W-:Y:S01]  /*11350*/  SHF.R.U64 R25, R56, 0x10, R57 ;  /* 0x0000001038197819 */ /* 0x000fe20000001239 */
[----:B------:R-:W-:Y:S01]  /*11360*/  HADD2.F32 R22, -RZ, R22.H0_H0 ;  /* 0x20000016ff167230 */ /* 0x000fe20000004100 */
[----:B------:R-:W-:Y:S01]  /*11370*/  SHF.R.U64 R35, R60, 0x10, R61 ;  /* 0x000000103c237819 */ /* 0x000fe2000000123d */
[----:B------:R-:W-:Y:S01]  /*11380*/  HADD2.F32 R40, -RZ, R23.H0_H0 ;  /* 0x20000017ff287230 */ /* 0x000fe20000004100 */
[----:B------:R-:W-:-:S02]  /*11390*/  SHF.R.U64 R30, R58, 0x10, R59 ;  /* 0x000000103a1e7819 */ /* 0x000fc4000000123b */
        /* <DEDUP_REMOVED lines=44> */
[-C--:B------:R-:W-:Y:S02]  /*11660*/  FMUL.FTZ R2, R20, R10.reuse ;  /* 0x0000000a14027220 */ /* 0x080fe40000410000 */
[----:B------:R-:W-:-:S02]  /*11670*/  FMUL.FTZ R12, R9, R10 ;  /* 0x0000000a090c7220 */ /* 0x000fc40000410000 */
[----:B------:R-:W-:Y:S02]  /*11680*/  FFMA.FTZ R22, R9, R39, R2 ;  /* 0x0000002709167223 */ /* 0x000fe40000010002 */
[----:B------:R-:W-:Y:S02]  /*11690*/  FFMA.FTZ R30, R8, R0, R4 ;  /* 0x00000000081e7223 */ /* 0x000fe40000010004 */
        /* <DEDUP_REMOVED lines=21> */
.L_x_2464:
[----:B------:R-:W-:Y:S05]  /*117f0*/  BSYNC B1 ;  /* 0x0000000000017941 */ /* 0x000fea0003800000 */
.L_x_2463:
        /* <DEDUP_REMOVED lines=13> */
[----:B-12---:R-:W-:Y:S02]  /*118d0*/  MOV R5, c[0x0][0x27c] ;  /* 0x00009f0000057a02 */ /* 0x006fe40000000f00 */
        /* <DEDUP_REMOVED lines=97> */
.L_x_2470:
[----:B------:R-:W-:Y:S05]  /*11ef0*/  BSYNC B0 ;  /* 0x0000000000007941 */ /* 0x000fea0003800000 */
.L_x_2469:
[----:B------:R-:W-:-:S13]  /*11f00*/  ISETP.GE.AND P0, PT, R136, c[0x0][0x27c], PT ;  /* 0x00009f0088007a0c */ /* 0x000fda0003f06270 */
[----:B------:R-:W-:Y:S05]  /*11f10*/  @P0 BRA `(.L_x_2468) ;  /* 0x0000066000000947 */ /* 0x000fea0003800000 */
[----:B------:R-:W-:Y:S02]  /*11f20*/  MOV R2, c[0x0][0x27c] ;  /* 0x00009f0000027a02 */ /* 0x000fe40000000f00 */
[----:B-1----:R-:W-:Y:S02]  /*11f30*/  LEA.HI R4, R91, R136, RZ, 0x6 ;  /* 0x000000885b047211 */ /* 0x002fe400078f30ff */
[----:B------:R-:W-:Y:S02]  /*11f40*/  LEA.HI R2, R2, R52, RZ, 0x1d ;  /* 0x0000003402027211 */ /* 0x000fe400078fe8ff */
[----:B------:R-:W-:Y:S02]  /*11f50*/  LOP3.LUT R3, R0, 0x38, R89, 0xf8, !PT ;  /* 0x0000003800037812 */ /* 0x000fe400078ef859 */
[----:B--2---:R-:W-:Y:S02]  /*11f60*/  SHF.R.S32.HI R5, RZ, 0x1f, R2 ;  /* 0x0000001fff057819 */ /* 0x004fe40000011402 */
        /* <DEDUP_REMOVED lines=97> */
.L_x_2468:
[----:B------:R-:W-:Y:S05]  /*12580*/  BSYNC B1 ;  /* 0x0000000000017941 */ /* 0x000fea0003800000 */
.L_x_2467:
        /* <DEDUP_REMOVED lines=110> */
.L_x_2472:
[----:B------:R-:W-:Y:S05]  /*12c70*/  BSYNC B0 ;  /* 0x0000000000007941 */ /* 0x000fea0003800000 */
.L_x_2471:
[----:B------:R-:W-:-:S13]  /*12c80*/  ISETP.GE.AND P0, PT, R136, c[0x0][0x27c], PT ;  /* 0x00009f0088007a0c */ /* 0x000fda0003f06270 */
[----:B------:R-:W-:Y:S05]  /*12c90*/  @P0 BRA `(.L_x_2444) ;  /* 0x0000066000000947 */ /* 0x000fea0003800000 */
[----:B------:R-:W-:Y:S02]  /*12ca0*/  MOV R2, c[0x0][0x27c] ;  /* 0x00009f0000027a02 */ /* 0x000fe40000000f00 */
[----:B-1----:R-:W-:Y:S02]  /*12cb0*/  LEA.HI R4, R91, R136, RZ, 0x6 ;  /* 0x000000885b047211 */ /* 0x002fe400078f30ff */
[----:B------:R-:W-:Y:S02]  /*12cc0*/  LEA.HI R2, R2, R52, RZ, 0x1d ;  /* 0x0000003402027211 */ /* 0x000fe400078fe8ff */
[----:B------:R-:W-:Y:S02]  /*12cd0*/  SHF.L.U32 R6, R4, 0x7, RZ ;  /* 0x0000000704067819 */ /* 0x000fe400000006ff */
[----:B------:R-:W-:Y:S02]  /*12ce0*/  SHF.R.S32.HI R4, RZ, 0x1f, R2 ;  /* 0x0000001fff047819 */ /* 0x000fe40000011402 */
[----:B--2---:R-:W-:-:S02]  /*12cf0*/  SHF.L.U32 R5, R2, 0x3, RZ ;  /* 0x0000000302057819 */ /* 0x004fc400000006ff */
        /* <DEDUP_REMOVED lines=27> */
[--C-:B--2---:R-:W-:Y:S01]  /*12eb0*/  HADD2.F32 R15, -RZ, R7.reuse.H0_H0 ;  /* 0x20000007ff0f7230 */ /* 0x104fe20000004100 */
[----:B------:R-:W-:Y:S01]  /*12ec0*/  FMUL.FTZ R33, R3, R0 ;  /* 0x0000000003217220 */ /* 0x000fe20000410000 */
[----:B------:R-:W-:Y:S02]  /*12ed0*/  HADD2.F32 R14, -RZ, R7.H1_H1 ;  /* 0x30000007ff0e7230 */ /* 0x000fe40000004100 */
[--C-:B------:R-:W-:Y:S02]  /*12ee0*/  HADD2.F32 R9, -RZ, R8.reuse.H0_H0 ;  /* 0x20000008ff097230 */ /* 0x100fe40000004100 */
[----:B------:R-:W-:-:S02]  /*12ef0*/  HADD2.F32 R13, -RZ, R8.H1_H1 ;  /* 0x30000008ff0d7230 */ /* 0x000fc40000004100 */
[----:B------:R-:W-:Y:S02]  /*12f00*/  HADD2.F32 R18, -RZ, R5.H0_H0 ;  /* 0x20000005ff127230 */ /* 0x000fe40000004100 */
        /* <DEDUP_REMOVED lines=16> */
[----:B------:R-:W-:Y:S01]  /*13010*/  HADD2.F32 R2, -RZ, R128.H1_H1 ;  /* 0x30000080ff027230 */ /* 0x000fe20000004100 */
[-C--:B------:R-:W-:Y:S01]  /*13020*/  FMUL.FTZ R3, R19, R4.reuse ;  /* 0x0000000413037220 */ /* 0x080fe20000410000 */
[----:B------:R-:W-:Y:S01]  /*13030*/  HADD2.F32 R0, -RZ, R129.H0_H0 ;  /* 0x20000081ff007230 */ /* 0x000fe20000004100 */
[C---:B------:R-:W-:Y:S01]  /*13040*/  FMUL.FTZ R28, R9.reuse, R4 ;  /* 0x00000004091c7220 */ /* 0x040fe20000410000 */
[----:B------:R-:W-:Y:S01]  /*13050*/  HADD2.F32 R12, -RZ, R10.H0_H0 ;  /* 0x2000000aff0c7230 */ /* 0x000fe20000004100 */
[----:B------:R-:W-:Y:S01]  /*13060*/  FFMA.FTZ R40, R9, R5, R3 ;  /* 0x0000000509287223 */ /* 0x000fe20000010003 */
[--C-:B------:R-:W-:Y:S01]  /*13070*/  HADD2.F32 R4, -RZ, R130.reuse.H1_H1 ;  /* 0x30000082ff047230 */ /* 0x100fe20000004100 */
[----:B------:R-:W-:Y:S01]  /*13080*/  FMUL.FTZ R11, R16, R2 ;  /* 0x00000002100b7220 */ /* 0x000fe20000410000 */
[----:B------:R-:W-:Y:S01]  /*13090*/  HADD2.F32 R3, -RZ, R130.H0_H0 ;  /* 0x20000082ff037230 */ /* 0x000fe20000004100 */
[----:B------:R-:W-:Y:S01]  /*130a0*/  FMUL.FTZ R9, R15, R0 ;  /* 0x000000000f097220 */ /* 0x000fe20000410000 */
[----:B------:R-:W-:Y:S01]  /*130b0*/  HADD2.F32 R22, -RZ, R24.H0_H0 ;  /* 0x20000018ff167230 */ /* 0x000fe20000004100 */
[----:B------:R-:W-:Y:S01]  /*130c0*/  FFMA.FTZ R30, R12, R4, R11 ;  /* 0x000000040c1e7223 */ /* 0x000fe2000001000b */
        /* <DEDUP_REMOVED lines=9> */
[----:B------:R-:W-:-:S02]  /*13160*/  FFMA.FTZ R23, R7, R41, R0 ;  /* 0x0000002907177223 */ /* 0x000fc40000010000 */
[-C--:B------:R-:W-:Y:S02]  /*13170*/  FMUL.FTZ R0, R20, R11.reuse ;  /* 0x0000000b14007220 */ /* 0x080fe40000410000 */
[----:B------:R-:W-:Y:S02]  /*13180*/  FMUL.FTZ R22, R7, R22 ;  /* 0x0000001607167220 */ /* 0x000fe40000410000 */
        /* <DEDUP_REMOVED lines=23> */
.L_x_2444:
[----:B------:R-:W-:Y:S05]  /*13300*/  BSYNC B2 ;  /* 0x0000000000027941 */ /* 0x000fea0003800000 */
.L_x_2410:
[----:B-1----:R-:W1:Y:S01]  /*13310*/  S2R R4, SR_TID.X ;  /* 0x0000000000047919 */ /* 0x002e620000002100 */
[----:B------:R-:W-:Y:S01]  /*13320*/  IMAD R0, R132, c[0x0][0x208], RZ ;  /* 0x0000820084007a24 */ /* 0x000fe200078e02ff */
[----:B------:R-:W-:-:S04]  /*13330*/  DEPBAR.LE SB0, 0x0 ;  /* 0x000080000000791a */ /* 0x000fc80000000000 */
[----:B------:R-:W-:Y:S01]  /*13340*/  IMAD.WIDE.U32 R2, R122, c[0x0][0x208], RZ ;  /* 0x000082007a027a25 */ /* 0x000fe200078e00ff */
[----:B------:R-:W-:Y:S01]  /*13350*/  BAR.SYNC.DEFER_BLOCKING 0x0 ;  /* 0x0000000000007b1d */ /* 0x000fe20000010000 */
[----:B------:R-:W-:Y:S02]  /*13360*/  IADD3 R199, R190, 0x20, RZ ;  /* 0x00000020bec77810 */ /* 0x000fe40007ffe0ff */
[----:B------:R-:W-:Y:S01]  /*13370*/  IMAD R0, R122, c[0x0][0x20c], R0 ;  /* 0x000083007a007a24 */ /* 0x000fe200078e0200 */
[C---:B------:R-:W-:Y:S01]  /*13380*/  LOP3.LUT P3, RZ, R126.reuse, 0x1, RZ, 0xc0, !PT ;  /* 0x000000017eff7812 */ /* 0x040fe2000786c0ff */
[----:B--2---:R-:W-:Y:S01]  /*13390*/  IMAD.MOV.U32 R5, RZ, RZ, R233 ;  /* 0x000000ffff057224 */ /* 0x004fe200078e00e9 */
[C---:B------:R-:W-:Y:S01]  /*133a0*/  LOP3.LUT P2, RZ, R126.reuse, 0x2, RZ, 0xc0, !PT ;  /* 0x000000027eff7812 */ /* 0x040fe2000784c0ff */
[----:B------:R-:W-:Y:S01]  /*133b0*/  IMAD.IADD R0, R3, 0x1, R0 ;  /* 0x0000000103007824 */ /* 0x000fe200078e0200 */
[----:B------:R-:W-:Y:S01]  /*133c0*/  LOP3.LUT P1, RZ, R126, 0x4, RZ, 0xc0, !PT ;  /* 0x000000047eff7812 */ /* 0x000fe2000782c0ff */
[----:B------:R-:W-:Y:S02]  /*133d0*/  BSSY B0, `(.L_x_2473) ;  /* 0x0000130000007945 */ /* 0x000fe40003800000 */
[----:B------:R-:W-:Y:S01]  /*133e0*/  IMAD R0, R0, 0x30, RZ ;  /* 0x0000003000007824 */ /* 0x000fe200078e02ff */
[----:B-1----:R-:W-:Y:S01]  /*133f0*/  ISETP.GT.AND P5, PT, R4, 0x7f, PT ;  /* 0x0000007f0400780c */ /* 0x002fe20003fa4270 */
[----:B------:R-:W-:-:S04]  /*13400*/  IMAD.MOV.U32 R4, RZ, RZ, R230 ;  /* 0x000000ffff047224 */ /* 0x000fc800078e00e6 */
[----:B------:R-:W-:Y:S01]  /*13410*/  IMAD.WIDE.U32 R4, R2, 0x30, R4 ;  /* 0x0000003002047825 */ /* 0x000fe200078e0004 */
[----:B------:R-:W-:Y:S04]  /*13420*/  LDSM.16.M88.4 R12, [R195] ;  /* 0x00000000c30c783b */ /* 0x000fe80000000200 */
[----:B------:R-:W-:Y:S01]  /*13430*/  IADD3 R0, R5, R0, RZ ;  /* 0x0000000005007210 */ /* 0x000fe20007ffe0ff */
[----:B------:R-:W1:Y:S01]  /*13440*/  LDSM.16.M88.4 R20, [R190] ;  /* 0x00000000be14783b */ /* 0x000e620000000200 */
[C---:B------:R-:W-:Y:S01]  /*13450*/  LEA R2, P0, R4.reuse, c[0x0][0x1f8], 0x1 ;  /* 0x00007e0004027a11 */ /* 0x040fe200078008ff */
[----:B------:R-:W-:Y:S02]  /*13460*/  @!P5 IMAD.MOV.U32 R5, RZ, RZ, c[0x0][0x208] ;  /* 0x00008200ff05d624 */ /* 0x000fe400078e00ff */
[----:B------:R-:W-:Y:S01]  /*13470*/  @!P5 IMAD.MOV.U32 R6, RZ, RZ, c[0x0][0x20c] ;  /* 0x00008300ff06d624 */ /* 0x000fe200078e00ff */
[----:B------:R-:W-:Y:S01]  /*13480*/  LEA.HI.X R3, R4, c[0x0][0x1fc], R0, 0x1, P0 ;  /* 0x00007f0004037a11 */ /* 0x000fe200000f0c00 */
[----:B------:R-:W2:Y:S01]  /*13490*/  LDSM.16.M88.4 R24, [R190+0x800] ;  /* 0x00080000be18783b */ /* 0x000ea20000000200 */
[----:B------:R-:W-:-:S02]  /*134a0*/  @!P5 LEA R4, P0, R5, R2, 0x6 ;  /* 0x000000020504d211 */ /* 0x000fc400078030ff */
[----:B------:R-:W-:Y:S01]  /*134b0*/  MOV R0, 0x40 ;  /* 0x0000004000007802 */ /* 0x000fe20000000f00 */
[----:B------:R-:W-:Y:S01]  /*134c0*/  LDSM.16.M88.4 R44, [R190+0x1000] ;  /* 0x00100000be2c783b */ /* 0x000fe20000000200 */
[----:B------:R-:W-:Y:S02]  /*134d0*/  @!P5 LEA.HI.X R5, R5, R3, R6, 0x6, P0 ;  /* 0x000000030505d211 */ /* 0x000fe400000f3406 */
[----:B------:R-:W-:Y:S01]  /*134e0*/  LOP3.LUT P0, RZ, R100, 0x2, RZ, 0xc0, !PT ;  /* 0x0000000264ff7812 */ /* 0x000fe2000780c0ff */
[----:B---3--:R-:W-:Y:S01]  /*134f0*/  LDSM.16.M88.4 R8, [R196] ;  /* 0x00000000c408783b */ /* 0x008fe20000000200 */
[----:B------:R-:W-:-:S11]  /*13500*/  IADD3 R6, R133, R153, -R225 ;  /* 0x0000009985067210 */ /* 0x000fd60007ffe8e1 */
[----:B------:R-:W-:Y:S02]  /*13510*/  @P0 IADD3 R199, R190, -0x20, RZ ;  /* 0xffffffe0bec70810 */ /* 0x000fe40007ffe0ff */
[----:B------:R-:W-:Y:S02]  /*13520*/  LOP3.LUT P0, RZ, R100, 0x4, RZ, 0xc0, !PT ;  /* 0x0000000464ff7812 */ /* 0x000fe4000780c0ff */
[C---:B------:R-:W-:Y:S01]  /*13530*/  IADD3 R210, R199.reuse, 0x1000, RZ ;  /* 0x00001000c7d27810 */ /* 0x040fe20007ffe0ff */
[----:B------:R-:W3:Y:S01]  /*13540*/  LDSM.16.M88.4 R36, [R199] ;  /* 0x00000000c724783b */ /* 0x000ee20000000200 */
[----:B------:R-:W-:Y:S02]  /*13550*/  SEL R0, R0, 0xffffffc0, !P0 ;  /* 0xffffffc000007807 */ /* 0x000fe40004000000 */
[C---:B------:R-:W-:Y:S01]  /*13560*/  ISETP.LT.OR P0, PT, R6.reuse, 0x1, !P3 ;  /* 0x000000010600780c */ /* 0x040fe20005f01670 */
[----:B------:R-:W4:Y:S01]  /*13570*/  LDSM.16.M88.4 R52, [R199+0x800] ;  /* 0x00080000c734783b */ /* 0x000f220000000200 */
[----:B------:R-:W-:Y:S01]  /*13580*/  @!P5 ISETP.LT.OR P3, PT, R6, 0x21, !P3 ;  /* 0x000000210600d80c */ /* 0x000fe20005f61670 */
[----:B------:R-:W-:Y:S01]  /*13590*/  IMAD.IADD R189, R190, 0x1, R0 ;  /* 0x00000001bebd7824 */ /* 0x000fe200078e0200 */
[C---:B------:R-:W-:Y:S01]  /*135a0*/  IADD3 R188, R199.reuse, R0, RZ ;  /* 0x00000000c7bc7210 */ /* 0x040fe20007ffe0ff */
[----:B------:R-:W4:Y:S01]  /*135b0*/  LDSM.16.M88.4 R68, [R199+0x1000] ;  /* 0x00100000c744783b */ /* 0x000f220000000200 */
[----:B-1----:R-:W-:Y:S01]  /*135c0*/  HMMA.16816.F32 R16, R12, R20, RZ ;  /* 0x000000140c10723c */ /* 0x002fe200000018ff */
[----:B------:R-:W-:-:S02]  /*135d0*/  IADD3 R209, R199, 0x800, RZ ;  /* 0x00000800c7d17810 */ /* 0x000fc40007ffe0ff */
[C---:B------:R-:W-:Y:S02]  /*135e0*/  IADD3 R208, R199.reuse, 0x4800, RZ ;  /* 0x00004800c7d07810 */ /* 0x040fe40007ffe0ff */
[C---:B------:R-:W-:Y:S02]  /*135f0*/  IADD3 R207, R199.reuse, 0x5800, RZ ;  /* 0x00005800c7cf7810 */ /* 0x040fe40007ffe0ff */
[----:B------:R-:W-:Y:S01]  /*13600*/  @!PT LDS RZ, [RZ] ;  /* 0x00000000fffff984 */ /* 0x000fe20000000800 */
[----:B------:R-:W-:Y:S01]  /*13610*/  @!PT LDS RZ, [RZ] ;  /* 0x00000000fffff984 */ /* 0x000fe20000000800 */
[----:B------:R-:W-:Y:S01]  /*13620*/  @!PT LDS RZ, [RZ] ;  /* 0x00000000fffff984 */ /* 0x000fe20000000800 */
[----:B------:R1:W-:Y:S01]  /*13630*/  LDGSTS.E.BYPASS.LTC128B.128 [R211+0x4080], [R2.64], !P0 ;  /* 0x0408000002d37fae */ /* 0x0003e2000c101d46 */
[C---:B------:R-:W-:Y:S01]  /*13640*/  ISETP.LT.OR P0, PT, R6.reuse, 0x1, !P2 ;  /* 0x000000010600780c */ /* 0x040fe20005701670 */
[----:B------:R-:W-:Y:S01]  /*13650*/  HMMA.16816.F32 R28, R12, R22, RZ ;  /* 0x000000160c1c723c */ /* 0x000fe200000018ff */
[----:B------:R-:W-:Y:S02]  /*13660*/  @!P5 ISETP.LT.OR P2, PT, R6, 0x21, !P2 ;  /* 0x000000210600d80c */ /* 0x000fe40005741670 */
[C---:B------:R-:W-:Y:S02]  /*13670*/  IADD3 R206, R199.reuse, 0x5000, RZ ;  /* 0x00005000c7ce7810 */ /* 0x040fe40007ffe0ff */
[----:B------:R-:W-:-:S02]  /*13680*/  IADD3 R205, R199, 0x3000, RZ ;  /* 0x00003000c7cd7810 */ /* 0x000fc40007ffe0ff */
[C---:B------:R-:W-:Y:S01]  /*13690*/  IADD3 R204, R199.reuse, 0x4000, RZ ;  /* 0x00004000c7cc7810 */ /* 0x040fe20007ffe0ff */
[C---:B--2---:R-:W-:Y:S01]  /*136a0*/  HMMA.16816.F32 R32, R12.reuse, R24, RZ ;  /* 0x000000180c20723c */ /* 0x044fe200000018ff */
[C---:B------:R-:W-:Y:S02]  /*136b0*/  IADD3 R203, R199.reuse, 0x3800, RZ ;  /* 0x00003800c7cb7810 */ /* 0x040fe40007ffe0ff */
[C---:B------:R-:W-:Y:S01]  /*136c0*/  IADD3 R202, R199.reuse, 0x1800, RZ ;  /* 0x00001800c7ca7810 */ /* 0x040fe20007ffe0ff */
[----:B------:R1:W-:Y:S01]  /*136d0*/  LDGSTS.E.BYPASS.LTC128B.128 [R211+0x5880], [R2.64+0x80], !P0 ;  /* 0x0588008002d37fae */ /* 0x0003e2000c101d46 */
[C---:B------:R-:W-:Y:S02]  /*136e0*/  ISETP.LT.OR P0, PT, R6.reuse, 0x1, !P1 ;  /* 0x000000010600780c */ /* 0x040fe40004f01670 */
[----:B------:R-:W-:Y:S01]  /*136f0*/  @!P5 ISETP.LT.OR P1, PT, R6, 0x21, !P1 ;  /* 0x000000210600d80c */ /* 0x000fe20004f21670 */
[----:B------:R-:W-:Y:S01]  /*13700*/  HMMA.16816.F32 R40, R12, R26, RZ ;  /* 0x0000001a0c28723c */ /* 0x000fe200000018ff */
[----:B------:R-:W-:-:S02]  /*13710*/  IADD3 R201, R199, 0x2800, RZ ;  /* 0x00002800c7c97810 */ /* 0x000fc40007ffe0ff */
[----:B------:R-:W-:-:S05]  /*13720*/  IADD3 R200, R199, 0x2000, RZ ;  /* 0x00002000c7c87810 */ /* 0x000fca0007ffe0ff */
[----:B---3--:R-:W-:Y:S02]  /*13730*/  HMMA.16816.F32 R16, R8, R36, R16 ;  /* 0x000000240810723c */ /* 0x008fe40000001810 */
[----:B------:R1:W-:Y:S01]  /*13740*/  LDGSTS.E.BYPASS.LTC128B.128 [R211+0x7080], [R2.64+0x100], !P0 ;  /* 0x0708010002d37fae */ /* 0x0003e2000c101d46 */
[----:B------:R-:W-:-:S04]  /*13750*/  LOP3.LUT P0, RZ, R126, 0x8, RZ, 0xc0, !PT ;  /* 0x000000087eff7812 */ /* 0x000fc8000780c0ff */
[C---:B------:R-:W-:Y:S01]  /*13760*/  ISETP.LT.OR P4, PT, R6.reuse, 0x1, !P0 ;  /* 0x000000010600780c */ /* 0x040fe20004781670 */
[----:B------:R-:W-:Y:S01]  /*13770*/  HMMA.16816.F32 R48, R12, R44, RZ ;  /* 0x0000002c0c30723c */ /* 0x000fe200000018ff */
[----:B------:R-:W-:-:S07]  /*13780*/  @!P5 ISETP.LT.OR P0, PT, R6, 0x21, !P0 ;  /* 0x000000210600d80c */ /* 0x000fce0004701670 */
[----:B------:R-:W-:Y:S04]  /*13790*/  HMMA.16816.F32 R44, R12, R46, RZ ;  /* 0x0000002e0c2c723c */ /* 0x000fe800000018ff */
[----:B------:R1:W-:Y:S04]  /*137a0*/  LDGSTS.E.BYPASS.LTC128B.128 [R211+0x8880], [R2.64+0x180], !P4 ;  /* 0x0888018002d37fae */ /* 0x0003e8000e101d46 */
[----:B------:R2:W-:Y:S01]  /*137b0*/  @!P5 LDGSTS.E.BYPASS.LTC128B.128 [R213+0x5080], [R4.64], !P3 ;  /* 0x0508000004d5dfae */ /* 0x0005e2000d901d46 */
[C---:B------:R-:W-:Y:S03]  /*137c0*/  HMMA.16816.F32 R28, R8.reuse, R38, R28 ;  /* 0x00000026081c723c */ /* 0x040fe6000000181c */
[----:B------:R2:W-:Y:S04]  /*137d0*/  @!P5 LDGSTS.E.BYPASS.LTC128B.128 [R213+0x6880], [R4.64+0x80], !P2 ;  /* 0x0688008004d5dfae */ /* 0x0005e8000d101d46 */
[----:B------:R2:W-:Y:S01]  /*137e0*/  @!P5 LDGSTS.E.BYPASS.LTC128B.128 [R213+0x8080], [R4.64+0x100], !P1 ;  /* 0x0808010004d5dfae */ /* 0x0005e2000c901d46 */
[----:B----4-:R-:W-:Y:S03]  /*137f0*/  HMMA.16816.F32 R32, R8, R52, R32 ;  /* 0x000000340820723c */ /* 0x010fe60000001820 */
[----:B------:R2:W-:Y:S01]  /*13800*/  @!P5 LDGSTS.E.BYPASS.LTC128B.128 [R213+0x9880], [R4.64+0x180], !P0 ;  /* 0x0988018004d5dfae */ /* 0x0005e2000c101d46 */
[----:B------:R-:W-:-:S03]  /*13810*/  ISETP.GT.AND P0, PT, R122, R234, PT ;  /* 0x000000ea7a00720c */ /* 0x000fc60003f04270 */
[----:B------:R-:W-:Y:S01]  /*13820*/  LDSM.16.M88.4 R56, [R189] ;  /* 0x00000000bd38783b */ /* 0x000fe20000000200 */
[C---:B------:R-:W-:Y:S03]  /*13830*/  HMMA.16816.F32 R40, R8.reuse, R54, R40 ;  /* 0x000000360828723c */ /* 0x040fe60000001828 */
[----:B------:R-:W-:Y:S04]  /*13840*/  LDSM.16.M88.4 R24, [R197] ;  /* 0x00000000c518783b */ /* 0x000fe80000000200 */
[----:B------:R-:W-:Y:S01]  /*13850*/  LDSM.16.M88.4 R76, [R188] ;  /* 0x00000000bc4c783b */ /* 0x000fe20000000200 */
[C---:B------:R-:W-:Y:S03]  /*13860*/  HMMA.16816.F32 R48, R8.reuse, R68, R48 ;  /* 0x000000440830723c */ /* 0x040fe60000001830 */
[----:B------:R-:W-:Y:S04]  /*13870*/  LDSM.16.M88.4 R64, [R189+0x800] ;  /* 0x00080000bd40783b */ /* 0x000fe80000000200 */
[----:B------:R-:W-:Y:S01]  /*13880*/  LDSM.16.M88.4 R60, [R189+0x1000] ;  /* 0x00100000bd3c783b */ /* 0x000fe20000000200 */
[----:B------:R-:W-:Y:S03]  /*13890*/  HMMA.16816.F32 R44, R8, R70, R44 ;  /* 0x00000046082c723c */ /* 0x000fe6000000182c */
[----:B------:R-:W-:Y:S04]  /*138a0*/  LDSM.16.M88.4 R20, [R195+0x4000] ;  /* 0x00400000c314783b */ /* 0x000fe80000000200 */
[----:B--2---:R-:W2:Y:S04]  /*138b0*/  LDSM.16.M88.4 R4, [R198] ;  /* 0x00000000c604783b */ /* 0x004ea80000000200 */
[----:B------:R-:W3:Y:S04]  /*138c0*/  LDSM.16.M88.4 R80, [R190+0x1800] ;  /* 0x00180000be50783b */ /* 0x000ee80000000200 */
[----:B------:R-:W4:Y:S04]  /*138d0*/  LDSM.16.M88.4 R72, [R188+0x800] ;  /* 0x00080000bc48783b */ /* 0x000f280000000200 */
[----:B------:R-:W1:Y:S04]  /*138e0*/  LDSM.16.M88.4 R36, [R188+0x1000] ;  /* 0x00100000bc24783b */ /* 0x000e680000000200 */
[----:B------:R-:W-:Y:S04]  /*138f0*/  LDSM.16.M88.4 R68, [R190+0x2000] ;  /* 0x00200000be44783b */ /* 0x000fe80000000200 */
[----:B------:R-:W-:Y:S04]  /*13900*/  LDSM.16.M88.4 R52, [R190+0x2800] ;  /* 0x00280000be34783b */ /* 0x000fe80000000200 */
[----:B------:R-:W-:Y:S04]  /*13910*/  LDSM.16.M88.4 R84, [R188+0x4800] ;  /* 0x00480000bc54783b */ /* 0x000fe80000000200 */
[----:B------:R-:W0:Y:S01]  /*13920*/  LDGDEPBAR ;  /* 0x00000000000079af */ /* 0x000e220000000000 */
[C---:B--2---:R-:W-:Y:S03]  /*13930*/  HMMA.16816.F32 R12, R4.reuse, R56, R16 ;  /* 0x00000038040c723c */ /* 0x044fe60000001810 */
[----:B------:R-:W-:Y:S05]  /*13940*/  LDSM.16.M88.4 R16, [R196+0x4000] ;  /* 0x00400000c410783b */ /* 0x000fea0000000200 */
[C---:B------:R-:W-:Y:S01]  /*13950*/  HMMA.16816.F32 R28, R4.reuse, R58, R28 ;  /* 0x0000003a041c723c */ /* 0x040fe2000000181c */
[----:B------:R-:W-:Y:S07]  /*13960*/  LDSM.16.M88.4 R56, [R199+0x2000] ;  /* 0x00200000c738783b */ /* 0x000fee0000000200 */
[----:B------:R-:W-:Y:S08]  /*13970*/  HMMA.16816.F32 R32, R4, R64, R32 ;  /* 0x000000400420723c */ /* 0x000ff00000001820 */
[----:B------:R-:W-:Y:S01]  /*13980*/  HMMA.16816.F32 R8, R24, R76, R12 ;  /* 0x0000004c1808723c */ /* 0x000fe2000000180c */
[----:B------:R-:W-:Y:S07]  /*13990*/  LDSM.16.M88.4 R12, [R198+0x4000] ;  /* 0x00400000c60c783b */ /* 0x000fee0000000200 */
[C---:B------:R-:W-:Y:S01]  /*139a0*/  HMMA.16816.F32 R40, R4.reuse, R66, R40 ;  /* 0x000000420428723c */ /* 0x040fe20000001828 */
[----:B------:R-:W2:Y:S07]  /*139b0*/  LDSM.16.M88.4 R64, [R199+0x1800] ;  /* 0x00180000c740783b */ /* 0x000eae0000000200 */
[C---:B------:R-:W-:Y:S08]  /*139c0*/  HMMA.16816.F32 R48, R4.reuse, R60, R48 ;  /* 0x0000003c0430723c */ /* 0x040ff00000001830 */
[----:B------:R-:W-:Y:S01]  /*139d0*/  HMMA.16816.F32 R44, R4, R62, R44 ;  /* 0x0000003e042c723c */ /* 0x000fe2000000182c */
[----:B------:R-:W-:Y:S07]  /*139e0*/  LDSM.16.M88.4 R60, [R189+0x2000] ;  /* 0x00200000bd3c783b */ /* 0x000fee0000000200 */
[----:B------:R-:W-:Y:S01]  /*139f0*/  HMMA.16816.F32 R28, R24, R78, R28 ;  /* 0x0000004e181c723c */ /* 0x000fe2000000181c */
[----:B------:R-:W-:Y:S07]  /*13a00*/  LDSM.16.M88.4 R76, [R190+0x3000] ;  /* 0x00300000be4c783b */ /* 0x000fee0000000200 */
[----:B---3--:R-:W-:Y:S01]  /*13a10*/  HMMA.16816.F32 R4, R20, R80, R8 ;  /* 0x000000501404723c */ /* 0x008fe20000001808 */
[----:B------:R-:W-:Y:S07]  /*13a20*/  LDSM.16.M88.4 R8, [R197+0x4000] ;  /* 0x00400000c508783b */ /* 0x000fee0000000200 */
[C---:B----4-:R-:W-:Y:S08]  /*13a30*/  HMMA.16816.F32 R32, R24.reuse, R72, R32 ;  /* 0x000000481820723c */ /* 0x050ff00000001820 */
[C---:B------:R-:W-:Y:S01]  /*13a40*/  HMMA.16816.F32 R40, R24.reuse, R74, R40 ;  /* 0x0000004a1828723c */ /* 0x040fe20000001828 */
[----:B------:R-:W3:Y:S07]  /*13a50*/  LDSM.16.M88.4 R72, [R189+0x1800] ;  /* 0x00180000bd48783b */ /* 0x000eee0000000200 */
[C---:B-1----:R-:W-:Y:S08]  /*13a60*/  HMMA.16816.F32 R48, R24.reuse, R36, R48 ;  /* 0x000000241830723c */ /* 0x042ff00000001830 */
[----:B------:R-:W-:Y:S01]  /*13a70*/  HMMA.16816.F32 R44, R24, R38, R44 ;  /* 0x00000026182c723c */ /* 0x000fe2000000182c */
[----:B------:R-:W-:Y:S07]  /*13a80*/  LDSM.16.M88.4 R36, [R189+0x2800] ;  /* 0x00280000bd24783b */ /* 0x000fee0000000200 */
[----:B------:R-:W-:Y:S01]  /*13a90*/  HMMA.16816.F32 R24, R20, R82, R28 ;  /* 0x000000521418723c */ /* 0x000fe2000000181c */
[----:B------:R-:W1:Y:S04]  /*13aa0*/  LDSM.16.M88.4 R28, [R199+0x2800] ;  /* 0x00280000c71c783b */ /* 0x000e680000000200 */
[----:B------:R-:W-:Y:S03]  /*13ab0*/  LDSM.16.M88.4 R80, [R189+0x4000] ;  /* 0x00400000bd50783b */ /* 0x000fe60000000200 */
[----:B--2---:R-:W-:Y:S08]  /*13ac0*/  HMMA.16816.F32 R4, R16, R64, R4 ;  /* 0x000000401004723c */ /* 0x004ff00000001804 */
[C---:B------:R-:W-:Y:S08]  /*13ad0*/  HMMA.16816.F32 R32, R20.reuse, R68, R32 ;  /* 0x000000441420723c */ /* 0x040ff00000001820 */
        /* <DEDUP_REMOVED lines=8> */
[----:B------:R-:W3:Y:S07]  /*13b60*/  LDSM.16.M88.4 R4, [R195+0x8000] ;  /* 0x00800000c304783b */ /* 0x000eee0000000200 */
[C---:B------:R-:W-:Y:S08]  /*13b70*/  HMMA.16816.F32 R32, R16.reuse, R56, R32 ;  /* 0x000000381020723c */ /* 0x040ff00000001820 */
[C---:B------:R-:W-:Y:S01]  /*13b80*/  HMMA.16816.F32 R40, R16.reuse, R58, R40 ;  /* 0x0000003a1028723c */ /* 0x040fe20000001828 */
[----:B------:R-:W-:Y:S07]  /*13b90*/  LDSM.16.M88.4 R56, [R190+0x3800] ;  /* 0x00380000be38783b */ /* 0x000fee0000000200 */
[C---:B-1----:R-:W-:Y:S08]  /*13ba0*/  HMMA.16816.F32 R48, R16.reuse, R28, R48 ;  /* 0x0000001c1030723c */ /* 0x042ff00000001830 */
[----:B------:R-:W-:Y:S08]  /*13bb0*/  HMMA.16816.F32 R44, R16, R30, R44 ;  /* 0x0000001e102c723c */ /* 0x000ff0000000182c */
[----:B------:R-:W-:Y:S01]  /*13bc0*/  HMMA.16816.F32 R28, R12, R74, R20 ;  /* 0x0000004a0c1c723c */ /* 0x000fe20000001814 */
[----:B------:R-:W-:Y:S07]  /*13bd0*/  LDSM.16.M88.4 R72, [R199+0x3000] ;  /* 0x00300000c748783b */ /* 0x000fee0000000200 */
[----:B--2---:R-:W-:Y:S01]  /*13be0*/  HMMA.16816.F32 R16, R8, R68, R24 ;  /* 0x000000440810723c */ /* 0x004fe20000001818 */
        /* <DEDUP_REMOVED lines=8> */
[----:B------:R-:W2:Y:S03]  /*13c70*/  LDSM.16.M88.4 R68, [R189+0x3000] ;  /* 0x00300000bd44783b */ /* 0x000ea60000000200 */
[----:B---3--:R-:W-:Y:S08]  /*13c80*/  HMMA.16816.F32 R12, R4, R76, R16 ;  /* 0x0000004c040c723c */ /* 0x008ff00000001810 */
[C---:B------:R-:W-:Y:S08]  /*13c90*/  HMMA.16816.F32 R32, R8.reuse, R64, R20 ;  /* 0x000000400820723c */ /* 0x040ff00000001814 */
[----:B------:R-:W-:Y:S01]  /*13ca0*/  HMMA.16816.F32 R20, R8, R66, R40 ;  /* 0x000000420814723c */ /* 0x000fe20000001828 */
[----:B------:R-:W3:Y:S04]  /*13cb0*/  LDSM.16.M88.4 R40, [R199+0x3800] ;  /* 0x00380000c728783b */ /* 0x000ee80000000200 */
        /* <DEDUP_REMOVED lines=13> */
[----:B--2---:R-:W-:Y:S08]  /*13d90*/  HMMA.16816.F32 R8, R28, R68, R8 ;  /* 0x000000441c08723c */ /* 0x004ff00000001808 */
[C---:B------:R-:W-:Y:S08]  /*13da0*/  HMMA.16816.F32 R48, R4.reuse, R60, R48 ;  /* 0x0000003c0430723c */ /* 0x040ff00000001830 */
[----:B------:R-:W-:Y:S01]  /*13db0*/  HMMA.16816.F32 R52, R4, R62, R44 ;  /* 0x0000003e0434723c */ /* 0x000fe2000000182c */
[----:B------:R-:W2:Y:S04]  /*13dc0*/  LDSM.16.M88.4 R60, [R190+0x4800] ;  /* 0x00480000be3c783b */ /* 0x000ea80000000200 */
[----:B------:R-:W2:Y:S03]  /*13dd0*/  LDSM.16.M88.4 R44, [R188+0x3800] ;  /* 0x00380000bc2c783b */ /* 0x000ea60000000200 */
[----:B---3--:R-:W-:Y:S08]  /*13de0*/  HMMA.16816.F32 R36, R24, R40, R36 ;  /* 0x000000281824723c */ /* 0x008ff00000001824 */
[----:B------:R-:W-:Y:S01]  /*13df0*/  HMMA.16816.F32 R32, R28, R70, R32 ;  /* 0x000000461c20723c */ /* 0x000fe20000001820 */
[----:B------:R-:W-:Y:S07]  /*13e00*/  LDSM.16.M88.4 R68, [R199+0x4800] ;  /* 0x00480000c744783b */ /* 0x000fee0000000200 */
[----:B-1----:R-:W-:Y:S01]  /*13e10*/  HMMA.16816.F32 R4, R20, R56, R8 ;  /* 0x000000381404723c */ /* 0x002fe20000001808 */
[----:B------:R-:W-:Y:S07]  /*13e20*/  LDSM.16.M88.4 R8, [R198+0xc000] ;  /* 0x00c00000c608783b */ /* 0x000fee0000000200 */
[----:B------:R-:W-:Y:S01]  /*13e30*/  HMMA.16816.F32 R40, R24, R42, R12 ;  /* 0x0000002a1828723c */ /* 0x000fe2000000180c */
[----:B------:R-:W1:Y:S07]  /*13e40*/  LDSM.16.M88.4 R12, [R196+0xc000] ;  /* 0x00c00000c40c783b */ /* 0x000e6e0000000200 */
[----:B----4-:R-:W-:Y:S08]  /*13e50*/  HMMA.16816.F32 R36, R28, R72, R36 ;  /* 0x000000481c24723c */ /* 0x010ff00000001824 */
[----:B------:R-:W-:Y:S01]  /*13e60*/  HMMA.16816.F32 R32, R20, R58, R32 ;  /* 0x0000003a1420723c */ /* 0x000fe20000001820 */
[----:B------:R-:W3:Y:S07]  /*13e70*/  LDSM.16.M88.4 R56, [R189+0x4800] ;  /* 0x00480000bd38783b */ /* 0x000eee0000000200 */
[----:B--2---:R-:W-:Y:S08]  /*13e80*/  HMMA.16816.F32 R4, R16, R60, R4 ;  /* 0x0000003c1004723c */ /* 0x004ff00000001804 */
[----:B------:R-:W-:Y:S08]  /*13e90*/  HMMA.16816.F32 R48, R24, R64, R48 ;  /* 0x000000401830723c */ /* 0x000ff00000001830 */
[----:B------:R-:W-:Y:S01]  /*13ea0*/  HMMA.16816.F32 R40, R28, R74, R40 ;  /* 0x0000004a1c28723c */ /* 0x000fe20000001828 */
[----:B------:R-:W-:Y:S07]  /*13eb0*/  LDSM.16.M88.4 R72, [R199+0x5000] ;  /* 0x00500000c748783b */ /* 0x000fee0000000200 */
[----:B------:R-:W-:Y:S08]  /*13ec0*/  HMMA.16816.F32 R36, R20, R44, R36 ;  /* 0x0000002c1424723c */ /* 0x000ff00000001824 */
[----:B------:R-:W-:Y:S01]  /*13ed0*/  HMMA.16816.F32 R32, R16, R62, R32 ;  /* 0x0000003e1020723c */ /* 0x000fe20000001820 */
[----:B------:R-:W2:Y:S07]  /*13ee0*/  LDSM.16.M88.4 R60, [R188+0x4000] ;  /* 0x00400000bc3c783b */ /* 0x000eae0000000200 */
        /* <DEDUP_REMOVED lines=8> */
[----:B------:R-:W4:Y:S07]  /*13f70*/  LDSM.16.M88.4 R68, [R190+0x5800] ;  /* 0x00580000be44783b */ /* 0x000f2e0000000200 */
[----:B---3--:R-:W-:Y:S08]  /*13f80*/  HMMA.16816.F32 R24, R8, R56, R24 ;  /* 0x000000380818723c */ /* 0x008ff00000001818 */
[----:B------:R-:W-:Y:S01]  /*13f90*/  HMMA.16816.F32 R28, R28, R82, R52 ;  /* 0x000000521c1c723c */ /* 0x000fe20000001834 */
[----:B------:R-:W-:Y:S07]  /*13fa0*/  LDSM.16.M88.4 R52, [R188+0x5000] ;  /* 0x00500000bc34783b */ /* 0x000fee0000000200 */
[----:B--2---:R-:W-:Y:S08]  /*13fb0*/  HMMA.16816.F32 R32, R20, R60, R48 ;  /* 0x0000003c1420723c */ /* 0x004ff00000001830 */
[----:B------:R-:W-:Y:S08]  /*13fc0*/  HMMA.16816.F32 R44, R16, R78, R44 ;  /* 0x0000004e102c723c */ /* 0x000ff0000000182c */
[----:B------:R-:W-:Y:S08]  /*13fd0*/  HMMA.16816.F32 R40, R12, R72, R40 ;  /* 0x000000480c28723c */ /* 0x000ff00000001828 */
[----:B------:R-:W-:Y:S01]  /*13fe0*/  HMMA.16816.F32 R36, R8, R58, R36 ;  /* 0x0000003a0824723c */ /* 0x000fe20000001824 */
[----:B------:R-:W2:Y:S07]  /*13ff0*/  LDSM.16.M88.4 R56, [R199+0x5800] ;  /* 0x00580000c738783b */ /* 0x000eae0000000200 */
[----:B-1----:R-:W-:Y:S08]  /*14000*/  HMMA.16816.F32 R48, R4, R84, R24 ;  /* 0x000000540430723c */ /* 0x002ff00000001818 */
[----:B------:R-:W-:Y:S08]  /*14010*/  HMMA.16816.F32 R20, R20, R62, R28 ;  /* 0x0000003e1414723c */ /* 0x000ff0000000181c */
[----:B----4-:R-:W-:Y:S08]  /*14020*/  HMMA.16816.F32 R24, R16, R68, R32 ;  /* 0x000000441018723c */ /* 0x010ff00000001820 */
[----:B------:R-:W-:Y:S01]  /*14030*/  HMMA.16816.F32 R28, R12, R74, R44 ;  /* 0x0000004a0c1c723c */ /* 0x000fe2000000182c */
[----:B------:R-:W-:-:S04]  /*14040*/  FMUL.FTZ R0, R48, c[0x0][0x320] ;  /* 0x0000c80030007a20 */ /* 0x000fc80000410000 */
[----:B------:R1:W3:Y:S03]  /*14050*/  MUFU.TANH R60, R0 ;  /* 0x00000000003c7308 */ /* 0x0002e60000002400 */
[----:B------:R-:W-:Y:S01]  /*14060*/  HMMA.16816.F32 R32, R8, R64, R40 ;  /* 0x000000400820723c */ /* 0x000fe20000001828 */
[----:B------:R-:W4:Y:S07]  /*14070*/  LDSM.16.M88.4 R40, [R189+0x5800] ;  /* 0x00580000bd28783b */ /* 0x000f2e0000000200 */
[----:B------:R-:W-:Y:S01]  /*14080*/  HMMA.16816.F32 R36, R4, R86, R36 ;  /* 0x000000560424723c */ /* 0x000fe20000001824 */
[----:B-1----:R-:W-:-:S07]  /*14090*/  FMUL.FTZ R0, R49, c[0x0][0x320] ;  /* 0x0000c80031007a20 */ /* 0x002fce0000410000 */
[----:B------:R-:W-:Y:S01]  /*140a0*/  HMMA.16816.F32 R16, R16, R70, R20 ;  /* 0x000000461010723c */ /* 0x000fe20000001814 */
[----:B------:R1:W1:Y:S07]  /*140b0*/  MUFU.TANH R46, R0 ;  /* 0x00000000002e7308 */ /* 0x00026e0000002400 */
[----:B--2---:R-:W-:Y:S08]  /*140c0*/  HMMA.16816.F32 R20, R12, R56, R24 ;  /* 0x000000380c14723c */ /* 0x004ff00000001818 */
[----:B------:R-:W-:Y:S01]  /*140d0*/  HMMA.16816.F32 R24, R8, R66, R28 ;  /* 0x000000420818723c */ /* 0x000fe2000000181c */
[----:B-1----:R-:W-:-:S04]  /*140e0*/  FMUL.FTZ R0, R50, c[0x0][0x320] ;  /* 0x0000c80032007a20 */ /* 0x002fc80000410000 */
[----:B------:R1:W2:Y:S03]  /*140f0*/  MUFU.TANH R48, R0 ;  /* 0x0000000000307308 */ /* 0x0002a60000002400 */
[----:B------:R-:W-:Y:S01]  /*14100*/  HMMA.16816.F32 R28, R4, R52, R32 ;  /* 0x00000034041c723c */ /* 0x000fe20000001820 */
[----:B------:R-:W2:Y:S01]  /*14110*/  LDSM.16.M88.4 R32, [R188+0x5800] ;  /* 0x00580000bc20783b */ /* 0x000ea20000000200 */
[----:B------:R-:W-:-:S06]  /*14120*/  DEPBAR.LE SB0, 0x0 ;  /* 0x000080000000791a */ /* 0x000fcc0000000000 */
[----:B------:R-:W-:Y:S01]  /*14130*/  HMMA.16816.F32 R12, R12, R58, R16 ;  /* 0x0000003a0c0c723c */ /* 0x000fe20000001810 */
[----:B-1----:R-:W-:-:S07]  /*14140*/  FMUL.FTZ R0, R51, c[0x0][0x320] ;  /* 0x0000c80033007a20 */ /* 0x002fce0000410000 */
[----:B----4-:R-:W-:Y:S01]  /*14150*/  HMMA.16816.F32 R16, R8, R40, R20 ;  /* 0x000000280810723c */ /* 0x010fe20000001814 */
[----:B------:R1:W4:Y:S07]  /*14160*/  MUFU.TANH R47, R0 ;  /* 0x00000000002f7308 */ /* 0x00032e0000002400 */
[----:B------:R-:W-:Y:S08]  /*14170*/  HMMA.16816.F32 R20, R4, R54, R24 ;  /* 0x000000360414723c */ /* 0x000ff00000001818 */
[----:B------:R-:W-:Y:S01]  /*14180*/  HMMA.16816.F32 R8, R8, R42, R12 ;  /* 0x0000002a0808723c */ /* 0x000fe2000000180c */
[----:B-1----:R-:W-:-:S04]  /*14190*/  FMUL.FTZ R0, R36, c[0x0][0x320] ;  /* 0x0000c80024007a20 */ /* 0x002fc80000410000 */
[----:B------:R1:W1:Y:S03]  /*141a0*/  MUFU.TANH R44, R0 ;  /* 0x00000000002c7308 */ /* 0x0002660000002400 */
[C---:B--2---:R-:W-:Y:S01]  /*141b0*/  HMMA.16816.F32 R12, R4.reuse, R32, R16 ;  /* 0x00000020040c723c */ /* 0x044fe20000001810 */
[----:B-1----:R-:W-:Y:S11]  /*141c0*/  FMUL.FTZ R0, R37, c[0x0][0x320] ;  /* 0x0000c80025007a20 */ /* 0x002ff60000410000 */
[----:B------:R-:W-:Y:S04]  /*141d0*/  @!UPT UIADD3 URZ, URZ, URZ, URZ ;  /* 0x0000003f3f3ff290 */ /* 0x000fe8000fffe03f */
[----:B------:R-:W-:Y:S01]  /*141e0*/  HMMA.16816.F32 R4, R4, R34, R8 ;  /* 0x000000220404723c */ /* 0x000fe20000001808 */
[----:B------:R1:W2:Y:S02]  /*141f0*/  MUFU.TANH R37, R0 ;  /* 0x0000000000257308 */ /* 0x0002a40000002400 */
        /* <DEDUP_REMOVED lines=38> */
[----:B-1234-:R-:W-:Y:S02]  /*14460*/  IADD3 R0, -R225, 0x30, RZ ;  /* 0x00000030e1007810 */ /* 0x01efe40007ffe1ff */
[----:B------:R-:W-:Y:S02]  /*14470*/  IADD3 R4, R152, -0x2, RZ ;  /* 0xfffffffe98047810 */ /* 0x000fe40007ffe0ff */
[----:B------:R-:W-:-:S02]  /*14480*/  ISETP.GE.AND P0, PT, R0, 0x21, PT ;  /* 0x000000210000780c */ /* 0x000fc40003f06270 */
[----:B------:R-:W-:Y:S02]  /*14490*/  SHF.R.S32.HI R2, RZ, 0x1f, R4 ;  /* 0x0000001fff027819 */ /* 0x000fe40000011404 */
[C---:B------:R-:W-:Y:S02]  /*144a0*/  LOP3.LUT P5, RZ, R218.reuse, 0x8, RZ, 0xc0, !PT ;  /* 0x00000008daff7812 */ /* 0x040fe400078ac0ff */
[----:B------:R-:W-:Y:S01]  /*144b0*/  LOP3.LUT P3, RZ, R218, 0x4, RZ, 0xc0, !PT ;  /* 0x00000004daff7812 */ /* 0x000fe2000786c0ff */
[----:B------:R-:W-:Y:S01]  /*144c0*/  IMAD R2, R2, c[0x0][0x1e0], RZ ;  /* 0x0000780002027a24 */ /* 0x000fe200078e02ff */
[C---:B------:R-:W-:Y:S02]  /*144d0*/  LOP3.LUT P4, RZ, R218.reuse, 0x2, RZ, 0xc0, !PT ;  /* 0x00000002daff7812 */ /* 0x040fe4000788c0ff */
[----:B------:R-:W-:Y:S01]  /*144e0*/  LOP3.LUT P6, RZ, R218, 0x1, RZ, 0xc0, !PT ;  /* 0x00000001daff7812 */ /* 0x000fe200078cc0ff */
        /* <DEDUP_REMOVED lines=30> */
.L_x_2474:
[----:B--234-:R-:W-:Y:S05]  /*146d0*/  BSYNC B0 ;  /* 0x0000000000007941 */ /* 0x01cfea0003800000 */
.L_x_2473:
[----:B-1----:R-:W2:Y:S04]  /*146e0*/  LDL R0, [R1+0x48] ;  /* 0x0000480001007983 */ /* 0x002ea80000100800 */
[----:B------:R-:W3:Y:S01]  /*146f0*/  LDL R95, [R1+0x10] ;  /* 0x00001000015f7983 */ /* 0x000ee20000100800 */
[----:B------:R-:W-:Y:S01]  /*14700*/  ISETP.NE.AND P3, PT, R147, 0x1, PT ;  /* 0x000000019300780c */ /* 0x000fe20003f65270 */
[----:B------:R-:W-:Y:S01]  /*14710*/  IMAD.IADD R4, R131, 0x1, -R235 ;  /* 0x0000000183047824 */ /* 0x000fe200078e0aeb */
[----:B------:R-:W-:Y:S01]  /*14720*/  IADD3 R3, -R235, 0x1, R131 ;  /* 0x00000001eb037810 */ /* 0x000fe20007ffe183 */
[----:B------:R-:W-:Y:S04]  /*14730*/  LDSM.16.MT88.4 R32, [R192] ;  /* 0x00000000c020783b */ /* 0x000fe80000004200 */
[----:B------:R-:W-:Y:S04]  /*14740*/  LDSM.16.MT88.4 R40, [R192+0x800] ;  /* 0x00080000c028783b */ /* 0x000fe80000004200 */
[----:B------:R-:W-:Y:S04]  /*14750*/  LDSM.16.MT88.4 R64, [R194+0x3000] ;  /* 0x00300000c240783b */ /* 0x000fe80000004200 */
[----:B------:R-:W-:Y:S04]  /*14760*/  LDSM.16.MT88.4 R68, [R192+0x3000] ;  /* 0x00300000c044783b */ /* 0x000fe80000004200 */
[----:B------:R-:W-:Y:S04]  /*14770*/  LDSM.16.MT88.4 R72, [R192+0x3800] ;  /* 0x00380000c048783b */ /* 0x000fe80000004200 */
[----:B------:R-:W-:Y:S04]  /*14780*/  LDSM.16.MT88.4 R76, [R193+0x3000] ;  /* 0x00300000c14c783b */ /* 0x000fe80000004200 */
[----:B-----5:R-:W-:Y:S04]  /*14790*/  LDSM.16.MT88.4 R160, [R191+0x1000] ;  /* 0x00100000bfa0783b */ /* 0x020fe80000004200 */
[----:B------:R-:W0:Y:S01]  /*147a0*/  LDGDEPBAR ;  /* 0x00000000000079af */ /* 0x000e220000000000 */
[----:B--2---:R-:W-:-:S04]  /*147b0*/  IMAD.IADD R0, R0, 0x1, R146 ;  /* 0x0000000100007824 */ /* 0x004fc800078e0292 */
[----:B------:R-:W-:-:S04]  /*147c0*/  @P3 IMAD.HI.U32 R2, R0, c[0x0][0x2c8], RZ ;  /* 0x0000b20000023a27 */ /* 0x000fc800078e00ff */
[----:B---3--:R-:W-:Y:S01]  /*147d0*/  IMAD.IADD R3, R3, 0x1, -R95 ;  /* 0x0000000103037824 */ /* 0x008fe200078e0a5f */
[----:B------:R-:W-:-:S05]  /*147e0*/  @P3 SHF.R.U32.HI R0, RZ, c[0x0][0x2cc], R2 ;  /* 0x0000b300ff003a19 */ /* 0x000fca0000011602 */
[----:B------:R-:W1:Y:S04]  /*147f0*/  SHFL.IDX PT, R2, R0, RZ, 0x1c1f ;  /* 0x001c1fff00027589 */ /* 0x000e6800000e0000 */
[----:B------:R-:W2:Y:S01]  /*14800*/  SHFL.IDX PT, R5, R0, 0x1, 0x1c1f ;  /* 0x003c1f0000057f89 */ /* 0x000ea200000e0000 */
[C---:B-1----:R-:W-:Y:S02]  /*14810*/  IMAD.IADD R2, R3.reuse, 0x1, R2 ;  /* 0x0000000103027824 */ /* 0x042fe400078e0202 */
[----:B--2---:R-:W-:-:S03]  /*14820*/  IMAD.IADD R5, R3, 0x1, R5 ;  /* 0x0000000103057824 */ /* 0x004fc600078e0205 */
[----:B------:R-:W-:-:S04]  /*14830*/  IMNMX R2, R4, R2, PT ;  /* 0x0000000204027217 */ /* 0x000fc80003800200 */
[C---:B------:R-:W-:Y:S02]  /*14840*/  ISETP.GT.AND P0, PT, R2.reuse, RZ, PT ;  /* 0x000000ff0200720c */ /* 0x040fe40003f04270 */
[----:B------:R-:W-:Y:S02]  /*14850*/  ISETP.GT.AND P1, PT, R2, 0x1, PT ;  /* 0x000000010200780c */ /* 0x000fe40003f24270 */
[----:B------:R-:W-:Y:S02]  /*14860*/  FSEL R11, R60, -INF , P0 ;  /* 0xff8000003c0b7808 */ /* 0x000fe40000000000 */
[----:B------:R-:W-:Y:S01]  /*14870*/  ISETP.GT.AND P0, PT, R2, 0x8, PT ;  /* 0x000000080200780c */ /* 0x000fe20003f04270 */
[----:B------:R-:W-:Y:S01]  /*14880*/  LDSM.16.MT88.4 R60, [R191+0x3000] ;  /* 0x00300000bf3c783b */ /* 0x000fe20000004200 */
        /* <DEDUP_REMOVED lines=12> */
[----:B------:R-:W-:Y:S02]  /*14950*/  ISETP.GT.AND P1, PT, R2, 0x19, PT ;  /* 0x000000190200780c */ /* 0x000fe40003f24270 */
        /* <DEDUP_REMOVED lines=10> */
[----:B------:R-:W-:Y:S02]  /*14a00*/  IMNMX R0, R4, R5, PT ;  /* 0x0000000504007217 */ /* 0x000fe40003800200 */
[----:B------:R-:W-:Y:S02]  /*14a10*/  ISETP.GT.AND P1, PT, R2, 0x29, PT ;  /* 0x000000290200780c */ /* 0x000fe40003f24270 */
[----:B------:R-:W-:-:S02]  /*14a20*/  FMNMX.FTZ R3, R13, R3, !PT ;  /* 0x000000030d037209 */ /* 0x000fc40007810000 */
[----:B------:R-:W-:Y:S02]  /*14a30*/  FSEL R92, R9, -INF , P0 ;  /* 0xff800000095c7808 */ /* 0x000fe40000000000 */
[----:B------:R-:W-:Y:S02]  /*14a40*/  ISETP.GT.AND P0, PT, R0, RZ, PT ;  /* 0x000000ff0000720c */ /* 0x000fe40003f04270 */
[----:B------:R-:W-:Y:S02]  /*14a50*/  FSEL R91, R8, -INF , P1 ;  /* 0xff800000085b7808 */ /* 0x000fe40000800000 */
[----:B------:R-:W-:Y:S02]  /*14a60*/  ISETP.GT.AND P1, PT, R0, 0x1, PT ;  /* 0x000000010000780c */ /* 0x000fe40003f24270 */
[----:B------:R-:W-:Y:S02]  /*14a70*/  FMNMX.FTZ R2, R94, R3, !PT ;  /* 0x000000035e027209 */ /* 0x000fe40007810000 */
[----:B------:R-:W-:-:S02]  /*14a80*/  FSEL R5, R48, -INF , P0 ;  /* 0xff80000030057808 */ /* 0x000fc40000000000 */
[C---:B------:R-:W-:Y:S01]  /*14a90*/  ISETP.GT.AND P0, PT, R0.reuse, 0x8, PT ;  /* 0x000000080000780c */ /* 0x040fe20003f04270 */
[----:B------:R-:W-:Y:S01]  /*14aa0*/  LDSM.16.MT88.4 R48, [R192+0x1800] ;  /* 0x00180000c030783b */ /* 0x000fe20000004200 */
[----:B------:R-:W-:Y:S02]  /*14ab0*/  FSEL R10, R47, -INF , P1 ;  /* 0xff8000002f0a7808 */ /* 0x000fe40000800000 */
[----:B------:R-:W-:Y:S02]  /*14ac0*/  FMNMX.FTZ R2, R93, R2, !PT ;  /* 0x000000025d027209 */ /* 0x000fe40007810000 */
[----:B------:R-:W-:Y:S02]  /*14ad0*/  ISETP.GT.AND P1, PT, R0, 0x9, PT ;  /* 0x000000090000780c */ /* 0x000fe40003f24270 */
[----:B------:R-:W-:Y:S02]  /*14ae0*/  FSEL R9, R45, -INF , P0 ;  /* 0xff8000002d097808 */ /* 0x000fe40000000000 */
[----:B------:R-:W-:Y:S01]  /*14af0*/  FMNMX.FTZ R3, R5, R10, !PT ;  /* 0x0000000a05037209 */ /* 0x000fe20007810000 */
[----:B------:R-:W-:Y:S01]  /*14b00*/  LDSM.16.MT88.4 R44, [R193] ;  /* 0x00000000c12c783b */ /* 0x000fe20000004200 */
[----:B------:R-:W-:-:S02]  /*14b10*/  FMNMX.FTZ R2, R92, R2, !PT ;  /* 0x000000025c027209 */ /* 0x000fc40007810000 */
[----:B------:R-:W-:Y:S02]  /*14b20*/  ISETP.GT.AND P0, PT, R0, 0x10, PT ;  /* 0x000000100000780c */ /* 0x000fe40003f04270 */
[----:B------:R-:W-:Y:S02]  /*14b30*/  FSEL R8, R38, -INF , P1 ;  /* 0xff80000026087808 */ /* 0x000fe40000800000 */
[----:B------:R-:W-:Y:S01]  /*14b40*/  FMNMX.FTZ R3, R9, R3, !PT ;  /* 0x0000000309037209 */ /* 0x000fe20007810000 */
[----:B------:R-:W-:Y:S01]  /*14b50*/  LDSM.16.MT88.4 R36, [R191+0x1800] ;  /* 0x00180000bf24783b */ /* 0x000fe20000004200 */
[----:B------:R-:W-:Y:S02]  /*14b60*/  FMNMX.FTZ R2, R91, R2, !PT ;  /* 0x000000025b027209 */ /* 0x000fe40007810000 */
[----:B------:R-:W-:Y:S02]  /*14b70*/  ISETP.GT.AND P1, PT, R0, 0x11, PT ;  /* 0x000000110000780c */ /* 0x000fe40003f24270 */
[----:B------:R-:W-:Y:S01]  /*14b80*/  FSEL R7, R30, -INF , P0 ;  /* 0xff8000001e077808 */ /* 0x000fe20000000000 */
[----:B------:R-:W1:Y:S01]  /*14b90*/  SHFL.BFLY PT, R4, R2, 0x2, 0x1f ;  /* 0x0c401f0002047f89 */ /* 0x000e6200000e0000 */
[----:B------:R-:W-:-:S02]  /*14ba0*/  FMNMX.FTZ R3, R8, R3, !PT ;  /* 0x0000000308037209 */ /* 0x000fc40007810000 */
[C---:B------:R-:W-:Y:S02]  /*14bb0*/  ISETP.GT.AND P0, PT, R0.reuse, 0x18, PT ;  /* 0x000000180000780c */ /* 0x040fe40003f04270 */
[----:B------:R-:W-:Y:S02]  /*14bc0*/  FSEL R6, R29, -INF , P1 ;  /* 0xff8000001d067808 */ /* 0x000fe40000800000 */
[----:B------:R-:W-:Y:S01]  /*14bd0*/  FMNMX.FTZ R3, R7, R3, !PT ;  /* 0x0000000307037209 */ /* 0x000fe20007810000 */
[----:B------:R-:W-:Y:S01]  /*14be0*/  LDSM.16.MT88.4 R28, [R194] ;  /* 0x00000000c21c783b */ /* 0x000fe20000004200 */
        /* <DEDUP_REMOVED lines=33> */
[----:B------:R1:W-:Y:S01]  /*14e00*/  MUFU.EX2 R83, R3 ;  /* 0x0000000300537308 */ /* 0x0003e20000000800 */
[----:B------:R-:W-:-:S07]  /*14e10*/  FSETP.NEU.FTZ.AND P0, PT, R132, -INF , PT ;  /* 0xff8000008400780b */ /* 0x000fce0003f1d000 */
[----:B------:R2:W-:Y:S01]  /*14e20*/  MUFU.EX2 R216, R0 ;  /* 0x0000000000d87308 */ /* 0x0005e20000000800 */
[----:B-1----:R-:W-:-:S07]  /*14e30*/  FFMA.FTZ R3, R14, c[0x0][0x2d0], -R2 ;  /* 0x0000b4000e037a23 */ /* 0x002fce0000010802 */
[----:B------:R1:W-:Y:S01]  /*14e40*/  MUFU.EX2 R86, R3 ;  /* 0x0000000300567308 */ /* 0x0003e20000000800 */
[----:B--2---:R-:W-:-:S05]  /*14e50*/  FMUL.FTZ R0, R132, c[0x0][0x2d0] ;  /* 0x0000b40084007a20 */ /* 0x004fca0000410000 */
[----:B------:R-:W-:Y:S01]  /*14e60*/  FSEL R0, R0, RZ, P0 ;  /* 0x000000ff00007208 */ /* 0x000fe20000000000 */
[----:B-1----:R-:W-:-:S04]  /*14e70*/  FFMA.FTZ R3, R17, c[0x0][0x2d0], -R2 ;  /* 0x0000b40011037a23 */ /* 0x002fc80000010802 */
[----:B------:R1:W-:Y:S02]  /*14e80*/  MUFU.EX2 R85, R3 ;  /* 0x0000000300557308 */ /* 0x0003e40000000800 */
[--C-:B-1----:R-:W-:Y:S02]  /*14e90*/  FFMA.FTZ R3, R16, c[0x0][0x2d0], -R2.reuse ;  /* 0x0000b40010037a23 */ /* 0x102fe40000010802 */
[----:B------:R-:W1:Y:S04]  /*14ea0*/  LDSM.16.MT88.4 R16, [R191] ;  /* 0x00000000bf10783b */ /* 0x000e680000004200 */
        /* <DEDUP_REMOVED lines=8> */
[----:B--2---:R-:W-:Y:S01]  /*14f30*/  FFMA.FTZ R3, R10, c[0x0][0x2d0], -R0 ;  /* 0x0000b4000a037a23 */ /* 0x004fe20000010800 */
[----:B------:R-:W-:-:S05]  /*14f40*/  F2FP.PACK_AB R10, R85, R86 ;  /* 0x00000056550a723e */ /* 0x000fca00000000ff */
[----:B------:R2:W3:Y:S02]  /*14f50*/  MUFU.EX2 R81, R3 ;  /* 0x0000000300517308 */ /* 0x0004e40000000800 */
[----:B--2---:R-:W-:Y:S01]  /*14f60*/  FFMA.FTZ R3, R9, c[0x0][0x2d0], -R0 ;  /* 0x0000b40009037a23 */ /* 0x004fe20000010800 */
[----:B---3--:R-:W-:-:S05]  /*14f70*/  F2FP.PACK_AB R9, R81, R82 ;  /* 0x000000525109723e */ /* 0x008fca00000000ff */
[----:B------:R2:W-:Y:S02]  /*14f80*/  MUFU.EX2 R80, R3 ;  /* 0x0000000300507308 */ /* 0x0005e40000000800 */
[----:B--2---:R-:W-:Y:S01]  /*14f90*/  FFMA.FTZ R3, R8, c[0x0][0x2d0], -R0 ;  /* 0x0000b40008037a23 */ /* 0x004fe20000010800 */
[----:B------:R-:W-:-:S05]  /*14fa0*/  F2FP.PACK_AB R8, R83, R84 ;  /* 0x000000545308723e */ /* 0x000fca00000000ff */
[----:B------:R2:W3:Y:S02]  /*14fb0*/  MUFU.EX2 R133, R3 ;  /* 0x0000000300857308 */ /* 0x0004e40000000800 */
[----:B--2---:R-:W-:Y:S01]  /*14fc0*/  FFMA.FTZ R3, R7, c[0x0][0x2d0], -R0 ;  /* 0x0000b40007037a23 */ /* 0x004fe20000010800 */
[----:B---3--:R-:W-:-:S05]  /*14fd0*/  F2FP.PACK_AB R11, R133, R80 ;  /* 0x00000050850b723e */ /* 0x008fca00000000ff */
[----:B------:R2:W-:Y:S02]  /*14fe0*/  MUFU.EX2 R137, R3 ;  /* 0x0000000300897308 */ /* 0x0005e40000000800 */
[----:B------:R-:W-:Y:S01]  /*14ff0*/  HMMA.16816.F32 R12, R8, R32, RZ ;  /* 0x00000020080c723c */ /* 0x000fe200000018ff */
[----:B--2---:R-:W-:Y:S01]  /*15000*/  FFMA.FTZ R3, R6, c[0x0][0x2d0], -R0 ;  /* 0x0000b40006037a23 */ /* 0x004fe20000010800 */
[----:B------:R-:W-:-:S04]  /*15010*/  F2FP.PACK_AB R6, R219, R224 ;  /* 0x000000e0db06723e */ /* 0x000fc800000000ff */
[----:B------:R2:W3:Y:S02]  /*15020*/  MUFU.EX2 R214, R3 ;  /* 0x0000000300d67308 */ /* 0x0004e40000000800 */
[----:B--2---:R-:W-:Y:S01]  /*15030*/  FFMA.FTZ R3, R21, c[0x0][0x2d0], -R0 ;  /* 0x0000b40015037a23 */ /* 0x004fe20000010800 */
[----:B---3--:R-:W-:-:S05]  /*15040*/  F2FP.PACK_AB R5, R214, R137 ;  /* 0x00000089d605723e */ /* 0x008fca00000000ff */
[----:B------:R2:W-:Y:S02]  /*15050*/  MUFU.EX2 R215, R3 ;  /* 0x0000000300d77308 */ /* 0x0005e40000000800 */
[----:B--2---:R-:W-:Y:S02]  /*15060*/  FFMA.FTZ R3, R20, c[0x0][0x2d0], -R0 ;  /* 0x0000b40014037a23 */ /* 0x004fe40000010800 */
[C---:B-1----:R-:W-:Y:S04]  /*15070*/  HMMA.16816.F32 R20, R8.reuse, R16, RZ ;  /* 0x000000100814723c */ /* 0x042fe800000018ff */
[----:B------:R-:W1:Y:S04]  /*15080*/  MUFU.EX2 R212, R3 ;  /* 0x0000000300d47308 */ /* 0x000e680000000800 */
[----:B------:R-:W-:Y:S01]  /*15090*/  HMMA.16816.F32 R16, R8, R18, RZ ;  /* 0x000000120810723c */ /* 0x000fe200000018ff */
[----:B-1----:R-:W-:Y:S11]  /*150a0*/  F2FP.PACK_AB R7, R212, R215 ;  /* 0x000000d7d407723e */ /* 0x002ff600000000ff */
[----:B------:R-:W-:Y:S04]  /*150b0*/  @!UPT UIADD3 URZ, URZ, URZ, URZ ;  /* 0x0000003f3f3ff290 */ /* 0x000fe8000fffe03f */
        /* <DEDUP_REMOVED lines=19> */
[----:B------:R-:W-:Y:S01]  /*151f0*/  HMMA.16816.F32 R56, R4, R26, R16 ;  /* 0x0000001a0438723c */ /* 0x000fe20000001810 */
[----:B------:R-:W1:Y:S07]  /*15200*/  LDSM.16.MT88.4 R24, [R194+0x1800] ;  /* 0x00180000c218783b */ /* 0x000e6e0000004200 */
[----:B------:R-:W-:Y:S08]  /*15210*/  HMMA.16816.F32 R28, R8, R36, RZ ;  /* 0x00000024081c723c */ /* 0x000ff000000018ff */
[C---:B--2---:R-:W-:Y:S01]  /*15220*/  HMMA.16816.F32 R248, R4.reuse, R54, R20 ;  /* 0x0000003604f8723c */ /* 0x044fe20000001814 */
[----:B------:R-:W2:Y:S07]  /*15230*/  LDSM.16.MT88.4 R20, [R193+0x1800] ;  /* 0x00180000c114783b */ /* 0x000eae0000004200 */
[----:B------:R-:W-:Y:S01]  /*15240*/  HMMA.16816.F32 R12, R4, R52, R12 ;  /* 0x00000034040c723c */ /* 0x000fe2000000180c */
[----:B------:R-:W3:Y:S01]  /*15250*/  LDSM.16.MT88.4 R52, [R194+0x2000] ;  /* 0x00200000c234783b */ /* 0x000ee20000004200 */
[----:B------:R-:W-:-:S02]  /*15260*/  IMAD.MOV.U32 R99, RZ, RZ, R56 ;  /* 0x000000ffff637224 */ /* 0x000fc400078e0038 */
[----:B------:R-:W-:Y:S02]  /*15270*/  IMAD.MOV.U32 R98, RZ, RZ, R57 ;  /* 0x000000ffff627224 */ /* 0x000fe400078e0039 */
[----:B------:R-:W-:Y:S02]  /*15280*/  IMAD.MOV.U32 R97, RZ, RZ, R58 ;  /* 0x000000ffff617224 */ /* 0x000fe400078e003a */
[----:B------:R-:W-:Y:S01]  /*15290*/  HMMA.16816.F32 R16, R8, R38, RZ ;  /* 0x000000260810723c */ /* 0x000fe200000018ff */
[----:B------:R-:W-:Y:S02]  /*152a0*/  IMAD.MOV.U32 R96, RZ, RZ, R59 ;  /* 0x000000ffff607224 */ /* 0x000fe400078e003b */
[----:B------:R-:W4:Y:S05]  /*152b0*/  LDSM.16.MT88.4 R56, [R192+0x2000] ;  /* 0x00200000c038783b */ /* 0x000f2a0000004200 */
[----:B------:R-:W-:Y:S08]  /*152c0*/  HMMA.16816.F32 R28, R4, R32, R28 ;  /* 0x00000020041c723c */ /* 0x000ff0000000181c */
[----:B-1----:R-:W-:Y:S01]  /*152d0*/  HMMA.16816.F32 R36, R8, R24, RZ ;  /* 0x000000180824723c */ /* 0x002fe200000018ff */
[----:B------:R-:W-:-:S02]  /*152e0*/  IMAD.MOV.U32 R106, RZ, RZ, R12 ;  /* 0x000000ffff6a7224 */ /* 0x000fc400078e000c */
[----:B------:R-:W-:Y:S02]  /*152f0*/  IMAD.MOV.U32 R105, RZ, RZ, R13 ;  /* 0x000000ffff697224 */ /* 0x000fe400078e000d */
[----:B------:R-:W-:Y:S02]  /*15300*/  IMAD.MOV.U32 R104, RZ, RZ, R14 ;  /* 0x000000ffff687224 */ /* 0x000fe400078e000e */
[----:B------:R-:W-:Y:S01]  /*15310*/  IMAD.MOV.U32 R103, RZ, RZ, R15 ;  /* 0x000000ffff677224 */ /* 0x000fe200078e000f */
[----:B------:R-:W-:Y:S08]  /*15320*/  HMMA.16816.F32 R16, R4, R34, R16 ;  /* 0x000000220410723c */ /* 0x000ff00000001810 */
[----:B------:R-:W-:Y:S01]  /*15330*/  IMAD.MOV.U32 R110, RZ, RZ, R28 ;  /* 0x000000ffff6e7224 */ /* 0x000fe200078e001c */
[----:B------:R-:W-:Y:S01]  /*15340*/  HMMA.16816.F32 R32, R8, R26, RZ ;  /* 0x0000001a0820723c */ /* 0x000fe200000018ff */
[----:B------:R-:W-:-:S02]  /*15350*/  IMAD.MOV.U32 R109, RZ, RZ, R29 ;  /* 0x000000ffff6d7224 */ /* 0x000fc400078e001d */
[----:B------:R-:W-:Y:S02]  /*15360*/  IMAD.MOV.U32 R108, RZ, RZ, R30 ;  /* 0x000000ffff6c7224 */ /* 0x000fe400078e001e */
[----:B------:R-:W-:-:S03]  /*15370*/  IMAD.MOV.U32 R107, RZ, RZ, R31 ;  /* 0x000000ffff6b7224 */ /* 0x000fc600078e001f */
[C---:B--2---:R-:W-:Y:S07]  /*15380*/  HMMA.16816.F32 R28, R8.reuse, R20, RZ ;  /* 0x00000014081c723c */ /* 0x044fee00000018ff */
[----:B------:R-:W-:Y:S01]  /*15390*/  IMAD.MOV.U32 R114, RZ, RZ, R16 ;  /* 0x000000ffff727224 */ /* 0x000fe200078e0010 */
[----:B------:R-:W-:Y:S01]  /*153a0*/  HMMA.16816.F32 R24, R8, R22, RZ ;  /* 0x000000160818723c */ /* 0x000fe200000018ff */
[----:B------:R-:W-:Y:S02]  /*153b0*/  IMAD.MOV.U32 R113, RZ, RZ, R17 ;  /* 0x000000ffff717224 */ /* 0x000fe400078e0011 */
[----:B------:R-:W-:-:S02]  /*153c0*/  IMAD.MOV.U32 R112, RZ, RZ, R18 ;  /* 0x000000ffff707224 */ /* 0x000fc400078e0012 */
[----:B------:R-:W-:-:S03]  /*153d0*/  IMAD.MOV.U32 R111, RZ, RZ, R19 ;  /* 0x000000ffff6f7224 */ /* 0x000fc600078e0013 */
        /* <DEDUP_REMOVED lines=11> */
[----:B------:R-:W-:-:S07]  /*15490*/  IMAD.MOV.U32 R46, RZ, RZ, R108 ;  /* 0x000000ffff2e7224 */ /* 0x000fce00078e006c */
[----:B------:R-:W-:Y:S01]  /*154a0*/  HMMA.16816.F32 R220, R4, R54, R32 ;  /* 0x0000003604dc723c */ /* 0x000fe20000001820 */
[----:B------:R-:W2:Y:S06]  /*154b0*/  LDSM.16.MT88.4 R32, [R191+0x4800] ;  /* 0x00480000bf20783b */ /* 0x000eac0000004200 */
[----:B------:R-:W-:Y:S01]  /*154c0*/  IMAD.MOV.U32 R54, RZ, RZ, R112 ;  /* 0x000000ffff367224 */ /* 0x000fe200078e0070 */
[----:B------:R-:W-:Y:S01]  /*154d0*/  HMMA.16816.F32 R24, R8, R64, RZ ;  /* 0x000000400818723c */ /* 0x000fe200000018ff */
[----:B------:R-:W-:-:S06]  /*154e0*/  IMAD.MOV.U32 R55, RZ, RZ, R111 ;  /* 0x000000ffff377224 */ /* 0x000fcc00078e006f */
[----:B------:R-:W-:Y:S01]  /*154f0*/  IMAD.MOV.U32 R64, RZ, RZ, R106 ;  /* 0x000000ffff407224 */ /* 0x000fe200078e006a */
[----:B------:R-:W-:Y:S01]  /*15500*/  HMMA.16816.F32 R20, R8, R66, RZ ;  /* 0x000000420814723c */ /* 0x000fe200000018ff */
[----:B------:R-:W-:-:S06]  /*15510*/  IMAD.MOV.U32 R65, RZ, RZ, R105 ;  /* 0x000000ffff417224 */ /* 0x000fcc00078e0069 */
[----:B------:R-:W-:Y:S01]  /*15520*/  IMAD.MOV.U32 R66, RZ, RZ, R104 ;  /* 0x000000ffff427224 */ /* 0x000fe200078e0068 */
[----:B----4-:R-:W-:Y:S01]  /*15530*/  HMMA.16816.F32 R244, R4, R56, R12 ;  /* 0x0000003804f4723c */ /* 0x010fe2000000180c */
[----:B------:R-:W-:-:S07]  /*15540*/  IMAD.MOV.U32 R67, RZ, RZ, R103 ;  /* 0x000000ffff437224 */ /* 0x000fce00078e0067 */
[----:B------:R-:W-:Y:S07]  /*15550*/  HMMA.16816.F32 R12, R8, R68, RZ ;  /* 0x00000044080c723c */ /* 0x000fee00000018ff */
[----:B------:R-:W-:Y:S01]  /*15560*/  IMAD.MOV.U32 R69, RZ, RZ, R153 ;  /* 0x000000ffff457224 */ /* 0x000fe200078e0099 */
[----:B------:R-:W-:Y:S01]  /*15570*/  HMMA.16816.F32 R56, R4, R58, R48 ;  /* 0x0000003a0438723c */ /* 0x000fe20000001830 */
[----:B------:R-:W3:Y:S01]  /*15580*/  LDSM.16.MT88.4 R48, [R193+0x3800] ;  /* 0x00380000c130783b */ /* 0x000ee20000004200 */
[----:B------:R-:W-:-:S03]  /*15590*/  IMAD.MOV.U32 R68, RZ, RZ, R152 ;  /* 0x000000ffff447224 */ /* 0x000fc600078e0098 */
[----:B------:R-:W-:Y:S03]  /*155a0*/  LDSM.16.MT88.4 R152, [R192+0x1000] ;  /* 0x00100000c098783b */ /* 0x000fe60000004200 */
        /* <DEDUP_REMOVED lines=9> */
[----:B------:R-:W-:Y:S07]  /*15640*/  HMMA.16816.F32 R180, R4, R72, R12 ;  /* 0x0000004804b4723c */ /* 0x000fee000000180c */
[----:B------:R-:W-:Y:S01]  /*15650*/  IMAD.MOV.U32 R72, RZ, RZ, R102 ;  /* 0x000000ffff487224 */ /* 0x000fe200078e0066 */
[----:B------:R-:W-:Y:S01]  /*15660*/  HMMA.16816.F32 R16, R8, R76, RZ ;  /* 0x0000004c0810723c */ /* 0x000fe200000018ff */
[----:B------:R-:W-:-:S06]  /*15670*/  IMAD.MOV.U32 R73, RZ, RZ, R101 ;  /* 0x000000ffff497224 */ /* 0x000fcc00078e0065 */
[----:B------:R-:W-:Y:S01]  /*15680*/  IMAD.MOV.U32 R76, RZ, RZ, R99 ;  /* 0x000000ffff4c7224 */ /* 0x000fe200078e0063 */
[----:B------:R-:W-:Y:S01]  /*15690*/  HMMA.16816.F32 R12, R8, R78, RZ ;  /* 0x0000004e080c723c */ /* 0x000fe200000018ff */
[----:B------:R-:W-:-:S06]  /*156a0*/  IMAD.MOV.U32 R77, RZ, RZ, R98 ;  /* 0x000000ffff4d7224 */ /* 0x000fcc00078e0062 */
[----:B------:R-:W-:Y:S01]  /*156b0*/  IMAD.MOV.U32 R78, RZ, RZ, R97 ;  /* 0x000000ffff4e7224 */ /* 0x000fe200078e0061 */
[----:B--2---:R-:W-:Y:S01]  /*156c0*/  HMMA.16816.F32 R24, R8, R32, RZ ;  /* 0x000000200818723c */ /* 0x004fe200000018ff */
[----:B------:R-:W-:-:S07]  /*156d0*/  IMAD.MOV.U32 R79, RZ, RZ, R96 ;  /* 0x000000ffff4f7224 */ /* 0x000fce00078e0060 */
[----:B------:R-:W-:Y:S01]  /*156e0*/  HMMA.16816.F32 R96, R4, R74, R28 ;  /* 0x0000004a0460723c */ /* 0x000fe2000000181c */
[----:B------:R-:W2:Y:S06]  /*156f0*/  LDSM.16.MT88.4 R28, [R192+0x5000] ;  /* 0x00500000c01c783b */ /* 0x000eac0000004200 */
[----:B------:R-:W-:Y:S01]  /*15700*/  IMAD.MOV.U32 R74, RZ, RZ, R100 ;  /* 0x000000ffff4a7224 */ /* 0x000fe200078e0064 */
[----:B------:R-:W-:Y:S01]  /*15710*/  HMMA.16816.F32 R20, R8, R34, RZ ;  /* 0x000000220814723c */ /* 0x000fe200000018ff */
[----:B------:R-:W2:Y:S01]  /*15720*/  LDSM.16.MT88.4 R32, [R194+0x4800] ;  /* 0x00480000c220783b */ /* 0x000ea20000004200 */
[----:B------:R-:W-:-:S02]  /*15730*/  IMAD.MOV.U32 R75, RZ, RZ, R3 ;  /* 0x000000ffff4b7224 */ /* 0x000fc400078e0003 */
[----:B------:R-:W-:-:S04]  /*15740*/  FFMA.FTZ R3, R94, c[0x0][0x2d0], -R2 ;  /* 0x0000b4005e037a23 */ /* 0x000fc80000010802 */
        /* <DEDUP_REMOVED lines=9> */
[C---:B--2---:R-:W-:Y:S08]  /*157e0*/  HMMA.16816.F32 R108, R4.reuse, R28, R16 ;  /* 0x0000001c046c723c */ /* 0x044ff00000001810 */
[----:B------:R-:W-:Y:S08]  /*157f0*/  HMMA.16816.F32 R24, R4, R30, R12 ;  /* 0x0000001e0418723c */ /* 0x000ff0000000180c */
[C---:B------:R-:W-:Y:S08]  /*15800*/  HMMA.16816.F32 R16, R8.reuse, R32, RZ ;  /* 0x000000200810723c */ /* 0x040ff000000018ff */
        /* <DEDUP_REMOVED lines=10> */
[C---:B-1----:R-:W-:Y:S08]  /*158b0*/  HMMA.16816.F32 R124, R4.reuse, R12, R16 ;  /* 0x0000000c047c723c */ /* 0x042ff00000001810 */
[----:B------:R-:W-:Y:S01]  /*158c0*/  HMMA.16816.F32 R16, R4, R14, R8 ;  /* 0x0000000e0410723c */ /* 0x000fe20000001808 */
[----:B------:R1:W-:Y:S01]  /*158d0*/  MUFU.EX2 R11, R3 ;  /* 0x00000003000b7308 */ /* 0x0003e20000000800 */
[----:B------:R-:W-:Y:S01]  /*158e0*/  LDSM.16.MT88.4 R12, [R193+0x5800] ;  /* 0x00580000c10c783b */ /* 0x000fe20000004200 */
[----:B-1----:R-:W-:-:S06]  /*158f0*/  FFMA.FTZ R3, R93, c[0x0][0x2d0], -R2 ;  /* 0x0000b4005d037a23 */ /* 0x002fcc0000010802 */
        /* <DEDUP_REMOVED lines=17> */
[----:B------:R-:W2:Y:S01]  /*15a10*/  MUFU.EX2 R4, R0 ;  /* 0x0000000000047308 */ /* 0x000ea20000000800 */
[----:B-1----:R-:W-:-:S04]  /*15a20*/  FADD.FTZ R2, R82, R81 ;  /* 0x0000005152027221 */ /* 0x002fc80000010000 */
[----:B------:R-:W-:Y:S02]  /*15a30*/  FADD.FTZ R2, R80, R2 ;  /* 0x0000000250027221 */ /* 0x000fe40000010000 */
[----:B------:R-:W-:Y:S01]  /*15a40*/  LDSM.16.MT88.4 R80, [R192+0x4000] ;  /* 0x00400000c050783b */ /* 0x000fe20000004200 */
[----:B--2---:R-:W-:Y:S01]  /*15a50*/  F2FP.PACK_AB R131, R4, R5 ;  /* 0x000000050483723e */ /* 0x004fe200000000ff */
[----:B------:R-:W-:-:S06]  /*15a60*/  FADD.FTZ R0, R86, R3 ;  /* 0x0000000356007221 */ /* 0x000fcc0000010000 */
[C---:B------:R-:W-:Y:S01]  /*15a70*/  HMMA.16816.F32 R28, R128.reuse, R32, R64 ;  /* 0x00000020801c723c */ /* 0x040fe20000001840 */
[----:B------:R-:W-:Y:S01]  /*15a80*/  FADD.FTZ R0, R85, R0 ;  /* 0x0000000055007221 */ /* 0x000fe20000010000 */
[----:B------:R-:W-:Y:S06]  /*15a90*/  LDSM.16.MT88.4 R64, [R193+0x2800] ;  /* 0x00280000c140783b */ /* 0x000fec0000004200 */
[C---:B------:R-:W-:Y:S01]  /*15aa0*/  HMMA.16816.F32 R32, R128.reuse, R34, R248 ;  /* 0x000000228020723c */ /* 0x040fe200000018f8 */
[----:B------:R-:W2:Y:S06]  /*15ab0*/  LDL R250, [R1+0x18] ;  /* 0x0000180001fa7983 */ /* 0x000eac0000100800 */
[----:B------:R-:W-:Y:S01]  /*15ac0*/  IMAD.MOV.U32 R248, RZ, RZ, R95 ;  /* 0x000000fffff87224 */ /* 0x000fe200078e005f */
[----:B------:R-:W-:Y:S01]  /*15ad0*/  HMMA.16816.F32 R156, R128, R152, R156 ;  /* 0x00000098809c723c */ /* 0x000fe2000000189c */
[----:B------:R-:W-:-:S02]  /*15ae0*/  FADD.FTZ R3, R133, R2 ;  /* 0x0000000285037221 */ /* 0x000fc40000010000 */
[----:B------:R-:W-:Y:S02]  /*15af0*/  IMAD.MOV.U32 R249, RZ, RZ, R69 ;  /* 0x000000fffff97224 */ /* 0x000fe400078e0045 */
[----:B------:R-:W-:-:S03]  /*15b00*/  IMAD.MOV.U32 R251, RZ, RZ, R68 ;  /* 0x000000fffffb7224 */ /* 0x000fc600078e0044 */
[C---:B------:R-:W-:Y:S01]  /*15b10*/  HMMA.16816.F32 R152, R128.reuse, R154, R144 ;  /* 0x0000009a8098723c */ /* 0x040fe20000001890 */
[----:B------:R-:W1:Y:S07]  /*15b20*/  LDSM.16.MT88.4 R144, [R194+0x1000] ;  /* 0x00100000c290783b */ /* 0x000e6e0000004200 */
[C---:B------:R-:W-:Y:S08]  /*15b30*/  HMMA.16816.F32 R36, R128.reuse, R40, R44 ;  /* 0x000000288024723c */ /* 0x040ff0000000182c */
[C---:B------:R-:W-:Y:S08]  /*15b40*/  HMMA.16816.F32 R164, R128.reuse, R160, R164 ;  /* 0x000000a080a4723c */ /* 0x040ff000000018a4 */
[C---:B-1----:R-:W-:Y:S08]  /*15b50*/  HMMA.16816.F32 R148, R128.reuse, R144, R148 ;  /* 0x000000908094723c */ /* 0x042ff00000001894 */
[C---:B------:R-:W-:Y:S08]  /*15b60*/  HMMA.16816.F32 R144, R128.reuse, R146, R76 ;  /* 0x000000928090723c */ /* 0x040ff0000000184c */
[C---:B------:R-:W-:Y:S08]  /*15b70*/  HMMA.16816.F32 R76, R128.reuse, R80, R180 ;  /* 0x00000050804c723c */ /* 0x040ff000000018b4 */
[C---:B------:R-:W-:Y:S01]  /*15b80*/  HMMA.16816.F32 R80, R128.reuse, R82, R96 ;  /* 0x000000528050723c */ /* 0x040fe20000001860 */
[----:B------:R-:W1:Y:S07]  /*15b90*/  LDSM.16.MT88.4 R96, [R193+0x4000] ;  /* 0x00400000c160783b */ /* 0x000e6e0000004200 */
[C---:B------:R-:W-:Y:S08]  /*15ba0*/  HMMA.16816.F32 R44, R128.reuse, R48, R244 ;  /* 0x00000030802c723c */ /* 0x040ff000000018f4 */
[C---:B------:R-:W-:Y:S01]  /*15bb0*/  HMMA.16816.F32 R160, R128.reuse, R162, R72 ;  /* 0x000000a280a0723c */ /* 0x040fe20000001848 */
[----:B------:R-:W-:Y:S07]  /*15bc0*/  LDSM.16.MT88.4 R72, [R191+0x4000] ;  /* 0x00400000bf48783b */ /* 0x000fee0000004200 */
[C---:B------:R-:W-:Y:S08]  /*15bd0*/  HMMA.16816.F32 R124, R128.reuse, R12, R124 ;  /* 0x0000000c807c723c */ /* 0x040ff0000000187c */
[C---:B------:R-:W-:Y:S08]  /*15be0*/  HMMA.16816.F32 R40, R128.reuse, R42, R52 ;  /* 0x0000002a8028723c */ /* 0x040ff00000001834 */
[C---:B-1----:R-:W-:Y:S01]  /*15bf0*/  HMMA.16816.F32 R92, R128.reuse, R96, R112 ;  /* 0x00000060805c723c */ /* 0x042fe20000001870 */
[----:B------:R-:W-:Y:S07]  /*15c00*/  LDSM.16.MT88.4 R112, [R192+0x5800] ;  /* 0x00580000c070783b */ /* 0x000fee0000004200 */
[----:B------:R-:W-:Y:S01]  /*15c10*/  HMMA.16816.F32 R96, R128, R98, R104 ;  /* 0x000000628060723c */ /* 0x000fe20000001868 */
[----:B------:R-:W1:Y:S01]  /*15c20*/  LDSM.16.MT88.4 R104, [R191+0x5800] ;  /* 0x00580000bf68783b */ /* 0x000e620000004200 */
[----:B------:R-:W-:-:S06]  /*15c30*/  FADD.FTZ R12, R217, R0 ;  /* 0x00000000d90c7221 */ /* 0x000fcc0000010000 */
[----:B------:R-:W-:Y:S01]  /*15c40*/  HMMA.16816.F32 R48, R128, R50, R56 ;  /* 0x000000328030723c */ /* 0x000fe20000001838 */
[----:B------:R-:W3:Y:S01]  /*15c50*/  LDSM.16.MT88.4 R56, [R194+0x2800] ;  /* 0x00280000c238783b */ /* 0x000ee20000004200 */
[----:B------:R-:W-:-:S06]  /*15c60*/  IADD3 R182, R251, -0x2, RZ ;  /* 0xfffffffefbb67810 */ /* 0x000fcc0007ffe0ff */
[C---:B-1----:R-:W-:Y:S08]  /*15c70*/  HMMA.16816.F32 R100, R128.reuse, R104, R100 ;  /* 0x000000688064723c */ /* 0x042ff00000001864 */
[C---:B------:R-:W-:Y:S01]  /*15c80*/  HMMA.16816.F32 R104, R128.reuse, R106, R120 ;  /* 0x0000006a8068723c */ /* 0x040fe20000001878 */
[----:B------:R-:W1:Y:S07]  /*15c90*/  LDSM.16.MT88.4 R120, [R194+0x5800] ;  /* 0x00580000c278783b */ /* 0x000e6e0000004200 */
[C---:B---3--:R-:W-:Y:S08]  /*15ca0*/  HMMA.16816.F32 R52, R128.reuse, R56, R240 ;  /* 0x000000388034723c */ /* 0x048ff000000018f0 */
        /* <DEDUP_REMOVED lines=8> */
[----:B------:R-:W-:Y:S01]  /*15d30*/  HMMA.16816.F32 R88, R128, R90, R168 ;  /* 0x0000005a8058723c */ /* 0x000fe200000018a8 */
[----:B--2---:R-:W-:-:S04]  /*15d40*/  @P3 IMAD.HI.U32 R2, R250, c[0x0][0x2c8], RZ ;  /* 0x0000b200fa023a27 */ /* 0x004fc800078e00ff */
[----:B------:R-:W-:Y:S01]  /*15d50*/  IMAD.MOV.U32 R0, RZ, RZ, R250 ;  /* 0x000000ffff007224 */ /* 0x000fe200078e00fa */
[----:B------:R-:W-:Y:S01]  /*15d60*/  @P3 SHF.R.U32.HI R0, RZ, c[0x0][0x2cc], R2 ;  /* 0x0000b300ff003a19 */ /* 0x000fe20000011602 */
[----:B------:R-:W-:Y:S02]  /*15d70*/  FADD.FTZ R2, R137, R3 ;  /* 0x0000000389027221 */ /* 0x000fe40000010000 */
[----:B------:R-:W-:Y:S01]  /*15d80*/  FADD.FTZ R3, R216, R12 ;  /* 0x0000000cd8037221 */ /* 0x000fe20000010000 */
[----:B------:R-:W-:Y:S01]  /*15d90*/  IADD3 R0, R0, R249, -R248 ;  /* 0x000000f900007210 */ /* 0x000fe20007ffe8f8 */
[----:B------:R-:W-:Y:S02]  /*15da0*/  FADD.FTZ R2, R214, R2 ;  /* 0x00000002d6027221 */ /* 0x000fe40000010000 */
[----:B------:R-:W-:Y:S02]  /*15db0*/  FADD.FTZ R3, R224, R3 ;  /* 0x00000003e0037221 */ /* 0x000fe40000010000 */
[----:B------:R-:W-:-:S04]  /*15dc0*/  IMAD.HI R12, R0, 0x2aaaaaab, RZ ;  /* 0x2aaaaaab000c7827 */ /* 0x000fc800078e02ff */
[----:B------:R-:W-:Y:S02]  /*15dd0*/  FADD.FTZ R0, R215, R2 ;  /* 0x00000002d7007221 */ /* 0x000fe40000010000 */
[----:B------:R-:W-:Y:S01]  /*15de0*/  FADD.FTZ R2, R219, R3 ;  /* 0x00000003db027221 */ /* 0x000fe20000010000 */
[----:B------:R-:W-:-:S04]  /*15df0*/  SHF.R.U32.HI R3, RZ, 0x1f, R12 ;  /* 0x0000001fff037819 */ /* 0x000fc8000001160c */
[----:B------:R-:W-:Y:S01]  /*15e00*/  LEA.HI.SX32 R3, R12, R3, 0x1d ;  /* 0x000000030c037211 */ /* 0x000fe200078feaff */
[----:B------:R-:W-:-:S03]  /*15e10*/  FADD.FTZ R0, R212, R0 ;  /* 0x00000000d4007221 */ /* 0x000fc60000010000 */
[----:B------:R-:W-:Y:S01]  /*15e20*/  IMNMX R217, R234, R3, !PT ;  /* 0x00000003ead97217 */ /* 0x000fe20007800200 */
[----:B------:R-:W-:-:S03]  /*15e30*/  FADD.FTZ R2, R11, R2 ;  /* 0x000000020b027221 */ /* 0x000fc60000010000 */
[----:B------:R-:W-:Y:S01]  /*15e40*/  ISETP.GE.AND P0, PT, R182, R217, PT ;  /* 0x000000d9b600720c */ /* 0x000fe20003f06270 */
[----:B------:R-:W-:Y:S02]  /*15e50*/  FADD.FTZ R0, R7, R0 ;  /* 0x0000000007007221 */ /* 0x000fe40000010000 */
[----:B------:R-:W-:Y:S02]  /*15e60*/  FADD.FTZ R2, R10, R2 ;  /* 0x000000020a027221 */ /* 0x000fe40000010000 */
[----:B------:R-:W-:Y:S01]  /*15e70*/  FADD.FTZ R0, R6, R0 ;  /* 0x0000000006007221 */ /* 0x000fe20000010000 */
[----:B------:R-:W-:Y:S01]  /*15e80*/  HMMA.16816.F32 R112, R128, R114, R24 ;  /* 0x000000728070723c */ /* 0x000fe20000001818 */
[----:B------:R-:W-:Y:S02]  /*15e90*/  FADD.FTZ R2, R9, R2 ;  /* 0x0000000209027221 */ /* 0x000fe40000010000 */
[----:B------:R-:W-:-:S05]  /*15ea0*/  FADD.FTZ R0, R5, R0 ;  /* 0x0000000005007221 */ /* 0x000fca0000010000 */
[----:B------:R-:W-:Y:S01]  /*15eb0*/  HMMA.16816.F32 R120, R128, R122, R20 ;  /* 0x0000007a8078723c */ /* 0x000fe20000001814 */
[----:B------:R-:W-:Y:S02]  /*15ec0*/  FADD.FTZ R215, R8, R2 ;  /* 0x0000000208d77221 */ /* 0x000fe40000010000 */
[----:B------:R-:W-:-:S05]  /*15ed0*/  FADD.FTZ R219, R4, R0 ;  /* 0x0000000004db7221 */ /* 0x000fca0000010000 */
[----:B------:R-:W-:Y:S01]  /*15ee0*/  HMMA.16816.F32 R128, R128, R14, R16 ;  /* 0x0000000e8080723c */ /* 0x000fe20000001810 */
[----:B------:R-:W-:Y:S07]  /*15ef0*/  @!P0 BRA `(.L_x_2475) ;  /* 0x0000304000008947 */ /* 0x000fee0003800000 */
[----:B------:R-:W2:Y:S01]  /*15f00*/  LDL R251, [R1+0x48] ;  /* 0x0000480001fb7983 */ /* 0x000ea20000100800 */
[----:B------:R-:W-:Y:S01]  /*15f10*/  IMAD.MOV.U32 R133, RZ, RZ, R132 ;  /* 0x000000ffff857224 */ /* 0x000fe200078e0084 */
[----:B------:R-:W-:Y:S02]  /*15f20*/  MOV R137, R138 ;  /* 0x0000008a00897202 */ /* 0x000fe40000000f00 */
[----:B------:R-:W-:Y:S01]  /*15f30*/  MOV R212, R182 ;  /* 0x000000b600d47202 */ /* 0x000fe20000000f00 */
[----:B--2---:R-:W-:-:S04]  /*15f40*/  IMAD.IADD R216, R251, 0x1, R250 ;  /* 0x00000001fbd87824 */ /* 0x004fc800078e02fa */
[----:B------:R-:W-:-:S05]  /*15f50*/  @P3 IMAD.HI.U32 R0, R216, c[0x0][0x2c8], RZ ;  /* 0x0000b200d8003a27 */ /* 0x000fca00078e00ff */
[----:B------:R-:W-:Y:S02]  /*15f60*/  @P3 SHF.R.U32.HI R220, RZ, c[0x0][0x2cc], R0 ;  /* 0x0000b300ffdc3a19 */ /* 0x000fe40000011600 */
.L_x_2480:
[----:B------:R-:W-:Y:S04]  /*15f70*/  DEPBAR.LE SB0, 0x0 ;  /* 0x000080000000791a */ /* 0x000fe80000000000 */
[----:B------:R-:W-:Y:S01]  /*15f80*/  WARPSYNC 0xffffffff ;  /* 0xffffffff00007948 */ /* 0x000fe20003800000 */
[----:B------:R-:W-:Y:S01]  /*15f90*/  BAR.SYNC.DEFER_BLOCKING 0x0 ;  /* 0x0000000000007b1d */ /* 0x000fe20000010000 */
[----:B------:R-:W-:Y:S02]  /*15fa0*/  ISETP.GT.AND P0, PT, R234, R212, PT ;  /* 0x000000d4ea00720c */ /* 0x000fe40003f04270 */
        /* <DEDUP_REMOVED lines=13> */
[----:B------:R-:W5:Y:S01]  /*16080*/  S2R R2, SR_TID.X ;  /* 0x0000000000027919 */ /* 0x000f620000002100 */
[----:B------:R-:W-:Y:S02]  /*16090*/  SHF.R.S32.HI R0, RZ, 0x1f, R212 ;  /* 0x0000001fff007819 */ /* 0x000fe400000114d4 */
[----:B------:R-:W-:Y:S03]  /*160a0*/  LOP3.LUT P3, RZ, R218, 0x8, RZ, 0xc0, !PT ;  /* 0x00000008daff7812 */ /* 0x000fe6000786c0ff */
[----:B------:R-:W-:Y:S04]  /*160b0*/  IMAD R0, R0, c[0x0][0x208], RZ ;  /* 0x0000820000007a24 */ /* 0x000fe800078e02ff */
[----:B------:R-:W-:Y:S01]  /*160c0*/  IMAD R0, R212, c[0x0][0x20c], R0 ;  /* 0x00008300d4007a24 */ /* 0x000fe200078e0200 */
[----:B-----5:R-:W-:Y:S01]  /*160d0*/  ISETP.GT.AND P2, PT, R2, 0x7f, PT ;  /* 0x0000007f0200780c */ /* 0x020fe20003f44270 */
[----:B------:R-:W-:Y:S04]  /*160e0*/  IMAD.WIDE.U32 R2, R212, c[0x0][0x208], RZ ;  /* 0x00008200d4027a25 */ /* 0x000fe800078e00ff */
[----:B------:R-:W-:Y:S02]  /*160f0*/  IMAD.IADD R0, R3, 0x1, R0 ;  /* 0x0000000103007824 */ /* 0x000fe400078e0200 */
[----:B------:R-:W-:Y:S04]  /*16100*/  IMAD.WIDE.U32 R2, R2, 0x30, RZ ;  /* 0x0000003002027825 */ /* 0x000fe800078e00ff */
[----:B------:R-:W-:Y:S01]  /*16110*/  IMAD R0, R0, 0x30, RZ ;  /* 0x0000003000007824 */ /* 0x000fe200078e02ff */
[-C--:B------:R-:W-:Y:S01]  /*16120*/  IADD3 R5, P1, R230, R2.reuse, RZ ;  /* 0x00000002e6057210 */ /* 0x080fe20007f3e0ff */
[----:B------:R-:W-:Y:S02]  /*16130*/  @!P2 IMAD.MOV.U32 R4, RZ, RZ, c[0x0][0x208] ;  /* 0x00008200ff04a624 */ /* 0x000fe400078e00ff */
[----:B------:R-:W-:Y:S02]  /*16140*/  IMAD.IADD R0, R3, 0x1, R0 ;  /* 0x0000000103007824 */ /* 0x000fe400078e0200 */
[----:B------:R-:W-:Y:S01]  /*16150*/  @!P2 IMAD.MOV.U32 R3, RZ, RZ, c[0x0][0x20c] ;  /* 0x00008300ff03a624 */ /* 0x000fe200078e00ff */
[C---:B------:R-:W-:Y:S04]  /*16160*/  @!P2 LEA R2, P0, R4.reuse, R2, 0x5 ;  /* 0x000000020402a211 */ /* 0x040fe800078028ff */
[----:B------:R-:W-:Y:S01]  /*16170*/  @!P2 LEA.HI.X R3, R4, R0, R3, 0x5, P0 ;  /* 0x000000000403a211 */ /* 0x000fe200000f2c03 */
[--C-:B------:R-:W-:Y:S01]  /*16180*/  IMAD.X R0, R0, 0x1, R233.reuse, P1 ;  /* 0x0000000100007824 */ /* 0x100fe200008e06e9 */
[C---:B------:R-:W-:Y:S04]  /*16190*/  LEA R4, P0, R5.reuse, c[0x0][0x1f8], 0x1 ;  /* 0x00007e0005047a11 */ /* 0x040fe800078008ff */
[----:B------:R-:W-:Y:S02]  /*161a0*/  LEA.HI.X R5, R5, c[0x0][0x1fc], R0, 0x1, P0 ;  /* 0x00007f0005057a11 */ /* 0x000fe400000f0c00 */
[----:B------:R-:W-:Y:S03]  /*161b0*/  @!P2 IADD3 R0, P0, R2, R230, RZ ;  /* 0x000000e60200a210 */ /* 0x000fe60007f1e0ff */
[----:B------:R-:W-:Y:S01]  /*161c0*/  @!PT LDS RZ, [RZ] ;  /* 0x00000000fffff984 */ /* 0x000fe20000000800 */
[----:B------:R-:W-:Y:S01]  /*161d0*/  @!PT LDS RZ, [RZ] ;  /* 0x00000000fffff984 */ /* 0x000fe20000000800 */
[----:B------:R-:W-:Y:S01]  /*161e0*/  @!PT LDS RZ, [RZ] ;  /* 0x00000000fffff984 */ /* 0x000fe20000000800 */
[----:B------:R4:W-:Y:S02]  /*161f0*/  LDGSTS.E.BYPASS.LTC128B.128 [R211+0x4080], [R4.64], !P3 ;  /* 0x0408000004d37fae */ /* 0x0009e4000d901d46 */
        /* <DEDUP_REMOVED lines=10> */
.L_x_2477:
[----:B------:R-:W-:Y:S05]  /*162a0*/  BSYNC B0 ;  /* 0x0000000000007941 */ /* 0x000fea0003800000 */
.L_x_2476:
        /* <DEDUP_REMOVED lines=148> */
[C---:B-1----:R-:W-:Y:S08]  /*16bf0*/  HMMA.16816.F32 R4, R172.reuse, R176, R4 ;  /* 0x000000b0ac04723c */ /* 0x042ff00000001804 */
[C---:B------:R-:W-:Y:S08]  /*16c00*/  HMMA.16816.F32 R8, R172.reuse, R178, R8 ;  /* 0x000000b2ac08723c */ /* 0x040ff00000001808 */
[C---:B--2---:R-:W-:Y:S08]  /*16c10*/  HMMA.16816.F32 R12, R172.reuse, R168, R12 ;  /* 0x000000a8ac0c723c */ /* 0x044ff0000000180c */
[----:B------:R-:W-:Y:S01]  /*16c20*/  FMUL.FTZ R0, R4, c[0x0][0x320] ;  /* 0x0000c80004007a20 */ /* 0x000fe20000410000 */
[C---:B------:R-:W-:Y:S03]  /*16c30*/  HMMA.16816.F32 R16, R172.reuse, R170, R16 ;  /* 0x000000aaac10723c */ /* 0x040fe60000001810 */
[----:B------:R1:W2:Y:S04]  /*16c40*/  MUFU.TANH R185, R0 ;  /* 0x0000000000b97308 */ /* 0x0002a80000002400 */
[----:B------:R-:W-:Y:S02]  /*16c50*/  FMUL.FTZ R3, R11, c[0x0][0x320] ;  /* 0x0000c8000b037a20 */ /* 0x000fe40000410000 */
[----:B------:R-:W-:Y:S04]  /*16c60*/  FMUL.FTZ R10, R10, c[0x0][0x320] ;  /* 0x0000c8000a0a7a20 */ /* 0x000fe80000410000 */
[----:B------:R-:W3:Y:S02]  /*16c70*/  MUFU.TANH R138, R10 ;  /* 0x0000000a008a7308 */ /* 0x000ee40000002400 */
[----:B------:R-:W-:Y:S08]  /*16c80*/  FMUL.FTZ R2, R13, c[0x0][0x320] ;  /* 0x0000c8000d027a20 */ /* 0x000ff00000410000 */
[----:B------:R-:W4:Y:S01]  /*16c90*/  MUFU.TANH R132, R3 ;  /* 0x0000000300847308 */ /* 0x000f220000002400 */
[----:B-1----:R-:W-:Y:S09]  /*16ca0*/  FMUL.FTZ R0, R5, c[0x0][0x320] ;  /* 0x0000c80005007a20 */ /* 0x002ff20000410000 */
[----:B------:R1:W1:Y:S10]  /*16cb0*/  MUFU.TANH R184, R0 ;  /* 0x0000000000b87308 */ /* 0x0002740000002400 */
[----:B------:R-:W2:Y:S01]  /*16cc0*/  MUFU.TANH R180, R2 ;  /* 0x0000000200b47308 */ /* 0x000ea20000002400 */
[----:B-1----:R-:W-:Y:S09]  /*16cd0*/  FMUL.FTZ R0, R6, c[0x0][0x320] ;  /* 0x0000c80006007a20 */ /* 0x002ff20000410000 */
[----:B------:R1:W1:Y:S02]  /*16ce0*/  MUFU.TANH R177, R0 ;  /* 0x0000000000b17308 */ /* 0x0002640000002400 */
[----:B-1----:R-:W-:Y:S02]  /*16cf0*/  FMUL.FTZ R0, R7, c[0x0][0x320] ;  /* 0x0000c80007007a20 */ /* 0x002fe40000410000 */
[----:B------:R-:W1:Y:S01]  /*16d00*/  LDSM.16.M88.4 R4, [R188+0x5800] ;  /* 0x00580000bc04783b */ /* 0x000e620000000200 */
[----:B------:R-:W-:Y:S05]  /*16d10*/  DEPBAR.LE SB0, 0x0 ;  /* 0x000080000000791a */ /* 0x000fea0000000000 */
[----:B------:R5:W1:Y:S01]  /*16d20*/  MUFU.TANH R176, R0 ;  /* 0x0000000000b07308 */ /* 0x000a620000002400 */
[----:B------:R-:W-:Y:S01]  /*16d30*/  BAR.SYNC.DEFER_BLOCKING 0x0 ;  /* 0x0000000000007b1d */ /* 0x000fe20000010000 */
[----:B-----5:R-:W-:Y:S08]  /*16d40*/  FMUL.FTZ R0, R8, c[0x0][0x320] ;  /* 0x0000c80008007a20 */ /* 0x020ff00000410000 */
[----:B------:R5:W2:Y:S01]  /*16d50*/  MUFU.TANH R183, R0 ;  /* 0x0000000000b77308 */ /* 0x000aa20000002400 */
[C---:B-1----:R-:W-:Y:S08]  /*16d60*/  HMMA.16816.F32 R20, R172.reuse, R4, R20 ;  /* 0x00000004ac14723c */ /* 0x042ff00000001814 */
[----:B------:R-:W-:Y:S04]  /*16d70*/  HMMA.16816.F32 R24, R172, R6, R24 ;  /* 0x00000006ac18723c */ /* 0x000fe80000001818 */
[----:B-----5:R-:W-:Y:S04]  /*16d80*/  FMUL.FTZ R0, R9, c[0x0][0x320] ;  /* 0x0000c80009007a20 */ /* 0x020fe80000410000 */
[----:B------:R1:W1:Y:S04]  /*16d90*/  MUFU.TANH R182, R0 ;  /* 0x0000000000b67308 */ /* 0x0002680000002400 */
        /* <DEDUP_REMOVED lines=29> */
[----:B------:R1:W1:Y:S01]  /*16f70*/  MUFU.TANH R10, R0 ;  /* 0x00000000000a7308 */ /* 0x0002620000002400 */
[----:B------:R-:W-:-:S05]  /*16f80*/  @!P0 BRA `(.L_x_2479) ;  /* 0x0000024000008947 */ /* 0x000fca0003800000 */
[----:B-1234-:R-:W-:Y:S02]  /*16f90*/  IADD3 R0, R212, -0x1, RZ ;  /* 0xffffffffd4007810 */ /* 0x01efe40007ffe0ff */
[----:B------:R-:W-:Y:S02]  /*16fa0*/  IADD3 R3, -R225, 0x30, RZ ;  /* 0x00000030e1037810 */ /* 0x000fe40007ffe1ff */
[----:B------:R-:W-:Y:S02]  /*16fb0*/  SHF.R.S32.HI R2, RZ, 0x1f, R0 ;  /* 0x0000001fff027819 */ /* 0x000fe40000011400 */
[C---:B------:R-:W-:Y:S02]  /*16fc0*/  ISETP.GE.AND P0, PT, R3.reuse, 0x21, PT ;  /* 0x000000210300780c */ /* 0x040fe40003f06270 */
[----:B------:R-:W-:Y:S01]  /*16fd0*/  ISETP.GE.AND P1, PT, R3, 0x1, PT ;  /* 0x000000010300780c */ /* 0x000fe20003f26270 */
[----:B------:R-:W-:Y:S02]  /*16fe0*/  IMAD R4, R2, c[0x0][0x1e0], RZ ;  /* 0x0000780002047a24 */ /* 0x000fe400078e02ff */
[C---:B------:R-:W-:Y:S04]  /*16ff0*/  IMAD.WIDE.U32 R2, R0.reuse, c[0x0][0x1e0], RZ ;  /* 0x0000780000027a25 */ /* 0x040fe800078e00ff */
[----:B------:R-:W-:Y:S04]  /*17000*/  IMAD R4, R0, c[0x0][0x1e4], R4 ;  /* 0x0000790000047a24 */ /* 0x000fe800078e0204 */
[----:B------:R-:W-:Y:S02]  /*17010*/  IMAD.IADD R0, R3, 0x1, R4 ;  /* 0x0000000103007824 */ /* 0x000fe400078e0204 */
[----:B------:R-:W-:Y:S04]  /*17020*/  IMAD.WIDE.U32 R2, R2, 0x30, RZ ;  /* 0x0000003002027825 */ /* 0x000fe800078e00ff */
[----:B------:R-:W-:Y:S01]  /*17030*/  @P0 IMAD.MOV.U32 R4, RZ, RZ, c[0x0][0x1e0] ;  /* 0x00007800ff040624 */ /* 0x000fe200078e00ff */
[-C--:B------:R-:W-:Y:S01]  /*17040*/  @P1 IADD3 R5, P3, R228, R2.reuse, RZ ;  /* 0x00000002e4051210 */ /* 0x080fe20007f7e0ff */
[----:B------:R-:W-:Y:S03]  /*17050*/  IMAD R0, R0, 0x30, RZ ;  /* 0x0000003000007824 */ /* 0x000fe600078e02ff */
[----:B------:R-:W-:Y:S01]  /*17060*/  @P0 LEA R2, P2, R4, R2, 0x5 ;  /* 0x0000000204020211 */ /* 0x000fe200078428ff */
[----:B------:R-:W-:Y:S02]  /*17070*/  IMAD.IADD R0, R3, 0x1, R0 ;  /* 0x0000000103007824 */ /* 0x000fe400078e0200 */
[----:B------:R-:W-:Y:S02]  /*17080*/  @P0 IMAD.MOV.U32 R3, RZ, RZ, c[0x0][0x1e4] ;  /* 0x00007900ff030624 */ /* 0x000fe400078e00ff */
[--C-:B------:R-:W-:Y:S01]  /*17090*/  @P1 IMAD.X R6, R0, 0x1, R232.reuse, P3 ;  /* 0x0000000100061824 */ /* 0x100fe200018e06e8 */
[----:B------:R-:W-:Y:S02]  /*170a0*/  LOP3.LUT P3, RZ, R218, 0x8, RZ, 0xc0, !PT ;  /* 0x00000008daff7812 */ /* 0x000fe4000786c0ff */
[----:B------:R-:W-:Y:S02]  /*170b0*/  @P0 LEA.HI.X R3, R4, R0, R3, 0x5, P2 ;  /* 0x0000000004030211 */ /* 0x000fe400010f2c03 */
[----:B------:R-:W-:Y:S05]  /*170c0*/  @P0 IADD3 R0, P2, R2, R228, RZ ;  /* 0x000000e402000210 */ /* 0x000fea0007f5e0ff */
        /* <DEDUP_REMOVED lines=16> */
.L_x_2479:
[----:B--234-:R-:W-:Y:S05]  /*171d0*/  BSYNC B0 ;  /* 0x0000000000007941 */ /* 0x01cfea0003800000 */
.L_x_2478:
[----:B-1----:R-:W2:Y:S01]  /*171e0*/  LDL R5, [R1+0x4] ;  /* 0x0000040001057983 */ /* 0x002ea20000100800 */
[----:B------:R-:W-:Y:S03]  /*171f0*/  MOV R0, c[0x0][0x2c4] ;  /* 0x0000b10000007a02 */ /* 0x000fe60000000f00 */
[----:B------:R-:W2:Y:S01]  /*17200*/  LDL R4, [R1+0x10] ;  /* 0x0000100001047983 */ /* 0x000ea20000100800 */
[----:B------:R-:W-:Y:S02]  /*17210*/  ISETP.NE.AND P0, PT, R0, 0x1, PT ;  /* 0x000000010000780c */ /* 0x000fe40003f05270 */
[----:B------:R-:W-:Y:S01]  /*17220*/  MOV R0, R216 ;  /* 0x000000d800007202 */ /* 0x000fe20000000f00 */
[----:B------:R-:W0:Y:S10]  /*17230*/  LDGDEPBAR ;  /* 0x00000000000079af */ /* 0x000e340000000000 */
[----:B------:R-:W-:Y:S05]  /*17240*/  @P0 MOV R0, R220 ;  /* 0x000000dc00000202 */ /* 0x000fea0000000f00 */
[----:B------:R-:W1:Y:S08]  /*17250*/  SHFL.IDX PT, R3, R0, RZ, 0x1c1f ;  /* 0x001c1fff00037589 */ /* 0x000e7000000e0000 */
[----:B------:R3:W4:Y:S02]  /*17260*/  SHFL.IDX PT, R2, R0, 0x1, 0x1c1f ;  /* 0x003c1f0000027f89 */ /* 0x00072400000e0000 */
[----:B---3--:R-:W-:Y:S05]  /*17270*/  IMAD R0, R212, -0x30, RZ ;  /* 0xffffffd0d4007824 */ /* 0x008fea00078e02ff */
[----:B------:R-:W-:Y:S04]  /*17280*/  IADD3 R0, -R235, 0x1, R0 ;  /* 0x00000001eb007810 */ /* 0x000fe80007ffe100 */
[----:B--2---:R-:W-:Y:S04]  /*17290*/  IADD3 R0, -R4, R0, R5 ;  /* 0x0000000004007210 */ /* 0x004fe80007ffe105 */
[C---:B-1----:R-:W-:Y:S02]  /*172a0*/  IADD3 R4, R0.reuse, R3, RZ ;  /* 0x0000000300047210 */ /* 0x042fe40007ffe0ff */
[----:B----4-:R-:W-:Y:S02]  /*172b0*/  IADD3 R0, R0, R2, RZ ;  /* 0x0000000200007210 */ /* 0x010fe40007ffe0ff */
[----:B------:R-:W-:Y:S02]  /*172c0*/  ISETP.GT.AND P5, PT, R4, 0x19, PT ;  /* 0x000000190400780c */ /* 0x000fe40003fa4270 */
[C---:B------:R-:W-:Y:S02]  /*172d0*/  ISETP.GT.AND P0, PT, R0.reuse, RZ, PT ;  /* 0x000000ff0000720c */ /* 0x040fe40003f04270 */
[C---:B------:R-:W-:Y:S02]  /*172e0*/  ISETP.GT.AND P1, PT, R0.reuse, 0x1, PT ;  /* 0x000000010000780c */ /* 0x040fe40003f24270 */
[----:B------:R-:W-:Y:S02]  /*172f0*/  FSEL R5, R177, -INF , P0 ;  /* 0xff800000b1057808 */ /* 0x000fe40000000000 */
[----:B------:R-:W-:Y:S02]  /*17300*/  ISETP.GT.AND P0, PT, R0, 0x8, PT ;  /* 0x000000080000780c */ /* 0x000fe40003f04270 */
[----:B------:R-:W-:Y:S02]  /*17310*/  FSEL R20, R176, -INF , P1 ;  /* 0xff800000b0147808 */ /* 0x000fe40000800000 */
[----:B------:R-:W-:Y:S02]  /*17320*/  FSEL R19, R138, -INF , P0 ;  /* 0xff8000008a137808 */ /* 0x000fe40000000000 */
[C---:B------:R-:W-:Y:S02]  /*17330*/  ISETP.GT.AND P1, PT, R0.reuse, 0x9, PT ;  /* 0x000000090000780c */ /* 0x040fe40003f24270 */
        /* <DEDUP_REMOVED lines=12> */
[C---:B------:R-:W-:Y:S02]  /*17400*/  ISETP.GT.AND P0, PT, R0.reuse, 0x29, PT ;  /* 0x000000290000780c */ /* 0x040fe40003f04270 */
[----:B------:R-:W-:Y:S02]  /*17410*/  ISETP.GT.AND P1, PT, R0, 0x28, PT ;  /* 0x000000280000780c */ /* 0x000fe40003f24270 */
[----:B------:R-:W-:Y:S02]  /*17420*/  FMNMX.FTZ R0, R5, R133, !PT ;  /* 0x0000008505007209 */ /* 0x000fe40007810000 */
[----:B------:R-:W-:Y:S02]  /*17430*/  FSEL R12, R7, -INF , P2 ;  /* 0xff800000070c7808 */ /* 0x000fe40001000000 */
[----:B------:R-:W-:Y:S02]  /*17440*/  FMNMX.FTZ R0, R20, R0, !PT ;  /* 0x0000000014007209 */ /* 0x000fe40007810000 */
[----:B------:R-:W-:Y:S02]  /*17450*/  FSEL R6, R9, -INF , P1 ;  /* 0xff80000009067808 */ /* 0x000fe40000800000 */
[----:B------:R-:W-:Y:S02]  /*17460*/  FMNMX.FTZ R0, R19, R0, !PT ;  /* 0x0000000013007209 */ /* 0x000fe40007810000 */
[----:B------:R-:W-:Y:S02]  /*17470*/  FSEL R3, R10, -INF , P0 ;  /* 0xff8000000a037808 */ /* 0x000fe40000000000 */
[----:B------:R-:W-:Y:S02]  /*17480*/  FMNMX.FTZ R0, R18, R0, !PT ;  /* 0x0000000012007209 */ /* 0x000fe40007810000 */
[----:B------:R-:W-:Y:S02]  /*17490*/  ISETP.GT.AND P0, PT, R4, RZ, PT ;  /* 0x000000ff0400720c */ /* 0x000fe40003f04270 */
        /* <DEDUP_REMOVED lines=16> */
[----:B------:R-:W-:Y:S01]  /*175a0*/  ISETP.GT.AND P2, PT, R4, 0x1, PT ;  /* 0x000000010400780c */ /* 0x000fe20003f44270 */
[----:B------:R-:W1:Y:S01]  /*175b0*/  SHFL.BFLY PT, R2, R0, 0x2, 0x1f ;  /* 0x0c401f0000027f89 */ /* 0x000e6200000e0000 */
[----:B------:R-:W-:Y:S02]  /*175c0*/  FSEL R21, R180, -INF , P1 ;  /* 0xff800000b4157808 */ /* 0x000fe40000800000 */
[----:B------:R-:W-:Y:S02]  /*175d0*/  FSEL R25, R184, -INF , P2 ;  /* 0xff800000b8197808 */ /* 0x000fe40001000000 */
[----:B------:R-:W-:Y:S02]  /*175e0*/  FSEL R9, R178, -INF , P5 ;  /* 0xff800000b2097808 */ /* 0x000fe40002800000 */
[C---:B------:R-:W-:Y:S02]  /*175f0*/  ISETP.GT.AND P6, PT, R4.reuse, 0x18, PT ;  /* 0x000000180400780c */ /* 0x040fe40003fc4270 */
[C---:B------:R-:W-:Y:S02]  /*17600*/  ISETP.GT.AND P4, PT, R4.reuse, 0x20, PT ;  /* 0x000000200400780c */ /* 0x040fe40003f84270 */
[----:B------:R-:W-:Y:S02]  /*17610*/  FSEL R10, R179, -INF , P6 ;  /* 0xff800000b30a7808 */ /* 0x000fe40003000000 */
[----:B------:R-:W-:Y:S02]  /*17620*/  FSEL R8, R169, -INF , P4 ;  /* 0xff800000a9087808 */ /* 0x000fe40002000000 */
[C---:B------:R-:W-:Y:S02]  /*17630*/  ISETP.GT.AND P3, PT, R4.reuse, 0x21, PT ;  /* 0x000000210400780c */ /* 0x040fe40003f64270 */
[----:B------:R-:W-:Y:S02]  /*17640*/  ISETP.GT.AND P2, PT, R4, 0x28, PT ;  /* 0x000000280400780c */ /* 0x000fe40003f44270 */
[----:B------:R-:W-:Y:S02]  /*17650*/  FSEL R7, R168, -INF , P3 ;  /* 0xff800000a8077808 */ /* 0x000fe40001800000 */
[----:B------:R-:W-:Y:S02]  /*17660*/  ISETP.GT.AND P1, PT, R4, 0x29, PT ;  /* 0x000000290400780c */ /* 0x000fe40003f24270 */
[----:B-1----:R-:W-:Y:S02]  /*17670*/  FMNMX.FTZ R0, R0, R2, !PT ;  /* 0x0000000200007209 */ /* 0x002fe40007810000 */
[----:B------:R-:W-:Y:S03]  /*17680*/  FSEL R4, R171, -INF , P1 ;  /* 0xff800000ab047808 */ /* 0x000fe60000800000 */
[----:B------:R-:W1:Y:S02]  /*17690*/  SHFL.BFLY PT, R2, R0, 0x1, 0x1f ;  /* 0x0c201f0000027f89 */ /* 0x000e6400000e0000 */
[----:B-1----:R-:W-:Y:S04]  /*176a0*/  FMNMX.FTZ R132, R0, R2, !PT ;  /* 0x0000000200847209 */ /* 0x002fe80007810000 */
[C---:B------:R-:W-:Y:S04]  /*176b0*/  FSETP.NEU.FTZ.AND P0, PT, R132.reuse, -INF , PT ;  /* 0xff8000008400780b */ /* 0x040fe80003f1d000 */
[----:B------:R-:W-:Y:S05]  /*176c0*/  FSEL R0, R132, RZ, P0 ;  /* 0x000000ff84007208 */ /* 0x000fea0000000000 */
[----:B------:R-:W-:Y:S02]  /*176d0*/  FADD.FTZ R2, -R0, R133 ;  /* 0x0000008500027221 */ /* 0x000fe40000010100 */
[----:B------:R-:W-:Y:S02]  /*176e0*/  FMUL.FTZ R0, R132, c[0x0][0x2d0] ;  /* 0x0000b40084007a20 */ /* 0x000fe40000410000 */
[----:B------:R-:W-:Y:S03]  /*176f0*/  FMUL.FTZ R2, R2, c[0x0][0x2d0] ;  /* 0x0000b40002027a20 */ /* 0x000fe60000410000 */
[----:B------:R-:W-:Y:S03]  /*17700*/  FSEL R0, R0, RZ, P0 ;  /* 0x000000ff00007208 */ /* 0x000fe60000000000 */
[----:B------:R-:W1:Y:S02]  /*17710*/  MUFU.EX2 R2, R2 ;  /* 0x0000000200027308 */ /* 0x000e640000000800 */
[--C-:B------:R-:W-:Y:S02]  /*17720*/  FFMA.FTZ R20, R20, c[0x0][0x2d0], -R0.reuse ;  /* 0x0000b40014147a23 */ /* 0x100fe40000010800 */
[--C-:B------:R-:W-:Y:S02]  /*17730*/  FFMA.FTZ R19, R19, c[0x0][0x2d0], -R0.reuse ;  /* 0x0000b40013137a23 */ /* 0x100fe40000010800 */
[--C-:B------:R-:W-:Y:S02]  /*17740*/  FFMA.FTZ R18, R18, c[0x0][0x2d0], -R0.reuse ;  /* 0x0000b40012127a23 */ /* 0x100fe40000010800 */
[--C-:B------:R-:W-:Y:S01]  /*17750*/  FFMA.FTZ R26, R5, c[0x0][0x2d0], -R0.reuse ;  /* 0x0000b400051a7a23 */ /* 0x100fe20000010800 */
[----:B------:R-:W-:Y:S01]  /*17760*/  FSEL R5, R170, -INF , P2 ;  /* 0xff800000aa057808 */ /* 0x000fe20001000000 */
[--C-:B------:R-:W-:Y:S01]  /*17770*/  FFMA.FTZ R178, R17, c[0x0][0x2d0], -R0.reuse ;  /* 0x0000b40011b27a23 */ /* 0x100fe20000010800 */
[----:B------:R2:W-:Y:S01]  /*17780*/  MUFU.EX2 R168, R19 ;  /* 0x0000001300a87308 */ /* 0x0005e20000000800 */
[--C-:B------:R-:W-:Y:S02]  /*17790*/  FFMA.FTZ R177, R16, c[0x0][0x2d0], -R0.reuse ;  /* 0x0000b40010b17a23 */ /* 0x100fe40000010800 */
[--C-:B------:R-:W-:Y:S02]  /*177a0*/  FFMA.FTZ R180, R15, c[0x0][0x2d0], -R0.reuse ;  /* 0x0000b4000fb47a23 */ /* 0x100fe40000010800 */
[--C-:B------:R-:W-:Y:S02]  /*177b0*/  FFMA.FTZ R181, R14, c[0x0][0x2d0], -R0.reuse ;  /* 0x0000b4000eb57a23 */ /* 0x100fe40000010800 */
[--C-:B------:R-:W-:Y:S02]  /*177c0*/  FFMA.FTZ R186, R13, c[0x0][0x2d0], -R0.reuse ;  /* 0x0000b4000dba7a23 */ /* 0x100fe40000010800 */
[--C-:B------:R-:W-:Y:S01]  /*177d0*/  FFMA.FTZ R185, R12, c[0x0][0x2d0], -R0.reuse ;  /* 0x0000b4000cb97a23 */ /* 0x100fe20000010800 */
[----:B------:R3:W4:Y:S01]  /*177e0*/  MUFU.EX2 R172, R18 ;  /* 0x0000001200ac7308 */ /* 0x0007220000000800 */
[--C-:B------:R-:W-:Y:S02]  /*177f0*/  FFMA.FTZ R187, R6, c[0x0][0x2d0], -R0.reuse ;  /* 0x0000b40006bb7a23 */ /* 0x100fe40000010800 */
[----:B------:R-:W-:Y:S01]  /*17800*/  FFMA.FTZ R214, R3, c[0x0][0x2d0], -R0 ;  /* 0x0000b40003d67a23 */ /* 0x000fe20000010800 */
[----:B------:R-:W-:Y:S01]  /*17810*/  FMNMX.FTZ R0, R11, R137, !PT ;  /* 0x000000890b007209 */ /* 0x000fe20007810000 */
[C---:B-1----:R-:W-:Y:S02]  /*17820*/  FMUL.FTZ R27, R2.reuse, R147 ;  /* 0x00000093021b7220 */ /* 0x042fe40000410000 */
[C---:B------:R-:W-:Y:S01]  /*17830*/  FMUL.FTZ R14, R2.reuse, R158 ;  /* 0x0000009e020e7220 */ /* 0x040fe20000410000 */
[----:B------:R-:W-:Y:S01]  /*17840*/  FMNMX.FTZ R0, R25, R0, !PT ;  /* 0x0000000019007209 */ /* 0x000fe20007810000 */
[C---:B------:R-:W-:Y:S01]  /*17850*/  FMUL.FTZ R15, R2.reuse, R159 ;  /* 0x0000009f020f7220 */ /* 0x040fe20000410000 */
[----:B------:R1:W-:Y:S01]  /*17860*/  MUFU.EX2 R133, R26 ;  /* 0x0000001a00857308 */ /* 0x0003e20000000800 */
[----:B------:R-:W-:Y:S01]  /*17870*/  FMUL.FTZ R30, R2, R30 ;  /* 0x0000001e021e7220 */ /* 0x000fe20000410000 */
[----:B------:R-:W-:Y:S01]  /*17880*/  FMNMX.FTZ R0, R24, R0, !PT ;  /* 0x0000000018007209 */ /* 0x000fe20007810000 */
[C---:B------:R-:W-:Y:S02]  /*17890*/  FMUL.FTZ R31, R2.reuse, R31 ;  /* 0x0000001f021f7220 */ /* 0x040fe40000410000 */
[C---:B--2---:R-:W-:Y:S01]  /*178a0*/  FMUL.FTZ R19, R2.reuse, R155 ;  /* 0x0000009b02137220 */ /* 0x044fe20000410000 */
[----:B------:R-:W-:Y:S01]  /*178b0*/  FMNMX.FTZ R0, R23, R0, !PT ;  /* 0x0000000017007209 */ /* 0x000fe20007810000 */
[C---:B------:R-:W-:Y:S02]  /*178c0*/  FMUL.FTZ R34, R2.reuse, R34 ;  /* 0x0000002202227220 */ /* 0x040fe40000410000 */
[----:B------:R-:W-:Y:S01]  /*178d0*/  FMUL.FTZ R35, R2, R35 ;  /* 0x0000002302237220 */ /* 0x000fe20000410000 */
[----:B------:R-:W-:Y:S01]  /*178e0*/  FMNMX.FTZ R0, R22, R0, !PT ;  /* 0x0000000016007209 */ /* 0x000fe20007810000 */
[C---:B------:R-:W-:Y:S02]  /*178f0*/  FMUL.FTZ R38, R2.reuse, R38 ;  /* 0x0000002602267220 */ /* 0x040fe40000410000 */
[C---:B------:R-:W-:Y:S01]  /*17900*/  FMUL.FTZ R39, R2.reuse, R39 ;  /* 0x0000002702277220 */ /* 0x040fe20000410000 */
[----:B------:R-:W-:Y:S01]  /*17910*/  FMNMX.FTZ R0, R21, R0, !PT ;  /* 0x0000000015007209 */ /* 0x000fe20007810000 */
[----:B---3--:R-:W-:Y:S01]  /*17920*/  FMUL.FTZ R18, R2, R154 ;  /* 0x0000009a02127220 */ /* 0x008fe20000410000 */
[----:B----4-:R-:W-:Y:S01]  /*17930*/  F2FP.PACK_AB R147, R172, R168 ;  /* 0x000000a8ac93723e */ /* 0x010fe200000000ff */
[----:B------:R-:W-:Y:S01]  /*17940*/  FMUL.FTZ R42, R2, R42 ;  /* 0x0000002a022a7220 */ /* 0x000fe20000410000 */
[----:B------:R-:W-:Y:S01]  /*17950*/  FMNMX.FTZ R0, R10, R0, !PT ;  /* 0x000000000a007209 */ /* 0x000fe20007810000 */
[C---:B------:R-:W-:Y:S02]  /*17960*/  FMUL.FTZ R43, R2.reuse, R43 ;  /* 0x0000002b022b7220 */ /* 0x040fe40000410000 */
[C---:B------:R-:W-:Y:S01]  /*17970*/  FMUL.FTZ R46, R2.reuse, R46 ;  /* 0x0000002e022e7220 */ /* 0x040fe20000410000 */
[----:B------:R-:W-:Y:S01]  /*17980*/  FMNMX.FTZ R0, R9, R0, !PT ;  /* 0x0000000009007209 */ /* 0x000fe20007810000 */
[C---:B------:R-:W-:Y:S02]  /*17990*/  FMUL.FTZ R47, R2.reuse, R47 ;  /* 0x0000002f022f7220 */ /* 0x040fe40000410000 */
[----:B-1----:R-:W-:Y:S01]  /*179a0*/  FMUL.FTZ R26, R2, R146 ;  /* 0x00000092021a7220 */ /* 0x002fe20000410000 */
        /* <DEDUP_REMOVED lines=43> */
[----:B------:R-:W-:Y:S01]  /*17c60*/  FMUL.FTZ R119, R2, R119 ;  /* 0x0000007702777220 */ /* 0x000fe20000410000 */
[C---:B------:R-:W-:Y:S01]  /*17c70*/  FSETP.NEU.FTZ.AND P0, PT, R138.reuse, -INF , PT ;  /* 0xff8000008a00780b */ /* 0x040fe20003f1d000 */
[----:B------:R-:W-:Y:S02]  /*17c80*/  FMUL.FTZ R3, R138, c[0x0][0x2d0] ;  /* 0x0000b4008a037a20 */ /* 0x000fe40000410000 */
[----:B------:R-:W-:Y:S01]  /*17c90*/  FMUL.FTZ R122, R2, R122 ;  /* 0x0000007a027a7220 */ /* 0x000fe20000410000 */
[----:B------:R-:W-:Y:S01]  /*17ca0*/  FSEL R0, R138, RZ, P0 ;  /* 0x000000ff8a007208 */ /* 0x000fe20000000000 */
[C---:B------:R-:W-:Y:S01]  /*17cb0*/  FMUL.FTZ R123, R2.reuse, R123 ;  /* 0x0000007b027b7220 */ /* 0x040fe20000410000 */
[----:B------:R-:W-:Y:S01]  /*17cc0*/  FSEL R3, R3, RZ, P0 ;  /* 0x000000ff03037208 */ /* 0x000fe20000000000 */
[----:B------:R-:W-:Y:S01]  /*17cd0*/  FMUL.FTZ R126, R2, R126 ;  /* 0x0000007e027e7220 */ /* 0x000fe20000410000 */
[----:B------:R-:W-:Y:S01]  /*17ce0*/  ISETP.GT.AND P0, PT, R212, R217, PT ;  /* 0x000000d9d400720c */ /* 0x000fe20003f04270 */
[----:B------:R-:W-:Y:S02]  /*17cf0*/  FADD.FTZ R0, -R0, R137 ;  /* 0x0000008900007221 */ /* 0x000fe40000010100 */
[----:B------:R-:W-:Y:S01]  /*17d00*/  MUFU.EX2 R137, R20 ;  /* 0x0000001400897308 */ /* 0x000fe20000000800 */
[--C-:B------:R-:W-:Y:S02]  /*17d10*/  FFMA.FTZ R171, R23, c[0x0][0x2d0], -R3.reuse ;  /* 0x0000b40017ab7a23 */ /* 0x100fe40000010803 */
[----:B------:R-:W-:Y:S02]  /*17d20*/  FMUL.FTZ R0, R0, c[0x0][0x2d0] ;  /* 0x0000b40000007a20 */ /* 0x000fe40000410000 */
[----:B------:R-:W-:Y:S02]  /*17d30*/  FMUL.FTZ R23, R2, R151 ;  /* 0x0000009702177220 */ /* 0x000fe40000410000 */
[--C-:B------:R-:W-:Y:S02]  /*17d40*/  FFMA.FTZ R174, R22, c[0x0][0x2d0], -R3.reuse ;  /* 0x0000b40016ae7a23 */ /* 0x100fe40000010803 */
[----:B------:R-:W-:Y:S01]  /*17d50*/  FMUL.FTZ R22, R2, R150 ;  /* 0x0000009602167220 */ /* 0x000fe20000410000 */
        /* <DEDUP_REMOVED lines=10> */
[----:B------:R-:W-:Y:S02]  /*17e00*/  FMUL.FTZ R7, R2, R167 ;  /* 0x000000a702077220 */ /* 0x000fe40000410000 */
[--C-:B------:R-:W-:Y:S01]  /*17e10*/  FFMA.FTZ R184, R5, c[0x0][0x2d0], -R3.reuse ;  /* 0x0000b40005b87a23 */ /* 0x100fe20000010803 */
[----:B------:R-:W-:Y:S01]  /*17e20*/  MUFU.EX2 R158, R173 ;  /* 0x000000ad009e7308 */ /* 0x000fe20000000800 */
[----:B------:R-:W-:Y:S02]  /*17e30*/  FFMA.FTZ R3, R4, c[0x0][0x2d0], -R3 ;  /* 0x0000b40004037a23 */ /* 0x000fe40000010803 */
[----:B------:R-:W-:Y:S02]  /*17e40*/  FMUL.FTZ R10, R2, R162 ;  /* 0x000000a2020a7220 */ /* 0x000fe40000410000 */
[C---:B-1----:R-:W-:Y:S02]  /*17e50*/  FMUL.FTZ R20, R0.reuse, R148 ;  /* 0x0000009400147220 */ /* 0x042fe40000410000 */
[C---:B------:R-:W-:Y:S02]  /*17e60*/  FMUL.FTZ R21, R0.reuse, R149 ;  /* 0x0000009500157220 */ /* 0x040fe40000410000 */
[----:B------:R-:W1:Y:S01]  /*17e70*/  LDSM.16.MT88.4 R148, [R191] ;  /* 0x00000000bf94783b */ /* 0x000e620000004200 */
[C---:B------:R-:W-:Y:S01]  /*17e80*/  FMUL.FTZ R12, R0.reuse, R156 ;  /* 0x0000009c000c7220 */ /* 0x040fe20000410000 */
[----:B------:R-:W-:Y:S01]  /*17e90*/  MUFU.EX2 R159, R176 ;  /* 0x000000b0009f7308 */ /* 0x000fe20000000800 */
[C---:B------:R-:W-:Y:S02]  /*17ea0*/  FMUL.FTZ R16, R0.reuse, R152 ;  /* 0x0000009800107220 */ /* 0x040fe40000410000 */
[C---:B------:R-:W-:Y:S02]  /*17eb0*/  FMUL.FTZ R17, R0.reuse, R153 ;  /* 0x0000009900117220 */ /* 0x040fe40000410000 */
[C---:B------:R-:W-:Y:S02]  /*17ec0*/  FMUL.FTZ R4, R0.reuse, R164 ;  /* 0x000000a400047220 */ /* 0x040fe40000410000 */
[C---:B------:R-:W-:Y:S02]  /*17ed0*/  FMUL.FTZ R5, R0.reuse, R165 ;  /* 0x000000a500057220 */ /* 0x040fe40000410000 */
[C---:B------:R-:W-:Y:S01]  /*17ee0*/  FMUL.FTZ R24, R0.reuse, R144 ;  /* 0x0000009000187220 */ /* 0x040fe20000410000 */
[----:B------:R-:W3:Y:S01]  /*17ef0*/  MUFU.EX2 R153, R11 ;  /* 0x0000000b00997308 */ /* 0x000ee20000000800 */
[----:B------:R-:W-:Y:S01]  /*17f00*/  FMUL.FTZ R25, R0, R145 ;  /* 0x0000009100197220 */ /* 0x000fe20000410000 */
[----:B------:R-:W-:Y:S01]  /*17f10*/  F2FP.PACK_AB R145, R137, R133 ;  /* 0x000000858991723e */ /* 0x000fe200000000ff */
[----:B--2---:R-:W-:Y:S02]  /*17f20*/  FMUL.FTZ R6, R2, R166 ;  /* 0x000000a602067220 */ /* 0x004fe40000410000 */
        /* <DEDUP_REMOVED lines=9> */
[----:B------:R-:W2:Y:S01]  /*17fc0*/  MUFU.EX2 R156, R171 ;  /* 0x000000ab009c7308 */ /* 0x000ea20000000800 */
[C---:B------:R-:W-:Y:S02]  /*17fd0*/  FMUL.FTZ R37, R0.reuse, R37 ;  /* 0x0000002500257220 */ /* 0x040fe40000410000 */
[----:B------:R-:W-:Y:S01]  /*17fe0*/  FMUL.FTZ R40, R0, R40 ;  /* 0x0000002800287220 */ /* 0x000fe20000410000 */
[----:B---3--:R-:W-:Y:S01]  /*17ff0*/  F2FP.PACK_AB R144, R153, R169 ;  /* 0x000000a99990723e */ /* 0x008fe200000000ff */
[----:B------:R-:W-:Y:S02]  /*18000*/  FMUL.FTZ R11, R2, R163 ;  /* 0x000000a3020b7220 */ /* 0x000fe40000410000 */
        /* <DEDUP_REMOVED lines=12> */
[C---:B------:R-:W-:Y:S02]  /*180d0*/  FFMA.FTZ R161, R0.reuse, R215, R169 ;  /* 0x000000d700a17223 */ /* 0x040fe400000100a9 */
[C---:B------:R-:W-:Y:S02]  /*180e0*/  FMUL.FTZ R60, R0.reuse, R60 ;  /* 0x0000003c003c7220 */ /* 0x040fe40000410000 */
[C---:B------:R-:W-:Y:S01]  /*180f0*/  FMUL.FTZ R61, R0.reuse, R61 ;  /* 0x0000003d003d7220 */ /* 0x040fe20000410000 */
[----:B------:R2:W-:Y:S01]  /*18100*/  MUFU.EX2 R173, R182 ;  /* 0x000000b600ad7308 */ /* 0x0005e20000000800 */
[C---:B-1----:R-:W-:Y:S05]  /*18110*/  HMMA.16816.F32 R4, R144.reuse, R148, R4 ;  /* 0x000000949004723c */ /* 0x042fea0000001804 */
[C---:B------:R-:W-:Y:S02]  /*18120*/  FMUL.FTZ R64, R0.reuse, R64 ;  /* 0x0000004000407220 */ /* 0x040fe40000410000 */
[C---:B------:R-:W-:Y:S01]  /*18130*/  FMUL.FTZ R65, R0.reuse, R65 ;  /* 0x0000004100417220 */ /* 0x040fe20000410000 */
[C---:B------:R-:W-:Y:S01]  /*18140*/  HMMA.16816.F32 R8, R144.reuse, R150, R8 ;  /* 0x000000969008723c */ /* 0x040fe20000001808 */
[----:B------:R-:W1:Y:S01]  /*18150*/  LDSM.16.MT88.4 R148, [R192] ;  /* 0x00000000c094783b */ /* 0x000e620000004200 */
[----:B------:R-:W-:Y:S02]  /*18160*/  MUFU.EX2 R175, R183 ;  /* 0x000000b700af7308 */ /* 0x000fe40000000800 */
[C---:B------:R-:W-:Y:S02]  /*18170*/  FMUL.FTZ R68, R0.reuse, R68 ;  /* 0x0000004400447220 */ /* 0x040fe40000410000 */
[C---:B------:R-:W-:Y:S02]  /*18180*/  FMUL.FTZ R69, R0.reuse, R69 ;  /* 0x0000004500457220 */ /* 0x040fe40000410000 */
[C---:B------:R-:W-:Y:S04]  /*18190*/  FMUL.FTZ R72, R0.reuse, R72 ;  /* 0x0000004800487220 */ /* 0x040fe80000410000 */
[C---:B------:R-:W-:Y:S01]  /*181a0*/  FMUL.FTZ R73, R0.reuse, R73 ;  /* 0x0000004900497220 */ /* 0x040fe20000410000 */
[----:B------:R-:W-:Y:S01]  /*181b0*/  MUFU.EX2 R176, R184 ;  /* 0x000000b800b07308 */ /* 0x000fe20000000800 */
[----:B------:R-:W-:Y:S01]  /*181c0*/  FMUL.FTZ R76, R0, R76 ;  /* 0x0000004c004c7220 */ /* 0x000fe20000410000 */
[----:B--2---:R-:W-:Y:S01]  /*181d0*/  IADD3 R182, R212, -0x1, RZ ;  /* 0xffffffffd4b67810 */ /* 0x004fe20007ffe0ff */
[C---:B------:R-:W-:Y:S02]  /*181e0*/  FMUL.FTZ R77, R0.reuse, R77 ;  /* 0x0000004d004d7220 */ /* 0x040fe40000410000 */
[C---:B------:R-:W-:Y:S01]  /*181f0*/  FMUL.FTZ R80, R0.reuse, R80 ;  /* 0x0000005000507220 */ /* 0x040fe20000410000 */
[----:B------:R-:W-:Y:S01]  /*18200*/  MOV R212, R182 ;  /* 0x000000b600d47202 */ /* 0x000fe20000000f00 */
        /* <DEDUP_REMOVED lines=13> */
[C---:B-1----:R-:W-:Y:S03]  /*182e0*/  HMMA.16816.F32 R12, R144.reuse, R148, R12 ;  /* 0x00000094900c723c */ /* 0x042fe6000000180c */
[C---:B------:R-:W-:Y:S02]  /*182f0*/  FMUL.FTZ R104, R0.reuse, R104 ;  /* 0x0000006800687220 */ /* 0x040fe40000410000 */
[C---:B------:R-:W-:Y:S01]  /*18300*/  FMUL.FTZ R105, R0.reuse, R105 ;  /* 0x0000006900697220 */ /* 0x040fe20000410000 */
[----:B--2---:R-:W-:Y:S01]  /*18310*/  F2FP.PACK_AB R170, R177, R176 ;  /* 0x000000b0b1aa723e */ /* 0x004fe200000000ff */
        /* <DEDUP_REMOVED lines=16> */
[C---:B------:R-:W-:Y:S02]  /*18420*/  FMUL.FTZ R131, R2.reuse, R131 ;  /* 0x0000008302837220 */ /* 0x040fe40000410000 */
[----:B------:R-:W-:Y:S02]  /*18430*/  FFMA.FTZ R0, R2, R219, R133 ;  /* 0x000000db02007223 */ /* 0x000fe40000010085 */
[----:B------:R-:W2:Y:S02]  /*18440*/  MUFU.EX2 R2, R178 ;  /* 0x000000b200027308 */ /* 0x000ea40000000800 */
[----:B------:R-:W-:Y:S01]  /*18450*/  FADD.FTZ R0, R137, R0 ;  /* 0x0000000089007221 */ /* 0x000fe20000010000 */
[C---:B-1----:R-:W-:Y:S03]  /*18460*/  HMMA.16816.F32 R20, R144.reuse, R148, R20 ;  /* 0x000000949014723c */ /* 0x042fe60000001814 */
[----:B------:R-:W-:Y:S01]  /*18470*/  FADD.FTZ R160, R168, R0 ;  /* 0x00000000a8a07221 */ /* 0x000fe20000010000 */
[----:B------:R-:W-:Y:S01]  /*18480*/  F2FP.PACK_AB R168, R175, R173 ;  /* 0x000000adafa8723e */ /* 0x000fe200000000ff */
[----:B------:R-:W-:Y:S02]  /*18490*/  FADD.FTZ R0, R153, R161 ;  /* 0x000000a199007221 */ /* 0x000fe40000010000 */
[----:B------:R-:W-:Y:S01]  /*184a0*/  MUFU.EX2 R137, R174 ;  /* 0x000000ae00897308 */ /* 0x000fe20000000800 */
[----:B------:R-:W-:Y:S01]  /*184b0*/  FADD.FTZ R160, R172, R160 ;  /* 0x000000a0aca07221 */ /* 0x000fe20000010000 */
[C---:B------:R-:W-:Y:S01]  /*184c0*/  HMMA.16816.F32 R24, R144.reuse, R150, R24 ;  /* 0x000000969018723c */ /* 0x040fe20000001818 */
[----:B------:R-:W1:Y:S02]  /*184d0*/  LDSM.16.MT88.4 R148, [R193] ;  /* 0x00000000c194783b */ /* 0x000e640000004200 */
[----:B------:R-:W-:Y:S05]  /*184e0*/  FADD.FTZ R0, R152, R0 ;  /* 0x0000000098007221 */ /* 0x000fea0000010000 */
[----:B------:R-:W3:Y:S01]  /*184f0*/  MUFU.EX2 R133, R180 ;  /* 0x000000b400857308 */ /* 0x000ee20000000800 */
[----:B------:R-:W-:Y:S03]  /*18500*/  LDSM.16.MT88.4 R152, [R192+0x800] ;  /* 0x00080000c098783b */ /* 0x000fe60000004200 */
[----:B------:R-:W-:Y:S02]  /*18510*/  FADD.FTZ R156, R156, R0 ;  /* 0x000000009c9c7221 */ /* 0x000fe40000010000 */
[----:B--2---:R-:W-:Y:S03]  /*18520*/  FADD.FTZ R0, R2, R160 ;  /* 0x000000a002007221 */ /* 0x004fe60000010000 */
[----:B------:R-:W-:Y:S01]  /*18530*/  LDSM.16.MT88.4 R160, [R191+0x1000] ;  /* 0x00100000bfa0783b */ /* 0x000fe20000004200 */
[----:B------:R-:W2:Y:S01]  /*18540*/  MUFU.EX2 R178, R181 ;  /* 0x000000b500b27308 */ /* 0x000ea20000000800 */
[----:B------:R-:W-:Y:S09]  /*18550*/  FADD.FTZ R0, R157, R0 ;  /* 0x000000009d007221 */ /* 0x000ff20000010000 */
[----:B------:R-:W4:Y:S01]  /*18560*/  MUFU.EX2 R172, R186 ;  /* 0x000000ba00ac7308 */ /* 0x000f220000000800 */
[----:B---3--:R-:W-:Y:S09]  /*18570*/  FADD.FTZ R0, R133, R0 ;  /* 0x0000000085007221 */ /* 0x008ff20000010000 */
[----:B------:R-:W3:Y:S01]  /*18580*/  MUFU.EX2 R174, R185 ;  /* 0x000000b900ae7308 */ /* 0x000ee20000000800 */
[C---:B-1----:R-:W-:Y:S03]  /*18590*/  HMMA.16816.F32 R28, R144.reuse, R148, R28 ;  /* 0x00000094901c723c */ /* 0x042fe6000000181c */
[----:B--2---:R-:W-:Y:S05]  /*185a0*/  FADD.FTZ R0, R178, R0 ;  /* 0x00000000b2007221 */ /* 0x004fea0000010000 */
[C---:B------:R-:W-:Y:S01]  /*185b0*/  HMMA.16816.F32 R32, R144.reuse, R150, R32 ;  /* 0x000000969020723c */ /* 0x040fe20000001820 */
[----:B------:R-:W1:Y:S03]  /*185c0*/  LDSM.16.MT88.4 R148, [R191+0x1800] ;  /* 0x00180000bf94783b */ /* 0x000e660000004200 */
[----:B----4-:R-:W-:Y:S01]  /*185d0*/  FADD.FTZ R0, R172, R0 ;  /* 0x00000000ac007221 */ /* 0x010fe20000010000 */
[C---:B---3--:R-:W-:Y:S03]  /*185e0*/  F2FP.PACK_AB R169, R174.reuse, R172 ;  /* 0x000000acaea9723e */ /* 0x048fe600000000ff */
        /* <DEDUP_REMOVED lines=40> */
[----:B------:R-:W-:Y:S01]  /*18870*/  F2FP.PACK_AB R146, R179, R159 ;  /* 0x0000009fb392723e */ /* 0x000fe200000000ff */
[----:B------:R-:W-:Y:S01]  /*18880*/  FADD.FTZ R2, R137, R156 ;  /* 0x0000009c89027221 */ /* 0x000fe20000010000 */
[----:B------:R-:W-:Y:S01]  /*18890*/  F2FP.PACK_AB R147, R178, R133 ;  /* 0x00000085b293723e */ /* 0x000fe200000000ff */
[----:B------:R-:W2:Y:S01]  /*188a0*/  MUFU.EX2 R137, R214 ;  /* 0x000000d600897308 */ /* 0x000ea20000000800 */
[----:B------:R-:W-:Y:S01]  /*188b0*/  MOV R133, R132 ;  /* 0x0000008400857202 */ /* 0x000fe20000000f00 */
[----:B------:R-:W-:Y:S04]  /*188c0*/  FADD.FTZ R2, R158, R2 ;  /* 0x000000029e027221 */ /* 0x000fe80000010000 */
[----:B------:R-:W-:Y:S04]  /*188d0*/  FADD.FTZ R2, R159, R2 ;  /* 0x000000029f027221 */ /* 0x000fe80000010000 */
[----:B------:R-:W-:Y:S04]  /*188e0*/  FADD.FTZ R2, R179, R2 ;  /* 0x00000002b3027221 */ /* 0x000fe80000010000 */
[----:B------:R-:W-:Y:S04]  /*188f0*/  FADD.FTZ R2, R173, R2 ;  /* 0x00000002ad027221 */ /* 0x000fe80000010000 */
[----:B------:R-:W-:Y:S04]  /*18900*/  FADD.FTZ R2, R175, R2 ;  /* 0x00000002af027221 */ /* 0x000fe80000010000 */
[----:B------:R-:W-:Y:S01]  /*18910*/  FADD.FTZ R2, R176, R2 ;  /* 0x00000002b0027221 */ /* 0x000fe20000010000 */
[C---:B--2---:R-:W-:Y:S01]  /*18920*/  F2FP.PACK_AB R171, R137.reuse, R3 ;  /* 0x0000000389ab723e */ /* 0x044fe200000000ff */
[----:B------:R-:W-:Y:S01]  /*18930*/  FADD.FTZ R219, R137, R0 ;  /* 0x0000000089db7221 */ /* 0x000fe20000010000 */
[C---:B-1----:R-:W-:Y:S03]  /*18940*/  HMMA.16816.F32 R4, R144.reuse, R148, R4 ;  /* 0x000000949004723c */ /* 0x042fe60000001804 */
[----:B------:R-:W-:Y:S01]  /*18950*/  MOV R137, R138 ;  /* 0x0000008a00897202 */ /* 0x000fe20000000f00 */
[----:B------:R-:W-:Y:S04]  /*18960*/  FADD.FTZ R215, R177, R2 ;  /* 0x00000002b1d77221 */ /* 0x000fe80000010000 */
        /* <DEDUP_REMOVED lines=93> */
.L_x_2475:
[----:B------:R-:W-:-:S13]  /*18f40*/  ISETP.GE.AND P0, PT, R182, R234, PT ;  /* 0x000000eab600720c */ /* 0x000fda0003f06270 */
[----:B------:R-:W-:Y:S05]  /*18f50*/  @!P0 BRA `(.L_x_2481) ;  /* 0x00002b7000008947 */ /* 0x000fea0003800000 */
.L_x_2484:
[----:B------:R-:W-:Y:S04]  /*18f60*/  DEPBAR.LE SB0, 0x0 ;  /* 0x000080000000791a */ /* 0x000fe80000000000 */
[----:B------:R-:W-:Y:S01]  /*18f70*/  WARPSYNC 0xffffffff ;  /* 0xffffffff00007948 */ /* 0x000fe20003800000 */
[----:B------:R-:W-:Y:S01]  /*18f80*/  BAR.SYNC.DEFER_BLOCKING 0x0 ;  /* 0x0000000000007b1d */ /* 0x000fe20000010000 */
[----:B------:R-:W-:Y:S02]  /*18f90*/  SHF.R.S32.HI R0, RZ, 0x1f, R182 ;  /* 0x0000001fff007819 */ /* 0x000fe400000114b6 */
[C---:B------:R-:W-:Y:S02]  /*18fa0*/  LOP3.LUT P3, RZ, R218.reuse, 0x8, RZ, 0xc0, !PT ;  /* 0x00000008daff7812 */ /* 0x040fe4000786c0ff */
[----:B------:R-:W-:Y:S01]  /*18fb0*/  LOP3.LUT P6, RZ, R218, 0x4, RZ, 0xc0, !PT ;  /* 0x00000004daff7812 */ /* 0x000fe200078cc0ff */
[----:B------:R-:W-:Y:S01]  /*18fc0*/  IMAD R0, R0, c[0x0][0x208], RZ ;  /* 0x0000820000007a24 */ /* 0x000fe200078e02ff */
[C---:B------:R-:W-:Y:S02]  /*18fd0*/  LOP3.LUT P5, RZ, R218.reuse, 0x2, RZ, 0xc0, !PT ;  /* 0x00000002daff7812 */ /* 0x040fe400078ac0ff */
[----:B------:R-:W-:Y:S01]  /*18fe0*/  LOP3.LUT P4, RZ, R218, 0x1, RZ, 0xc0, !PT ;  /* 0x00000001daff7812 */ /* 0x000fe2000788c0ff */
[----:B------:R-:W-:Y:S01]  /*18ff0*/  IMAD R0, R182, c[0x0][0x20c], R0 ;  /* 0x00008300b6007a24 */ /* 0x000fe200078e0200 */
[----:B------:R-:W-:Y:S01]  /*19000*/  LDSM.16.M88.4 R24, [R195] ;  /* 0x00000000c318783b */ /* 0x000fe20000000200 */
[----:B------:R-:W-:Y:S05]  /*19010*/  BSSY B0, `(.L_x_2482) ;  /* 0x000011b000007945 */ /* 0x000fea0003800000 */
[----:B------:R-:W1:Y:S06]  /*19020*/  LDSM.16.M88.4 R8, [R190] ;  /* 0x00000000be08783b */ /* 0x000e6c0000000200 */
[----:B------:R-:W2:Y:S06]  /*19030*/  LDSM.16.M88.4 R16, [R190+0x800] ;  /* 0x00080000be10783b */ /* 0x000eac0000000200 */
[----:B------:R-:W3:Y:S06]  /*19040*/  LDSM.16.M88.4 R168, [R190+0x1000] ;  /* 0x00100000bea8783b */ /* 0x000eec0000000200 */
[----:B------:R-:W-:Y:S06]  /*19050*/  LDSM.16.M88.4 R172, [R196] ;  /* 0x00000000c4ac783b */ /* 0x000fec0000000200 */
[----:B------:R-:W4:Y:S01]  /*19060*/  S2R R2, SR_TID.X ;  /* 0x0000000000027919 */ /* 0x000f220000002100 */
[C---:B-1----:R-:W-:Y:S08]  /*19070*/  HMMA.16816.F32 R4, R24.reuse, R8, RZ ;  /* 0x000000081804723c */ /* 0x042ff000000018ff */
[C---:B------:R-:W-:Y:S01]  /*19080*/  HMMA.16816.F32 R8, R24.reuse, R10, RZ ;  /* 0x0000000a1808723c */ /* 0x040fe200000018ff */
[----:B----4-:R-:W-:Y:S03]  /*19090*/  ISETP.GT.AND P2, PT, R2, 0x7f, PT ;  /* 0x0000007f0200780c */ /* 0x010fe60003f44270 */
[----:B------:R-:W-:Y:S04]  /*190a0*/  IMAD.WIDE.U32 R2, R182, c[0x0][0x208], RZ ;  /* 0x00008200b6027a25 */ /* 0x000fe800078e00ff */
[C---:B--2---:R-:W-:Y:S01]  /*190b0*/  HMMA.16816.F32 R12, R24.reuse, R16, RZ ;  /* 0x00000010180c723c */ /* 0x044fe200000018ff */
[----:B------:R-:W-:Y:S03]  /*190c0*/  IADD3 R0, R3, R0, RZ ;  /* 0x0000000003007210 */ /* 0x000fe60007ffe0ff */
[----:B------:R-:W-:Y:S02]  /*190d0*/  IMAD.WIDE.U32 R2, R2, 0x30, RZ ;  /* 0x0000003002027825 */ /* 0x000fe400078e00ff */
[----:B------:R-:W-:Y:S02]  /*190e0*/  @!P2 MOV R133, c[0x0][0x208] ;  /* 0x000082000085aa02 */ /* 0x000fe40000000f00 */
[C---:B------:R-:W-:Y:S01]  /*190f0*/  HMMA.16816.F32 R16, R24.reuse, R18, RZ ;  /* 0x000000121810723c */ /* 0x040fe200000018ff */
[----:B------:R-:W-:Y:S05]  /*19100*/  IMAD R0, R0, 0x30, RZ ;  /* 0x0000003000007824 */ /* 0x000fea00078e02ff */
[----:B------:R-:W-:Y:S02]  /*19110*/  IADD3 R0, R3, R0, RZ ;  /* 0x0000000003007210 */ /* 0x000fe40007ffe0ff */
[C---:B---3--:R-:W-:Y:S01]  /*19120*/  HMMA.16816.F32 R20, R24.reuse, R168, RZ ;  /* 0x000000a81814723c */ /* 0x048fe200000018ff */
[-C--:B------:R-:W-:Y:S07]  /*19130*/  IADD3 R3, P1, R230, R2.reuse, RZ ;  /* 0x00000002e6037210 */ /* 0x080fee0007f3e0ff */
[----:B------:R-:W-:Y:S01]  /*19140*/  HMMA.16816.F32 R24, R24, R170, RZ ;  /* 0x000000aa1818723c */ /* 0x000fe200000018ff */
[----:B------:R-:W1:Y:S07]  /*19150*/  LDSM.16.M88.4 R168, [R199] ;  /* 0x00000000c7a8783b */ /* 0x000e6e0000000200 */
[C---:B-1----:R-:W-:Y:S08]  /*19160*/  HMMA.16816.F32 R4, R172.reuse, R168, R4 ;  /* 0x000000a8ac04723c */ /* 0x042ff00000001804 */
[C---:B------:R-:W-:Y:S01]  /*19170*/  HMMA.16816.F32 R8, R172.reuse, R170, R8 ;  /* 0x000000aaac08723c */ /* 0x040fe20000001808 */
[----:B------:R-:W1:Y:S07]  /*19180*/  LDSM.16.M88.4 R168, [R209] ;  /* 0x00000000d1a8783b */ /* 0x000e6e0000000200 */
[C---:B-1----:R-:W-:Y:S07]  /*19190*/  HMMA.16816.F32 R12, R172.reuse, R168, R12 ;  /* 0x000000a8ac0c723c */ /* 0x042fee000000180c */
[C---:B------:R-:W-:Y:S01]  /*191a0*/  @!P2 LEA R168, P0, R133.reuse, R2, 0x5 ;  /* 0x0000000285a8a211 */ /* 0x040fe200078028ff */
[C---:B------:R-:W-:Y:S01]  /*191b0*/  HMMA.16816.F32 R16, R172.reuse, R170, R16 ;  /* 0x000000aaac10723c */ /* 0x040fe20000001810 */
[----:B------:R-:W-:Y:S04]  /*191c0*/  @!P2 MOV R2, c[0x0][0x20c] ;  /* 0x000083000002aa02 */ /* 0x000fe80000000f00 */
[----:B------:R-:W-:Y:S02]  /*191d0*/  @!P2 LEA.HI.X R137, R133, R0, R2, 0x5, P0 ;  /* 0x000000008589a211 */ /* 0x000fe400000f2c02 */
[C---:B------:R-:W-:Y:S02]  /*191e0*/  LEA R2, P0, R3.reuse, c[0x0][0x1f8], 0x1 ;  /* 0x00007e0003027a11 */ /* 0x040fe400078008ff */
[-C--:B------:R-:W-:Y:S03]  /*191f0*/  IADD3.X R133, R0, R233.reuse, RZ, P1, !PT ;  /* 0x000000e900857210 */ /* 0x080fe60000ffe4ff */
[----:B------:R-:W-:Y:S02]  /*19200*/  @!P2 IADD3 R0, P1, R168, R230, RZ ;  /* 0x000000e6a800a210 */ /* 0x000fe40007f3e0ff */
[----:B------:R-:W1:Y:S01]  /*19210*/  LDSM.16.M88.4 R168, [R210] ;  /* 0x00000000d2a8783b */ /* 0x000e620000000200 */
[----:B------:R-:W-:Y:S02]  /*19220*/  LEA.HI.X R3, R3, c[0x0][0x1fc], R133, 0x1, P0 ;  /* 0x00007f0003037a11 */ /* 0x000fe400000f0c85 */
[C---:B------:R-:W-:Y:S02]  /*19230*/  @!P2 LEA R176, P0, R0.reuse, c[0x0][0x1f8], 0x1 ;  /* 0x00007e0000b0aa11 */ /* 0x040fe400078008ff */
[----:B------:R-:W-:Y:S01]  /*19240*/  @!P2 IADD3.X R133, R137, R233, RZ, P1, !PT ;  /* 0x000000e98985a210 */ /* 0x000fe20000ffe4ff */
[----:B------:R-:W-:Y:S01]  /*19250*/  @!PT LDS RZ, [RZ] ;  /* 0x00000000fffff984 */ /* 0x000fe20000000800 */
[----:B------:R-:W-:Y:S01]  /*19260*/  @!PT LDS RZ, [RZ] ;  /* 0x00000000fffff984 */ /* 0x000fe20000000800 */
[----:B------:R-:W-:Y:S01]  /*19270*/  @!PT LDS RZ, [RZ] ;  /* 0x00000000fffff984 */ /* 0x000fe20000000800 */
[----:B------:R2:W-:Y:S03]  /*19280*/  LDGSTS.E.BYPASS.LTC128B.128 [R213+0x4080], [R2.64], !P3 ;  /* 0x0408000002d57fae */ /* 0x0005e6000d901d46 */
[----:B------:R-:W-:Y:S03]  /*19290*/  @!P2 LEA.HI.X R177, R0, c[0x0][0x1fc], R133, 0x1, P0 ;  /* 0x00007f0000b1aa11 */ /* 0x000fe600000f0c85 */
[----:B------:R2:W-:Y:S06]  /*192a0*/  LDGSTS.E.BYPASS.LTC128B.128 [R213+0x5880], [R2.64+0x80], !P6 ;  /* 0x0588008002d57fae */ /* 0x0005ec000f101d46 */
[----:B------:R2:W-:Y:S06]  /*192b0*/  LDGSTS.E.BYPASS.LTC128B.128 [R213+0x7080], [R2.64+0x100], !P5 ;  /* 0x0708010002d57fae */ /* 0x0005ec000e901d46 */
[----:B------:R2:W-:Y:S06]  /*192c0*/  LDGSTS.E.BYPASS.LTC128B.128 [R213+0x8880], [R2.64+0x180], !P4 ;  /* 0x0888018002d57fae */ /* 0x0005ec000e101d46 */
[----:B------:R3:W-:Y:S01]  /*192d0*/  @!P2 LDGSTS.E.BYPASS.LTC128B.128 [R213+0x5080], [R176.64], !P3 ;  /* 0x05080000b0d5afae */ /* 0x0007e2000d901d46 */
[----:B------:R-:W-:Y:S05]  /*192e0*/  ISETP.GT.AND P3, PT, R182, R234, PT ;  /* 0x000000eab600720c */ /* 0x000fea0003f64270 */
[----:B------:R3:W-:Y:S01]  /*192f0*/  @!P2 LDGSTS.E.BYPASS.LTC128B.128 [R213+0x6880], [R176.64+0x80], !P6 ;  /* 0x06880080b0d5afae */ /* 0x0007e2000f101d46 */
[C---:B-1----:R-:W-:Y:S05]  /*19300*/  HMMA.16816.F32 R20, R172.reuse, R168, R20 ;  /* 0x000000a8ac14723c */ /* 0x042fea0000001814 */
[----:B------:R3:W-:Y:S03]  /*19310*/  @!P2 LDGSTS.E.BYPASS.LTC128B.128 [R213+0x8080], [R176.64+0x100], !P5 ;  /* 0x08080100b0d5afae */ /* 0x0007e6000e901d46 */
[----:B------:R-:W-:Y:S03]  /*19320*/  HMMA.16816.F32 R24, R172, R170, R24 ;  /* 0x000000aaac18723c */ /* 0x000fe60000001818 */
[----:B------:R3:W-:Y:S06]  /*19330*/  @!P2 LDGSTS.E.BYPASS.LTC128B.128 [R213+0x9880], [R176.64+0x180], !P4 ;  /* 0x09880180b0d5afae */ /* 0x0007ec000e101d46 */
[----:B------:R-:W-:Y:S06]  /*19340*/  LDSM.16.M88.4 R168, [R198] ;  /* 0x00000000c6a8783b */ /* 0x000fec0000000200 */
[----:B------:R-:W1:Y:S06]  /*19350*/  LDSM.16.M88.4 R172, [R189] ;  /* 0x00000000bdac783b */ /* 0x000e6c0000000200 */
[----:B------:R-:W0:Y:S01]  /*19360*/  LDGDEPBAR ;  /* 0x00000000000079af */ /* 0x000e220000000000 */
        /* <DEDUP_REMOVED lines=132> */
[----:B------:R-:W1:Y:S11]  /*19bb0*/  LDSM.16.M88.4 R172, [R188+0x5000] ;  /* 0x00500000bcac783b */ /* 0x000e760000000200 */
[----:B------:R-:W-:Y:S04]  /*19bc0*/  @!UPT UIADD3 URZ, URZ, URZ, URZ ;  /* 0x0000003f3f3ff290 */ /* 0x000fe8000fffe03f */
[----:B------:R-:W-:Y:S04]  /*19bd0*/  FMUL.FTZ R0, R4, c[0x0][0x320] ;  /* 0x0000c80004007a20 */ /* 0x000fe80000410000 */
[----:B------:R4:W4:Y:S04]  /*19be0*/  MUFU.TANH R179, R0 ;  /* 0x0000000000b37308 */ /* 0x0009280000002400 */
[----:B--2---:R-:W-:Y:S06]  /*19bf0*/  FMUL.FTZ R2, R8, c[0x0][0x320] ;  /* 0x0000c80008027a20 */ /* 0x004fec0000410000 */
[----:B---3--:R-:W2:Y:S01]  /*19c00*/  MUFU.TANH R177, R2 ;  /* 0x0000000200b17308 */ /* 0x008ea20000002400 */
[C---:B-1----:R-:W-:Y:S03]  /*19c10*/  HMMA.16816.F32 R12, R168.reuse, R172, R12 ;  /* 0x000000aca80c723c */ /* 0x042fe6000000180c */
[----:B----4-:R-:W-:Y:S06]  /*19c20*/  FMUL.FTZ R0, R5, c[0x0][0x320] ;  /* 0x0000c80005007a20 */ /* 0x010fec0000410000 */
[----:B------:R1:W3:Y:S01]  /*19c30*/  MUFU.TANH R180, R0 ;  /* 0x0000000000b47308 */ /* 0x0002e20000002400 */
[C---:B------:R-:W-:Y:S03]  /*19c40*/  HMMA.16816.F32 R16, R168.reuse, R174, R16 ;  /* 0x000000aea810723c */ /* 0x040fe60000001810 */
[----:B-1----:R-:W-:Y:S06]  /*19c50*/  FMUL.FTZ R0, R6, c[0x0][0x320] ;  /* 0x0000c80006007a20 */ /* 0x002fec0000410000 */
[----:B------:R1:W4:Y:S03]  /*19c60*/  MUFU.TANH R178, R0 ;  /* 0x0000000000b27308 */ /* 0x0003260000002400 */
[----:B-1----:R-:W-:Y:S02]  /*19c70*/  FMUL.FTZ R0, R7, c[0x0][0x320] ;  /* 0x0000c80007007a20 */ /* 0x002fe40000410000 */
[----:B------:R-:W1:Y:S01]  /*19c80*/  LDSM.16.M88.4 R4, [R188+0x5800] ;  /* 0x00580000bc04783b */ /* 0x000e620000000200 */
[----:B------:R-:W-:Y:S04]  /*19c90*/  DEPBAR.LE SB0, 0x0 ;  /* 0x000080000000791a */ /* 0x000fe80000000000 */
[----:B------:R5:W1:Y:S01]  /*19ca0*/  MUFU.TANH R181, R0 ;  /* 0x0000000000b57308 */ /* 0x000a620000002400 */
[----:B------:R-:W-:Y:S01]  /*19cb0*/  BAR.SYNC.DEFER_BLOCKING 0x0 ;  /* 0x0000000000007b1d */ /* 0x000fe20000010000 */
[----:B-----5:R-:W-:Y:S08]  /*19cc0*/  FMUL.FTZ R0, R9, c[0x0][0x320] ;  /* 0x0000c80009007a20 */ /* 0x020ff00000410000 */
[----:B------:R5:W2:Y:S01]  /*19cd0*/  MUFU.TANH R176, R0 ;  /* 0x0000000000b07308 */ /* 0x000aa20000002400 */
[C---:B-1----:R-:W-:Y:S07]  /*19ce0*/  HMMA.16816.F32 R20, R168.reuse, R4, R20 ;  /* 0x00000004a814723c */ /* 0x042fee0000001814 */
[----:B------:R-:W-:Y:S01]  /*19cf0*/  MOV R4, R138 ;  /* 0x0000008a00047202 */ /* 0x000fe20000000f00 */
        /* <DEDUP_REMOVED lines=41> */
[----:B------:R-:W-:Y:S03]  /*19f90*/  ISETP.GE.AND P0, PT, R6, 0x21, PT ;  /* 0x000000210600780c */ /* 0x000fe60003f06270 */
[----:B------:R-:W-:Y:S02]  /*19fa0*/  IMAD R5, R2, c[0x0][0x1e0], RZ ;  /* 0x0000780002057a24 */ /* 0x000fe400078e02ff */
[C---:B------:R-:W-:Y:S04]  /*19fb0*/  IMAD.WIDE.U32 R2, R0.reuse, c[0x0][0x1e0], RZ ;  /* 0x0000780000027a25 */ /* 0x040fe800078e00ff */
[----:B------:R-:W-:Y:S04]  /*19fc0*/  IMAD R0, R0, c[0x0][0x1e4], R5 ;  /* 0x0000790000007a24 */ /* 0x000fe800078e0205 */
[----:B------:R-:W-:Y:S02]  /*19fd0*/  IMAD.IADD R0, R3, 0x1, R0 ;  /* 0x0000000103007824 */ /* 0x000fe400078e0200 */
[----:B------:R-:W-:Y:S02]  /*19fe0*/  @P0 IMAD.MOV.U32 R7, RZ, RZ, c[0x0][0x1e0] ;  /* 0x00007800ff070624 */ /* 0x000fe400078e00ff */
[----:B------:R-:W-:Y:S04]  /*19ff0*/  IMAD.WIDE.U32 R2, R2, 0x30, RZ ;  /* 0x0000003002027825 */ /* 0x000fe800078e00ff */
[----:B------:R-:W-:Y:S01]  /*1a000*/  IMAD R0, R0, 0x30, RZ ;  /* 0x0000003000007824 */ /* 0x000fe200078e02ff */
[----:B------:R-:W-:Y:S01]  /*1a010*/  @P0 LEA R5, P1, R7, R2, 0x5 ;  /* 0x0000000207050211 */ /* 0x000fe200078228ff */
[----:B------:R-:W-:Y:S02]  /*1a020*/  @P0 IMAD.MOV.U32 R14, RZ, RZ, c[0x0][0x1e4] ;  /* 0x00007900ff0e0624 */ /* 0x000fe400078e00ff */
[----:B------:R-:W-:Y:S05]  /*1a030*/  IMAD.IADD R0, R3, 0x1, R0 ;  /* 0x0000000103007824 */ /* 0x000fea00078e0200 */
[----:B------:R-:W-:Y:S02]  /*1a040*/  @P0 LEA.HI.X R3, R7, R0, R14, 0x5, P1 ;  /* 0x0000000007030211 */ /* 0x000fe400008f2c0e */
[----:B------:R-:W-:Y:S11]  /*1a050*/  ISETP.GE.AND P1, PT, R6, 0x1, PT ;  /* 0x000000010600780c */ /* 0x000ff60003f26270 */
[----:B------:R-:W-:Y:S02]  /*1a060*/  @!UPT UIADD3 URZ, URZ, URZ, URZ ;  /* 0x0000003f3f3ff290 */ /* 0x000fe4000fffe03f */
[----:B------:R-:W-:Y:S05]  /*1a070*/  @P1 IADD3 R2, P2, R228, R2, RZ ;  /* 0x00000002e4021210 */ /* 0x000fea0007f5e0ff */
[----:B------:R-:W-:Y:S01]  /*1a080*/  @P1 IMAD.X R0, R0, 0x1, R232, P2 ;  /* 0x0000000100001824 */ /* 0x000fe200010e06e8 */
[C---:B------:R-:W-:Y:S04]  /*1a090*/  @P1 LEA R6, P2, R2.reuse, c[0x0][0x1c8], 0x1 ;  /* 0x0000720002061a11 */ /* 0x040fe800078408ff */
[----:B------:R-:W-:Y:S02]  /*1a0a0*/  @P1 LEA.HI.X R7, R2, c[0x0][0x1cc], R0, 0x1, P2 ;  /* 0x0000730002071a11 */ /* 0x000fe400010f0c00 */
        /* <DEDUP_REMOVED lines=17> */
.L_x_2483:
[----:B--234-:R-:W-:Y:S05]  /*1a1c0*/  BSYNC B0 ;  /* 0x0000000000007941 */ /* 0x01cfea0003800000 */
.L_x_2482:
[----:B-1----:R-:W-:Y:S01]  /*1a1d0*/  FMNMX.FTZ R3, R179, R138, !PT ;  /* 0x0000008ab3037209 */ /* 0x002fe20007810000 */
[----:B------:R-:W-:Y:S01]  /*1a1e0*/  LDSM.16.MT88.4 R168, [R191] ;  /* 0x00000000bfa8783b */ /* 0x000fe20000004200 */
[----:B------:R-:W-:Y:S02]  /*1a1f0*/  FMNMX.FTZ R0, R178, R132, !PT ;  /* 0x00000084b2007209 */ /* 0x000fe40007810000 */
[----:B------:R-:W-:Y:S02]  /*1a200*/  FMNMX.FTZ R3, R180, R3, !PT ;  /* 0x00000003b4037209 */ /* 0x000fe40007810000 */
[----:B------:R-:W-:Y:S02]  /*1a210*/  FMNMX.FTZ R0, R181, R0, !PT ;  /* 0x00000000b5007209 */ /* 0x000fe40007810000 */
[----:B------:R-:W-:Y:S01]  /*1a220*/  FMNMX.FTZ R3, R177, R3, !PT ;  /* 0x00000003b1037209 */ /* 0x000fe20007810000 */
[----:B------:R-:W0:Y:S01]  /*1a230*/  LDGDEPBAR ;  /* 0x00000000000079af */ /* 0x000e220000000000 */
        /* <DEDUP_REMOVED lines=20> */
[----:B------:R-:W-:Y:S08]  /*1a380*/  SHFL.BFLY PT, R5, R3, 0x2, 0x1f ;  /* 0x0c401f0003057f89 */ /* 0x000ff000000e0000 */
[----:B------:R-:W1:Y:S02]  /*1a390*/  SHFL.BFLY PT, R2, R0, 0x2, 0x1f ;  /* 0x0c401f0000027f89 */ /* 0x000e6400000e0000 */
[----:B-1----:R-:W-:Y:S02]  /*1a3a0*/  FMNMX.FTZ R0, R0, R2, !PT ;  /* 0x0000000200007209 */ /* 0x002fe40007810000 */
[----:B------:R-:W-:Y:S04]  /*1a3b0*/  FMNMX.FTZ R5, R3, R5, !PT ;  /* 0x0000000503057209 */ /* 0x000fe80007810000 */
[----:B------:R-:W1:Y:S08]  /*1a3c0*/  SHFL.BFLY PT, R3, R0, 0x1, 0x1f ;  /* 0x0c201f0000037f89 */ /* 0x000e7000000e0000 */
[----:B------:R-:W2:Y:S01]  /*1a3d0*/  SHFL.BFLY PT, R6, R5, 0x1, 0x1f ;  /* 0x0c201f0005067f89 */ /* 0x000ea200000e0000 */
[----:B-1----:R-:W-:Y:S02]  /*1a3e0*/  FMNMX.FTZ R3, R0, R3, !PT ;  /* 0x0000000300037209 */ /* 0x002fe40007810000 */
[----:B--2---:R-:W-:Y:S05]  /*1a3f0*/  FMNMX.FTZ R138, R5, R6, !PT ;  /* 0x00000006058a7209 */ /* 0x004fea0007810000 */
[C---:B------:R-:W-:Y:S02]  /*1a400*/  FADD.FTZ R2, -R138.reuse, R4 ;  /* 0x000000048a027221 */ /* 0x040fe40000010100 */
[----:B------:R-:W-:Y:S02]  /*1a410*/  FMUL.FTZ R4, R138, c[0x0][0x2d0] ;  /* 0x0000b4008a047a20 */ /* 0x000fe40000410000 */
[----:B------:R-:W-:Y:S02]  /*1a420*/  FMUL.FTZ R2, R2, c[0x0][0x2d0] ;  /* 0x0000b40002027a20 */ /* 0x000fe40000410000 */
[--C-:B------:R-:W-:Y:S02]  /*1a430*/  FFMA.FTZ R5, R180, c[0x0][0x2d0], -R4.reuse ;  /* 0x0000b400b4057a23 */ /* 0x100fe40000010804 */
[--C-:B------:R-:W-:Y:S02]  /*1a440*/  FFMA.FTZ R0, R179, c[0x0][0x2d0], -R4.reuse ;  /* 0x0000b400b3007a23 */ /* 0x100fe40000010804 */
[----:B------:R1:W-:Y:S01]  /*1a450*/  MUFU.EX2 R214, R5 ;  /* 0x0000000500d67308 */ /* 0x0003e20000000800 */
[--C-:B------:R-:W-:Y:S02]  /*1a460*/  FFMA.FTZ R179, R9, c[0x0][0x2d0], -R4.reuse ;  /* 0x0000b40009b37a23 */ /* 0x100fe40000010804 */
[--C-:B------:R-:W-:Y:S07]  /*1a470*/  FFMA.FTZ R172, R172, c[0x0][0x2d0], -R4.reuse ;  /* 0x0000b400acac7a23 */ /* 0x100fee0000010804 */
[----:B------:R2:W-:Y:S10]  /*1a480*/  MUFU.EX2 R14, R0 ;  /* 0x00000000000e7308 */ /* 0x0005f40000000800 */
[----:B------:R-:W3:Y:S01]  /*1a490*/  MUFU.EX2 R2, R2 ;  /* 0x0000000200027308 */ /* 0x000ee20000000800 */
[--C-:B-1----:R-:W-:Y:S02]  /*1a4a0*/  FFMA.FTZ R5, R177, c[0x0][0x2d0], -R4.reuse ;  /* 0x0000b400b1057a23 */ /* 0x102fe40000010804 */
[----:B------:R-:W-:Y:S07]  /*1a4b0*/  FFMA.FTZ R177, R10, c[0x0][0x2d0], -R4 ;  /* 0x0000b4000ab17a23 */ /* 0x000fee0000010804 */
[----:B------:R1:W-:Y:S01]  /*1a4c0*/  MUFU.EX2 R222, R5 ;  /* 0x0000000500de7308 */ /* 0x0003e20000000800 */
[C---:B--2---:R-:W-:Y:S02]  /*1a4d0*/  FADD.FTZ R0, -R3.reuse, R132 ;  /* 0x0000008403007221 */ /* 0x044fe40000010100 */
[----:B------:R-:W-:Y:S02]  /*1a4e0*/  FMUL.FTZ R132, R3, c[0x0][0x2d0] ;  /* 0x0000b40003847a20 */ /* 0x000fe40000410000 */
[----:B------:R-:W-:Y:S02]  /*1a4f0*/  FMUL.FTZ R0, R0, c[0x0][0x2d0] ;  /* 0x0000b40000007a20 */ /* 0x000fe40000410000 */
[----:B------:R-:W-:Y:S03]  /*1a500*/  FFMA.FTZ R6, R174, c[0x0][0x2d0], -R132 ;  /* 0x0000b400ae067a23 */ /* 0x000fe60000010884 */
[----:B------:R-:W-:Y:S01]  /*1a510*/  MUFU.EX2 R217, R172 ;  /* 0x000000ac00d97308 */ /* 0x000fe20000000800 */
[--C-:B------:R-:W-:Y:S02]  /*1a520*/  FFMA.FTZ R174, R173, c[0x0][0x2d0], -R4.reuse ;  /* 0x0000b400adae7a23 */ /* 0x100fe40000010804 */
[C---:B---3--:R-:W-:Y:S02]  /*1a530*/  FMUL.FTZ R9, R2.reuse, R161 ;  /* 0x000000a102097220 */ /* 0x048fe40000410000 */
[C---:B------:R-:W-:Y:S02]  /*1a540*/  FMUL.FTZ R16, R2.reuse, R152 ;  /* 0x0000009802107220 */ /* 0x040fe40000410000 */
[C---:B------:R-:W-:Y:S02]  /*1a550*/  FMUL.FTZ R17, R2.reuse, R153 ;  /* 0x0000009902117220 */ /* 0x040fe40000410000 */
[--C-:B------:R-:W-:Y:S01]  /*1a560*/  FFMA.FTZ R173, R13, c[0x0][0x2d0], -R4.reuse ;  /* 0x0000b4000dad7a23 */ /* 0x100fe20000010804 */
[----:B------:R-:W2:Y:S01]  /*1a570*/  MUFU.EX2 R0, R0 ;  /* 0x0000000000007308 */ /* 0x000ea20000000800 */
[----:B------:R-:W-:Y:S02]  /*1a580*/  FMUL.FTZ R24, R2, R144 ;  /* 0x0000009002187220 */ /* 0x000fe40000410000 */
[--C-:B-1----:R-:W-:Y:S02]  /*1a590*/  FFMA.FTZ R5, R176, c[0x0][0x2d0], -R4.reuse ;  /* 0x0000b400b0057a23 */ /* 0x102fe40000010804 */
[----:B------:R-:W-:Y:S02]  /*1a5a0*/  FFMA.FTZ R176, R11, c[0x0][0x2d0], -R4 ;  /* 0x0000b4000bb07a23 */ /* 0x000fe40000010804 */
[C---:B------:R-:W-:Y:S02]  /*1a5b0*/  FMUL.FTZ R25, R2.reuse, R145 ;  /* 0x0000009102197220 */ /* 0x040fe40000410000 */
[C---:B------:R-:W-:Y:S01]  /*1a5c0*/  FMUL.FTZ R13, R2.reuse, R157 ;  /* 0x0000009d020d7220 */ /* 0x040fe20000410000 */
[----:B------:R1:W3:Y:S01]  /*1a5d0*/  MUFU.EX2 R224, R5 ;  /* 0x0000000500e07308 */ /* 0x0002e20000000800 */
[C---:B------:R-:W-:Y:S02]  /*1a5e0*/  FFMA.FTZ R157, R2.reuse, R215, R14 ;  /* 0x000000d7029d7223 */ /* 0x040fe4000001000e */
[C---:B------:R-:W-:Y:S02]  /*1a5f0*/  FMUL.FTZ R20, R2.reuse, R148 ;  /* 0x0000009402147220 */ /* 0x040fe40000410000 */
[C---:B------:R-:W-:Y:S02]  /*1a600*/  FMUL.FTZ R21, R2.reuse, R149 ;  /* 0x0000009502157220 */ /* 0x040fe40000410000 */
[C---:B------:R-:W-:Y:S02]  /*1a610*/  FMUL.FTZ R28, R2.reuse, R28 ;  /* 0x0000001c021c7220 */ /* 0x040fe40000410000 */
[C---:B------:R-:W-:Y:S01]  /*1a620*/  FMUL.FTZ R29, R2.reuse, R29 ;  /* 0x0000001d021d7220 */ /* 0x040fe20000410000 */
[----:B------:R4:W-:Y:S01]  /*1a630*/  MUFU.EX2 R221, R6 ;  /* 0x0000000600dd7308 */ /* 0x0009e20000000800 */
[C---:B------:R-:W-:Y:S02]  /*1a640*/  FMUL.FTZ R32, R2.reuse, R32 ;  /* 0x0000002002207220 */ /* 0x040fe40000410000 */
[----:B------:R-:W-:Y:S02]  /*1a650*/  FMUL.FTZ R33, R2, R33 ;  /* 0x0000002102217220 */ /* 0x000fe40000410000 */
[C---:B--2---:R-:W-:Y:S02]  /*1a660*/  FMUL.FTZ R10, R0.reuse, R162 ;  /* 0x000000a2000a7220 */ /* 0x044fe40000410000 */
[C---:B------:R-:W-:Y:S02]  /*1a670*/  FMUL.FTZ R11, R0.reuse, R163 ;  /* 0x000000a3000b7220 */ /* 0x040fe40000410000 */
[C---:B------:R-:W-:Y:S01]  /*1a680*/  FMUL.FTZ R18, R0.reuse, R154 ;  /* 0x0000009a00127220 */ /* 0x040fe20000410000 */
[----:B------:R-:W-:Y:S01]  /*1a690*/  MUFU.EX2 R216, R173 ;  /* 0x000000ad00d87308 */ /* 0x000fe20000000800 */
[----:B------:R-:W-:Y:S02]  /*1a6a0*/  FMUL.FTZ R19, R0, R155 ;  /* 0x0000009b00137220 */ /* 0x000fe40000410000 */
[----:B------:R-:W-:Y:S01]  /*1a6b0*/  LDSM.16.MT88.4 R152, [R194] ;  /* 0x00000000c298783b */ /* 0x000fe20000004200 */
[----:B-1----:R-:W-:Y:S02]  /*1a6c0*/  FFMA.FTZ R5, R178, c[0x0][0x2d0], -R132 ;  /* 0x0000b400b2057a23 */ /* 0x002fe40000010884 */
[----:B------:R-:W-:Y:S02]  /*1a6d0*/  FFMA.FTZ R178, R8, c[0x0][0x2d0], -R4 ;  /* 0x0000b40008b27a23 */ /* 0x000fe40000010804 */
[----:B------:R-:W-:Y:S02]  /*1a6e0*/  FMUL.FTZ R8, R2, R160 ;  /* 0x000000a002087220 */ /* 0x000fe40000410000 */
[----:B------:R1:W-:Y:S01]  /*1a6f0*/  MUFU.EX2 R180, R5 ;  /* 0x0000000500b47308 */ /* 0x0003e20000000800 */
[----:B------:R-:W2:Y:S01]  /*1a700*/  LDSM.16.MT88.4 R160, [R192] ;  /* 0x00000000c0a0783b */ /* 0x000ea20000004200 */
[C---:B------:R-:W-:Y:S02]  /*1a710*/  FMUL.FTZ R7, R0.reuse, R167 ;  /* 0x000000a700077220 */ /* 0x040fe40000410000 */
[----:B----4-:R-:W-:Y:S01]  /*1a720*/  FMUL.FTZ R6, R0, R166 ;  /* 0x000000a600067220 */ /* 0x010fe20000410000 */
[----:B---3--:R-:W-:Y:S01]  /*1a730*/  F2FP.PACK_AB R166, R224, R222 ;  /* 0x000000dee0a6723e */ /* 0x008fe200000000ff */
[C---:B------:R-:W-:Y:S02]  /*1a740*/  FMUL.FTZ R26, R0.reuse, R146 ;  /* 0x00000092001a7220 */ /* 0x040fe40000410000 */
[C---:B------:R-:W-:Y:S02]  /*1a750*/  FMUL.FTZ R27, R0.reuse, R147 ;  /* 0x00000093001b7220 */ /* 0x040fe40000410000 */
[----:B------:R-:W3:Y:S01]  /*1a760*/  LDSM.16.MT88.4 R144, [R193] ;  /* 0x00000000c190783b */ /* 0x000ee20000004200 */
[C---:B------:R-:W-:Y:S01]  /*1a770*/  FMUL.FTZ R15, R0.reuse, R159 ;  /* 0x0000009f000f7220 */ /* 0x040fe20000410000 */
[----:B------:R-:W-:Y:S01]  /*1a780*/  MUFU.EX2 R173, R176 ;  /* 0x000000b000ad7308 */ /* 0x000fe20000000800 */
[C---:B------:R-:W-:Y:S02]  /*1a790*/  FMUL.FTZ R22, R0.reuse, R150 ;  /* 0x0000009600167220 */ /* 0x040fe40000410000 */
[C---:B------:R-:W-:Y:S02]  /*1a7a0*/  FMUL.FTZ R23, R0.reuse, R151 ;  /* 0x0000009700177220 */ /* 0x040fe40000410000 */
[C---:B------:R-:W-:Y:S01]  /*1a7b0*/  FMUL.FTZ R30, R0.reuse, R30 ;  /* 0x0000001e001e7220 */ /* 0x040fe20000410000 */
[----:B------:R-:W-:Y:S01]  /*1a7c0*/  LDSM.16.MT88.4 R148, [R191+0x800] ;  /* 0x00080000bf94783b */ /* 0x000fe20000004200 */
[C---:B------:R-:W-:Y:S02]  /*1a7d0*/  FMUL.FTZ R31, R0.reuse, R31 ;  /* 0x0000001f001f7220 */ /* 0x040fe40000410000 */
[C---:B------:R-:W-:Y:S01]  /*1a7e0*/  FMUL.FTZ R34, R0.reuse, R34 ;  /* 0x0000002200227220 */ /* 0x040fe20000410000 */
[----:B------:R-:W-:Y:S01]  /*1a7f0*/  MUFU.EX2 R176, R177 ;  /* 0x000000b100b07308 */ /* 0x000fe20000000800 */
[----:B------:R-:W-:Y:S02]  /*1a800*/  FMUL.FTZ R35, R0, R35 ;  /* 0x0000002300237220 */ /* 0x000fe40000410000 */
[--C-:B-1----:R-:W-:Y:S02]  /*1a810*/  FFMA.FTZ R5, R181, c[0x0][0x2d0], -R132.reuse ;  /* 0x0000b400b5057a23 */ /* 0x102fe40000010884 */
[C---:B------:R-:W-:Y:S02]  /*1a820*/  FMUL.FTZ R36, R2.reuse, R36 ;  /* 0x0000002402247220 */ /* 0x040fe40000410000 */
[----:B------:R-:W-:Y:S02]  /*1a830*/  FMUL.FTZ R37, R2, R37 ;  /* 0x0000002502257220 */ /* 0x000fe40000410000 */
[C---:B------:R-:W-:Y:S01]  /*1a840*/  FMUL.FTZ R38, R0.reuse, R38 ;  /* 0x0000002600267220 */ /* 0x040fe20000410000 */
[----:B------:R1:W-:Y:S01]  /*1a850*/  MUFU.EX2 R220, R5 ;  /* 0x0000000500dc7308 */ /* 0x0003e20000000800 */
        /* <DEDUP_REMOVED lines=14> */
[----:B------:R-:W-:Y:S02]  /*1a940*/  FFMA.FTZ R175, R12, c[0x0][0x2d0], -R4 ;  /* 0x0000b4000caf7a23 */ /* 0x000fe40000010804 */
[----:B------:R-:W1:Y:S01]  /*1a950*/  MUFU.EX2 R223, R5 ;  /* 0x0000000500df7308 */ /* 0x000e620000000800 */
[----:B------:R-:W-:Y:S01]  /*1a960*/  FMUL.FTZ R4, R2, R164 ;  /* 0x000000a402047220 */ /* 0x000fe20000410000 */
[----:B------:R-:W-:Y:S01]  /*1a970*/  F2FP.PACK_AB R164, R214, R14 ;  /* 0x0000000ed6a4723e */ /* 0x000fe200000000ff */
        /* <DEDUP_REMOVED lines=18> */
[C---:B------:R-:W-:Y:S05]  /*1aaa0*/  HMMA.16816.F32 R4, R164.reuse, R168, R4 ;  /* 0x000000a8a404723c */ /* 0x040fea0000001804 */
[----:B------:R-:W-:Y:S02]  /*1aab0*/  FMUL.FTZ R63, R0, R63 ;  /* 0x0000003f003f7220 */ /* 0x000fe40000410000 */
[C---:B------:R-:W-:Y:S01]  /*1aac0*/  FMUL.FTZ R64, R2.reuse, R64 ;  /* 0x0000004002407220 */ /* 0x040fe20000410000 */
[C---:B------:R-:W-:Y:S04]  /*1aad0*/  HMMA.16816.F32 R8, R164.reuse, R170, R8 ;  /* 0x000000aaa408723c */ /* 0x040fe80000001808 */
[----:B------:R-:W-:Y:S01]  /*1aae0*/  FMUL.FTZ R65, R2, R65 ;  /* 0x0000004102417220 */ /* 0x000fe20000410000 */
[----:B------:R-:W-:Y:S01]  /*1aaf0*/  F2FP.PACK_AB R168, R176, R173 ;  /* 0x000000adb0a8723e */ /* 0x000fe200000000ff */
[C---:B------:R-:W-:Y:S02]  /*1ab00*/  FMUL.FTZ R66, R0.reuse, R66 ;  /* 0x0000004200427220 */ /* 0x040fe40000410000 */
[C---:B--2---:R-:W-:Y:S04]  /*1ab10*/  HMMA.16816.F32 R12, R164.reuse, R160, R12 ;  /* 0x000000a0a40c723c */ /* 0x044fe8000000180c */
[----:B------:R-:W-:Y:S02]  /*1ab20*/  FMUL.FTZ R67, R0, R67 ;  /* 0x0000004300437220 */ /* 0x000fe40000410000 */
[C---:B------:R-:W-:Y:S02]  /*1ab30*/  FMUL.FTZ R68, R2.reuse, R68 ;  /* 0x0000004402447220 */ /* 0x040fe40000410000 */
[C---:B------:R-:W-:Y:S01]  /*1ab40*/  HMMA.16816.F32 R16, R164.reuse, R162, R16 ;  /* 0x000000a2a410723c */ /* 0x040fe20000001810 */
[----:B------:R-:W-:Y:S03]  /*1ab50*/  LDSM.16.MT88.4 R160, [R191+0x1000] ;  /* 0x00100000bfa0783b */ /* 0x000fe60000004200 */
[----:B------:R-:W-:Y:S02]  /*1ab60*/  FMUL.FTZ R69, R2, R69 ;  /* 0x0000004502457220 */ /* 0x000fe40000410000 */
[C---:B------:R-:W-:Y:S02]  /*1ab70*/  FMUL.FTZ R70, R0.reuse, R70 ;  /* 0x0000004600467220 */ /* 0x040fe40000410000 */
        /* <DEDUP_REMOVED lines=56> */
[C---:B------:R-:W-:Y:S02]  /*1af00*/  FMUL.FTZ R117, R2.reuse, R117 ;  /* 0x0000007502757220 */ /* 0x040fe40000410000 */
[C---:B------:R-:W-:Y:S01]  /*1af10*/  FMUL.FTZ R120, R2.reuse, R120 ;  /* 0x0000007802787220 */ /* 0x040fe20000410000 */
[C---:B------:R-:W-:Y:S01]  /*1af20*/  HMMA.16816.F32 R48, R164.reuse, R146, R48 ;  /* 0x00000092a430723c */ /* 0x040fe20000001830 */
[----:B------:R-:W1:Y:S03]  /*1af30*/  LDSM.16.MT88.4 R144, [R194+0x1800] ;  /* 0x00180000c290783b */ /* 0x000e660000004200 */
[----:B------:R-:W-:Y:S02]  /*1af40*/  FMUL.FTZ R121, R2, R121 ;  /* 0x0000007902797220 */ /* 0x000fe40000410000 */
[C---:B------:R-:W-:Y:S02]  /*1af50*/  FMUL.FTZ R118, R0.reuse, R118 ;  /* 0x0000007600767220 */ /* 0x040fe40000410000 */
[C---:B------:R-:W-:Y:S04]  /*1af60*/  FMUL.FTZ R119, R0.reuse, R119 ;  /* 0x0000007700777220 */ /* 0x040fe80000410000 */
[C---:B------:R-:W-:Y:S02]  /*1af70*/  FMUL.FTZ R122, R0.reuse, R122 ;  /* 0x0000007a007a7220 */ /* 0x040fe40000410000 */
[C---:B------:R-:W-:Y:S02]  /*1af80*/  FMUL.FTZ R123, R0.reuse, R123 ;  /* 0x0000007b007b7220 */ /* 0x040fe40000410000 */
[----:B------:R-:W-:Y:S02]  /*1af90*/  FFMA.FTZ R156, R0, R219, R180 ;  /* 0x000000db009c7223 */ /* 0x000fe400000100b4 */
[C---:B------:R-:W-:Y:S02]  /*1afa0*/  FMUL.FTZ R124, R2.reuse, R124 ;  /* 0x0000007c027c7220 */ /* 0x040fe40000410000 */
[C---:B------:R-:W-:Y:S02]  /*1afb0*/  FMUL.FTZ R125, R2.reuse, R125 ;  /* 0x0000007d027d7220 */ /* 0x040fe40000410000 */
[C---:B------:R-:W-:Y:S02]  /*1afc0*/  FMUL.FTZ R128, R2.reuse, R128 ;  /* 0x0000008002807220 */ /* 0x040fe40000410000 */
[----:B------:R-:W-:Y:S02]  /*1afd0*/  FMUL.FTZ R129, R2, R129 ;  /* 0x0000008102817220 */ /* 0x000fe40000410000 */
[--C-:B------:R-:W-:Y:S02]  /*1afe0*/  FFMA.FTZ R2, R187, c[0x0][0x2d0], -R132.reuse ;  /* 0x0000b400bb027a23 */ /* 0x100fe40000010884 */
[C---:B------:R-:W-:Y:S02]  /*1aff0*/  FMUL.FTZ R126, R0.reuse, R126 ;  /* 0x0000007e007e7220 */ /* 0x040fe40000410000 */
[----:B------:R2:W-:Y:S01]  /*1b000*/  MUFU.EX2 R215, R2 ;  /* 0x0000000200d77308 */ /* 0x0005e20000000800 */
[C---:B------:R-:W-:Y:S02]  /*1b010*/  FMUL.FTZ R127, R0.reuse, R127 ;  /* 0x0000007f007f7220 */ /* 0x040fe40000410000 */
[C---:B------:R-:W-:Y:S02]  /*1b020*/  FMUL.FTZ R130, R0.reuse, R130 ;  /* 0x0000008200827220 */ /* 0x040fe40000410000 */
[----:B------:R-:W-:Y:S02]  /*1b030*/  FMUL.FTZ R131, R0, R131 ;  /* 0x0000008300837220 */ /* 0x000fe40000410000 */
[--C-:B------:R-:W-:Y:S02]  /*1b040*/  FFMA.FTZ R0, R212, c[0x0][0x2d0], -R132.reuse ;  /* 0x0000b400d4007a23 */ /* 0x100fe40000010884 */
[--C-:B------:R-:W-:Y:S01]  /*1b050*/  FFMA.FTZ R137, R137, c[0x0][0x2d0], -R132.reuse ;  /* 0x0000b40089897a23 */ /* 0x100fe20000010884 */
[C---:B-1----:R-:W-:Y:S01]  /*1b060*/  HMMA.16816.F32 R52, R164.reuse, R144, R52 ;  /* 0x00000090a434723c */ /* 0x042fe20000001834 */
[----:B------:R1:W-:Y:S07]  /*1b070*/  MUFU.EX2 R180, R0 ;  /* 0x0000000000b47308 */ /* 0x0003ee0000000800 */
[C---:B------:R-:W-:Y:S01]  /*1b080*/  HMMA.16816.F32 R56, R164.reuse, R146, R56 ;  /* 0x00000092a438723c */ /* 0x040fe20000001838 */
[----:B------:R-:W3:Y:S03]  /*1b090*/  LDSM.16.MT88.4 R144, [R193+0x1800] ;  /* 0x00180000c190783b */ /* 0x000ee60000004200 */
[--C-:B--2---:R-:W-:Y:S02]  /*1b0a0*/  FFMA.FTZ R2, R186, c[0x0][0x2d0], -R132.reuse ;  /* 0x0000b400ba027a23 */ /* 0x104fe40000010884 */
[----:B------:R-:W-:Y:S10]  /*1b0b0*/  MUFU.EX2 R186, R175 ;  /* 0x000000af00ba7308 */ /* 0x000ff40000000800 */
[----:B------:R2:W-:Y:S01]  /*1b0c0*/  MUFU.EX2 R187, R2 ;  /* 0x0000000200bb7308 */ /* 0x0005e20000000800 */
[--C-:B-1----:R-:W-:Y:S09]  /*1b0d0*/  FFMA.FTZ R0, R183, c[0x0][0x2d0], -R132.reuse ;  /* 0x0000b400b7007a23 */ /* 0x102ff20000010884 */
[----:B------:R1:W-:Y:S10]  /*1b0e0*/  MUFU.EX2 R174, R0 ;  /* 0x0000000000ae7308 */ /* 0x0003f40000000800 */
[----:B------:R-:W4:Y:S01]  /*1b0f0*/  MUFU.EX2 R175, R179 ;  /* 0x000000b300af7308 */ /* 0x000f220000000800 */
[C---:B---3--:R-:W-:Y:S03]  /*1b100*/  HMMA.16816.F32 R60, R164.reuse, R144, R60 ;  /* 0x00000090a43c723c */ /* 0x048fe6000000183c */
[----:B--2---:R-:W-:Y:S06]  /*1b110*/  FFMA.FTZ R2, R185, c[0x0][0x2d0], -R132 ;  /* 0x0000b400b9027a23 */ /* 0x004fec0000010884 */
[----:B------:R2:W3:Y:S01]  /*1b120*/  MUFU.EX2 R181, R2 ;  /* 0x0000000200b57308 */ /* 0x0004e20000000800 */
[C---:B------:R-:W-:Y:S01]  /*1b130*/  HMMA.16816.F32 R64, R164.reuse, R146, R64 ;  /* 0x00000092a440723c */ /* 0x040fe20000001840 */
[----:B------:R-:W5:Y:S02]  /*1b140*/  LDSM.16.MT88.4 R144, [R191+0x3000] ;  /* 0x00300000bf90783b */ /* 0x000f640000004200 */
[----:B-1----:R-:W-:Y:S04]  /*1b150*/  FADD.FTZ R0, R220, R156 ;  /* 0x0000009cdc007221 */ /* 0x002fe80000010000 */
[----:B------:R-:W-:Y:S01]  /*1b160*/  FADD.FTZ R0, R223, R0 ;  /* 0x00000000df007221 */ /* 0x000fe20000010000 */
[----:B----4-:R-:W-:Y:S04]  /*1b170*/  F2FP.PACK_AB R170, R177, R175 ;  /* 0x000000afb1aa723e */ /* 0x010fe800000000ff */
[----:B------:R-:W-:Y:S04]  /*1b180*/  FADD.FTZ R0, R221, R0 ;  /* 0x00000000dd007221 */ /* 0x000fe80000010000 */
[----:B------:R-:W-:Y:S04]  /*1b190*/  FADD.FTZ R0, R215, R0 ;  /* 0x00000000d7007221 */ /* 0x000fe80000010000 */
[----:B------:R-:W-:Y:S02]  /*1b1a0*/  FADD.FTZ R0, R187, R0 ;  /* 0x00000000bb007221 */ /* 0x000fe40000010000 */
[--C-:B--2---:R-:W-:Y:S02]  /*1b1b0*/  FFMA.FTZ R2, R184, c[0x0][0x2d0], -R132.reuse ;  /* 0x0000b400b8027a23 */ /* 0x104fe40000010884 */
[----:B------:R-:W-:Y:S02]  /*1b1c0*/  FFMA.FTZ R132, R133, c[0x0][0x2d0], -R132 ;  /* 0x0000b40085847a23 */ /* 0x000fe40000010884 */
[----:B------:R-:W-:Y:S01]  /*1b1d0*/  FADD.FTZ R133, R214, R157 ;  /* 0x0000009dd6857221 */ /* 0x000fe20000010000 */
[----:B------:R-:W1:Y:S01]  /*1b1e0*/  MUFU.EX2 R172, R2 ;  /* 0x0000000200ac7308 */ /* 0x000e620000000800 */
[----:B---3--:R-:W-:Y:S09]  /*1b1f0*/  FADD.FTZ R0, R181, R0 ;  /* 0x00000000b5007221 */ /* 0x008ff20000010000 */
[----:B------:R-:W-:Y:S01]  /*1b200*/  MUFU.EX2 R132, R132 ;  /* 0x0000008400847308 */ /* 0x000fe20000000800 */
[C---:B-----5:R-:W-:Y:S08]  /*1b210*/  HMMA.16816.F32 R68, R164.reuse, R144, R68 ;  /* 0x00000090a444723c */ /* 0x060ff00000001844 */
[C---:B------:R-:W-:Y:S01]  /*1b220*/  HMMA.16816.F32 R72, R164.reuse, R146, R72 ;  /* 0x00000092a448723c */ /* 0x040fe20000001848 */
[----:B------:R-:W2:Y:S03]  /*1b230*/  LDSM.16.MT88.4 R144, [R192+0x3000] ;  /* 0x00300000c090783b */ /* 0x000ea60000004200 */
[----:B-1----:R-:W-:Y:S01]  /*1b240*/  F2FP.PACK_AB R169, R174, R172 ;  /* 0x000000acaea9723e */ /* 0x002fe200000000ff */
[----:B------:R-:W-:Y:S02]  /*1b250*/  FADD.FTZ R2, R222, R133 ;  /* 0x00000085de027221 */ /* 0x000fe40000010000 */
[----:B------:R-:W1:Y:S02]  /*1b260*/  MUFU.EX2 R133, R137 ;  /* 0x0000008900857308 */ /* 0x000e640000000800 */
[----:B------:R-:W-:Y:S04]  /*1b270*/  FADD.FTZ R2, R224, R2 ;  /* 0x00000002e0027221 */ /* 0x000fe80000010000 */
[----:B------:R-:W-:Y:S04]  /*1b280*/  FADD.FTZ R2, R158, R2 ;  /* 0x000000029e027221 */ /* 0x000fe80000010000 */
[C---:B------:R-:W-:Y:S04]  /*1b290*/  FADD.FTZ R2, R217.reuse, R2 ;  /* 0x00000002d9027221 */ /* 0x040fe80000010000 */
[----:B------:R-:W-:Y:S01]  /*1b2a0*/  FADD.FTZ R2, R216, R2 ;  /* 0x00000002d8027221 */ /* 0x000fe20000010000 */
[----:B-1----:R-:W-:Y:S01]  /*1b2b0*/  F2FP.PACK_AB R171, R132, R133 ;  /* 0x0000008584ab723e */ /* 0x002fe200000000ff */
        /* <DEDUP_REMOVED lines=20> */
[----:B------:R-:W-:Y:S04]  /*1b400*/  HMMA.16816.F32 R128, R164, R146, R128 ;  /* 0x00000092a480723c */ /* 0x000fe80000001880 */
[----:B------:R-:W-:Y:S03]  /*1b410*/  F2FP.PACK_AB R145, R187, R215 ;  /* 0x000000d7bb91723e */ /* 0x000fe600000000ff */
[----:B------:R-:W-:Y:S02]  /*1b420*/  F2FP.PACK_AB R146, R186, R216 ;  /* 0x000000d8ba92723e */ /* 0x000fe400000000ff */
[----:B------:R-:W-:Y:S07]  /*1b430*/  F2FP.PACK_AB R147, R180, R181 ;  /* 0x000000b5b493723e */ /* 0x000fee00000000ff */
[C---:B------:R-:W-:Y:S08]  /*1b440*/  HMMA.16816.F32 R4, R144.reuse, R148, R4 ;  /* 0x000000949004723c */ /* 0x040ff00000001804 */
        /* <DEDUP_REMOVED lines=102> */
[----:B------:R-:W-:Y:S01]  /*1bab0*/  MOV R132, R3 ;  /* 0x0000000300847202 */ /* 0x000fe20000000f00 */
[----:B------:R-:W-:-:S05]  /*1bac0*/  @P3 BRA `(.L_x_2484) ;  /* 0xffffd49000003947 */ /* 0x000fca000383ffff */
.L_x_2481:
[----:B------:R-:W-:Y:S02]  /*1bad0*/  MOV R7, 0x1f ;  /* 0x0000001f00077802 */ /* 0x000fe40000000f00 */
[----:B------:R-:W-:Y:S01]  /*1bae0*/  MOV R6, 0xffffffff ;  /* 0xffffffff00067802 */ /* 0x000fe20000000f00 */
[----:B------:R-:W-:Y:S05]  /*1baf0*/  BRA.DIV ~URZ, `(.L_x_2485) ;  /* 0x000066227f007947 */ /* 0x000fea000b800000 */
[----:B------:R1:W2:Y:S02]  /*1bb00*/  SHFL.BFLY PT, R0, R215, 0x2, 0x1f ;  /* 0x0c401f00d7007f89 */ /* 0x0002a400000e0000 */
.L_x_2558:
[----:B--2---:R-:W-:Y:S01]  /*1bb10*/  FADD.FTZ R0, R0, R215 ;  /* 0x000000d700007221 */ /* 0x004fe20000010000 */
[----:B------:R-:W-:Y:S05]  /*1bb20*/  BRA.DIV ~URZ, `(.L_x_2486) ;  /* 0x000066527f007947 */ /* 0x000fea000b800000 */
[----:B------:R-:W2:Y:S04]  /*1bb30*/  SHFL.BFLY PT, R2, R219, 0x2, 0x1f ;  /* 0x0c401f00db027f89 */ /* 0x000ea800000e0000 */
[----:B------:R-:W3:Y:S01]  /*1bb40*/  SHFL.BFLY PT, R5, R0, 0x1, 0x1f ;  /* 0x0c201f0000057f89 */ /* 0x000ee200000e0000 */
[----:B--2---:R-:W-:-:S02]  /*1bb50*/  FADD.FTZ R4, R2, R219 ;  /* 0x000000db02047221 */ /* 0x004fc40000010000 */
[----:B---3--:R-:W-:-:S03]  /*1bb60*/  FADD.FTZ R0, R0, R5 ;  /* 0x0000000500007221 */ /* 0x008fc60000010000 */
[----:B------:R2:W3:Y:S04]  /*1bb70*/  SHFL.BFLY PT, R3, R4, 0x1, 0x1f ;  /* 0x0c201f0004037f89 */ /* 0x0004e800000e0000 */
.L_x_2559:
[----:B------:R-:W-:Y:S01]  /*1bb80*/  FSETP.NE.FTZ.AND P1, PT, R0, RZ, PT ;  /* 0x000000ff0000720b */ /* 0x000fe20003f35000 */
[----:B---3--:R-:W-:Y:S01]  /*1bb90*/  FADD.FTZ R3, R3, R4 ;  /* 0x0000000403037221 */ /* 0x008fe20000010000 */
[----:B------:R-:W-:Y:S02]  /*1bba0*/  MOV R2, RZ ;  /* 0x000000ff00027202 */ /* 0x000fe40000000f00 */
[----:B------:R-:W-:Y:S02]  /*1bbb0*/  MOV R21, 0xff800000 ;  /* 0xff80000000157802 */ /* 0x000fe40000000f00 */
[----:B------:R-:W-:Y:S02]  /*1bbc0*/  FSETP.NE.FTZ.AND P0, PT, R3, RZ, PT ;  /* 0x000000ff0300720b */ /* 0x000fe40003f15000 */
[----:B------:R-:W-:-:S05]  /*1bbd0*/  MOV R20, 0xff800000 ;  /* 0xff80000000147802 */ /* 0x000fca0000000f00 */
        /* <DEDUP_REMOVED lines=143> */
.L_x_2396:
[----:B------:R2:W5:Y:S01]  /*1c4d0*/  LDL R6, [R1] ;  /* 0x0000000001067983 */ /* 0x0005620000100800 */
        /* <DEDUP_REMOVED lines=17> */
[----:B------:R2:W-:Y:S02]  /*1c5f0*/  STL [R1], R6 ;  /* 0x0000000601007387 */ /* 0x0005e40000100800 */
.L_x_2488:
[----:B--2---:R-:W-:Y:S05]  /*1c600*/  BSYNC B0 ;  /* 0x0000000000007941 */ /* 0x004fea0003800000 */
.L_x_2487:
        /* <DEDUP_REMOVED lines=22> */
[----:B--2---:R-:W-:-:S02]  /*1c770*/  F2FP.PACK_AB R0, R125, R124 ;  /* 0x0000007c7d00723e */ /* 0x004fc400000000ff */
[----:B-1----:R-:W-:-:S03]  /*1c780*/  F2FP.PACK_AB R2, R27, R26 ;  /* 0x0000001a1b02723e */ /* 0x002fc600000000ff */
        /* <DEDUP_REMOVED lines=141> */
.L_x_2491:
[----:B-1----:R-:W2:Y:S04]  /*1d060*/  LDL R4, [R1+0x48] ;  /* 0x0000480001047983 */ /* 0x002ea80000100800 */
[----:B------:R-:W2:Y:S04]  /*1d070*/  LDL R115, [R1+0x18] ;  /* 0x0000180001737983 */ /* 0x000ea80000100800 */
[----:B------:R-:W3:Y:S04]  /*1d080*/  LDL R118, [R1+0x14] ;  /* 0x0000140001767983 */ /* 0x000ee80000100800 */
        /* <DEDUP_REMOVED lines=15> */
[----:B-1----:R-:W-:Y:S01]  /*1d180*/  IMAD R3, R7, R0, RZ ;  /* 0x0000000007037224 */ /* 0x002fe200078e02ff */
[----:B------:R-:W-:Y:S01]  /*1d190*/  LOP3.LUT R218, R218, 0xfffffffd, RZ, 0xc0, !PT ;  /* 0xfffffffddada7812 */ /* 0x000fe200078ec0ff */
[----:B--2---:R-:W-:Y:S01]  /*1d1a0*/  IMAD.IADD R8, R4, 0x1, R115 ;  /* 0x0000000104087824 */ /* 0x004fe200078e0273 */
        /* <DEDUP_REMOVED lines=39> */
[----:B------:R-:W-:Y:S01]  /*1d420*/  IMAD R11, R12, c[0x0][0x4e8], RZ ;  /* 0x00013a000c0b7a24 */ /* 0x000fe200078e02ff */
[----:B------:R2:W-:Y:S02]  /*1d430*/  SHFL.IDX PT, R4, R3, 0x1, 0x1c1f ;  /* 0x003c1f0003047f89 */ /* 0x0005e400000e0000 */
[----:B------:R-:W-:Y:S02]  /*1d440*/  LOP3.LUT P0, RZ, R15, 0x3, RZ, 0xc0, !PT ;  /* 0x000000030fff7812 */ /* 0x000fe4000780c0ff */
        /* <DEDUP_REMOVED lines=28> */
[C---:B------:R-:W-:Y:S01]  /*1d610*/  IMAD.WIDE.U32 R4, R118.reuse, c[0x0][0x3e8], R2 ;  /* 0x0000fa0076047a25 */ /* 0x040fe200078e0002 */
        /* <DEDUP_REMOVED lines=37> */
.L_x_2560:
[----:B------:R-:W-:Y:S05]  /*1d870*/  BRA.DIV ~URZ, `(.L_x_2494) ;  /* 0x00004a727f007947 */ /* 0x000fea000b800000 */
[----:B------:R4:W2:Y:S02]  /*1d880*/  SHFL.IDX PT, R2, R14, RZ, 0x181f ;  /* 0x00181fff0e027589 */ /* 0x0008a400000e0000 */
.L_x_2561:
        /* <DEDUP_REMOVED lines=26> */
.L_x_2496:
[----:B------:R-:W-:Y:S05]  /*1da30*/  BSYNC B0 ;  /* 0x0000000000007941 */ /* 0x000fea0003800000 */
.L_x_2495:
[----:B------:R-:W-:Y:S05]  /*1da40*/  BRA.DIV ~URZ, `(.L_x_2497) ;  /* 0x000049127f007947 */ /* 0x000fea000b800000 */
[----:B---3--:R3:W4:Y:S04]  /*1da50*/  SHFL.IDX PT, R10, R13, 0x1, 0x181f ;  /* 0x00381f000d0a7f89 */ /* 0x00872800000e0000 */
[----:B--2---:R3:W2:Y:S02]  /*1da60*/  SHFL.IDX PT, R2, R14, 0x1, 0x181f ;  /* 0x00381f000e027f89 */ /* 0x0046a400000e0000 */
.L_x_2562:
        /* <DEDUP_REMOVED lines=20> */
.L_x_2499:
[----:B------:R-:W-:Y:S05]  /*1dbb0*/  BSYNC B0 ;  /* 0x0000000000007941 */ /* 0x000fea0003800000 */
.L_x_2498:
[----:B------:R-:W-:Y:S05]  /*1dbc0*/  BRA.DIV ~URZ, `(.L_x_2500) ;  /* 0x000048627f007947 */ /* 0x000fea000b800000 */
[----:B----4-:R4:W3:Y:S02]  /*1dbd0*/  SHFL.IDX PT, R10, R13, 0x2, 0x181f ;  /* 0x00581f000d0a7f89 */ /* 0x0108e400000e0000 */
.L_x_2563:
[----:B------:R-:W-:Y:S05]  /*1dbe0*/  BRA.DIV ~URZ, `(.L_x_2501) ;  /* 0x000048b27f007947 */ /* 0x000fea000b800000 */
[----:B--2---:R2:W4:Y:S02]  /*1dbf0*/  SHFL.IDX PT, R2, R14, 0x2, 0x181f ;  /* 0x00581f000e027f89 */ /* 0x00452400000e0000 */
.L_x_2564:
        /* <DEDUP_REMOVED lines=20> */
.L_x_2503:
[----:B------:R-:W-:Y:S05]  /*1dd40*/  BSYNC B0 ;  /* 0x0000000000007941 */ /* 0x000fea0003800000 */
.L_x_2502:
[----:B------:R-:W-:Y:S05]  /*1dd50*/  BRA.DIV ~URZ, `(.L_x_2504) ;  /* 0x000047b27f007947 */ /* 0x000fea000b800000 */
[----:B---3--:R3:W2:Y:S04]  /*1dd60*/  SHFL.IDX PT, R10, R13, 0x3, 0x181f ;  /* 0x00781f000d0a7f89 */ /* 0x0086a800000e0000 */
[----:B----4-:R3:W4:Y:S02]  /*1dd70*/  SHFL.IDX PT, R2, R14, 0x3, 0x181f ;  /* 0x00781f000e027f89 */ /* 0x01072400000e0000 */
.L_x_2565:
        /* <DEDUP_REMOVED lines=21> */
.L_x_2492:
        /* <DEDUP_REMOVED lines=35> */
.L_x_2566:
[----:B------:R-:W-:Y:S05]  /*1e100*/  BRA.DIV ~URZ, `(.L_x_2507) ;  /* 0x000045427f007947 */ /* 0x000fea000b800000 */
[----:B------:R3:W4:Y:S02]  /*1e110*/  SHFL.IDX PT, R0, R17, RZ, 0x1c1f ;  /* 0x001c1fff11007589 */ /* 0x00072400000e0000 */
.L_x_2567:
        /* <DEDUP_REMOVED lines=31> */
[----:B------:R-:W-:Y:S02]  /*1e310*/  SHF.R.S32.HI R15, RZ, 0x1f, R15 ;  /* 0x0000001fff0f7819 */ /* 0x000fe4000001140f */
[----:B------:R-:W-:Y:S02]  /*1e320*/  ISETP.GE.AND P2, PT, R10, c[0x0][0x3c8], PT ;  /* 0x0000f2000a007a0c */ /* 0x000fe40003f46270 */
[----:B------:R-:W-:Y:S02]  /*1e330*/  IADD3 R5, R235, 0x30, RZ ;  /* 0x00000030eb057810 */ /* 0x000fe40007ffe0ff */
[C---:B--2---:R-:W-:Y:S02]  /*1e340*/  @!P5 LEA R6, P1, R14.reuse, R0, 0x2 ;  /* 0x000000000e06d211 */ /* 0x044fe400078210ff */
        /* <DEDUP_REMOVED lines=8> */
[----:B------:R-:W-:Y:S02]  /*1e3d0*/  SHF.R.S32.HI R13, RZ, 0x1f, R13 ;  /* 0x0000001fff0d7819 */ /* 0x000fe4000001140d */
[----:B------:R-:W-:Y:S02]  /*1e3e0*/  IADD3 R12, R235, 0x48, RZ ;  /* 0x00000048eb0c7810 */ /* 0x000fe40007ffe0ff */
[----:B------:R-:W-:-:S02]  /*1e3f0*/  @!P6 LEA.HI.X R9, R11, R4, R13, 0x2, P1 ;  /* 0x000000040b09e211 */ /* 0x000fc400008f140d */
[C---:B------:R-:W-:Y:S02]  /*1e400*/  IADD3 R11, R235.reuse, 0x38, RZ ;  /* 0x00000038eb0b7810 */ /* 0x040fe40007ffe0ff */
[----:B------:R-:W-:Y:S01]  /*1e410*/  IADD3 R13, R235, 0x30, RZ ;  /* 0x00000030eb0d7810 */ /* 0x000fe20007ffe0ff */
[----:B------:R5:W-:Y:S01]  /*1e420*/  @!P6 ST.E.64 [R8.64], R144 ;  /* 0x000000900800e985 */ /* 0x000be2000c101b06 */
[----:B------:R-:W-:Y:S02]  /*1e430*/  SHF.R.S32.HI R11, RZ, 0x1f, R11 ;  /* 0x0000001fff0b7819 */ /* 0x000fe4000001140b */
[----:B------:R-:W-:Y:S02]  /*1e440*/  SHF.R.S32.HI R13, RZ, 0x1f, R13 ;  /* 0x0000001fff0d7819 */ /* 0x000fe4000001140d */
[----:B--2---:R-:W-:Y:S02]  /*1e450*/  @!P3 LEA R6, P0, R5, R0, 0x2 ;  /* 0x000000000506b211 */ /* 0x004fe400078010ff */
[----:B------:R-:W-:-:S02]  /*1e460*/  ISETP.GE.AND P1, PT, R12, c[0x0][0x3c8], PT ;  /* 0x0000f2000c007a0c */ /* 0x000fc40003f26270 */
[----:B------:R-:W-:Y:S02]  /*1e470*/  @!P3 LEA.HI.X R7, R5, R4, R13, 0x2, P0 ;  /* 0x000000040507b211 */ /* 0x000fe400000f140d */
[C---:B------:R-:W-:Y:S02]  /*1e480*/  IADD3 R5, R235.reuse, 0x50, RZ ;  /* 0x00000050eb057810 */ /* 0x040fe40007ffe0ff */
[----:B------:R-:W-:Y:S01]  /*1e490*/  IADD3 R13, R235, 0x40, RZ ;  /* 0x00000040eb0d7810 */ /* 0x000fe20007ffe0ff */
[----:B------:R2:W-:Y:S01]  /*1e4a0*/  @!P3 ST.E.64 [R6.64], R28 ;  /* 0x0000001c0600b985 */ /* 0x0005e2000c101b06 */
[----:B------:R-:W-:Y:S02]  /*1e4b0*/  ISETP.GE.AND P5, PT, R5, c[0x0][0x3c8], PT ;  /* 0x0000f20005007a0c */ /* 0x000fe40003fa6270 */
[----:B------:R-:W-:Y:S02]  /*1e4c0*/  SHF.R.S32.HI R13, RZ, 0x1f, R13 ;  /* 0x0000001fff0d7819 */ /* 0x000fe4000001140d */
[----:B----4-:R-:W-:-:S04]  /*1e4d0*/  @!P2 LEA R2, P4, R10, R0, 0x2 ;  /* 0x000000000a02a211 */ /* 0x010fc800078810ff */
[----:B------:R-:W-:Y:S02]  /*1e4e0*/  @!P2 LEA.HI.X R3, R10, R4, R11, 0x2, P4 ;  /* 0x000000040a03a211 */ /* 0x000fe400020f140b */
[----:B------:R-:W-:Y:S02]  /*1e4f0*/  IADD3 R10, R235, 0x40, RZ ;  /* 0x00000040eb0a7810 */ /* 0x000fe40007ffe0ff */
[----:B------:R-:W-:Y:S01]  /*1e500*/  SHF.R.S32.HI R11, RZ, 0x1f, R5 ;  /* 0x0000001fff0b7819 */ /* 0x000fe20000011405 */
[----:B------:R4:W-:Y:S01]  /*1e510*/  @!P2 ST.E.64 [R2.64], R22 ;  /* 0x000000160200a985 */ /* 0x0009e2000c101b06 */
[----:B------:R-:W-:-:S13]  /*1e520*/  ISETP.GE.AND P6, PT, R10, c[0x0][0x3c8], PT ;  /* 0x0000f2000a007a0c */ /* 0x000fda0003fc6270 */
[-C--:B-----5:R-:W-:Y:S02]  /*1e530*/  @!P6 LEA R8, P0, R10, R0.reuse, 0x2 ;  /* 0x000000000a08e211 */ /* 0x0a0fe400078010ff */
[----:B--2---:R-:W-:Y:S02]  /*1e540*/  SHF.R.S32.HI R7, RZ, 0x1f, R12 ;  /* 0x0000001fff077819 */ /* 0x004fe4000001140c */
[----:B------:R-:W-:Y:S02]  /*1e550*/  @!P1 LEA R6, P2, R12, R0, 0x2 ;  /* 0x000000000c069211 */ /* 0x000fe400078410ff */
[-C--:B------:R-:W-:Y:S02]  /*1e560*/  @!P6 LEA.HI.X R9, R10, R4.reuse, R13, 0x2, P0 ;  /* 0x000000040a09e211 */ /* 0x080fe400000f140d */
[----:B------:R-:W-:Y:S02]  /*1e570*/  @!P1 LEA.HI.X R7, R12, R4, R7, 0x2, P2 ;  /* 0x000000040c079211 */ /* 0x000fe400010f1407 */
[C---:B------:R-:W-:Y:S01]  /*1e580*/  @!P5 LEA R10, P0, R5.reuse, R0, 0x2 ;  /* 0x00000000050ad211 */ /* 0x040fe200078010ff */
[----:B------:R2:W-:Y:S03]  /*1e590*/  @!P6 ST.E.64 [R8.64], R36 ;  /* 0x000000240800e985 */ /* 0x0005e6000c101b06 */
[----:B------:R-:W-:Y:S01]  /*1e5a0*/  @!P5 LEA.HI.X R11, R5, R4, R11, 0x2, P0 ;  /* 0x00000004050bd211 */ /* 0x000fe200000f140b */
[----:B------:R5:W-:Y:S01]  /*1e5b0*/  @!P1 ST.E.64 [R6.64], R32 ;  /* 0x0000002006009985 */ /* 0x000be2000c101b06 */
[----:B----4-:R-:W-:-:S02]  /*1e5c0*/  IADD3 R3, R235, 0x58, RZ ;  /* 0x00000058eb037810 */ /* 0x010fc40007ffe0ff */
[----:B------:R-:W-:Y:S01]  /*1e5d0*/  IADD3 R2, R235, 0x60, RZ ;  /* 0x00000060eb027810 */ /* 0x000fe20007ffe0ff */
[----:B------:R4:W-:Y:S01]  /*1e5e0*/  @!P5 ST.E.64 [R10.64], R44 ;  /* 0x0000002c0a00d985 */ /* 0x0009e2000c101b06 */
[----:B------:R-:W-:Y:S02]  /*1e5f0*/  ISETP.GE.AND P3, PT, R3, c[0x0][0x3c8], PT ;  /* 0x0000f20003007a0c */ /* 0x000fe40003f66270 */
[----:B------:R-:W-:Y:S02]  /*1e600*/  ISETP.GE.AND P4, PT, R2, c[0x0][0x3c8], PT ;  /* 0x0000f20002007a0c */ /* 0x000fe40003f86270 */
[----:B------:R-:W-:-:S04]  /*1e610*/  IADD3 R5, R235, 0x70, RZ ;  /* 0x00000070eb057810 */ /* 0x000fc80007ffe0ff */
[----:B------:R-:W-:-:S07]  /*1e620*/  ISETP.GE.AND P6, PT, R5, c[0x0][0x3c8], PT ;  /* 0x0000f20005007a0c */ /* 0x000fce0003fc6270 */
[-C--:B------:R-:W-:Y:S02]  /*1e630*/  @!P4 LEA R12, P0, R2, R0.reuse, 0x2 ;  /* 0x00000000020cc211 */ /* 0x080fe400078010ff */
[----:B--2---:R-:W-:Y:S02]  /*1e640*/  SHF.R.S32.HI R9, RZ, 0x1f, R3 ;  /* 0x0000001fff097819 */ /* 0x004fe40000011403 */
[----:B------:R-:W-:Y:S02]  /*1e650*/  @!P3 LEA R8, P1, R3, R0, 0x2 ;  /* 0x000000000308b211 */ /* 0x000fe400078210ff */
[----:B-----5:R-:W-:Y:S02]  /*1e660*/  IADD3 R6, R235, 0x68, RZ ;  /* 0x00000068eb067810 */ /* 0x020fe40007ffe0ff */
[----:B------:R-:W-:Y:S02]  /*1e670*/  SHF.R.S32.HI R7, RZ, 0x1f, R2 ;  /* 0x0000001fff077819 */ /* 0x000fe40000011402 */
[----:B------:R-:W-:-:S02]  /*1e680*/  ISETP.GE.AND P2, PT, R6, c[0x0][0x3c8], PT ;  /* 0x0000f20006007a0c */ /* 0x000fc40003f46270 */
        /* <DEDUP_REMOVED lines=11> */
[----:B------:R-:W-:Y:S02]  /*1e740*/  IADD3 R7, R235, 0x88, RZ ;  /* 0x00000088eb077810 */ /* 0x000fe40007ffe0ff */
[----:B------:R-:W-:Y:S02]  /*1e750*/  SHF.R.S32.HI R5, RZ, 0x1f, R2 ;  /* 0x0000001fff057819 */ /* 0x000fe40000011402 */
[----:B--2---:R-:W-:Y:S02]  /*1e760*/  SHF.R.S32.HI R9, RZ, 0x1f, R6 ;  /* 0x0000001fff097819 */ /* 0x004fe40000011406 */
[-C--:B------:R-:W-:Y:S02]  /*1e770*/  @!P2 LEA R8, P1, R6, R0.reuse, 0x2 ;  /* 0x000000000608a211 */ /* 0x080fe400078210ff */
[----:B-----5:R-:W-:-:S02]  /*1e780*/  @!P5 LEA R12, P0, R2, R0, 0x2 ;  /* 0x00000000020cd211 */ /* 0x020fc400078010ff */
[-C--:B------:R-:W-:Y:S02]  /*1e790*/  @!P2 LEA.HI.X R9, R6, R4.reuse, R9, 0x2, P1 ;  /* 0x000000040609a211 */ /* 0x080fe400008f1409 */
[----:B------:R-:W-:Y:S02]  /*1e7a0*/  IADD3 R6, R235, 0x90, RZ ;  /* 0x00000090eb067810 */ /* 0x000fe40007ffe0ff */
[----:B------:R-:W-:Y:S01]  /*1e7b0*/  @!P5 LEA.HI.X R13, R2, R4, R5, 0x2, P0 ;  /* 0x00000004020dd211 */ /* 0x000fe200000f1405 */
[----:B------:R2:W-:Y:S01]  /*1e7c0*/  @!P2 ST.E.64 [R8.64], R48 ;  /* 0x000000300800a985 */ /* 0x0005e2000c101b06 */
[----:B------:R-:W-:Y:S02]  /*1e7d0*/  ISETP.GE.AND P2, PT, R7, c[0x0][0x3c8], PT ;  /* 0x0000f20007007a0c */ /* 0x000fe40003f46270 */
[----:B------:R-:W-:Y:S01]  /*1e7e0*/  ISETP.GE.AND P4, PT, R6, c[0x0][0x3c8], PT ;  /* 0x0000f20006007a0c */ /* 0x000fe20003f86270 */
[----:B------:R4:W-:Y:S01]  /*1e7f0*/  @!P6 ST.E.64 [R10.64], R60 ;  /* 0x0000003c0a00e985 */ /* 0x0009e2000c101b06 */
[----:B------:R-:W-:-:S02]  /*1e800*/  IADD3 R5, R235, 0x98, RZ ;  /* 0x00000098eb057810 */ /* 0x000fc40007ffe0ff */
[----:B------:R-:W-:Y:S02]  /*1e810*/  SHF.R.S32.HI R2, RZ, 0x1f, R6 ;  /* 0x0000001fff027819 */ /* 0x000fe40000011406 */
[----:B--2---:R-:W-:Y:S02]  /*1e820*/  SHF.R.S32.HI R9, RZ, 0x1f, R3 ;  /* 0x0000001fff097819 */ /* 0x004fe40000011403 */
[----:B------:R-:W-:-:S05]  /*1e830*/  @!P3 LEA R8, P1, R3, R0, 0x2 ;  /* 0x000000000308b211 */ /* 0x000fca00078210ff */
[C---:B----4-:R-:W-:Y:S02]  /*1e840*/  @!P4 LEA R10, P0, R6.reuse, R0, 0x2 ;  /* 0x00000000060ac211 */ /* 0x050fe400078010ff */
        /* <DEDUP_REMOVED lines=8> */
[----:B------:R-:W-:-:S04]  /*1e8d0*/  IADD3 R6, R235, 0xb0, RZ ;  /* 0x000000b0eb067810 */ /* 0x000fc80007ffe0ff */
[----:B------:R-:W-:Y:S02]  /*1e8e0*/  ISETP.GE.AND P6, PT, R6, c[0x0][0x3c8], PT ;  /* 0x0000f20006007a0c */ /* 0x000fe40003fc6270 */
[----:B--2---:R-:W-:Y:S02]  /*1e8f0*/  SHF.R.S32.HI R9, RZ, 0x1f, R7 ;  /* 0x0000001fff097819 */ /* 0x004fe40000011407 */
[----:B------:R-:W-:-:S03]  /*1e900*/  @!P2 LEA R8, P1, R7, R0, 0x2 ;  /* 0x000000000708a211 */ /* 0x000fc600078210ff */
[----:B----4-:R-:W-:Y:S02]  /*1e910*/  @!P5 LEA R12, P0, R3, R0, 0x2 ;  /* 0x00000000030cd211 */ /* 0x010fe400078010ff */
[----:B------:R-:W-:Y:S02]  /*1e920*/  @!P2 LEA.HI.X R9, R7, R4, R9, 0x2, P1 ;  /* 0x000000040709a211 */ /* 0x000fe400008f1409 */
[----:B------:R-:W-:-:S03]  /*1e930*/  SHF.R.S32.HI R7, RZ, 0x1f, R3 ;  /* 0x0000001fff077819 */ /* 0x000fc60000011403 */
[----:B------:R2:W-:Y:S01]  /*1e940*/  @!P2 ST.E.64 [R8.64], R64 ;  /* 0x000000400800a985 */ /* 0x0005e2000c101b06 */
[----:B------:R-:W-:Y:S02]  /*1e950*/  ISETP.GE.AND P2, PT, R2, c[0x0][0x3c8], PT ;  /* 0x0000f20002007a0c */ /* 0x000fe40003f46270 */
[----:B------:R-:W-:Y:S01]  /*1e960*/  @!P5 LEA.HI.X R13, R3, R4, R7, 0x2, P0 ;  /* 0x00000004030dd211 */ /* 0x000fe200000f1407 */
[----:B------:R4:W-:Y:S01]  /*1e970*/  @!P4 ST.E.64 [R10.64], R76 ;  /* 0x0000004c0a00c985 */ /* 0x0009e2000c101b06 */
[----:B------:R-:W-:Y:S02]  /*1e980*/  IADD3 R7, R235, 0xb8, RZ ;  /* 0x000000b8eb077810 */ /* 0x000fe40007ffe0ff */
[----:B------:R-:W-:Y:S02]  /*1e990*/  SHF.R.S32.HI R3, RZ, 0x1f, R2 ;  /* 0x0000001fff037819 */ /* 0x000fe40000011402 */
[----:B--2---:R-:W-:Y:S02]  /*1e9a0*/  SHF.R.S32.HI R9, RZ, 0x1f, R5 ;  /* 0x0000001fff097819 */ /* 0x004fe40000011405 */
[----:B------:R-:W-:-:S02]  /*1e9b0*/  @!P3 LEA R8, P1, R5, R0, 0x2 ;  /* 0x000000000508b211 */ /* 0x000fc400078210ff */
[----:B----4-:R-:W-:Y:S02]  /*1e9c0*/  SHF.R.S32.HI R11, RZ, 0x1f, R6 ;  /* 0x0000001fff0b7819 */ /* 0x010fe40000011406 */
[----:B------:R-:W-:Y:S02]  /*1e9d0*/  @!P3 LEA.HI.X R9, R5, R4, R9, 0x2, P1 ;  /* 0x000000040509b211 */ /* 0x000fe400008f1409 */
[----:B------:R-:W-:Y:S02]  /*1e9e0*/  IADD3 R5, R235, 0xc0, RZ ;  /* 0x000000c0eb057810 */ /* 0x000fe40007ffe0ff */
[C---:B------:R-:W-:Y:S01]  /*1e9f0*/  @!P6 LEA R10, P0, R6.reuse, R0, 0x2 ;  /* 0x00000000060ae211 */ /* 0x040fe200078010ff */
[----:B------:R2:W-:Y:S01]  /*1ea00*/  @!P3 ST.E.64 [R8.64], R72 ;  /* 0x000000480800b985 */ /* 0x0005e2000c101b06 */
[----:B------:R-:W-:Y:S02]  /*1ea10*/  ISETP.GE.AND P3, PT, R7, c[0x0][0x3c8], PT ;  /* 0x0000f20007007a0c */ /* 0x000fe40003f66270 */
[----:B------:R-:W-:Y:S01]  /*1ea20*/  ISETP.GE.AND P4, PT, R5, c[0x0][0x3c8], PT ;  /* 0x0000f20005007a0c */ /* 0x000fe20003f86270 */
[----:B------:R4:W-:Y:S01]  /*1ea30*/  @!P5 ST.E.64 [R12.64], R84 ;  /* 0x000000540c00d985 */ /* 0x0009e2000c101b06 */
[----:B------:R-:W-:-:S02]  /*1ea40*/  @!P6 LEA.HI.X R11, R6, R4, R11, 0x2, P0 ;  /* 0x00000004060be211 */ /* 0x000fc400000f140b */
[----:B--2---:R-:W-:-:S04]  /*1ea50*/  @!P2 LEA R8, P1, R2, R0, 0x2 ;  /* 0x000000000208a211 */ /* 0x004fc800078210ff */
[----:B------:R-:W-:Y:S02]  /*1ea60*/  @!P2 LEA.HI.X R9, R2, R4, R3, 0x2, P1 ;  /* 0x000000040209a211 */ /* 0x000fe400008f1403 */
[----:B------:R-:W-:Y:S02]  /*1ea70*/  IADD3 R2, R235, 0xd0, RZ ;  /* 0x000000d0eb027810 */ /* 0x000fe40007ffe0ff */
[-C--:B------:R-:W-:Y:S01]  /*1ea80*/  @!P3 LEA R6, P1, R7, R0.reuse, 0x2 ;  /* 0x000000000706b211 */ /* 0x080fe200078210ff */
[----:B------:R2:W-:Y:S01]  /*1ea90*/  @!P2 ST.E.64 [R8.64], R80 ;  /* 0x000000500800a985 */ /* 0x0005e2000c101b06 */
[----:B------:R-:W-:Y:S02]  /*1eaa0*/  IADD3 R3, R235, 0xc8, RZ ;  /* 0x000000c8eb037810 */ /* 0x000fe40007ffe0ff */
[----:B----4-:R-:W-:Y:S01]  /*1eab0*/  @!P4 LEA R12, P0, R5, R0, 0x2 ;  /* 0x00000000050cc211 */ /* 0x010fe200078010ff */
[----:B------:R4:W-:Y:S01]  /*1eac0*/  @!P6 ST.E.64 [R10.64], R92 ;  /* 0x0000005c0a00e985 */ /* 0x0009e2000c101b06 */
[----:B------:R-:W-:-:S02]  /*1ead0*/  ISETP.GE.AND P5, PT, R2, c[0x0][0x3c8], PT ;  /* 0x0000f20002007a0c */ /* 0x000fc40003fa6270 */
[----:B------:R-:W-:Y:S02]  /*1eae0*/  ISETP.GE.AND P2, PT, R3, c[0x0][0x3c8], PT ;  /* 0x0000f20003007a0c */ /* 0x000fe40003f46270 */
[----:B--2---:R-:W-:Y:S02]  /*1eaf0*/  SHF.R.S32.HI R9, RZ, 0x1f, R7 ;  /* 0x0000001fff097819 */ /* 0x004fe40000011407 */
[----:B------:R-:W-:Y:S02]  /*1eb00*/  SHF.R.S32.HI R8, RZ, 0x1f, R5 ;  /* 0x0000001fff087819 */ /* 0x000fe40000011405 */
[-C--:B------:R-:W-:Y:S02]  /*1eb10*/  @!P3 LEA.HI.X R7, R7, R4.reuse, R9, 0x2, P1 ;  /* 0x000000040707b211 */ /* 0x080fe400008f1409 */
[----:B------:R-:W-:Y:S02]  /*1eb20*/  @!P4 LEA.HI.X R13, R5, R4, R8, 0x2, P0 ;  /* 0x00000004050dc211 */ /* 0x000fe400000f1408 */
[----:B------:R-:W-:Y:S01]  /*1eb30*/  SHF.R.S32.HI R5, RZ, 0x1f, R2 ;  /* 0x0000001fff057819 */ /* 0x000fe20000011402 */
[----:B------:R2:W-:Y:S01]  /*1eb40*/  @!P3 ST.E.64 [R6.64], R88 ;  /* 0x000000580600b985 */ /* 0x0005e2000c101b06 */
[----:B----4-:R-:W-:-:S02]  /*1eb50*/  @!P5 LEA R10, P0, R2, R0, 0x2 ;  /* 0x00000000020ad211 */ /* 0x010fc400078010ff */
[----:B------:R-:W-:Y:S01]  /*1eb60*/  SHF.R.S32.HI R9, RZ, 0x1f, R3 ;  /* 0x0000001fff097819 */ /* 0x000fe20000011403 */
[----:B------:R-:W-:Y:S01]  /*1eb70*/  @!P4 ST.E.64 [R12.64], R100 ;  /* 0x000000640c00c985 */ /* 0x000fe2000c101b06 */
[----:B------:R-:W-:Y:S02]  /*1eb80*/  @!P2 LEA R8, P1, R3, R0, 0x2 ;  /* 0x000000000308a211 */ /* 0x000fe400078210ff */
[-C--:B------:R-:W-:Y:S02]  /*1eb90*/  @!P5 LEA.HI.X R11, R2, R4.reuse, R5, 0x2, P0 ;  /* 0x00000004020bd211 */ /* 0x080fe400000f1405 */
[----:B------:R-:W-:Y:S02]  /*1eba0*/  IADD3 R5, R235, 0xe8, RZ ;  /* 0x000000e8eb057810 */ /* 0x000fe40007ffe0ff */
[----:B------:R-:W-:Y:S02]  /*1ebb0*/  @!P2 LEA.HI.X R9, R3, R4, R9, 0x2, P1 ;  /* 0x000000040309a211 */ /* 0x000fe400008f1409 */
[----:B------:R-:W-:-:S02]  /*1ebc0*/  ISETP.GE.AND P3, PT, R5, c[0x0][0x3c8], PT ;  /* 0x0000f20005007a0c */ /* 0x000fc40003f66270 */
[----:B------:R-:W-:Y:S01]  /*1ebd0*/  IADD3 R3, R235, 0xf0, RZ ;  /* 0x000000f0eb037810 */ /* 0x000fe20007ffe0ff */
[----:B------:R4:W-:Y:S03]  /*1ebe0*/  @!P2 ST.E.64 [R8.64], R96 ;  /* 0x000000600800a985 */ /* 0x0009e6000c101b06 */
[----:B------:R-:W-:Y:S01]  /*1ebf0*/  ISETP.GE.AND P2, PT, R3, c[0x0][0x3c8], PT ;  /* 0x0000f20003007a0c */ /* 0x000fe20003f46270 */
[----:B------:R5:W-:Y:S01]  /*1ec00*/  @!P5 ST.E.64 [R10.64], R108 ;  /* 0x0000006c0a00d985 */ /* 0x000be2000c101b06 */
[C---:B--2---:R-:W-:Y:S02]  /*1ec10*/  IADD3 R6, R235.reuse, 0xd8, RZ ;  /* 0x000000d8eb067810 */ /* 0x044fe40007ffe0ff */
[----:B------:R-:W-:Y:S02]  /*1ec20*/  IADD3 R7, R235, 0xe0, RZ ;  /* 0x000000e0eb077810 */ /* 0x000fe40007ffe0ff */
[----:B------:R-:W-:-:S02]  /*1ec30*/  ISETP.GE.AND P4, PT, R6, c[0x0][0x3c8], PT ;  /* 0x0000f20006007a0c */ /* 0x000fc40003f86270 */
[----:B------:R-:W-:Y:S02]  /*1ec40*/  ISETP.GE.AND P6, PT, R7, c[0x0][0x3c8], PT ;  /* 0x0000f20007007a0c */ /* 0x000fe40003fc6270 */
[----:B------:R-:W-:Y:S02]  /*1ec50*/  SHF.R.S32.HI R2, RZ, 0x1f, R6 ;  /* 0x0000001fff027819 */ /* 0x000fe40000011406 */
[----:B----4-:R-:W-:-:S07]  /*1ec60*/  SHF.R.S32.HI R8, RZ, 0x1f, R7 ;  /* 0x0000001fff087819 */ /* 0x010fce0000011407 */
[CC--:B------:R-:W-:Y:S02]  /*1ec70*/  @!P4 LEA R14, P1, R6.reuse, R0.reuse, 0x2 ;  /* 0x00000000060ec211 */ /* 0x0c0fe400078210ff */
[----:B------:R-:W-:Y:S02]  /*1ec80*/  @!P6 LEA R12, P0, R7, R0, 0x2 ;  /* 0x00000000070ce211 */ /* 0x000fe400078010ff */
[-C--:B------:R-:W-:Y:S02]  /*1ec90*/  @!P4 LEA.HI.X R15, R6, R4.reuse, R2, 0x2, P1 ;  /* 0x00000004060fc211 */ /* 0x080fe400008f1402 */
[----:B------:R-:W-:Y:S02]  /*1eca0*/  IADD3 R2, R235, 0xf8, RZ ;  /* 0x000000f8eb027810 */ /* 0x000fe40007ffe0ff */
[----:B------:R-:W-:Y:S01]  /*1ecb0*/  @!P6 LEA.HI.X R13, R7, R4, R8, 0x2, P0 ;  /* 0x00000004070de211 */ /* 0x000fe200000f1408 */
[----:B------:R2:W-:Y:S01]  /*1ecc0*/  @!P4 ST.E.64 [R14.64], R160 ;  /* 0x000000a00e00c985 */ /* 0x0005e2000c101b06 */
[----:B------:R-:W-:-:S02]  /*1ecd0*/  ISETP.GE.AND P1, PT, R2, c[0x0][0x3c8], PT ;  /* 0x0000f20002007a0c */ /* 0x000fc40003f26270 */
[----:B------:R-:W-:Y:S01]  /*1ece0*/  SHF.R.S32.HI R6, RZ, 0x1f, R5 ;  /* 0x0000001fff067819 */ /* 0x000fe20000011405 */
[----:B------:R2:W-:Y:S01]  /*1ecf0*/  @!P6 ST.E.64 [R12.64], R156 ;  /* 0x0000009c0c00e985 */ /* 0x0005e2000c101b06 */
[----:B-----5:R-:W-:-:S04]  /*1ed00*/  @!P3 LEA R10, P0, R5, R0, 0x2 ;  /* 0x00000000050ab211 */ /* 0x020fc800078010ff */
        /* <DEDUP_REMOVED lines=10> */
.L_x_2509:
[----:B------:R-:W-:Y:S05]  /*1edb0*/  BSYNC B0 ;  /* 0x0000000000007941 */ /* 0x000fea0003800000 */
.L_x_2508:
[----:B------:R-:W-:Y:S05]  /*1edc0*/  BRA.DIV ~URZ, `(.L_x_2510) ;  /* 0x000038f27f007947 */ /* 0x000fea000b800000 */
[----:B--2---:R2:W1:Y:S04]  /*1edd0*/  SHFL.IDX PT, R4, R16, 0x1, 0x1c1f ;  /* 0x003c1f0010047f89 */ /* 0x00446800000e0000 */
[----:B----4-:R2:W4:Y:S02]  /*1ede0*/  SHFL.IDX PT, R0, R17, 0x1, 0x1c1f ;  /* 0x003c1f0011007f89 */ /* 0x01052400000e0000 */
.L_x_2568:
        /* <DEDUP_REMOVED lines=8> */
[----:B------:R-:W-:Y:S01]  /*1ee70*/  IADD3 R11, R235, 0x8, RZ ;  /* 0x00000008eb0b7810 */ /* 0x000fe20007ffe0ff */
[----:B----4-:R-:W-:Y:S01]  /*1ee80*/  @!P1 IMAD.MOV.U32 R2, RZ, RZ, R0 ;  /* 0x000000ffff029224 */ /* 0x010fe200078e0000 */
[----:B------:R-:W-:Y:S01]  /*1ee90*/  ISETP.GE.AND P4, PT, R15, c[0x0][0x3c8], PT ;  /* 0x0000f2000f007a0c */ /* 0x000fe20003f86270 */
[----:B-1----:R-:W-:Y:S01]  /*1eea0*/  @!P1 IMAD.MOV.U32 R3, RZ, RZ, R4 ;  /* 0x000000ffff039224 */ /* 0x002fe200078e0004 */
        /* <DEDUP_REMOVED lines=22> */
[----:B------:R-:W-:Y:S02]  /*1f010*/  @!P4 LEA R8, P0, R15, R0, 0x2 ;  /* 0x000000000f08c211 */ /* 0x000fe400078010ff */
[----:B------:R-:W-:Y:S01]  /*1f020*/  ISETP.GE.AND P1, PT, R13, c[0x0][0x3c8], PT ;  /* 0x0000f2000d007a0c */ /* 0x000fe20003f26270 */
[----:B------:R1:W-:Y:S01]  /*1f030*/  @!P5 ST.E.64 [R2.64], R128 ;  /* 0x000000800200d985 */ /* 0x0003e2000c101b06 */
[----:B------:R-:W-:Y:S02]  /*1f040*/  @!P4 LEA.HI.X R9, R15, R4, R16, 0x2, P0 ;  /* 0x000000040f09c211 */ /* 0x000fe400000f1410 */
[----:B----4-:R-:W-:Y:S02]  /*1f050*/  @!P3 LEA R6, P6, R12, R0, 0x2 ;  /* 0x000000000c06b211 */ /* 0x010fe400078c10ff */
[----:B------:R-:W-:Y:S01]  /*1f060*/  ISETP.GE.AND P0, PT, R10, c[0x0][0x3c8], PT ;  /* 0x0000f2000a007a0c */ /* 0x000fe20003f06270 */
[----:B------:R2:W-:Y:S01]  /*1f070*/  @!P4 ST.E.64 [R8.64], R154 ;  /* 0x0000009a0800c985 */ /* 0x0005e2000c101b06 */
[----:B------:R-:W-:-:S02]  /*1f080*/  @!P3 LEA.HI.X R7, R12, R4, R14, 0x2, P6 ;  /* 0x000000040c07b211 */ /* 0x000fc400030f140e */
[C---:B------:R-:W-:Y:S02]  /*1f090*/  IADD3 R12, R235.reuse, 0x40, RZ ;  /* 0x00000040eb0c7810 */ /* 0x040fe40007ffe0ff */
[C---:B------:R-:W-:Y:S01]  /*1f0a0*/  IADD3 R15, R235.reuse, 0x30, RZ ;  /* 0x00000030eb0f7810 */ /* 0x040fe20007ffe0ff */
[----:B------:R4:W-:Y:S01]  /*1f0b0*/  @!P3 ST.E.64 [R6.64], R150 ;  /* 0x000000960600b985 */ /* 0x0009e2000c101b06 */
[----:B------:R-:W-:Y:S02]  /*1f0c0*/  ISETP.GE.AND P4, PT, R12, c[0x0][0x3c8], PT ;  /* 0x0000f2000c007a0c */ /* 0x000fe40003f86270 */
[----:B------:R-:W-:Y:S02]  /*1f0d0*/  SHF.R.S32.HI R15, RZ, 0x1f, R15 ;  /* 0x0000001fff0f7819 */ /* 0x000fe4000001140f */
[----:B------:R-:W-:Y:S02]  /*1f0e0*/  IADD3 R14, R235, 0x48, RZ ;  /* 0x00000048eb0e7810 */ /* 0x000fe40007ffe0ff */
[----:B-1----:R-:W-:-:S04]  /*1f0f0*/  @!P2 LEA R2, P5, R5, R0, 0x2 ;  /* 0x000000000502a211 */ /* 0x002fc800078a10ff */
[----:B------:R-:W-:Y:S02]  /*1f100*/  @!P2 LEA.HI.X R3, R5, R4, R11, 0x2, P5 ;  /* 0x000000040503a211 */ /* 0x000fe400028f140b */
[----:B------:R-:W-:Y:S02]  /*1f110*/  IADD3 R11, R235, 0x38, RZ ;  /* 0x00000038eb0b7810 */ /* 0x000fe40007ffe0ff */
        /* <DEDUP_REMOVED lines=10> */
[----:B------:R-:W-:Y:S02]  /*1f1c0*/  IADD3 R15, R235, 0x40, RZ ;  /* 0x00000040eb0f7810 */ /* 0x000fe40007ffe0ff */
[----:B------:R-:W-:Y:S01]  /*1f1d0*/  SHF.R.S32.HI R13, RZ, 0x1f, R5 ;  /* 0x0000001fff0d7819 */ /* 0x000fe20000011405 */
[----:B------:R4:W-:Y:S01]  /*1f1e0*/  @!P0 ST.E.64 [R6.64], R30 ;  /* 0x0000001e06008985 */ /* 0x0009e2000c101b06 */
[----:B------:R-:W-:-:S02]  /*1f1f0*/  SHF.R.S32.HI R15, RZ, 0x1f, R15 ;  /* 0x0000001fff0f7819 */ /* 0x000fc4000001140f */
[----:B------:R-:W-:-:S04]  /*1f200*/  @!P4 LEA R10, P0, R12, R0, 0x2 ;  /* 0x000000000c0ac211 */ /* 0x000fc800078010ff */
[----:B------:R-:W-:Y:S02]  /*1f210*/  @!P4 LEA.HI.X R11, R12, R4, R15, 0x2, P0 ;  /* 0x000000040c0bc211 */ /* 0x000fe400000f140f */
[----:B------:R-:W-:Y:S02]  /*1f220*/  @!P6 LEA R16, P0, R5, R0, 0x2 ;  /* 0x000000000510e211 */ /* 0x000fe400078010ff */
[C---:B-1----:R-:W-:Y:S01]  /*1f230*/  IADD3 R3, R235.reuse, 0x58, RZ ;  /* 0x00000058eb037810 */ /* 0x042fe20007ffe0ff */
[----:B------:R1:W-:Y:S01]  /*1f240*/  @!P4 ST.E.64 [R10.64], R38 ;  /* 0x000000260a00c985 */ /* 0x0003e2000c101b06 */
[----:B------:R-:W-:Y:S02]  /*1f250*/  IADD3 R2, R235, 0x60, RZ ;  /* 0x00000060eb027810 */ /* 0x000fe40007ffe0ff */
[----:B------:R-:W-:Y:S02]  /*1f260*/  ISETP.GE.AND P5, PT, R3, c[0x0][0x3c8], PT ;  /* 0x0000f20003007a0c */ /* 0x000fe40003fa6270 */
[----:B------:R-:W-:-:S02]  /*1f270*/  SHF.R.S32.HI R12, RZ, 0x1f, R3 ;  /* 0x0000001fff0c7819 */ /* 0x000fc40000011403 */
[----:B---3--:R-:W-:Y:S02]  /*1f280*/  @!P6 LEA.HI.X R17, R5, R4, R13, 0x2, P0 ;  /* 0x000000040511e211 */ /* 0x008fe400000f140d */
[----:B------:R-:W-:Y:S02]  /*1f290*/  ISETP.GE.AND P4, PT, R2, c[0x0][0x3c8], PT ;  /* 0x0000f20002007a0c */ /* 0x000fe40003f86270 */
[----:B--2---:R-:W-:Y:S02]  /*1f2a0*/  @!P3 LEA R8, P1, R14, R0, 0x2 ;  /* 0x000000000e08b211 */ /* 0x004fe400078210ff */
[C---:B------:R-:W-:Y:S02]  /*1f2b0*/  IADD3 R5, R235.reuse, 0x70, RZ ;  /* 0x00000070eb057810 */ /* 0x040fe40007ffe0ff */
[----:B----4-:R-:W-:Y:S02]  /*1f2c0*/  SHF.R.S32.HI R7, RZ, 0x1f, R14 ;  /* 0x0000001fff077819 */ /* 0x010fe4000001140e */
[----:B------:R-:W-:-:S02]  /*1f2d0*/  IADD3 R6, R235, 0x68, RZ ;  /* 0x00000068eb067810 */ /* 0x000fc40007ffe0ff */
[----:B------:R-:W-:Y:S02]  /*1f2e0*/  @!P3 LEA.HI.X R9, R14, R4, R7, 0x2, P1 ;  /* 0x000000040e09b211 */ /* 0x000fe400008f1407 */
[C---:B------:R-:W-:Y:S02]  /*1f2f0*/  @!P5 LEA R14, P1, R3.reuse, R0, 0x2 ;  /* 0x00000000030ed211 */ /* 0x040fe400078210ff */
[----:B------:R-:W-:Y:S01]  /*1f300*/  ISETP.GE.AND P2, PT, R6, c[0x0][0x3c8], PT ;  /* 0x0000f20006007a0c */ /* 0x000fe20003f46270 */
[----:B------:R2:W-:Y:S01]  /*1f310*/  @!P3 ST.E.64 [R8.64], R34 ;  /* 0x000000220800b985 */ /* 0x0005e2000c101b06 */
[----:B------:R-:W-:Y:S02]  /*1f320*/  @!P5 LEA.HI.X R15, R3, R4, R12, 0x2, P1 ;  /* 0x00000004030fd211 */ /* 0x000fe400008f140c */
[----:B------:R-:W-:Y:S01]  /*1f330*/  ISETP.GE.AND P1, PT, R5, c[0x0][0x3c8], PT ;  /* 0x0000f20005007a0c */ /* 0x000fe20003f26270 */
[----:B------:R3:W-:Y:S01]  /*1f340*/  @!P6 ST.E.64 [R16.64], R46 ;  /* 0x0000002e1000e985 */ /* 0x0007e2000c101b06 */
[----:B------:R-:W-:-:S02]  /*1f350*/  @!P4 LEA R12, P0, R2, R0, 0x2 ;  /* 0x00000000020cc211 */ /* 0x000fc400078010ff */
[----:B------:R-:W-:Y:S01]  /*1f360*/  IADD3 R3, R235, 0x78, RZ ;  /* 0x00000078eb037810 */ /* 0x000fe20007ffe0ff */
[----:B------:R4:W-:Y:S01]  /*1f370*/  @!P5 ST.E.64 [R14.64], R42 ;  /* 0x0000002a0e00d985 */ /* 0x0009e2000c101b06 */
[----:B------:R-:W-:-:S03]  /*1f380*/  SHF.R.S32.HI R7, RZ, 0x1f, R6 ;  /* 0x0000001fff077819 */ /* 0x000fc60000011406 */
[----:B-1----:R-:W-:-:S04]  /*1f390*/  @!P2 LEA R10, P3, R6, R0, 0x2 ;  /* 0x00000000060aa211 */ /* 0x002fc800078610ff */
[----:B------:R-:W-:Y:S02]  /*1f3a0*/  @!P2 LEA.HI.X R11, R6, R4, R7, 0x2, P3 ;  /* 0x00000004060ba211 */ /* 0x000fe400018f1407 */
[----:B------:R-:W-:Y:S02]  /*1f3b0*/  IADD3 R7, R235, 0x88, RZ ;  /* 0x00000088eb077810 */ /* 0x000fe40007ffe0ff */
[----:B------:R-:W-:Y:S02]  /*1f3c0*/  SHF.R.S32.HI R6, RZ, 0x1f, R3 ;  /* 0x0000001fff067819 */ /* 0x000fe40000011403 */
[----:B------:R-:W-:Y:S02]  /*1f3d0*/  ISETP.GE.AND P5, PT, R7, c[0x0][0x3c8], PT ;  /* 0x0000f20007007a0c */ /* 0x000fe40003fa6270 */
[----:B--2---:R-:W-:Y:S02]  /*1f3e0*/  SHF.R.S32.HI R8, RZ, 0x1f, R2 ;  /* 0x0000001fff087819 */ /* 0x004fe40000011402 */
[----:B------:R-:W-:-:S02]  /*1f3f0*/  SHF.R.S32.HI R9, RZ, 0x1f, R5 ;  /* 0x0000001fff097819 */ /* 0x000fc40000011405 */
[C---:B------:R-:W-:Y:S02]  /*1f400*/  @!P4 LEA.HI.X R13, R2.reuse, R4, R8, 0x2, P0 ;  /* 0x00000004020dc211 */ /* 0x040fe400000f1408 */
[----:B------:R-:W-:Y:S02]  /*1f410*/  @!P1 LEA R18, P4, R5, R0, 0x2 ;  /* 0x0000000005129211 */ /* 0x000fe400078810ff */
[----:B------:R-:W-:Y:S02]  /*1f420*/  ISETP.GE.AND P0, PT, R3, c[0x0][0x3c8], PT ;  /* 0x0000f20003007a0c */ /* 0x000fe40003f06270 */
[----:B------:R-:W-:Y:S02]  /*1f430*/  IADD3 R8, R235, 0x80, RZ ;  /* 0x00000080eb087810 */ /* 0x000fe40007ffe0ff */
[----:B------:R-:W-:Y:S02]  /*1f440*/  @!P1 LEA.HI.X R19, R5, R4, R9, 0x2, P4 ;  /* 0x0000000405139211 */ /* 0x000fe400020f1409 */
[----:B------:R-:W-:-:S02]  /*1f450*/  ISETP.GE.AND P4, PT, R2, c[0x0][0x3c8], PT ;  /* 0x0000f20002007a0c */ /* 0x000fc40003f86270 */
[----:B------:R-:W-:Y:S02]  /*1f460*/  ISETP.GE.AND P6, PT, R8, c[0x0][0x3c8], PT ;  /* 0x0000f20008007a0c */ /* 0x000fe40003fc6270 */
[----:B------:R-:W-:Y:S02]  /*1f470*/  IADD3 R2, R235, 0x90, RZ ;  /* 0x00000090eb027810 */ /* 0x000fe40007ffe0ff */
[----:B------:R-:W-:Y:S02]  /*1f480*/  SHF.R.S32.HI R5, RZ, 0x1f, R8 ;  /* 0x0000001fff057819 */ /* 0x000fe40000011408 */
[C---:B---3--:R-:W-:Y:S02]  /*1f490*/  @!P0 LEA R16, P3, R3.reuse, R0, 0x2 ;  /* 0x0000000003108211 */ /* 0x048fe400078610ff */
[----:B------:R-:W-:Y:S02]  /*1f4a0*/  SHF.R.S32.HI R9, RZ, 0x1f, R2 ;  /* 0x0000001fff097819 */ /* 0x000fe40000011402 */
[----:B------:R-:W-:Y:S01]  /*1f4b0*/  @!P0 LEA.HI.X R17, R3, R4, R6, 0x2, P3 ;  /* 0x0000000403118211 */ /* 0x000fe200018f1406 */
[----:B------:R1:W-:Y:S01]  /*1f4c0*/  @!P4 ST.E.64 [R12.64], R54 ;  /* 0x000000360c00c985 */ /* 0x0003e2000c101b06 */
[----:B------:R-:W-:-:S02]  /*1f4d0*/  SHF.R.S32.HI R3, RZ, 0x1f, R7 ;  /* 0x0000001fff037819 */ /* 0x000fc40000011407 */
[C---:B----4-:R-:W-:Y:S01]  /*1f4e0*/  @!P6 LEA R14, P3, R8.reuse, R0, 0x2 ;  /* 0x00000000080ee211 */ /* 0x050fe200078610ff */
[----:B------:R-:W-:Y:S01]  /*1f4f0*/  @!P2 ST.E.64 [R10.64], R50 ;  /* 0x000000320a00a985 */ /* 0x000fe2000c101b06 */
[C---:B------:R-:W-:Y:S02]  /*1f500*/  IADD3 R6, R235.reuse, 0x98, RZ ;  /* 0x00000098eb067810 */ /* 0x040fe40007ffe0ff */
[----:B------:R-:W-:Y:S01]  /*1f510*/  @!P6 LEA.HI.X R15, R8, R4, R5, 0x2, P3 ;  /* 0x00000004080fe211 */ /* 0x000fe200018f1405 */
[----:B------:R-:W-:Y:S01]  /*1f520*/  @!P1 ST.E.64 [R18.64], R62 ;  /* 0x0000003e12009985 */ /* 0x000fe2000c101b06 */
[----:B------:R-:W-:Y:S02]  /*1f530*/  ISETP.GE.AND P4, PT, R6, c[0x0][0x3c8], PT ;  /* 0x0000f20006007a0c */ /* 0x000fe40003f86270 */
[----:B------:R-:W-:Y:S01]  /*1f540*/  IADD3 R5, R235, 0xa0, RZ ;  /* 0x000000a0eb057810 */ /* 0x000fe20007ffe0ff */
[----:B------:R-:W-:Y:S03]  /*1f550*/  @!P0 ST.E.64 [R16.64], R58 ;  /* 0x0000003a10008985 */ /* 0x000fe6000c101b06 */
[----:B------:R-:W-:Y:S01]  /*1f560*/  ISETP.GE.AND P3, PT, R5, c[0x0][0x3c8], PT ;  /* 0x0000f20005007a0c */ /* 0x000fe20003f66270 */
[----:B------:R2:W-:Y:S01]  /*1f570*/  @!P6 ST.E.64 [R14.64], R70 ;  /* 0x000000460e00e985 */ /* 0x0005e2000c101b06 */
[----:B------:R-:W-:-:S05]  /*1f580*/  ISETP.GE.AND P6, PT, R2, c[0x0][0x3c8], PT ;  /* 0x0000f20002007a0c */ /* 0x000fca0003fc6270 */
[-C--:B------:R-:W-:Y:S02]  /*1f590*/  @!P4 LEA R8, P1, R6, R0.reuse, 0x2 ;  /* 0x000000000608c211 */ /* 0x080fe400078210ff */
[----:B-1----:R-:W-:-:S04]  /*1f5a0*/  @!P5 LEA R12, P2, R7, R0, 0x2 ;  /* 0x00000000070cd211 */ /* 0x002fc800078410ff */
[----:B------:R-:W-:Y:S02]  /*1f5b0*/  @!P5 LEA.HI.X R13, R7, R4, R3, 0x2, P2 ;  /* 0x00000004070dd211 */ /* 0x000fe400010f1403 */
[----:B------:R-:W-:Y:S02]  /*1f5c0*/  ISETP.GE.AND P2, PT, R2, c[0x0][0x3c8], PT ;  /* 0x0000f20002007a0c */ /* 0x000fe40003f46270 */
[----:B------:R-:W-:Y:S01]  /*1f5d0*/  SHF.R.S32.HI R7, RZ, 0x1f, R6 ;  /* 0x0000001fff077819 */ /* 0x000fe20000011406 */
[----:B------:R1:W-:Y:S01]  /*1f5e0*/  @!P5 ST.E.64 [R12.64], R66 ;  /* 0x000000420c00d985 */ /* 0x0003e2000c101b06 */
[----:B------:R-:W-:Y:S02]  /*1f5f0*/  IADD3 R3, R235, 0xa8, RZ ;  /* 0x000000a8eb037810 */ /* 0x000fe40007ffe0ff */
[----:B--2---:R-:W-:-:S07]  /*1f600*/  SHF.R.S32.HI R15, RZ, 0x1f, R5 ;  /* 0x0000001fff0f7819 */ /* 0x004fce0000011405 */
[----:B------:R-:W-:-:S04]  /*1f610*/  @!P2 LEA R10, P0, R2, R0, 0x2 ;  /* 0x00000000020aa211 */ /* 0x000fc800078010ff */
[-C--:B------:R-:W-:Y:S02]  /*1f620*/  @!P2 LEA.HI.X R11, R2, R4.reuse, R9, 0x2, P0 ;  /* 0x00000004020ba211 */ /* 0x080fe400000f1409 */
[----:B------:R-:W-:Y:S02]  /*1f630*/  @!P4 LEA.HI.X R9, R6, R4, R7, 0x2, P1 ;  /* 0x000000040609c211 */ /* 0x000fe400008f1407 */
[----:B------:R-:W-:Y:S01]  /*1f640*/  @!P3 LEA R14, P0, R5, R0, 0x2 ;  /* 0x00000000050eb211 */ /* 0x000fe200078010ff */
[----:B------:R2:W-:Y:S01]  /*1f650*/  @!P6 ST.E.64 [R10.64], R78 ;  /* 0x0000004e0a00e985 */ /* 0x0005e2000c101b06 */
[----:B------:R-:W-:Y:S02]  /*1f660*/  IADD3 R7, R235, 0xb8, RZ ;  /* 0x000000b8eb077810 */ /* 0x000fe40007ffe0ff */
[----:B------:R-:W-:Y:S01]  /*1f670*/  @!P3 LEA.HI.X R15, R5, R4, R15, 0x2, P0 ;  /* 0x00000004050fb211 */ /* 0x000fe200000f140f */
[----:B------:R3:W-:Y:S01]  /*1f680*/  @!P4 ST.E.64 [R8.64], R74 ;  /* 0x0000004a0800c985 */ /* 0x0007e2000c101b06 */
[----:B------:R-:W-:-:S02]  /*1f690*/  ISETP.GE.AND P0, PT, R7, c[0x0][0x3c8], PT ;  /* 0x0000f20007007a0c */ /* 0x000fc40003f06270 */
[----:B------:R-:W-:Y:S01]  /*1f6a0*/  ISETP.GE.AND P2, PT, R3, c[0x0][0x3c8], PT ;  /* 0x0000f20003007a0c */ /* 0x000fe20003f46270 */
[----:B------:R4:W-:Y:S01]  /*1f6b0*/  @!P3 ST.E.64 [R14.64], R86 ;  /* 0x000000560e00b985 */ /* 0x0009e2000c101b06 */
[C---:B------:R-:W-:Y:S02]  /*1f6c0*/  IADD3 R5, R235.reuse, 0xc0, RZ ;  /* 0x000000c0eb057810 */ /* 0x040fe40007ffe0ff */
[----:B------:R-:W-:Y:S02]  /*1f6d0*/  IADD3 R6, R235, 0xb0, RZ ;  /* 0x000000b0eb067810 */ /* 0x000fe40007ffe0ff */
[----:B------:R-:W-:Y:S02]  /*1f6e0*/  ISETP.GE.AND P6, PT, R5, c[0x0][0x3c8], PT ;  /* 0x0000f20005007a0c */ /* 0x000fe40003fc6270 */
[----:B------:R-:W-:Y:S02]  /*1f6f0*/  IADD3 R2, R235, 0xc8, RZ ;  /* 0x000000c8eb027810 */ /* 0x000fe40007ffe0ff */
[----:B------:R-:W-:-:S02]  /*1f700*/  ISETP.GE.AND P1, PT, R6, c[0x0][0x3c8], PT ;  /* 0x0000f20006007a0c */ /* 0x000fc40003f26270 */
[----:B-1----:R-:W-:Y:S02]  /*1f710*/  SHF.R.S32.HI R13, RZ, 0x1f, R3 ;  /* 0x0000001fff0d7819 */ /* 0x002fe40000011403 */
[----:B------:R-:W-:-:S04]  /*1f720*/  @!P2 LEA R12, P5, R3, R0, 0x2 ;  /* 0x00000000030ca211 */ /* 0x000fc800078a10ff */
[----:B------:R-:W-:Y:S02]  /*1f730*/  @!P2 LEA.HI.X R13, R3, R4, R13, 0x2, P5 ;  /* 0x00000004030da211 */ /* 0x000fe400028f140d */
[----:B------:R-:W-:-:S03]  /*1f740*/  SHF.R.S32.HI R3, RZ, 0x1f, R6 ;  /* 0x0000001fff037819 */ /* 0x000fc60000011406 */
[----:B------:R1:W-:Y:S01]  /*1f750*/  @!P2 ST.E.64 [R12.64], R82 ;  /* 0x000000520c00a985 */ /* 0x0003e2000c101b06 */
[-C--:B--2---:R-:W-:Y:S02]  /*1f760*/  @!P1 LEA R10, P5, R6, R0.reuse, 0x2 ;  /* 0x00000000060a9211 */ /* 0x084fe400078a10ff */
[----:B---3--:R-:W-:Y:S02]  /*1f770*/  SHF.R.S32.HI R9, RZ, 0x1f, R7 ;  /* 0x0000001fff097819 */ /* 0x008fe40000011407 */
[-C--:B------:R-:W-:Y:S02]  /*1f780*/  @!P0 LEA R8, P4, R7, R0.reuse, 0x2 ;  /* 0x0000000007088211 */ /* 0x080fe400078810ff */
[----:B----4-:R-:W-:Y:S02]  /*1f790*/  @!P6 LEA R14, P3, R5, R0, 0x2 ;  /* 0x00000000050ee211 */ /* 0x010fe400078610ff */
[----:B------:R-:W-:Y:S02]  /*1f7a0*/  @!P0 LEA.HI.X R9, R7, R4, R9, 0x2, P4 ;  /* 0x0000000407098211 */ /* 0x000fe400020f1409 */
[----:B------:R-:W-:-:S02]  /*1f7b0*/  ISETP.GE.AND P4, PT, R2, c[0x0][0x3c8], PT ;  /* 0x0000f20002007a0c */ /* 0x000fc40003f86270 */
[----:B------:R-:W-:Y:S02]  /*1f7c0*/  @!P1 LEA.HI.X R11, R6, R4, R3, 0x2, P5 ;  /* 0x00000004060b9211 */ /* 0x000fe400028f1403 */
[C---:B------:R-:W-:Y:S02]  /*1f7d0*/  IADD3 R3, R235.reuse, 0xd0, RZ ;  /* 0x000000d0eb037810 */ /* 0x040fe40007ffe0ff */
[----:B------:R-:W-:Y:S01]  /*1f7e0*/  IADD3 R7, R235, 0xd8, RZ ;  /* 0x000000d8eb077810 */ /* 0x000fe20007ffe0ff */
[----:B------:R2:W-:Y:S01]  /*1f7f0*/  @!P1 ST.E.64 [R10.64], R166 ;  /* 0x000000a60a009985 */ /* 0x0005e2000c101b06 */
[----:B------:R-:W-:Y:S02]  /*1f800*/  ISETP.GE.AND P5, PT, R3, c[0x0][0x3c8], PT ;  /* 0x0000f20003007a0c */ /* 0x000fe40003fa6270 */
[----:B------:R-:W-:Y:S01]  /*1f810*/  SHF.R.S32.HI R6, RZ, 0x1f, R2 ;  /* 0x0000001fff067819 */ /* 0x000fe20000011402 */
[----:B------:R3:W-:Y:S02]  /*1f820*/  @!P0 ST.E.64 [R8.64], R90 ;  /* 0x0000005a08008985 */ /* 0x0007e4000c101b06 */
[----:B------:R-:W-:-:S02]  /*1f830*/  @!P4 LEA R16, P2, R2, R0, 0x2 ;  /* 0x000000000210c211 */ /* 0x000fc400078410ff */
[----:B------:R-:W-:Y:S02]  /*1f840*/  ISETP.GE.AND P4, PT, R7, c[0x0][0x3c8], PT ;  /* 0x0000f20007007a0c */ /* 0x000fe40003f86270 */
[----:B-1----:R-:W-:-:S04]  /*1f850*/  SHF.R.S32.HI R12, RZ, 0x1f, R5 ;  /* 0x0000001fff0c7819 */ /* 0x002fc80000011405 */
[----:B------:R-:W-:Y:S02]  /*1f860*/  @!P6 LEA.HI.X R15, R5, R4, R12, 0x2, P3 ;  /* 0x00000004050fe211 */ /* 0x000fe400018f140c */
[C---:B------:R-:W-:Y:S02]  /*1f870*/  ISETP.GE.AND P3, PT, R2.reuse, c[0x0][0x3c8], PT ;  /* 0x0000f20002007a0c */ /* 0x040fe40003f66270 */
[-C--:B------:R-:W-:Y:S01]  /*1f880*/  @!P5 LEA R12, P1, R3, R0.reuse, 0x2 ;  /* 0x00000000030cd211 */ /* 0x080fe200078210ff */
[----:B------:R-:W-:Y:S01]  /*1f890*/  @!P6 ST.E.64 [R14.64], R168 ;  /* 0x000000a80e00e985 */ /* 0x000fe2000c101b06 */
[----:B------:R-:W-:Y:S02]  /*1f8a0*/  IADD3 R5, R235, 0xe8, RZ ;  /* 0x000000e8eb057810 */ /* 0x000fe40007ffe0ff */
[----:B------:R-:W-:Y:S02]  /*1f8b0*/  ISETP.GE.AND P6, PT, R2, c[0x0][0x3c8], PT ;  /* 0x0000f20002007a0c */ /* 0x000fe40003fc6270 */
[----:B--2---:R-:W-:-:S05]  /*1f8c0*/  @!P4 LEA R10, P0, R7, R0, 0x2 ;  /* 0x00000000070ac211 */ /* 0x004fca00078010ff */
[-C--:B------:R-:W-:Y:S02]  /*1f8d0*/  @!P3 LEA.HI.X R17, R2, R4.reuse, R6, 0x2, P2 ;  /* 0x000000040211b211 */ /* 0x080fe400010f1406 */
[----:B------:R-:W-:Y:S02]  /*1f8e0*/  IADD3 R6, R235, 0xe0, RZ ;  /* 0x000000e0eb067810 */ /* 0x000fe40007ffe0ff */
[----:B---3--:R-:W-:Y:S02]  /*1f8f0*/  SHF.R.S32.HI R8, RZ, 0x1f, R3 ;  /* 0x0000001fff087819 */ /* 0x008fe40000011403 */
[----:B------:R-:W-:Y:S01]  /*1f900*/  @!P6 ST.E.64 [R16.64], R172 ;  /* 0x000000ac1000e985 */ /* 0x000fe2000c101b06 */
[----:B------:R-:W-:Y:S02]  /*1f910*/  ISETP.GE.AND P3, PT, R6, c[0x0][0x3c8], PT ;  /* 0x0000f20006007a0c */ /* 0x000fe40003f66270 */
[----:B------:R-:W-:Y:S02]  /*1f920*/  @!P5 LEA.HI.X R13, R3, R4, R8, 0x2, P1 ;  /* 0x00000004030dd211 */ /* 0x000fe400008f1408 */
[----:B------:R-:W-:-:S02]  /*1f930*/  ISETP.GE.AND P2, PT, R5, c[0x0][0x3c8], PT ;  /* 0x0000f20005007a0c */ /* 0x000fc40003f46270 */
[----:B------:R-:W-:Y:S01]  /*1f940*/  IADD3 R3, R235, 0xf0, RZ ;  /* 0x000000f0eb037810 */ /* 0x000fe20007ffe0ff */
[----:B------:R-:W-:Y:S01]  /*1f950*/  @!P5 ST.E.64 [R12.64], R170 ;  /* 0x000000aa0c00d985 */ /* 0x000fe2000c101b06 */
[----:B------:R-:W-:Y:S02]  /*1f960*/  SHF.R.S32.HI R9, RZ, 0x1f, R7 ;  /* 0x0000001fff097819 */ /* 0x000fe40000011407 */
        /* <DEDUP_REMOVED lines=23> */
.L_x_2490:
        /* <DEDUP_REMOVED lines=15> */
[----:B-1----:R-:W-:Y:S01]  /*1fbd0*/  SEL R18, R0, c[0x0][0x3d4], P0 ;  /* 0x0000f50000127a07 */ /* 0x002fe20000000000 */
[----:B------:R-:W-:Y:S05]  /*1fbe0*/  @P1 BRA `(.L_x_2511) ;  /* 0x0000004000001947 */ /* 0x000fea0003800000 */
[----:B------:R-:W-:Y:S05]  /*1fbf0*/  @!P2 BRA `(.L_x_2511) ;  /* 0x000000300000a947 */ /* 0x000fea0003800000 */
[----:B------:R1:W2:Y:S04]  /*1fc00*/  LDG.E R0, [R4.64] ;  /* 0x0000000604007981 */ /* 0x0002a8000c1e1900 */
[----:B-1--4-:R-:W2:Y:S02]  /*1fc10*/  LDG.E R4, [R4.64+0x4] ;  /* 0x0000040604047981 */ /* 0x012ea4000c1e1900 */
[----:B--2--5:R-:W-:Y:S02]  /*1fc20*/  IADD3 R19, -R0, R4, RZ ;  /* 0x0000000400137210 */ /* 0x024fe40007ffe1ff */
.L_x_2511:
[----:B------:R-:W1:Y:S01]  /*1fc30*/  S2R R21, SR_TID.X ;  /* 0x0000000000157919 */ /* 0x000e620000002100 */
[----:B------:R-:W-:Y:S01]  /*1fc40*/  BSSY B0, `(.L_x_2512) ;  /* 0x0000038000007945 */ /* 0x000fe20003800000 */
[----:B------:R-:W-:Y:S02]  /*1fc50*/  SEL R12, R252, RZ, !P2 ;  /* 0x000000fffc0c7207 */ /* 0x000fe40005000000 */
[----:B------:R-:W-:-:S02]  /*1fc60*/  SEL R20, R7, RZ, !P2 ;  /* 0x000000ff07147207 */ /* 0x000fc40005000000 */
[----:B-----5:R-:W-:Y:S02]  /*1fc70*/  SHF.R.S32.HI R17, RZ, 0x1f, R6 ;  /* 0x0000001fff117819 */ /* 0x020fe40000011406 */
[----:B-1----:R-:W-:-:S13]  /*1fc80*/  ISETP.GT.AND P0, PT, R21, 0x7f, PT ;  /* 0x0000007f1500780c */ /* 0x002fda0003f04270 */
[----:B------:R-:W-:Y:S05]  /*1fc90*/  @P0 BRA `(.L_x_2513) ;  /* 0x0000032000000947 */ /* 0x000fea0003800000 */
[----:B----4-:R-:W2:Y:S01]  /*1fca0*/  LDL R2, [R1+0x18] ;  /* 0x0000180001027983 */ /* 0x010ea20000100800 */
        /* <DEDUP_REMOVED lines=49> */
.L_x_2513:
[----:B------:R-:W-:Y:S05]  /*1ffc0*/  BSYNC B0 ;  /* 0x0000000000007941 */ /* 0x000fea0003800000 */
.L_x_2512:
[----:B------:R-:W-:-:S13]  /*1ffd0*/  ISETP.GT.AND P0, PT, R18, 0x1, PT ;  /* 0x000000011200780c */ /* 0x000fda0003f04270 */
[----:B------:R-:W-:Y:S05]  /*1ffe0*/  @P0 BRA `(.L_x_2505) ;  /* 0x000008d000000947 */ /* 0x000fea0003800000 */
[----:B------:R-:W2:Y:S04]  /*1fff0*/  LDL.LU R8, [R1+0x14] ;  /* 0x0000140001087983 */ /* 0x000ea80000300800 */
[----:B------:R-:W3:Y:S01]  /*20000*/  LDL.LU R7, [R1+0x18] ;  /* 0x0000180001077983 */ /* 0x000ee20000300800 */
[----:B-1--4-:R-:W-:Y:S01]  /*20010*/  SHF.R.S32.HI R4, RZ, 0x1f, R21 ;  /* 0x0000001fff047819 */ /* 0x012fe20000011415 */
        /* <DEDUP_REMOVED lines=12> */
[----:B--2---:R-:W-:-:S04]  /*200e0*/  IMAD.WIDE.U32 R2, R8, c[0x0][0x3e8], R2 ;  /* 0x0000fa0008027a25 */ /* 0x004fc800078e0002 */
[----:B---3--:R-:W-:Y:S01]  /*200f0*/  IMAD.IADD R4, R7, 0x1, R0 ;  /* 0x0000000107047824 */ /* 0x008fe200078e0200 */
[----:B------:R-:W-:Y:S01]  /*20100*/  IADD3 R13, R225, R7, RZ ;  /* 0x00000007e10d7210 */ /* 0x000fe20007ffe0ff */
[----:B------:R-:W-:Y:S02]  /*20110*/  IMAD R3, R8, c[0x0][0x3ec], R3 ;  /* 0x0000fb0008037a24 */ /* 0x000fe400078e0203 */
[----:B------:R-:W-:Y:S01]  /*20120*/  @P0 IMAD.HI.U32 R6, R4, c[0x0][0x4ec], RZ ;  /* 0x00013b0004060a27 */ /* 0x000fe200078e00ff */
[----:B------:R-:W-:-:S03]  /*20130*/  MOV R0, R4 ;  /* 0x0000000400007202 */ /* 0x000fc60000000f00 */
[----:B------:R-:W-:Y:S01]  /*20140*/  IMAD.WIDE.U32 R2, R12, c[0x0][0x3f0], R2 ;  /* 0x0000fc000c027a25 */ /* 0x000fe200078e0002 */
[----:B------:R-:W-:-:S04]  /*20150*/  @P0 SHF.R.U32.HI R0, RZ, c[0x0][0x4f0], R6 ;  /* 0x00013c00ff000a19 */ /* 0x000fc80000011606 */
[--C-:B------:R-:W-:Y:S02]  /*20160*/  SHF.R.S32.HI R6, RZ, 0x1f, R0.reuse ;  /* 0x0000001fff067819 */ /* 0x100fe40000011400 */
[----:B------:R-:W-:Y:S01]  /*20170*/  IADD3 R3, R3, R5, RZ ;  /* 0x0000000503037210 */ /* 0x000fe20007ffe0ff */
[----:B------:R-:W-:Y:S02]  /*20180*/  IMAD.MOV R5, RZ, RZ, -R0 ;  /* 0x000000ffff057224 */ /* 0x000fe400078e0a00 */
[----:B------:R-:W-:Y:S02]  /*20190*/  IMAD R6, R6, c[0x0][0x3e0], RZ ;  /* 0x0000f80006067a24 */ /* 0x000fe400078e02ff */
        /* <DEDUP_REMOVED lines=13> */
.L_x_2569:
[----:B------:R-:W-:Y:S05]  /*20270*/  BRA.DIV ~URZ, `(.L_x_2515) ;  /* 0x000025827f007947 */ /* 0x000fea000b800000 */
[----:B------:R3:W4:Y:S02]  /*20280*/  SHFL.IDX PT, R2, R14, RZ, 0x181f ;  /* 0x00181fff0e027589 */ /* 0x00072400000e0000 */
.L_x_2570:
        /* <DEDUP_REMOVED lines=27> */
.L_x_2517:
[----:B------:R-:W-:Y:S05]  /*20440*/  BSYNC B0 ;  /* 0x0000000000007941 */ /* 0x000fea0003800000 */
.L_x_2516:
[----:B------:R-:W-:Y:S05]  /*20450*/  BRA.DIV ~URZ, `(.L_x_2518) ;  /* 0x000024127f007947 */ /* 0x000fea000b800000 */
[----:B--2---:R2:W1:Y:S04]  /*20460*/  SHFL.IDX PT, R10, R11, 0x1, 0x181f ;  /* 0x00381f000b0a7f89 */ /* 0x00446800000e0000 */
[----:B----4-:R2:W4:Y:S02]  /*20470*/  SHFL.IDX PT, R2, R14, 0x1, 0x181f ;  /* 0x00381f000e027f89 */ /* 0x01052400000e0000 */
.L_x_2571:
        /* <DEDUP_REMOVED lines=20> */
.L_x_2520:
[----:B------:R-:W-:Y:S05]  /*205c0*/  BSYNC B0 ;  /* 0x0000000000007941 */ /* 0x000fea0003800000 */
.L_x_2519:
[----:B------:R-:W-:Y:S05]  /*205d0*/  BRA.DIV ~URZ, `(.L_x_2521) ;  /* 0x000023627f007947 */ /* 0x000fea000b800000 */
[----:B-1----:R1:W2:Y:S02]  /*205e0*/  SHFL.IDX PT, R10, R11, 0x2, 0x181f ;  /* 0x00581f000b0a7f89 */ /* 0x0022a400000e0000 */
.L_x_2572:
[----:B------:R-:W-:Y:S05]  /*205f0*/  BRA.DIV ~URZ, `(.L_x_2522) ;  /* 0x000023b27f007947 */ /* 0x000fea000b800000 */
[----:B----4-:R4:W1:Y:S02]  /*20600*/  SHFL.IDX PT, R2, R14, 0x2, 0x181f ;  /* 0x00581f000e027f89 */ /* 0x01086400000e0000 */
.L_x_2573:
        /* <DEDUP_REMOVED lines=20> */
.L_x_2524:
[----:B------:R-:W-:Y:S05]  /*20750*/  BSYNC B0 ;  /* 0x0000000000007941 */ /* 0x000fea0003800000 */
.L_x_2523:
[----:B------:R-:W-:Y:S05]  /*20760*/  BRA.DIV ~URZ, `(.L_x_2525) ;  /* 0x000022b27f007947 */ /* 0x000fea000b800000 */
[----:B--2---:R2:W3:Y:S04]  /*20770*/  SHFL.IDX PT, R10, R11, 0x3, 0x181f ;  /* 0x00781f000b0a7f89 */ /* 0x0044e800000e0000 */
[----:B-1----:R2:W1:Y:S02]  /*20780*/  SHFL.IDX PT, R2, R14, 0x3, 0x181f ;  /* 0x00781f000e027f89 */ /* 0x00246400000e0000 */
.L_x_2574:
        /* <DEDUP_REMOVED lines=19> */
.L_x_2505:
[----:B------:R-:W-:Y:S05]  /*208c0*/  BSYNC B1 ;  /* 0x0000000000017941 */ /* 0x000fea0003800000 */
.L_x_2489:
[----:B-1--4-:R-:W4:Y:S02]  /*208d0*/  LDL R0, [R1+0x4c] ;  /* 0x00004c0001007983 */ /* 0x012f240000100800 */
[----:B----4-:R-:W-:-:S13]  /*208e0*/  ISETP.NE.AND P0, PT, R0, RZ, PT ;  /* 0x000000ff0000720c */ /* 0x010fda0003f05270 */
[----:B------:R-:W-:Y:S01]  /*208f0*/  @P0 WARPSYNC 0xffffffff ;  /* 0xffffffff00000948 */ /* 0x000fe20003800000 */
[----:B------:R-:W-:Y:S06]  /*20900*/  @P0 BAR.SYNC.DEFER_BLOCKING 0x5, 0x100 ;  /* 0x0144000000000b1d */ /* 0x000fec0000010000 */
[----:B------:R-:W1:Y:S04]  /*20910*/  @P0 LDS.128 R4, [0x20080] ;  /* 0x02008000ff040984 */ /* 0x000e680000000c00 */
[----:B-1----:R1:W-:Y:S04]  /*20920*/  @P0 STL.64 [R1], R4 ;  /* 0x0000000401000387 */ /* 0x0023e80000100a00 */
[----:B------:R1:W-:Y:S04]  /*20930*/  @P0 STL.64 [R1+0x8], R6 ;  /* 0x0000080601000387 */ /* 0x0003e80000100a00 */
[----:B------:R-:W-:Y:S06]  /*20940*/  @P0 BAR.ARV 0x4, 0x100 ;  /* 0x0104000000000b1d */ /* 0x000fec0000002000 */
[----:B------:R-:W-:Y:S05]  /*20950*/  @P0 BRA `(.L_x_2526) ;  /* 0x0000106000000947 */ /* 0x000fea0003800000 */
[----:B------:R-:W4:Y:S01]  /*20960*/  S2R R0, SR_TID.X ;  /* 0x0000000000007919 */ /* 0x000f220000002100 */
[----:B-1----:R-:W-:Y:S01]  /*20970*/  IMAD.MOV.U32 R7, RZ, RZ, RZ ;  /* 0x000000ffff077224 */ /* 0x002fe200078e00ff */
[----:B--234-:R-:W-:-:S04]  /*20980*/  LOP3.LUT R14, R0, 0x1f, RZ, 0xc0, !PT ;  /* 0x0000001f000e7812 */ /* 0x01cfc800078ec0ff */
[----:B------:R-:W-:Y:S01]  /*20990*/  ISETP.NE.AND P6, PT, R14, 0x1f, PT ;  /* 0x0000001f0e00780c */ /* 0x000fe20003fc5270 */
[----:B------:R-:W-:Y:S10]  /*209a0*/  BRA.DIV ~URZ, `(.L_x_2527) ;  /* 0x000021427f007947 */ /* 0x000ff4000b800000 */
[----:B------:R1:W2:Y:S02]  /*209b0*/  SHFL.IDX PT, R10, R114, RZ, 0x1f ;  /* 0x00001fff720a7589 */ /* 0x0002a400000e0000 */
.L_x_2575:
[----:B------:R-:W-:Y:S05]  /*209c0*/  BRA.DIV ~URZ, `(.L_x_2528) ;  /* 0x000021927f007947 */ /* 0x000fea000b800000 */
[----:B------:R3:W4:Y:S02]  /*209d0*/  SHFL.IDX PT, R8, R114, 0x1, 0x1f ;  /* 0x00201f0072087f89 */ /* 0x00072400000e0000 */
.L_x_2576:
        /* <DEDUP_REMOVED lines=19> */
.L_x_2577:
        /* <DEDUP_REMOVED lines=16> */
.L_x_2578:
[----:B---3--:R-:W-:Y:S01]  /*20c10*/  IMAD R0, R0, c[0x0][0x538], RZ ;  /* 0x00014e0000007a24 */ /* 0x008fe200078e02ff */
[----:B------:R-:W-:Y:S04]  /*20c20*/  BSSY B1, `(.L_x_2531) ;  /* 0x00000d0000017945 */ /* 0x000fe80003800000 */
[----:B----4-:R-:W-:-:S04]  /*20c30*/  IADD3 R8, R0, R8, RZ ;  /* 0x0000000800087210 */ /* 0x010fc80007ffe0ff */
[----:B--2---:R-:W-:-:S13]  /*20c40*/  ISETP.GT.AND P0, PT, R8, R10, PT ;  /* 0x0000000a0800720c */ /* 0x004fda0003f04270 */
[----:B------:R-:W-:Y:S05]  /*20c50*/  @P0 BRA `(.L_x_2532) ;  /* 0x0000025000000947 */ /* 0x000fea0003800000 */
.L_x_2536:
        /* <DEDUP_REMOVED lines=17> */
.L_x_2579:
        /* <DEDUP_REMOVED lines=16> */
.L_x_2580:
[----:B--2---:R-:W-:-:S05]  /*20e70*/  IMAD R0, R0, c[0x0][0x538], RZ ;  /* 0x00014e0000007a24 */ /* 0x004fca00078e02ff */
[----:B------:R-:W-:-:S04]  /*20e80*/  IADD3 R8, R0, R8, RZ ;  /* 0x0000000800087210 */ /* 0x000fc80007ffe0ff */
[----:B------:R-:W-:-:S13]  /*20e90*/  ISETP.GT.AND P0, PT, R8, R10, PT ;  /* 0x0000000a0800720c */ /* 0x000fda0003f04270 */
[----:B-1----:R-:W-:Y:S05]  /*20ea0*/  @!P0 BRA `(.L_x_2536) ;  /* 0xfffffdb000008947 */ /* 0x002fea000383ffff */
.L_x_2532:
[----:B------:R-:W-:-:S05]  /*20eb0*/  IADD3 R12, -R0, R8, RZ ;  /* 0x00000008000c7210 */ /* 0x000fca0007ffe1ff */
[----:B------:R-:W-:-:S05]  /*20ec0*/  IMAD R0, R4, c[0x0][0x538], R12 ;  /* 0x00014e0004007a24 */ /* 0x000fca00078e020c */
[----:B------:R-:W-:Y:S01]  /*20ed0*/  ISETP.GT.AND P0, PT, R0, R10, PT ;  /* 0x0000000a0000720c */ /* 0x000fe20003f04270 */
[----:B------:R-:W-:-:S12]  /*20ee0*/  BRA.DIV ~URZ, `(.L_x_2537) ;  /* 0x000020d27f007947 */ /* 0x000fd8000b800000 */
[----:B------:R-:W-:-:S03]  /*20ef0*/  VOTE.ANY R11, PT, !P0 ;  /* 0x00000000000b7806 */ /* 0x000fc600040e0100 */
.L_x_2581:
[----:B------:R-:W2:Y:S01]  /*20f00*/  LDL.LU R2, [R1+0xc] ;  /* 0x00000c0001027983 */ /* 0x000ea20000300800 */
[----:B------:R-:W2:Y:S02]  /*20f10*/  POPC R0, R11 ;  /* 0x0000000b00007309 */ /* 0x000ea40000000000 */
[----:B--2---:R-:W-:-:S05]  /*20f20*/  IADD3 R2, R0, R2, RZ ;  /* 0x0000000200027210 */ /* 0x004fca0007ffe0ff */
[----:B------:R2:W-:Y:S01]  /*20f30*/  STL [R1+0xc], R2 ;  /* 0x00000c0201007387 */ /* 0x0005e20000100800 */
[----:B------:R-:W-:Y:S05]  /*20f40*/  BRA.DIV ~URZ, `(.L_x_2538) ;  /* 0x000020c27f007947 */ /* 0x000fea000b800000 */
[----:B------:R3:W4:Y:S04]  /*20f50*/  SHFL.IDX PT, R8, R6, R0, 0x1f ;  /* 0x00001f0006087589 */ /* 0x00072800000e0000 */
[----:B------:R3:W1:Y:S02]  /*20f60*/  SHFL.IDX PT, R7, R7, R0, 0x1f ;  /* 0x00001f0007077589 */ /* 0x00066400000e0000 */
.L_x_2582:
[----:B------:R-:W-:Y:S01]  /*20f70*/  ISETP.NE.AND P0, PT, R11, RZ, PT ;  /* 0x000000ff0b00720c */ /* 0x000fe20003f05270 */
[----:B------:R-:W-:-:S12]  /*20f80*/  BSSY B0, `(.L_x_2539) ;  /* 0x0000005000007945 */ /* 0x000fd80003800000 */
[----:B------:R-:W-:Y:S05]  /*20f90*/  @!P0 BRA `(.L_x_2540) ;  /* 0x0000003000008947 */ /* 0x000fea0003800000 */
[----:B---3--:R-:W-:Y:S01]  /*20fa0*/  IADD3 R0, R0, -0x1, RZ ;  /* 0xffffffff00007810 */ /* 0x008fe20007ffe0ff */
[----:B------:R-:W-:Y:S05]  /*20fb0*/  BRA.DIV ~URZ, `(.L_x_2541) ;  /* 0x000021227f007947 */ /* 0x000fea000b800000 */
[----:B------:R3:W2:Y:S02]  /*20fc0*/  SHFL.IDX PT, R13, R4, R0, 0x1f ;  /* 0x00001f00040d7589 */ /* 0x0006a400000e0000 */
.L_x_2540:
[----:B------:R-:W-:Y:S05]  /*20fd0*/  BSYNC B0 ;  /* 0x0000000000007941 */ /* 0x000fea0003800000 */
.L_x_2539:
[----:B--23--:R-:W-:Y:S01]  /*20fe0*/  IMAD R0, R13, c[0x0][0x538], R12 ;  /* 0x00014e000d007a24 */ /* 0x00cfe200078e020c */
[----:B-1----:R-:W-:Y:S01]  /*20ff0*/  ISETP.NE.AND P0, PT, R7, 0x1, PT ;  /* 0x000000010700780c */ /* 0x002fe20003f05270 */
[----:B------:R-:W-:Y:S03]  /*21000*/  BSSY B0, `(.L_x_2542) ;  /* 0x0000088000007945 */ /* 0x000fe60003800000 */
[----:B------:R1:W-:Y:S01]  /*21010*/  STL [R1], R0 ;  /* 0x0000000001007387 */ /* 0x0003e20000100800 */
[----:B------:R-:W-:-:S08]  /*21020*/  IADD3 R6, -R0, R10, RZ ;  /* 0x0000000a00067210 */ /* 0x000fd00007ffe1ff */
[----:B------:R-:W-:Y:S05]  /*21030*/  @!P0 BRA `(.L_x_2543) ;  /* 0x000003f000008947 */ /* 0x000fea0003800000 */
[-C--:B-1--4-:R-:W-:Y:S02]  /*21040*/  IABS R0, R8.reuse ;  /* 0x0000000800007213 */ /* 0x092fe40000000000 */
        /* <DEDUP_REMOVED lines=62> */
.L_x_2543:
        /* <DEDUP_REMOVED lines=69> */
.L_x_2544:
[----:B------:R-:W-:Y:S05]  /*21880*/  BSYNC B0 ;  /* 0x0000000000007941 */ /* 0x000fea0003800000 */
.L_x_2542:
[----:B------:R-:W-:-:S04]  /*21890*/  LOP3.LUT R2, RZ, R2, RZ, 0x33, !PT ;  /* 0x00000002ff027212 */ /* 0x000fc800078e33ff */
[----:B-1----:R-:W-:-:S05]  /*218a0*/  IADD3 R0, R2, R8, RZ ;  /* 0x0000000802007210 */ /* 0x002fca0007ffe0ff */
[----:B------:R1:W-:Y:S01]  /*218b0*/  STL [R1+0x4], R0 ;  /* 0x0000040001007387 */ /* 0x0003e20000100800 */
[----:B------:R-:W-:Y:S05]  /*218c0*/  BRA `(.L_x_2545) ;  /* 0x0000005000007947 */ /* 0x000fea0003800000 */
.L_x_2533:
[----:B------:R-:W-:Y:S01]  /*218d0*/  MOV R0, c[0x0][0x53c] ;  /* 0x00014f0000007a02 */ /* 0x000fe20000000f00 */
[----:B------:R2:W-:Y:S04]  /*218e0*/  STL [R1], R10 ;  /* 0x0000000a01007387 */ /* 0x0005e80000100800 */
[----:B------:R2:W-:Y:S04]  /*218f0*/  STL [R1+0x4], RZ ;  /* 0x000004ff01007387 */ /* 0x0005e80000100800 */
[----:B------:R2:W-:Y:S04]  /*21900*/  STL [R1+0x8], RZ ;  /* 0x000008ff01007387 */ /* 0x0005e80000100800 */
[----:B------:R2:W-:Y:S02]  /*21910*/  STL [R1+0xc], R0 ;  /* 0x00000c0001007387 */ /* 0x0005e40000100800 */
.L_x_2545:
[----:B------:R-:W-:Y:S05]  /*21920*/  BSYNC B1 ;  /* 0x0000000000017941 */ /* 0x000fea0003800000 */
.L_x_2531:
[----:B-1----:R-:W3:Y:S04]  /*21930*/  LDL R4, [R1] ;  /* 0x0000000001047983 */ /* 0x002ee80000100800 */
        /* <DEDUP_REMOVED lines=8> */
.L_x_2526:
[----:B--2---:R-:W2:Y:S02]  /*219c0*/  LDL R0, [R1+0xc] ;  /* 0x00000c0001007983 */ /* 0x004ea40000100800 */
[----:B--2---:R-:W-:-:S13]  /*219d0*/  ISETP.GE.AND P0, PT, R0, c[0x0][0x53c], PT ;  /* 0x00014f0000007a0c */ /* 0x004fda0003f06270 */
[----:B-1-3--:R-:W-:Y:S01]  /*219e0*/  @P0 CALL.REL.NOINC `(.L_x_2546) ;  /* 0x0000001000000944 */ /* 0x00afe20003c00000 */
[----:B------:R-:W-:Y:S05]  /*219f0*/  BRA `(.L_x_2547) ;  /* 0xfffdffe000007947 */ /* 0x000fea000383ffff */
.L_x_2546:
[----:B------:R-:W-:Y:S05]  /*21a00*/  EXIT ;  /* 0x000000000000794d */ /* 0x000fea0003800000 */
.L_x_2335:
[----:B------:R-:W-:Y:S01]  /*21a10*/  IMAD.MOV.U32 R0, RZ, RZ, R5 ;  /* 0x000000ffff007224 */ /* 0x000fe200078e0005 */
[----:B------:R-:W-:Y:S02]  /*21a20*/  MOV R2, 0x1 ;  /* 0x0000000100027802 */ /* 0x000fe40000000f00 */
[----:B------:R-:W-:Y:S02]  /*21a30*/  MOV R3, 0x21a50 ;  /* 0x00021a5000037802 */ /* 0x000fe40000000f00 */
[----:B------:R-:W-:Y:S05]  /*21a40*/  CALL.REL.NOINC `($__internal_50_$__cuda_sm70_shflsync_up_p) ;  /* 0x000017a000007944 */ /* 0x000fea0003c00000 */
[----:B------:R-:W-:Y:S01]  /*21a50*/  MOV R0, R4 ;  /* 0x0000000400007202 */ /* 0x000fe20000000f00 */
[----:B------:R-:W-:Y:S05]  /*21a60*/  BRA `(.L_x_2548) ;  /* 0xfffdea1000007947 */ /* 0x000fea000383ffff */
.L_x_2336:
[----:B------:R-:W-:Y:S01]  /*21a70*/  IMAD.MOV.U32 R0, RZ, RZ, R5 ;  /* 0x000000ffff007224 */ /* 0x000fe200078e0005 */
[----:B------:R-:W-:Y:S02]  /*21a80*/  MOV R2, 0x2 ;  /* 0x0000000200027802 */ /* 0x000fe40000000f00 */
[----:B------:R-:W-:Y:S02]  /*21a90*/  MOV R3, 0x21ab0 ;  /* 0x00021ab000037802 */ /* 0x000fe40000000f00 */
[----:B------:R-:W-:Y:S05]  /*21aa0*/  CALL.REL.NOINC `($__internal_50_$__cuda_sm70_shflsync_up_p) ;  /* 0x0000174000007944 */ /* 0x000fea0003c00000 */
[----:B------:R-:W-:Y:S01]  /*21ab0*/  SEL R0, R4, RZ, P4 ;  /* 0x000000ff04007207 */ /* 0x000fe20002000000 */
[----:B------:R-:W-:Y:S01]  /*21ac0*/  IMAD.MOV.U32 R2, RZ, RZ, 0x4 ;  /* 0x00000004ff027424 */ /* 0x000fe200078e00ff */
[----:B------:R-:W-:-:S03]  /*21ad0*/  MOV R3, 0x21b00 ;  /* 0x00021b0000037802 */ /* 0x000fc60000000f00 */
[----:B------:R-:W-:Y:S02]  /*21ae0*/  IMAD.IADD R0, R5, 0x1, R0 ;  /* 0x0000000105007824 */ /* 0x000fe400078e0200 */
        /* <DEDUP_REMOVED lines=13> */
[----:B------:R-:W-:Y:S02]  /*21bc0*/  MOV R3, 0x1f ;  /* 0x0000001f00037802 */ /* 0x000fe40000000f00 */
[----:B------:R-:W-:Y:S01]  /*21bd0*/  MOV R2, 0x21c10 ;  /* 0x00021c1000027802 */ /* 0x000fe20000000f00 */
[----:B------:R-:W-:-:S04]  /*21be0*/  IMAD.IADD R4, R0, 0x1, R4 ;  /* 0x0000000100047824 */ /* 0x000fc800078e0204 */
[----:B------:R-:W-:Y:S02]  /*21bf0*/  IMAD.MOV.U32 R9, RZ, RZ, R4 ;  /* 0x000000ffff097224 */ /* 0x000fe400078e0004 */
[----:B------:R-:W-:Y:S05]  /*21c00*/  CALL.REL.NOINC `($__internal_49_$__cuda_sm70_shflsync_idx_p) ;  /* 0x0000159000007944 */ /* 0x000fea0003c00000 */
[----:B------:R-:W-:Y:S01]  /*21c10*/  MOV R0, R5 ;  /* 0x0000000500007202 */ /* 0x000fe20000000f00 */
[----:B------:R-:W-:Y:S05]  /*21c20*/  BRA `(.L_x_2549) ;  /* 0xfffde95000007947 */ /* 0x000fea000383ffff */
.L_x_2338:
[----:B------:R-:W-:Y:S02]  /*21c30*/  SEL R0, RZ, 0x1, P0 ;  /* 0x00000001ff007807 */ /* 0x000fe40000000000 */
[----:B------:R-:W-:Y:S02]  /*21c40*/  MOV R2, 0x21c60 ;  /* 0x00021c6000027802 */ /* 0x000fe40000000f00 */
[----:B------:R-:W-:Y:S05]  /*21c50*/  CALL.REL.NOINC `($__internal_51_$__cuda_sm70_votesync_ballot) ;  /* 0x0000160000007944 */ /* 0x000fea0003c00000 */
[----:B------:R-:W-:Y:S01]  /*21c60*/  MOV R11, R0 ;  /* 0x00000000000b7202 */ /* 0x000fe20000000f00 */
[----:B------:R-:W-:Y:S05]  /*21c70*/  BRA `(.L_x_2550) ;  /* 0xfffde99000007947 */ /* 0x000fea000383ffff */
.L_x_2339:
[----:B------:R-:W-:Y:S01]  /*21c80*/  IMAD.MOV.U32 R9, RZ, RZ, R10 ;  /* 0x000000ffff097224 */ /* 0x000fe200078e000a */
[----:B------:R-:W-:Y:S01]  /*21c90*/  MOV R5, R0 ;  /* 0x0000000000057202 */ /* 0x000fe20000000f00 */
[----:B------:R-:W-:Y:S01]  /*21ca0*/  IMAD.MOV.U32 R3, RZ, RZ, 0x1f ;  /* 0x0000001fff037424 */ /* 0x000fe200078e00ff */
[----:B-1----:R-:W-:Y:S02]  /*21cb0*/  MOV R2, 0x21cd0 ;  /* 0x00021cd000027802 */ /* 0x002fe40000000f00 */
[----:B------:R-:W-:Y:S05]  /*21cc0*/  CALL.REL.NOINC `($__internal_49_$__cuda_sm70_shflsync_idx_p) ;  /* 0x000014d000007944 */ /* 0x000fea0003c00000 */
[----:B------:R-:W-:Y:S01]  /*21cd0*/  IMAD.MOV.U32 R13, RZ, RZ, R5 ;  /* 0x000000ffff0d7224 */ /* 0x000fe200078e0005 */
[----:B------:R-:W-:Y:S01]  /*21ce0*/  MOV R9, R8 ;  /* 0x0000000800097202 */ /* 0x000fe20000000f00 */
[----:B------:R-:W-:Y:S01]  /*21cf0*/  IMAD.MOV.U32 R6, RZ, RZ, RZ ;  /* 0x000000ffff067224 */ /* 0x000fe200078e00ff */
[----:B------:R-:W-:Y:S01]  /*21d00*/  MOV R5, R0 ;  /* 0x0000000000057202 */ /* 0x000fe20000000f00 */
[----:B------:R-:W-:Y:S01]  /*21d10*/  IMAD.MOV.U32 R3, RZ, RZ, 0x1f ;  /* 0x0000001fff037424 */ /* 0x000fe200078e00ff */
[----:B------:R-:W-:-:S02]  /*21d20*/  MOV R2, 0x21d40 ;  /* 0x00021d4000027802 */ /* 0x000fc40000000f00 */
[----:B------:R-:W-:Y:S05]  /*21d30*/  CALL.REL.NOINC `($__internal_49_$__cuda_sm70_shflsync_idx_p) ;  /* 0x0000146000007944 */ /* 0x000fea0003c00000 */
[----:B------:R-:W-:Y:S01]  /*21d40*/  MOV R10, R5 ;  /* 0x00000005000a7202 */ /* 0x000fe20000000f00 */
[----:B------:R-:W-:Y:S05]  /*21d50*/  BRA `(.L_x_2551) ;  /* 0xfffde92000007947 */ /* 0x000fea000383ffff */
.L_x_2342:
[----:B------:R-:W-:Y:S01]  /*21d60*/  IMAD.MOV.U32 R9, RZ, RZ, R4 ;  /* 0x000000ffff097224 */ /* 0x000fe200078e0004 */
[----:B------:R-:W-:-:S02]  /*21d70*/  MOV R3, 0x1f ;  /* 0x0000001f00037802 */ /* 0x000fc40000000f00 */
[----:B-1----:R-:W-:Y:S02]  /*21d80*/  MOV R2, 0x21da0 ;  /* 0x00021da000027802 */ /* 0x002fe40000000f00 */
[----:B--234-:R-:W-:Y:S05]  /*21d90*/  CALL.REL.NOINC `($__internal_49_$__cuda_sm70_shflsync_idx_p) ;  /* 0x0000140000007944 */ /* 0x01cfea0003c00000 */
[----:B------:R-:W-:Y:S01]  /*21da0*/  MOV R6, R5 ;  /* 0x0000000500067202 */ /* 0x000fe20000000f00 */
[----:B------:R-:W-:Y:S05]  /*21db0*/  BRA `(.L_x_2341) ;  /* 0xfffde92000007947 */ /* 0x000fea000383ffff */
.L_x_2397:
[----:B------:R-:W-:Y:S01]  /*21dc0*/  IMAD.MOV.U32 R9, RZ, RZ, R12 ;  /* 0x000000ffff097224 */ /* 0x000fe200078e000c */
[----:B------:R-:W-:Y:S01]  /*21dd0*/  MOV R5, RZ ;  /* 0x000000ff00057202 */ /* 0x000fe20000000f00 */
[----:B------:R-:W-:Y:S01]  /*21de0*/  IMAD.MOV.U32 R3, RZ, RZ, 0x181f ;  /* 0x0000181fff037424 */ /* 0x000fe200078e00ff */
[----:B------:R-:W-:Y:S02]  /*21df0*/  MOV R2, 0x21e10 ;  /* 0x00021e1000027802 */ /* 0x000fe40000000f00 */
[----:B-----5:R-:W-:Y:S05]  /*21e00*/  CALL.REL.NOINC `($__internal_49_$__cuda_sm70_shflsync_idx_p) ;  /* 0x0000139000007944 */ /* 0x020fea0003c00000 */
[----:B------:R-:W-:Y:S01]  /*21e10*/  MOV R4, R5 ;  /* 0x0000000500047202 */ /* 0x000fe20000000f00 */
[----:B------:R-:W-:Y:S05]  /*21e20*/  BRA `(.L_x_2552) ;  /* 0xfffe7c3000007947 */ /* 0x000fea000383ffff */
.L_x_2398:
[----:B------:R-:W-:Y:S01]  /*21e30*/  IMAD.MOV.U32 R9, RZ, RZ, R15 ;  /* 0x000000ffff097224 */ /* 0x000fe200078e000f */
[----:B------:R-:W-:Y:S01]  /*21e40*/  MOV R5, RZ ;  /* 0x000000ff00057202 */ /* 0x000fe20000000f00 */
[----:B------:R-:W-:Y:S01]  /*21e50*/  IMAD.MOV.U32 R3, RZ, RZ, 0x181f ;  /* 0x0000181fff037424 */ /* 0x000fe200078e00ff */
[----:B------:R-:W-:Y:S02]  /*21e60*/  MOV R2, 0x21e80 ;  /* 0x00021e8000027802 */ /* 0x000fe40000000f00 */
[----:B-12--5:R-:W-:Y:S05]  /*21e70*/  CALL.REL.NOINC `($__internal_49_$__cuda_sm70_shflsync_idx_p) ;  /* 0x0000132000007944 */ /* 0x026fea0003c00000 */
[----:B------:R-:W-:Y:S01]  /*21e80*/  MOV R2, R5 ;  /* 0x0000000500027202 */ /* 0x000fe20000000f00 */
[----:B------:R-:W-:Y:S05]  /*21e90*/  BRA `(.L_x_2553) ;  /* 0xfffe7be000007947 */ /* 0x000fea000383ffff */
.L_x_2401:
[----:B--2---:R-:W-:Y:S01]  /*21ea0*/  IMAD.MOV.U32 R9, RZ, RZ, R12 ;  /* 0x000000ffff097224 */ /* 0x004fe200078e000c */
[----:B------:R-:W-:Y:S01]  /*21eb0*/  MOV R5, 0x1 ;  /* 0x0000000100057802 */ /* 0x000fe20000000f00 */
[----:B------:R-:W-:Y:S01]  /*21ec0*/  IMAD.MOV.U32 R3, RZ, RZ, 0x181f ;  /* 0x0000181fff037424 */ /* 0x000fe200078e00ff */
[----:B----4-:R-:W-:-:S02]  /*21ed0*/  MOV R2, 0x21ef0 ;  /* 0x00021ef000027802 */ /* 0x010fc40000000f00 */
[----:B-1---5:R-:W-:Y:S05]  /*21ee0*/  CALL.REL.NOINC `($__internal_49_$__cuda_sm70_shflsync_idx_p) ;  /* 0x000012b000007944 */ /* 0x022fea0003c00000 */
[----:B------:R-:W-:Y:S01]  /*21ef0*/  IMAD.MOV.U32 R4, RZ, RZ, R5 ;  /* 0x000000ffff047224 */ /* 0x000fe200078e0005 */
[----:B------:R-:W-:Y:S01]  /*21f00*/  MOV R5, 0x1 ;  /* 0x0000000100057802 */ /* 0x000fe20000000f00 */
[----:B------:R-:W-:Y:S01]  /*21f10*/  IMAD.MOV.U32 R9, RZ, RZ, R15 ;  /* 0x000000ffff097224 */ /* 0x000fe200078e000f */
[----:B------:R-:W-:-:S02]  /*21f20*/  MOV R3, 0x181f ;  /* 0x0000181f00037802 */ /* 0x000fc40000000f00 */
[----:B------:R-:W-:Y:S02]  /*21f30*/  MOV R2, 0x21f50 ;  /* 0x00021f5000027802 */ /* 0x000fe40000000f00 */
[----:B------:R-:W-:Y:S05]  /*21f40*/  CALL.REL.NOINC `($__internal_49_$__cuda_sm70_shflsync_idx_p) ;  /* 0x0000125000007944 */ /* 0x000fea0003c00000 */
[----:B------:R-:W-:Y:S01]  /*21f50*/  MOV R2, R5 ;  /* 0x0000000500027202 */ /* 0x000fe20000000f00 */
[----:B------:R-:W-:Y:S05]  /*21f60*/  BRA `(.L_x_2554) ;  /* 0xfffe7cf000007947 */ /* 0x000fea000383ffff */
.L_x_2404:
[----:B---3--:R-:W-:Y:S01]  /*21f70*/  IMAD.MOV.U32 R9, RZ, RZ, R12 ;  /* 0x000000ffff097224 */ /* 0x008fe200078e000c */
[----:B------:R-:W-:Y:S01]  /*21f80*/  MOV R5, 0x2 ;  /* 0x0000000200057802 */ /* 0x000fe20000000f00 */
[----:B------:R-:W-:Y:S01]  /*21f90*/  IMAD.MOV.U32 R3, RZ, RZ, 0x181f ;  /* 0x0000181fff037424 */ /* 0x000fe200078e00ff */
[----:B----4-:R-:W-:Y:S02]  /*21fa0*/  MOV R2, 0x21fc0 ;  /* 0x00021fc000027802 */ /* 0x010fe40000000f00 */
[----:B-12--5:R-:W-:Y:S05]  /*21fb0*/  CALL.REL.NOINC `($__internal_49_$__cuda_sm70_shflsync_idx_p) ;  /* 0x000011e000007944 */ /* 0x026fea0003c00000 */
[----:B------:R-:W-:Y:S01]  /*21fc0*/  MOV R4, R5 ;  /* 0x0000000500047202 */ /* 0x000fe20000000f00 */
[----:B------:R-:W-:Y:S05]  /*21fd0*/  BRA `(.L_x_2555) ;  /* 0xfffe7e0000007947 */ /* 0x000fea000383ffff */
.L_x_2405:
[----:B------:R-:W-:Y:S01]  /*21fe0*/  IMAD.MOV.U32 R9, RZ, RZ, R15 ;  /* 0x000000ffff097224 */ /* 0x000fe200078e000f */
[----:B------:R-:W-:Y:S01]  /*21ff0*/  MOV R5, 0x2 ;  /* 0x0000000200057802 */ /* 0x000fe20000000f00 */
[----:B------:R-:W-:Y:S01]  /*22000*/  IMAD.MOV.U32 R3, RZ, RZ, 0x181f ;  /* 0x0000181fff037424 */ /* 0x000fe200078e00ff */
[----:B----4-:R-:W-:Y:S02]  /*22010*/  MOV R2, 0x22030 ;  /* 0x0002203000027802 */ /* 0x010fe40000000f00 */
[----:B-123-5:R-:W-:Y:S05]  /*22020*/  CALL.REL.NOINC `($__internal_49_$__cuda_sm70_shflsync_idx_p) ;  /* 0x0000117000007944 */ /* 0x02efea0003c00000 */
[----:B------:R-:W-:Y:S01]  /*22030*/  MOV R2, R5 ;  /* 0x0000000500027202 */ /* 0x000fe20000000f00 */
[----:B------:R-:W-:Y:S05]  /*22040*/  BRA `(.L_x_2556) ;  /* 0xfffe7db000007947 */ /* 0x000fea000383ffff */
.L_x_2408:
[----:B-1----:R-:W-:Y:S01]  /*22050*/  IMAD.MOV.U32 R9, RZ, RZ, R12 ;  /* 0x000000ffff097224 */ /* 0x002fe200078e000c */
[----:B------:R-:W-:Y:S01]  /*22060*/  MOV R5, 0x3 ;  /* 0x0000000300057802 */ /* 0x000fe20000000f00 */
[----:B------:R-:W-:Y:S01]  /*22070*/  IMAD.MOV.U32 R3, RZ, RZ, 0x181f ;  /* 0x0000181fff037424 */ /* 0x000fe200078e00ff */
[----:B--2---:R-:W-:-:S02]  /*22080*/  MOV R2, 0x220a0 ;  /* 0x000220a000027802 */ /* 0x004fc40000000f00 */
[----:B---345:R-:W-:Y:S05]  /*22090*/  CALL.REL.NOINC `($__internal_49_$__cuda_sm70_shflsync_idx_p) ;  /* 0x0000110000007944 */ /* 0x038fea0003c00000 */
        /* <DEDUP_REMOVED lines=8> */
.L_x_2485:
[----:B------:R-:W-:Y:S01]  /*22120*/  IMAD.MOV.U32 R2, RZ, RZ, R215 ;  /* 0x000000ffff027224 */ /* 0x000fe200078e00d7 */
[----:B------:R-:W-:Y:S02]  /*22130*/  MOV R5, 0x2 ;  /* 0x0000000200057802 */ /* 0x000fe40000000f00 */
[----:B------:R-:W-:Y:S02]  /*22140*/  MOV R3, 0x22160 ;  /* 0x0002216000037802 */ /* 0x000fe40000000f00 */
[----:B------:R-:W-:Y:S05]  /*22150*/  CALL.REL.NOINC `($__internal_48_$__cuda_sm70_shflsync_bfly_p) ;  /* 0x00000ff000007944 */ /* 0x000fea0003c00000 */
[----:B------:R-:W-:Y:S01]  /*22160*/  MOV R0, R5 ;  /* 0x0000000500007202 */ /* 0x000fe20000000f00 */
[----:B------:R-:W-:Y:S05]  /*22170*/  BRA `(.L_x_2558) ;  /* 0xffff999000007947 */ /* 0x000fea000383ffff */
.L_x_2486:
[----:B------:R-:W-:Y:S01]  /*22180*/  IMAD.MOV.U32 R2, RZ, RZ, R0 ;  /* 0x000000ffff027224 */ /* 0x000fe200078e0000 */
[----:B------:R-:W-:Y:S02]  /*22190*/  MOV R5, 0x1 ;  /* 0x0000000100057802 */ /* 0x000fe40000000f00 */
[----:B------:R-:W-:Y:S02]  /*221a0*/  MOV R3, 0x221c0 ;  /* 0x000221c000037802 */ /* 0x000fe40000000f00 */
[----:B-1----:R-:W-:Y:S05]  /*221b0*/  CALL.REL.NOINC `($__internal_48_$__cuda_sm70_shflsync_bfly_p) ;  /* 0x00000f9000007944 */ /* 0x002fea0003c00000 */
[----:B------:R-:W-:Y:S01]  /*221c0*/  FADD.FTZ R0, R0, R5 ;  /* 0x0000000500007221 */ /* 0x000fe20000010000 */
[----:B------:R-:W-:Y:S02]  /*221d0*/  MOV R2, R219 ;  /* 0x000000db00027202 */ /* 0x000fe40000000f00 */
[----:B------:R-:W-:-:S02]  /*221e0*/  MOV R5, 0x2 ;  /* 0x0000000200057802 */ /* 0x000fc40000000f00 */
[----:B------:R-:W-:Y:S02]  /*221f0*/  MOV R3, 0x22210 ;  /* 0x0002221000037802 */ /* 0x000fe40000000f00 */
[----:B------:R-:W-:Y:S05]  /*22200*/  CALL.REL.NOINC `($__internal_48_$__cuda_sm70_shflsync_bfly_p) ;  /* 0x00000f4000007944 */ /* 0x000fea0003c00000 */
[----:B------:R-:W-:Y:S01]  /*22210*/  FADD.FTZ R4, R219, R5 ;  /* 0x00000005db047221 */ /* 0x000fe20000010000 */
[----:B------:R-:W-:Y:S02]  /*22220*/  MOV R5, 0x1 ;  /* 0x0000000100057802 */ /* 0x000fe40000000f00 */
[----:B------:R-:W-:Y:S02]  /*22230*/  MOV R3, 0x22260 ;  /* 0x0002226000037802 */ /* 0x000fe40000000f00 */
[----:B------:R-:W-:Y:S02]  /*22240*/  MOV R2, R4 ;  /* 0x0000000400027202 */ /* 0x000fe40000000f00 */
[----:B------:R-:W-:Y:S05]  /*22250*/  CALL.REL.NOINC `($__internal_48_$__cuda_sm70_shflsync_bfly_p) ;  /* 0x00000ef000007944 */ /* 0x000fea0003c00000 */
[----:B------:R-:W-:Y:S01]  /*22260*/  MOV R3, R5 ;  /* 0x0000000500037202 */ /* 0x000fe20000000f00 */
[----:B------:R-:W-:Y:S05]  /*22270*/  BRA `(.L_x_2559) ;  /* 0xffff990000007947 */ /* 0x000fea000383ffff */
.L_x_2493:
[----:B--234-:R-:W-:Y:S01]  /*22280*/  IMAD.MOV.U32 R9, RZ, RZ, R13 ;  /* 0x000000ffff097224 */ /* 0x01cfe200078e000d */
[----:B------:R-:W-:Y:S01]  /*22290*/  MOV R5, RZ ;  /* 0x000000ff00057202 */ /* 0x000fe20000000f00 */
[----:B------:R-:W-:Y:S01]  /*222a0*/  IMAD.MOV.U32 R3, RZ, RZ, 0x181f ;  /* 0x0000181fff037424 */ /* 0x000fe200078e00ff */
[----:B------:R-:W-:Y:S02]  /*222b0*/  MOV R2, 0x222d0 ;  /* 0x000222d000027802 */ /* 0x000fe40000000f00 */
[----:B-1----:R-:W-:Y:S05]  /*222c0*/  CALL.REL.NOINC `($__internal_49_$__cuda_sm70_shflsync_idx_p) ;  /* 0x00000ed000007944 */ /* 0x002fea0003c00000 */
[----:B------:R-:W-:Y:S01]  /*222d0*/  MOV R10, R5 ;  /* 0x00000005000a7202 */ /* 0x000fe20000000f00 */
[----:B------:R-:W-:Y:S05]  /*222e0*/  BRA `(.L_x_2560) ;  /* 0xffffb58000007947 */ /* 0x000fea000383ffff */
.L_x_2494:
[----:B------:R-:W-:Y:S01]  /*222f0*/  IMAD.MOV.U32 R9, RZ, RZ, R14 ;  /* 0x000000ffff097224 */ /* 0x000fe200078e000e */
[----:B------:R-:W-:Y:S01]  /*22300*/  MOV R5, RZ ;  /* 0x000000ff00057202 */ /* 0x000fe20000000f00 */
[----:B------:R-:W-:Y:S01]  /*22310*/  IMAD.MOV.U32 R3, RZ, RZ, 0x181f ;  /* 0x0000181fff037424 */ /* 0x000fe200078e00ff */
[----:B------:R-:W-:-:S02]  /*22320*/  MOV R2, 0x22340 ;  /* 0x0002234000027802 */ /* 0x000fc40000000f00 */
[----:B-123--:R-:W-:Y:S05]  /*22330*/  CALL.REL.NOINC `($__internal_49_$__cuda_sm70_shflsync_idx_p) ;  /* 0x00000e6000007944 */ /* 0x00efea0003c00000 */
[----:B------:R-:W-:Y:S01]  /*22340*/  MOV R2, R5 ;  /* 0x0000000500027202 */ /* 0x000fe20000000f00 */
[----:B------:R-:W-:Y:S05]  /*22350*/  BRA `(.L_x_2561) ;  /* 0xffffb53000007947 */ /* 0x000fea000383ffff */
.L_x_2497:
[----:B--2---:R-:W-:Y:S01]  /*22360*/  IMAD.MOV.U32 R9, RZ, RZ, R13 ;  /* 0x000000ffff097224 */ /* 0x004fe200078e000d */
[----:B------:R-:W-:Y:S01]  /*22370*/  MOV R5, 0x1 ;  /* 0x0000000100057802 */ /* 0x000fe20000000f00 */
[----:B------:R-:W-:Y:S01]  /*22380*/  IMAD.MOV.U32 R3, RZ, RZ, 0x181f ;  /* 0x0000181fff037424 */ /* 0x000fe200078e00ff */
[----:B------:R-:W-:-:S02]  /*22390*/  MOV R2, 0x223b0 ;  /* 0x000223b000027802 */ /* 0x000fc40000000f00 */
[----:B-1-34-:R-:W-:Y:S05]  /*223a0*/  CALL.REL.NOINC `($__internal_49_$__cuda_sm70_shflsync_idx_p) ;  /* 0x00000df000007944 */ /* 0x01afea0003c00000 */
        /* <DEDUP_REMOVED lines=8> */
.L_x_2500:
[----:B--2---:R-:W-:Y:S01]  /*22430*/  IMAD.MOV.U32 R9, RZ, RZ, R13 ;  /* 0x000000ffff097224 */ /* 0x004fe200078e000d */
[----:B------:R-:W-:Y:S01]  /*22440*/  MOV R5, 0x2 ;  /* 0x0000000200057802 */ /* 0x000fe20000000f00 */
[----:B------:R-:W-:Y:S01]  /*22450*/  IMAD.MOV.U32 R3, RZ, RZ, 0x181f ;  /* 0x0000181fff037424 */ /* 0x000fe200078e00ff */
[----:B------:R-:W-:Y:S02]  /*22460*/  MOV R2, 0x22480 ;  /* 0x0002248000027802 */ /* 0x000fe40000000f00 */
[----:B-1-34-:R-:W-:Y:S05]  /*22470*/  CALL.REL.NOINC `($__internal_49_$__cuda_sm70_shflsync_idx_p) ;  /* 0x00000d2000007944 */ /* 0x01afea0003c00000 */
[----:B------:R-:W-:Y:S01]  /*22480*/  MOV R10, R5 ;  /* 0x00000005000a7202 */ /* 0x000fe20000000f00 */
[----:B------:R-:W-:Y:S05]  /*22490*/  BRA `(.L_x_2563) ;  /* 0xffffb74000007947 */ /* 0x000fea000383ffff */
.L_x_2501:
[----:B--2---:R-:W-:Y:S01]  /*224a0*/  IMAD.MOV.U32 R9, RZ, RZ, R14 ;  /* 0x000000ffff097224 */ /* 0x004fe200078e000e */
[----:B------:R-:W-:Y:S01]  /*224b0*/  MOV R5, 0x2 ;  /* 0x0000000200057802 */ /* 0x000fe20000000f00 */
[----:B------:R-:W-:Y:S01]  /*224c0*/  IMAD.MOV.U32 R3, RZ, RZ, 0x181f ;  /* 0x0000181fff037424 */ /* 0x000fe200078e00ff */
[----:B------:R-:W-:Y:S02]  /*224d0*/  MOV R2, 0x224f0 ;  /* 0x000224f000027802 */ /* 0x000fe40000000f00 */
[----:B-1-34-:R-:W-:Y:S05]  /*224e0*/  CALL.REL.NOINC `($__internal_49_$__cuda_sm70_shflsync_idx_p) ;  /* 0x00000cb000007944 */ /* 0x01afea0003c00000 */
[----:B------:R-:W-:Y:S01]  /*224f0*/  MOV R2, R5 ;  /* 0x0000000500027202 */ /* 0x000fe20000000f00 */
[----:B------:R-:W-:Y:S05]  /*22500*/  BRA `(.L_x_2564) ;  /* 0xffffb6f000007947 */ /* 0x000fea000383ffff */
.L_x_2504:
[----:B---3--:R-:W-:Y:S01]  /*22510*/  IMAD.MOV.U32 R9, RZ, RZ, R13 ;  /* 0x000000ffff097224 */ /* 0x008fe200078e000d */
[----:B------:R-:W-:Y:S01]  /*22520*/  MOV R5, 0x3 ;  /* 0x0000000300057802 */ /* 0x000fe20000000f00 */
[----:B------:R-:W-:Y:S01]  /*22530*/  IMAD.MOV.U32 R3, RZ, RZ, 0x181f ;  /* 0x0000181fff037424 */ /* 0x000fe200078e00ff */
[----:B----4-:R-:W-:-:S02]  /*22540*/  MOV R2, 0x22560 ;  /* 0x0002256000027802 */ /* 0x010fc40000000f00 */
[----:B-12---:R-:W-:Y:S05]  /*22550*/  CALL.REL.NOINC `($__internal_49_$__cuda_sm70_shflsync_idx_p) ;  /* 0x00000c4000007944 */ /* 0x006fea0003c00000 */
        /* <DEDUP_REMOVED lines=8> */
.L_x_2506:
[----:B------:R-:W-:Y:S01]  /*225e0*/  IMAD.MOV.U32 R9, RZ, RZ, R16 ;  /* 0x000000ffff097224 */ /* 0x000fe200078e0010 */
[----:B------:R-:W-:Y:S01]  /*225f0*/  MOV R5, RZ ;  /* 0x000000ff00057202 */ /* 0x000fe20000000f00 */
[----:B------:R-:W-:Y:S01]  /*22600*/  IMAD.MOV.U32 R3, RZ, RZ, 0x1c1f ;  /* 0x00001c1fff037424 */ /* 0x000fe200078e00ff */
[----:B------:R-:W-:Y:S02]  /*22610*/  MOV R2, 0x22630 ;  /* 0x0002263000027802 */ /* 0x000fe40000000f00 */
[----:B------:R-:W-:Y:S05]  /*22620*/  CALL.REL.NOINC `($__internal_49_$__cuda_sm70_shflsync_idx_p) ;  /* 0x00000b7000007944 */ /* 0x000fea0003c00000 */
[----:B------:R-:W-:Y:S01]  /*22630*/  MOV R4, R5 ;  /* 0x0000000500047202 */ /* 0x000fe20000000f00 */
[----:B------:R-:W-:Y:S05]  /*22640*/  BRA `(.L_x_2566) ;  /* 0xffffbab000007947 */ /* 0x000fea000383ffff */
.L_x_2507:
[----:B------:R-:W-:Y:S01]  /*22650*/  IMAD.MOV.U32 R9, RZ, RZ, R17 ;  /* 0x000000ffff097224 */ /* 0x000fe200078e0011 */
[----:B------:R-:W-:Y:S01]  /*22660*/  MOV R5, RZ ;  /* 0x000000ff00057202 */ /* 0x000fe20000000f00 */
[----:B------:R-:W-:Y:S01]  /*22670*/  IMAD.MOV.U32 R3, RZ, RZ, 0x1c1f ;  /* 0x00001c1fff037424 */ /* 0x000fe200078e00ff */
[----:B------:R-:W-:Y:S02]  /*22680*/  MOV R2, 0x226a0 ;  /* 0x000226a000027802 */ /* 0x000fe40000000f00 */
[----:B-12---:R-:W-:Y:S05]  /*22690*/  CALL.REL.NOINC `($__internal_49_$__cuda_sm70_shflsync_idx_p) ;  /* 0x00000b0000007944 */ /* 0x006fea0003c00000 */
[----:B------:R-:W-:Y:S01]  /*226a0*/  MOV R0, R5 ;  /* 0x0000000500007202 */ /* 0x000fe20000000f00 */
[----:B------:R-:W-:Y:S05]  /*226b0*/  BRA `(.L_x_2567) ;  /* 0xffffba6000007947 */ /* 0x000fea000383ffff */
.L_x_2510:
        /* <DEDUP_REMOVED lines=13> */
.L_x_2514:
[----:B------:R-:W-:Y:S01]  /*22790*/  IMAD.MOV.U32 R9, RZ, RZ, R11 ;  /* 0x000000ffff097224 */ /* 0x000fe200078e000b */
[----:B------:R-:W-:Y:S01]  /*227a0*/  MOV R5, RZ ;  /* 0x000000ff00057202 */ /* 0x000fe20000000f00 */
[----:B------:R-:W-:Y:S01]  /*227b0*/  IMAD.MOV.U32 R3, RZ, RZ, 0x181f ;  /* 0x0000181fff037424 */ /* 0x000fe200078e00ff */
[----:B------:R-:W-:Y:S02]  /*227c0*/  MOV R2, 0x227e0 ;  /* 0x000227e000027802 */ /* 0x000fe40000000f00 */
[----:B------:R-:W-:Y:S05]  /*227d0*/  CALL.REL.NOINC `($__internal_49_$__cuda_sm70_shflsync_idx_p) ;  /* 0x000009c000007944 */ /* 0x000fea0003c00000 */
[----:B------:R-:W-:Y:S01]  /*227e0*/  MOV R10, R5 ;  /* 0x00000005000a7202 */ /* 0x000fe20000000f00 */
[----:B------:R-:W-:Y:S05]  /*227f0*/  BRA `(.L_x_2569) ;  /* 0xffffda7000007947 */ /* 0x000fea000383ffff */
.L_x_2515:
[----:B------:R-:W-:Y:S01]  /*22800*/  IMAD.MOV.U32 R9, RZ, RZ, R14 ;  /* 0x000000ffff097224 */ /* 0x000fe200078e000e */
[----:B------:R-:W-:Y:S01]  /*22810*/  MOV R5, RZ ;  /* 0x000000ff00057202 */ /* 0x000fe20000000f00 */
[----:B------:R-:W-:Y:S01]  /*22820*/  IMAD.MOV.U32 R3, RZ, RZ, 0x181f ;  /* 0x0000181fff037424 */ /* 0x000fe200078e00ff */
[----:B------:R-:W-:Y:S02]  /*22830*/  MOV R2, 0x22850 ;  /* 0x0002285000027802 */ /* 0x000fe40000000f00 */
[----:B-12---:R-:W-:Y:S05]  /*22840*/  CALL.REL.NOINC `($__internal_49_$__cuda_sm70_shflsync_idx_p) ;  /* 0x0000095000007944 */ /* 0x006fea0003c00000 */
[----:B------:R-:W-:Y:S01]  /*22850*/  MOV R2, R5 ;  /* 0x0000000500027202 */ /* 0x000fe20000000f00 */
[----:B------:R-:W-:Y:S05]  /*22860*/  BRA `(.L_x_2570) ;  /* 0xffffda2000007947 */ /* 0x000fea000383ffff */
.L_x_2518:
[----:B--2---:R-:W-:Y:S01]  /*22870*/  IMAD.MOV.U32 R9, RZ, RZ, R11 ;  /* 0x000000ffff097224 */ /* 0x004fe200078e000b */
[----:B------:R-:W-:Y:S01]  /*22880*/  MOV R5, 0x1 ;  /* 0x0000000100057802 */ /* 0x000fe20000000f00 */
[----:B------:R-:W-:Y:S01]  /*22890*/  IMAD.MOV.U32 R3, RZ, RZ, 0x181f ;  /* 0x0000181fff037424 */ /* 0x000fe200078e00ff */
[----:B----4-:R-:W-:-:S02]  /*228a0*/  MOV R2, 0x228c0 ;  /* 0x000228c000027802 */ /* 0x010fc40000000f00 */
[----:B-1-3--:R-:W-:Y:S05]  /*228b0*/  CALL.REL.NOINC `($__internal_49_$__cuda_sm70_shflsync_idx_p) ;  /* 0x000008e000007944 */ /* 0x00afea0003c00000 */
        /* <DEDUP_REMOVED lines=8> */
.L_x_2521:
[----:B-1----:R-:W-:Y:S01]  /*22940*/  IMAD.MOV.U32 R9, RZ, RZ, R11 ;  /* 0x000000ffff097224 */ /* 0x002fe200078e000b */
[----:B------:R-:W-:Y:S01]  /*22950*/  MOV R5, 0x2 ;  /* 0x0000000200057802 */ /* 0x000fe20000000f00 */
[----:B------:R-:W-:Y:S01]  /*22960*/  IMAD.MOV.U32 R3, RZ, RZ, 0x181f ;  /* 0x0000181fff037424 */ /* 0x000fe200078e00ff */
[----:B----4-:R-:W-:Y:S02]  /*22970*/  MOV R2, 0x22990 ;  /* 0x0002299000027802 */ /* 0x010fe40000000f00 */
[----:B--23--:R-:W-:Y:S05]  /*22980*/  CALL.REL.NOINC `($__internal_49_$__cuda_sm70_shflsync_idx_p) ;  /* 0x0000081000007944 */ /* 0x00cfea0003c00000 */
[----:B------:R-:W-:Y:S01]  /*22990*/  MOV R10, R5 ;  /* 0x00000005000a7202 */ /* 0x000fe20000000f00 */
[----:B------:R-:W-:Y:S05]  /*229a0*/  BRA `(.L_x_2572) ;  /* 0xffffdc4000007947 */ /* 0x000fea000383ffff */
.L_x_2522:
[----:B------:R-:W-:Y:S01]  /*229b0*/  IMAD.MOV.U32 R9, RZ, RZ, R14 ;  /* 0x000000ffff097224 */ /* 0x000fe200078e000e */
[----:B------:R-:W-:Y:S01]  /*229c0*/  MOV R5, 0x2 ;  /* 0x0000000200057802 */ /* 0x000fe20000000f00 */
[----:B------:R-:W-:Y:S01]  /*229d0*/  IMAD.MOV.U32 R3, RZ, RZ, 0x181f ;  /* 0x0000181fff037424 */ /* 0x000fe200078e00ff */
[----:B----4-:R-:W-:Y:S02]  /*229e0*/  MOV R2, 0x22a00 ;  /* 0x00022a0000027802 */ /* 0x010fe40000000f00 */
[----:B-123--:R-:W-:Y:S05]  /*229f0*/  CALL.REL.NOINC `($__internal_49_$__cuda_sm70_shflsync_idx_p) ;  /* 0x000007a000007944 */ /* 0x00efea0003c00000 */
[----:B------:R-:W-:Y:S01]  /*22a00*/  MOV R2, R5 ;  /* 0x0000000500027202 */ /* 0x000fe20000000f00 */
[----:B------:R-:W-:Y:S05]  /*22a10*/  BRA `(.L_x_2573) ;  /* 0xffffdbf000007947 */ /* 0x000fea000383ffff */
.L_x_2525:
[----:B-1----:R-:W-:Y:S01]  /*22a20*/  IMAD.MOV.U32 R9, RZ, RZ, R11 ;  /* 0x000000ffff097224 */ /* 0x002fe200078e000b */
[----:B------:R-:W-:Y:S01]  /*22a30*/  MOV R5, 0x3 ;  /* 0x0000000300057802 */ /* 0x000fe20000000f00 */
[----:B------:R-:W-:Y:S01]  /*22a40*/  IMAD.MOV.U32 R3, RZ, RZ, 0x181f ;  /* 0x0000181fff037424 */ /* 0x000fe200078e00ff */
[----:B------:R-:W-:-:S02]  /*22a50*/  MOV R2, 0x22a70 ;  /* 0x00022a7000027802 */ /* 0x000fc40000000f00 */
[----:B--234-:R-:W-:Y:S05]  /*22a60*/  CALL.REL.NOINC `($__internal_49_$__cuda_sm70_shflsync_idx_p) ;  /* 0x0000073000007944 */ /* 0x01cfea0003c00000 */
        /* <DEDUP_REMOVED lines=8> */
.L_x_2527:
[----:B------:R-:W-:Y:S01]  /*22af0*/  IMAD.MOV.U32 R9, RZ, RZ, R114 ;  /* 0x000000ffff097224 */ /* 0x000fe200078e0072 */
[----:B------:R-:W-:Y:S01]  /*22b00*/  MOV R5, RZ ;  /* 0x000000ff00057202 */ /* 0x000fe20000000f00 */
[----:B------:R-:W-:Y:S01]  /*22b10*/  IMAD.MOV.U32 R3, RZ, RZ, 0x1f ;  /* 0x0000001fff037424 */ /* 0x000fe200078e00ff */
[----:B------:R-:W-:Y:S02]  /*22b20*/  MOV R2, 0x22b40 ;  /* 0x00022b4000027802 */ /* 0x000fe40000000f00 */
[----:B------:R-:W-:Y:S05]  /*22b30*/  CALL.REL.NOINC `($__internal_49_$__cuda_sm70_shflsync_idx_p) ;  /* 0x0000066000007944 */ /* 0x000fea0003c00000 */
[----:B------:R-:W-:Y:S01]  /*22b40*/  MOV R10, R5 ;  /* 0x00000005000a7202 */ /* 0x000fe20000000f00 */
[----:B------:R-:W-:Y:S05]  /*22b50*/  BRA `(.L_x_2575) ;  /* 0xffffde6000007947 */ /* 0x000fea000383ffff */
.L_x_2528:
[----:B------:R-:W-:Y:S01]  /*22b60*/  IMAD.MOV.U32 R9, RZ, RZ, R114 ;  /* 0x000000ffff097224 */ /* 0x000fe200078e0072 */
[----:B------:R-:W-:Y:S01]  /*22b70*/  MOV R5, 0x1 ;  /* 0x0000000100057802 */ /* 0x000fe20000000f00 */
[----:B------:R-:W-:Y:S01]  /*22b80*/  IMAD.MOV.U32 R3, RZ, RZ, 0x1f ;  /* 0x0000001fff037424 */ /* 0x000fe200078e00ff */
[----:B------:R-:W-:Y:S02]  /*22b90*/  MOV R2, 0x22bb0 ;  /* 0x00022bb000027802 */ /* 0x000fe40000000f00 */
[----:B-12---:R-:W-:Y:S05]  /*22ba0*/  CALL.REL.NOINC `($__internal_49_$__cuda_sm70_shflsync_idx_p) ;  /* 0x000005f000007944 */ /* 0x006fea0003c00000 */
[----:B------:R-:W-:Y:S01]  /*22bb0*/  MOV R8, R5 ;  /* 0x0000000500087202 */ /* 0x000fe20000000f00 */
[----:B------:R-:W-:Y:S05]  /*22bc0*/  BRA `(.L_x_2576) ;  /* 0xffffde1000007947 */ /* 0x000fea000383ffff */
.L_x_2529:
[----:B------:R-:W-:Y:S02]  /*22bd0*/  MOV R2, 0x1 ;  /* 0x0000000100027802 */ /* 0x000fe40000000f00 */
[----:B------:R-:W-:-:S02]  /*22be0*/  MOV R3, 0x22c00 ;  /* 0x00022c0000037802 */ /* 0x000fc40000000f00 */
[----:B-1234-:R-:W-:Y:S05]  /*22bf0*/  CALL.REL.NOINC `($__internal_50_$__cuda_sm70_shflsync_up_p) ;  /* 0x000005f000007944 */ /* 0x01efea0003c00000 */
[----:B------:R-:W-:Y:S05]  /*22c00*/  BRA `(.L_x_2577) ;  /* 0xffffdf0000007947 */ /* 0x000fea000383ffff */
.L_x_2530:
[----:B------:R-:W-:Y:S02]  /*22c10*/  MOV R2, 0x2 ;  /* 0x0000000200027802 */ /* 0x000fe40000000f00 */
[----:B------:R-:W-:-:S02]  /*22c20*/  MOV R3, 0x22c40 ;  /* 0x00022c4000037802 */ /* 0x000fc40000000f00 */
[----:B--2-4-:R-:W-:Y:S05]  /*22c30*/  CALL.REL.NOINC `($__internal_50_$__cuda_sm70_shflsync_up_p) ;  /* 0x000005b000007944 */ /* 0x014fea0003c00000 */
[----:B------:R-:W-:Y:S01]  /*22c40*/  SEL R3, R4, RZ, P1 ;  /* 0x000000ff04037207 */ /* 0x000fe20000800000 */
[----:B------:R-:W-:-:S04]  /*22c50*/  IMAD.MOV.U32 R2, RZ, RZ, 0x4 ;  /* 0x00000004ff027424 */ /* 0x000fc800078e00ff */
[----:B------:R-:W-:Y:S01]  /*22c60*/  IMAD.IADD R0, R0, 0x1, R3 ;  /* 0x0000000100007824 */ /* 0x000fe200078e0203 */
        /* <DEDUP_REMOVED lines=21> */
.L_x_2534:
[----:B------:R-:W-:Y:S02]  /*22dc0*/  MOV R2, 0x1 ;  /* 0x0000000100027802 */ /* 0x000fe40000000f00 */
[----:B------:R-:W-:Y:S02]  /*22dd0*/  MOV R3, 0x22df0 ;  /* 0x00022df000037802 */ /* 0x000fe40000000f00 */
[----:B------:R-:W-:Y:S05]  /*22de0*/  CALL.REL.NOINC `($__internal_50_$__cuda_sm70_shflsync_up_p) ;  /* 0x0000040000007944 */ /* 0x000fea0003c00000 */
[----:B------:R-:W-:Y:S01]  /*22df0*/  MOV R2, R4 ;  /* 0x0000000400027202 */ /* 0x000fe20000000f00 */
[----:B------:R-:W-:Y:S05]  /*22e00*/  BRA `(.L_x_2579) ;  /* 0xffffdf6000007947 */ /* 0x000fea000383ffff */
.L_x_2535:
        /* <DEDUP_REMOVED lines=27> */
.L_x_2537:
[----:B------:R-:W-:Y:S02]  /*22fc0*/  SEL R0, RZ, 0x1, P0 ;  /* 0x00000001ff007807 */ /* 0x000fe40000000000 */
[----:B------:R-:W-:Y:S02]  /*22fd0*/  MOV R2, 0x22ff0 ;  /* 0x00022ff000027802 */ /* 0x000fe40000000f00 */
[----:B-1----:R-:W-:Y:S05]  /*22fe0*/  CALL.REL.NOINC `($__internal_51_$__cuda_sm70_votesync_ballot) ;  /* 0x0000027000007944 */ /* 0x002fea0003c00000 */
[----:B------:R-:W-:Y:S01]  /*22ff0*/  MOV R11, R0 ;  /* 0x00000000000b7202 */ /* 0x000fe20000000f00 */
[----:B------:R-:W-:Y:S05]  /*23000*/  BRA `(.L_x_2581) ;  /* 0xffffdef000007947 */ /* 0x000fea000383ffff */
.L_x_2538:
[----:B------:R-:W-:Y:S01]  /*23010*/  IMAD.MOV.U32 R9, RZ, RZ, R6 ;  /* 0x000000ffff097224 */ /* 0x000fe200078e0006 */
[----:B------:R-:W-:Y:S01]  /*23020*/  MOV R5, R0 ;  /* 0x0000000000057202 */ /* 0x000fe20000000f00 */
[----:B------:R-:W-:Y:S01]  /*23030*/  IMAD.MOV.U32 R3, RZ, RZ, 0x1f ;  /* 0x0000001fff037424 */ /* 0x000fe200078e00ff */
[----:B--2---:R-:W-:Y:S02]  /*23040*/  MOV R2, 0x23060 ;  /* 0x0002306000027802 */ /* 0x004fe40000000f00 */
[----:B-1----:R-:W-:Y:S05]  /*23050*/  CALL.REL.NOINC `($__internal_49_$__cuda_sm70_shflsync_idx_p) ;  /* 0x0000014000007944 */ /* 0x002fea0003c00000 */
[----:B------:R-:W-:Y:S01]  /*23060*/  IMAD.MOV.U32 R8, RZ, RZ, R5 ;  /* 0x000000ffff087224 */ /* 0x000fe200078e0005 */
[----:B------:R-:W-:Y:S01]  /*23070*/  MOV R5, R0 ;  /* 0x0000000000057202 */ /* 0x000fe20000000f00 */
[----:B------:R-:W-:Y:S01]  /*23080*/  IMAD.MOV.U32 R9, RZ, RZ, R7 ;  /* 0x000000ffff097224 */ /* 0x000fe200078e0007 */
[----:B------:R-:W-:-:S02]  /*23090*/  MOV R3, 0x1f ;  /* 0x0000001f00037802 */ /* 0x000fc40000000f00 */
[----:B------:R-:W-:Y:S02]  /*230a0*/  MOV R2, 0x230c0 ;  /* 0x000230c000027802 */ /* 0x000fe40000000f00 */
[----:B------:R-:W-:Y:S05]  /*230b0*/  CALL.REL.NOINC `($__internal_49_$__cuda_sm70_shflsync_idx_p) ;  /* 0x000000e000007944 */ /* 0x000fea0003c00000 */
[----:B------:R-:W-:Y:S01]  /*230c0*/  MOV R7, R5 ;  /* 0x0000000500077202 */ /* 0x000fe20000000f00 */
[----:B------:R-:W-:Y:S05]  /*230d0*/  BRA `(.L_x_2582) ;  /* 0xffffde9000007947 */ /* 0x000fea000383ffff */
.L_x_2541:
[----:B------:R-:W-:Y:S01]  /*230e0*/  IMAD.MOV.U32 R9, RZ, RZ, R4 ;  /* 0x000000ffff097224 */ /* 0x000fe200078e0004 */
[----:B------:R-:W-:Y:S01]  /*230f0*/  MOV R5, R0 ;  /* 0x0000000000057202 */ /* 0x000fe20000000f00 */
[----:B------:R-:W-:Y:S01]  /*23100*/  IMAD.MOV.U32 R3, RZ, RZ, 0x1f ;  /* 0x0000001fff037424 */ /* 0x000fe200078e00ff */
[----:B--2---:R-:W-:Y:S02]  /*23110*/  MOV R2, 0x23130 ;  /* 0x0002313000027802 */ /* 0x004fe40000000f00 */
[----:B-1--4-:R-:W-:Y:S05]  /*23120*/  CALL.REL.NOINC `($__internal_49_$__cuda_sm70_shflsync_idx_p) ;  /* 0x0000007000007944 */ /* 0x012fea0003c00000 */
[----:B------:R-:W-:Y:S01]  /*23130*/  MOV R13, R5 ;  /* 0x00000005000d7202 */ /* 0x000fe20000000f00 */
[----:B------:R-:W-:Y:S05]  /*23140*/  BRA `(.L_x_2540) ;  /* 0xffffde8000007947 */ /* 0x000fea000383ffff */
        .weak           $__internal_48_$__cuda_sm70_shflsync_bfly_p
        .type           $__internal_48_$__cuda_sm70_shflsync_bfly_p,@function
        .size           $__internal_48_$__cuda_sm70_shflsync_bfly_p,($__internal_49_$__cuda_sm70_shflsync_idx_p - $__internal_48_$__cuda_sm70_shflsync_bfly_p)
$__internal_48_$__cuda_sm70_shflsync_bfly_p:
[----:B------:R-:W-:Y:S04]  /*23150*/  WARPSYNC R6 ;  /* 0x0000000600007348 */ /* 0x000fe80003800000 */
[----:B------:R1:W2:Y:S02]  /*23160*/  SHFL.BFLY PT, R5, R2, R5, R7 ;  /* 0x0c00000502057389 */ /* 0x0002a400000e0007 */
[----:B-1----:R-:W-:-:S02]  /*23170*/  MOV R2, R3 ;  /* 0x0000000300027202 */ /* 0x002fc40000000f00 */
[----:B------:R-:W-:-:S04]  /*23180*/  MOV R3, 0x0 ;  /* 0x0000000000037802 */ /* 0x000fc80000000f00 */
[----:B--2---:R-:W-:Y:S05]  /*23190*/  RET.REL.NODEC R2 `(_ZN7cutlass13device_kernelIN5flash19enable_sm80_to_sm89INS1_16FlashAttnFwdSm80INS1_25CollectiveMainloopFwdSm80ILi8ELi1ELb0EN4cute5tupleIJNS5_1CILi128EEENS7_ILi48EEENS7_ILi256EEEEEELi256ENS_6half_tEfNS_4arch4Sm80ELb1ELb0ELb1ELb1ELb0ELb1ELb1ELb1EEENS1_21CollectiveEpilogueFwdINS6_IJS8_SA_S9_EEENS6_IJNS7_ILi1EEESI_SI_EEESC_SE_Li256ELb1ELb1ELb1ELb0EEENS1_36VarlenDynamicPersistentTileSchedulerILi128ELi48ELi256ELi256ELb1ELb1ELb0ELb1ELb1ELb1EEEEEEEEEvNT_6ParamsE) ;  /* 0xfffdce6002007950 */ /* 0x004fea0003c3ffff */
        .weak           $__internal_49_$__cuda_sm70_shflsync_idx_p
        .type           $__internal_49_$__cuda_sm70_shflsync_idx_p,@function
        .size           $__internal_49_$__cuda_sm70_shflsync_idx_p,($__internal_50_$__cuda_sm70_shflsync_up_p - $__internal_49_$__cuda_sm70_shflsync_idx_p)
$__internal_49_$__cuda_sm70_shflsync_idx_p:
[----:B------:R-:W-:-:S04]  /*231a0*/  MOV R115, 0xffffffff ;  /* 0xffffffff00737802 */ /* 0x000fc80000000f00 */
[----:B------:R-:W-:Y:S04]  /*231b0*/  WARPSYNC R115 ;  /* 0x0000007300007348 */ /* 0x000fe80003800000 */
[----:B------:R1:W2:Y:S02]  /*231c0*/  SHFL.IDX PT, R5, R9, R5, R3 ;  /* 0x0000000509057389 */ /* 0x0002a400000e0003 */
[----:B-1----:R-:W-:-:S04]  /*231d0*/  MOV R3, 0x0 ;  /* 0x0000000000037802 */ /* 0x002fc80000000f00 */
[----:B--2---:R-:W-:Y:S05]  /*231e0*/  RET.REL.NODEC R2 `(_ZN7cutlass13device_kernelIN5flash19enable_sm80_to_sm89INS1_16FlashAttnFwdSm80INS1_25CollectiveMainloopFwdSm80ILi8ELi1ELb0EN4cute5tupleIJNS5_1CILi128EEENS7_ILi48EEENS7_ILi256EEEEEELi256ENS_6half_tEfNS_4arch4Sm80ELb1ELb0ELb1ELb1ELb0ELb1ELb1ELb1EEENS1_21CollectiveEpilogueFwdINS6_IJS8_SA_S9_EEENS6_IJNS7_ILi1EEESI_SI_EEESC_SE_Li256ELb1ELb1ELb1ELb0EEENS1_36VarlenDynamicPersistentTileSchedulerILi128ELi48ELi256ELi256ELb1ELb1ELb0ELb1ELb1ELb1EEEEEEEEEvNT_6ParamsE) ;  /* 0xfffdce1002007950 */ /* 0x004fea0003c3ffff */
        .weak           $__internal_50_$__cuda_sm70_shflsync_up_p
        .type           $__internal_50_$__cuda_sm70_shflsync_up_p,@function
        .size           $__internal_50_$__cuda_sm70_shflsync_up_p,($__internal_51_$__cuda_sm70_votesync_ballot - $__internal_50_$__cuda_sm70_shflsync_up_p)
$__internal_50_$__cuda_sm70_shflsync_up_p:
[----:B------:R-:W-:Y:S02]  /*231f0*/  IMAD.MOV.U32 R4, RZ, RZ, RZ ;  /* 0x000000ffff047224 */ /* 0x000fe400078e00ff */
[----:B------:R-:W-:-:S04]  /*23200*/  IMAD.MOV.U32 R9, RZ, RZ, -0x1 ;  /* 0xffffffffff097424 */ /* 0x000fc800078e00ff */
[----:B------:R-:W-:Y:S04]  /*23210*/  WARPSYNC R9 ;  /* 0x0000000900007348 */ /* 0x000fe80003800000 */
[----:B------:R1:W2:Y:S02]  /*23220*/  SHFL.UP PT, R4, R0, R2, R4 ;  /* 0x0400000200047389 */ /* 0x0002a400000e0004 */
[----:B-1----:R-:W-:Y:S02]  /*23230*/  MOV R2, R3 ;  /* 0x0000000300027202 */ /* 0x002fe40000000f00 */
[----:B------:R-:W-:-:S04]  /*23240*/  MOV R3, 0x0 ;  /* 0x0000000000037802 */ /* 0x000fc80000000f00 */
[----:B--2---:R-:W-:Y:S05]  /*23250*/  RET.REL.NODEC R2 `(_ZN7cutlass13device_kernelIN5flash19enable_sm80_to_sm89INS1_16FlashAttnFwdSm80INS1_25CollectiveMainloopFwdSm80ILi8ELi1ELb0EN4cute5tupleIJNS5_1CILi128EEENS7_ILi48EEENS7_ILi256EEEEEELi256ENS_6half_tEfNS_4arch4Sm80ELb1ELb0ELb1ELb1ELb0ELb1ELb1ELb1EEENS1_21CollectiveEpilogueFwdINS6_IJS8_SA_S9_EEENS6_IJNS7_ILi1EEESI_SI_EEESC_SE_Li256ELb1ELb1ELb1ELb0EEENS1_36VarlenDynamicPersistentTileSchedulerILi128ELi48ELi256ELi256ELb1ELb1ELb0ELb1ELb1ELb1EEEEEEEEEvNT_6ParamsE) ;  /* 0xfffdcda002007950 */ /* 0x004fea0003c3ffff */
        .weak           $__internal_51_$__cuda_sm70_votesync_ballot
        .type           $__internal_51_$__cuda_sm70_votesync_ballot,@function
        .size           $__internal_51_$__cuda_sm70_votesync_ballot,(.L_x_5207 - $__internal_51_$__cuda_sm70_votesync_ballot)
$__internal_51_$__cuda_sm70_votesync_ballot:
[----:B------:R-:W-:Y:S01]  /*23260*/  ISETP.NE.U32.AND P0, PT, R0, 0x1, PT ;  /* 0x000000010000780c */ /* 0x000fe20003f05070 */
[----:B------:R-:W-:-:S04]  /*23270*/  IMAD.MOV.U32 R3, RZ, RZ, -0x1 ;  /* 0xffffffffff037424 */ /* 0x000fc800078e00ff */
[----:B------:R-:W-:Y:S08]  /*23280*/  WARPSYNC R3 ;  /* 0x0000000300007348 */ /* 0x000ff00003800000 */
[----:B------:R-:W-:-:S04]  /*23290*/  VOTE.ANY R0, PT, !P0 ;  /* 0x0000000000007806 */ /* 0x000fc800040e0100 */
[----:B------:R-:W-:Y:S01]  /*232a0*/  LOP3.LUT R0, R0, R3, RZ, 0xc0, !PT ;  /* 0x0000000300007212 */ /* 0x000fe200078ec0ff */
[----:B------:R-:W-:-:S04]  /*232b0*/  IMAD.MOV.U32 R3, RZ, RZ, 0x0 ;  /* 0x00000000ff037424 */ /* 0x000fc800078e00ff */
[----:B------:R-:W-:Y:S05]  /*232c0*/  RET.REL.NODEC R2 `(_ZN7cutlass13device_kernelIN5flash19enable_sm80_to_sm89INS1_16FlashAttnFwdSm80INS1_25CollectiveMainloopFwdSm80ILi8ELi1ELb0EN4cute5tupleIJNS5_1CILi128EEENS7_ILi48EEENS7_ILi256EEEEEELi256ENS_6half_tEfNS_4arch4Sm80ELb1ELb0ELb1ELb1ELb0ELb1ELb1ELb1EEENS1_21CollectiveEpilogueFwdINS6_IJS8_SA_S9_EEENS6_IJNS7_ILi1EEESI_SI_EEESC_SE_Li256ELb1ELb1ELb1ELb0EEENS1_36VarlenDynamicPersistentTileSchedulerILi128ELi48ELi256ELi256ELb1ELb1ELb0ELb1ELb1ELb1EEEEEEEEEvNT_6ParamsE) ;  /* 0xfffdcd3002007950 */ /* 0x000fea0003c3ffff */
.L_x_2583:
        /* <DEDUP_REMOVED lines=11> */
.L_x_5207:


//--------------------- .text._ZN7cutlass13device_kernelIN5flash19enable_sm80_to_sm89INS1_16FlashAttnFwdSm80INS1_25CollectiveMainloopFwdSm80ILi8ELi1ELb1EN4cute5tupleIJNS5_1CILi128EEENS7_ILi64EEENS7_ILi256EEEEEELi256ENS_6half_tEfNS_4arch4Sm80ELb0ELb0ELb0ELb0ELb0ELb0ELb1ELb1EEENS1_21CollectiveEpilogueFwdINS6_IJS8_SA_S9_EEENS6_IJNS7_ILi1EEESI_SI_EEESC_SE_Li256ELb0ELb1ELb1ELb0EEENS1_19SingleTileSchedulerILb0ELb1ELb1ELi128EEEEEEEEEvNT_6ParamsE --------------------------
	.section	.text._ZN7cutlass13device_kernelIN5flash19enable_sm80_to_sm89INS1_16FlashAttnFwdSm80INS1_25CollectiveMainloopFwdSm80ILi8ELi1ELb1EN4cute5tupleIJNS5_1CILi128EEENS7_ILi64EEENS7_ILi256EEEEEELi256ENS_6half_tEfNS_4arch4Sm80ELb0ELb0ELb0ELb0ELb0ELb0ELb1ELb1EEENS1_21CollectiveEpilogueFwdINS6_IJS8_SA_S9_EEENS6_IJNS7_ILi1EEESI_SI_EEESC_SE_Li256ELb0ELb1ELb1ELb0EEENS1_19SingleTileSchedulerILb0ELb1ELb1ELi128EEEEEEEEEvNT_6ParamsE,"ax",@progbits
	.sectioninfo	@"SHI_REGISTERS=255"
	.align	128
.text._ZN7cutlass13device_kernelIN5flash19enable_sm80_to_sm89INS1_16FlashAttnFwdSm80INS1_25CollectiveMainloopFwdSm80ILi8ELi1ELb1EN4cute5tupleIJNS5_1CILi128EEENS7_ILi64EEENS7_ILi256EEEEEELi256ENS_6half_tEfNS_4arch4Sm80ELb0ELb0ELb0ELb0ELb0ELb0ELb1ELb1EEENS1_21CollectiveEpilogueFwdINS6_IJS8_SA_S9_EEENS6_IJNS7_ILi1EEESI_SI_EEESC_SE_Li256ELb0ELb1ELb1ELb0EEENS1_19SingleTileSchedulerILb0ELb1ELb1ELi128EEEEEEEEEvNT_6ParamsE:
        .type           _ZN7cutlass13device_kernelIN5flash19enable_sm80_to_sm89INS1_16FlashAttnFwdSm80INS1_25CollectiveMainloopFwdSm80ILi8ELi1ELb1EN4cute5tupleIJNS5_1CILi128EEENS7_ILi64EEENS7_ILi256EEEEEELi256ENS_6half_tEfNS_4arch4Sm80ELb0ELb0ELb0ELb0ELb0ELb0ELb1ELb1EEENS1_21CollectiveEpilogueFwdINS6_IJS8_SA_S9_EEENS6_IJNS7_ILi1EEESI_SI_EEESC_SE_Li256ELb0ELb1ELb1ELb0EEENS1_19SingleTileSchedulerILb0ELb1ELb1ELi128EEEEEEEEEvNT_6ParamsE,@function
        .size           _ZN7cutlass13device_kernelIN5flash19enable_sm80_to_sm89INS1_16FlashAttnFwdSm80INS1_25CollectiveMainloopFwdSm80ILi8ELi1ELb1EN4cute5tupleIJNS5_1CILi128EEENS7_ILi64EEENS7_ILi256EEEEEELi256ENS_6half_tEfNS_4arch4Sm80ELb0ELb0ELb0ELb0ELb0ELb0ELb1ELb1EEENS1_21CollectiveEpilogueFwdINS6_IJS8_SA_S9_EEENS6_IJNS7_ILi1EEESI_SI_EEESC_SE_Li256ELb0ELb1ELb1ELb0EEENS1_19SingleTileSchedulerILb0ELb1ELb1ELi128EEEEEEEEEvNT_6ParamsE,(.L_x_5212 - _ZN7cutlass13device_kernelIN5flash19enable_sm80_to_sm89INS1_16FlashAttnFwdSm80INS1_25CollectiveMainloopFwdSm80ILi8ELi1ELb1EN4cute5tupleIJNS5_1CILi128EEENS7_ILi64EEENS7_ILi256EEEEEELi256ENS_6half_tEfNS_4arch4Sm80ELb0ELb0ELb0ELb0ELb0ELb0ELb1ELb1EEENS1_21CollectiveEpilogueFwdINS6_IJS8_SA_S9_EEENS6_IJNS7_ILi1EEESI_SI_EEESC_SE_Li256ELb0ELb1ELb1ELb0EEENS1_19SingleTileSchedulerILb0ELb1ELb1ELi128EEEEEEEEEvNT_6ParamsE)
        .other          _ZN7cutlass13device_kernelIN5flash19enable_sm80_to_sm89INS1_16FlashAttnFwdSm80INS1_25CollectiveMainloopFwdSm80ILi8ELi1ELb1EN4cute5tupleIJNS5_1CILi128EEENS7_ILi64EEENS7_ILi256EEEEEELi256ENS_6half_tEfNS_4arch4Sm80ELb0ELb0ELb0ELb0ELb0ELb0ELb1ELb1EEENS1_21CollectiveEpilogueFwdINS6_IJS8_SA_S9_EEENS6_IJNS7_ILi1EEESI_SI_EEESC_SE_Li256ELb0ELb1ELb1ELb0EEENS1_19SingleTileSchedulerILb0ELb1ELb1ELi128EEEEEEEEEvNT_6ParamsE,@"STO_CUDA_ENTRY STV_DEFAULT"
_ZN7cutlass13device_kernelIN5flash19enable_sm80_to_sm89INS1_16FlashAttnFwdSm80INS1_25CollectiveMainloopFwdSm80ILi8ELi1ELb1EN4cute5tupleIJNS5_1CILi128EEENS7_ILi64EEENS7_ILi256EEEEEELi256ENS_6half_tEfNS_4arch4Sm80ELb0ELb0ELb0ELb0ELb0ELb0ELb1ELb1EEENS1_21CollectiveEpilogueFwdINS6_IJS8_SA_S9_EEENS6_IJNS7_ILi1EEESI_SI_EEESC_SE_Li256ELb0ELb1ELb1ELb0EEENS1_19SingleTileSchedulerILb0ELb1ELb1ELi128EEEEEEEEEvNT_6ParamsE:
        /* <DEDUP_REMOVED lines=18> */
.L_x_2584:
[----:B---3--:R-:W-:Y:S02]  /*0120*/  ULDC.64 UR4, c[0x0][0x550] ;  /* 0x0001540000047ab9 */ /* 0x008fe40000000a00 */
[----:B------:R-:W-:Y:S02]  /*0130*/  UISETP.NE.AND UP0, UPT, UR4, 0x1, UPT ;  /* 0x000000010400788c */ /* 0x000fe4000bf05270 */
[----:B------:R-:W-:-:S02]  /*0140*/  UIMAD.WIDE.U32 UR8, UR6, UR5, URZ ;  /* 0x00000005060872a5 */ /* 0x000fc4000f8e003f */
[----:B------:R-:W-:Y:S02]  /*0150*/  ULDC UR4, c[0x0][0x558] ;  /* 0x0001560000047ab9 */ /* 0x000fe40000000800 */
[----:B------:R-:W-:-:S05]  /*0160*/  UMOV UR11, UR6 ;  /* 0x00000006000b7c82 */ /* 0x000fca0008000000 */
[----:B------:R-:W-:-:S03]  /*0170*/  @UP0 USHF.R.U32.HI UR11, URZ, UR4, UR9 ;  /* 0x000000043f0b0299 */ /* 0x000fc60008011609 */
.L_x_2585:
        /* <DEDUP_REMOVED lines=50> */
.L_x_2586:
        /* <DEDUP_REMOVED lines=97> */
[----:B------:R-:W-:Y:S01]  /*0ab0*/  IMAD.U32 R3, RZ, RZ, UR7 ;  /* 0x00000007ff037e24 */ /* 0x000fe2000f8e00ff */
[----:B------:R-:W-:Y:S01]  /*0ac0*/  UIADD3 UR7, UR14, -0x1, URZ ;  /* 0xffffffff0e077890 */ /* 0x000fe2000fffe03f */
[----:B------:R-:W-:Y:S01]  /*0ad0*/  IMAD.U32 R3, RZ, RZ, UR4 ;  /* 0x00000004ff037e24 */ /* 0x000fe2000f8e00ff */
        /* <DEDUP_REMOVED lines=9> */
[----:B------:R-:W-:-:S02]  /*0b70*/  UIMAD UR4, UR11, UR5, UR4 ;  /* 0x000000050b0472a4 */ /* 0x000fc4000f8e0204 */
[----:B------:R-:W-:Y:S01]  /*0b80*/  IMAD R0, R25, 0x20, R23 ;  /* 0x0000002019007824 */ /* 0x000fe200078e0217 */
[----:B------:R-:W-:Y:S02]  /*0b90*/  USHF.R.S32.HI UR6, URZ, 0x1f, UR7 ;  /* 0x0000001f3f067899 */ /* 0x000fe40008011407 */
[----:B------:R-:W-:Y:S02]  /*0ba0*/  UISETP.GT.AND UP0, UPT, UR7, UR8, UPT ;  /* 0x000000080700728c */ /* 0x000fe4000bf04270 */
[----:B-1----:R-:W-:Y:S01]  /*0bb0*/  LEA R4, R8, R0, 0x7 ;  /* 0x0000000008047211 */ /* 0x002fe200078e38ff */
[----:B------:R-:W-:-:S04]  /*0bc0*/  UIADD3 UR14, UR14, -0x2, URZ ;  /* 0xfffffffe0e0e7890 */ /* 0x000fc8000fffe03f */
[----:B------:R-:W-:-:S04]  /*0bd0*/  @P1 IMAD.HI.U32 R5, R4, c[0x0][0x2c8], RZ ;  /* 0x0000b20004051a27 */ /* 0x000fc800078e00ff */
[----:B------:R-:W-:Y:S01]  /*0be0*/  IMAD.MOV.U32 R0, RZ, RZ, R4 ;  /* 0x000000ffff007224 */ /* 0x000fe200078e0004 */
[----:B------:R-:W-:Y:S01]  /*0bf0*/  @P1 SHF.R.U32.HI R0, RZ, c[0x0][0x2cc], R5 ;  /* 0x0000b300ff001a19 */ /* 0x000fe20000011605 */
[----:B------:R-:W-:-:S03]  /*0c00*/  IMAD R5, R12, c[0x0][0x1c4], R6 ;  /* 0x000071000c057a24 */ /* 0x000fc600078e0206 */
[--C-:B------:R-:W-:Y:S02]  /*0c10*/  SHF.R.S32.HI R6, RZ, 0x1f, R0.reuse ;  /* 0x0000001fff067819 */ /* 0x100fe40000011400 */
[----:B------:R-:W-:Y:S01]  /*0c20*/  IADD3 R3, R3, R5, RZ ;  /* 0x0000000503037210 */ /* 0x000fe20007ffe0ff */
[----:B------:R-:W-:Y:S02]  /*0c30*/  IMAD.MOV R5, RZ, RZ, -R0 ;  /* 0x000000ffff057224 */ /* 0x000fe400078e0a00 */
[----:B------:R-:W-:Y:S02]  /*0c40*/  IMAD R6, R6, c[0x0][0x1b0], RZ ;  /* 0x00006c0006067a24 */ /* 0x000fe400078e02ff */
[----:B------:R-:W-:Y:S02]  /*0c50*/  IMAD R4, R5, c[0x0][0x2c4], R4 ;  /* 0x0000b10005047a24 */ /* 0x000fe400078e0204 */
[----:B------:R-:W-:-:S03]  /*0c60*/  IMAD.WIDE.U32 R2, R0, c[0x0][0x1b0], R2 ;  /* 0x00006c0000027a25 */ /* 0x000fc600078e0002 */
[----:B------:R-:W-:Y:S01]  /*0c70*/  SHF.R.S32.HI R5, RZ, 0x1f, R4 ;  /* 0x0000001fff057819 */ /* 0x000fe20000011404 */
[----:B------:R-:W-:Y:S02]  /*0c80*/  IMAD R0, R0, c[0x0][0x1b4], R6 ;  /* 0x00006d0000007a24 */ /* 0x000fe400078e0206 */
[----:B------:R-:W-:Y:S02]  /*0c90*/  IMAD.U32 R6, RZ, RZ, UR7 ;  /* 0x00000007ff067e24 */ /* 0x000fe4000f8e00ff */
[----:B------:R-:W-:Y:S02]  /*0ca0*/  IMAD.IADD R3, R3, 0x1, R0 ;  /* 0x0000000103037824 */ /* 0x000fe400078e0200 */
[----:B------:R-:W-:Y:S02]  /*0cb0*/  IMAD R0, R5, c[0x0][0x1a8], RZ ;  /* 0x00006a0005007a24 */ /* 0x000fe400078e02ff */
[----:B------:R-:W-:Y:S02]  /*0cc0*/  IMAD.SHL.U32 R5, R23, 0x40, RZ ;  /* 0x0000004017057824 */ /* 0x000fe400078e00ff */
[----:B------:R-:W-:-:S02]  /*0cd0*/  IMAD R9, R4, c[0x0][0x1ac], R0 ;  /* 0x00006b0004097a24 */ /* 0x000fc400078e0200 */
[----:B------:R-:W-:Y:S01]  /*0ce0*/  IMAD.WIDE.U32 R2, R4, c[0x0][0x1a8], R2 ;  /* 0x00006a0004027a25 */ /* 0x000fe200078e0002 */
[----:B------:R-:W-:Y:S02]  /*0cf0*/  LEA R4, R8, R23, 0x7 ;  /* 0x0000001708047211 */ /* 0x000fe400078e38ff */
[----:B------:R-:W-:Y:S01]  /*0d00*/  LOP3.LUT R0, R5, 0x1c0, RZ, 0xc0, !PT ;  /* 0x000001c005007812 */ /* 0x000fe200078ec0ff */
[----:B------:R-:W-:Y:S01]  /*0d10*/  IMAD.SHL.U32 R8, R25, 0x8, RZ ;  /* 0x0000000819087824 */ /* 0x000fe200078e00ff */
[----:B------:R-:W-:Y:S01]  /*0d20*/  LEA R22, P2, R2, c[0x0][0x160], 0x1 ;  /* 0x0000580002167a11 */ /* 0x000fe200078408ff */
[----:B------:R-:W-:Y:S01]  /*0d30*/  IMAD R24, R6, -0x40, R7 ;  /* 0xffffffc006187824 */ /* 0x000fe200078e0207 */
[----:B------:R-:W-:Y:S01]  /*0d40*/  SHF.R.U32.HI R7, RZ, 0x3, R0 ;  /* 0x00000003ff077819 */ /* 0x000fe20000011600 */
[----:B------:R-:W-:Y:S01]  /*0d50*/  IMAD R5, R10, c[0x0][0x168], RZ ;  /* 0x00005a000a057a24 */ /* 0x000fe200078e02ff */
[----:B------:R-:W-:Y:S01]  /*0d60*/  LOP3.LUT R6, R0, 0x38, R8, 0xf8, !PT ;  /* 0x0000003800067812 */ /* 0x000fe200078ef808 */
[----:B------:R-:W-:Y:S01]  /*0d70*/  IMAD.IADD R0, R3, 0x1, R9 ;  /* 0x0000000103007824 */ /* 0x000fe200078e0209 */
[----:B------:R-:W-:-:S02]  /*0d80*/  LEA.HI R3, R27, R164, RZ, 0x6 ;  /* 0x000000a41b037211 */ /* 0x000fc400078f30ff */
[----:B------:R-:W-:Y:S02]  /*0d90*/  ISETP.GE.AND P6, PT, R4, R5, PT ;  /* 0x000000050400720c */ /* 0x000fe40003fc6270 */
[----:B------:R-:W-:Y:S01]  /*0da0*/  LEA.HI.X R21, R2, c[0x0][0x164], R0, 0x1, P2 ;  /* 0x0000590002157a11 */ /* 0x000fe200010f0c00 */
[----:B------:R-:W-:Y:S01]  /*0db0*/  IMAD.SHL.U32 R0, R3, 0x8, RZ ;  /* 0x0000000803007824 */ /* 0x000fe200078e00ff */
[----:B------:R-:W-:Y:S01]  /*0dc0*/  SHFL.IDX PT, R2, R22, RZ, 0x181f ;  /* 0x00181fff16027589 */ /* 0x000fe200000e0000 */
[----:B------:R-:W-:Y:S02]  /*0dd0*/  LOP3.LUT R6, R6, R7, RZ, 0x3c, !PT ;  /* 0x0000000706067212 */ /* 0x000fe400078e3cff */
[----:B------:R-:W-:Y:S01]  /*0de0*/  IADD3 R10, R4, 0x20, RZ ;  /* 0x00000020040a7810 */ /* 0x000fe20007ffe0ff */
[----:B------:R-:W1:Y:S01]  /*0df0*/  SHFL.IDX PT, R3, R21, RZ, 0x181f ;  /* 0x00181fff15037589 */ /* 0x000e6200000e0000 */
[----:B------:R-:W-:Y:S02]  /*0e00*/  LOP3.LUT R16, R6, 0xfffffe00, R0, 0xf8, !PT ;  /* 0xfffffe0006107812 */ /* 0x000fe400078ef800 */
[----:B------:R-:W-:Y:S01]  /*0e10*/  IADD3 R0, R8, 0x80, RZ ;  /* 0x0000008008007810 */ /* 0x000fe20007ffe0ff */
[----:B------:R-:W2:Y:S01]  /*0e20*/  SHFL.IDX PT, R6, R22, 0x1, 0x181f ;  /* 0x00381f0016067f89 */ /* 0x000ea200000e0000 */
[----:B------:R-:W-:Y:S01]  /*0e30*/  ISETP.GE.AND P1, PT, R10, R5, PT ;  /* 0x000000050a00720c */ /* 0x000fe20003f26270 */
[----:B------:R-:W-:Y:S01]  /*0e40*/  IMAD.SHL.U32 R101, R16, 0x2, RZ ;  /* 0x0000000210657824 */ /* 0x000fe200078e00ff */
[----:B------:R-:W-:-:S02]  /*0e50*/  IADD3 R10, R8, 0x40, RZ ;  /* 0x00000040080a7810 */ /* 0x000fc40007ffe0ff */
[----:B------:R-:W-:Y:S02]  /*0e60*/  @!P6 SHF.R.S32.HI R7, RZ, 0x1f, R0 ;  /* 0x0000001fff07e819 */ /* 0x000fe40000011400 */
[----:B------:R-:W-:Y:S01]  /*0e70*/  @!P6 SHF.R.S32.HI R13, RZ, 0x1f, R10 ;  /* 0x0000001fff0de819 */ /* 0x000fe2000001140a */
[----:B------:R-:W-:Y:S01]  /*0e80*/  STL [R1+0x18], R101 ;  /* 0x0000186501007387 */ /* 0x000fe20000100800 */
[----:B------:R-:W-:Y:S02]  /*0e90*/  @!P6 LEA.HI R19, R7, R0, RZ, 0x3 ;  /* 0x000000000713e211 */ /* 0x000fe400078f18ff */
[----:B------:R-:W-:Y:S01]  /*0ea0*/  ISETP.GE.AND P2, PT, R8, c[0x0][0x198], PT ;  /* 0x0000660008007a0c */ /* 0x000fe20003f46270 */
[----:B------:R-:W4:Y:S01]  /*0eb0*/  SHFL.IDX PT, R7, R21, 0x1, 0x181f ;  /* 0x00381f0015077f89 */ /* 0x000f2200000e0000 */
[----:B------:R-:W-:Y:S02]  /*0ec0*/  @!P6 LEA.HI R13, R13, R10, RZ, 0x3 ;  /* 0x0000000a0d0de211 */ /* 0x000fe400078f18ff */
[----:B------:R-:W-:-:S02]  /*0ed0*/  ISETP.GE.AND P5, PT, R10, c[0x0][0x198], PT ;  /* 0x000066000a007a0c */ /* 0x000fc40003fa6270 */
        /* <DEDUP_REMOVED lines=22> */
[----:B--2---:R-:W-:Y:S01]  /*1040*/  IMAD R17, R26, c[0x0][0x1e0], RZ ;  /* 0x000078001a117a24 */ /* 0x004fe200078e02ff */
[----:B------:R-:W-:Y:S02]  /*1050*/  @!P1 SHF.R.S32.HI R16, RZ, 0x1f, R10 ;  /* 0x0000001fff109819 */ /* 0x000fe4000001140a */
[----:B---3--:R-:W-:Y:S01]  /*1060*/  IADD3 R3, R4, 0x40, RZ ;  /* 0x0000004004037810 */ /* 0x008fe20007ffe0ff */
        /* <DEDUP_REMOVED lines=10> */
[----:B------:R-:W-:Y:S02]  /*1110*/  @!P1 LEA.HI R18, R16, R10, RZ, 0x3 ;  /* 0x0000000a10129211 */ /* 0x000fe400078f18ff */
        /* <DEDUP_REMOVED lines=13> */
[----:B------:R-:W1:Y:S04]  /*11f0*/  SHFL.IDX PT, R3, R21, 0x3, 0x181f ;  /* 0x00781f0015037f89 */ /* 0x000e6800000e0000 */
        /* <DEDUP_REMOVED lines=21> */
[--C-:B------:R-:W-:Y:S01]  /*1350*/  @!P0 LEA.HI.X R7, R8, R3, R9.reuse, 0x1, P1 ;  /* 0x0000000308078211 */ /* 0x100fe200008f0c09 */
        /* <DEDUP_REMOVED lines=16> */
[----:B------:R-:W-:Y:S01]  /*1460*/  IMAD.WIDE.U32 R28, R14, c[0x0][0x1f0], R4 ;  /* 0x00007c000e1c7a25 */ /* 0x000fe200078e0004 */
[----:B------:R-:W-:-:S02]  /*1470*/  USHF.L.U64.HI UR15, UR4, UR15, UR5 ;  /* 0x0000000f040f7299 */ /* 0x000fc40008010205 */
[----:B------:R-:W-:Y:S01]  /*1480*/  USHF.L.U32 UR10, UR4, 0x5, URZ ;  /* 0x00000005040a7899 */ /* 0x000fe2000800063f */
[----:B------:R-:W-:Y:S01]  /*1490*/  IMAD.U32 R100, RZ, RZ, UR16 ;  /* 0x00000010ff647e24 */ /* 0x000fe2000f8e00ff */
[----:B------:R-:W-:Y:S01]  /*14a0*/  UIMAD UR18, UR15, UR7, URZ ;  /* 0x000000070f1272a4 */ /* 0x000fe2000f8e023f */
[----:B------:R-:W-:Y:S01]  /*14b0*/  IMAD.MOV.U32 R102, RZ, RZ, R28 ;  /* 0x000000ffff667224 */ /* 0x000fe200078e001c */
[----:B------:R-:W-:Y:S01]  /*14c0*/  USHF.L.U64.HI UR9, UR4, UR9, UR5 ;  /* 0x0000000904097299 */ /* 0x000fe20008010205 */
[----:B------:R-:W-:Y:S01]  /*14d0*/  IMAD.IADD R17, R17, 0x1, -R13 ;  /* 0x0000000111117824 */ /* 0x000fe200078e0a0d */
        /* <DEDUP_REMOVED lines=11> */
[----:B------:R-:W-:Y:S01]  /*1590*/  ULDC.64 UR4, c[0x0][0x208] ;  /* 0x0000820000047ab9 */ /* 0x000fe20000000a00 */
[----:B------:R-:W-:Y:S02]  /*15a0*/  IADD3 R103, R29, R12, RZ ;  /* 0x0000000c1d677210 */ /* 0x000fe40007ffe0ff */
        /* <DEDUP_REMOVED lines=22> */
[----:B-1----:R-:W-:-:S05]  /*1710*/  @P2 LEA R6, P3, R2, c[0x0][0x1c8], 0x1 ;  /* 0x0000720002062a11 */ /* 0x002fca00078608ff */
[----:B------:R-:W-:Y:S01]  /*1720*/  IMAD.U32 R13, RZ, RZ, UR4 ;  /* 0x00000004ff0d7e24 */ /* 0x000fe2000f8e00ff */
[----:B------:R-:W-:Y:S01]  /*1730*/  ULDC UR4, c[0x0][0x1d0] ;  /* 0x0000740000047ab9 */ /* 0x000fe20000000800 */
[----:B--2---:R-:W-:Y:S01]  /*1740*/  IMAD.SHL.U32 R4, R25, 0x40, RZ ;  /* 0x0000004019047824 */ /* 0x004fe200078e00ff */
[C---:B------:R-:W-:Y:S01]  /*1750*/  @P1 IADD3 R5, P0, R2.reuse, UR10, RZ ;  /* 0x0000000a02051c10 */ /* 0x040fe2000ff1e0ff */
[----:B------:R-:W-:Y:S01]  /*1760*/  UIMAD UR4, UR7, UR5, UR4 ;  /* 0x00000005070472a4 */ /* 0x000fe2000f8e0204 */
[----:B------:R-:W-:Y:S02]  /*1770*/  @P2 LEA.HI.X R7, R2, c[0x0][0x1cc], R0, 0x1, P3 ;  /* 0x0000730002072a11 */ /* 0x000fe400018f0c00 */
[----:B------:R-:W-:Y:S02]  /*1780*/  LOP3.LUT R3, R4, 0x1c0, RZ, 0xc0, !PT ;  /* 0x000001c004037812 */ /* 0x000fe400078ec0ff */
[----:B------:R-:W-:Y:S01]  /*1790*/  @P1 IADD3.X R2, R0, UR9, RZ, P0, !PT ;  /* 0x0000000900021c10 */ /* 0x000fe200087fe4ff */
[----:B------:R-:W-:Y:S01]  /*17a0*/  IMAD R0, R26, c[0x0][0x208], RZ ;  /* 0x000082001a007a24 */ /* 0x000fe200078e02ff */
[----:B------:R-:W-:Y:S01]  /*17b0*/  LOP3.LUT R10, R3, 0x8, R10, 0xf8, !PT ;  /* 0x00000008030a7812 */ /* 0x000fe200078ef80a */
[----:B------:R1:W-:Y:S01]  /*17c0*/  @P2 LDGSTS.E.BYPASS.LTC128B.128 [R101+0x10100], [R6.64], !P6 ;  /* 0x1010000006652fae */ /* 0x0003e2000f101d4c */
[----:B------:R-:W-:Y:S01]  /*17d0*/  SHF.R.U32.HI R3, RZ, 0x3, R3 ;  /* 0x00000003ff037819 */ /* 0x000fe20000011603 */
[----:B------:R-:W-:Y:S01]  /*17e0*/  IMAD R0, R23, c[0x0][0x20c], R0 ;  /* 0x0000830017007a24 */ /* 0x000fe200078e0200 */
[----:B------:R-:W-:Y:S01]  /*17f0*/  ISETP.GE.AND P3, PT, R11, c[0x0][0x1d4], PT ;  /* 0x000075000b007a0c */ /* 0x000fe20003f66270 */
[----:B------:R1:W-:Y:S01]  /*1800*/  @P2 LDGSTS.E.BYPASS.LTC128B.128 [R101+0x12100], [R6.64+0x80], !P5 ;  /* 0x1210008006652fae */ /* 0x0003e2000e901d4c */
[----:B------:R-:W-:Y:S01]  /*1810*/  LOP3.LUT R3, R10, R3, RZ, 0x3c, !PT ;  /* 0x000000030a037212 */ /* 0x000fe200078e3cff */
[----:B------:R-:W-:Y:S01]  /*1820*/  IMAD.IADD R9, R9, 0x1, R0 ;  /* 0x0000000109097824 */ /* 0x000fe200078e0200 */
[----:B------:R-:W-:Y:S01]  /*1830*/  LOP3.LUT R10, R18, 0xfffffff0, RZ, 0xc0, !PT ;  /* 0xfffffff0120a7812 */ /* 0x000fe200078ec0ff */
[----:B------:R1:W-:Y:S01]  /*1840*/  @P2 LDGSTS.E.BYPASS.LTC128B.128 [R101+0x14100], [R6.64+0x100], !P4 ;  /* 0x1410010006652fae */ /* 0x0003e2000e101d4c */
[----:B------:R-:W-:Y:S01]  /*1850*/  @P1 LEA R4, P0, R5, c[0x0][0x1c8], 0x1 ;  /* 0x0000720005041a11 */ /* 0x000fe200078008ff */
[----:B------:R-:W-:Y:S01]  /*1860*/  IMAD R0, R17, 0x200, R3 ;  /* 0x0000020011007824 */ /* 0x000fe200078e0203 */
[----:B------:R-:W-:Y:S01]  /*1870*/  SEL R11, RZ, 0x2, P5 ;  /* 0x00000002ff0b7807 */ /* 0x000fe20002800000 */
[----:B------:R-:W-:Y:S01]  /*1880*/  IMAD.IADD R10, R164, 0x1, -R10 ;  /* 0x00000001a40a7824 */ /* 0x000fe200078e0a0a */
[----:B------:R-:W-:Y:S01]  /*1890*/  @P1 LEA.HI.X R5, R5, c[0x0][0x1cc], R2, 0x1, P0 ;  /* 0x0000730005051a11 */ /* 0x000fe200000f0c02 */
[----:B------:R-:W-:Y:S01]  /*18a0*/  IMAD.SHL.U32 R236, R0, 0x2, RZ ;  /* 0x0000000200ec7824 */ /* 0x000fe200078e00ff */
[----:B------:R-:W-:Y:S01]  /*18b0*/  MOV R2, UR11 ;  /* 0x0000000b00027c02 */ /* 0x000fe20008000f00 */
[----:B------:R1:W-:Y:S01]  /*18c0*/  @P2 LDGSTS.E.BYPASS.LTC128B.128 [R101+0x16100], [R6.64+0x180], !P3 ;  /* 0x1610018006652fae */ /* 0x0003e2000d901d4c */
[----:B------:R-:W-:-:S02]  /*18d0*/  SHF.R.S32.HI R16, RZ, 0x1f, R10 ;  /* 0x0000001fff107819 */ /* 0x000fc4000001140a */
[----:B------:R-:W-:Y:S01]  /*18e0*/  LOP3.LUT P0, RZ, R25, 0x2, RZ, 0xc0, !PT ;  /* 0x0000000219ff7812 */ /* 0x000fe2000780c0ff */
[----:B------:R-:W-:Y:S01]  /*18f0*/  IMAD.WIDE.U32 R2, R2, c[0x0][0x210], R8 ;  /* 0x0000840002027a25 */ /* 0x000fe200078e0008 */
[----:B------:R-:W-:Y:S01]  /*1900*/  LEA.HI R16, R16, R10, RZ, 0x3 ;  /* 0x0000000a10107211 */ /* 0x000fe200078f18ff */
[----:B------:R2:W-:Y:S01]  /*1910*/  @P1 LDGSTS.E.BYPASS.LTC128B.128 [R101+0x11100], [R4.64], !P6 ;  /* 0x1110000004651fae */ /* 0x0005e2000f101d4c */
[----:B------:R-:W-:Y:S02]  /*1920*/  IADD3 R8, R236, 0x10100, RZ ;  /* 0x00010100ec087810 */ /* 0x000fe40007ffe0ff */
[----:B------:R-:W-:Y:S01]  /*1930*/  LOP3.LUT R0, R16, 0xfffffff8, RZ, 0xc0, !PT ;  /* 0xfffffff810007812 */ /* 0x000fe200078ec0ff */
[----:B------:R2:W-:Y:S01]  /*1940*/  @P1 LDGSTS.E.BYPASS.LTC128B.128 [R101+0x13100], [R4.64+0x80], !P5 ;  /* 0x1310008004651fae */ /* 0x0005e2000e901d4c */
[----:B------:R-:W-:Y:S02]  /*1950*/  IADD3 R3, R3, UR17, RZ ;  /* 0x0000001103037c10 */ /* 0x000fe4000fffe0ff */
[----:B------:R-:W-:Y:S01]  /*1960*/  IADD3 R10, R10, -R0, RZ ;  /* 0x800000000a0a7210 */ /* 0x000fe20007ffe0ff */
[----:B------:R-:W-:Y:S01]  /*1970*/  IMAD R0, R15, c[0x0][0x218], RZ ;  /* 0x000086000f007a24 */ /* 0x000fe200078e02ff */
[----:B------:R2:W-:Y:S01]  /*1980*/  @P1 LDGSTS.E.BYPASS.LTC128B.128 [R101+0x15100], [R4.64+0x100], !P4 ;  /* 0x1510010004651fae */ /* 0x0005e2000e101d4c */
[----:B------:R-:W-:Y:S01]  /*1990*/  IMAD.WIDE.U32 R20, R14, c[0x0][0x218], R2 ;  /* 0x000086000e147a25 */ /* 0x000fe200078e0002 */
[----:B------:R-:W-:-:S02]  /*19a0*/  IADD3 R243, R236, 0x10120, RZ ;  /* 0x00010120ecf37810 */ /* 0x000fc40007ffe0ff */
[----:B------:R2:W-:Y:S01]  /*19b0*/  @P1 LDGSTS.E.BYPASS.LTC128B.128 [R101+0x17100], [R4.64+0x180], !P3 ;  /* 0x1710018004651fae */ /* 0x0005e2000d901d4c */
[----:B------:R-:W-:Y:S01]  /*19c0*/  IMAD R15, R14, c[0x0][0x21c], R0 ;  /* 0x000087000e0f7a24 */ /* 0x000fe200078e0200 */
[----:B------:R-:W-:Y:S01]  /*19d0*/  @P0 IADD3 R243, R8, -0x20, RZ ;  /* 0xffffffe008f30810 */ /* 0x000fe20007ffe0ff */
[----:B------:R-:W-:Y:S01]  /*19e0*/  IMAD.SHL.U32 R0, R10, 0x40, RZ ;  /* 0x000000400a007824 */ /* 0x000fe200078e00ff */
[----:B------:R-:W0:Y:S01]  /*19f0*/  LDGDEPBAR ;  /* 0x00000000000079af */ /* 0x000e220000000000 */
[----:B------:R-:W-:Y:S01]  /*1a00*/  IMAD.U32 R3, RZ, RZ, UR19 ;  /* 0x00000013ff037e24 */ /* 0x000fe2000f8e00ff */
[----:B------:R-:W-:Y:S01]  /*1a10*/  SHF.L.U32 R3, R17, 0x3, RZ ;  /* 0x0000000311037819 */ /* 0x000fe200000006ff */
[----:B------:R-:W-:Y:S01]  /*1a20*/  IMAD.U32 R2, RZ, RZ, UR18 ;  /* 0x00000012ff027e24 */ /* 0x000fe2000f8e00ff */
[----:B------:R-:W-:Y:S01]  /*1a30*/  LOP3.LUT R0, R0, 0x1c0, RZ, 0xc0, !PT ;  /* 0x000001c000007812 */ /* 0x000fe200078ec0ff */
[----:B------:R-:W-:Y:S01]  /*1a40*/  IMAD.IADD R19, R21, 0x1, R15 ;  /* 0x0000000115137824 */ /* 0x000fe200078e020f */
[----:B------:R-:W-:Y:S01]  /*1a50*/  SEL R9, RZ, 0x4, P4 ;  /* 0x00000004ff097807 */ /* 0x000fe20002000000 */
[----:B------:R-:W-:Y:S01]  /*1a60*/  STL.64 [R1+0x60], R20 ;  /* 0x0000601401007387 */ /* 0x000fe20000100a00 */
[----:B------:R-:W-:-:S02]  /*1a70*/  LOP3.LUT R8, R0, 0x8, R3, 0xf8, !PT ;  /* 0x0000000800087812 */ /* 0x000fc400078ef803 */
[----:B------:R-:W-:Y:S01]  /*1a80*/  SHF.R.U32.HI R3, RZ, 0x3, R0 ;  /* 0x00000003ff037819 */ /* 0x000fe20000011600 */
[----:B------:R-:W-:Y:S01]  /*1a90*/  STL [R1+0x54], R19 ;  /* 0x0000541301007387 */ /* 0x000fe20000100800 */
[----:B------:R-:W-:Y:S02]  /*1aa0*/  LEA R0, P0, R2, R20, 0x6 ;  /* 0x0000001402007211 */ /* 0x000fe400078030ff */
[----:B------:R-:W-:Y:S02]  /*1ab0*/  LOP3.LUT R3, R8, R3, RZ, 0x3c, !PT ;  /* 0x0000000308037212 */ /* 0x000fe400078e3cff */
[----:B------:R-:W-:Y:S02]  /*1ac0*/  LEA.HI.X R2, R2, R19, R13, 0x6, P0 ;  /* 0x0000001302027211 */ /* 0x000fe400000f340d */
[----:B-1----:R-:W-:Y:S02]  /*1ad0*/  LEA R6, P1, R0, c[0x0][0x1f8], 0x1 ;  /* 0x00007e0000067a11 */ /* 0x002fe400078208ff */
[----:B------:R-:W-:-:S02]  /*1ae0*/  IADD3 R9, R9, R11, R12 ;  /* 0x0000000b09097210 */ /* 0x000fc40007ffe00c */
[----:B------:R-:W-:Y:S01]  /*1af0*/  LEA.HI.X R7, R0, c[0x0][0x1fc], R2, 0x1, P1 ;  /* 0x00007f0000077a11 */ /* 0x000fe200008f0c02 */
[----:B--2---:R-:W-:Y:S01]  /*1b00*/  IMAD.SHL.U32 R4, R16, 0x40, RZ ;  /* 0x0000004010047824 */ /* 0x004fe200078e00ff */
[----:B------:R-:W-:Y:S01]  /*1b10*/  SHF.L.U32 R0, R92, 0x5, RZ ;  /* 0x000000055c007819 */ /* 0x000fe200000006ff */
[----:B------:R-:W-:Y:S01]  /*1b20*/  IMAD.MOV.U32 R5, RZ, RZ, c[0x0][0x20c] ;  /* 0x00008300ff057624 */ /* 0x000fe200078e00ff */
[----:B------:R-:W-:Y:S01]  /*1b30*/  SEL R2, RZ, 0x8, P3 ;  /* 0x00000008ff027807 */ /* 0x000fe20001800000 */
[----:B------:R-:W-:-:S04]  /*1b40*/  DEPBAR.LE SB0, 0x1 ;  /* 0x000080400000791a */ /* 0x000fc80000000000 */
[----:B------:R-:W-:Y:S01]  /*1b50*/  LOP3.LUT R4, R3, 0xfffffe00, R4, 0xf8, !PT ;  /* 0xfffffe0003047812 */ /* 0x000fe200078ef804 */
[----:B------:R-:W-:Y:S01]  /*1b60*/  IMAD.MOV.U32 R3, RZ, RZ, c[0x0][0x208] ;  /* 0x00008200ff037624 */ /* 0x000fe200078e00ff */
[----:B------:R-:W-:Y:S01]  /*1b70*/  LOP3.LUT R0, R0, 0x7ffffc00, RZ, 0xc0, !PT ;  /* 0x7ffffc0000007812 */ /* 0x000fe200078ec0ff */
[----:B------:R-:W-:Y:S01]  /*1b80*/  BAR.SYNC.DEFER_BLOCKING 0x0 ;  /* 0x0000000000007b1d */ /* 0x000fe20000010000 */
[----:B------:R-:W-:Y:S01]  /*1b90*/  LOP3.LUT P0, RZ, R10, 0x4, RZ, 0xc0, !PT ;  /* 0x000000040aff7812 */ /* 0x000fe2000780c0ff */
[C---:B------:R-:W-:Y:S01]  /*1ba0*/  IMAD.SHL.U32 R237, R4.reuse, 0x2, RZ ;  /* 0x0000000204ed7824 */ /* 0x040fe200078e00ff */
[----:B------:R-:W-:Y:S01]  /*1bb0*/  LEA R8, P1, R3, R6, 0x6 ;  /* 0x0000000603087211 */ /* 0x000fe200078230ff */
[----:B------:R-:W-:Y:S01]  /*1bc0*/  IMAD.IADD R220, R4, 0x1, R0 ;  /* 0x0000000104dc7824 */ /* 0x000fe200078e0200 */
[----:B------:R-:W-:Y:S01]  /*1bd0*/  LOP3.LUT P2, RZ, R10, 0x2, RZ, 0xc0, !PT ;  /* 0x000000020aff7812 */ /* 0x000fe2000784c0ff */
[----:B------:R-:W-:Y:S01]  /*1be0*/  IMAD.IADD R10, R9, 0x1, R2 ;  /* 0x00000001090a7824 */ /* 0x000fe200078e0202 */
[----:B------:R-:W-:Y:S01]  /*1bf0*/  LEA.HI.X R9, R3, R7, R5, 0x6, P1 ;  /* 0x0000000703097211 */ /* 0x000fe200008f3405 */
[----:B------:R-:W-:Y:S01]  /*1c00*/  IMAD.MOV.U32 R5, RZ, RZ, 0x10 ;  /* 0x00000010ff057424 */ /* 0x000fe200078e00ff */
[C---:B------:R-:W-:Y:S01]  /*1c10*/  LEA R228, R220.reuse, 0x100, 0x1 ;  /* 0x00000100dce47811 */ /* 0x040fe200078e08ff */
[----:B------:R-:W-:Y:S01]  /*1c20*/  IMAD.MOV.U32 R0, RZ, RZ, 0x20 ;  /* 0x00000020ff007424 */ /* 0x000fe200078e00ff */
[----:B------:R-:W-:Y:S01]  /*1c30*/  IADD3 R3, -R23, UR4, RZ ;  /* 0x0000000417037c10 */ /* 0x000fe2000fffe1ff */
[----:B------:R-:W-:Y:S01]  /*1c40*/  IMAD.SHL.U32 R220, R220, 0x2, RZ ;  /* 0x00000002dcdc7824 */ /* 0x000fe200078e00ff */
[----:B------:R-:W-:Y:S01]  /*1c50*/  SEL R5, R5, 0xfffffff0, !P2 ;  /* 0xfffffff005057807 */ /* 0x000fe20005000000 */
[----:B------:R-:W-:Y:S01]  /*1c60*/  IMAD.MOV.U32 R2, RZ, RZ, -0x40 ;  /* 0xffffffc0ff027424 */ /* 0x000fe200078e00ff */
[----:B------:R-:W-:-:S02]  /*1c70*/  SEL R0, R0, 0xffffffe0, !P0 ;  /* 0xffffffe000007807 */ /* 0x000fc40004000000 */
[C---:B------:R-:W-:Y:S01]  /*1c80*/  LEA R224, R5.reuse, R228, 0x1 ;  /* 0x000000e405e07211 */ /* 0x040fe200078e08ff */
[----:B------:R-:W-:Y:S01]  /*1c90*/  IMAD R238, R5, 0x2, R237 ;  /* 0x0000000205ee7824 */ /* 0x000fe200078e02ed */
[----:B------:R-:W-:Y:S01]  /*1ca0*/  LOP3.LUT P2, RZ, R10, 0x2, RZ, 0xc0, !PT ;  /* 0x000000020aff7812 */ /* 0x000fe2000784c0ff */
[C---:B------:R-:W-:Y:S01]  /*1cb0*/  IMAD R228, R0.reuse, 0x2, R228 ;  /* 0x0000000200e47824 */ /* 0x040fe200078e02e4 */
[C---:B------:R-:W-:Y:S01]  /*1cc0*/  ISETP.LT.OR P1, PT, R3.reuse, 0x1, P6 ;  /* 0x000000010300780c */ /* 0x040fe20003721670 */
[C---:B------:R-:W-:Y:S01]  /*1cd0*/  IMAD R232, R0.reuse, 0x2, R224 ;  /* 0x0000000200e87824 */ /* 0x040fe200078e02e0 */
[C---:B------:R-:W-:Y:S01]  /*1ce0*/  ISETP.LT.OR P0, PT, R3.reuse, 0x1, !P2 ;  /* 0x000000010300780c */ /* 0x040fe20005701670 */
[----:B------:R-:W1:Y:S01]  /*1cf0*/  LDSM.16.M88.4 R168, [R220+0x100] ;  /* 0x00010000dca8783b */ /* 0x000e620000000200 */
[----:B------:R-:W-:Y:S01]  /*1d00*/  P2R R11, PR, RZ, 0x20 ;  /* 0x00000020ff0b7803 */ /* 0x000fe20000000000 */
[C---:B------:R-:W-:Y:S01]  /*1d10*/  IMAD R240, R0.reuse, 0x2, R238 ;  /* 0x0000000200f07824 */ /* 0x040fe200078e02ee */
[----:B------:R-:W-:Y:S01]  /*1d20*/  ISETP.LT.OR P2, PT, R3, 0x21, !P2 ;  /* 0x000000210300780c */ /* 0x000fe20005741670 */
[----:B------:R-:W-:Y:S01]  /*1d30*/  LDSM.16.M88.4 R188, [R220+0x4100] ;  /* 0x00410000dcbc783b */ /* 0x000fe20000000200 */
[----:B------:R-:W-:-:S03]  /*1d40*/  LEA R241, R0, R237, 0x1 ;  /* 0x000000ed00f17211 */ /* 0x000fc600078e08ff */
        /* <DEDUP_REMOVED lines=15> */
[----:B-1----:R-:W-:Y:S04]  /*1e40*/  STL [R1+0x74], R170 ;  /* 0x000074aa01007387 */ /* 0x002fe80000100800 */
[----:B------:R-:W-:Y:S01]  /*1e50*/  STL [R1+0x70], R171 ;  /* 0x000070ab01007387 */ /* 0x000fe20000100800 */
[----:B------:R-:W-:-:S04]  /*1e60*/  DEPBAR.LE SB0, 0x0 ;  /* 0x000080000000791a */ /* 0x000fc80000000000 */
[----:B------:R-:W-:Y:S06]  /*1e70*/  BAR.SYNC.DEFER_BLOCKING 0x0 ;  /* 0x0000000000007b1d */ /* 0x000fec0000010000 */
[----:B------:R-:W1:Y:S04]  /*1e80*/  LDSM.16.M88.4 R16, [R236+0x10100] ;  /* 0x01010000ec10783b */ /* 0x000e680000000200 */
[----:B------:R-:W2:Y:S04]  /*1e90*/  LDSM.16.M88.4 R32, [R236+0x10900] ;  /* 0x01090000ec20783b */ /* 0x000ea80000000200 */
[----:B------:R-:W-:Y:S04]  /*1ea0*/  LDSM.16.M88.4 R36, [R236+0x11100] ;  /* 0x01110000ec24783b */ /* 0x000fe80000000200 */
[----:B------:R-:W3:Y:S04]  /*1eb0*/  LDSM.16.M88.4 R40, [R236+0x11900] ;  /* 0x01190000ec28783b */ /* 0x000ee80000000200 */
[----:B------:R-:W4:Y:S04]  /*1ec0*/  LDSM.16.M88.4 R28, [R243] ;  /* 0x00000000f31c783b */ /* 0x000f280000000200 */
[----:B------:R-:W4:Y:S04]  /*1ed0*/  LDSM.16.M88.4 R48, [R243+0x800] ;  /* 0x00080000f330783b */ /* 0x000f280000000200 */
[----:B------:R-:W4:Y:S04]  /*1ee0*/  LDSM.16.M88.4 R60, [R243+0x1000] ;  /* 0x00100000f33c783b */ /* 0x000f280000000200 */
[----:B------:R-:W4:Y:S04]  /*1ef0*/  LDSM.16.M88.4 R72, [R243+0x1800] ;  /* 0x00180000f348783b */ /* 0x000f280000000200 */
        /* <DEDUP_REMOVED lines=9> */
[----:B--2---:R-:W-:Y:S02]  /*1f90*/  HMMA.16816.F32 R20, R168, R32, RZ ;  /* 0x00000020a814723c */ /* 0x004fe400000018ff */
[----:B------:R1:W-:Y:S01]  /*1fa0*/  LDGSTS.E.BYPASS.LTC128B.128 [R101+0x4100], [R6.64+0x100], !P0 ;  /* 0x0410010006657fae */ /* 0x0003e2000c101d4c */
[----:B------:R-:W-:-:S04]  /*1fb0*/  LOP3.LUT P0, RZ, R25, 0x4, RZ, 0xc0, !PT ;  /* 0x0000000419ff7812 */ /* 0x000fc8000780c0ff */
[----:B------:R-:W-:Y:S01]  /*1fc0*/  SEL R2, R2, 0x40, P0 ;  /* 0x0000004002027807 */ /* 0x000fe20000000000 */
[----:B---3--:R-:W-:Y:S01]  /*1fd0*/  HMMA.16816.F32 R24, R168, R40, RZ ;  /* 0x00000028a818723c */ /* 0x008fe200000018ff */
[----:B------:R-:W-:Y:S02]  /*1fe0*/  LOP3.LUT P0, RZ, R10, 0x8, RZ, 0xc0, !PT ;  /* 0x000000080aff7812 */ /* 0x000fe4000780c0ff */
[----:B------:R-:W-:Y:S01]  /*1ff0*/  IADD3 R242, R236, R2, RZ ;  /* 0x00000002ecf27210 */ /* 0x000fe20007ffe0ff */
[----:B------:R-:W-:Y:S01]  /*2000*/  IMAD.IADD R239, R2, 0x1, R243 ;  /* 0x0000000102ef7824 */ /* 0x000fe200078e02f3 */
[C---:B------:R-:W-:Y:S02]  /*2010*/  ISETP.LT.OR P5, PT, R3.reuse, 0x1, !P0 ;  /* 0x000000010300780c */ /* 0x040fe400047a1670 */
[----:B------:R-:W-:Y:S01]  /*2020*/  ISETP.LT.OR P0, PT, R3, 0x21, !P0 ;  /* 0x000000210300780c */ /* 0x000fe20004701670 */
[----:B----4-:R-:W-:Y:S01]  /*2030*/  HMMA.16816.F32 R64, R172, R28, R12 ;  /* 0x0000001cac40723c */ /* 0x010fe2000000180c */
[----:B------:R-:W-:-:S05]  /*2040*/  LOP3.LUT R2, R92, 0xffffffe0, RZ, 0xc0, !PT ;  /* 0xffffffe05c027812 */ /* 0x000fca00078ec0ff */
[----:B------:R-:W-:Y:S02]  /*2050*/  IMAD.IADD R2, R164, 0x1, -R2 ;  /* 0x00000001a4027824 */ /* 0x000fe400078e0a02 */
[----:B------:R-:W-:Y:S02]  /*2060*/  HMMA.16816.F32 R12, R168, R18, RZ ;  /* 0x00000012a80c723c */ /* 0x000fe400000018ff */
[----:B------:R1:W-:Y:S01]  /*2070*/  LDGSTS.E.BYPASS.LTC128B.128 [R101+0x6100], [R6.64+0x180], !P5 ;  /* 0x0610018006657fae */ /* 0x0003e2000e901d4c */
[----:B------:R-:W-:Y:S02]  /*2080*/  ISETP.LT.OR P5, PT, R3, 0x21, P6 ;  /* 0x000000210300780c */ /* 0x000fe400037a1670 */
[----:B------:R-:W-:-:S03]  /*2090*/  SHF.R.S32.HI R3, RZ, 0x1f, R2 ;  /* 0x0000001fff037819 */ /* 0x000fc60000011402 */
[----:B------:R-:W-:Y:S01]  /*20a0*/  HMMA.16816.F32 R16, R168, R34, RZ ;  /* 0x00000022a810723c */ /* 0x000fe200000018ff */
[----:B------:R-:W-:-:S04]  /*20b0*/  LEA.HI R3, R3, R2, RZ, 0x2 ;  /* 0x0000000203037211 */ /* 0x000fc800078f10ff */
[----:B------:R-:W-:-:S03]  /*20c0*/  LOP3.LUT R3, R3, 0x7ffffffc, RZ, 0xc0, !PT ;  /* 0x7ffffffc03037812 */ /* 0x000fc600078ec0ff */
[----:B------:R2:W-:Y:S01]  /*20d0*/  LDGSTS.E.BYPASS.LTC128B.128 [R101+0x1100], [R8.64], !P5 ;  /* 0x0110000008657fae */ /* 0x0005e2000e901d4c */
[----:B------:R-:W-:Y:S01]  /*20e0*/  ISETP.NE.AND P5, PT, R11, RZ, PT ;  /* 0x000000ff0b00720c */ /* 0x000fe20003fa5270 */
[C---:B------:R-:W-:Y:S01]  /*20f0*/  HMMA.16816.F32 R32, R172.reuse, R48, R20 ;  /* 0x00000030ac20723c */ /* 0x040fe20000001814 */
[----:B------:R-:W-:Y:S01]  /*2100*/  IMAD.IADD R3, R2, 0x1, -R3 ;  /* 0x0000000102037824 */ /* 0x000fe200078e0a03 */
[----:B------:R2:W-:Y:S01]  /*2110*/  LDGSTS.E.BYPASS.LTC128B.128 [R101+0x3100], [R8.64+0x80], !P2 ;  /* 0x0310008008657fae */ /* 0x0005e2000d101d4c */
[----:B------:R-:W-:Y:S01]  /*2120*/  IMAD.U32 R2, RZ, RZ, UR4 ;  /* 0x00000004ff027e24 */ /* 0x000fe2000f8e00ff */
[----:B------:R-:W-:Y:S02]  /*2130*/  @UP0 USHF.R.S32.HI UR4, URZ, 0x1f, UR14 ;  /* 0x0000001f3f040899 */ /* 0x000fe4000801140e */
[----:B------:R2:W-:Y:S01]  /*2140*/  LDGSTS.E.BYPASS.LTC128B.128 [R101+0x5100], [R8.64+0x100], !P1 ;  /* 0x0510010008657fae */ /* 0x0005e2000c901d4c */
[----:B------:R-:W-:Y:S01]  /*2150*/  IMAD R2, R3, -0x2, R2 ;  /* 0xfffffffe03027824 */ /* 0x000fe200078e0202 */
[----:B------:R-:W-:Y:S01]  /*2160*/  HMMA.16816.F32 R56, R172, R30, R12 ;  /* 0x0000001eac38723c */ /* 0x000fe2000000180c */
[----:B------:R-:W-:Y:S01]  /*2170*/  @UP0 UIMAD UR4, UR4, UR16, UR15 ;  /* 0x00000010040402a4 */ /* 0x000fe2000f8e020f */
[----:B------:R2:W-:Y:S02]  /*2180*/  LDGSTS.E.BYPASS.LTC128B.128 [R101+0x7100], [R8.64+0x180], !P0 ;  /* 0x0710018008657fae */ /* 0x0005e4000c101d4c */
[----:B------:R-:W-:-:S02]  /*2190*/  ISETP.GT.AND P0, PT, R2, RZ, PT ;  /* 0x000000ff0200720c */ /* 0x000fc40003f04270 */
[----:B------:R-:W3:Y:S01]  /*21a0*/  LDSM.16.M88.4 R52, [R242+0x10100] ;  /* 0x01010000f234783b */ /* 0x000ee20000000200 */
[C---:B------:R-:W-:Y:S01]  /*21b0*/  ISETP.GT.AND P2, PT, R2.reuse, 0x1, PT ;  /* 0x000000010200780c */ /* 0x040fe20003f44270 */
[C---:B------:R-:W-:Y:S01]  /*21c0*/  HMMA.16816.F32 R12, R168.reuse, R38, RZ ;  /* 0x00000026a80c723c */ /* 0x040fe200000018ff */
[----:B------:R-:W-:Y:S01]  /*21d0*/  ISETP.GT.AND P1, PT, R2, 0x8, PT ;  /* 0x000000080200780c */ /* 0x000fe20003f24270 */
[----:B------:R-:W4:Y:S04]  /*21e0*/  LDSM.16.M88.4 R76, [R242+0x10900] ;  /* 0x01090000f24c783b */ /* 0x000f280000000200 */
[----:B------:R-:W1:Y:S02]  /*21f0*/  LDSM.16.M88.4 R44, [R242+0x11100] ;  /* 0x01110000f22c783b */ /* 0x000e640000000200 */
[----:B------:R-:W-:Y:S02]  /*2200*/  HMMA.16816.F32 R28, R168, R42, RZ ;  /* 0x0000002aa81c723c */ /* 0x000fe400000018ff */
[----:B------:R-:W1:Y:S04]  /*2210*/  LDSM.16.M88.4 R68, [R242+0x11900] ;  /* 0x01190000f244783b */ /* 0x000e680000000200 */
[----:B------:R-:W-:Y:S02]  /*2220*/  LDSM.16.M88.4 R80, [R239] ;  /* 0x00000000ef50783b */ /* 0x000fe40000000200 */
[----:B------:R-:W-:Y:S02]  /*2230*/  HMMA.16816.F32 R20, R172, R50, R16 ;  /* 0x00000032ac14723c */ /* 0x000fe40000001810 */
[----:B------:R-:W1:Y:S04]  /*2240*/  LDSM.16.M88.4 R48, [R239+0x800] ;  /* 0x00080000ef30783b */ /* 0x000e680000000200 */
[----:B------:R-:W-:Y:S02]  /*2250*/  LDSM.16.M88.4 R84, [R236+0x12100] ;  /* 0x01210000ec54783b */ /* 0x000fe40000000200 */
[----:B--2---:R-:W-:Y:S02]  /*2260*/  HMMA.16816.F32 R8, R168, R36, RZ ;  /* 0x00000024a808723c */ /* 0x004fe400000018ff */
[----:B------:R-:W-:Y:S04]  /*2270*/  LDSM.16.M88.4 R88, [R243+0x2800] ;  /* 0x00280000f358783b */ /* 0x000fe80000000200 */
[----:B------:R-:W0:Y:S02]  /*2280*/  LDGDEPBAR ;  /* 0x00000000000079af */ /* 0x000e240000000000 */
[C---:B------:R-:W-:Y:S08]  /*2290*/  HMMA.16816.F32 R12, R172.reuse, R62, R12 ;  /* 0x0000003eac0c723c */ /* 0x040ff0000000180c */
[C---:B------:R-:W-:Y:S08]  /*22a0*/  HMMA.16816.F32 R28, R172.reuse, R74, R28 ;  /* 0x0000004aac1c723c */ /* 0x040ff0000000181c */
[C---:B------:R-:W-:Y:S01]  /*22b0*/  HMMA.16816.F32 R16, R172.reuse, R60, R8 ;  /* 0x0000003cac10723c */ /* 0x040fe20000001808 */
[----:B------:R-:W-:Y:S07]  /*22c0*/  LDSM.16.M88.4 R60, [R236+0x13100] ;  /* 0x01310000ec3c783b */ /* 0x000fee0000000200 */
[----:B------:R-:W-:Y:S01]  /*22d0*/  HMMA.16816.F32 R8, R172, R72, R24 ;  /* 0x00000048ac08723c */ /* 0x000fe20000001818 */
[----:B------:R-:W-:Y:S07]  /*22e0*/  LDSM.16.M88.4 R72, [R239+0x1800] ;  /* 0x00180000ef48783b */ /* 0x000fee0000000200 */
[C---:B---3--:R-:W-:Y:S01]  /*22f0*/  HMMA.16816.F32 R40, R180.reuse, R52, R64 ;  /* 0x00000034b428723c */ /* 0x048fe20000001840 */
[----:B------:R-:W2:Y:S07]  /*2300*/  LDSM.16.M88.4 R64, [R239+0x1000] ;  /* 0x00100000ef40783b */ /* 0x000eae0000000200 */
[C---:B----4-:R-:W-:Y:S08]  /*2310*/  HMMA.16816.F32 R36, R180.reuse, R76, R32 ;  /* 0x0000004cb424723c */ /* 0x050ff00000001820 */
[C---:B------:R-:W-:Y:S01]  /*2320*/  HMMA.16816.F32 R32, R180.reuse, R78, R20 ;  /* 0x0000004eb420723c */ /* 0x040fe20000001814 */
[----:B------:R-:W3:Y:S07]  /*2330*/  LDSM.16.M88.4 R76, [R236+0x12900] ;  /* 0x01290000ec4c783b */ /* 0x000eee0000000200 */
[C---:B------:R-:W-:Y:S08]  /*2340*/  HMMA.16816.F32 R56, R180.reuse, R54, R56 ;  /* 0x00000036b438723c */ /* 0x040ff00000001838 */
[C---:B-1----:R-:W-:Y:S08]  /*2350*/  HMMA.16816.F32 R24, R180.reuse, R44, R16 ;  /* 0x0000002cb418723c */ /* 0x042ff00000001810 */
[C---:B------:R-:W-:Y:S08]  /*2360*/  HMMA.16816.F32 R20, R180.reuse, R46, R12 ;  /* 0x0000002eb414723c */ /* 0x040ff0000000180c */
[C---:B------:R-:W-:Y:S08]  /*2370*/  HMMA.16816.F32 R16, R180.reuse, R68, R8 ;  /* 0x00000044b410723c */ /* 0x040ff00000001808 */
[----:B------:R-:W-:Y:S01]  /*2380*/  HMMA.16816.F32 R12, R180, R70, R28 ;  /* 0x00000046b40c723c */ /* 0x000fe2000000181c */
[----:B------:R-:W1:Y:S07]  /*2390*/  LDSM.16.M88.4 R68, [R236+0x13900] ;  /* 0x01390000ec44783b */ /* 0x000e6e0000000200 */
[C---:B------:R-:W-:Y:S08]  /*23a0*/  HMMA.16816.F32 R52, R184.reuse, R48, R36 ;  /* 0x00000030b834723c */ /* 0x040ff00000001824 */
[C---:B------:R-:W-:Y:S08]  /*23b0*/  HMMA.16816.F32 R8, R184.reuse, R80, R40 ;  /* 0x00000050b808723c */ /* 0x040ff00000001828 */
[C---:B------:R-:W-:Y:S08]  /*23c0*/  HMMA.16816.F32 R48, R184.reuse, R50, R32 ;  /* 0x00000032b830723c */ /* 0x040ff00000001820 */
[C---:B------:R-:W-:Y:S01]  /*23d0*/  HMMA.16816.F32 R56, R184.reuse, R82, R56 ;  /* 0x00000052b838723c */ /* 0x040fe20000001838 */
[----:B------:R-:W4:Y:S07]  /*23e0*/  LDSM.16.M88.4 R80, [R243+0x2000] ;  /* 0x00200000f350783b */ /* 0x000f2e0000000200 */
[C---:B--2---:R-:W-:Y:S08]  /*23f0*/  HMMA.16816.F32 R44, R184.reuse, R64, R24 ;  /* 0x00000040b82c723c */ /* 0x044ff00000001818 */
[C---:B------:R-:W-:Y:S08]  /*2400*/  HMMA.16816.F32 R40, R184.reuse, R66, R20 ;  /* 0x00000042b828723c */ /* 0x040ff00000001814 */
[C---:B------:R-:W-:Y:S08]  /*2410*/  HMMA.16816.F32 R36, R184.reuse, R72, R16 ;  /* 0x00000048b824723c */ /* 0x040ff00000001810 */
[----:B------:R-:W-:Y:S01]  /*2420*/  HMMA.16816.F32 R32, R184, R74, R12 ;  /* 0x0000004ab820723c */ /* 0x000fe2000000180c */
[----:B------:R-:W2:Y:S07]  /*2430*/  LDSM.16.M88.4 R72, [R243+0x3000] ;  /* 0x00300000f348783b */ /* 0x000eae0000000200 */
[C---:B------:R-:W-:Y:S08]  /*2440*/  HMMA.16816.F32 R28, R188.reuse, R84, R8 ;  /* 0x00000054bc1c723c */ /* 0x040ff00000001808 */
[C---:B---3--:R-:W-:Y:S08]  /*2450*/  HMMA.16816.F32 R20, R188.reuse, R76, R52 ;  /* 0x0000004cbc14723c */ /* 0x048ff00000001834 */
[C---:B------:R-:W-:Y:S01]  /*2460*/  HMMA.16816.F32 R16, R188.reuse, R78, R48 ;  /* 0x0000004ebc10723c */ /* 0x040fe20000001830 */
[----:B------:R-:W3:Y:S04]  /*2470*/  LDSM.16.M88.4 R76, [R243+0x3800] ;  /* 0x00380000f34c783b */ /* 0x000ee80000000200 */
[----:B------:R-:W-:Y:S03]  /*2480*/  LDSM.16.M88.4 R48, [R242+0x12900] ;  /* 0x01290000f230783b */ /* 0x000fe60000000200 */
[C---:B------:R-:W-:Y:S01]  /*2490*/  HMMA.16816.F32 R24, R188.reuse, R86, R56 ;  /* 0x00000056bc18723c */ /* 0x040fe20000001838 */
[----:B------:R-:W-:Y:S07]  /*24a0*/  LDSM.16.M88.4 R84, [R243+0x7000] ;  /* 0x00700000f354783b */ /* 0x000fee0000000200 */
[C---:B------:R-:W-:Y:S08]  /*24b0*/  HMMA.16816.F32 R12, R188.reuse, R60, R44 ;  /* 0x0000003cbc0c723c */ /* 0x040ff0000000182c */
[C---:B------:R-:W-:Y:S01]  /*24c0*/  HMMA.16816.F32 R8, R188.reuse, R62, R40 ;  /* 0x0000003ebc08723c */ /* 0x040fe20000001828 */
[----:B------:R-:W2:Y:S07]  /*24d0*/  LDSM.16.M88.4 R40, [R242+0x12100] ;  /* 0x01210000f228783b */ /* 0x000eae0000000200 */
[C---:B-1----:R-:W-:Y:S08]  /*24e0*/  HMMA.16816.F32 R52, R188.reuse, R68, R36 ;  /* 0x00000044bc34723c */ /* 0x042ff00000001824 */
[----:B------:R-:W-:Y:S01]  /*24f0*/  HMMA.16816.F32 R68, R188, R70, R32 ;  /* 0x00000046bc44723c */ /* 0x000fe20000001820 */
[----:B------:R-:W1:Y:S07]  /*2500*/  LDSM.16.M88.4 R32, [R242+0x13100] ;  /* 0x01310000f220783b */ /* 0x000e6e0000000200 */
[C---:B----4-:R-:W-:Y:S01]  /*2510*/  HMMA.16816.F32 R64, R192.reuse, R80, R28 ;  /* 0x00000050c040723c */ /* 0x050fe2000000181c */
[----:B------:R-:W4:Y:S07]  /*2520*/  LDSM.16.M88.4 R28, [R242+0x13900] ;  /* 0x01390000f21c783b */ /* 0x000f2e0000000200 */
[C---:B------:R-:W-:Y:S01]  /*2530*/  HMMA.16816.F32 R60, R192.reuse, R82, R24 ;  /* 0x00000052c03c723c */ /* 0x040fe20000001818 */
[----:B------:R-:W-:Y:S07]  /*2540*/  LDSM.16.M88.4 R80, [R239+0x2800] ;  /* 0x00280000ef50783b */ /* 0x000fee0000000200 */
[C---:B------:R-:W-:Y:S08]  /*2550*/  HMMA.16816.F32 R56, R192.reuse, R88, R20 ;  /* 0x00000058c038723c */ /* 0x040ff00000001814 */
[C---:B--2---:R-:W-:Y:S08]  /*2560*/  HMMA.16816.F32 R36, R192.reuse, R72, R12 ;  /* 0x00000048c024723c */ /* 0x044ff0000000180c */
[C---:B------:R-:W-:Y:S01]  /*2570*/  HMMA.16816.F32 R24, R192.reuse, R74, R8 ;  /* 0x0000004ac018723c */ /* 0x040fe20000001808 */
[----:B------:R-:W2:Y:S07]  /*2580*/  LDSM.16.M88.4 R72, [R239+0x2000] ;  /* 0x00200000ef48783b */ /* 0x000eae0000000200 */
[C---:B------:R-:W-:Y:S01]  /*2590*/  HMMA.16816.F32 R44, R192.reuse, R90, R16 ;  /* 0x0000005ac02c723c */ /* 0x040fe20000001810 */
[----:B------:R-:W-:Y:S07]  /*25a0*/  LDSM.16.M88.4 R88, [R242+0x16900] ;  /* 0x01690000f258783b */ /* 0x000fee0000000200 */
[C---:B---3--:R-:W-:Y:S08]  /*25b0*/  HMMA.16816.F32 R20, R192.reuse, R76, R52 ;  /* 0x0000004cc014723c */ /* 0x048ff00000001834 */
[----:B------:R-:W-:Y:S01]  /*25c0*/  HMMA.16816.F32 R16, R192, R78, R68 ;  /* 0x0000004ec010723c */ /* 0x000fe20000001844 */
[----:B------:R-:W3:Y:S04]  /*25d0*/  LDSM.16.M88.4 R68, [R239+0x3000] ;  /* 0x00300000ef44783b */ /* 0x000ee80000000200 */
[----:B------:R-:W2:Y:S03]  /*25e0*/  LDSM.16.M88.4 R76, [R239+0x3800] ;  /* 0x00380000ef4c783b */ /* 0x000ea60000000200 */
[C---:B------:R-:W-:Y:S08]  /*25f0*/  HMMA.16816.F32 R8, R196.reuse, R42, R60 ;  /* 0x0000002ac408723c */ /* 0x040ff0000000183c */
[C---:B------:R-:W-:Y:S08]  /*2600*/  HMMA.16816.F32 R12, R196.reuse, R40, R64 ;  /* 0x00000028c40c723c */ /* 0x040ff00000001840 */
[C---:B------:R-:W-:Y:S08]  /*2610*/  HMMA.16816.F32 R60, R196.reuse, R48, R56 ;  /* 0x00000030c43c723c */ /* 0x040ff00000001838 */
[C---:B-1----:R-:W-:Y:S01]  /*2620*/  HMMA.16816.F32 R56, R196.reuse, R32, R36 ;  /* 0x00000020c438723c */ /* 0x042fe20000001824 */
[----:B------:R-:W1:Y:S07]  /*2630*/  LDSM.16.M88.4 R36, [R236+0x14100] ;  /* 0x01410000ec24783b */ /* 0x000e6e0000000200 */
[C---:B------:R-:W-:Y:S01]  /*2640*/  HMMA.16816.F32 R52, R196.reuse, R34, R24 ;  /* 0x00000022c434723c */ /* 0x040fe20000001818 */
[----:B------:R-:W1:Y:S07]  /*2650*/  LDSM.16.M88.4 R32, [R236+0x14900] ;  /* 0x01490000ec20783b */ /* 0x000e6e0000000200 */
[C---:B------:R-:W-:Y:S08]  /*2660*/  HMMA.16816.F32 R64, R196.reuse, R50, R44 ;  /* 0x00000032c440723c */ /* 0x040ff0000000182c */
[C---:B----4-:R-:W-:Y:S08]  /*2670*/  HMMA.16816.F32 R48, R196.reuse, R28, R20 ;  /* 0x0000001cc430723c */ /* 0x050ff00000001814 */
[----:B------:R-:W-:Y:S01]  /*2680*/  HMMA.16816.F32 R44, R196, R30, R16 ;  /* 0x0000001ec42c723c */ /* 0x000fe20000001810 */
[----:B------:R-:W4:Y:S07]  /*2690*/  LDSM.16.M88.4 R28, [R236+0x15100] ;  /* 0x01510000ec1c783b */ /* 0x000f2e0000000200 */
[C---:B--2---:R-:W-:Y:S08]  /*26a0*/  HMMA.16816.F32 R40, R200.reuse, R72, R12 ;  /* 0x00000048c828723c */ /* 0x044ff0000000180c */
[C---:B------:R-:W-:Y:S01]  /*26b0*/  HMMA.16816.F32 R24, R200.reuse, R74, R8 ;  /* 0x0000004ac818723c */ /* 0x040fe20000001808 */
[----:B------:R-:W-:Y:S07]  /*26c0*/  LDSM.16.M88.4 R72, [R242+0x15100] ;  /* 0x01510000f248783b */ /* 0x000fee0000000200 */
[C---:B------:R-:W-:Y:S08]  /*26d0*/  HMMA.16816.F32 R20, R200.reuse, R80, R60 ;  /* 0x00000050c814723c */ /* 0x040ff0000000183c */
[C---:B---3--:R-:W-:Y:S08]  /*26e0*/  HMMA.16816.F32 R12, R200.reuse, R68, R56 ;  /* 0x00000044c80c723c */ /* 0x048ff00000001838 */
[C---:B------:R-:W-:Y:S01]  /*26f0*/  HMMA.16816.F32 R8, R200.reuse, R70, R52 ;  /* 0x00000046c808723c */ /* 0x040fe20000001834 */
[----:B------:R-:W-:Y:S07]  /*2700*/  LDSM.16.M88.4 R68, [R243+0x4000] ;  /* 0x00400000f344783b */ /* 0x000fee0000000200 */
[C---:B------:R-:W-:Y:S01]  /*2710*/  HMMA.16816.F32 R16, R200.reuse, R82, R64 ;  /* 0x00000052c810723c */ /* 0x040fe20000001840 */
[----:B------:R-:W2:Y:S04]  /*2720*/  LDSM.16.M88.4 R64, [R236+0x15900] ;  /* 0x01590000ec40783b */ /* 0x000ea80000000200 */
[----:B------:R-:W3:Y:S03]  /*2730*/  LDSM.16.M88.4 R80, [R243+0x4800] ;  /* 0x00480000f350783b */ /* 0x000ee60000000200 */
[----:B------:R-:W-:Y:S08]  /*2740*/  HMMA.16816.F32 R48, R200, R76, R48 ;  /* 0x0000004cc830723c */ /* 0x000ff00000001830 */
[C---:B-1----:R-:W-:Y:S08]  /*2750*/  HMMA.16816.F32 R56, R204.reuse, R36, R40 ;  /* 0x00000024cc38723c */ /* 0x042ff00000001828 */
[----:B------:R-:W-:Y:S08]  /*2760*/  HMMA.16816.F32 R52, R204, R32, R20 ;  /* 0x00000020cc34723c */ /* 0x000ff00000001814 */
[----:B------:R-:W-:Y:S01]  /*2770*/  HMMA.16816.F32 R60, R200, R78, R44 ;  /* 0x0000004ec83c723c */ /* 0x000fe2000000182c */
[----:B------:R-:W-:Y:S07]  /*2780*/  LDSM.16.M88.4 R76, [R242+0x15900] ;  /* 0x01590000f24c783b */ /* 0x000fee0000000200 */
[C---:B----4-:R-:W-:Y:S08]  /*2790*/  HMMA.16816.F32 R40, R204.reuse, R28, R12 ;  /* 0x0000001ccc28723c */ /* 0x050ff0000000180c */
[C---:B------:R-:W-:Y:S01]  /*27a0*/  HMMA.16816.F32 R20, R204.reuse, R30, R8 ;  /* 0x0000001ecc14723c */ /* 0x040fe20000001808 */
[----:B------:R-:W1:Y:S07]  /*27b0*/  LDSM.16.M88.4 R28, [R243+0x5000] ;  /* 0x00500000f31c783b */ /* 0x000e6e0000000200 */
[C---:B------:R-:W-:Y:S01]  /*27c0*/  HMMA.16816.F32 R36, R204.reuse, R38, R24 ;  /* 0x00000026cc24723c */ /* 0x040fe20000001818 */
[----:B------:R-:W4:Y:S07]  /*27d0*/  LDSM.16.M88.4 R24, [R243+0x5800] ;  /* 0x00580000f318783b */ /* 0x000f2e0000000200 */
[C---:B------:R-:W-:Y:S01]  /*27e0*/  HMMA.16816.F32 R44, R204.reuse, R34, R16 ;  /* 0x00000022cc2c723c */ /* 0x040fe20000001810 */
[----:B------:R-:W1:Y:S07]  /*27f0*/  LDSM.16.M88.4 R32, [R242+0x14100] ;  /* 0x01410000f220783b */ /* 0x000e6e0000000200 */
[C---:B--2---:R-:W-:Y:S08]  /*2800*/  HMMA.16816.F32 R16, R204.reuse, R64, R48 ;  /* 0x00000040cc10723c */ /* 0x044ff00000001830 */
[----:B------:R-:W-:Y:S01]  /*2810*/  HMMA.16816.F32 R12, R204, R66, R60 ;  /* 0x00000042cc0c723c */ /* 0x000fe2000000183c */
[----:B------:R-:W2:Y:S07]  /*2820*/  LDSM.16.M88.4 R64, [R242+0x14900] ;  /* 0x01490000f240783b */ /* 0x000eae0000000200 */
[C---:B------:R-:W-:Y:S08]  /*2830*/  HMMA.16816.F32 R8, R208.reuse, R68, R56 ;  /* 0x00000044d008723c */ /* 0x040ff00000001838 */
        /* <DEDUP_REMOVED lines=8> */
[C---:B----4-:R-:W-:Y:S08]  /*28c0*/  HMMA.16816.F32 R52, R208.reuse, R24, R16 ;  /* 0x00000018d034723c */ /* 0x050ff00000001810 */
[----:B------:R-:W-:Y:S08]  /*28d0*/  HMMA.16816.F32 R44, R208, R26, R12 ;  /* 0x0000001ad02c723c */ /* 0x000ff0000000180c */
[C---:B------:R-:W-:Y:S08]  /*28e0*/  HMMA.16816.F32 R24, R212.reuse, R32, R8 ;  /* 0x00000020d418723c */ /* 0x040ff00000001808 */
[C---:B------:R-:W-:Y:S01]  /*28f0*/  HMMA.16816.F32 R20, R212.reuse, R34, R36 ;  /* 0x00000022d414723c */ /* 0x040fe20000001824 */
[----:B------:R-:W4:Y:S07]  /*2900*/  LDSM.16.M88.4 R32, [R239+0x5000] ;  /* 0x00500000ef20783b */ /* 0x000f2e0000000200 */
[C---:B--2---:R-:W-:Y:S08]  /*2910*/  HMMA.16816.F32 R16, R212.reuse, R64, R48 ;  /* 0x00000040d410723c */ /* 0x044ff00000001830 */
[C---:B------:R-:W-:Y:S08]  /*2920*/  HMMA.16816.F32 R8, R212.reuse, R72, R60 ;  /* 0x00000048d408723c */ /* 0x040ff0000000183c */
[C---:B------:R-:W-:Y:S01]  /*2930*/  HMMA.16816.F32 R12, R212.reuse, R66, R56 ;  /* 0x00000042d40c723c */ /* 0x040fe20000001838 */
[----:B------:R-:W2:Y:S07]  /*2940*/  LDSM.16.M88.4 R64, [R236+0x16100] ;  /* 0x01610000ec40783b */ /* 0x000eae0000000200 */
[C---:B------:R-:W-:Y:S01]  /*2950*/  HMMA.16816.F32 R40, R212.reuse, R74, R40 ;  /* 0x0000004ad428723c */ /* 0x040fe20000001828 */
[----:B------:R-:W-:Y:S07]  /*2960*/  LDSM.16.M88.4 R72, [R236+0x16900] ;  /* 0x01690000ec48783b */ /* 0x000fee0000000200 */
[----:B------:R-:W-:Y:S08]  /*2970*/  HMMA.16816.F32 R60, R212, R76, R52 ;  /* 0x0000004cd43c723c */ /* 0x000ff00000001834 */
[C---:B---3--:R-:W-:Y:S08]  /*2980*/  HMMA.16816.F32 R52, R216.reuse, R80, R24 ;  /* 0x00000050d834723c */ /* 0x048ff00000001818 */
[----:B------:R-:W-:Y:S01]  /*2990*/  HMMA.16816.F32 R48, R216, R82, R20 ;  /* 0x00000052d830723c */ /* 0x000fe20000001814 */
[----:B------:R-:W3:Y:S07]  /*29a0*/  LDSM.16.M88.4 R80, [R236+0x17100] ;  /* 0x01710000ec50783b */ /* 0x000eee0000000200 */
[----:B------:R-:W-:Y:S01]  /*29b0*/  HMMA.16816.F32 R56, R212, R78, R44 ;  /* 0x0000004ed438723c */ /* 0x000fe2000000182c */
[----:B------:R-:W-:Y:S07]  /*29c0*/  LDSM.16.M88.4 R76, [R243+0x6800] ;  /* 0x00680000f34c783b */ /* 0x000fee0000000200 */
[C---:B-1----:R-:W-:Y:S08]  /*29d0*/  HMMA.16816.F32 R44, R216.reuse, R28, R16 ;  /* 0x0000001cd82c723c */ /* 0x042ff00000001810 */
[C---:B----4-:R-:W-:Y:S08]  /*29e0*/  HMMA.16816.F32 R24, R216.reuse, R32, R8 ;  /* 0x00000020d818723c */ /* 0x050ff00000001808 */
[C---:B------:R-:W-:Y:S08]  /*29f0*/  HMMA.16816.F32 R20, R216.reuse, R34, R40 ;  /* 0x00000022d814723c */ /* 0x040ff00000001828 */
[C---:B------:R-:W-:Y:S01]  /*2a00*/  HMMA.16816.F32 R16, R216.reuse, R68, R60 ;  /* 0x00000044d810723c */ /* 0x040fe2000000183c */
[----:B------:R-:W1:Y:S07]  /*2a10*/  LDSM.16.M88.4 R60, [R243+0x6000] ;  /* 0x00600000f33c783b */ /* 0x000e6e0000000200 */
[----:B------:R-:W-:Y:S01]  /*2a20*/  HMMA.16816.F32 R36, R216, R30, R12 ;  /* 0x0000001ed824723c */ /* 0x000fe2000000180c */
[----:B------:R-:W4:Y:S07]  /*2a30*/  LDSM.16.M88.4 R28, [R236+0x17900] ;  /* 0x01790000ec1c783b */ /* 0x000f2e0000000200 */
[C---:B--2---:R-:W-:Y:S08]  /*2a40*/  HMMA.16816.F32 R8, R220.reuse, R64, R52 ;  /* 0x00000040dc08723c */ /* 0x044ff00000001834 */
[----:B------:R-:W-:Y:S01]  /*2a50*/  HMMA.16816.F32 R48, R220, R66, R48 ;  /* 0x00000042dc30723c */ /* 0x000fe20000001830 */
[----:B------:R-:W-:Y:S07]  /*2a60*/  LDSM.16.M88.4 R64, [R239+0x6000] ;  /* 0x00600000ef40783b */ /* 0x000fee0000000200 */
[----:B------:R-:W-:Y:S01]  /*2a70*/  HMMA.16816.F32 R12, R216, R70, R56 ;  /* 0x00000046d80c723c */ /* 0x000fe20000001838 */
[----:B------:R-:W-:Y:S07]  /*2a80*/  LDSM.16.M88.4 R68, [R243+0x7800] ;  /* 0x00780000f344783b */ /* 0x000fee0000000200 */
[C---:B---3--:R-:W-:Y:S08]  /*2a90*/  HMMA.16816.F32 R32, R220.reuse, R80, R24 ;  /* 0x00000050dc20723c */ /* 0x048ff00000001818 */
[C---:B------:R-:W-:Y:S01]  /*2aa0*/  HMMA.16816.F32 R56, R220.reuse, R82, R20 ;  /* 0x00000052dc38723c */ /* 0x040fe20000001814 */
[----:B------:R-:W2:Y:S07]  /*2ab0*/  LDSM.16.M88.4 R80, [R242+0x16100] ;  /* 0x01610000f250783b */ /* 0x000eae0000000200 */
[C---:B------:R-:W-:Y:S08]  /*2ac0*/  HMMA.16816.F32 R44, R220.reuse, R72, R44 ;  /* 0x00000048dc2c723c */ /* 0x040ff0000000182c */
[----:B------:R-:W-:Y:S01]  /*2ad0*/  HMMA.16816.F32 R40, R220, R74, R36 ;  /* 0x0000004adc28723c */ /* 0x000fe20000001824 */
[----:B------:R-:W-:Y:S07]  /*2ae0*/  LDSM.16.M88.4 R72, [R239+0x6800] ;  /* 0x00680000ef48783b */ /* 0x000fee0000000200 */
[C---:B-1----:R-:W-:Y:S08]  /*2af0*/  HMMA.16816.F32 R24, R224.reuse, R60, R8 ;  /* 0x0000003ce018723c */ /* 0x042ff00000001808 */
[----:B------:R-:W-:Y:S01]  /*2b00*/  HMMA.16816.F32 R20, R224, R62, R48 ;  /* 0x0000003ee014723c */ /* 0x000fe20000001830 */
[----:B------:R-:W-:Y:S07]  /*2b10*/  LDSM.16.M88.4 R60, [R239+0x7000] ;  /* 0x00700000ef3c783b */ /* 0x000fee0000000200 */
[C---:B----4-:R-:W-:Y:S08]  /*2b20*/  HMMA.16816.F32 R52, R220.reuse, R28, R16 ;  /* 0x0000001cdc34723c */ /* 0x050ff00000001810 */
[----:B------:R-:W-:Y:S01]  /*2b30*/  HMMA.16816.F32 R36, R220, R30, R12 ;  /* 0x0000001edc24723c */ /* 0x000fe2000000180c */
[----:B------:R-:W1:Y:S07]  /*2b40*/  LDSM.16.M88.4 R28, [R242+0x17100] ;  /* 0x01710000f21c783b */ /* 0x000e6e0000000200 */
[C---:B------:R-:W-:Y:S08]  /*2b50*/  HMMA.16816.F32 R16, R224.reuse, R76, R44 ;  /* 0x0000004ce010723c */ /* 0x040ff0000000182c */
[C---:B------:R-:W-:Y:S08]  /*2b60*/  HMMA.16816.F32 R8, R224.reuse, R84, R32 ;  /* 0x00000054e008723c */ /* 0x040ff00000001820 */
[C---:B------:R-:W-:Y:S01]  /*2b70*/  HMMA.16816.F32 R32, R224.reuse, R86, R56 ;  /* 0x00000056e020723c */ /* 0x040fe20000001838 */
[----:B------:R-:W3:Y:S07]  /*2b80*/  LDSM.16.M88.4 R56, [R242+0x17900] ;  /* 0x01790000f238783b */ /* 0x000eee0000000200 */
[----:B------:R-:W-:Y:S08]  /*2b90*/  HMMA.16816.F32 R12, R224, R78, R40 ;  /* 0x0000004ee00c723c */ /* 0x000ff00000001828 */
[C---:B--2---:R-:W-:Y:S08]  /*2ba0*/  HMMA.16816.F32 R24, R228.reuse, R80, R24 ;  /* 0x00000050e418723c */ /* 0x044ff00000001818 */
[----:B------:R-:W-:Y:S08]  /*2bb0*/  HMMA.16816.F32 R40, R228, R82, R20 ;  /* 0x00000052e428723c */ /* 0x000ff00000001814 */
[C---:B------:R-:W-:Y:S08]  /*2bc0*/  HMMA.16816.F32 R48, R224.reuse, R68, R52 ;  /* 0x00000044e030723c */ /* 0x040ff00000001834 */
[----:B------:R-:W-:Y:S01]  /*2bd0*/  HMMA.16816.F32 R44, R224, R70, R36 ;  /* 0x00000046e02c723c */ /* 0x000fe20000001824 */
[----:B------:R-:W2:Y:S01]  /*2be0*/  LDSM.16.M88.4 R68, [R239+0x7800] ;  /* 0x00780000ef44783b */ /* 0x000ea20000000200 */
[----:B------:R-:W-:-:S06]  /*2bf0*/  DEPBAR.LE SB0, 0x0 ;  /* 0x000080000000791a */ /* 0x000fcc0000000000 */
[C---:B------:R-:W-:Y:S08]  /*2c00*/  HMMA.16816.F32 R36, R228.reuse, R88, R16 ;  /* 0x00000058e424723c */ /* 0x040ff00000001810 */
[----:B------:R-:W-:Y:S08]  /*2c10*/  HMMA.16816.F32 R52, R228, R90, R12 ;  /* 0x0000005ae434723c */ /* 0x000ff0000000180c */
[----:B------:R-:W-:Y:S08]  /*2c20*/  HMMA.16816.F32 R24, R232, R64, R24 ;  /* 0x00000040e818723c */ /* 0x000ff00000001818 */
[C---:B-1----:R-:W-:Y:S08]  /*2c30*/  HMMA.16816.F32 R12, R228.reuse, R30, R32 ;  /* 0x0000001ee40c723c */ /* 0x042ff00000001820 */
[----:B------:R-:W-:Y:S08]  /*2c40*/  HMMA.16816.F32 R8, R228, R28, R8 ;  /* 0x0000001ce408723c */ /* 0x000ff00000001808 */
[----:B------:R-:W-:Y:S01]  /*2c50*/  HMMA.16816.F32 R28, R232, R66, R40 ;  /* 0x00000042e81c723c */ /* 0x000fe20000001828 */
[----:B------:R-:W-:-:S02]  /*2c60*/  FSEL R6, R24, -INF , P0 ;  /* 0xff80000018067808 */ /* 0x000fc40000000000 */
[----:B------:R-:W-:-:S04]  /*2c70*/  FSEL R7, R25, -INF , P2 ;  /* 0xff80000019077808 */ /* 0x000fc80001000000 */
[----:B------:R-:W-:Y:S01]  /*2c80*/  FMNMX.FTZ R3, R6, R7, !PT ;  /* 0x0000000706037209 */ /* 0x000fe20007810000 */
[----:B---3--:R-:W-:Y:S08]  /*2c90*/  HMMA.16816.F32 R16, R228, R56, R48 ;  /* 0x00000038e410723c */ /* 0x008ff00000001830 */
[C---:B------:R-:W-:Y:S08]  /*2ca0*/  HMMA.16816.F32 R36, R232.reuse, R72, R36 ;  /* 0x00000048e824723c */ /* 0x040ff00000001824 */
[----:B------:R-:W-:Y:S08]  /*2cb0*/  HMMA.16816.F32 R48, R232, R74, R52 ;  /* 0x0000004ae830723c */ /* 0x000ff00000001834 */
[----:B------:R-:W-:Y:S08]  /*2cc0*/  HMMA.16816.F32 R20, R228, R58, R44 ;  /* 0x0000003ae414723c */ /* 0x000ff0000000182c */
[C---:B------:R-:W-:Y:S07]  /*2cd0*/  HMMA.16816.F32 R32, R232.reuse, R62, R12 ;  /* 0x0000003ee820723c */ /* 0x040fee000000180c */
[----:B------:R-:W-:Y:S01]  /*2ce0*/  FSEL R15, R26, -INF , P0 ;  /* 0xff8000001a0f7808 */ /* 0x000fe20000000000 */
[----:B------:R-:W-:Y:S01]  /*2cf0*/  HMMA.16816.F32 R44, R232, R60, R8 ;  /* 0x0000003ce82c723c */ /* 0x000fe20000001808 */
[----:B------:R-:W-:Y:S01]  /*2d00*/  BAR.SYNC.DEFER_BLOCKING 0x0 ;  /* 0x0000000000007b1d */ /* 0x000fe20000010000 */
[----:B------:R-:W-:-:S04]  /*2d10*/  ISETP.GT.AND P0, PT, R2, 0x9, PT ;  /* 0x000000090200780c */ /* 0x000fc80003f04270 */
[----:B------:R-:W-:Y:S01]  /*2d20*/  FSEL R12, R29, -INF , P0 ;  /* 0xff8000001d0c7808 */ /* 0x000fe20000000000 */
[----:B------:R-:W-:Y:S01]  /*2d30*/  IMAD.U32 R11, RZ, RZ, UR10 ;  /* 0x0000000aff0b7e24 */ /* 0x000fe2000f8e00ff */
[----:B------:R-:W-:Y:S01]  /*2d40*/  FSEL R10, R28, -INF , P1 ;  /* 0xff8000001c0a7808 */ /* 0x000fe20000800000 */
[C---:B--2---:R-:W-:Y:S01]  /*2d50*/  HMMA.16816.F32 R40, R232.reuse, R68, R16 ;  /* 0x00000044e828723c */ /* 0x044fe20000001810 */
[----:B------:R-:W-:Y:S02]  /*2d60*/  FSEL R26, R31, -INF , P0 ;  /* 0xff8000001f1a7808 */ /* 0x000fe40000000000 */
[----:B------:R-:W-:Y:S02]  /*2d70*/  FMNMX.FTZ R3, R10, R3, !PT ;  /* 0x000000030a037209 */ /* 0x000fe40007810000 */
[C---:B------:R-:W-:Y:S02]  /*2d80*/  ISETP.GT.AND P0, PT, R2.reuse, 0x18, PT ;  /* 0x000000180200780c */ /* 0x040fe40003f04270 */
[----:B------:R-:W-:Y:S01]  /*2d90*/  FSEL R16, R27, -INF , P2 ;  /* 0xff8000001b107808 */ /* 0x000fe20001000000 */
[----:B------:R-:W-:Y:S01]  /*2da0*/  HMMA.16816.F32 R20, R232, R70, R20 ;  /* 0x00000046e814723c */ /* 0x000fe20000001814 */
[----:B------:R-:W-:-:S02]  /*2db0*/  ISETP.GT.AND P2, PT, R2, 0x10, PT ;  /* 0x000000100200780c */ /* 0x000fc40003f44270 */
[----:B------:R-:W-:Y:S02]  /*2dc0*/  FSEL R17, R30, -INF , P1 ;  /* 0xff8000001e117808 */ /* 0x000fe40000800000 */
[----:B------:R-:W-:Y:S02]  /*2dd0*/  ISETP.GT.AND P1, PT, R2, 0x11, PT ;  /* 0x000000110200780c */ /* 0x000fe40003f24270 */
[----:B------:R-:W-:Y:S02]  /*2de0*/  FSEL R14, R36, -INF , P2 ;  /* 0xff800000240e7808 */ /* 0x000fe40001000000 */
[----:B------:R-:W-:Y:S02]  /*2df0*/  FMNMX.FTZ R3, R12, R3, !PT ;  /* 0x000000030c037209 */ /* 0x000fe40007810000 */
        /* <DEDUP_REMOVED lines=18> */
[----:B------:R-:W-:Y:S02]  /*2f20*/  FMNMX.FTZ R8, R15, R16, !PT ;  /* 0x000000100f087209 */ /* 0x000fe40007810000 */
        /* <DEDUP_REMOVED lines=11> */
[----:B------:R-:W-:Y:S02]  /*2fe0*/  FSEL R97, R35, -INF , P1 ;  /* 0xff80000023617808 */ /* 0x000fe40000800000 */
[----:B------:R-:W-:-:S02]  /*2ff0*/  FSEL R99, R42, -INF , P0 ;  /* 0xff8000002a637808 */ /* 0x000fc40000000000 */
[----:B------:R-:W-:Y:S02]  /*3000*/  FSEL R94, R40, -INF , P0 ;  /* 0xff800000285e7808 */ /* 0x000fe40000000000 */
[C---:B------:R-:W-:Y:S02]  /*3010*/  ISETP.GT.AND P2, PT, R2.reuse, 0x31, PT ;  /* 0x000000310200780c */ /* 0x040fe40003f44270 */
[C---:B------:R-:W-:Y:S02]  /*3020*/  ISETP.GT.AND P1, PT, R2.reuse, 0x38, PT ;  /* 0x000000380200780c */ /* 0x040fe40003f24270 */
[----:B------:R-:W-:Y:S02]  /*3030*/  ISETP.GT.AND P0, PT, R2, 0x39, PT ;  /* 0x000000390200780c */ /* 0x000fe40003f04270 */
[----:B------:R-:W-:Y:S02]  /*3040*/  FMNMX.FTZ R3, R79, R3, !PT ;  /* 0x000000034f037209 */ /* 0x000fe40007810000 */
[----:B------:R-:W-:-:S02]  /*3050*/  FMNMX.FTZ R2, R28, R8, !PT ;  /* 0x000000081c027209 */ /* 0x000fc40007810000 */
[----:B------:R-:W-:Y:S02]  /*3060*/  FSEL R93, R41, -INF , P2 ;  /* 0xff800000295d7808 */ /* 0x000fe40001000000 */
[----:B------:R-:W-:Y:S02]  /*3070*/  FMNMX.FTZ R3, R94, R3, !PT ;  /* 0x000000035e037209 */ /* 0x000fe40007810000 */
[----:B------:R-:W-:Y:S02]  /*3080*/  FMNMX.FTZ R2, R29, R2, !PT ;  /* 0x000000021d027209 */ /* 0x000fe40007810000 */
[----:B------:R-:W-:Y:S02]  /*3090*/  FSEL R92, R20, -INF , P1 ;  /* 0xff800000145c7808 */ /* 0x000fe40000800000 */
[----:B------:R-:W-:Y:S02]  /*30a0*/  FMNMX.FTZ R3, R93, R3, !PT ;  /* 0x000000035d037209 */ /* 0x000fe40007810000 */
[----:B------:R-:W-:-:S02]  /*30b0*/  FMNMX.FTZ R2, R52, R2, !PT ;  /* 0x0000000234027209 */ /* 0x000fc40007810000 */
[----:B------:R-:W-:Y:S02]  /*30c0*/  FSEL R86, R21, -INF , P0 ;  /* 0xff80000015567808 */ /* 0x000fe40000000000 */
[----:B------:R-:W-:Y:S02]  /*30d0*/  FMNMX.FTZ R3, R92, R3, !PT ;  /* 0x000000035c037209 */ /* 0x000fe40007810000 */
[----:B------:R-:W-:Y:S02]  /*30e0*/  FMNMX.FTZ R2, R53, R2, !PT ;  /* 0x0000000235027209 */ /* 0x000fe40007810000 */
[----:B------:R-:W-:Y:S02]  /*30f0*/  FMNMX.FTZ R3, R86, R3, !PT ;  /* 0x0000000356037209 */ /* 0x000fe40007810000 */
[----:B------:R-:W-:Y:S02]  /*3100*/  FMNMX.FTZ R2, R96, R2, !PT ;  /* 0x0000000260027209 */ /* 0x000fe40007810000 */
[----:B------:R-:W-:Y:S01]  /*3110*/  FSEL R78, R43, -INF , P2 ;  /* 0xff8000002b4e7808 */ /* 0x000fe20001000000 */
[----:B------:R-:W1:Y:S01]  /*3120*/  SHFL.BFLY PT, R8, R3, 0x2, 0x1f ;  /* 0x0c401f0003087f89 */ /* 0x000e6200000e0000 */
[----:B------:R-:W-:-:S02]  /*3130*/  FMNMX.FTZ R2, R95, R2, !PT ;  /* 0x000000025f027209 */ /* 0x000fc40007810000 */
[----:B------:R-:W-:Y:S02]  /*3140*/  FSEL R77, R22, -INF , P1 ;  /* 0xff800000164d7808 */ /* 0x000fe40000800000 */
[----:B------:R-:W-:Y:S02]  /*3150*/  FMNMX.FTZ R2, R98, R2, !PT ;  /* 0x0000000262027209 */ /* 0x000fe40007810000 */
[----:B------:R-:W-:Y:S02]  /*3160*/  FSEL R76, R23, -INF , P0 ;  /* 0xff800000174c7808 */ /* 0x000fe40000000000 */
[----:B------:R-:W-:Y:S02]  /*3170*/  FMNMX.FTZ R2, R97, R2, !PT ;  /* 0x0000000261027209 */ /* 0x000fe40007810000 */
[----:B------:R-:W-:Y:S02]  /*3180*/  PLOP3.LUT P0, PT, PT, PT, UP0, 0x80, 0x0 ;  /* 0x000000000000781c */ /* 0x000fe40003f0f008 */
[----:B------:R-:W-:-:S04]  /*3190*/  FMNMX.FTZ R2, R99, R2, !PT ;  /* 0x0000000263027209 */ /* 0x000fc80007810000 */
[----:B------:R-:W-:-:S04]  /*31a0*/  FMNMX.FTZ R2, R78, R2, !PT ;  /* 0x000000024e027209 */ /* 0x000fc80007810000 */
[----:B------:R-:W-:Y:S02]  /*31b0*/  FMNMX.FTZ R2, R77, R2, !PT ;  /* 0x000000024d027209 */ /* 0x000fe40007810000 */
        /* <DEDUP_REMOVED lines=30> */
[----:B------:R-:W-:Y:S01]  /*33a0*/  FSETP.NEU.FTZ.AND P1, PT, R2, -INF , PT ;  /* 0xff8000000200780b */ /* 0x000fe20003f3d000 */
[----:B------:R3:W-:Y:S01]  /*33b0*/  @P0 LDGSTS.E.BYPASS.LTC128B.128 [R101+0x12100], [R6.64+0x80], !P5 ;  /* 0x1210008006650fae */ /* 0x0007e2000e901d4c */
[----:B------:R1:W4:Y:S02]  /*33c0*/  MUFU.EX2 R177, R10 ;  /* 0x0000000a00b17308 */ /* 0x0003240000000800 */
[----:B------:R-:W-:Y:S01]  /*33d0*/  FSEL R12, R12, RZ, P1 ;  /* 0x000000ff0c0c7208 */ /* 0x000fe20000800000 */
[----:B------:R3:W-:Y:S04]  /*33e0*/  @P0 LDGSTS.E.BYPASS.LTC128B.128 [R101+0x14100], [R6.64+0x100], !P4 ;  /* 0x1410010006650fae */ /* 0x0007e8000e101d4c */
[--C-:B------:R-:W-:Y:S01]  /*33f0*/  FFMA.FTZ R4, R16, c[0x0][0x2d0], -R12.reuse ;  /* 0x0000b40010047a23 */ /* 0x100fe2000001080c */
[----:B------:R3:W-:Y:S01]  /*3400*/  @P0 LDGSTS.E.BYPASS.LTC128B.128 [R101+0x16100], [R6.64+0x180], !P3 ;  /* 0x1610018006650fae */ /* 0x0007e2000d901d4c */
[----:B--2---:R-:W-:-:S02]  /*3410*/  FFMA.FTZ R0, R28, c[0x0][0x2d0], -R12 ;  /* 0x0000b4001c007a23 */ /* 0x004fc4000001080c */
[----:B------:R2:W-:Y:S01]  /*3420*/  MUFU.EX2 R178, R4 ;  /* 0x0000000400b27308 */ /* 0x0005e20000000800 */
[----:B------:R4:W-:Y:S04]  /*3430*/  @P0 LDGSTS.E.BYPASS.LTC128B.128 [R101+0x11100], [R8.64], !P6 ;  /* 0x1110000008650fae */ /* 0x0009e8000f101d4c */
[----:B------:R4:W-:Y:S01]  /*3440*/  @P0 LDGSTS.E.BYPASS.LTC128B.128 [R101+0x13100], [R8.64+0x80], !P5 ;  /* 0x1310008008650fae */ /* 0x0009e2000e901d4c */
[----:B-1----:R-:W-:Y:S02]  /*3450*/  FFMA.FTZ R10, R14, c[0x0][0x2d0], -R13 ;  /* 0x0000b4000e0a7a23 */ /* 0x002fe4000001080d */
[----:B------:R1:W-:Y:S01]  /*3460*/  MUFU.EX2 R157, R0 ;  /* 0x00000000009d7308 */ /* 0x0003e20000000800 */
[----:B------:R4:W-:Y:S04]  /*3470*/  @P0 LDGSTS.E.BYPASS.LTC128B.128 [R101+0x15100], [R8.64+0x100], !P4 ;  /* 0x1510010008650fae */ /* 0x0009e8000e101d4c */
[----:B------:R4:W-:Y:S01]  /*3480*/  @P0 LDGSTS.E.BYPASS.LTC128B.128 [R101+0x17100], [R8.64+0x180], !P3 ;  /* 0x1710018008650fae */ /* 0x0009e2000d901d4c */
[----:B--2---:R-:W-:-:S03]  /*3490*/  FFMA.FTZ R4, R17, c[0x0][0x2d0], -R12 ;  /* 0x0000b40011047a23 */ /* 0x004fc6000001080c */
[----:B------:R-:W-:Y:S01]  /*34a0*/  LDSM.16.MT88.4 R20, [R237+0x100] ;  /* 0x00010000ed14783b */ /* 0x000fe20000004200 */
[----:B------:R4:W-:Y:S03]  /*34b0*/  MUFU.EX2 R252, R10 ;  /* 0x0000000a00fc7308 */ /* 0x0009e60000000800 */
[----:B------:R-:W2:Y:S01]  /*34c0*/  LDSM.16.MT88.4 R16, [R238+0x100] ;  /* 0x00010000ee10783b */ /* 0x000ea20000004200 */
[----:B---3--:R-:W-:-:S03]  /*34d0*/  FFMA.FTZ R6, R15, c[0x0][0x2d0], -R12 ;  /* 0x0000b4000f067a23 */ /* 0x008fc6000001080c */
[----:B------:R-:W3:Y:S01]  /*34e0*/  LDSM.16.MT88.4 R36, [R241+0x100] ;  /* 0x00010000f124783b */ /* 0x000ee20000004200 */
[----:B------:R4:W-:Y:S01]  /*34f0*/  MUFU.EX2 R159, R4 ;  /* 0x00000004009f7308 */ /* 0x0009e20000000800 */
[----:B-1----:R-:W-:Y:S02]  /*3500*/  FFMA.FTZ R0, R29, c[0x0][0x2d0], -R12 ;  /* 0x0000b4001d007a23 */ /* 0x002fe4000001080c */
[----:B------:R-:W1:Y:S04]  /*3510*/  LDSM.16.MT88.4 R40, [R238+0x900] ;  /* 0x00090000ee28783b */ /* 0x000e680000004200 */
[----:B------:R-:W1:Y:S01]  /*3520*/  LDSM.16.MT88.4 R28, [R241+0x900] ;  /* 0x00090000f11c783b */ /* 0x000e620000004200 */
[----:B------:R-:W4:Y:S02]  /*3530*/  MUFU.EX2 R179, R6 ;  /* 0x0000000600b37308 */ /* 0x000f240000000800 */
[----:B----4-:R-:W-:Y:S01]  /*3540*/  F2FP.PACK_AB R10, R177, R156 ;  /* 0x0000009cb10a723e */ /* 0x010fe200000000ff */
[----:B------:R-:W4:Y:S01]  /*3550*/  LDSM.16.MT88.4 R56, [R240+0x100] ;  /* 0x00010000f038783b */ /* 0x000f220000004200 */
[----:B------:R-:W-:-:S03]  /*3560*/  F2FP.PACK_AB R8, R89, R88 ;  /* 0x000000585908723e */ /* 0x000fc600000000ff */
[----:B------:R-:W1:Y:S01]  /*3570*/  LDSM.16.MT88.4 R44, [R237+0x900] ;  /* 0x00090000ed2c783b */ /* 0x000e620000004200 */
[----:B------:R-:W-:Y:S01]  /*3580*/  FFMA.FTZ R4, R26, c[0x0][0x2d0], -R12 ;  /* 0x0000b4001a047a23 */ /* 0x000fe2000001080c */
[----:B------:R2:W-:Y:S02]  /*3590*/  MUFU.EX2 R6, R0 ;  /* 0x0000000000067308 */ /* 0x0005e40000000800 */
[----:B------:R-:W1:Y:S04]  /*35a0*/  LDSM.16.MT88.4 R68, [R237+0x2100] ;  /* 0x00210000ed44783b */ /* 0x000e680000004200 */
[----:B------:R-:W1:Y:S01]  /*35b0*/  LDSM.16.MT88.4 R64, [R240+0x900] ;  /* 0x00090000f040783b */ /* 0x000e620000004200 */
[----:B------:R-:W-:Y:S01]  /*35c0*/  F2FP.PACK_AB R9, R178, R179 ;  /* 0x000000b3b209723e */ /* 0x000fe200000000ff */
[----:B------:R3:W3:Y:S02]  /*35d0*/  MUFU.EX2 R158, R4 ;  /* 0x00000004009e7308 */ /* 0x0006e40000000800 */
[----:B------:R-:W1:Y:S01]  /*35e0*/  LDSM.16.MT88.4 R72, [R237+0x2900] ;  /* 0x00290000ed48783b */ /* 0x000e620000004200 */
[----:B------:R-:W-:-:S03]  /*35f0*/  UISETP.GE.AND UP0, UPT, UR14, UR8, UPT ;  /* 0x000000080e00728c */ /* 0x000fc6000bf06270 */
[----:B------:R-:W0:Y:S01]  /*3600*/  LDGDEPBAR ;  /* 0x00000000000079af */ /* 0x000e220000000000 */
[----:B--2---:R-:W-:-:S04]  /*3610*/  FFMA.FTZ R0, R52, c[0x0][0x2d0], -R12 ;  /* 0x0000b40034007a23 */ /* 0x004fc8000001080c */
[----:B------:R2:W-:Y:S01]  /*3620*/  MUFU.EX2 R14, R0 ;  /* 0x00000000000e7308 */ /* 0x0005e20000000800 */
[----:B---3--:R-:W-:Y:S01]  /*3630*/  FFMA.FTZ R4, R25, c[0x0][0x2d0], -R13 ;  /* 0x0000b40019047a23 */ /* 0x008fe2000001080d */
[----:B------:R-:W-:-:S06]  /*3640*/  F2FP.PACK_AB R11, R158, R159 ;  /* 0x0000009f9e0b723e */ /* 0x000fcc00000000ff */
[----:B------:R3:W-:Y:S01]  /*3650*/  MUFU.EX2 R166, R4 ;  /* 0x0000000400a67308 */ /* 0x0007e20000000800 */
[C---:B------:R-:W-:Y:S01]  /*3660*/  HMMA.16816.F32 R32, R8.reuse, R16, RZ ;  /* 0x000000100820723c */ /* 0x040fe200000018ff */
[----:B--2---:R-:W-:Y:S02]  /*3670*/  FFMA.FTZ R0, R53, c[0x0][0x2d0], -R12 ;  /* 0x0000b40035007a23 */ /* 0x004fe4000001080c */
[----:B------:R-:W2:Y:S05]  /*3680*/  LDSM.16.MT88.4 R52, [R238+0x2100] ;  /* 0x00210000ee34783b */ /* 0x000eaa0000004200 */
[----:B------:R-:W-:Y:S01]  /*3690*/  HMMA.16816.F32 R60, R8, R20, RZ ;  /* 0x00000014083c723c */ /* 0x000fe200000018ff */
[----:B------:R1:W1:Y:S01]  /*36a0*/  MUFU.EX2 R83, R0 ;  /* 0x0000000000537308 */ /* 0x0002620000000800 */
[----:B---3--:R-:W-:-:S06]  /*36b0*/  FFMA.FTZ R4, R24, c[0x0][0x2d0], -R13 ;  /* 0x0000b40018047a23 */ /* 0x008fcc000001080d */
[C---:B------:R-:W-:Y:S01]  /*36c0*/  HMMA.16816.F32 R24, R8.reuse, R18, RZ ;  /* 0x000000120818723c */ /* 0x040fe200000018ff */
[----:B------:R3:W3:Y:S07]  /*36d0*/  MUFU.EX2 R167, R4 ;  /* 0x0000000400a77308 */ /* 0x0006ee0000000800 */
[----:B------:R-:W-:Y:S01]  /*36e0*/  HMMA.16816.F32 R48, R8, R22, RZ ;  /* 0x000000160830723c */ /* 0x000fe200000018ff */
[----:B-1----:R-:W-:Y:S01]  /*36f0*/  IMAD.MOV.U32 R0, RZ, RZ, R6 ;  /* 0x000000ffff007224 */ /* 0x002fe200078e0006 */
[----:B------:R-:W-:-:S04]  /*3700*/  F2FP.PACK_AB R7, R83, R14 ;  /* 0x0000000e5307723e */ /* 0x000fc800000000ff */
[----:B------:R-:W-:Y:S02]  /*3710*/  F2FP.PACK_AB R5, R0, R157 ;  /* 0x0000009d0005723e */ /* 0x000fe400000000ff */
[----:B------:R-:W-:Y:S01]  /*3720*/  HMMA.16816.F32 R16, R8, R38, RZ ;  /* 0x000000260810723c */ /* 0x000fe200000018ff */
[----:B---3--:R-:W-:Y:S02]  /*3730*/  F2FP.PACK_AB R4, R166, R252 ;  /* 0x000000fca604723e */ /* 0x008fe400000000ff */
[----:B------:R-:W-:-:S05]  /*3740*/  F2FP.PACK_AB R6, R82, R167 ;  /* 0x000000a75206723e */ /* 0x000fca00000000ff */
[----:B------:R-:W-:Y:S08]  /*3750*/  HMMA.16816.F32 R20, R8, R36, RZ ;  /* 0x000000240814723c */ /* 0x000ff000000018ff */
[C---:B------:R-:W-:Y:S08]  /*3760*/  HMMA.16816.F32 R24, R4.reuse, R42, R24 ;  /* 0x0000002a0418723c */ /* 0x040ff00000001818 */
[----:B------:R-:W-:Y:S08]  /*3770*/  HMMA.16816.F32 R16, R4, R30, R16 ;  /* 0x0000001e0410723c */ /* 0x000ff00000001810 */
[----:B----4-:R-:W-:Y:S08]  /*3780*/  HMMA.16816.F32 R36, R8, R56, RZ ;  /* 0x000000380824723c */ /* 0x010ff000000018ff */
[----:B------:R-:W-:Y:S01]  /*3790*/  HMMA.16816.F32 R20, R4, R28, R20 ;  /* 0x0000001c0414723c */ /* 0x000fe20000001814 */
[----:B------:R-:W-:Y:S01]  /*37a0*/  MOV R119, R25 ;  /* 0x0000001900777202 */ /* 0x000fe20000000f00 */
[----:B------:R-:W-:-:S02]  /*37b0*/  IMAD.MOV.U32 R116, RZ, RZ, R24 ;  /* 0x000000ffff747224 */ /* 0x000fc400078e0018 */
[----:B------:R-:W-:Y:S02]  /*37c0*/  IMAD.MOV.U32 R118, RZ, RZ, R26 ;  /* 0x000000ffff767224 */ /* 0x000fe400078e001a */
[----:B------:R-:W-:Y:S02]  /*37d0*/  IMAD.MOV.U32 R117, RZ, RZ, R27 ;  /* 0x000000ffff757224 */ /* 0x000fe400078e001b */
[----:B------:R-:W-:Y:S01]  /*37e0*/  HMMA.16816.F32 R32, R4, R40, R32 ;  /* 0x000000280420723c */ /* 0x000fe20000001820 */
[----:B------:R-:W-:Y:S01]  /*37f0*/  IMAD.MOV.U32 R115, RZ, RZ, R16 ;  /* 0x000000ffff737224 */ /* 0x000fe200078e0010 */
[----:B------:R-:W-:Y:S01]  /*3800*/  MOV R91, R18 ;  /* 0x00000012005b7202 */ /* 0x000fe20000000f00 */
[----:B------:R-:W-:Y:S02]  /*3810*/  IMAD.MOV.U32 R114, RZ, RZ, R17 ;  /* 0x000000ffff727224 */ /* 0x000fe400078e0011 */
[----:B------:R-:W-:-:S03]  /*3820*/  IMAD.MOV.U32 R90, RZ, RZ, R19 ;  /* 0x000000ffff5a7224 */ /* 0x000fc600078e0013 */
[C---:B------:R-:W-:Y:S08]  /*3830*/  HMMA.16816.F32 R60, R4.reuse, R44, R60 ;  /* 0x0000002c043c723c */ /* 0x040ff0000000183c */
[----:B------:R-:W-:Y:S01]  /*3840*/  HMMA.16816.F32 R44, R4, R46, R48 ;  /* 0x0000002e042c723c */ /* 0x000fe20000001830 */
[----:B------:R-:W-:Y:S01]  /*3850*/  IMAD.MOV.U32 R25, RZ, RZ, R22 ;  /* 0x000000ffff197224 */ /* 0x000fe200078e0016 */
[----:B------:R-:W-:Y:S01]  /*3860*/  MOV R24, R21 ;  /* 0x0000001500187202 */ /* 0x000fe20000000f00 */
[----:B------:R-:W-:Y:S01]  /*3870*/  IMAD.MOV.U32 R170, RZ, RZ, R20 ;  /* 0x000000ffffaa7224 */ /* 0x000fe200078e0014 */
[----:B------:R-:W-:Y:S01]  /*3880*/  LDSM.16.MT88.4 R48, [R237+0x4100] ;  /* 0x00410000ed30783b */ /* 0x000fe20000004200 */
[----:B------:R-:W-:-:S03]  /*3890*/  IMAD.MOV.U32 R171, RZ, RZ, R23 ;  /* 0x000000ffffab7224 */ /* 0x000fc600078e0017 */
[----:B------:R-:W-:Y:S01]  /*38a0*/  HMMA.16816.F32 R16, R8, R68, RZ ;  /* 0x000000440810723c */ /* 0x000fe200000018ff */
[----:B------:R-:W-:Y:S02]  /*38b0*/  IMAD.MOV.U32 R41, RZ, RZ, R34 ;  /* 0x000000ffff297224 */ /* 0x000fe400078e0022 */
[----:B------:R-:W-:Y:S02]  /*38c0*/  IMAD.MOV.U32 R40, RZ, RZ, R35 ;  /* 0x000000ffff287224 */ /* 0x000fe400078e0023 */
[----:B------:R-:W-:Y:S02]  /*38d0*/  IMAD.MOV.U32 R125, RZ, RZ, R33 ;  /* 0x000000ffff7d7224 */ /* 0x000fe400078e0021 */
[----:B------:R-:W-:Y:S01]  /*38e0*/  IMAD.MOV.U32 R124, RZ, RZ, R32 ;  /* 0x000000ffff7c7224 */ /* 0x000fe200078e0020 */
[----:B------:R-:W-:Y:S01]  /*38f0*/  HMMA.16816.F32 R28, R4, R64, R36 ;  /* 0x00000040041c723c */ /* 0x000fe20000001824 */
[----:B------:R-:W1:Y:S01]  /*3900*/  LDSM.16.MT88.4 R32, [R241+0x2100] ;  /* 0x00210000f120783b */ /* 0x000e620000004200 */
[----:B------:R-:W-:Y:S01]  /*3910*/  IMAD.MOV.U32 R123, RZ, RZ, R62 ;  /* 0x000000ffff7b7224 */ /* 0x000fe200078e003e */
[----:B------:R-:W-:Y:S01]  /*3920*/  MOV R121, R61 ;  /* 0x0000003d00797202 */ /* 0x000fe20000000f00 */
[----:B------:R-:W-:Y:S01]  /*3930*/  IMAD.MOV.U32 R122, RZ, RZ, R63 ;  /* 0x000000ffff7a7224 */ /* 0x000fe200078e003f */
[----:B------:R-:W3:Y:S01]  /*3940*/  LDSM.16.MT88.4 R36, [R238+0x2900] ;  /* 0x00290000ee24783b */ /* 0x000ee20000004200 */
[----:B------:R-:W-:-:S02]  /*3950*/  IMAD.MOV.U32 R120, RZ, RZ, R60 ;  /* 0x000000ffff787224 */ /* 0x000fc400078e003c */
[----:B------:R-:W-:Y:S01]  /*3960*/  HMMA.16816.F32 R20, R8, R58, RZ ;  /* 0x0000003a0814723c */ /* 0x000fe200000018ff */
[----:B------:R-:W-:Y:S01]  /*3970*/  IMAD.MOV.U32 R113, RZ, RZ, R46 ;  /* 0x000000ffff717224 */ /* 0x000fe200078e002e */
[----:B------:R-:W-:Y:S01]  /*3980*/  MOV R80, R44 ;  /* 0x0000002c00507202 */ /* 0x000fe20000000f00 */
[----:B------:R-:W-:Y:S01]  /*3990*/  IMAD.MOV.U32 R112, RZ, RZ, R47 ;  /* 0x000000ffff707224 */ /* 0x000fe200078e002f */
[----:B------:R-:W-:Y:S01]  /*39a0*/  LDSM.16.MT88.4 R56, [R241+0x2900] ;  /* 0x00290000f138783b */ /* 0x000fe20000004200 */
[----:B------:R-:W-:-:S03]  /*39b0*/  IMAD.MOV.U32 R81, RZ, RZ, R45 ;  /* 0x000000ffff517224 */ /* 0x000fc600078e002d */
[----:B------:R-:W-:Y:S01]  /*39c0*/  HMMA.16816.F32 R248, R4, R72, R16 ;  /* 0x0000004804f8723c */ /* 0x000fe20000001810 */
[----:B------:R-:W4:Y:S04]  /*39d0*/  LDSM.16.MT88.4 R44, [R240+0x2100] ;  /* 0x00210000f02c783b */ /* 0x000f280000004200 */
[----:B------:R-:W-:Y:S02]  /*39e0*/  LDSM.16.MT88.4 R60, [R241+0x4100] ;  /* 0x00410000f13c783b */ /* 0x000fe40000004200 */
[----:B------:R-:W-:Y:S01]  /*39f0*/  IMAD.MOV.U32 R73, RZ, RZ, R25 ;  /* 0x000000ffff497224 */ /* 0x000fe200078e0019 */
[----:B------:R-:W-:Y:S01]  /*3a00*/  MOV R15, R31 ;  /* 0x0000001f000f7202 */ /* 0x000fe20000000f00 */
[----:B------:R-:W-:Y:S02]  /*3a10*/  IMAD.MOV.U32 R176, RZ, RZ, R28 ;  /* 0x000000ffffb07224 */ /* 0x000fe400078e001c */
[----:B------:R-:W-:-:S02]  /*3a20*/  IMAD.MOV.U32 R165, RZ, RZ, R29 ;  /* 0x000000ffffa57224 */ /* 0x000fc400078e001d */
[----:B------:R-:W-:Y:S02]  /*3a30*/  IMAD.MOV.U32 R164, RZ, RZ, R30 ;  /* 0x000000ffffa47224 */ /* 0x000fe400078e001e */
[----:B------:R-:W-:Y:S01]  /*3a40*/  HMMA.16816.F32 R28, R8, R70, RZ ;  /* 0x00000046081c723c */ /* 0x000fe200000018ff */
[----:B------:R-:W-:Y:S01]  /*3a50*/  IMAD.MOV.U32 R72, RZ, RZ, R24 ;  /* 0x000000ffff487224 */ /* 0x000fe200078e0018 */
[----:B------:R-:W-:Y:S06]  /*3a60*/  LDSM.16.MT88.4 R68, [R240+0x4100] ;  /* 0x00410000f044783b */ /* 0x000fec0000004200 */
[----:B------:R-:W-:Y:S01]  /*3a70*/  HMMA.16816.F32 R244, R4, R66, R20 ;  /* 0x0000004204f4723c */ /* 0x000fe20000001814 */
[----:B------:R-:W-:Y:S07]  /*3a80*/  LDSM.16.MT88.4 R64, [R238+0x4900] ;  /* 0x00490000ee40783b */ /* 0x000fee0000004200 */
[C---:B--2---:R-:W-:Y:S08]  /*3a90*/  HMMA.16816.F32 R24, R8.reuse, R52, RZ ;  /* 0x000000340818723c */ /* 0x044ff000000018ff */
[C---:B------:R-:W-:Y:S01]  /*3aa0*/  HMMA.16816.F32 R20, R8.reuse, R54, RZ ;  /* 0x000000360814723c */ /* 0x040fe200000018ff */
[----:B------:R-:W2:Y:S07]  /*3ab0*/  LDSM.16.MT88.4 R52, [R240+0x2900] ;  /* 0x00290000f034783b */ /* 0x000eae0000004200 */
[----:B-1----:R-:W-:Y:S08]  /*3ac0*/  HMMA.16816.F32 R16, R8, R32, RZ ;  /* 0x000000200810723c */ /* 0x002ff000000018ff */
[C---:B------:R-:W-:Y:S07]  /*3ad0*/  HMMA.16816.F32 R160, R4.reuse, R74, R28 ;  /* 0x0000004a04a0723c */ /* 0x040fee000000181c */
[----:B------:R-:W-:Y:S01]  /*3ae0*/  IMAD.MOV.U32 R74, RZ, RZ, R41 ;  /* 0x000000ffff4a7224 */ /* 0x000fe200078e0029 */
[----:B---3--:R-:W-:Y:S01]  /*3af0*/  HMMA.16816.F32 R148, R4, R36, R24 ;  /* 0x000000240494723c */ /* 0x008fe20000001818 */
[----:B------:R-:W-:-:S02]  /*3b00*/  IMAD.MOV.U32 R75, RZ, RZ, R40 ;  /* 0x000000ffff4b7224 */ /* 0x000fc400078e0028 */
[----:B------:R-:W1:Y:S05]  /*3b10*/  LDSM.16.MT88.4 R40, [R238+0x4100] ;  /* 0x00410000ee28783b */ /* 0x000e6a0000004200 */
[----:B------:R-:W-:Y:S01]  /*3b20*/  HMMA.16816.F32 R100, R4, R38, R20 ;  /* 0x000000260464723c */ /* 0x000fe20000001814 */
[----:B------:R-:W3:Y:S07]  /*3b30*/  LDSM.16.MT88.4 R36, [R237+0x4900] ;  /* 0x00490000ed24783b */ /* 0x000eee0000004200 */
[C---:B------:R-:W-:Y:S08]  /*3b40*/  HMMA.16816.F32 R32, R8.reuse, R34, RZ ;  /* 0x000000220820723c */ /* 0x040ff000000018ff */
[----:B----4-:R-:W-:Y:S08]  /*3b50*/  HMMA.16816.F32 R24, R8, R46, RZ ;  /* 0x0000002e0818723c */ /* 0x010ff000000018ff */
[----:B------:R-:W-:Y:S08]  /*3b60*/  HMMA.16816.F32 R104, R4, R56, R16 ;  /* 0x000000380468723c */ /* 0x000ff00000001810 */
[C---:B------:R-:W-:Y:S08]  /*3b70*/  HMMA.16816.F32 R20, R8.reuse, R48, RZ ;  /* 0x000000300814723c */ /* 0x040ff000000018ff */
[C---:B------:R-:W-:Y:S01]  /*3b80*/  HMMA.16816.F32 R16, R8.reuse, R50, RZ ;  /* 0x000000320810723c */ /* 0x040fe200000018ff */
[----:B------:R-:W-:Y:S07]  /*3b90*/  LDSM.16.MT88.4 R48, [R237+0x6100] ;  /* 0x00610000ed30783b */ /* 0x000fee0000004200 */
[----:B------:R-:W-:Y:S01]  /*3ba0*/  HMMA.16816.F32 R28, R8, R44, RZ ;  /* 0x0000002c081c723c */ /* 0x000fe200000018ff */
[----:B------:R-:W4:Y:S07]  /*3bb0*/  LDSM.16.MT88.4 R44, [R241+0x4900] ;  /* 0x00490000f12c783b */ /* 0x000f2e0000004200 */
[C---:B------:R-:W-:Y:S01]  /*3bc0*/  HMMA.16816.F32 R108, R4.reuse, R58, R32 ;  /* 0x0000003a046c723c */ /* 0x040fe20000001820 */
[----:B------:R-:W4:Y:S07]  /*3bd0*/  LDSM.16.MT88.4 R56, [R240+0x4900] ;  /* 0x00490000f038783b */ /* 0x000f2e0000004200 */
[----:B--2---:R-:W-:Y:S07]  /*3be0*/  HMMA.16816.F32 R140, R4, R54, R24 ;  /* 0x00000036048c723c */ /* 0x004fee0000001818 */
[----:B------:R-:W-:Y:S01]  /*3bf0*/  IMAD.MOV.U32 R54, RZ, RZ, R118 ;  /* 0x000000ffff367224 */ /* 0x000fe200078e0076 */
[----:B------:R-:W-:Y:S01]  /*3c00*/  HMMA.16816.F32 R24, R8, R60, RZ ;  /* 0x0000003c0818723c */ /* 0x000fe200000018ff */
[----:B------:R-:W-:-:S06]  /*3c10*/  IMAD.MOV.U32 R55, RZ, RZ, R117 ;  /* 0x000000ffff377224 */ /* 0x000fcc00078e0075 */
[----:B------:R-:W-:Y:S01]  /*3c20*/  MOV R61, R125 ;  /* 0x0000007d003d7202 */ /* 0x000fe20000000f00 */
[----:B-1----:R-:W-:Y:S01]  /*3c30*/  HMMA.16816.F32 R32, R8, R40, RZ ;  /* 0x000000280820723c */ /* 0x002fe200000018ff */
[----:B------:R-:W-:-:S07]  /*3c40*/  IMAD.MOV.U32 R60, RZ, RZ, R124 ;  /* 0x000000ffff3c7224 */ /* 0x000fce00078e007c */
[C---:B---3--:R-:W-:Y:S08]  /*3c50*/  HMMA.16816.F32 R152, R4.reuse, R36, R20 ;  /* 0x000000240498723c */ /* 0x048ff00000001814 */
[----:B------:R-:W-:Y:S01]  /*3c60*/  HMMA.16816.F32 R136, R4, R38, R16 ;  /* 0x000000260488723c */ /* 0x000fe20000001810 */
[----:B------:R-:W1:Y:S07]  /*3c70*/  LDSM.16.MT88.4 R36, [R237+0x6900] ;  /* 0x00690000ed24783b */ /* 0x000e6e0000004200 */
[C---:B------:R-:W-:Y:S07]  /*3c80*/  HMMA.16816.F32 R20, R8.reuse, R62, RZ ;  /* 0x0000003e0814723c */ /* 0x040fee00000018ff */
[----:B------:R-:W-:Y:S01]  /*3c90*/  IMAD.MOV.U32 R62, RZ, RZ, R123 ;  /* 0x000000ffff3e7224 */ /* 0x000fe200078e007b */
[----:B------:R-:W-:Y:S01]  /*3ca0*/  HMMA.16816.F32 R16, R8, R68, RZ ;  /* 0x000000440810723c */ /* 0x000fe200000018ff */
[----:B------:R-:W-:-:S06]  /*3cb0*/  IMAD.MOV.U32 R63, RZ, RZ, R122 ;  /* 0x000000ffff3f7224 */ /* 0x000fcc00078e007a */
[----:B------:R-:W-:Y:S01]  /*3cc0*/  MOV R68, R115 ;  /* 0x0000007300447202 */ /* 0x000fe20000000f00 */
[----:B------:R-:W-:Y:S01]  /*3cd0*/  HMMA.16816.F32 R144, R4, R52, R28 ;  /* 0x000000340490723c */ /* 0x000fe2000000181c */
[----:B------:R-:W-:-:S06]  /*3ce0*/  IMAD.MOV.U32 R69, RZ, RZ, R114 ;  /* 0x000000ffff457224 */ /* 0x000fcc00078e0072 */
[----:B------:R-:W-:Y:S01]  /*3cf0*/  IMAD.MOV.U32 R53, RZ, RZ, R119 ;  /* 0x000000ffff357224 */ /* 0x000fe200078e0077 */
[----:B----4-:R-:W-:Y:S01]  /*3d00*/  HMMA.16816.F32 R132, R4, R44, R24 ;  /* 0x0000002c0484723c */ /* 0x010fe20000001818 */
[----:B------:R-:W-:-:S06]  /*3d10*/  IMAD.MOV.U32 R52, RZ, RZ, R116 ;  /* 0x000000ffff347224 */ /* 0x000fcc00078e0074 */
[----:B------:R-:W-:Y:S01]  /*3d20*/  IMAD.MOV.U32 R45, RZ, RZ, R121 ;  /* 0x000000ffff2d7224 */ /* 0x000fe200078e0079 */
[----:B------:R-:W-:Y:S01]  /*3d30*/  HMMA.16816.F32 R28, R8, R42, RZ ;  /* 0x0000002a081c723c */ /* 0x000fe200000018ff */
[----:B------:R-:W-:Y:S01]  /*3d40*/  MOV R44, R120 ;  /* 0x00000078002c7202 */ /* 0x000fe20000000f00 */
[----:B------:R-:W-:Y:S06]  /*3d50*/  LDSM.16.MT88.4 R40, [R241+0x6100] ;  /* 0x00610000f128783b */ /* 0x000fec0000004200 */
[C---:B------:R-:W-:Y:S01]  /*3d60*/  HMMA.16816.F32 R124, R4.reuse, R64, R32 ;  /* 0x00000040047c723c */ /* 0x040fe20000001820 */
[----:B------:R-:W2:Y:S07]  /*3d70*/  LDSM.16.MT88.4 R32, [R238+0x6100] ;  /* 0x00610000ee20783b */ /* 0x000eae0000004200 */
[C---:B------:R-:W-:Y:S07]  /*3d80*/  HMMA.16816.F32 R120, R4.reuse, R46, R20 ;  /* 0x0000002e0478723c */ /* 0x040fee0000001814 */
[----:B------:R-:W-:Y:S01]  /*3d90*/  IMAD.MOV.U32 R46, RZ, RZ, R113 ;  /* 0x000000ffff2e7224 */ /* 0x000fe200078e0071 */
[----:B------:R-:W-:Y:S01]  /*3da0*/  HMMA.16816.F32 R116, R4, R56, R16 ;  /* 0x000000380474723c */ /* 0x000fe20000001810 */
[----:B------:R-:W-:-:S06]  /*3db0*/  IMAD.MOV.U32 R47, RZ, RZ, R112 ;  /* 0x000000ffff2f7224 */ /* 0x000fcc00078e0070 */
[----:B------:R-:W-:Y:S01]  /*3dc0*/  IMAD.MOV.U32 R56, RZ, RZ, R91 ;  /* 0x000000ffff387224 */ /* 0x000fe200078e005b */
[----:B------:R-:W-:Y:S01]  /*3dd0*/  HMMA.16816.F32 R20, R8, R48, RZ ;  /* 0x000000300814723c */ /* 0x000fe200000018ff */
[----:B------:R-:W-:-:S06]  /*3de0*/  MOV R57, R90 ;  /* 0x0000005a00397202 */ /* 0x000fcc0000000f00 */
[----:B------:R-:W-:Y:S01]  /*3df0*/  IMAD.MOV.U32 R48, RZ, RZ, R83 ;  /* 0x000000ffff307224 */ /* 0x000fe200078e0053 */
[----:B------:R-:W-:Y:S01]  /*3e00*/  HMMA.16816.F32 R16, R8, R50, RZ ;  /* 0x000000320810723c */ /* 0x000fe200000018ff */
[----:B------:R-:W-:-:S06]  /*3e10*/  IMAD.MOV.U32 R49, RZ, RZ, R82 ;  /* 0x000000ffff317224 */ /* 0x000fcc00078e0052 */
[----:B------:R-:W-:Y:S01]  /*3e20*/  MOV R50, R81 ;  /* 0x0000005100327202 */ /* 0x000fe20000000f00 */
[----:B------:R-:W-:Y:S01]  /*3e30*/  HMMA.16816.F32 R24, R8, R70, RZ ;  /* 0x000000460818723c */ /* 0x000fe200000018ff */
[----:B------:R-:W-:-:S06]  /*3e40*/  IMAD.MOV.U32 R51, RZ, RZ, R80 ;  /* 0x000000ffff337224 */ /* 0x000fcc00078e0050 */
[----:B------:R-:W-:Y:S01]  /*3e50*/  IMAD.MOV.U32 R70, RZ, RZ, R89 ;  /* 0x000000ffff467224 */ /* 0x000fe200078e0059 */
[C---:B------:R-:W-:Y:S01]  /*3e60*/  HMMA.16816.F32 R128, R4.reuse, R66, R28 ;  /* 0x000000420480723c */ /* 0x040fe2000000181c */
[----:B------:R-:W-:Y:S01]  /*3e70*/  IMAD.MOV.U32 R71, RZ, RZ, R88 ;  /* 0x000000ffff477224 */ /* 0x000fe200078e0058 */
[----:B------:R-:W3:Y:S06]  /*3e80*/  LDSM.16.MT88.4 R28, [R238+0x6900] ;  /* 0x00690000ee1c783b */ /* 0x000eec0000004200 */
[C---:B-1----:R-:W-:Y:S08]  /*3e90*/  HMMA.16816.F32 R88, R4.reuse, R36, R20 ;  /* 0x000000240458723c */ /* 0x042ff00000001814 */
[C---:B------:R-:W-:Y:S01]  /*3ea0*/  HMMA.16816.F32 R80, R4.reuse, R38, R16 ;  /* 0x000000260450723c */ /* 0x040fe20000001810 */
[----:B------:R-:W1:Y:S07]  /*3eb0*/  LDSM.16.MT88.4 R36, [R241+0x6900] ;  /* 0x00690000f124783b */ /* 0x000e6e0000004200 */
[----:B------:R-:W-:Y:S08]  /*3ec0*/  HMMA.16816.F32 R112, R4, R58, R24 ;  /* 0x0000003a0470723c */ /* 0x000ff00000001818 */
[C---:B--2---:R-:W-:Y:S08]  /*3ed0*/  HMMA.16816.F32 R24, R8.reuse, R32, RZ ;  /* 0x000000200818723c */ /* 0x044ff000000018ff */
[C---:B------:R-:W-:Y:S08]  /*3ee0*/  HMMA.16816.F32 R20, R8.reuse, R34, RZ ;  /* 0x000000220814723c */ /* 0x040ff000000018ff */
[----:B------:R-:W-:Y:S07]  /*3ef0*/  HMMA.16816.F32 R16, R8, R40, RZ ;  /* 0x000000280810723c */ /* 0x000fee00000018ff */
[----:B------:R-:W-:Y:S01]  /*3f00*/  IMAD.MOV.U32 R40, RZ, RZ, R70 ;  /* 0x000000ffff287224 */ /* 0x000fe200078e0046 */
[----:B------:R-:W-:Y:S01]  /*3f10*/  MOV R41, R71 ;  /* 0x0000004700297202 */ /* 0x000fe20000000f00 */
[----:B------:R-:W-:Y:S01]  /*3f20*/  IMAD.MOV.U32 R70, RZ, RZ, R56 ;  /* 0x000000ffff467224 */ /* 0x000fe200078e0038 */
[----:B---3--:R-:W-:Y:S01]  /*3f30*/  HMMA.16816.F32 R64, R4, R28, R24 ;  /* 0x0000001c0440723c */ /* 0x008fe20000001818 */
[----:B------:R-:W-:-:S06]  /*3f40*/  IMAD.MOV.U32 R71, RZ, RZ, R57 ;  /* 0x000000ffff477224 */ /* 0x000fcc00078e0039 */
[----:B------:R-:W-:Y:S01]  /*3f50*/  IMAD.MOV.U32 R29, RZ, RZ, R50 ;  /* 0x000000ffff1d7224 */ /* 0x000fe200078e0032 */
[----:B------:R-:W-:Y:S01]  /*3f60*/  HMMA.16816.F32 R56, R4, R30, R20 ;  /* 0x0000001e0438723c */ /* 0x000fe20000001814 */
[----:B------:R-:W-:-:S06]  /*3f70*/  IMAD.MOV.U32 R28, RZ, RZ, R51 ;  /* 0x000000ffff1c7224 */ /* 0x000fcc00078e0033 */
[----:B------:R-:W-:Y:S01]  /*3f80*/  IMAD.MOV.U32 R30, RZ, RZ, R48 ;  /* 0x000000ffff1e7224 */ /* 0x000fe200078e0030 */
[----:B------:R-:W-:Y:S01]  /*3f90*/  HMMA.16816.F32 R20, R8, R42, RZ ;  /* 0x0000002a0814723c */ /* 0x000fe200000018ff */
[----:B------:R-:W-:-:S06]  /*3fa0*/  IMAD.MOV.U32 R31, RZ, RZ, R49 ;  /* 0x000000ffff1f7224 */ /* 0x000fcc00078e0031 */
[----:B------:R-:W-:Y:S01]  /*3fb0*/  IMAD.MOV.U32 R43, RZ, RZ, R166 ;  /* 0x000000ffff2b7224 */ /* 0x000fe200078e00a6 */
[----:B-1----:R-:W-:Y:S01]  /*3fc0*/  HMMA.16816.F32 R48, R4, R36, R16 ;  /* 0x000000240430723c */ /* 0x002fe20000001810 */
[----:B------:R-:W1:Y:S01]  /*3fd0*/  LDSM.16.MT88.4 R16, [R240+0x6100] ;  /* 0x00610000f010783b */ /* 0x000e620000004200 */
[----:B------:R-:W-:-:S05]  /*3fe0*/  IMAD.MOV.U32 R42, RZ, RZ, R167 ;  /* 0x000000ffff2a7224 */ /* 0x000fca00078e00a7 */
[----:B------:R-:W-:Y:S01]  /*3ff0*/  MOV R36, R0 ;  /* 0x0000000000247202 */ /* 0x000fe20000000f00 */
[----:B------:R-:W-:Y:S02]  /*4000*/  FFMA.FTZ R0, R87, c[0x0][0x2d0], -R13 ;  /* 0x0000b40057007a23 */ /* 0x000fe4000001080d */
[----:B------:R-:W-:-:S06]  /*4010*/  IMAD.MOV.U32 R37, RZ, RZ, R177 ;  /* 0x000000ffff257224 */ /* 0x000fcc00078e00b1 */
[----:B------:R-:W-:Y:S07]  /*4020*/  HMMA.16816.F32 R32, R4, R38, R20 ;  /* 0x000000260420723c */ /* 0x000fee0000001814 */
[----:B------:R-:W-:Y:S02]  /*4030*/  IMAD.MOV.U32 R39, RZ, RZ, R156 ;  /* 0x000000ffff277224 */ /* 0x000fe400078e009c */
[----:B------:R2:W-:Y:S01]  /*4040*/  MUFU.EX2 R156, R0 ;  /* 0x00000000009c7308 */ /* 0x0005e20000000800 */
[----:B-1----:R-:W-:Y:S01]  /*4050*/  HMMA.16816.F32 R24, R8, R16, RZ ;  /* 0x000000100818723c */ /* 0x002fe200000018ff */
[----:B--2---:R-:W-:-:S06]  /*4060*/  FFMA.FTZ R0, R85, c[0x0][0x2d0], -R13 ;  /* 0x0000b40055007a23 */ /* 0x004fcc000001080d */
[----:B------:R1:W2:Y:S01]  /*4070*/  MUFU.EX2 R166, R0 ;  /* 0x0000000000a67308 */ /* 0x0002a20000000800 */
[----:B------:R-:W-:Y:S01]  /*4080*/  HMMA.16816.F32 R8, R8, R18, RZ ;  /* 0x000000120808723c */ /* 0x000fe200000018ff */
[----:B------:R-:W3:Y:S01]  /*4090*/  LDSM.16.MT88.4 R16, [R240+0x6900] ;  /* 0x00690000f010783b */ /* 0x000ee20000004200 */
[----:B-1----:R-:W-:-:S05]  /*40a0*/  FFMA.FTZ R0, R84, c[0x0][0x2d0], -R13 ;  /* 0x0000b40054007a23 */ /* 0x002fca000001080d */
[----:B------:R1:W-:Y:S02]  /*40b0*/  MUFU.EX2 R167, R0 ;  /* 0x0000000000a77308 */ /* 0x0003e40000000800 */
[----:B-1----:R-:W-:-:S06]  /*40c0*/  FFMA.FTZ R0, R79, c[0x0][0x2d0], -R13 ;  /* 0x0000b4004f007a23 */ /* 0x002fcc000001080d */
[----:B------:R1:W4:Y:S09]  /*40d0*/  MUFU.EX2 R177, R0 ;  /* 0x0000000000b17308 */ /* 0x0003320000000800 */
[C---:B---3--:R-:W-:Y:S01]  /*40e0*/  HMMA.16816.F32 R20, R4.reuse, R18, R8 ;  /* 0x000000120414723c */ /* 0x048fe20000001808 */
[----:B------:R-:W3:Y:S07]  /*40f0*/  LDSM.16.MT88.4 R8, [R237+0x1100] ;  /* 0x00110000ed08783b */ /* 0x000eee0000004200 */
[----:B------:R-:W-:Y:S01]  /*4100*/  HMMA.16816.F32 R24, R4, R16, R24 ;  /* 0x000000100418723c */ /* 0x000fe20000001818 */
[----:B-1----:R-:W-:Y:S01]  /*4110*/  FFMA.FTZ R0, R96, c[0x0][0x2d0], -R12 ;  /* 0x0000b40060007a23 */ /* 0x002fe2000001080c */
[----:B------:R-:W-:Y:S01]  /*4120*/  MOV R96, R39 ;  /* 0x0000002700607202 */ /* 0x000fe20000000f00 */
[----:B------:R-:W-:-:S02]  /*4130*/  IMAD.MOV.U32 R39, RZ, RZ, R42 ;  /* 0x000000ffff277224 */ /* 0x000fc400078e002a */
[----:B------:R-:W-:Y:S02]  /*4140*/  IMAD.MOV.U32 R42, RZ, RZ, R43 ;  /* 0x000000ffff2a7224 */ /* 0x000fe400078e002b */
[----:B------:R-:W-:Y:S02]  /*4150*/  IMAD.MOV.U32 R43, RZ, RZ, R36 ;  /* 0x000000ffff2b7224 */ /* 0x000fe400078e0024 */
[----:B------:R-:W-:Y:S01]  /*4160*/  IMAD.MOV.U32 R36, RZ, RZ, R37 ;  /* 0x000000ffff247224 */ /* 0x000fe200078e0025 */
[----:B------:R-:W-:Y:S01]  /*4170*/  MOV R37, R30 ;  /* 0x0000001e00257202 */ /* 0x000fe20000000f00 */
[----:B------:R-:W-:Y:S02]  /*4180*/  IMAD.MOV.U32 R30, RZ, RZ, R31 ;  /* 0x000000ffff1e7224 */ /* 0x000fe400078e001f */
[----:B------:R-:W-:Y:S02]  /*4190*/  IMAD.MOV.U32 R31, RZ, RZ, R46 ;  /* 0x000000ffff1f7224 */ /* 0x000fe400078e002e */
        /* <DEDUP_REMOVED lines=8> */
[----:B------:R-:W-:Y:S01]  /*4220*/  IMAD.MOV.U32 R74, RZ, RZ, R75 ;  /* 0x000000ffff4a7224 */ /* 0x000fe200078e004b */
[----:B------:R1:W-:Y:S01]  /*4230*/  MUFU.EX2 R19, R0 ;  /* 0x0000000000137308 */ /* 0x0003e20000000800 */
[----:B------:R-:W-:-:S02]  /*4240*/  IMAD.MOV.U32 R84, RZ, RZ, R36 ;  /* 0x000000ffff547224 */ /* 0x000fc400078e0024 */
[----:B------:R-:W-:Y:S02]  /*4250*/  IMAD.MOV.U32 R36, RZ, RZ, R47 ;  /* 0x000000ffff247224 */ /* 0x000fe400078e002f */
[----:B------:R-:W-:Y:S01]  /*4260*/  IMAD.MOV.U32 R47, RZ, RZ, R74 ;  /* 0x000000ffff2f7224 */ /* 0x000fe200078e004a */
[----:B------:R-:W-:Y:S01]  /*4270*/  MOV R74, R164 ;  /* 0x000000a4004a7202 */ /* 0x000fe20000000f00 */
[----:B------:R-:W-:Y:S01]  /*4280*/  IMAD.MOV.U32 R87, RZ, RZ, R42 ;  /* 0x000000ffff577224 */ /* 0x000fe200078e002a */
[----:B------:R-:W-:Y:S01]  /*4290*/  MOV R85, R43 ;  /* 0x0000002b00557202 */ /* 0x000fe20000000f00 */
[----:B------:R-:W-:Y:S01]  /*42a0*/  IMAD.MOV.U32 R38, RZ, RZ, R45 ;  /* 0x000000ffff267224 */ /* 0x000fe200078e002d */
[----:B--2---:R-:W-:Y:S01]  /*42b0*/  F2FP.PACK_AB R4, R166, R156 ;  /* 0x0000009ca604723e */ /* 0x004fe200000000ff */
[----:B------:R-:W-:Y:S02]  /*42c0*/  IMAD.MOV.U32 R75, RZ, RZ, R170 ;  /* 0x000000ffff4b7224 */ /* 0x000fe400078e00aa */
[----:B-1----:R-:W-:Y:S01]  /*42d0*/  FFMA.FTZ R0, R95, c[0x0][0x2d0], -R12 ;  /* 0x0000b4005f007a23 */ /* 0x002fe2000001080c */
[----:B----4-:R-:W-:Y:S01]  /*42e0*/  F2FP.PACK_AB R6, R177, R167 ;  /* 0x000000a7b106723e */ /* 0x010fe200000000ff */
[----:B------:R-:W-:Y:S01]  /*42f0*/  IMAD.MOV.U32 R95, RZ, RZ, R39 ;  /* 0x000000ffff5f7224 */ /* 0x000fe200078e0027 */
[----:B------:R1:W5:Y:S01]  /*4300*/  LDL.LU R170, [R1+0x74] ;  /* 0x0000740001aa7983 */ /* 0x0003620000300800 */
[----:B------:R2:W4:Y:S01]  /*4310*/  MUFU.EX2 R164, R0 ;  /* 0x0000000000a47308 */ /* 0x0005220000000800 */
[----:B------:R-:W-:-:S02]  /*4320*/  IMAD.MOV.U32 R39, RZ, RZ, R62 ;  /* 0x000000ffff277224 */ /* 0x000fc400078e003e */
[----:B------:R-:W-:Y:S02]  /*4330*/  IMAD.MOV.U32 R62, RZ, RZ, R73 ;  /* 0x000000ffff3e7224 */ /* 0x000fe400078e0049 */
[----:B------:R-:W-:Y:S02]  /*4340*/  IMAD.MOV.U32 R42, RZ, RZ, R30 ;  /* 0x000000ffff2a7224 */ /* 0x000fe400078e001e */
[----:B------:R-:W-:Y:S02]  /*4350*/  IMAD.MOV.U32 R73, RZ, RZ, R165 ;  /* 0x000000ffff497224 */ /* 0x000fe400078e00a5 */
[----:B------:R-:W-:Y:S01]  /*4360*/  IMAD.MOV.U32 R30, RZ, RZ, R31 ;  /* 0x000000ffff1e7224 */ /* 0x000fe200078e001f */
[----:B------:R-:W-:Y:S01]  /*4370*/  MOV R31, R46 ;  /* 0x0000002e001f7202 */ /* 0x000fe20000000f00 */
[----:B------:R-:W-:Y:S01]  /*4380*/  IMAD.MOV.U32 R46, RZ, RZ, R61 ;  /* 0x000000ffff2e7224 */ /* 0x000fe200078e003d */
[----:B------:R-:W-:Y:S01]  /*4390*/  MOV R61, R72 ;  /* 0x00000048003d7202 */ /* 0x000fe20000000f00 */
[----:B------:R-:W-:-:S02]  /*43a0*/  IMAD.MOV.U32 R43, RZ, RZ, R37 ;  /* 0x000000ffff2b7224 */ /* 0x000fc400078e0025 */
[----:B------:R-:W-:Y:S02]  /*43b0*/  IMAD.MOV.U32 R45, RZ, RZ, R60 ;  /* 0x000000ffff2d7224 */ /* 0x000fe400078e003c */
[----:B--2---:R-:W-:Y:S02]  /*43c0*/  FFMA.FTZ R0, R98, c[0x0][0x2d0], -R12 ;  /* 0x0000b40062007a23 */ /* 0x004fe4000001080c */
[----:B------:R-:W-:Y:S02]  /*43d0*/  IMAD.MOV.U32 R72, RZ, RZ, R176 ;  /* 0x000000ffff487224 */ /* 0x000fe400078e00b0 */
[----:B------:R2:W-:Y:S01]  /*43e0*/  MUFU.EX2 R165, R0 ;  /* 0x0000000000a57308 */ /* 0x0005e20000000800 */
[----:B------:R-:W-:Y:S01]  /*43f0*/  IMAD.MOV.U32 R37, RZ, RZ, R44 ;  /* 0x000000ffff257224 */ /* 0x000fe200078e002c */
[----:B----4-:R-:W-:Y:S01]  /*4400*/  F2FP.PACK_AB R5, R164, R19 ;  /* 0x00000013a405723e */ /* 0x010fe200000000ff */
[----:B------:R-:W-:Y:S01]  /*4410*/  IMAD.MOV.U32 R60, RZ, RZ, R75 ;  /* 0x000000ffff3c7224 */ /* 0x000fe200078e004b */
[----:B------:R-:W-:Y:S01]  /*4420*/  MOV R44, R63 ;  /* 0x0000003f002c7202 */ /* 0x000fe20000000f00 */
[----:B------:R-:W-:-:S02]  /*4430*/  IMAD.MOV.U32 R63, RZ, RZ, R171 ;  /* 0x000000ffff3f7224 */ /* 0x000fc400078e00ab */
[----:B--2---:R-:W-:Y:S01]  /*4440*/  FFMA.FTZ R0, R97, c[0x0][0x2d0], -R12 ;  /* 0x0000b40061007a23 */ /* 0x004fe2000001080c */
[----:B------:R1:W5:Y:S01]  /*4450*/  LDL.LU R171, [R1+0x70] ;  /* 0x0000700001ab7983 */ /* 0x0003620000300800 */
[----:B------:R-:W-:Y:S01]  /*4460*/  IMAD.MOV.U32 R75, RZ, RZ, R15 ;  /* 0x000000ffff4b7224 */ /* 0x000fe200078e000f */
[----:B------:R-:W-:Y:S01]  /*4470*/  PLOP3.LUT P0, PT, PT, PT, UP0, 0x80, 0x0 ;  /* 0x000000000000781c */ /* 0x000fe20003f0f008 */
[----:B------:R-:W2:Y:S01]  /*4480*/  MUFU.EX2 R176, R0 ;  /* 0x0000000000b07308 */ /* 0x000ea20000000800 */
[----:B------:R-:W-:Y:S02]  /*4490*/  IMAD.MOV.U32 R98, RZ, RZ, R14 ;  /* 0x000000ffff627224 */ /* 0x000fe400078e000e */
[--C-:B------:R-:W-:Y:S02]  /*44a0*/  FFMA.FTZ R17, R94, c[0x0][0x2d0], -R13.reuse ;  /* 0x0000b4005e117a23 */ /* 0x100fe4000001080d */
[--C-:B------:R-:W-:Y:S02]  /*44b0*/  FFMA.FTZ R16, R93, c[0x0][0x2d0], -R13.reuse ;  /* 0x0000b4005d107a23 */ /* 0x100fe4000001080d */
[----:B------:R-:W-:-:S02]  /*44c0*/  FFMA.FTZ R15, R92, c[0x0][0x2d0], -R13 ;  /* 0x0000b4005c0f7a23 */ /* 0x000fc4000001080d */
[----:B------:R-:W-:Y:S01]  /*44d0*/  FFMA.FTZ R14, R86, c[0x0][0x2d0], -R13 ;  /* 0x0000b400560e7a23 */ /* 0x000fe2000001080d */
[----:B------:R-:W-:Y:S01]  /*44e0*/  MUFU.EX2 R17, R17 ;  /* 0x0000001100117308 */ /* 0x000fe20000000800 */
[--C-:B------:R-:W-:Y:S02]  /*44f0*/  FFMA.FTZ R13, R99, c[0x0][0x2d0], -R12.reuse ;  /* 0x0000b400630d7a23 */ /* 0x100fe4000001080c */
[--C-:B------:R-:W-:Y:S01]  /*4500*/  FFMA.FTZ R18, R77, c[0x0][0x2d0], -R12.reuse ;  /* 0x0000b4004d127a23 */ /* 0x100fe2000001080c */
[----:B--2---:R-:W-:Y:S01]  /*4510*/  F2FP.PACK_AB R7, R176, R165 ;  /* 0x000000a5b007723e */ /* 0x004fe200000000ff */
[----:B------:R-:W-:-:S03]  /*4520*/  FFMA.FTZ R0, R78, c[0x0][0x2d0], -R12 ;  /* 0x0000b4004e007a23 */ /* 0x000fc6000001080c */
[----:B------:R-:W2:Y:S01]  /*4530*/  MUFU.EX2 R16, R16 ;  /* 0x0000001000107308 */ /* 0x000ea20000000800 */
[----:B------:R-:W-:Y:S02]  /*4540*/  FFMA.FTZ R12, R76, c[0x0][0x2d0], -R12 ;  /* 0x0000b4004c0c7a23 */ /* 0x000fe4000001080c */
        /* <DEDUP_REMOVED lines=10> */
[----:B------:R-:W-:Y:S01]  /*45f0*/  HMMA.16816.F32 R76, R4, R10, R244 ;  /* 0x0000000a044c723c */ /* 0x000fe200000018f4 */
[----:B------:R-:W3:Y:S06]  /*4600*/  LDSM.16.MT88.4 R8, [R237+0x3100] ;  /* 0x00310000ed08783b */ /* 0x000eec0000004200 */
[----:B------:R-:W-:Y:S01]  /*4610*/  IMAD.MOV.U32 R245, RZ, RZ, R84 ;  /* 0x000000fffff57224 */ /* 0x000fe200078e0054 */
[----:B------:R-:W-:Y:S01]  /*4620*/  MOV R246, R85 ;  /* 0x0000005500f67202 */ /* 0x000fe20000000f00 */
[----:B------:R-:W-:-:S02]  /*4630*/  IMAD.MOV.U32 R247, RZ, RZ, R87 ;  /* 0x000000fffff77224 */ /* 0x000fc400078e0057 */
[----:B------:R-:W-:Y:S01]  /*4640*/  IMAD.MOV.U32 R244, RZ, RZ, R98 ;  /* 0x000000fffff47224 */ /* 0x000fe200078e0062 */
[C---:B---3--:R-:W-:Y:S07]  /*4650*/  HMMA.16816.F32 R84, R4.reuse, R8, R248 ;  /* 0x000000080454723c */ /* 0x048fee00000018f8 */
[----:B------:R-:W-:Y:S01]  /*4660*/  IMAD.MOV.U32 R250, RZ, RZ, R95 ;  /* 0x000000fffffa7224 */ /* 0x000fe200078e005f */
[----:B------:R-:W-:Y:S01]  /*4670*/  MOV R248, R244 ;  /* 0x000000f400f87202 */ /* 0x000fe20000000f00 */
[----:B------:R-:W-:Y:S01]  /*4680*/  HMMA.16816.F32 R92, R4, R10, R160 ;  /* 0x0000000a045c723c */ /* 0x000fe200000018a0 */
[----:B------:R-:W3:Y:S01]  /*4690*/  LDSM.16.MT88.4 R8, [R238+0x3100] ;  /* 0x00310000ee08783b */ /* 0x000ee20000004200 */
[----:B------:R-:W-:-:S02]  /*46a0*/  IMAD.MOV.U32 R251, RZ, RZ, R96 ;  /* 0x000000fffffb7224 */ /* 0x000fc400078e0060 */
[----:B------:R-:W-:-:S04]  /*46b0*/  IMAD.MOV.U32 R249, RZ, RZ, R245 ;  /* 0x000000fffff97224 */ /* 0x000fc800078e00f5 */
[C---:B---3--:R-:W-:Y:S08]  /*46c0*/  HMMA.16816.F32 R96, R4.reuse, R8, R148 ;  /* 0x000000080460723c */ /* 0x048ff00000001894 */
[C---:B------:R-:W-:Y:S01]  /*46d0*/  HMMA.16816.F32 R100, R4.reuse, R10, R100 ;  /* 0x0000000a0464723c */ /* 0x040fe20000001864 */
[----:B------:R-:W3:Y:S07]  /*46e0*/  LDSM.16.MT88.4 R8, [R241+0x3100] ;  /* 0x00310000f108783b */ /* 0x000eee0000004200 */
[C---:B---3--:R-:W-:Y:S08]  /*46f0*/  HMMA.16816.F32 R104, R4.reuse, R8, R104 ;  /* 0x000000080468723c */ /* 0x048ff00000001868 */
[C---:B------:R-:W-:Y:S01]  /*4700*/  HMMA.16816.F32 R108, R4.reuse, R10, R108 ;  /* 0x0000000a046c723c */ /* 0x040fe2000000186c */
[----:B------:R-:W3:Y:S07]  /*4710*/  LDSM.16.MT88.4 R8, [R240+0x3100] ;  /* 0x00310000f008783b */ /* 0x000eee0000004200 */
[C---:B---3--:R-:W-:Y:S08]  /*4720*/  HMMA.16816.F32 R144, R4.reuse, R8, R144 ;  /* 0x000000080490723c */ /* 0x048ff00000001890 */
        /* <DEDUP_REMOVED lines=11> */
[----:B------:R-:W3:Y:S01]  /*47e0*/  LDSM.16.MT88.4 R8, [R237+0x5100] ;  /* 0x00510000ed08783b */ /* 0x000ee20000004200 */
[----:B------:R-:W-:Y:S02]  /*47f0*/  IMAD.MOV.U32 R250, RZ, RZ, R247 ;  /* 0x000000fffffa7224 */ /* 0x000fe400078e00f7 */
[----:B------:R-:W-:Y:S02]  /*4800*/  IMAD.MOV.U32 R247, RZ, RZ, R42 ;  /* 0x000000fffff77224 */ /* 0x000fe400078e002a */
[----:B------:R-:W-:Y:S02]  /*4810*/  IMAD.MOV.U32 R246, RZ, RZ, R43 ;  /* 0x000000fffff67224 */ /* 0x000fe400078e002b */
[----:B------:R-:W-:Y:S02]  /*4820*/  IMAD.MOV.U32 R163, RZ, RZ, R145 ;  /* 0x000000ffffa37224 */ /* 0x000fe400078e0091 */
[----:B------:R-:W-:Y:S01]  /*4830*/  IMAD.MOV.U32 R160, RZ, RZ, R144 ;  /* 0x000000ffffa07224 */ /* 0x000fe200078e0090 */
[C---:B---3--:R-:W-:Y:S08]  /*4840*/  HMMA.16816.F32 R152, R4.reuse, R8, R152 ;  /* 0x000000080498723c */ /* 0x048ff00000001898 */
[C---:B------:R-:W-:Y:S01]  /*4850*/  HMMA.16816.F32 R136, R4.reuse, R10, R136 ;  /* 0x0000000a0488723c */ /* 0x040fe20000001888 */
[----:B------:R-:W3:Y:S07]  /*4860*/  LDSM.16.MT88.4 R8, [R238+0x5100] ;  /* 0x00510000ee08783b */ /* 0x000eee0000004200 */
[C---:B---3--:R-:W-:Y:S08]  /*4870*/  HMMA.16816.F32 R124, R4.reuse, R8, R124 ;  /* 0x00000008047c723c */ /* 0x048ff0000000187c */
[C---:B------:R-:W-:Y:S01]  /*4880*/  HMMA.16816.F32 R128, R4.reuse, R10, R128 ;  /* 0x0000000a0480723c */ /* 0x040fe20000001880 */
[----:B------:R-:W3:Y:S07]  /*4890*/  LDSM.16.MT88.4 R8, [R241+0x5100] ;  /* 0x00510000f108783b */ /* 0x000eee0000004200 */
[C---:B---3--:R-:W-:Y:S08]  /*48a0*/  HMMA.16816.F32 R140, R4.reuse, R8, R132 ;  /* 0x00000008048c723c */ /* 0x048ff00000001884 */
[----:B------:R-:W-:Y:S07]  /*48b0*/  HMMA.16816.F32 R8, R4, R10, R120 ;  /* 0x0000000a0408723c */ /* 0x000fee0000001878 */
[----:B------:R-:W-:Y:S01]  /*48c0*/  IMAD.MOV.U32 R120, RZ, RZ, R146 ;  /* 0x000000ffff787224 */ /* 0x000fe200078e0092 */
[----:B------:R-:W-:Y:S01]  /*48d0*/  MOV R122, R248 ;  /* 0x000000f8007a7202 */ /* 0x000fe20000000f00 */
[----:B------:R-:W-:-:S02]  /*48e0*/  IMAD.MOV.U32 R121, RZ, RZ, R147 ;  /* 0x000000ffff797224 */ /* 0x000fc400078e0093 */
[----:B------:R-:W-:-:S05]  /*48f0*/  IMAD.MOV.U32 R123, RZ, RZ, R249 ;  /* 0x000000ffff7b7224 */ /* 0x000fca00078e00f9 */
[----:B------:R-:W-:Y:S01]  /*4900*/  MOV R135, R141 ;  /* 0x0000008d00877202 */ /* 0x000fe20000000f00 */
[----:B------:R-:W-:Y:S02]  /*4910*/  IMAD.MOV.U32 R134, RZ, RZ, R142 ;  /* 0x000000ffff867224 */ /* 0x000fe400078e008e */
[----:B------:R-:W-:Y:S02]  /*4920*/  IMAD.MOV.U32 R133, RZ, RZ, R143 ;  /* 0x000000ffff857224 */ /* 0x000fe400078e008f */
[----:B------:R-:W-:-:S03]  /*4930*/  IMAD.MOV.U32 R132, RZ, RZ, R140 ;  /* 0x000000ffff847224 */ /* 0x000fc600078e008c */
[----:B------:R-:W-:Y:S01]  /*4940*/  IMAD.MOV.U32 R149, RZ, RZ, R8 ;  /* 0x000000ffff957224 */ /* 0x000fe200078e0008 */
[----:B------:R-:W-:Y:S01]  /*4950*/  MOV R148, R9 ;  /* 0x0000000900947202 */ /* 0x000fe20000000f00 */
[----:B------:R-:W-:Y:S02]  /*4960*/  IMAD.MOV.U32 R43, RZ, RZ, R10 ;  /* 0x000000ffff2b7224 */ /* 0x000fe400078e000a */
[----:B------:R-:W-:Y:S02]  /*4970*/  IMAD.MOV.U32 R42, RZ, RZ, R11 ;  /* 0x000000ffff2a7224 */ /* 0x000fe400078e000b */
[----:B------:R-:W3:Y:S02]  /*4980*/  LDSM.16.MT88.4 R8, [R240+0x5100] ;  /* 0x00510000f008783b */ /* 0x000ee40000004200 */
[C---:B---3--:R-:W-:Y:S07]  /*4990*/  HMMA.16816.F32 R144, R4.reuse, R8, R116 ;  /* 0x000000080490723c */ /* 0x048fee0000001874 */
[----:B------:R-:W-:Y:S01]  /*49a0*/  IMAD.MOV.U32 R117, RZ, RZ, R135 ;  /* 0x000000ffff757224 */ /* 0x000fe200078e0087 */
[----:B------:R-:W-:Y:S01]  /*49b0*/  HMMA.16816.F32 R140, R4, R10, R112 ;  /* 0x0000000a048c723c */ /* 0x000fe20000001870 */
[----:B------:R-:W3:Y:S01]  /*49c0*/  LDSM.16.MT88.4 R8, [R237+0x7100] ;  /* 0x00710000ed08783b */ /* 0x000ee20000004200 */
[----:B------:R-:W-:Y:S01]  /*49d0*/  IMAD.MOV.U32 R118, RZ, RZ, R134 ;  /* 0x000000ffff767224 */ /* 0x000fe200078e0086 */
[----:B------:R-:W-:Y:S01]  /*49e0*/  MOV R116, R132 ;  /* 0x0000008400747202 */ /* 0x000fe20000000f00 */
[----:B------:R-:W-:-:S03]  /*49f0*/  IMAD.MOV.U32 R119, RZ, RZ, R133 ;  /* 0x000000ffff777224 */ /* 0x000fc600078e0085 */
[----:B------:R-:W-:Y:S02]  /*4a00*/  IMAD.MOV.U32 R115, RZ, RZ, R250 ;  /* 0x000000ffff737224 */ /* 0x000fe400078e00fa */
[----:B------:R-:W-:Y:S02]  /*4a10*/  IMAD.MOV.U32 R114, RZ, RZ, R251 ;  /* 0x000000ffff727224 */ /* 0x000fe400078e00fb */
[----:B------:R-:W-:Y:S02]  /*4a20*/  IMAD.MOV.U32 R112, RZ, RZ, R43 ;  /* 0x000000ffff707224 */ /* 0x000fe400078e002b */
[----:B------:R-:W-:Y:S01]  /*4a30*/  IMAD.MOV.U32 R113, RZ, RZ, R42 ;  /* 0x000000ffff717224 */ /* 0x000fe200078e002a */
[C---:B---3--:R-:W-:Y:S08]  /*4a40*/  HMMA.16816.F32 R132, R4.reuse, R8, R88 ;  /* 0x000000080484723c */ /* 0x048ff00000001858 */
[----:B------:R-:W-:Y:S01]  /*4a50*/  HMMA.16816.F32 R248, R4, R10, R80 ;  /* 0x0000000a04f8723c */ /* 0x000fe20000001850 */
[----:B------:R-:W3:Y:S06]  /*4a60*/  LDSM.16.MT88.4 R8, [R238+0x7100] ;  /* 0x00710000ee08783b */ /* 0x000eec0000004200 */
[----:B------:R-:W-:Y:S01]  /*4a70*/  IMAD.MOV.U32 R80, RZ, RZ, R121 ;  /* 0x000000ffff507224 */ /* 0x000fe200078e0079 */
[----:B------:R-:W-:Y:S01]  /*4a80*/  MOV R121, R244 ;  /* 0x000000f400797202 */ /* 0x000fe20000000f00 */
[----:B------:R-:W-:Y:S01]  /*4a90*/  IMAD.MOV.U32 R82, RZ, RZ, R246 ;  /* 0x000000ffff527224 */ /* 0x000fe200078e00f6 */
[----:B------:R-:W-:Y:S01]  /*4aa0*/  MOV R81, R123 ;  /* 0x0000007b00517202 */ /* 0x000fe20000000f00 */
[----:B------:R-:W-:-:S02]  /*4ab0*/  IMAD.MOV.U32 R83, RZ, RZ, R247 ;  /* 0x000000ffff537224 */ /* 0x000fc400078e00f7 */
[----:B------:R-:W-:Y:S01]  /*4ac0*/  IMAD.MOV.U32 R123, RZ, RZ, R150 ;  /* 0x000000ffff7b7224 */ /* 0x000fe200078e0096 */
[C---:B---3--:R-:W-:Y:S11]  /*4ad0*/  HMMA.16816.F32 R88, R4.reuse, R8, R64 ;  /* 0x000000080458723c */ /* 0x048ff60000001840 */
[----:B------:R-:W-:Y:S11]  /*4ae0*/  @!UPT UIADD3 URZ, URZ, URZ, URZ ;  /* 0x0000003f3f3ff290 */ /* 0x000ff6000fffe03f */
[----:B------:R-:W-:Y:S02]  /*4af0*/  @!UPT UIADD3 URZ, URZ, URZ, URZ ;  /* 0x0000003f3f3ff290 */ /* 0x000fe4000fffe03f */
[----:B------:R-:W-:Y:S01]  /*4b00*/  IMAD.MOV.U32 R66, RZ, RZ, R89 ;  /* 0x000000ffff427224 */ /* 0x000fe200078e0059 */
[----:B------:R-:W-:Y:S01]  /*4b10*/  MOV R65, R90 ;  /* 0x0000005a00417202 */ /* 0x000fe20000000f00 */
[----:B------:R-:W-:Y:S02]  /*4b20*/  IMAD.MOV.U32 R89, RZ, RZ, R120 ;  /* 0x000000ffff597224 */ /* 0x000fe400078e0078 */
[----:B------:R-:W-:Y:S02]  /*4b30*/  IMAD.MOV.U32 R120, RZ, RZ, R245 ;  /* 0x000000ffff787224 */ /* 0x000fe400078e00f5 */
[----:B------:R-:W-:Y:S01]  /*4b40*/  HMMA.16816.F32 R244, R4, R10, R56 ;  /* 0x0000000a04f4723c */ /* 0x000fe20000001838 */
[----:B------:R-:W3:Y:S01]  /*4b50*/  LDSM.16.MT88.4 R8, [R241+0x7100] ;  /* 0x00710000f108783b */ /* 0x000ee20000004200 */
[----:B------:R-:W-:Y:S02]  /*4b60*/  IMAD.MOV.U32 R67, RZ, RZ, R88 ;  /* 0x000000ffff437224 */ /* 0x000fe400078e0058 */
[----:B------:R-:W-:Y:S01]  /*4b70*/  IMAD.MOV.U32 R64, RZ, RZ, R91 ;  /* 0x000000ffff407224 */ /* 0x000fe200078e005b */
[----:B------:R-:W-:Y:S01]  /*4b80*/  MOV R91, R148 ;  /* 0x00000094005b7202 */ /* 0x000fe20000000f00 */
[----:B------:R-:W-:Y:S01]  /*4b90*/  IMAD.MOV.U32 R88, RZ, RZ, R122 ;  /* 0x000000ffff587224 */ /* 0x000fe200078e007a */
[----:B------:R-:W-:Y:S01]  /*4ba0*/  MOV R59, R41 ;  /* 0x00000029003b7202 */ /* 0x000fe20000000f00 */
[----:B------:R-:W-:-:S02]  /*4bb0*/  IMAD.MOV.U32 R122, RZ, RZ, R151 ;  /* 0x000000ffff7a7224 */ /* 0x000fc400078e0097 */
[----:B------:R-:W-:Y:S02]  /*4bc0*/  IMAD.MOV.U32 R90, RZ, RZ, R149 ;  /* 0x000000ffff5a7224 */ /* 0x000fe400078e0095 */
[----:B------:R-:W-:Y:S02]  /*4bd0*/  IMAD.MOV.U32 R58, RZ, RZ, R40 ;  /* 0x000000ffff3a7224 */ /* 0x000fe400078e0028 */
[----:B------:R-:W-:Y:S01]  /*4be0*/  LDSM.16.MT88.4 R40, [R237+0x1900] ;  /* 0x00190000ed28783b */ /* 0x000fe20000004200 */
[C---:B---3--:R-:W-:Y:S03]  /*4bf0*/  HMMA.16816.F32 R148, R4.reuse, R8, R48 ;  /* 0x000000080494723c */ /* 0x048fe60000001830 */
[----:B------:R-:W-:Y:S05]  /*4c00*/  LDSM.16.MT88.4 R48, [R238+0x1900] ;  /* 0x00190000ee30783b */ /* 0x000fea0000004200 */
[C---:B------:R-:W-:Y:S01]  /*4c10*/  HMMA.16816.F32 R32, R4.reuse, R10, R32 ;  /* 0x0000000a0420723c */ /* 0x040fe20000001820 */
[----:B------:R-:W3:Y:S07]  /*4c20*/  LDSM.16.MT88.4 R8, [R240+0x7100] ;  /* 0x00710000f008783b */ /* 0x000eee0000004200 */
[C---:B---3--:R-:W-:Y:S01]  /*4c30*/  HMMA.16816.F32 R24, R4.reuse, R8, R24 ;  /* 0x000000080418723c */ /* 0x048fe20000001818 */
[----:B------:R3:W-:Y:S07]  /*4c40*/  MUFU.EX2 R9, R13 ;  /* 0x0000000d00097308 */ /* 0x0007ee0000000800 */
[----:B------:R-:W-:Y:S01]  /*4c50*/  HMMA.16816.F32 R20, R4, R10, R20 ;  /* 0x0000000a0414723c */ /* 0x000fe20000001814 */
[----:B------:R-:W-:Y:S06]  /*4c60*/  MUFU.EX2 R11, R15 ;  /* 0x0000000f000b7308 */ /* 0x000fec0000000800 */
[----:B------:R-:W-:-:S02]  /*4c70*/  FADD.FTZ R5, R179, R178 ;  /* 0x000000b2b3057221 */ /* 0x000fc40000010000 */
[----:B------:R4:W1:Y:S01]  /*4c80*/  MUFU.EX2 R10, R14 ;  /* 0x0000000e000a7308 */ /* 0x0008620000000800 */
[----:B------:R-:W-:Y:S02]  /*4c90*/  IMAD.MOV.U32 R179, RZ, RZ, R88 ;  /* 0x000000ffffb37224 */ /* 0x000fe400078e0058 */
[----:B------:R-:W-:Y:S01]  /*4ca0*/  FADD.FTZ R5, R159, R5 ;  /* 0x000000059f057221 */ /* 0x000fe20000010000 */
[----:B------:R-:W-:Y:S01]  /*4cb0*/  MOV R159, R89 ;  /* 0x00000059009f7202 */ /* 0x000fe20000000f00 */
[----:B------:R-:W-:Y:S02]  /*4cc0*/  IMAD.MOV.U32 R88, RZ, RZ, R90 ;  /* 0x000000ffff587224 */ /* 0x000fe400078e005a */
[----:B------:R-:W-:Y:S01]  /*4cd0*/  IMAD.MOV.U32 R89, RZ, RZ, R91 ;  /* 0x000000ffff597224 */ /* 0x000fe200078e005b */
[----:B------:R1:W1:Y:S01]  /*4ce0*/  MUFU.EX2 R8, R0 ;  /* 0x0000000000087308 */ /* 0x0002620000000800 */
[----:B------:R-:W-:Y:S01]  /*4cf0*/  IMAD.MOV.U32 R90, RZ, RZ, R112 ;  /* 0x000000ffff5a7224 */ /* 0x000fe200078e0070 */
[----:B------:R-:W-:Y:S01]  /*4d00*/  MOV R91, R113 ;  /* 0x00000071005b7202 */ /* 0x000fe20000000f00 */
[----:B------:R-:W-:Y:S01]  /*4d10*/  IMAD.MOV.U32 R113, RZ, RZ, R163 ;  /* 0x000000ffff717224 */ /* 0x000fe200078e00a3 */
[----:B---3--:R-:W-:Y:S01]  /*4d20*/  MOV R13, R89 ;  /* 0x00000059000d7202 */ /* 0x008fe20000000f00 */
[----:B------:R-:W-:Y:S01]  /*4d30*/  IMAD.MOV.U32 R112, RZ, RZ, R160 ;  /* 0x000000ffff707224 */ /* 0x000fe200078e00a0 */
[----:B--2---:R-:W-:Y:S01]  /*4d40*/  F2FP.PACK_AB R160, R16, R17 ;  /* 0x0000001110a0723e */ /* 0x004fe200000000ff */
[----:B------:R-:W-:Y:S01]  /*4d50*/  IMAD.MOV.U32 R178, RZ, RZ, R83 ;  /* 0x000000ffffb27224 */ /* 0x000fe200078e0053 */
[----:B------:R2:W-:Y:S01]  /*4d60*/  MUFU.EX2 R7, R18 ;  /* 0x0000001200077308 */ /* 0x0005e20000000800 */
[----:B----4-:R-:W-:-:S02]  /*4d70*/  IMAD.MOV.U32 R14, RZ, RZ, R90 ;  /* 0x000000ffff0e7224 */ /* 0x010fc400078e005a */
[----:B------:R-:W-:-:S05]  /*4d80*/  IMAD.MOV.U32 R15, RZ, RZ, R91 ;  /* 0x000000ffff0f7224 */ /* 0x000fca00078e005b */
[----:B------:R3:W4:Y:S01]  /*4d90*/  MUFU.EX2 R6, R12 ;  /* 0x0000000c00067308 */ /* 0x0007220000000800 */
[----:B-1----:R-:W-:Y:S02]  /*4da0*/  FADD.FTZ R0, R59, R58 ;  /* 0x0000003a3b007221 */ /* 0x002fe40000010000 */
[----:B------:R-:W1:Y:S02]  /*4db0*/  LDSM.16.MT88.4 R56, [R241+0x1900] ;  /* 0x00190000f138783b */ /* 0x000e640000004200 */
[----:B------:R-:W-:Y:S02]  /*4dc0*/  FADD.FTZ R0, R80, R0 ;  /* 0x0000000050007221 */ /* 0x000fe40000010000 */
[----:B--2---:R-:W-:Y:S02]  /*4dd0*/  IMAD.MOV.U32 R18, RZ, RZ, R82 ;  /* 0x000000ffff127224 */ /* 0x004fe400078e0052 */
[----:B------:R-:W-:Y:S02]  /*4de0*/  FADD.FTZ R4, R81, R0 ;  /* 0x0000000051047221 */ /* 0x000fe40000010000 */
[----:B------:R-:W-:Y:S01]  /*4df0*/  FADD.FTZ R0, R158, R5 ;  /* 0x000000059e007221 */ /* 0x000fe20000010000 */
[----:B------:R-:W-:Y:S01]  /*4e00*/  LDSM.16.MT88.4 R80, [R238+0x3900] ;  /* 0x00390000ee50783b */ /* 0x000fe20000004200 */
[----:B------:R-:W-:Y:S01]  /*4e10*/  IMAD.MOV.U32 R5, RZ, RZ, R114 ;  /* 0x000000ffff057224 */ /* 0x000fe200078e0072 */
[----:B------:R-:W-:Y:S01]  /*4e20*/  MOV R114, R162 ;  /* 0x000000a200727202 */ /* 0x000fe20000000f00 */
[----:B------:R-:W-:Y:S01]  /*4e30*/  IMAD.MOV.U32 R158, RZ, RZ, R115 ;  /* 0x000000ffff9e7224 */ /* 0x000fe200078e0073 */
[----:B------:R-:W-:Y:S01]  /*4e40*/  F2FP.PACK_AB R162, R10, R11 ;  /* 0x0000000b0aa2723e */ /* 0x000fe200000000ff */
[----:B------:R-:W-:Y:S01]  /*4e50*/  IMAD.MOV.U32 R115, RZ, RZ, R161 ;  /* 0x000000ffff737224 */ /* 0x000fe200078e00a1 */
[----:B------:R-:W-:Y:S01]  /*4e60*/  F2FP.PACK_AB R161, R8, R9 ;  /* 0x0000000908a1723e */ /* 0x000fe200000000ff */
[----:B---3--:R-:W-:Y:S01]  /*4e70*/  IMAD.MOV.U32 R12, RZ, RZ, R88 ;  /* 0x000000ffff0c7224 */ /* 0x008fe200078e0058 */
[----:B----4-:R-:W-:Y:S01]  /*4e80*/  F2FP.PACK_AB R163, R6, R7 ;  /* 0x0000000706a3723e */ /* 0x010fe200000000ff */
[----:B------:R-:W-:Y:S01]  /*4e90*/  LDSM.16.MT88.4 R88, [R241+0x3900] ;  /* 0x00390000f158783b */ /* 0x000fe20000004200 */
        /* <DEDUP_REMOVED lines=12> */
[----:B------:R-:W-:Y:S01]  /*4f60*/  IMAD.MOV.U32 R28, RZ, RZ, R67 ;  /* 0x000000ffff1c7224 */ /* 0x000fe200078e0043 */
[----:B------:R-:W-:Y:S01]  /*4f70*/  MOV R29, R66 ;  /* 0x00000042001d7202 */ /* 0x000fe20000000f00 */
[----:B------:R-:W-:Y:S01]  /*4f80*/  IMAD.MOV.U32 R30, RZ, RZ, R65 ;  /* 0x000000ffff1e7224 */ /* 0x000fe200078e0041 */
[----:B------:R-:W-:Y:S01]  /*4f90*/  HMMA.16816.F32 R44, R160, R48, R44 ;  /* 0x00000030a02c723c */ /* 0x000fe2000000182c */
[----:B------:R-:W-:Y:S02]  /*4fa0*/  IMAD.MOV.U32 R31, RZ, RZ, R64 ;  /* 0x000000ffff1f7224 */ /* 0x000fe400078e0040 */
[----:B------:R-:W2:Y:S01]  /*4fb0*/  LDSM.16.MT88.4 R64, [R240+0x1900] ;  /* 0x00190000f040783b */ /* 0x000ea20000004200 */
[----:B------:R-:W-:-:S02]  /*4fc0*/  FADD.FTZ R4, R166, R4 ;  /* 0x00000004a6047221 */ /* 0x000fc40000010000 */
[----:B------:R-:W-:Y:S02]  /*4fd0*/  FADD.FTZ R0, R164, R0 ;  /* 0x00000000a4007221 */ /* 0x000fe40000010000 */
[C---:B------:R-:W-:Y:S01]  /*4fe0*/  HMMA.16816.F32 R48, R160.reuse, R50, R52 ;  /* 0x00000032a030723c */ /* 0x040fe20000001834 */
[----:B------:R-:W-:Y:S02]  /*4ff0*/  FADD.FTZ R5, R167, R4 ;  /* 0x00000004a7057221 */ /* 0x000fe40000010000 */
[----:B------:R-:W-:Y:S02]  /*5000*/  FADD.FTZ R4, R165, R0 ;  /* 0x00000000a5047221 */ /* 0x000fe40000010000 */
[----:B------:R-:W-:Y:S02]  /*5010*/  FADD.FTZ R0, R177, R5 ;  /* 0x00000005b1007221 */ /* 0x000fe40000010000 */
[----:B------:R-:W-:Y:S01]  /*5020*/  FADD.FTZ R4, R176, R4 ;  /* 0x00000004b0047221 */ /* 0x000fe20000010000 */
[----:B-1----:R-:W-:Y:S01]  /*5030*/  HMMA.16816.F32 R52, R160, R56, R60 ;  /* 0x00000038a034723c */ /* 0x002fe2000000183c */
[----:B------:R-:W-:-:S02]  /*5040*/  FADD.FTZ R17, R17, R0 ;  /* 0x0000000011117221 */ /* 0x000fc40000010000 */
[----:B------:R-:W-:Y:S02]  /*5050*/  FADD.FTZ R9, R9, R4 ;  /* 0x0000000409097221 */ /* 0x000fe40000010000 */
[----:B------:R-:W-:Y:S02]  /*5060*/  FADD.FTZ R16, R16, R17 ;  /* 0x0000001110107221 */ /* 0x000fe40000010000 */
[----:B------:R-:W-:Y:S01]  /*5070*/  FADD.FTZ R8, R8, R9 ;  /* 0x0000000908087221 */ /* 0x000fe20000010000 */
[----:B------:R-:W-:Y:S01]  /*5080*/  HMMA.16816.F32 R56, R160, R58, R68 ;  /* 0x0000003aa038723c */ /* 0x000fe20000001844 */
[----:B------:R-:W-:Y:S02]  /*5090*/  FADD.FTZ R11, R11, R16 ;  /* 0x000000100b0b7221 */ /* 0x000fe40000010000 */
[----:B------:R-:W-:Y:S02]  /*50a0*/  FADD.FTZ R7, R7, R8 ;  /* 0x0000000807077221 */ /* 0x000fe40000010000 */
[----:B------:R-:W-:-:S02]  /*50b0*/  FADD.FTZ R4, R10, R11 ;  /* 0x0000000b0a047221 */ /* 0x000fc40000010000 */
[----:B------:R-:W-:-:S05]  /*50c0*/  FADD.FTZ R0, R6, R7 ;  /* 0x0000000706007221 */ /* 0x000fca0000010000 */
[----:B------:R-:W-:Y:S04]  /*50d0*/  STL [R1+0x20], R0 ;  /* 0x0000200001007387 */ /* 0x000fe80000100800 */
[----:B------:R-:W-:Y:S01]  /*50e0*/  STL [R1+0x1c], R4 ;  /* 0x00001c0401007387 */ /* 0x000fe20000100800 */
[C---:B--2---:R-:W-:Y:S03]  /*50f0*/  HMMA.16816.F32 R60, R160.reuse, R64, R72 ;  /* 0x00000040a03c723c */ /* 0x044fe60000001848 */
[----:B------:R-:W1:Y:S05]  /*5100*/  LDSM.16.MT88.4 R72, [R237+0x3900] ;  /* 0x00390000ed48783b */ /* 0x000e6a0000004200 */
[C---:B------:R-:W-:Y:S08]  /*5110*/  HMMA.16816.F32 R64, R160.reuse, R66, R76 ;  /* 0x00000042a040723c */ /* 0x040ff0000000184c */
[C---:B------:R-:W-:Y:S01]  /*5120*/  HMMA.16816.F32 R76, R160.reuse, R80, R96 ;  /* 0x00000050a04c723c */ /* 0x040fe20000001860 */
[----:B------:R-:W2:Y:S07]  /*5130*/  LDSM.16.MT88.4 R96, [R240+0x3900] ;  /* 0x00390000f060783b */ /* 0x000eae0000004200 */
[C---:B------:R-:W-:Y:S08]  /*5140*/  HMMA.16816.F32 R80, R160.reuse, R82, R100 ;  /* 0x00000052a050723c */ /* 0x040ff00000001864 */
[C---:B-1----:R-:W-:Y:S08]  /*5150*/  HMMA.16816.F32 R68, R160.reuse, R72, R84 ;  /* 0x00000048a044723c */ /* 0x042ff00000001854 */
[C---:B------:R-:W-:Y:S07]  /*5160*/  HMMA.16816.F32 R72, R160.reuse, R74, R92 ;  /* 0x0000004aa048723c */ /* 0x040fee000000185c */
[----:B------:R-:W-:Y:S01]  /*5170*/  IMAD.MOV.U32 R92, RZ, RZ, R112 ;  /* 0x000000ffff5c7224 */ /* 0x000fe200078e0070 */
[----:B------:R-:W-:Y:S01]  /*5180*/  MOV R93, R113 ;  /* 0x00000071005d7202 */ /* 0x000fe20000000f00 */
[----:B------:R-:W-:Y:S01]  /*5190*/  IMAD.MOV.U32 R94, RZ, RZ, R114 ;  /* 0x000000ffff5e7224 */ /* 0x000fe200078e0072 */
[C---:B------:R-:W-:Y:S01]  /*51a0*/  HMMA.16816.F32 R84, R160.reuse, R88, R104 ;  /* 0x00000058a054723c */ /* 0x040fe20000001868 */
[----:B------:R-:W-:Y:S01]  /*51b0*/  IMAD.MOV.U32 R95, RZ, RZ, R115 ;  /* 0x000000ffff5f7224 */ /* 0x000fe200078e0073 */
[----:B------:R-:W1:Y:S04]  /*51c0*/  LDSM.16.MT88.4 R104, [R237+0x5900] ;  /* 0x00590000ed68783b */ /* 0x000e680000004200 */
[----:B------:R-:W3:Y:S02]  /*51d0*/  LDSM.16.MT88.4 R112, [R238+0x5900] ;  /* 0x00590000ee70783b */ /* 0x000ee40000004200 */
[C---:B------:R-:W-:Y:S08]  /*51e0*/  HMMA.16816.F32 R88, R160.reuse, R90, R108 ;  /* 0x0000005aa058723c */ /* 0x040ff0000000186c */
[C---:B--2---:R-:W-:Y:S08]  /*51f0*/  HMMA.16816.F32 R92, R160.reuse, R96, R92 ;  /* 0x00000060a05c723c */ /* 0x044ff0000000185c */
[C---:B------:R-:W-:Y:S01]  /*5200*/  HMMA.16816.F32 R96, R160.reuse, R98, R120 ;  /* 0x00000062a060723c */ /* 0x040fe20000001878 */
[----:B------:R-:W2:Y:S07]  /*5210*/  LDSM.16.MT88.4 R120, [R241+0x5900] ;  /* 0x00590000f178783b */ /* 0x000eae0000004200 */
[C---:B-1----:R-:W-:Y:S01]  /*5220*/  HMMA.16816.F32 R100, R160.reuse, R104, R152 ;  /* 0x00000068a064723c */ /* 0x042fe20000001898 */
[----:B------:R-:W1:Y:S07]  /*5230*/  LDSM.16.MT88.4 R152, [R241+0x7900] ;  /* 0x00790000f198783b */ /* 0x000e6e0000004200 */
[C---:B---3--:R-:W-:Y:S08]  /*5240*/  HMMA.16816.F32 R108, R160.reuse, R112, R124 ;  /* 0x00000070a06c723c */ /* 0x048ff0000000187c */
[C---:B------:R-:W-:Y:S01]  /*5250*/  HMMA.16816.F32 R112, R160.reuse, R114, R128 ;  /* 0x00000072a070723c */ /* 0x040fe20000001880 */
[----:B------:R-:W3:Y:S07]  /*5260*/  LDSM.16.MT88.4 R128, [R240+0x5900] ;  /* 0x00590000f080783b */ /* 0x000eee0000004200 */
[C---:B------:R-:W-:Y:S01]  /*5270*/  HMMA.16816.F32 R104, R160.reuse, R106, R136 ;  /* 0x0000006aa068723c */ /* 0x040fe20000001888 */
[----:B------:R-:W4:Y:S07]  /*5280*/  LDSM.16.MT88.4 R136, [R237+0x7900] ;  /* 0x00790000ed88783b */ /* 0x000f2e0000004200 */
[C---:B--2---:R-:W-:Y:S08]  /*5290*/  HMMA.16816.F32 R116, R160.reuse, R120, R116 ;  /* 0x00000078a074723c */ /* 0x044ff00000001874 */
[C---:B------:R-:W-:Y:S01]  /*52a0*/  HMMA.16816.F32 R120, R160.reuse, R122, R12 ;  /* 0x0000007aa078723c */ /* 0x040fe2000000180c */
[----:B------:R-:W2:Y:S07]  /*52b0*/  LDSM.16.MT88.4 R12, [R240+0x7900] ;  /* 0x00790000f00c783b */ /* 0x000eae0000004200 */
[C---:B-1----:R-:W-:Y:S08]  /*52c0*/  HMMA.16816.F32 R148, R160.reuse, R152, R148 ;  /* 0x00000098a094723c */ /* 0x042ff00000001894 */
[C---:B------:R-:W-:Y:S08]  /*52d0*/  HMMA.16816.F32 R152, R160.reuse, R154, R32 ;  /* 0x0000009aa098723c */ /* 0x040ff00000001820 */
[C---:B---3--:R-:W-:Y:S01]  /*52e0*/  HMMA.16816.F32 R124, R160.reuse, R128, R144 ;  /* 0x00000080a07c723c */ /* 0x048fe20000001890 */
[----:B------:R-:W1:Y:S07]  /*52f0*/  LDSM.16.MT88.4 R144, [R238+0x7900] ;  /* 0x00790000ee90783b */ /* 0x000e6e0000004200 */
[C---:B------:R-:W-:Y:S08]  /*5300*/  HMMA.16816.F32 R128, R160.reuse, R130, R140 ;  /* 0x00000082a080723c */ /* 0x040ff0000000188c */
[C---:B----4-:R-:W-:Y:S08]  /*5310*/  HMMA.16816.F32 R132, R160.reuse, R136, R132 ;  /* 0x00000088a084723c */ /* 0x050ff00000001884 */
[C---:B------:R-:W-:Y:S08]  /*5320*/  HMMA.16816.F32 R136, R160.reuse, R138, R248 ;  /* 0x0000008aa088723c */ /* 0x040ff000000018f8 */
[C---:B--2---:R-:W-:Y:S08]  /*5330*/  HMMA.16816.F32 R156, R160.reuse, R12, R24 ;  /* 0x0000000ca09c723c */ /* 0x044ff00000001818 */
[C---:B-1----:R-:W-:Y:S08]  /*5340*/  HMMA.16816.F32 R140, R160.reuse, R144, R28 ;  /* 0x00000090a08c723c */ /* 0x042ff0000000181c */
[C---:B------:R-:W-:Y:S08]  /*5350*/  HMMA.16816.F32 R144, R160.reuse, R146, R244 ;  /* 0x00000092a090723c */ /* 0x040ff000000018f4 */
[----:B------:R-:W-:Y:S01]  /*5360*/  HMMA.16816.F32 R160, R160, R14, R20 ;  /* 0x0000000ea0a0723c */ /* 0x000fe20000001814 */
[----:B------:R-:W-:Y:S07]  /*5370*/  @!P0 BRA `(.L_x_2588) ;  /* 0x0000378000008947 */ /* 0x000fee0003800000 */
[----:B------:R-:W2:Y:S04]  /*5380*/  LDL.64 R28, [R1+0x60] ;  /* 0x00006000011c7983 */ /* 0x000ea80000100a00 */
[----:B------:R-:W3:Y:S04]  /*5390*/  LDL R18, [R1+0x54] ;  /* 0x0000540001127983 */ /* 0x000ee80000100800 */
[----:B------:R-:W4:Y:S04]  /*53a0*/  LDL.64 R30, [R1+0x68] ;  /* 0x00006800011e7983 */ /* 0x000f280000100a00 */
[----:B------:R-:W4:Y:S01]  /*53b0*/  LDL.64 R178, [R1+0x58] ;  /* 0x0000580001b27983 */ /* 0x000f220000100a00 */
        /* <DEDUP_REMOVED lines=43> */
[----:B--2---:R-:W-:-:S04]  /*5670*/  IMAD.X R4, RZ, RZ, R179, P2 ;  /* 0x000000ffff047224 */ /* 0x004fc800010e06b3 */
[----:B------:R1:W-:Y:S01]  /*5680*/  STL [R1+0x28], R2 ;  /* 0x0000280201007387 */ /* 0x0003e20000100800 */
[----:B---3--:R-:W-:-:S03]  /*5690*/  IMAD.X R3, RZ, RZ, R179, P1 ;  /* 0x000000ffff037224 */ /* 0x008fc600008e06b3 */
[----:B------:R2:W-:Y:S04]  /*56a0*/  STL [R1+0x34], R4 ;  /* 0x0000340401007387 */ /* 0x0005e80000100800 */
[----:B------:R2:W-:Y:S01]  /*56b0*/  STL [R1+0x2c], R3 ;  /* 0x00002c0301007387 */ /* 0x0005e20000100800 */
[----:B-1----:R-:W-:-:S05]  /*56c0*/  IMAD.X R2, RZ, RZ, R179, P0 ;  /* 0x000000ffff027224 */ /* 0x002fca00000e06b3 */
[----:B------:R2:W-:Y:S02]  /*56d0*/  STL [R1+0x24], R2 ;  /* 0x0000240201007387 */ /* 0x0005e40000100800 */
.L_x_2589:
[----:B------:R-:W3:Y:S01]  /*56e0*/  LDL R165, [R1+0x14] ;  /* 0x0000140001a57983 */ /* 0x000ee20000100800 */
[----:B------:R-:W-:Y:S04]  /*56f0*/  DEPBAR.LE SB0, 0x0 ;  /* 0x000080000000791a */ /* 0x000fe80000000000 */
[----:B------:R-:W-:Y:S01]  /*5700*/  USHF.R.S32.HI UR14, URZ, 0x1f, UR16 ;  /* 0x0000001f3f0e7899 */ /* 0x000fe20008011410 */
[----:B--2---:R-:W2:Y:S01]  /*5710*/  LDL R3, [R1+0x10] ;  /* 0x0000100001037983 */ /* 0x004ea20000100800 */
[----:B------:R-:W-:Y:S02]  /*5720*/  UIMAD.WIDE.U32 UR18, UR16, UR6, URZ ;  /* 0x00000006101272a5 */ /* 0x000fe4000f8e003f */
[----:B------:R-:W-:Y:S02]  /*5730*/  UIMAD UR14, UR14, UR6, URZ ;  /* 0x000000060e0e72a4 */ /* 0x000fe4000f8e023f */
[----:B------:R-:W-:Y:S01]  /*5740*/  USHF.L.U32 UR15, UR18, 0x6, URZ ;  /* 0x00000006120f7899 */ /* 0x000fe2000800063f */
[----:B------:R-:W4:Y:S01]  /*5750*/  LDL R2, [R1+0xc] ;  /* 0x00000c0001027983 */ /* 0x000f220000100800 */
[----:B------:R-:W-:Y:S04]  /*5760*/  UIMAD UR14, UR16, UR7, UR14 ;  /* 0x00000007100e72a4 */ /* 0x000fe8000f8e020e */
[----:B------:R-:W-:Y:S01]  /*5770*/  UIADD3 UR14, UR19, UR14, URZ ;  /* 0x0000000e130e7290 */ /* 0x000fe2000fffe03f */
[----:B------:R-:W-:Y:S03]  /*5780*/  BAR.SYNC.DEFER_BLOCKING 0x0 ;  /* 0x0000000000007b1d */ /* 0x000fe60000010000 */
[----:B------:R-:W-:Y:S03]  /*5790*/  USHF.L.U64.HI UR14, UR18, 0x6, UR14 ;  /* 0x00000006120e7899 */ /* 0x000fe6000801020e */
[----:B------:R-:W-:Y:S06]  /*57a0*/  STL [R1+0x90], R240 ;  /* 0x000090f001007387 */ /* 0x000fec0000100800 */
[----:B-----5:R-:W-:Y:S06]  /*57b0*/  STL [R1+0x70], R243 ;  /* 0x000070f301007387 */ /* 0x020fec0000100800 */
[----:B------:R-:W-:Y:S06]  /*57c0*/  STL [R1+0x80], R168 ;  /* 0x000080a801007387 */ /* 0x000fec0000100800 */
[----:B------:R-:W1:Y:S06]  /*57d0*/  LDSM.16.M88.4 R8, [R236+0x10100] ;  /* 0x01010000ec08783b */ /* 0x000e6c0000000200 */
[----:B------:R-:W1:Y:S06]  /*57e0*/  LDSM.16.M88.4 R16, [R236+0x10900] ;  /* 0x01090000ec10783b */ /* 0x000e6c0000000200 */
[----:B------:R-:W1:Y:S06]  /*57f0*/  LDSM.16.M88.4 R24, [R236+0x11100] ;  /* 0x01110000ec18783b */ /* 0x000e6c0000000200 */
[----:B------:R-:W1:Y:S06]  /*5800*/  LDSM.16.M88.4 R32, [R236+0x11900] ;  /* 0x01190000ec20783b */ /* 0x000e6c0000000200 */
[----:B------:R1:W1:Y:S06]  /*5810*/  LDSM.16.M88.4 R176, [R243] ;  /* 0x00000000f3b0783b */ /* 0x00026c0000000200 */
[----:B------:R-:W-:Y:S06]  /*5820*/  STL [R1+0x7c], R169 ;  /* 0x00007ca901007387 */ /* 0x000fec0000100800 */
[----:B-----5:R-:W-:Y:S01]  /*5830*/  STL [R1+0x78], R170 ;  /* 0x000078aa01007387 */ /* 0x020fe20000100800 */
[C---:B-1----:R-:W-:Y:S05]  /*5840*/  HMMA.16816.F32 R4, R168.reuse, R8, RZ ;  /* 0x00000008a804723c */ /* 0x042fea00000018ff */
[----:B------:R1:W-:Y:S03]  /*5850*/  STL [R1+0x74], R171 ;  /* 0x000074ab01007387 */ /* 0x0003e60000100800 */
[C---:B------:R-:W-:Y:S03]  /*5860*/  HMMA.16816.F32 R8, R168.reuse, R10, RZ ;  /* 0x0000000aa808723c */ /* 0x040fe600000018ff */
[----:B------:R-:W4:Y:S06]  /*5870*/  LDL R167, [R1+0x40] ;  /* 0x0000400001a77983 */ /* 0x000f2c0000100800 */
[----:B------:R-:W4:Y:S01]  /*5880*/  LDL R243, [R1+0x54] ;  /* 0x0000540001f37983 */ /* 0x000f220000100800 */
[C---:B------:R-:W-:Y:S05]  /*5890*/  HMMA.16816.F32 R12, R168.reuse, R16, RZ ;  /* 0x00000010a80c723c */ /* 0x040fea00000018ff */
[----:B------:R-:W4:Y:S03]  /*58a0*/  LDL R166, [R1+0x3c] ;  /* 0x00003c0001a67983 */ /* 0x000f260000100800 */
[C---:B------:R-:W-:Y:S03]  /*58b0*/  HMMA.16816.F32 R16, R168.reuse, R18, RZ ;  /* 0x00000012a810723c */ /* 0x040fe600000018ff */
[----:B------:R-:W4:Y:S05]  /*58c0*/  LDL R240, [R1+0x18] ;  /* 0x0000180001f07983 */ /* 0x000f2a0000100800 */
[C---:B------:R-:W-:Y:S08]  /*58d0*/  HMMA.16816.F32 R20, R168.reuse, R24, RZ ;  /* 0x00000018a814723c */ /* 0x040ff000000018ff */
[C---:B------:R-:W-:Y:S08]  /*58e0*/  HMMA.16816.F32 R24, R168.reuse, R26, RZ ;  /* 0x0000001aa818723c */ /* 0x040ff000000018ff */
[C---:B------:R-:W-:Y:S08]  /*58f0*/  HMMA.16816.F32 R28, R168.reuse, R32, RZ ;  /* 0x00000020a81c723c */ /* 0x040ff000000018ff */
[----:B------:R-:W-:Y:S01]  /*5900*/  HMMA.16816.F32 R32, R168, R34, RZ ;  /* 0x00000022a820723c */ /* 0x000fe200000018ff */
[----:B------:R-:W4:Y:S06]  /*5910*/  LDL R168, [R1+0x44] ;  /* 0x0000440001a87983 */ /* 0x000f2c0000100800 */
[----:B-1----:R-:W4:Y:S01]  /*5920*/  LDL R171, [R1+0x50] ;  /* 0x0000500001ab7983 */ /* 0x002f220000100800 */
[C---:B------:R-:W-:Y:S05]  /*5930*/  HMMA.16816.F32 R4, R172.reuse, R176, R4 ;  /* 0x000000b0ac04723c */ /* 0x040fea0000001804 */
[----:B------:R-:W4:Y:S03]  /*5940*/  LDL R170, [R1+0x4c] ;  /* 0x00004c0001aa7983 */ /* 0x000f260000100800 */
[C---:B------:R-:W-:Y:S03]  /*5950*/  HMMA.16816.F32 R8, R172.reuse, R178, R8 ;  /* 0x000000b2ac08723c */ /* 0x040fe60000001808 */
[----:B------:R-:W4:Y:S06]  /*5960*/  LDL R169, [R1+0x48] ;  /* 0x0000480001a97983 */ /* 0x000f2c0000100800 */
[----:B---3--:R-:W1:Y:S02]  /*5970*/  LDSM.16.M88.4 R176, [R165] ;  /* 0x00000000a5b0783b */ /* 0x008e640000000200 */
[C---:B-1----:R-:W-:Y:S08]  /*5980*/  HMMA.16816.F32 R12, R172.reuse, R176, R12 ;  /* 0x000000b0ac0c723c */ /* 0x042ff0000000180c */
[C---:B------:R-:W-:Y:S01]  /*5990*/  HMMA.16816.F32 R16, R172.reuse, R178, R16 ;  /* 0x000000b2ac10723c */ /* 0x040fe20000001810 */
[----:B--2---:R-:W1:Y:S07]  /*59a0*/  LDSM.16.M88.4 R176, [R3] ;  /* 0x0000000003b0783b */ /* 0x004e6e0000000200 */
[C---:B-1----:R-:W-:Y:S08]  /*59b0*/  HMMA.16816.F32 R20, R172.reuse, R176, R20 ;  /* 0x000000b0ac14723c */ /* 0x042ff00000001814 */
[C---:B------:R-:W-:Y:S01]  /*59c0*/  HMMA.16816.F32 R24, R172.reuse, R178, R24 ;  /* 0x000000b2ac18723c */ /* 0x040fe20000001818 */
[----:B----4-:R-:W1:Y:S07]  /*59d0*/  LDSM.16.M88.4 R176, [R2] ;  /* 0x0000000002b0783b */ /* 0x010e6e0000000200 */
[C---:B-1----:R-:W-:Y:S01]  /*59e0*/  HMMA.16816.F32 R28, R172.reuse, R176, R28 ;  /* 0x000000b0ac1c723c */ /* 0x042fe2000000181c */
[----:B------:R-:W2:Y:S06]  /*59f0*/  LDL.64 R176, [R1+0x60] ;  /* 0x0000600001b07983 */ /* 0x000eac0000100a00 */
[----:B------:R-:W-:Y:S01]  /*5a00*/  STL [R1+0x8c], R173 ;  /* 0x00008cad01007387 */ /* 0x000fe20000100800 */
[----:B------:R-:W-:Y:S05]  /*5a10*/  HMMA.16816.F32 R32, R172, R178, R32 ;  /* 0x000000b2ac20723c */ /* 0x000fea0000001820 */
[----:B------:R-:W-:Y:S06]  /*5a20*/  STL [R1+0x88], R174 ;  /* 0x000088ae01007387 */ /* 0x000fec0000100800 */
[----:B------:R-:W-:Y:S01]  /*5a30*/  STL [R1+0x84], R175 ;  /* 0x000084af01007387 */ /* 0x000fe20000100800 */
[----:B--2---:R-:W-:Y:S04]  /*5a40*/  IADD3 R3, P1, R176, UR15, RZ ;  /* 0x0000000fb0037c10 */ /* 0x004fe8000ff3e0ff */
[----:B------:R-:W-:Y:S02]  /*5a50*/  LEA R2, P0, R3, c[0x0][0x1f8], 0x1 ;  /* 0x00007e0003027a11 */ /* 0x000fe400078008ff */
[----:B------:R-:W-:Y:S04]  /*5a60*/  IADD3.X R165, R243, UR14, RZ, P1, !PT ;  /* 0x0000000ef3a57c10 */ /* 0x000fe80008ffe4ff */
[----:B------:R-:W-:Y:S05]  /*5a70*/  LEA.HI.X R3, R3, c[0x0][0x1fc], R165, 0x1, P0 ;  /* 0x00007f0003037a11 */ /* 0x000fea00000f0ca5 */
[----:B------:R-:W-:Y:S01]  /*5a80*/  @!PT LDS RZ, [RZ] ;  /* 0x00000000fffff984 */ /* 0x000fe20000000800 */
[----:B------:R-:W-:Y:S01]  /*5a90*/  @!PT LDS RZ, [RZ] ;  /* 0x00000000fffff984 */ /* 0x000fe20000000800 */
[----:B------:R-:W-:Y:S01]  /*5aa0*/  @!PT LDS RZ, [RZ] ;  /* 0x00000000fffff984 */ /* 0x000fe20000000800 */
        /* <DEDUP_REMOVED lines=38> */
[----:B------:R-:W-:Y:S03]  /*5d10*/  @UP0 USHF.L.U32 UR15, UR18, 0x6, URZ ;  /* 0x00000006120f0899 */ /* 0x000fe6000800063f */
[----:B------:R-:W3:Y:S01]  /*5d20*/  LDL R167, [R1+0x4] ;  /* 0x0000040001a77983 */ /* 0x000ee20000100800 */
[C---:B------:R-:W-:Y:S02]  /*5d30*/  LEA R2, P0, R3.reuse, c[0x0][0x1f8], 0x1 ;  /* 0x00007e0003027a11 */ /* 0x040fe400078008ff */
[----:B------:R-:W-:Y:S01]  /*5d40*/  IADD3.X R165, R166, UR14, RZ, P1, !PT ;  /* 0x0000000ea6a57c10 */ /* 0x000fe20008ffe4ff */
[----:B------:R-:W-:Y:S02]  /*5d50*/  @UP0 USHF.R.S32.HI UR14, URZ, 0x1f, UR16 ;  /* 0x0000001f3f0e0899 */ /* 0x000fe40008011410 */
[----:B------:R-:W4:Y:S01]  /*5d60*/  LDL R166, [R1] ;  /* 0x0000000001a67983 */ /* 0x000f220000100800 */
[----:B------:R-:W-:Y:S01]  /*5d70*/  LEA.HI.X R3, R3, c[0x0][0x1fc], R165, 0x1, P0 ;  /* 0x00007f0003037a11 */ /* 0x000fe200000f0ca5 */
[----:B------:R-:W-:Y:S01]  /*5d80*/  @UP0 UIMAD UR14, UR14, UR4, URZ ;  /* 0x000000040e0e02a4 */ /* 0x000fe2000f8e023f */
[----:B------:R-:W-:Y:S03]  /*5d90*/  PLOP3.LUT P0, PT, PT, PT, UP0, 0x80, 0x0 ;  /* 0x000000000000781c */ /* 0x000fe60003f0f008 */
[----:B------:R1:W-:Y:S01]  /*5da0*/  LDGSTS.E.BYPASS.LTC128B.128 [R240+0x7100], [R2.64], !P3 ;  /* 0x0710000002f07fae */ /* 0x0003e2000d901d4c */
[----:B------:R-:W-:Y:S04]  /*5db0*/  @UP0 UIMAD UR14, UR16, UR5, UR14 ;  /* 0x00000005100e02a4 */ /* 0x000fe8000f8e020e */
[----:B------:R-:W-:Y:S01]  /*5dc0*/  @UP0 UIADD3 UR14, UR19, UR14, URZ ;  /* 0x0000000e130e0290 */ /* 0x000fe2000fffe03f */
[----:B------:R-:W1:Y:S03]  /*5dd0*/  LDSM.16.M88.4 R176, [R242+0x10100] ;  /* 0x01010000f2b0783b */ /* 0x000e660000000200 */
[----:B------:R-:W-:Y:S03]  /*5de0*/  @UP0 USHF.L.U64.HI UR14, UR18, 0x6, UR14 ;  /* 0x00000006120e0899 */ /* 0x000fe6000801020e */
        /* <DEDUP_REMOVED lines=161> */
[----:B------:R-:W-:Y:S04]  /*6800*/  FMNMX.FTZ R3, R4, R0, !PT ;  /* 0x0000000004037209 */ /* 0x000fe80007810000 */
[----:B------:R-:W-:Y:S04]  /*6810*/  FMNMX.FTZ R3, R5, R3, !PT ;  /* 0x0000000305037209 */ /* 0x000fe80007810000 */
[----:B------:R-:W-:Y:S04]  /*6820*/  FMNMX.FTZ R3, R8, R3, !PT ;  /* 0x0000000308037209 */ /* 0x000fe80007810000 */
[----:B------:R-:W-:Y:S01]  /*6830*/  FMNMX.FTZ R3, R9, R3, !PT ;  /* 0x0000000309037209 */ /* 0x000fe20007810000 */
        /* <DEDUP_REMOVED lines=10> */
[----:B------:R-:W1:Y:S01]  /*68e0*/  LDSM.16.M88.4 R176, [R239+0x7800] ;  /* 0x00780000efb0783b */ /* 0x000e620000000200 */
[----:B------:R-:W-:Y:S05]  /*68f0*/  DEPBAR.LE SB0, 0x0 ;  /* 0x000080000000791a */ /* 0x000fea0000000000 */
[----:B------:R-:W-:Y:S09]  /*6900*/  BAR.SYNC.DEFER_BLOCKING 0x0 ;  /* 0x0000000000007b1d */ /* 0x000ff20000010000 */
[----:B------:R-:W-:Y:S04]  /*6910*/  FMNMX.FTZ R3, R20, R3, !PT ;  /* 0x0000000314037209 */ /* 0x000fe80007810000 */
[----:B------:R-:W-:Y:S04]  /*6920*/  FMNMX.FTZ R3, R21, R3, !PT ;  /* 0x0000000315037209 */ /* 0x000fe80007810000 */
[----:B------:R-:W-:Y:S04]  /*6930*/  FMNMX.FTZ R3, R24, R3, !PT ;  /* 0x0000000318037209 */ /* 0x000fe80007810000 */
[----:B------:R-:W-:Y:S01]  /*6940*/  FMNMX.FTZ R3, R25, R3, !PT ;  /* 0x0000000319037209 */ /* 0x000fe20007810000 */
[C---:B-1----:R-:W-:Y:S08]  /*6950*/  HMMA.16816.F32 R28, R232.reuse, R176, R28 ;  /* 0x000000b0e81c723c */ /* 0x042ff0000000181c */
[----:B------:R-:W-:Y:S11]  /*6960*/  HMMA.16816.F32 R32, R232, R178, R32 ;  /* 0x000000b2e820723c */ /* 0x000ff60000001820 */
[----:B------:R-:W-:Y:S05]  /*6970*/  @!UPT UIADD3 URZ, URZ, URZ, URZ ;  /* 0x0000003f3f3ff290 */ /* 0x000fea000fffe03f */
[----:B------:R-:W-:Y:S04]  /*6980*/  FMNMX.FTZ R3, R28, R3, !PT ;  /* 0x000000031c037209 */ /* 0x000fe80007810000 */
[----:B------:R-:W-:Y:S04]  /*6990*/  FMNMX.FTZ R3, R29, R3, !PT ;  /* 0x000000031d037209 */ /* 0x000fe80007810000 */
[----:B------:R-:W-:Y:S04]  /*69a0*/  FMNMX.FTZ R3, R32, R3, !PT ;  /* 0x0000000320037209 */ /* 0x000fe80007810000 */
[----:B------:R-:W-:Y:S05]  /*69b0*/  FMNMX.FTZ R3, R33, R3, !PT ;  /* 0x0000000321037209 */ /* 0x000fea0007810000 */
[----:B------:R-:W1:Y:S02]  /*69c0*/  SHFL.BFLY PT, R2, R3, 0x2, 0x1f ;  /* 0x0c401f0003027f89 */ /* 0x000e6400000e0000 */
[----:B-1----:R-:W-:Y:S05]  /*69d0*/  FMNMX.FTZ R3, R3, R2, !PT ;  /* 0x0000000203037209 */ /* 0x002fea0007810000 */
[----:B------:R-:W1:Y:S02]  /*69e0*/  SHFL.BFLY PT, R2, R3, 0x1, 0x1f ;  /* 0x0c201f0003027f89 */ /* 0x000e6400000e0000 */
[----:B-1----:R-:W-:Y:S05]  /*69f0*/  FMNMX.FTZ R3, R3, R2, !PT ;  /* 0x0000000203037209 */ /* 0x002fea0007810000 */
[C---:B------:R-:W-:Y:S02]  /*6a00*/  FMUL.FTZ R2, R3.reuse, c[0x0][0x2d0] ;  /* 0x0000b40003027a20 */ /* 0x040fe40000410000 */
[----:B------:R-:W-:Y:S02]  /*6a10*/  FADD.FTZ R0, -R3, R0 ;  /* 0x0000000003007221 */ /* 0x000fe40000010100 */
[--C-:B------:R-:W-:Y:S02]  /*6a20*/  FFMA.FTZ R165, R5, c[0x0][0x2d0], -R2.reuse ;  /* 0x0000b40005a57a23 */ /* 0x100fe40000010802 */
[----:B------:R-:W2:Y:S01]  /*6a30*/  LDL.LU R5, [R1+0x1c] ;  /* 0x00001c0001057983 */ /* 0x000ea20000300800 */
        /* <DEDUP_REMOVED lines=12> */
[--C-:B------:R-:W-:Y:S02]  /*6b00*/  FFMA.FTZ R179, R12, c[0x0][0x2d0], -R2.reuse ;  /* 0x0000b4000cb37a23 */ /* 0x100fe40000010802 */
[--C-:B------:R-:W-:Y:S02]  /*6b10*/  FFMA.FTZ R173, R20, c[0x0][0x2d0], -R2.reuse ;  /* 0x0000b40014ad7a23 */ /* 0x100fe40000010802 */
[--C-:B------:R-:W-:Y:S02]  /*6b20*/  FFMA.FTZ R174, R21, c[0x0][0x2d0], -R2.reuse ;  /* 0x0000b40015ae7a23 */ /* 0x100fe40000010802 */
[--C-:B------:R-:W-:Y:S02]  /*6b30*/  FFMA.FTZ R175, R24, c[0x0][0x2d0], -R2.reuse ;  /* 0x0000b40018af7a23 */ /* 0x100fe40000010802 */
[--C-:B------:R-:W-:Y:S01]  /*6b40*/  FFMA.FTZ R168, R25, c[0x0][0x2d0], -R2.reuse ;  /* 0x0000b40019a87a23 */ /* 0x100fe20000010802 */
[----:B-1----:R-:W4:Y:S01]  /*6b50*/  LDL.LU R4, [R1+0x20] ;  /* 0x0000200001047983 */ /* 0x002f220000300800 */
[----:B------:R-:W-:Y:S05]  /*6b60*/  FFMA.FTZ R177, R16, c[0x0][0x2d0], -R2 ;  /* 0x0000b40010b17a23 */ /* 0x000fea0000010802 */
[----:B------:R-:W4:Y:S01]  /*6b70*/  LDL.64 R32, [R1+0x68] ;  /* 0x0000680001207983 */ /* 0x000f220000100a00 */
[----:B------:R-:W-:Y:S01]  /*6b80*/  MUFU.EX2 R177, R177 ;  /* 0x000000b100b17308 */ /* 0x000fe20000000800 */
[C---:B---3--:R-:W-:Y:S02]  /*6b90*/  FMUL.FTZ R36, R0.reuse, R36 ;  /* 0x0000002400247220 */ /* 0x048fe40000410000 */
[C---:B------:R-:W-:Y:S02]  /*6ba0*/  FMUL.FTZ R37, R0.reuse, R37 ;  /* 0x0000002500257220 */ /* 0x040fe40000410000 */
[----:B------:R-:W3:Y:S01]  /*6bb0*/  LDL.64 R28, [R1+0x58] ;  /* 0x00005800011c7983 */ /* 0x000ee20000100a00 */
[C---:B------:R-:W-:Y:S02]  /*6bc0*/  FMUL.FTZ R40, R0.reuse, R40 ;  /* 0x0000002800287220 */ /* 0x040fe40000410000 */
[C---:B------:R-:W-:Y:S02]  /*6bd0*/  FMUL.FTZ R41, R0.reuse, R41 ;  /* 0x0000002900297220 */ /* 0x040fe40000410000 */
[C---:B------:R-:W-:Y:S01]  /*6be0*/  FMUL.FTZ R44, R0.reuse, R44 ;  /* 0x0000002c002c7220 */ /* 0x040fe20000410000 */
[----:B------:R-:W4:Y:S01]  /*6bf0*/  LDL R25, [R1+0x38] ;  /* 0x0000380001197983 */ /* 0x000f220000100800 */
        /* <DEDUP_REMOVED lines=75> */
[----:B---3--:R-:W-:Y:S03]  /*70b0*/  MUFU.EX2 R28, R167 ;  /* 0x000000a7001c7308 */ /* 0x008fe60000000800 */
[----:B------:R-:W-:Y:S04]  /*70c0*/  FMNMX.FTZ R0, R27, R0, !PT ;  /* 0x000000001b007209 */ /* 0x000fe80007810000 */
        /* <DEDUP_REMOVED lines=11> */
[----:B------:R-:W2:Y:S01]  /*7180*/  LDL R6, [R1+0x2c] ;  /* 0x00002c0001067983 */ /* 0x000ea20000100800 */
[----:B------:R-:W-:Y:S02]  /*7190*/  FMUL.FTZ R0, R0, c[0x0][0x2d0] ;  /* 0x0000b40000007a20 */ /* 0x000fe40000410000 */
        /* <DEDUP_REMOVED lines=11> */
[----:B------:R-:W-:Y:S03]  /*7250*/  FFMA.FTZ R27, R27, c[0x0][0x2d0], -R16 ;  /* 0x0000b4001b1b7a23 */ /* 0x000fe60000010810 */
[----:B------:R-:W-:Y:S10]  /*7260*/  MUFU.EX2 R18, R18 ;  /* 0x0000001200127308 */ /* 0x000ff40000000800 */
[----:B----4-:R3:W-:Y:S01]  /*7270*/  MUFU.EX2 R33, R26 ;  /* 0x0000001a00217308 */ /* 0x0107e20000000800 */
[C---:B-1----:R-:W-:Y:S02]  /*7280*/  FFMA.FTZ R9, R0.reuse, R4, R8 ;  /* 0x0000000400097223 */ /* 0x042fe40000010008 */
        /* <DEDUP_REMOVED lines=64> */
[----:B------:R-:W-:Y:S01]  /*7690*/  @P0 IADD3 R0, P2, R32, UR15, RZ ;  /* 0x0000000f20000c10 */ /* 0x000fe2000ff5e0ff */
[--C-:B---3--:R-:W-:Y:S02]  /*76a0*/  FFMA.FTZ R26, R34, c[0x0][0x2d0], -R16.reuse ;  /* 0x0000b400221a7a23 */ /* 0x108fe40000010810 */
[----:B------:R-:W-:Y:S01]  /*76b0*/  MUFU.EX2 R34, R171 ;  /* 0x000000ab00227308 */ /* 0x000fe20000000800 */
[C---:B------:R-:W-:Y:S02]  /*76c0*/  @P0 LEA R4, P1, R0.reuse, c[0x0][0x1c8], 0x1 ;  /* 0x0000720000040a11 */ /* 0x040fe400078208ff */
[----:B------:R-:W-:Y:S04]  /*76d0*/  @P0 IADD3.X R5, R29, UR14, RZ, P2, !PT ;  /* 0x0000000e1d050c10 */ /* 0x000fe800097fe4ff */
[----:B------:R-:W-:Y:S02]  /*76e0*/  @P0 LEA.HI.X R5, R0, c[0x0][0x1cc], R5, 0x1, P1 ;  /* 0x0000730000050a11 */ /* 0x000fe400008f0c05 */
[----:B------:R-:W-:Y:S01]  /*76f0*/  @P0 IADD3 R0, P2, R25, UR15, RZ ;  /* 0x0000000f19000c10 */ /* 0x000fe2000ff5e0ff */
[----:B------:R-:W-:Y:S02]  /*7700*/  MUFU.EX2 R26, R26 ;  /* 0x0000001a001a7308 */ /* 0x000fe40000000800 */
[----:B------:R1:W-:Y:S02]  /*7710*/  @P0 LDGSTS.E.BYPASS.LTC128B.128 [R240+0x10100], [R4.64], !P6 ;  /* 0x1010000004f00fae */ /* 0x0003e4000f101d4c */
[----:B-1----:R-:W-:Y:S02]  /*7720*/  @P0 LEA R4, P1, R0, c[0x0][0x1c8], 0x1 ;  /* 0x0000720000040a11 */ /* 0x002fe400078208ff */
[----:B------:R-:W-:Y:S04]  /*7730*/  @P0 IADD3.X R5, R24, UR14, RZ, P2, !PT ;  /* 0x0000000e18050c10 */ /* 0x000fe800097fe4ff */
[----:B------:R-:W-:Y:S02]  /*7740*/  @P0 LEA.HI.X R5, R0, c[0x0][0x1cc], R5, 0x1, P1 ;  /* 0x0000730000050a11 */ /* 0x000fe400008f0c05 */
[----:B------:R-:W-:Y:S03]  /*7750*/  @P0 IADD3 R0, P2, R12, UR15, RZ ;  /* 0x0000000f0c000c10 */ /* 0x000fe6000ff5e0ff */
[----:B------:R1:W-:Y:S02]  /*7760*/  @P0 LDGSTS.E.BYPASS.LTC128B.128 [R240+0x12100], [R4.64], !P5 ;  /* 0x1210000004f00fae */ /* 0x0003e4000e901d4c */
[----:B-1----:R-:W-:Y:S02]  /*7770*/  @P0 LEA R4, P1, R0, c[0x0][0x1c8], 0x1 ;  /* 0x0000720000040a11 */ /* 0x002fe400078208ff */
[----:B--2---:R-:W-:Y:S04]  /*7780*/  @P0 IADD3.X R5, R6, UR14, RZ, P2, !PT ;  /* 0x0000000e06050c10 */ /* 0x004fe800097fe4ff */
[----:B------:R-:W-:Y:S02]  /*7790*/  @P0 LEA.HI.X R5, R0, c[0x0][0x1cc], R5, 0x1, P1 ;  /* 0x0000730000050a11 */ /* 0x000fe400008f0c05 */
[----:B------:R-:W-:Y:S01]  /*77a0*/  @P0 IADD3 R0, P2, R21, UR15, RZ ;  /* 0x0000000f15000c10 */ /* 0x000fe2000ff5e0ff */
[----:B------:R-:W-:Y:S02]  /*77b0*/  @UP0 UIADD3 UR15, UP1, UR10, UR15, URZ ;  /* 0x0000000f0a0f0290 */ /* 0x000fe4000ff3e03f */
[----:B------:R1:W-:Y:S02]  /*77c0*/  @P0 LDGSTS.E.BYPASS.LTC128B.128 [R240+0x14100], [R4.64], !P4 ;  /* 0x1410000004f00fae */ /* 0x0003e4000e101d4c */
[----:B-1----:R-:W-:Y:S02]  /*77d0*/  @P0 LEA R4, P1, R0, c[0x0][0x1c8], 0x1 ;  /* 0x0000720000040a11 */ /* 0x002fe400078208ff */
[----:B------:R-:W-:Y:S01]  /*77e0*/  @P0 IADD3.X R5, R20, UR14, RZ, P2, !PT ;  /* 0x0000000e14050c10 */ /* 0x000fe200097fe4ff */
[----:B------:R-:W-:Y:S03]  /*77f0*/  @UP0 UIADD3.X UR14, UR9, UR14, URZ, UP1, !UPT ;  /* 0x0000000e090e0290 */ /* 0x000fe60008ffe43f */
[----:B------:R-:W-:Y:S02]  /*7800*/  @P0 LEA.HI.X R5, R0, c[0x0][0x1cc], R5, 0x1, P1 ;  /* 0x0000730000050a11 */ /* 0x000fe400008f0c05 */
[----:B------:R-:W-:Y:S02]  /*7810*/  @P0 IADD3 R0, P2, R32, UR15, RZ ;  /* 0x0000000f20000c10 */ /* 0x000fe4000ff5e0ff */
[----:B------:R-:W1:Y:S01]  /*7820*/  MUFU.EX2 R32, R176 ;  /* 0x000000b000207308 */ /* 0x000e620000000800 */
[----:B------:R2:W-:Y:S09]  /*7830*/  @P0 LDGSTS.E.BYPASS.LTC128B.128 [R240+0x16100], [R4.64], !P3 ;  /* 0x1610000004f00fae */ /* 0x0005f2000d901d4c */
[----:B------:R-:W-:Y:S01]  /*7840*/  MUFU.EX2 R176, R174 ;  /* 0x000000ae00b07308 */ /* 0x000fe20000000800 */
[C---:B--2---:R-:W-:Y:S02]  /*7850*/  @P0 LEA R4, P1, R0.reuse, c[0x0][0x1c8], 0x1 ;  /* 0x0000720000040a11 */ /* 0x044fe400078208ff */
[----:B------:R-:W-:Y:S07]  /*7860*/  @P0 IADD3.X R5, R29, UR14, RZ, P2, !PT ;  /* 0x0000000e1d050c10 */ /* 0x000fee00097fe4ff */
[----:B------:R1:W-:Y:S01]  /*7870*/  MUFU.EX2 R29, R22 ;  /* 0x00000016001d7308 */ /* 0x0003e20000000800 */
[----:B------:R-:W-:Y:S02]  /*7880*/  @P0 LEA.HI.X R5, R0, c[0x0][0x1cc], R5, 0x1, P1 ;  /* 0x0000730000050a11 */ /* 0x000fe400008f0c05 */
[----:B------:R-:W-:Y:S03]  /*7890*/  @P0 IADD3 R0, P2, R25, UR15, RZ ;  /* 0x0000000f19000c10 */ /* 0x000fe6000ff5e0ff */
[----:B------:R2:W-:Y:S04]  /*78a0*/  @P0 LDGSTS.E.BYPASS.LTC128B.128 [R240+0x11100], [R4.64], !P6 ;  /* 0x1110000004f00fae */ /* 0x0005e8000f101d4c */
[----:B------:R-:W-:Y:S10]  /*78b0*/  MUFU.EX2 R25, R179 ;  /* 0x000000b300197308 */ /* 0x000ff40000000800 */
[----:B------:R-:W-:Y:S01]  /*78c0*/  MUFU.EX2 R179, R168 ;  /* 0x000000a800b37308 */ /* 0x000fe20000000800 */
[----:B-1----:R-:W-:Y:S02]  /*78d0*/  MOV R22, R32 ;  /* 0x0000002000167202 */ /* 0x002fe40000000f00 */
[----:B--2---:R-:W-:Y:S02]  /*78e0*/  @P0 LEA R4, P1, R0, c[0x0][0x1c8], 0x1 ;  /* 0x0000720000040a11 */ /* 0x004fe400078208ff */
[----:B------:R-:W-:Y:S05]  /*78f0*/  @P0 IADD3.X R5, R24, UR14, RZ, P2, !PT ;  /* 0x0000000e18050c10 */ /* 0x000fea00097fe4ff */
[----:B------:R-:W-:Y:S01]  /*7900*/  MUFU.EX2 R24, R166 ;  /* 0x000000a600187308 */ /* 0x000fe20000000800 */
[----:B------:R-:W-:Y:S02]  /*7910*/  @P0 LEA.HI.X R5, R0, c[0x0][0x1cc], R5, 0x1, P1 ;  /* 0x0000730000050a11 */ /* 0x000fe400008f0c05 */
[----:B------:R-:W-:Y:S03]  /*7920*/  @P0 IADD3 R0, P2, R12, UR15, RZ ;  /* 0x0000000f0c000c10 */ /* 0x000fe6000ff5e0ff */
[----:B------:R1:W-:Y:S04]  /*7930*/  @P0 LDGSTS.E.BYPASS.LTC128B.128 [R240+0x13100], [R4.64], !P5 ;  /* 0x1310000004f00fae */ /* 0x0003e8000e901d4c */
[----:B------:R-:W-:Y:S01]  /*7940*/  MUFU.EX2 R12, R165 ;  /* 0x000000a5000c7308 */ /* 0x000fe20000000800 */
[----:B-1----:R-:W-:Y:S02]  /*7950*/  @P0 LEA R4, P1, R0, c[0x0][0x1c8], 0x1 ;  /* 0x0000720000040a11 */ /* 0x002fe400078208ff */
[----:B------:R-:W-:Y:S01]  /*7960*/  @P0 IADD3.X R5, R6, UR14, RZ, P2, !PT ;  /* 0x0000000e06050c10 */ /* 0x000fe200097fe4ff */
[----:B------:R-:W-:Y:S03]  /*7970*/  FFMA.FTZ R6, R7, c[0x0][0x2d0], -R16 ;  /* 0x0000b40007067a23 */ /* 0x000fe60000010810 */
[----:B------:R-:W-:Y:S02]  /*7980*/  @P0 LEA.HI.X R5, R0, c[0x0][0x1cc], R5, 0x1, P1 ;  /* 0x0000730000050a11 */ /* 0x000fe400008f0c05 */
[----:B------:R-:W-:Y:S01]  /*7990*/  @P0 IADD3 R0, P2, R21, UR15, RZ ;  /* 0x0000000f15000c10 */ /* 0x000fe2000ff5e0ff */
[----:B------:R-:W1:Y:S02]  /*79a0*/  MUFU.EX2 R6, R6 ;  /* 0x0000000600067308 */ /* 0x000e640000000800 */
[----:B------:R2:W-:Y:S08]  /*79b0*/  @P0 LDGSTS.E.BYPASS.LTC128B.128 [R240+0x15100], [R4.64], !P4 ;  /* 0x1510000004f00fae */ /* 0x0005f0000e101d4c */
[----:B------:R-:W-:Y:S01]  /*79c0*/  MUFU.EX2 R21, R15 ;  /* 0x0000000f00157308 */ /* 0x000fe20000000800 */
[----:B--2---:R-:W-:Y:S02]  /*79d0*/  @P0 LEA R4, P1, R0, c[0x0][0x1c8], 0x1 ;  /* 0x0000720000040a11 */ /* 0x004fe400078208ff */
[----:B------:R-:W-:Y:S01]  /*79e0*/  @P0 IADD3.X R5, R20, UR14, RZ, P2, !PT ;  /* 0x0000000e14050c10 */ /* 0x000fe200097fe4ff */
[----:B-1----:R-:W-:Y:S03]  /*79f0*/  FADD.FTZ R20, R6, R9 ;  /* 0x0000000906147221 */ /* 0x002fe60000010000 */
[----:B------:R-:W-:Y:S03]  /*7a00*/  @P0 LEA.HI.X R5, R0, c[0x0][0x1cc], R5, 0x1, P1 ;  /* 0x0000730000050a11 */ /* 0x000fe600008f0c05 */
[----:B------:R-:W-:Y:S02]  /*7a10*/  MUFU.EX2 R0, R10 ;  /* 0x0000000a00007308 */ /* 0x000fe40000000800 */
[----:B------:R1:W-:Y:S06]  /*7a20*/  @P0 LDGSTS.E.BYPASS.LTC128B.128 [R240+0x17100], [R4.64], !P3 ;  /* 0x1710000004f00fae */ /* 0x0003ec000d901d4c */
[----:B------:R-:W2:Y:S06]  /*7a30*/  LDSM.16.MT88.4 R164, [R237+0x100] ;  /* 0x00010000eda4783b */ /* 0x000eac0000004200 */
[----:B------:R-:W0:Y:S06]  /*7a40*/  LDGDEPBAR ;  /* 0x00000000000079af */ /* 0x000e2c0000000000 */
[----:B-1----:R-:W3:Y:S01]  /*7a50*/  LDL.LU R240, [R1+0x90] ;  /* 0x0000900001f07983 */ /* 0x002ee20000300800 */
[C---:B------:R-:W-:Y:S01]  /*7a60*/  F2FP.PACK_AB R4, R12.reuse, R17 ;  /* 0x000000110c04723e */ /* 0x040fe200000000ff */
[----:B------:R-:W-:Y:S01]  /*7a70*/  FADD.FTZ R12, R12, R13 ;  /* 0x0000000d0c0c7221 */ /* 0x000fe20000010000 */
[----:B------:R-:W-:Y:S01]  /*7a80*/  F2FP.PACK_AB R5, R6, R8 ;  /* 0x000000080605723e */ /* 0x000fe200000000ff */
[----:B------:R1:W4:Y:S01]  /*7a90*/  MUFU.EX2 R13, R11 ;  /* 0x0000000b000d7308 */ /* 0x0003220000000800 */
[----:B------:R-:W-:Y:S01]  /*7aa0*/  F2FP.PACK_AB R6, R28, R24 ;  /* 0x000000181c06723e */ /* 0x000fe200000000ff */
[----:B------:R-:W-:Y:S08]  /*7ab0*/  FADD.FTZ R12, R24, R12 ;  /* 0x0000000c180c7221 */ /* 0x000ff00000010000 */
[----:B------:R2:W-:Y:S01]  /*7ac0*/  MUFU.EX2 R17, R14 ;  /* 0x0000000e00117308 */ /* 0x0005e20000000800 */
[----:B-1----:R-:W1:Y:S01]  /*7ad0*/  LDSM.16.MT88.4 R8, [R238+0x100] ;  /* 0x00010000ee08783b */ /* 0x002e620000004200 */
[----:B----4-:R-:W-:Y:S07]  /*7ae0*/  F2FP.PACK_AB R7, R13, R0 ;  /* 0x000000000d07723e */ /* 0x010fee00000000ff */
[C---:B--2---:R-:W-:Y:S01]  /*7af0*/  HMMA.16816.F32 R36, R4.reuse, R164, R36 ;  /* 0x000000a40424723c */ /* 0x044fe20000001824 */
[----:B------:R-:W-:Y:S04]  /*7b00*/  MUFU.EX2 R165, R19 ;  /* 0x0000001300a57308 */ /* 0x000fe80000000800 */
[----:B------:R-:W-:Y:S02]  /*7b10*/  FADD.FTZ R14, R0, R20 ;  /* 0x00000014000e7221 */ /* 0x000fe40000010000 */
[----:B------:R-:W-:Y:S01]  /*7b20*/  FADD.FTZ R0, R28, R12 ;  /* 0x0000000c1c007221 */ /* 0x000fe20000010000 */
[C---:B------:R-:W-:Y:S03]  /*7b30*/  HMMA.16816.F32 R40, R4.reuse, R166, R40 ;  /* 0x000000a60428723c */ /* 0x040fe60000001828 */
[----:B------:R2:W-:Y:S01]  /*7b40*/  MUFU.EX2 R167, R173 ;  /* 0x000000ad00a77308 */ /* 0x0005e20000000800 */
[----:B------:R-:W-:Y:S02]  /*7b50*/  FFMA.FTZ R28, R30, c[0x0][0x2d0], -R16 ;  /* 0x0000b4001e1c7a23 */ /* 0x000fe40000010810 */
[----:B------:R-:W-:Y:S07]  /*7b60*/  FADD.FTZ R0, R25, R0 ;  /* 0x0000000019007221 */ /* 0x000fee0000010000 */
[----:B------:R-:W-:Y:S10]  /*7b70*/  MUFU.EX2 R164, R23 ;  /* 0x0000001700a47308 */ /* 0x000ff40000000800 */
[----:B------:R-:W-:Y:S01]  /*7b80*/  MUFU.EX2 R30, R169 ;  /* 0x000000a9001e7308 */ /* 0x000fe20000000800 */
[C---:B-1----:R-:W-:Y:S01]  /*7b90*/  HMMA.16816.F32 R44, R4.reuse, R8, R44 ;  /* 0x00000008042c723c */ /* 0x042fe2000000182c */
[----:B--2---:R1:W5:Y:S07]  /*7ba0*/  LDL.LU R173, [R1+0x8c] ;  /* 0x00008c0001ad7983 */ /* 0x00436e0000300800 */
[C---:B------:R-:W-:Y:S01]  /*7bb0*/  HMMA.16816.F32 R48, R4.reuse, R10, R48 ;  /* 0x0000000a0430723c */ /* 0x040fe20000001830 */
[----:B------:R-:W2:Y:S01]  /*7bc0*/  LDSM.16.MT88.4 R8, [R241+0x100] ;  /* 0x00010000f108783b */ /* 0x000ea20000004200 */
[----:B------:R-:W4:Y:S05]  /*7bd0*/  MUFU.EX2 R166, R178 ;  /* 0x000000b200a67308 */ /* 0x000f2a0000000800 */
[----:B------:R1:W5:Y:S05]  /*7be0*/  LDL.LU R174, [R1+0x88] ;  /* 0x0000880001ae7983 */ /* 0x00036a0000300800 */
[----:B------:R1:W1:Y:S10]  /*7bf0*/  MUFU.EX2 R178, R175 ;  /* 0x000000af00b27308 */ /* 0x0002740000000800 */
[----:B------:R-:W-:Y:S01]  /*7c00*/  MUFU.EX2 R28, R28 ;  /* 0x0000001c001c7308 */ /* 0x000fe20000000800 */
[C---:B----4-:R-:W-:Y:S04]  /*7c10*/  FADD.FTZ R20, R166.reuse, R0 ;  /* 0x00000000a6147221 */ /* 0x050fe80000010000 */
[----:B------:R-:W-:Y:S01]  /*7c20*/  FADD.FTZ R20, R177, R20 ;  /* 0x00000014b1147221 */ /* 0x000fe20000010000 */
[----:B-1----:R1:W5:Y:S01]  /*7c30*/  LDL.LU R175, [R1+0x84] ;  /* 0x0000840001af7983 */ /* 0x0023620000300800 */
[C---:B--2---:R-:W-:Y:S05]  /*7c40*/  HMMA.16816.F32 R52, R4.reuse, R8, R52 ;  /* 0x000000080434723c */ /* 0x044fea0000001834 */
[----:B------:R1:W5:Y:S06]  /*7c50*/  LDL.LU R168, [R1+0x80] ;  /* 0x0000800001a87983 */ /* 0x00036c0000300800 */
[----:B------:R1:W5:Y:S01]  /*7c60*/  LDL.LU R169, [R1+0x7c] ;  /* 0x00007c0001a97983 */ /* 0x0003620000300800 */
[C---:B------:R-:W-:Y:S05]  /*7c70*/  HMMA.16816.F32 R56, R4.reuse, R10, R56 ;  /* 0x0000000a0438723c */ /* 0x040fea0000001838 */
[----:B---3--:R-:W2:Y:S03]  /*7c80*/  LDSM.16.MT88.4 R8, [R240+0x100] ;  /* 0x00010000f008783b */ /* 0x008ea60000004200 */
        /* <DEDUP_REMOVED lines=42> */
[--C-:B------:R-:W-:Y:S01]  /*7f30*/  FFMA.FTZ R25, R35, c[0x0][0x2d0], -R16.reuse ;  /* 0x0000b40023197a23 */ /* 0x100fe20000010810 */
[----:B------:R-:W-:Y:S01]  /*7f40*/  F2FP.PACK_AB R6, R32, R177 ;  /* 0x000000b12006723e */ /* 0x000fe200000000ff */
[----:B------:R-:W-:Y:S10]  /*7f50*/  MUFU.EX2 R35, R243 ;  /* 0x000000f300237308 */ /* 0x000ff40000000800 */
[----:B------:R3:W4:Y:S10]  /*7f60*/  MUFU.EX2 R32, R27 ;  /* 0x0000001b00207308 */ /* 0x0007340000000800 */
[----:B------:R-:W-:Y:S01]  /*7f70*/  MUFU.EX2 R25, R25 ;  /* 0x0000001900197308 */ /* 0x000fe20000000800 */
[C---:B--2---:R-:W-:Y:S08]  /*7f80*/  HMMA.16816.F32 R36, R4.reuse, R8, R36 ;  /* 0x000000080424723c */ /* 0x044ff00000001824 */
[C---:B------:R-:W-:Y:S01]  /*7f90*/  HMMA.16816.F32 R40, R4.reuse, R10, R40 ;  /* 0x0000000a0428723c */ /* 0x040fe20000001828 */
[----:B------:R-:W2:Y:S03]  /*7fa0*/  LDSM.16.MT88.4 R8, [R238+0x900] ;  /* 0x00090000ee08783b */ /* 0x000ea60000004200 */
[----:B---3--:R-:W-:Y:S02]  /*7fb0*/  FFMA.FTZ R27, R31, c[0x0][0x2d0], -R16 ;  /* 0x0000b4001f1b7a23 */ /* 0x008fe40000010810 */
[----:B------:R3:W-:Y:S10]  /*7fc0*/  MUFU.EX2 R31, R170 ;  /* 0x000000aa001f7308 */ /* 0x0007f40000000800 */
[----:B------:R-:W1:Y:S01]  /*7fd0*/  MUFU.EX2 R27, R27 ;  /* 0x0000001b001b7308 */ /* 0x000e620000000800 */
[----:B---3--:R3:W5:Y:S06]  /*7fe0*/  LDL.LU R170, [R1+0x78] ;  /* 0x0000780001aa7983 */ /* 0x00876c0000300800 */
[----:B------:R3:W5:Y:S01]  /*7ff0*/  LDL.LU R171, [R1+0x74] ;  /* 0x0000740001ab7983 */ /* 0x0007620000300800 */
[C---:B--2---:R-:W-:Y:S05]  /*8000*/  HMMA.16816.F32 R44, R4.reuse, R8, R44 ;  /* 0x00000008042c723c */ /* 0x044fea000000182c */
[----:B------:R3:W5:Y:S03]  /*8010*/  LDL.LU R243, [R1+0x70] ;  /* 0x0000700001f37983 */ /* 0x0007660000300800 */
[C---:B------:R-:W-:Y:S03]  /*8020*/  HMMA.16816.F32 R48, R4.reuse, R10, R48 ;  /* 0x0000000a0430723c */ /* 0x040fe60000001830 */
[----:B------:R-:W2:Y:S05]  /*8030*/  LDSM.16.MT88.4 R8, [R241+0x900] ;  /* 0x00090000f108783b */ /* 0x000eaa0000004200 */
        /* <DEDUP_REMOVED lines=42> */
[----:B------:R-:W-:Y:S01]  /*82e0*/  FADD.FTZ R4, R13, R14 ;  /* 0x0000000e0d047221 */ /* 0x000fe20000010000 */
[----:B------:R-:W-:Y:S01]  /*82f0*/  F2FP.PACK_AB R6, R179, R178 ;  /* 0x000000b2b306723e */ /* 0x000fe200000000ff */
[----:B------:R-:W1:Y:S03]  /*8300*/  LDSM.16.MT88.4 R12, [R238+0x1100] ;  /* 0x00110000ee0c783b */ /* 0x000e660000004200 */
[----:B------:R-:W-:Y:S01]  /*8310*/  FADD.FTZ R17, R17, R4 ;  /* 0x0000000411117221 */ /* 0x000fe20000010000 */
[----:B------:R-:W-:Y:S02]  /*8320*/  F2FP.PACK_AB R4, R176, R167 ;  /* 0x000000a7b004723e */ /* 0x000fe400000000ff */
[----:B------:R-:W-:Y:S01]  /*8330*/  F2FP.PACK_AB R5, R164, R29 ;  /* 0x0000001da405723e */ /* 0x000fe200000000ff */
[----:B------:R-:W-:Y:S01]  /*8340*/  FADD.FTZ R0, R21, R17 ;  /* 0x0000001115007221 */ /* 0x000fe20000010000 */
[----:B----4-:R-:W-:Y:S03]  /*8350*/  F2FP.PACK_AB R7, R32, R33 ;  /* 0x000000212007723e */ /* 0x010fe600000000ff */
[----:B------:R-:W-:Y:S02]  /*8360*/  FADD.FTZ R24, R18, R0 ;  /* 0x0000000012187221 */ /* 0x000fe40000010000 */
[----:B------:R-:W-:Y:S01]  /*8370*/  LDSM.16.MT88.4 R16, [R238+0x1900] ;  /* 0x00190000ee10783b */ /* 0x000fe20000004200 */
[----:B------:R-:W-:Y:S04]  /*8380*/  FADD.FTZ R0, R22, R20 ;  /* 0x0000001416007221 */ /* 0x000fe80000010000 */
[----:B------:R-:W-:Y:S01]  /*8390*/  FADD.FTZ R0, R167, R0 ;  /* 0x00000000a7007221 */ /* 0x000fe20000010000 */
[----:B------:R-:W-:Y:S01]  /*83a0*/  LDSM.16.MT88.4 R20, [R240+0x1900] ;  /* 0x00190000f014783b */ /* 0x000fe20000004200 */
        /* <DEDUP_REMOVED lines=46> */
[----:B------:R-:W-:Y:S01]  /*8690*/  HMMA.16816.F32 R160, R4, R14, R160 ;  /* 0x0000000e04a0723c */ /* 0x000fe200000018a0 */
[----:B------:R-:W1:Y:S06]  /*86a0*/  LDSM.16.MT88.4 R12, [R241+0x1900] ;  /* 0x00190000f10c783b */ /* 0x000e6c0000004200 */
[----:B------:R-:W-:Y:S01]  /*86b0*/  FADD.FTZ R4, R165, R24 ;  /* 0x00000018a5047221 */ /* 0x000fe20000010000 */
[----:B------:R-:W-:Y:S01]  /*86c0*/  F2FP.PACK_AB R6, R35, R34 ;  /* 0x000000222306723e */ /* 0x000fe200000000ff */
[----:B------:R-:W-:Y:S03]  /*86d0*/  FADD.FTZ R24, R176, R0 ;  /* 0x00000000b0187221 */ /* 0x000fe60000010000 */
[----:B------:R-:W-:Y:S01]  /*86e0*/  F2FP.PACK_AB R5, R27, R28 ;  /* 0x0000001c1b05723e */ /* 0x000fe200000000ff */
[----:B------:R-:W-:Y:S01]  /*86f0*/  FADD.FTZ R29, R29, R4 ;  /* 0x000000041d1d7221 */ /* 0x000fe20000010000 */
[----:B------:R-:W-:Y:S02]  /*8700*/  F2FP.PACK_AB R4, R31, R30 ;  /* 0x0000001e1f04723e */ /* 0x000fe400000000ff */
[----:B------:R-:W-:Y:S01]  /*8710*/  F2FP.PACK_AB R7, R25, R26 ;  /* 0x0000001a1907723e */ /* 0x000fe200000000ff */
[----:B------:R-:W-:Y:S01]  /*8720*/  FADD.FTZ R0, R164, R29 ;  /* 0x0000001da4007221 */ /* 0x000fe20000010000 */
[----:B------:R-:W-:Y:S03]  /*8730*/  MOV R164, R2 ;  /* 0x0000000200a47202 */ /* 0x000fe60000000f00 */
[----:B------:R-:W-:Y:S02]  /*8740*/  FADD.FTZ R0, R33, R0 ;  /* 0x0000000021007221 */ /* 0x000fe40000010000 */
[C---:B--2---:R-:W-:Y:S08]  /*8750*/  HMMA.16816.F32 R36, R4.reuse, R8, R36 ;  /* 0x000000080424723c */ /* 0x044ff00000001824 */
[C---:B------:R-:W-:Y:S01]  /*8760*/  HMMA.16816.F32 R40, R4.reuse, R10, R40 ;  /* 0x0000000a0428723c */ /* 0x040fe20000001828 */
[----:B------:R-:W2:Y:S07]  /*8770*/  LDSM.16.MT88.4 R8, [R237+0x3900] ;  /* 0x00390000ed08783b */ /* 0x000eae0000004200 */
[C---:B------:R-:W-:Y:S08]  /*8780*/  HMMA.16816.F32 R44, R4.reuse, R16, R44 ;  /* 0x00000010042c723c */ /* 0x040ff0000000182c */
[C---:B------:R-:W-:Y:S01]  /*8790*/  HMMA.16816.F32 R48, R4.reuse, R18, R48 ;  /* 0x000000120430723c */ /* 0x040fe20000001830 */
[----:B------:R-:W-:Y:S07]  /*87a0*/  LDSM.16.MT88.4 R16, [R241+0x3900] ;  /* 0x00390000f110783b */ /* 0x000fee0000004200 */
[C---:B-1----:R-:W-:Y:S08]  /*87b0*/  HMMA.16816.F32 R52, R4.reuse, R12, R52 ;  /* 0x0000000c0434723c */ /* 0x042ff00000001834 */
        /* <DEDUP_REMOVED lines=29> */
[C---:B--2---:R-:W-:Y:S07]  /*8990*/  HMMA.16816.F32 R132, R4.reuse, R8, R132 ;  /* 0x000000080484723c */ /* 0x044fee0000001884 */
[----:B------:R-:W-:Y:S01]  /*89a0*/  FADD.FTZ R8, R178, R24 ;  /* 0x00000018b2087221 */ /* 0x000fe20000010000 */
[C---:B------:R-:W-:Y:S04]  /*89b0*/  HMMA.16816.F32 R136, R4.reuse, R10, R136 ;  /* 0x0000000a0488723c */ /* 0x040fe80000001888 */
[----:B------:R-:W-:Y:S02]  /*89c0*/  FADD.FTZ R9, R179, R8 ;  /* 0x00000008b3097221 */ /* 0x000fe40000010000 */
[----:B------:R-:W-:Y:S02]  /*89d0*/  FADD.FTZ R8, R32, R0 ;  /* 0x0000000020087221 */ /* 0x000fe40000010000 */
[C---:B-1----:R-:W-:Y:S04]  /*89e0*/  HMMA.16816.F32 R140, R4.reuse, R12, R140 ;  /* 0x0000000c048c723c */ /* 0x042fe8000000188c */
[----:B------:R-:W-:Y:S04]  /*89f0*/  FADD.FTZ R0, R30, R9 ;  /* 0x000000091e007221 */ /* 0x000fe80000010000 */
[C---:B------:R-:W-:Y:S04]  /*8a00*/  HMMA.16816.F32 R144, R4.reuse, R14, R144 ;  /* 0x0000000e0490723c */ /* 0x040fe80000001890 */
[----:B------:R-:W-:Y:S04]  /*8a10*/  FADD.FTZ R0, R31, R0 ;  /* 0x000000001f007221 */ /* 0x000fe80000010000 */
[C---:B---3--:R-:W-:Y:S08]  /*8a20*/  HMMA.16816.F32 R148, R4.reuse, R16, R148 ;  /* 0x000000100494723c */ /* 0x048ff00000001894 */
[C---:B------:R-:W-:Y:S08]  /*8a30*/  HMMA.16816.F32 R152, R4.reuse, R18, R152 ;  /* 0x000000120498723c */ /* 0x040ff00000001898 */
[C---:B----4-:R-:W-:Y:S08]  /*8a40*/  HMMA.16816.F32 R156, R4.reuse, R20, R156 ;  /* 0x00000014049c723c */ /* 0x050ff0000000189c */
[----:B------:R-:W-:Y:S07]  /*8a50*/  HMMA.16816.F32 R160, R4, R22, R160 ;  /* 0x0000001604a0723c */ /* 0x000fee00000018a0 */
[----:B------:R-:W-:Y:S02]  /*8a60*/  FADD.FTZ R5, R28, R8 ;  /* 0x000000081c057221 */ /* 0x000fe40000010000 */
[----:B------:R-:W-:Y:S03]  /*8a70*/  FADD.FTZ R4, R34, R0 ;  /* 0x0000000022047221 */ /* 0x000fe60000010000 */
[----:B------:R-:W-:Y:S02]  /*8a80*/  FADD.FTZ R5, R27, R5 ;  /* 0x000000051b057221 */ /* 0x000fe40000010000 */
[----:B------:R-:W-:Y:S02]  /*8a90*/  FADD.FTZ R4, R35, R4 ;  /* 0x0000000423047221 */ /* 0x000fe40000010000 */
[----:B------:R-:W-:Y:S03]  /*8aa0*/  FADD.FTZ R0, R26, R5 ;  /* 0x000000051a007221 */ /* 0x000fe60000010000 */
[----:B------:R-:W-:Y:S01]  /*8ab0*/  STL [R1+0x1c], R4 ;  /* 0x00001c0401007387 */ /* 0x000fe20000100800 */
[----:B------:R-:W-:Y:S05]  /*8ac0*/  FADD.FTZ R0, R25, R0 ;  /* 0x0000000019007221 */ /* 0x000fea0000010000 */
[----:B------:R1:W-:Y:S02]  /*8ad0*/  STL [R1+0x20], R0 ;  /* 0x0000200001007387 */ /* 0x0003e40000100800 */
[----:B-1----:R-:W-:Y:S01]  /*8ae0*/  MOV R0, R3 ;  /* 0x0000000300007202 */ /* 0x002fe20000000f00 */
[----:B------:R-:W-:-:S05]  /*8af0*/  @P0 BRA `(.L_x_2589) ;  /* 0xffffcbe000000947 */ /* 0x000fca000383ffff */
.L_x_2588:
        /* <DEDUP_REMOVED lines=157> */
.L_x_2587:
        /* <DEDUP_REMOVED lines=13> */
[----:B------:R-:W-:Y:S01]  /*95a0*/  UIMAD UR7, UR6, UR4, URZ ;  /* 0x00000004060772a4 */ /* 0x000fe2000f8e023f */
[----:B------:R-:W4:Y:S03]  /*95b0*/  S2R R17, SR_CTAID.X ;  /* 0x0000000000117919 */ /* 0x000f260000002500 */
        /* <DEDUP_REMOVED lines=38> */
[C---:B------:R-:W-:Y:S02]  /*9820*/  IMAD R7, R10.reuse, c[0x0][0x444], R7 ;  /* 0x000111000a077a24 */ /* 0x040fe400078e0207 */
[----:B----4-:R-:W-:Y:S01]  /*9830*/  IMAD R6, R17, 0x80, R0 ;  /* 0x0000008011067824 */ /* 0x010fe200078e0200 */
[----:B------:R-:W-:Y:S01]  /*9840*/  SHF.R.S32.HI R0, RZ, 0x1f, R9 ;  /* 0x0000001fff007819 */ /* 0x000fe20000011409 */
[----:B------:R-:W-:-:S04]  /*9850*/  IMAD.WIDE.U32 R2, R10, c[0x0][0x440], R2 ;  /* 0x000110000a027a25 */ /* 0x000fc800078e0002 */
[----:B------:R-:W-:Y:S01]  /*9860*/  @P1 IMAD.HI.U32 R10, R6, c[0x0][0x4ec], RZ ;  /* 0x00013b00060a1a27 */ /* 0x000fe200078e00ff */
[----:B------:R-:W-:-:S03]  /*9870*/  IADD3 R3, R3, R7, RZ ;  /* 0x0000000703037210 */ /* 0x000fc60007ffe0ff */
[----:B------:R-:W-:Y:S02]  /*9880*/  IMAD.IADD R5, R5, 0x1, R8 ;  /* 0x0000000105057824 */ /* 0x000fe400078e0208 */
[----:B------:R-:W-:Y:S01]  /*9890*/  IMAD.MOV.U32 R8, RZ, RZ, R6 ;  /* 0x000000ffff087224 */ /* 0x000fe200078e0006 */
[----:B------:R-:W-:Y:S01]  /*98a0*/  @P1 SHF.R.U32.HI R8, RZ, c[0x0][0x4f0], R10 ;  /* 0x00013c00ff081a19 */ /* 0x000fe2000001160a */
[C---:B------:R-:W-:Y:S02]  /*98b0*/  IMAD R7, R0.reuse, c[0x0][0x4e0], RZ ;  /* 0x0001380000077a24 */ /* 0x040fe400078e02ff */
[----:B------:R-:W-:Y:S02]  /*98c0*/  IMAD R0, R0, c[0x0][0x448], RZ ;  /* 0x0001120000007a24 */ /* 0x000fe400078e02ff */
[----:B------:R-:W-:Y:S02]  /*98d0*/  IMAD R11, R9, c[0x0][0x4e4], R7 ;  /* 0x00013900090b7a24 */ /* 0x000fe400078e0207 */
[----:B------:R-:W-:-:S02]  /*98e0*/  IMAD.MOV R7, RZ, RZ, -R8 ;  /* 0x000000ffff077224 */ /* 0x000fc400078e0a08 */
[C---:B------:R-:W-:Y:S01]  /*98f0*/  IMAD R10, R9.reuse, c[0x0][0x44c], R0 ;  /* 0x00011300090a7a24 */ /* 0x040fe200078e0200 */
[----:B------:R-:W-:Y:S01]  /*9900*/  MOV R0, R6 ;  /* 0x0000000600007202 */ /* 0x000fe20000000f00 */
[----:B------:R-:W-:-:S04]  /*9910*/  IMAD.WIDE.U32 R2, R9, c[0x0][0x448], R2 ;  /* 0x0001120009027a25 */ /* 0x000fc800078e0002 */
[----:B------:R-:W-:-:S04]  /*9920*/  IMAD.WIDE.U32 R4, R9, c[0x0][0x4e0], R4 ;  /* 0x0001380009047a25 */ /* 0x000fc800078e0004 */
[----:B------:R-:W-:Y:S01]  /*9930*/  @P1 IMAD.HI.U32 R9, R6, c[0x0][0x4ec], RZ ;  /* 0x00013b0006091a27 */ /* 0x000fe200078e00ff */
[----:B------:R-:W-:Y:S01]  /*9940*/  BAR.SYNC.DEFER_BLOCKING 0x1, 0x100 ;  /* 0x0044000000007b1d */ /* 0x000fe20000010000 */
[----:B------:R-:W-:Y:S02]  /*9950*/  IADD3 R4, P0, R8, R4, RZ ;  /* 0x0000000408047210 */ /* 0x000fe40007f1e0ff */
[----:B------:R-:W-:Y:S01]  /*9960*/  IMAD R7, R7, c[0x0][0x4e8], R6 ;  /* 0x00013a0007077a24 */ /* 0x000fe200078e0206 */
[----:B------:R-:W-:Y:S01]  /*9970*/  @P1 SHF.R.U32.HI R0, RZ, c[0x0][0x4f0], R9 ;  /* 0x00013c00ff001a19 */ /* 0x000fe20000011609 */
[----:B------:R-:W-:Y:S01]  /*9980*/  IMAD.IADD R3, R3, 0x1, R10 ;  /* 0x0000000103037824 */ /* 0x000fe200078e020a */
[----:B------:R-:W-:Y:S02]  /*9990*/  SHF.R.S32.HI R10, RZ, 0x1f, R8 ;  /* 0x0000001fff0a7819 */ /* 0x000fe40000011408 */
[----:B------:R-:W-:Y:S01]  /*99a0*/  SHF.R.S32.HI R9, RZ, 0x1f, R7 ;  /* 0x0000001fff097819 */ /* 0x000fe20000011407 */
[----:B------:R-:W-:Y:S01]  /*99b0*/  IMAD.WIDE.U32 R2, R0, c[0x0][0x430], R2 ;  /* 0x00010c0000027a25 */ /* 0x000fe200078e0002 */
[----:B------:R-:W-:-:S02]  /*99c0*/  IADD3.X R5, R10, R5, R11, P0, !PT ;  /* 0x000000050a057210 */ /* 0x000fc400007fe40b */
[----:B------:R-:W-:Y:S01]  /*99d0*/  IADD3 R8, -R0, RZ, RZ ;  /* 0x000000ff00087210 */ /* 0x000fe20007ffe1ff */
[----:B------:R-:W-:Y:S01]  /*99e0*/  IMAD R9, R9, c[0x0][0x4c8], RZ ;  /* 0x0001320009097a24 */ /* 0x000fe200078e02ff */
[----:B------:R-:W-:Y:S01]  /*99f0*/  SHF.R.S32.HI R10, RZ, 0x1f, R0 ;  /* 0x0000001fff0a7819 */ /* 0x000fe20000011400 */
[----:B------:R-:W-:Y:S01]  /*9a00*/  IMAD.WIDE.U32 R4, R7, c[0x0][0x4c8], R4 ;  /* 0x0001320007047a25 */ /* 0x000fe200078e0004 */
[----:B------:R-:W-:-:S03]  /*9a10*/  LOP3.LUT P1, RZ, R12, 0x3, RZ, 0xc0, !PT ;  /* 0x000000030cff7812 */ /* 0x000fc6000782c0ff */
[----:B------:R-:W-:Y:S01]  /*9a20*/  IMAD R7, R7, c[0x0][0x4cc], R9 ;  /* 0x0001330007077a24 */ /* 0x000fe200078e0209 */
[----:B------:R-:W-:Y:S01]  /*9a30*/  LEA R9, P0, R4, c[0x0][0x4a8], 0x2 ;  /* 0x00012a0004097a11 */ /* 0x000fe200078010ff */
[----:B------:R-:W-:Y:S02]  /*9a40*/  IMAD R8, R8, c[0x0][0x4e8], R6 ;  /* 0x00013a0008087a24 */ /* 0x000fe400078e0206 */
[----:B------:R-:W-:Y:S01]  /*9a50*/  IMAD R6, R10, c[0x0][0x430], RZ ;  /* 0x00010c000a067a24 */ /* 0x000fe200078e02ff */
[----:B------:R-:W-:Y:S01]  /*9a60*/  LEA R10, R17, R13, 0x7 ;  /* 0x0000000d110a7211 */ /* 0x000fe200078e38ff */
[----:B------:R-:W-:Y:S02]  /*9a70*/  IMAD.IADD R5, R5, 0x1, R7 ;  /* 0x0000000105057824 */ /* 0x000fe400078e0207 */
[----:B------:R-:W-:Y:S01]  /*9a80*/  IMAD R0, R0, c[0x0][0x434], R6 ;  /* 0x00010d0000007a24 */ /* 0x000fe200078e0206 */
[----:B------:R-:W-:Y:S02]  /*9a90*/  SHF.R.S32.HI R6, RZ, 0x1f, R8 ;  /* 0x0000001fff067819 */ /* 0x000fe40000011408 */
[----:B------:R-:W-:Y:S01]  /*9aa0*/  LEA.HI.X R5, R4, c[0x0][0x4ac], R5, 0x2, P0 ;  /* 0x00012b0004057a11 */ /* 0x000fe200000f1405 */
[----:B------:R-:W-:Y:S01]  /*9ab0*/  IMAD.IADD R3, R3, 0x1, R0 ;  /* 0x0000000103037824 */ /* 0x000fe200078e0200 */
[----:B------:R-:W-:Y:S01]  /*9ac0*/  SHFL.IDX PT, R4, R9, 0x1, 0x1c1f ;  /* 0x003c1f0009047f89 */ /* 0x000fe200000e0000 */
[----:B------:R-:W-:-:S02]  /*9ad0*/  IMAD R0, R6, c[0x0][0x428], RZ ;  /* 0x00010a0006007a24 */ /* 0x000fc400078e02ff */
[C---:B------:R-:W-:Y:S01]  /*9ae0*/  IMAD.WIDE.U32 R2, R8.reuse, c[0x0][0x428], R2 ;  /* 0x00010a0008027a25 */ /* 0x040fe200078e0002 */
[----:B------:R1:W-:Y:S03]  /*9af0*/  SHFL.IDX PT, R6, R9, RZ, 0x1c1f ;  /* 0x001c1fff09067589 */ /* 0x0003e600000e0000 */
[----:B------:R-:W-:Y:S01]  /*9b00*/  IMAD R0, R8, c[0x0][0x42c], R0 ;  /* 0x00010b0008007a24 */ /* 0x000fe200078e0200 */
[----:B------:R-:W2:Y:S01]  /*9b10*/  SHFL.IDX PT, R7, R5, RZ, 0x1c1f ;  /* 0x001c1fff05077589 */ /* 0x000ea200000e0000 */
[----:B------:R-:W-:-:S03]  /*9b20*/  IADD3 R8, R10, 0x8, RZ ;  /* 0x000000080a087810 */ /* 0x000fc60007ffe0ff */
[----:B------:R-:W3:Y:S01]  /*9b30*/  SHFL.IDX PT, R5, R5, 0x1, 0x1c1f ;  /* 0x003c1f0005057f89 */ /* 0x000ee200000e0000 */
[----:B------:R-:W-:Y:S01]  /*9b40*/  IADD3 R0, R3, R0, RZ ;  /* 0x0000000003007210 */ /* 0x000fe20007ffe0ff */
[----:B-1----:R-:W-:Y:S01]  /*9b50*/  IMAD R9, R18, c[0x0][0x388], RZ ;  /* 0x0000e20012097a24 */ /* 0x002fe200078e02ff */
[----:B------:R-:W-:-:S04]  /*9b60*/  LEA R18, P0, R2, c[0x0][0x400], 0x2 ;  /* 0x0001000002127a11 */ /* 0x000fc800078010ff */
[-C--:B------:R-:W-:Y:S02]  /*9b70*/  ISETP.GE.OR P2, PT, R10, R9.reuse, P1 ;  /* 0x000000090a00720c */ /* 0x080fe40000f46670 */
[-C--:B------:R-:W-:Y:S02]  /*9b80*/  ISETP.GE.OR P1, PT, R8, R9.reuse, P1 ;  /* 0x000000090800720c */ /* 0x080fe40000f26670 */
[----:B------:R-:W-:Y:S02]  /*9b90*/  LEA.HI.X R17, R2, c[0x0][0x404], R0, 0x2, P0 ;  /* 0x0001010002117a11 */ /* 0x000fe400000f1400 */
[----:B------:R-:W-:Y:S01]  /*9ba0*/  LOP3.LUT R0, R16, 0x7ffffffc, RZ, 0xc0, !PT ;  /* 0x7ffffffc10007812 */ /* 0x000fe200078ec0ff */
[----:B------:R1:W4:Y:S01]  /*9bb0*/  SHFL.IDX PT, R2, R18, RZ, 0x1c1f ;  /* 0x001c1fff12027589 */ /* 0x00032200000e0000 */
[----:B------:R-:W-:-:S03]  /*9bc0*/  ISETP.GE.AND P0, PT, R8, R9, PT ;  /* 0x000000090800720c */ /* 0x000fc60003f06270 */
[----:B------:R-:W-:Y:S01]  /*9bd0*/  IMAD.IADD R0, R12, 0x1, -R0 ;  /* 0x000000010c007824 */ /* 0x000fe200078e0a00 */
[----:B------:R1:W1:Y:S04]  /*9be0*/  SHFL.IDX PT, R3, R17, RZ, 0x1c1f ;  /* 0x001c1fff11037589 */ /* 0x00026800000e0000 */
[----:B--2---:R2:W-:Y:S01]  /*9bf0*/  @!P2 ST.E [R6.64], R14 ;  /* 0x0000000e0600a985 */ /* 0x0045e2000c10190c */
[----:B------:R-:W-:-:S03]  /*9c00*/  SHF.L.U32 R0, R0, 0x1, RZ ;  /* 0x0000000100007819 */ /* 0x000fc600000006ff */
[----:B---3--:R2:W-:Y:S01]  /*9c10*/  @!P1 ST.E [R4.64], R15 ;  /* 0x0000000f04009985 */ /* 0x0085e2000c10190c */
[----:B------:R-:W-:-:S13]  /*9c20*/  ISETP.GE.AND P1, PT, R10, R9, PT ;  /* 0x000000090a00720c */ /* 0x000fda0003f26270 */
[----:B------:R-:W-:Y:S05]  /*9c30*/  @P1 BRA `(.L_x_2592) ;  /* 0x00000bd000001947 */ /* 0x000fea0003800000 */
[C---:B----4-:R-:W-:Y:S02]  /*9c40*/  ISETP.GE.AND P2, PT, R0.reuse, c[0x0][0x3c8], PT ;  /* 0x0000f20000007a0c */ /* 0x050fe40003f46270 */
[C---:B--2---:R-:W-:Y:S02]  /*9c50*/  IADD3 R5, R0.reuse, 0x8, RZ ;  /* 0x0000000800057810 */ /* 0x044fe40007ffe0ff */
[----:B------:R-:W-:Y:S02]  /*9c60*/  IADD3 R4, R0, 0x10, RZ ;  /* 0x0000001000047810 */ /* 0x000fe40007ffe0ff */
[----:B------:R-:W-:Y:S02]  /*9c70*/  ISETP.GE.AND P6, PT, R5, c[0x0][0x3c8], PT ;  /* 0x0000f20005007a0c */ /* 0x000fe40003fc6270 */
[----:B------:R-:W-:Y:S02]  /*9c80*/  ISETP.GE.AND P1, PT, R4, c[0x0][0x3c8], PT ;  /* 0x0000f20004007a0c */ /* 0x000fe40003f26270 */
[----:B------:R-:W-:-:S02]  /*9c90*/  IADD3 R8, R0, 0x18, RZ ;  /* 0x0000001800087810 */ /* 0x000fc40007ffe0ff */
[C---:B------:R-:W-:Y:S01]  /*9ca0*/  IADD3 R10, R0.reuse, 0x20, RZ ;  /* 0x00000020000a7810 */ /* 0x040fe20007ffe0ff */
[C---:B-1----:R-:W-:Y:S01]  /*9cb0*/  @!P2 IMAD.WIDE R6, R0.reuse, 0x4, R2 ;  /* 0x000000040006a825 */ /* 0x042fe200078e0202 */
        /* <DEDUP_REMOVED lines=181> */
.L_x_2592:
[----:B----4-:R-:W-:Y:S05]  /*a810*/  BSYNC B0 ;  /* 0x0000000000007941 */ /* 0x010fea0003800000 */
.L_x_2591:
[----:B-1----:R1:W3:Y:S04]  /*a820*/  SHFL.IDX PT, R3, R17, 0x1, 0x1c1f ;  /* 0x003c1f0011037f89 */ /* 0x0022e800000e0000 */
[----:B------:R1:W4:Y:S01]  /*a830*/  SHFL.IDX PT, R2, R18, 0x1, 0x1c1f ;  /* 0x003c1f0012027f89 */ /* 0x00032200000e0000 */
[----:B------:R-:W-:Y:S05]  /*a840*/  @P0 EXIT ;  /* 0x000000000000094d */ /* 0x000fea0003800000 */
[C---:B--2---:R-:W-:Y:S02]  /*a850*/  IADD3 R5, R0.reuse, 0x8, RZ ;  /* 0x0000000800057810 */ /* 0x044fe40007ffe0ff */
        /* <DEDUP_REMOVED lines=190> */
.L_x_2590:
        /* <DEDUP_REMOVED lines=50> */
.L_x_2593:
        /* <DEDUP_REMOVED lines=10> */
.L_x_5212:


//--------------------- .text._ZN7cutlass13device_kernelIN5flash19enable_sm80_to_sm89INS1_16FlashAttnFwdSm80INS1_25CollectiveMainloopFwdSm80ILi8ELi1ELb1EN4cute5tupleIJNS5_1CILi128EEENS7_ILi48EEENS7_ILi256EEEEEELi256ENS_6half_tEfNS_4arch4Sm80ELb0ELb0ELb0ELb1ELb0ELb0ELb1ELb1EEENS1_21CollectiveEpilogueFwdINS6_IJS8_SA_S9_EEENS6_IJNS7_ILi1EEESI_SI_EEESC_SE_Li256ELb1ELb1ELb1ELb0EEENS1_36VarlenDynamicPersistentTileSchedulerILi128ELi48ELi256ELi256ELb1ELb1ELb0ELb0ELb1ELb1EEEEEEEEEvNT_6ParamsE --------------------------
	.section	.text._ZN7cutlass13device_kernelIN5flash19enable_sm80_to_sm89INS1_16FlashAttnFwdSm80INS1_25CollectiveMainloopFwdSm80ILi8ELi1ELb1EN4cute5tupleIJNS5_1CILi128EEENS7_ILi48EEENS7_ILi256EEEEEELi256ENS_6half_tEfNS_4arch4Sm80ELb0ELb0ELb0ELb1ELb0ELb0ELb1ELb1EEENS1_21CollectiveEpilogueFwdINS6_IJS8_SA_S9_EEENS6_IJNS7_ILi1EEESI_SI_EEESC_SE_Li256ELb1ELb1ELb1ELb0EEENS1_36VarlenDynamicPersistentTileSchedulerILi128ELi48ELi256ELi256ELb1ELb1ELb0ELb0ELb1ELb1EEEEEEEEEvNT_6ParamsE,"ax",@progbits
	.sectioninfo	@"SHI_REGISTERS=255"
	.align	128
.text._ZN7cutlass13device_kernelIN5flash19enable_sm80_to_sm89INS1_16FlashAttnFwdSm80INS1_25CollectiveMainloopFwdSm80ILi8ELi1ELb1EN4cute5tupleIJNS5_1CILi128EEENS7_ILi48EEENS7_ILi256EEEEEELi256ENS_6half_tEfNS_4arch4Sm80ELb0ELb0ELb0ELb1ELb0ELb0ELb1ELb1EEENS1_21CollectiveEpilogueFwdINS6_IJS8_SA_S9_EEENS6_IJNS7_ILi1EEESI_SI_EEESC_SE_Li256ELb1ELb1ELb1ELb0EEENS1_36VarlenDynamicPersistentTileSchedulerILi128ELi48ELi256ELi256ELb1ELb1ELb0ELb0ELb1ELb1EEEEEEEEEvNT_6ParamsE:
        .type           _ZN7cutlass13device_kernelIN5flash19enable_sm80_to_sm89INS1_16FlashAttnFwdSm80INS1_25CollectiveMainloopFwdSm80ILi8ELi1ELb1EN4cute5tupleIJNS5_1CILi128EEENS7_ILi48EEENS7_ILi256EEEEEELi256ENS_6half_tEfNS_4arch4Sm80ELb0ELb0ELb0ELb1ELb0ELb0ELb1ELb1EEENS1_21CollectiveEpilogueFwdINS6_IJS8_SA_S9_EEENS6_IJNS7_ILi1EEESI_SI_EEESC_SE_Li256ELb1ELb1ELb1ELb0EEENS1_36VarlenDynamicPersistentTileSchedulerILi128ELi48ELi256ELi256ELb1ELb1ELb0ELb0ELb1ELb1EEEEEEEEEvNT_6ParamsE,@function
        .size           _ZN7cutlass13device_kernelIN5flash19enable_sm80_to_sm89INS1_16FlashAttnFwdSm80INS1_25CollectiveMainloopFwdSm80ILi8ELi1ELb1EN4cute5tupleIJNS5_1CILi128EEENS7_ILi48EEENS7_ILi256EEEEEELi256ENS_6half_tEfNS_4arch4Sm80ELb0ELb0ELb0ELb1ELb0ELb0ELb1ELb1EEENS1_21CollectiveEpilogueFwdINS6_IJS8_SA_S9_EEENS6_IJNS7_ILi1EEESI_SI_EEESC_SE_Li256ELb1ELb1ELb1ELb0EEENS1_36VarlenDynamicPersistentTileSchedulerILi128ELi48ELi256ELi256ELb1ELb1ELb0ELb0ELb1ELb1EEEEEEEEEvNT_6ParamsE,(.L_x_5213 - _ZN7cutlass13device_kernelIN5flash19enable_sm80_to_sm89INS1_16FlashAttnFwdSm80INS1_25CollectiveMainloopFwdSm80ILi8ELi1ELb1EN4cute5tupleIJNS5_1CILi128EEENS7_ILi48EEENS7_ILi256EEEEEELi256ENS_6half_tEfNS_4arch4Sm80ELb0ELb0ELb0ELb1ELb0ELb0ELb1ELb1EEENS1_21CollectiveEpilogueFwdINS6_IJS8_SA_S9_EEENS6_IJNS7_ILi1EEESI_SI_EEESC_SE_Li256ELb1ELb1ELb1ELb0EEENS1_36VarlenDynamicPersistentTileSchedulerILi128ELi48ELi256ELi256ELb1ELb1ELb0ELb0ELb1ELb1EEEEEEEEEvNT_6ParamsE)
        .other          _ZN7cutlass13device_kernelIN5flash19enable_sm80_to_sm89INS1_16FlashAttnFwdSm80INS1_25CollectiveMainloopFwdSm80ILi8ELi1ELb1EN4cute5tupleIJNS5_1CILi128EEENS7_ILi48EEENS7_ILi256EEEEEELi256ENS_6half_tEfNS_4arch4Sm80ELb0ELb0ELb0ELb1ELb0ELb0ELb1ELb1EEENS1_21CollectiveEpilogueFwdINS6_IJS8_SA_S9_EEENS6_IJNS7_ILi1EEESI_SI_EEESC_SE_Li256ELb1ELb1ELb1ELb0EEENS1_36VarlenDynamicPersistentTileSchedulerILi128ELi48ELi256ELi256ELb1ELb1ELb0ELb0ELb1ELb1EEEEEEEEEvNT_6ParamsE,@"STO_CUDA_ENTRY STV_DEFAULT"
_ZN7cutlass13device_kernelIN5flash19enable_sm80_to_sm89INS1_16FlashAttnFwdSm80INS1_25CollectiveMainloopFwdSm80ILi8ELi1ELb1EN4cute5tupleIJNS5_1CILi128EEENS7_ILi48EEENS7_ILi256EEEEEELi256ENS_6half_tEfNS_4arch4Sm80ELb0ELb0ELb0ELb1ELb0ELb0ELb1ELb1EEENS1_21CollectiveEpilogueFwdINS6_IJS8_SA_S9_EEENS6_IJNS7_ILi1EEESI_SI_EEESC_SE_Li256ELb1ELb1ELb1ELb0EEENS1_36VarlenDynamicPersistentTileSchedulerILi128ELi48ELi256ELi256ELb1ELb1ELb0ELb0ELb1ELb1EEEEEEEEEvNT_6ParamsE:
        /* <DEDUP_REMOVED lines=54> */
.L_x_2599:
        /* <DEDUP_REMOVED lines=17> */
.L_x_2677:
        /* <DEDUP_REMOVED lines=16> */
.L_x_2678:
[----:B--2---:R-:W-:-:S05]  /*0570*/  IMAD R0, R0, c[0x0][0x538], RZ ;  /* 0x00014e0000007a24 */ /* 0x004fca00078e02ff */
[----:B------:R-:W-:-:S04]  /*0580*/  IADD3 R6, R0, R6, RZ ;  /* 0x0000000600067210 */ /* 0x000fc80007ffe0ff */
[----:B------:R-:W-:-:S13]  /*0590*/  ISETP.GT.AND P0, PT, R6, UR4, PT ;  /* 0x0000000406007c0c */ /* 0x000fda000bf04270 */
[----:B-1----:R-:W-:Y:S05]  /*05a0*/  @!P0 BRA `(.L_x_2599) ;  /* 0xfffffdb000008947 */ /* 0x002fea000383ffff */
.L_x_2595:
[----:B------:R-:W-:-:S05]  /*05b0*/  IADD3 R12, -R0, R6, RZ ;  /* 0x00000006000c7210 */ /* 0x000fca0007ffe1ff */
[----:B------:R-:W-:-:S05]  /*05c0*/  IMAD R0, R4, c[0x0][0x538], R12 ;  /* 0x00014e0004007a24 */ /* 0x000fca00078e020c */
[----:B------:R-:W-:Y:S01]  /*05d0*/  ISETP.GT.AND P0, PT, R0, UR4, PT ;  /* 0x0000000400007c0c */ /* 0x000fe2000bf04270 */
[----:B------:R-:W-:-:S12]  /*05e0*/  BRA.DIV ~URZ, `(.L_x_2600) ;  /* 0x0000d6027f007947 */ /* 0x000fd8000b800000 */
[----:B------:R-:W-:-:S04]  /*05f0*/  VOTE.ANY R6, PT, !P0 ;  /* 0x0000000000067806 */ /* 0x000fc800040e0100 */
.L_x_2679:
[----:B------:R1:W2:Y:S01]  /*0600*/  POPC R13, R6 ;  /* 0x00000006000d7309 */ /* 0x0002a20000000000 */
[----:B------:R-:W-:Y:S05]  /*0610*/  BRA.DIV ~URZ, `(.L_x_2601) ;  /* 0x0000d6227f007947 */ /* 0x000fea000b800000 */
[----:B--2---:R-:W2:Y:S04]  /*0620*/  SHFL.IDX PT, R11, R8, R13, 0x1f ;  /* 0x00001f0d080b7589 */ /* 0x004ea800000e0000 */
[----:B------:R3:W4:Y:S02]  /*0630*/  SHFL.IDX PT, R10, R7, R13, 0x1f ;  /* 0x00001f0d070a7589 */ /* 0x00072400000e0000 */
[----:B---3--:R-:W-:Y:S02]  /*0640*/  MOV R7, RZ ;  /* 0x000000ff00077202 */ /* 0x008fe40000000f00 */
.L_x_2680:
[----:B--2-4-:R-:W-:Y:S01]  /*0650*/  ISETP.NE.AND P0, PT, R6, RZ, PT ;  /* 0x000000ff0600720c */ /* 0x014fe20003f05270 */
[----:B------:R-:W-:-:S12]  /*0660*/  BSSY B0, `(.L_x_2602) ;  /* 0x0000005000007945 */ /* 0x000fd80003800000 */
[----:B------:R-:W-:Y:S05]  /*0670*/  @!P0 BRA `(.L_x_2603) ;  /* 0x0000003000008947 */ /* 0x000fea0003800000 */
[----:B------:R-:W-:Y:S01]  /*0680*/  IADD3 R3, R13, -0x1, RZ ;  /* 0xffffffff0d037810 */ /* 0x000fe20007ffe0ff */
[----:B------:R-:W-:Y:S05]  /*0690*/  BRA.DIV ~URZ, `(.L_x_2604) ;  /* 0x0000d6827f007947 */ /* 0x000fea000b800000 */
[----:B------:R2:W3:Y:S02]  /*06a0*/  SHFL.IDX PT, R7, R4, R3, 0x1f ;  /* 0x00001f0304077589 */ /* 0x0004e400000e0000 */
.L_x_2603:
[----:B------:R-:W-:Y:S05]  /*06b0*/  BSYNC B0 ;  /* 0x0000000000007941 */ /* 0x000fea0003800000 */
.L_x_2602:
        /* <DEDUP_REMOVED lines=69> */
.L_x_2596:
[----:B------:R-:W-:Y:S01]  /*0b10*/  MOV R0, UR4 ;  /* 0x0000000400007c02 */ /* 0x000fe20008000f00 */
[----:B------:R-:W-:Y:S04]  /*0b20*/  STL [R1+0x4c], RZ ;  /* 0x00004cff01007387 */ /* 0x000fe80000100800 */
[----:B------:R-:W-:Y:S04]  /*0b30*/  STL [R1+0x50], RZ ;  /* 0x000050ff01007387 */ /* 0x000fe80000100800 */
[----:B------:R1:W-:Y:S02]  /*0b40*/  STL [R1+0x48], R0 ;  /* 0x0000480001007387 */ /* 0x0003e40000100800 */
[----:B-1----:R-:W-:-:S05]  /*0b50*/  MOV R0, c[0x0][0x53c] ;  /* 0x00014f0000007a02 */ /* 0x002fca0000000f00 */
[----:B------:R1:W-:Y:S02]  /*0b60*/  STL [R1+0x54], R0 ;  /* 0x0000540001007387 */ /* 0x0003e40000100800 */
.L_x_2605:
        /* <DEDUP_REMOVED lines=8> */
.L_x_2594:
        /* <DEDUP_REMOVED lines=25> */
[----:B------:R-:W-:Y:S01]  /*0d80*/  IMAD.SHL.U32 R20, R6, 0x8, RZ ;  /* 0x0000000806147824 */ /* 0x000fe200078e00ff */
        /* <DEDUP_REMOVED lines=20> */
[----:B------:R-:W-:Y:S01]  /*0ed0*/  LOP3.LUT R0, R0, 0xffffff8, RZ, 0xc0, !PT ;  /* 0x0ffffff800007812 */ /* 0x000fe200078ec0ff */
[----:B------:R-:W-:Y:S01]  /*0ee0*/  IMAD.MOV.U32 R6, RZ, RZ, 0x10 ;  /* 0x00000010ff067424 */ /* 0x000fe200078e00ff */
        /* <DEDUP_REMOVED lines=14> */
[C---:B------:R-:W-:Y:S01]  /*0fd0*/  IMAD.SHL.U32 R4, R7.reuse, 0x40, RZ ;  /* 0x0000004007047824 */ /* 0x040fe200078e00ff */
[----:B------:R-:W-:Y:S01]  /*0fe0*/  LOP3.LUT R5, R0, 0x8, R2, 0xf8, !PT ;  /* 0x0000000800057812 */ /* 0x000fe200078ef802 */
[----:B------:R-:W-:Y:S01]  /*0ff0*/  IMAD.MOV.U32 R14, RZ, RZ, 0x20 ;  /* 0x00000020ff0e7424 */ /* 0x000fe200078e00ff */
[----:B------:R-:W-:Y:S01]  /*1000*/  SHF.R.U32.HI R2, RZ, 0x3, R0 ;  /* 0x00000003ff027819 */ /* 0x000fe20000011600 */
[----:B------:R-:W-:Y:S01]  /*1010*/  STL [R1+0x98], R15 ;  /* 0x0000980f01007387 */ /* 0x000fe20000100800 */
[----:B------:R-:W-:Y:S01]  /*1020*/  R2P PR, R7, 0x6 ;  /* 0x0000000607007804 */ /* 0x000fe20000000000 */
[----:B------:R-:W-:Y:S01]  /*1030*/  IMAD.SHL.U32 R248, R248, 0x2, RZ ;  /* 0x00000002f8f87824 */ /* 0x000fe200078e00ff */
[----:B------:R-:W-:Y:S01]  /*1040*/  LOP3.LUT R7, R5, R2, RZ, 0x3c, !PT ;  /* 0x0000000205077212 */ /* 0x000fe200078e3cff */
[----:B------:R-:W-:Y:S01]  /*1050*/  IMAD R5, R242, 0x200, R3 ;  /* 0x00000200f2057824 */ /* 0x000fe200078e0203 */
[----:B------:R-:W-:-:S02]  /*1060*/  LEA.HI R0, R3, R3, RZ, 0x1 ;  /* 0x0000000303007211 */ /* 0x000fc400078f08ff */
[----:B------:R-:W-:Y:S02]  /*1070*/  LOP3.LUT R2, R4, 0x1c0, RZ, 0xc0, !PT ;  /* 0x000001c004027812 */ /* 0x000fe400078ec0ff */
        /* <DEDUP_REMOVED lines=62> */
.L_x_2676:
        /* <DEDUP_REMOVED lines=40> */
.L_x_2606:
[----:B------:R-:W-:-:S04]  /*16e0*/  ISETP.NE.U32.AND P0, PT, RZ, c[0x0][0x368], PT ;  /* 0x0000da00ff007a0c */ /* 0x000fc80003f05070 */
[----:B------:R-:W-:-:S13]  /*16f0*/  ISETP.NE.AND.EX P0, PT, RZ, c[0x0][0x36c], PT, P0 ;  /* 0x0000db00ff007a0c */ /* 0x000fda0003f05300 */
[----:B------:R-:W-:Y:S05]  /*1700*/  @!P0 BRA `(.L_x_2607) ;  /* 0x0000004000008947 */ /* 0x000fea0003800000 */
[----:B-1----:R-:W-:-:S04]  /*1710*/  LEA R2, P0, R32, c[0x0][0x368], 0x2 ;  /* 0x0000da0020027a11 */ /* 0x002fc800078010ff */
[----:B------:R-:W-:-:S05]  /*1720*/  LEA.HI.X R3, R32, c[0x0][0x36c], R31, 0x2, P0 ;  /* 0x0000db0020037a11 */ /* 0x000fca00000f141f */
[----:B------:R1:W5:Y:S01]  /*1730*/  LDG.E R0, [R2.64] ;  /* 0x0000000602007981 */ /* 0x000362000c1e1900 */
[----:B------:R-:W-:Y:S05]  /*1740*/  BRA `(.L_x_2608) ;  /* 0x0000005000007947 */ /* 0x000fea0003800000 */
.L_x_2607:
[----:B------:R-:W-:Y:S01]  /*1750*/  MOV R0, c[0x0][0x1d0] ;  /* 0x0000740000007a02 */ /* 0x000fe20000000f00 */
[----:B------:R-:W-:Y:S05]  /*1760*/  @!P5 BRA `(.L_x_2608) ;  /* 0x000000300000d947 */ /* 0x000fea0003800000 */
[----:B-1----:R-:W2:Y:S04]  /*1770*/  LDG.E R4, [R2.64] ;  /* 0x0000000602047981 */ /* 0x002ea8000c1e1900 */
[----:B------:R-:W2:Y:S02]  /*1780*/  LDG.E R0, [R2.64+0x4] ;  /* 0x0000040602007981 */ /* 0x000ea4000c1e1900 */
[----:B--2---:R-:W-:-:S04]  /*1790*/  IADD3 R0, -R4, R0, RZ ;  /* 0x0000000004007210 */ /* 0x004fc80007ffe1ff */
.L_x_2608:
        /* <DEDUP_REMOVED lines=48> */
.L_x_2610:
[----:B------:R-:W-:Y:S05]  /*1aa0*/  BSYNC B0 ;  /* 0x0000000000007941 */ /* 0x000fea0003800000 */
.L_x_2609:
        /* <DEDUP_REMOVED lines=79> */
[----:B------:R-:W3:Y:S01]  /*1fa0*/  LDL R251, [R1+0x30] ;  /* 0x0000300001fb7983 */ /* 0x000ee20000100800 */
[----:B------:R-:W-:-:S03]  /*1fb0*/  ISETP.NE.U32.AND P0, PT, RZ, c[0x0][0x340], PT ;  /* 0x0000d000ff007a0c */ /* 0x000fc60003f05070 */
[----:B------:R-:W3:Y:S01]  /*1fc0*/  LDL R29, [R1+0x68] ;  /* 0x00006800011d7983 */ /* 0x000ee20000100800 */
[----:B------:R-:W-:-:S03]  /*1fd0*/  ISETP.NE.AND.EX P1, PT, RZ, c[0x0][0x344], PT, P0 ;  /* 0x0000d100ff007a0c */ /* 0x000fc60003f25300 */
[----:B-1----:R-:W1:Y:S01]  /*1fe0*/  S2R R5, SR_TID.X ;  /* 0x0000000000057919 */ /* 0x002e620000002100 */
[----:B------:R-:W-:Y:S01]  /*1ff0*/  IMAD.MOV.U32 R4, RZ, RZ, c[0x0][0x2c4] ;  /* 0x0000b100ff047624 */ /* 0x000fe200078e00ff */
[----:B------:R-:W-:Y:S02]  /*2000*/  SHF.R.S32.HI R0, RZ, 0x1f, R11 ;  /* 0x0000001fff007819 */ /* 0x000fe4000001140b */
[----:B------:R-:W-:-:S06]  /*2010*/  SEL R6, R31, RZ, !P4 ;  /* 0x000000ff1f067207 */ /* 0x000fcc0006000000 */
[----:B------:R-:W-:Y:S01]  /*2020*/  @P1 IMAD.WIDE R2, R32, R12, c[0x0][0x340] ;  /* 0x0000d00020021625 */ /* 0x000fe200078e020c */
[----:B------:R-:W-:Y:S01]  /*2030*/  WARPSYNC 0xffffffff ;  /* 0xffffffff00007948 */ /* 0x000fe20003800000 */
[----:B------:R-:W-:Y:S01]  /*2040*/  BSSY B0, `(.L_x_2612) ;  /* 0x00001cd000007945 */ /* 0x000fe20003800000 */
[----:B------:R-:W-:Y:S02]  /*2050*/  P2R R25, PR, RZ, 0x2 ;  /* 0x00000002ff197803 */ /* 0x000fe40000000000 */
[----:B------:R1:W3:Y:S02]  /*2060*/  @P1 LDG.E R23, [R2.64] ;  /* 0x0000000602171981 */ /* 0x0002e4000c1e1900 */
[--C-:B-1----:R-:W-:Y:S01]  /*2070*/  SHF.R.S32.HI R247, RZ, 0x1f, R5.reuse ;  /* 0x0000001ffff77819 */ /* 0x102fe20000011405 */
[----:B------:R-:W-:Y:S01]  /*2080*/  IMAD R0, R0, c[0x0][0x178], RZ ;  /* 0x00005e0000007a24 */ /* 0x000fe200078e02ff */
[----:B------:R-:W-:Y:S02]  /*2090*/  SHF.R.S32.HI R68, RZ, 0x1f, R5 ;  /* 0x0000001fff447819 */ /* 0x000fe40000011405 */
[----:B------:R-:W-:-:S02]  /*20a0*/  LEA.HI R247, R247, R5, RZ, 0x3 ;  /* 0x00000005f7f77211 */ /* 0x000fc400078f18ff */
[----:B------:R-:W-:Y:S02]  /*20b0*/  LEA.HI R68, R68, R5, RZ, 0x3 ;  /* 0x0000000544447211 */ /* 0x000fe400078f18ff */
[----:B------:R-:W-:Y:S02]  /*20c0*/  LOP3.LUT R247, R247, 0xfffffff8, RZ, 0xc0, !PT ;  /* 0xfffffff8f7f77812 */ /* 0x000fe400078ec0ff */
[----:B------:R-:W-:Y:S02]  /*20d0*/  SHF.R.S32.HI R68, RZ, 0x3, R68 ;  /* 0x00000003ff447819 */ /* 0x000fe40000011444 */
[----:B------:R-:W-:Y:S01]  /*20e0*/  ISETP.NE.AND P0, PT, R4, 0x1, PT ;  /* 0x000000010400780c */ /* 0x000fe20003f05270 */
[----:B------:R-:W-:Y:S02]  /*20f0*/  IMAD.IADD R247, R5, 0x1, -R247 ;  /* 0x0000000105f77824 */ /* 0x000fe400078e0af7 */
[----:B------:R-:W-:Y:S02]  /*2100*/  IMAD R0, R11, c[0x0][0x17c], R0 ;  /* 0x00005f000b007a24 */ /* 0x000fe400078e0200 */
[----:B------:R-:W-:-:S02]  /*2110*/  IMAD R5, R247, 0x20, R68 ;  /* 0x00000020f7057824 */ /* 0x000fc400078e0244 */
[----:B------:R-:W-:-:S04]  /*2120*/  IMAD.WIDE.U32 R2, R11, c[0x0][0x178], RZ ;  /* 0x00005e000b027a25 */ /* 0x000fc800078e00ff */
[----:B------:R-:W-:Y:S01]  /*2130*/  IMAD.IADD R3, R3, 0x1, R0 ;  /* 0x0000000103037824 */ /* 0x000fe200078e0200 */
[----:B------:R-:W-:-:S03]  /*2140*/  SEL R4, R32, RZ, !P4 ;  /* 0x000000ff20047207 */ /* 0x000fc60006000000 */
[----:B------:R-:W-:-:S04]  /*2150*/  IMAD.WIDE.U32 R2, R30, c[0x0][0x1b8], R2 ;  /* 0x00006e001e027a25 */ /* 0x000fc800078e0002 */
[----:B------:R-:W-:Y:S02]  /*2160*/  IMAD R3, R30, c[0x0][0x1bc], R3 ;  /* 0x00006f001e037a24 */ /* 0x000fe400078e0203 */
[----:B------:R-:W-:Y:S02]  /*2170*/  IMAD R6, R6, c[0x0][0x1c0], RZ ;  /* 0x0000700006067a24 */ /* 0x000fe400078e02ff */
[----:B------:R-:W-:-:S04]  /*2180*/  IMAD.WIDE.U32 R2, R4, c[0x0][0x1c0], R2 ;  /* 0x0000700004027a25 */ /* 0x000fc800078e0002 */
[----:B------:R-:W-:-:S04]  /*2190*/  IMAD R6, R4, c[0x0][0x1c4], R6 ;  /* 0x0000710004067a24 */ /* 0x000fc800078e0206 */
[----:B------:R-:W-:Y:S02]  /*21a0*/  IMAD.IADD R3, R3, 0x1, R6 ;  /* 0x0000000103037824 */ /* 0x000fe400078e0206 */
[----:B------:R-:W-:Y:S01]  /*21b0*/  IMAD R14, R14, c[0x0][0x2c4], RZ ;  /* 0x0000b1000e0e7a24 */ /* 0x000fe200078e02ff */
[----:B------:R-:W-:Y:S01]  /*21c0*/  IADD3 R61, R246, -0x1, RZ ;  /* 0xfffffffff63d7810 */ /* 0x000fe20007ffe0ff */
        /* <DEDUP_REMOVED lines=15> */
[----:B------:R-:W-:Y:S01]  /*22c0*/  BAR.SYNC.DEFER_BLOCKING 0x0 ;  /* 0x0000000000007b1d */ /* 0x000fe20000010000 */
[----:B------:R-:W-:Y:S02]  /*22d0*/  LEA R18, P0, R2, c[0x0][0x160], 0x1 ;  /* 0x0000580002127a11 */ /* 0x000fe400078008ff */
[----:B------:R-:W-:-:S03]  /*22e0*/  IMAD.IADD R0, R3, 0x1, R0 ;  /* 0x0000000103007824 */ /* 0x000fc600078e0200 */
[----:B------:R-:W3:Y:S02]  /*22f0*/  SHFL.IDX PT, R3, R18, RZ, 0x181f ;  /* 0x00181fff12037589 */ /* 0x000ee400000e0000 */
        /* <DEDUP_REMOVED lines=11> */
[----:B------:R-:W-:Y:S01]  /*23b0*/  IADD3 R19, P3, R68, R19, RZ ;  /* 0x0000001344137210 */ /* 0x000fe20007f7e0ff */
        /* <DEDUP_REMOVED lines=136> */
[----:B------:R-:W2:Y:S01]  /*2c40*/  S2R R25, SR_TID.X ;  /* 0x0000000000197919 */ /* 0x000ea20000002100 */
[----:B------:R-:W-:-:S04]  /*2c50*/  DEPBAR.LE SB0, 0x1 ;  /* 0x000080400000791a */ /* 0x000fc80000000000 */
[----:B------:R-:W-:Y:S01]  /*2c60*/  BAR.SYNC.DEFER_BLOCKING 0x0 ;  /* 0x0000000000007b1d */ /* 0x000fe20000010000 */
[----:B------:R-:W-:Y:S01]  /*2c70*/  IMAD.IADD R7, R9, 0x1, R7 ;  /* 0x0000000109077824 */ /* 0x000fe200078e0207 */
[----:B--2---:R-:W-:-:S03]  /*2c80*/  ISETP.GT.AND P4, PT, R25, 0x7f, PT ;  /* 0x0000007f1900780c */ /* 0x004fc60003f84270 */
[----:B------:R-:W-:Y:S01]  /*2c90*/  IMAD R0, R7, 0x30, RZ ;  /* 0x0000003007007824 */ /* 0x000fe200078e02ff */
[----:B------:R-:W-:-:S03]  /*2ca0*/  LEA R6, P1, R4, c[0x0][0x1f8], 0x1 ;  /* 0x00007e0004067a11 */ /* 0x000fc600078208ff */
[----:B------:R-:W-:Y:S01]  /*2cb0*/  IMAD.IADD R0, R5, 0x1, R0 ;  /* 0x0000000105007824 */ /* 0x000fe200078e0200 */
[----:B------:R-:W-:Y:S04]  /*2cc0*/  LDSM.16.M88.4 R160, [R242] ;  /* 0x00000000f2a0783b */ /* 0x000fe80000000200 */
[----:B------:R-:W-:Y:S04]  /*2cd0*/  LDSM.16.M88.4 R164, [R243] ;  /* 0x00000000f3a4783b */ /* 0x000fe80000000200 */
[----:B------:R-:W-:Y:S04]  /*2ce0*/  LDSM.16.M88.4 R180, [R245] ;  /* 0x00000000f5b4783b */ /* 0x000fe80000000200 */
[----:B------:R-:W-:Y:S04]  /*2cf0*/  LDSM.16.M88.4 R184, [R244] ;  /* 0x00000000f4b8783b */ /* 0x000fe80000000200 */
        /* <DEDUP_REMOVED lines=13> */
[----:B------:R-:W-:Y:S01]  /*2dd0*/  LEA.HI.X R7, R4, c[0x0][0x1fc], R0, 0x1, P1 ;  /* 0x00007f0004077a11 */ /* 0x000fe200008f0c00 */
[----:B------:R-:W-:Y:S01]  /*2de0*/  @!P4 IMAD.MOV.U32 R0, RZ, RZ, c[0x0][0x208] ;  /* 0x00008200ff00c624 */ /* 0x000fe200078e00ff */
[----:B-1----:R-:W-:Y:S01]  /*2df0*/  SEL R3, RZ, 0xffffffff, P2 ;  /* 0xffffffffff037807 */ /* 0x002fe20001000000 */
[----:B------:R-:W-:Y:S01]  /*2e00*/  @!P4 IMAD.MOV.U32 R2, RZ, RZ, c[0x0][0x20c] ;  /* 0x00008300ff02c624 */ /* 0x000fe200078e00ff */
[----:B------:R-:W-:-:S02]  /*2e10*/  SEL R4, RZ, 0x1, P5 ;  /* 0x00000001ff047807 */ /* 0x000fc40002800000 */
[----:B------:R-:W-:Y:S01]  /*2e20*/  @!P4 LEA R8, P0, R0, R6, 0x6 ;  /* 0x000000060008c211 */ /* 0x000fe200078030ff */
[----:B------:R-:W-:-:S03]  /*2e30*/  IMAD.SHL.U32 R3, R3, 0x2, RZ ;  /* 0x0000000203037824 */ /* 0x000fc600078e00ff */
[----:B------:R-:W-:Y:S02]  /*2e40*/  @!P4 LEA.HI.X R9, R0, R7, R2, 0x6, P0 ;  /* 0x000000070009c211 */ /* 0x000fe400000f3402 */
[----:B------:R-:W-:Y:S02]  /*2e50*/  LOP3.LUT R4, R3, 0x2, R4, 0xe2, !PT ;  /* 0x0000000203047812 */ /* 0x000fe400078ee204 */
[----:B------:R-:W-:Y:S02]  /*2e60*/  SEL R0, RZ, 0x4, P3 ;  /* 0x00000004ff007807 */ /* 0x000fe40001800000 */
[----:B------:R-:W-:Y:S01]  /*2e70*/  SEL R2, RZ, 0x8, P6 ;  /* 0x00000008ff027807 */ /* 0x000fe20003000000 */
[----:B------:R-:W-:-:S04]  /*2e80*/  DEPBAR.LE SB0, 0x0 ;  /* 0x000080000000791a */ /* 0x000fc80000000000 */
[----:B------:R-:W-:Y:S01]  /*2e90*/  BAR.SYNC.DEFER_BLOCKING 0x0 ;  /* 0x0000000000007b1d */ /* 0x000fe20000010000 */
[----:B------:R-:W-:Y:S01]  /*2ea0*/  LOP3.LUT R4, R2, R4, R0, 0xfe, !PT ;  /* 0x0000000402047212 */ /* 0x000fe200078efe00 */
[----:B------:R-:W-:Y:S01]  /*2eb0*/  IMAD.MOV.U32 R5, RZ, RZ, 0x40 ;  /* 0x00000040ff057424 */ /* 0x000fe200078e00ff */
[C---:B------:R-:W-:Y:S02]  /*2ec0*/  LOP3.LUT P5, RZ, R247.reuse, 0x2, RZ, 0xc0, !PT ;  /* 0x00000002f7ff7812 */ /* 0x040fe400078ac0ff */
[----:B------:R-:W-:Y:S02]  /*2ed0*/  LOP3.LUT P0, RZ, R247, 0x4, RZ, 0xc0, !PT ;  /* 0x00000004f7ff7812 */ /* 0x000fe4000780c0ff */
[----:B------:R-:W-:Y:S02]  /*2ee0*/  IADD3 R2, R14, R24, -R68 ;  /* 0x000000180e027210 */ /* 0x000fe40007ffe844 */
[----:B------:R-:W-:Y:S02]  /*2ef0*/  LOP3.LUT P4, RZ, R4, 0x1, RZ, 0xc0, !PT ;  /* 0x0000000104ff7812 */ /* 0x000fe4000788c0ff */
[----:B------:R-:W-:-:S02]  /*2f00*/  SEL R0, R5, 0xffffffc0, !P0 ;  /* 0xffffffc005007807 */ /* 0x000fc40004000000 */
[----:B------:R-:W-:Y:S02]  /*2f10*/  ISETP.LT.OR P0, PT, R2, 0x1, !P4 ;  /* 0x000000010200780c */ /* 0x000fe40006701670 */
[C---:B------:R-:W-:Y:S01]  /*2f20*/  IADD3 R240, R134.reuse, 0x20, RZ ;  /* 0x0000002086f07810 */ /* 0x040fe20007ffe0ff */
[----:B------:R-:W-:Y:S04]  /*2f30*/  STL.64 [R1+0x18], R66 ;  /* 0x0000184201007387 */ /* 0x000fe80000100a00 */
[----:B------:R-:W-:Y:S01]  /*2f40*/  IMAD.MOV.U32 R3, RZ, RZ, R240 ;  /* 0x000000ffff037224 */ /* 0x000fe200078e00f0 */
[----:B------:R-:W-:Y:S01]  /*2f50*/  @P5 IADD3 R3, R134, -0x20, RZ ;  /* 0xffffffe086035810 */ /* 0x000fe20007ffe0ff */
[----:B------:R-:W-:Y:S01]  /*2f60*/  STL.64 [R1+0x20], R18 ;  /* 0x0000201201007387 */ /* 0x000fe20000100a00 */
[----:B------:R-:W-:-:S03]  /*2f70*/  LOP3.LUT P3, RZ, R4, 0x2, RZ, 0xc0, !PT ;  /* 0x0000000204ff7812 */ /* 0x000fc6000786c0ff */
[----:B------:R-:W-:Y:S04]  /*2f80*/  STL.64 [R1+0x8], R64 ;  /* 0x0000084001007387 */ /* 0x000fe80000100a00 */
[----:B------:R-:W-:Y:S04]  /*2f90*/  STL.64 [R1+0x10], R16 ;  /* 0x0000101001007387 */ /* 0x000fe80000100a00 */
[----:B------:R-:W-:Y:S04]  /*2fa0*/  LDSM.16.M88.4 R20, [R3] ;  /* 0x000000000314783b */ /* 0x000fe80000000200 */
[----:B------:R-:W-:Y:S04]  /*2fb0*/  LDSM.16.M88.4 R32, [R3+0x800] ;  /* 0x000800000320783b */ /* 0x000fe80000000200 */
[----:B------:R-:W-:Y:S04]  /*2fc0*/  LDSM.16.M88.4 R36, [R3+0x1000] ;  /* 0x001000000324783b */ /* 0x000fe80000000200 */
[----:B------:R-:W1:Y:S04]  /*2fd0*/  LDSM.16.M88.4 R12, [R134] ;  /* 0x00000000860c783b */ /* 0x000e680000000200 */
[----:B------:R-:W-:Y:S04]  /*2fe0*/  LDSM.16.M88.4 R16, [R134+0x800] ;  /* 0x000800008610783b */ /* 0x000fe80000000200 */
[----:B------:R-:W2:Y:S04]  /*2ff0*/  LDSM.16.M88.4 R28, [R134+0x1000] ;  /* 0x00100000861c783b */ /* 0x000ea80000000200 */
        /* <DEDUP_REMOVED lines=16> */
[C---:B------:R-:W-:Y:S01]  /*3100*/  @!P4 ISETP.LT.OR P0, PT, R2.reuse, 0x21, !P3 ;  /* 0x000000210200c80c */ /* 0x040fe20005f01670 */
[C---:B-1----:R-:W-:Y:S11]  /*3110*/  HMMA.16816.F32 R4, R160.reuse, R12, RZ ;  /* 0x0000000ca004723c */ /* 0x042ff600000018ff */
[----:B------:R-:W-:Y:S01]  /*3120*/  @!UPT UIADD3 URZ, URZ, URZ, URZ ;  /* 0x0000003f3f3ff290 */ /* 0x000fe2000fffe03f */
[----:B------:R3:W-:Y:S01]  /*3130*/  @!P4 LDGSTS.E.BYPASS.LTC128B.128 [R248+0x6880], [R8.64+0x80], !P0 ;  /* 0x0688008008f8cfae */ /* 0x0007e2000c101d46 */
[C---:B------:R-:W-:Y:S01]  /*3140*/  @!P4 ISETP.LT.OR P0, PT, R2.reuse, 0x21, !P2 ;  /* 0x000000210200c80c */ /* 0x040fe20005701670 */
[----:B--2---:R-:W-:Y:S11]  /*3150*/  HMMA.16816.F32 R24, R160, R28, RZ ;  /* 0x0000001ca018723c */ /* 0x004ff600000018ff */
[----:B------:R-:W-:Y:S01]  /*3160*/  @!UPT UIADD3 URZ, URZ, URZ, URZ ;  /* 0x0000003f3f3ff290 */ /* 0x000fe2000fffe03f */
[----:B------:R3:W-:Y:S01]  /*3170*/  @!P4 LDGSTS.E.BYPASS.LTC128B.128 [R248+0x8080], [R8.64+0x100], !P0 ;  /* 0x0808010008f8cfae */ /* 0x0007e2000c101d46 */
[----:B------:R-:W-:Y:S01]  /*3180*/  @!P4 ISETP.LT.OR P0, PT, R2, 0x21, !P1 ;  /* 0x000000210200c80c */ /* 0x000fe20004f01670 */
[----:B------:R-:W-:Y:S01]  /*3190*/  HMMA.16816.F32 R52, R164, R20, R4 ;  /* 0x00000014a434723c */ /* 0x000fe20000001804 */
[----:B------:R-:W-:-:S07]  /*31a0*/  IMAD.IADD R2, R134, 0x1, R0 ;  /* 0x0000000186027824 */ /* 0x000fce00078e0200 */
[C---:B------:R-:W-:Y:S04]  /*31b0*/  HMMA.16816.F32 R4, R160.reuse, R14, RZ ;  /* 0x0000000ea004723c */ /* 0x040fe800000018ff */
[----:B------:R3:W-:Y:S04]  /*31c0*/  @!P4 LDGSTS.E.BYPASS.LTC128B.128 [R248+0x9880], [R8.64+0x180], !P0 ;  /* 0x0988018008f8cfae */ /* 0x0007e8000c101d46 */
[C---:B------:R-:W-:Y:S01]  /*31d0*/  HMMA.16816.F32 R12, R160.reuse, R16, RZ ;  /* 0x00000010a00c723c */ /* 0x040fe200000018ff */
[----:B------:R-:W-:Y:S04]  /*31e0*/  LDSM.16.M88.4 R44, [R2+0x800] ;  /* 0x00080000022c783b */ /* 0x000fe80000000200 */
[----:B------:R-:W-:Y:S03]  /*31f0*/  LDSM.16.M88.4 R48, [R2+0x1000] ;  /* 0x001000000230783b */ /* 0x000fe60000000200 */
[C---:B------:R-:W-:Y:S01]  /*3200*/  HMMA.16816.F32 R16, R160.reuse, R18, RZ ;  /* 0x00000012a010723c */ /* 0x040fe200000018ff */
[----:B------:R-:W-:Y:S01]  /*3210*/  @P5 IADD3 R240, R134, -0x20, RZ ;  /* 0xffffffe086f05810 */ /* 0x000fe20007ffe0ff */
[----:B------:R-:W0:Y:S06]  /*3220*/  LDGDEPBAR ;  /* 0x00000000000079af */ /* 0x000e2c0000000000 */
[----:B------:R-:W-:Y:S01]  /*3230*/  HMMA.16816.F32 R28, R160, R30, RZ ;  /* 0x0000001ea01c723c */ /* 0x000fe200000018ff */
[----:B---3--:R-:W1:Y:S07]  /*3240*/  LDSM.16.M88.4 R8, [R2] ;  /* 0x000000000208783b */ /* 0x008e6e0000000200 */
[----:B------:R-:W-:Y:S01]  /*3250*/  HMMA.16816.F32 R4, R164, R22, R4 ;  /* 0x00000016a404723c */ /* 0x000fe20000001804 */
[----:B------:R-:W-:-:S05]  /*3260*/  IMAD.IADD R135, R0, 0x1, R240 ;  /* 0x0000000100877824 */ /* 0x000fca00078e02f0 */
[----:B------:R-:W-:Y:S02]  /*3270*/  LDSM.16.M88.4 R40, [R135+0x800] ;  /* 0x000800008728783b */ /* 0x000fe40000000200 */
[C---:B------:R-:W-:Y:S02]  /*3280*/  HMMA.16816.F32 R12, R164.reuse, R32, R12 ;  /* 0x00000020a40c723c */ /* 0x040fe4000000180c */
[----:B------:R-:W-:Y:S06]  /*3290*/  LDSM.16.M88.4 R56, [R135+0x1000] ;  /* 0x001000008738783b */ /* 0x000fec0000000200 */
[C---:B------:R-:W-:Y:S01]  /*32a0*/  HMMA.16816.F32 R16, R164.reuse, R34, R16 ;  /* 0x00000022a410723c */ /* 0x040fe20000001810 */
[----:B------:R-:W2:Y:S07]  /*32b0*/  LDSM.16.M88.4 R32, [R135] ;  /* 0x000000008720783b */ /* 0x000eae0000000200 */
[C---:B------:R-:W-:Y:S08]  /*32c0*/  HMMA.16816.F32 R20, R164.reuse, R36, R24 ;  /* 0x00000024a414723c */ /* 0x040ff00000001818 */
[----:B------:R-:W-:Y:S01]  /*32d0*/  HMMA.16816.F32 R24, R164, R38, R28 ;  /* 0x00000026a418723c */ /* 0x000fe2000000181c */
[----:B------:R-:W3:Y:S07]  /*32e0*/  LDSM.16.M88.4 R36, [R134+0x1800] ;  /* 0x001800008624783b */ /* 0x000eee0000000200 */
[C---:B-1----:R-:W-:Y:S01]  /*32f0*/  HMMA.16816.F32 R28, R180.reuse, R8, R52 ;  /* 0x00000008b41c723c */ /* 0x042fe20000001834 */
[----:B------:R-:W-:Y:S07]  /*3300*/  LDSM.16.M88.4 R52, [R240+0x2800] ;  /* 0x00280000f034783b */ /* 0x000fee0000000200 */
[C---:B------:R-:W-:Y:S01]  /*3310*/  HMMA.16816.F32 R4, R180.reuse, R10, R4 ;  /* 0x0000000ab404723c */ /* 0x040fe20000001804 */
[----:B------:R-:W-:Y:S07]  /*3320*/  LDSM.16.M88.4 R8, [R240+0x1800] ;  /* 0x00180000f008783b */ /* 0x000fee0000000200 */
[C---:B------:R-:W-:Y:S08]  /*3330*/  HMMA.16816.F32 R12, R180.reuse, R44, R12 ;  /* 0x0000002cb40c723c */ /* 0x040ff0000000180c */
[C---:B------:R-:W-:Y:S01]  /*3340*/  HMMA.16816.F32 R16, R180.reuse, R46, R16 ;  /* 0x0000002eb410723c */ /* 0x040fe20000001810 */
[----:B------:R-:W1:Y:S07]  /*3350*/  LDSM.16.M88.4 R44, [R134+0x2000] ;  /* 0x00200000862c783b */ /* 0x000e6e0000000200 */
[C---:B------:R-:W-:Y:S08]  /*3360*/  HMMA.16816.F32 R20, R180.reuse, R48, R20 ;  /* 0x00000030b414723c */ /* 0x040ff00000001814 */
[----:B------:R-:W-:Y:S01]  /*3370*/  HMMA.16816.F32 R24, R180, R50, R24 ;  /* 0x00000032b418723c */ /* 0x000fe20000001818 */
[----:B------:R-:W4:Y:S07]  /*3380*/  LDSM.16.M88.4 R48, [R134+0x2800] ;  /* 0x002800008630783b */ /* 0x000f2e0000000200 */
[C---:B--2---:R-:W-:Y:S08]  /*3390*/  HMMA.16816.F32 R28, R184.reuse, R32, R28 ;  /* 0x00000020b81c723c */ /* 0x044ff0000000181c */
[C---:B------:R-:W-:Y:S01]  /*33a0*/  HMMA.16816.F32 R4, R184.reuse, R34, R4 ;  /* 0x00000022b804723c */ /* 0x040fe20000001804 */
[----:B------:R-:W-:Y:S07]  /*33b0*/  LDSM.16.M88.4 R32, [R2+0x1800] ;  /* 0x001800000220783b */ /* 0x000fee0000000200 */
[C---:B------:R-:W-:Y:S08]  /*33c0*/  HMMA.16816.F32 R12, R184.reuse, R40, R12 ;  /* 0x00000028b80c723c */ /* 0x040ff0000000180c */
[C---:B------:R-:W-:Y:S01]  /*33d0*/  HMMA.16816.F32 R16, R184.reuse, R42, R16 ;  /* 0x0000002ab810723c */ /* 0x040fe20000001810 */
[----:B------:R-:W2:Y:S07]  /*33e0*/  LDSM.16.M88.4 R40, [R240+0x2000] ;  /* 0x00200000f028783b */ /* 0x000eae0000000200 */
[C---:B------:R-:W-:Y:S08]  /*33f0*/  HMMA.16816.F32 R20, R184.reuse, R56, R20 ;  /* 0x00000038b814723c */ /* 0x040ff00000001814 */
[----:B------:R-:W-:Y:S01]  /*3400*/  HMMA.16816.F32 R24, R184, R58, R24 ;  /* 0x0000003ab818723c */ /* 0x000fe20000001818 */
[----:B------:R-:W-:Y:S07]  /*3410*/  LDSM.16.M88.4 R56, [R135+0x4000] ;  /* 0x004000008738783b */ /* 0x000fee0000000200 */
[C---:B---3--:R-:W-:Y:S08]  /*3420*/  HMMA.16816.F32 R28, R188.reuse, R36, R28 ;  /* 0x00000024bc1c723c */ /* 0x048ff0000000181c */
[C---:B------:R-:W-:Y:S01]  /*3430*/  HMMA.16816.F32 R4, R188.reuse, R38, R4 ;  /* 0x00000026bc04723c */ /* 0x040fe20000001804 */
[----:B------:R-:W-:Y:S07]  /*3440*/  LDSM.16.M88.4 R36, [R135+0x2000] ;  /* 0x002000008724783b */ /* 0x000fee0000000200 */
[C---:B-1----:R-:W-:Y:S08]  /*3450*/  HMMA.16816.F32 R12, R188.reuse, R44, R12 ;  /* 0x0000002cbc0c723c */ /* 0x042ff0000000180c */
[C---:B------:R-:W-:Y:S01]  /*3460*/  HMMA.16816.F32 R16, R188.reuse, R46, R16 ;  /* 0x0000002ebc10723c */ /* 0x040fe20000001810 */
[----:B------:R-:W1:Y:S07]  /*3470*/  LDSM.16.M88.4 R44, [R2+0x2000] ;  /* 0x00200000022c783b */ /* 0x000e6e0000000200 */
[C---:B----4-:R-:W-:Y:S08]  /*3480*/  HMMA.16816.F32 R20, R188.reuse, R48, R20 ;  /* 0x00000030bc14723c */ /* 0x050ff00000001814 */
[----:B------:R-:W-:Y:S01]  /*3490*/  HMMA.16816.F32 R24, R188, R50, R24 ;  /* 0x00000032bc18723c */ /* 0x000fe20000001818 */
[----:B------:R-:W3:Y:S07]  /*34a0*/  LDSM.16.M88.4 R48, [R2+0x2800] ;  /* 0x002800000230783b */ /* 0x000eee0000000200 */
[C---:B------:R-:W-:Y:S08]  /*34b0*/  HMMA.16816.F32 R28, R192.reuse, R8, R28 ;  /* 0x00000008c01c723c */ /* 0x040ff0000000181c */
[C---:B------:R-:W-:Y:S01]  /*34c0*/  HMMA.16816.F32 R4, R192.reuse, R10, R4 ;  /* 0x0000000ac004723c */ /* 0x040fe20000001804 */
[----:B------:R-:W4:Y:S07]  /*34d0*/  LDSM.16.M88.4 R8, [R135+0x1800] ;  /* 0x001800008708783b */ /* 0x000f2e0000000200 */
[C---:B--2---:R-:W-:Y:S08]  /*34e0*/  HMMA.16816.F32 R12, R192.reuse, R40, R12 ;  /* 0x00000028c00c723c */ /* 0x044ff0000000180c */
[C---:B------:R-:W-:Y:S01]  /*34f0*/  HMMA.16816.F32 R16, R192.reuse, R42, R16 ;  /* 0x0000002ac010723c */ /* 0x040fe20000001810 */
[----:B------:R-:W-:Y:S07]  /*3500*/  LDSM.16.M88.4 R40, [R134+0x3800] ;  /* 0x003800008628783b */ /* 0x000fee0000000200 */
[C---:B------:R-:W-:Y:S08]  /*3510*/  HMMA.16816.F32 R20, R192.reuse, R52, R20 ;  /* 0x00000034c014723c */ /* 0x040ff00000001814 */
[----:B------:R-:W-:Y:S01]  /*3520*/  HMMA.16816.F32 R24, R192, R54, R24 ;  /* 0x00000036c018723c */ /* 0x000fe20000001818 */
[----:B------:R-:W2:Y:S07]  /*3530*/  LDSM.16.M88.4 R52, [R135+0x2800] ;  /* 0x002800008734783b */ /* 0x000eae0000000200 */
[C---:B------:R-:W-:Y:S08]  /*3540*/  HMMA.16816.F32 R28, R196.reuse, R32, R28 ;  /* 0x00000020c41c723c */ /* 0x040ff0000000181c */
[C---:B------:R-:W-:Y:S01]  /*3550*/  HMMA.16816.F32 R4, R196.reuse, R34, R4 ;  /* 0x00000022c404723c */ /* 0x040fe20000001804 */
[----:B------:R-:W5:Y:S07]  /*3560*/  LDSM.16.M88.4 R32, [R134+0x3000] ;  /* 0x003000008620783b */ /* 0x000f6e0000000200 */
[C---:B-1----:R-:W-:Y:S08]  /*3570*/  HMMA.16816.F32 R12, R196.reuse, R44, R12 ;  /* 0x0000002cc40c723c */ /* 0x042ff0000000180c */
[C---:B------:R-:W-:Y:S01]  /*3580*/  HMMA.16816.F32 R16, R196.reuse, R46, R16 ;  /* 0x0000002ec410723c */ /* 0x040fe20000001810 */
[----:B------:R-:W1:Y:S07]  /*3590*/  LDSM.16.M88.4 R44, [R134+0x4000] ;  /* 0x00400000862c783b */ /* 0x000e6e0000000200 */
[C---:B---3--:R-:W-:Y:S08]  /*35a0*/  HMMA.16816.F32 R20, R196.reuse, R48, R20 ;  /* 0x00000030c414723c */ /* 0x048ff00000001814 */
[----:B------:R-:W-:Y:S01]  /*35b0*/  HMMA.16816.F32 R24, R196, R50, R24 ;  /* 0x00000032c418723c */ /* 0x000fe20000001818 */
[----:B------:R-:W-:Y:S07]  /*35c0*/  LDSM.16.M88.4 R48, [R2+0x4000] ;  /* 0x004000000230783b */ /* 0x000fee0000000200 */
[C---:B----4-:R-:W-:Y:S08]  /*35d0*/  HMMA.16816.F32 R28, R200.reuse, R8, R28 ;  /* 0x00000008c81c723c */ /* 0x050ff0000000181c */
[C---:B------:R-:W-:Y:S01]  /*35e0*/  HMMA.16816.F32 R4, R200.reuse, R10, R4 ;  /* 0x0000000ac804723c */ /* 0x040fe20000001804 */
[----:B------:R-:W3:Y:S07]  /*35f0*/  LDSM.16.M88.4 R8, [R240+0x3000] ;  /* 0x00300000f008783b */ /* 0x000eee0000000200 */
[C---:B------:R-:W-:Y:S08]  /*3600*/  HMMA.16816.F32 R12, R200.reuse, R36, R12 ;  /* 0x00000024c80c723c */ /* 0x040ff0000000180c */
[C---:B------:R-:W-:Y:S01]  /*3610*/  HMMA.16816.F32 R16, R200.reuse, R38, R16 ;  /* 0x00000026c810723c */ /* 0x040fe20000001810 */
[----:B------:R-:W4:Y:S07]  /*3620*/  LDSM.16.M88.4 R36, [R240+0x3800] ;  /* 0x00380000f024783b */ /* 0x000f2e0000000200 */
[C---:B--2---:R-:W-:Y:S08]  /*3630*/  HMMA.16816.F32 R20, R200.reuse, R52, R20 ;  /* 0x00000034c814723c */ /* 0x044ff00000001814 */
[----:B------:R-:W-:Y:S01]  /*3640*/  HMMA.16816.F32 R24, R200, R54, R24 ;  /* 0x00000036c818723c */ /* 0x000fe20000001818 */
[----:B------:R-:W2:Y:S07]  /*3650*/  LDSM.16.M88.4 R52, [R240+0x4000] ;  /* 0x00400000f034783b */ /* 0x000eae0000000200 */
[C---:B-----5:R-:W-:Y:S08]  /*3660*/  HMMA.16816.F32 R28, R204.reuse, R32, R28 ;  /* 0x00000020cc1c723c */ /* 0x060ff0000000181c */
[C---:B------:R-:W-:Y:S01]  /*3670*/  HMMA.16816.F32 R4, R204.reuse, R34, R4 ;  /* 0x00000022cc04723c */ /* 0x040fe20000001804 */
[----:B------:R-:W5:Y:S07]  /*3680*/  LDSM.16.M88.4 R32, [R2+0x3000] ;  /* 0x003000000220783b */ /* 0x000f6e0000000200 */
[C---:B------:R-:W-:Y:S08]  /*3690*/  HMMA.16816.F32 R12, R204.reuse, R40, R12 ;  /* 0x00000028cc0c723c */ /* 0x040ff0000000180c */
[C---:B------:R-:W-:Y:S01]  /*36a0*/  HMMA.16816.F32 R16, R204.reuse, R42, R16 ;  /* 0x0000002acc10723c */ /* 0x040fe20000001810 */
[----:B------:R-:W-:Y:S07]  /*36b0*/  LDSM.16.M88.4 R40, [R135+0x3800] ;  /* 0x003800008728783b */ /* 0x000fee0000000200 */
[C---:B-1----:R-:W-:Y:S08]  /*36c0*/  HMMA.16816.F32 R20, R204.reuse, R44, R20 ;  /* 0x0000002ccc14723c */ /* 0x042ff00000001814 */
[----:B------:R-:W-:Y:S01]  /*36d0*/  HMMA.16816.F32 R24, R204, R46, R24 ;  /* 0x0000002ecc18723c */ /* 0x000fe20000001818 */
        /* <DEDUP_REMOVED lines=10> */
[C---:B-----5:R-:W-:Y:S08]  /*3780*/  HMMA.16816.F32 R28, R212.reuse, R32, R28 ;  /* 0x00000020d41c723c */ /* 0x060ff0000000181c */
[C---:B------:R-:W-:Y:S01]  /*3790*/  HMMA.16816.F32 R4, R212.reuse, R34, R4 ;  /* 0x00000022d404723c */ /* 0x040fe20000001804 */
[----:B------:R-:W-:Y:S07]  /*37a0*/  LDSM.16.M88.4 R32, [R240+0x4800] ;  /* 0x00480000f020783b */ /* 0x000fee0000000200 */
[C---:B-1----:R-:W-:Y:S08]  /*37b0*/  HMMA.16816.F32 R12, R212.reuse, R44, R12 ;  /* 0x0000002cd40c723c */ /* 0x042ff0000000180c */
[C---:B------:R-:W-:Y:S01]  /*37c0*/  HMMA.16816.F32 R16, R212.reuse, R46, R16 ;  /* 0x0000002ed410723c */ /* 0x040fe20000001810 */
[----:B------:R-:W-:Y:S07]  /*37d0*/  LDSM.16.M88.4 R44, [R240+0x5000] ;  /* 0x00500000f02c783b */ /* 0x000fee0000000200 */
[C---:B------:R-:W-:Y:S08]  /*37e0*/  HMMA.16816.F32 R20, R212.reuse, R48, R20 ;  /* 0x00000030d414723c */ /* 0x040ff00000001814 */
[----:B------:R-:W-:Y:S01]  /*37f0*/  HMMA.16816.F32 R24, R212, R50, R24 ;  /* 0x00000032d418723c */ /* 0x000fe20000001818 */
[----:B------:R-:W1:Y:S07]  /*3800*/  LDSM.16.M88.4 R48, [R134+0x5000] ;  /* 0x005000008630783b */ /* 0x000e6e0000000200 */
[C---:B---3--:R-:W-:Y:S08]  /*3810*/  HMMA.16816.F32 R28, R216.reuse, R8, R28 ;  /* 0x00000008d81c723c */ /* 0x048ff0000000181c */
[C---:B------:R-:W-:Y:S08]  /*3820*/  HMMA.16816.F32 R8, R216.reuse, R10, R4 ;  /* 0x0000000ad808723c */ /* 0x040ff00000001804 */
[C---:B------:R-:W-:Y:S08]  /*3830*/  HMMA.16816.F32 R4, R216.reuse, R40, R12 ;  /* 0x00000028d804723c */ /* 0x040ff0000000180c */
[C---:B------:R-:W-:Y:S01]  /*3840*/  HMMA.16816.F32 R16, R216.reuse, R42, R16 ;  /* 0x0000002ad810723c */ /* 0x040fe20000001810 */
[----:B------:R-:W-:Y:S07]  /*3850*/  LDSM.16.M88.4 R40, [R2+0x4800] ;  /* 0x004800000228783b */ /* 0x000fee0000000200 */
[C---:B------:R-:W-:Y:S08]  /*3860*/  HMMA.16816.F32 R20, R216.reuse, R56, R20 ;  /* 0x00000038d814723c */ /* 0x040ff00000001814 */
[----:B------:R-:W-:Y:S01]  /*3870*/  HMMA.16816.F32 R24, R216, R58, R24 ;  /* 0x0000003ad818723c */ /* 0x000fe20000001818 */
[----:B------:R-:W2:Y:S07]  /*3880*/  LDSM.16.M88.4 R56, [R240+0x5800] ;  /* 0x00580000f038783b */ /* 0x000eae0000000200 */
[C---:B----4-:R-:W-:Y:S08]  /*3890*/  HMMA.16816.F32 R12, R220.reuse, R38, R8 ;  /* 0x00000026dc0c723c */ /* 0x050ff00000001808 */
[C---:B------:R-:W-:Y:S01]  /*38a0*/  HMMA.16816.F32 R28, R220.reuse, R36, R28 ;  /* 0x00000024dc1c723c */ /* 0x040fe2000000181c */
[----:B------:R-:W-:Y:S07]  /*38b0*/  LDSM.16.M88.4 R36, [R135+0x5000] ;  /* 0x005000008724783b */ /* 0x000fee0000000200 */
[C---:B-1----:R-:W-:Y:S08]  /*38c0*/  HMMA.16816.F32 R8, R220.reuse, R48, R4 ;  /* 0x00000030dc08723c */ /* 0x042ff00000001804 */
[C---:B------:R-:W-:Y:S01]  /*38d0*/  HMMA.16816.F32 R4, R220.reuse, R50, R16 ;  /* 0x00000032dc04723c */ /* 0x040fe20000001810 */
[----:B------:R-:W1:Y:S07]  /*38e0*/  LDSM.16.M88.4 R48, [R2+0x5000] ;  /* 0x005000000230783b */ /* 0x000e6e0000000200 */
[C---:B------:R-:W-:Y:S08]  /*38f0*/  HMMA.16816.F32 R20, R220.reuse, R52, R20 ;  /* 0x00000034dc14723c */ /* 0x040ff00000001814 */
[----:B------:R-:W-:Y:S01]  /*3900*/  HMMA.16816.F32 R24, R220, R54, R24 ;  /* 0x00000036dc18723c */ /* 0x000fe20000001818 */
[----:B------:R-:W3:Y:S07]  /*3910*/  LDSM.16.M88.4 R52, [R2+0x5800] ;  /* 0x005800000234783b */ /* 0x000eee0000000200 */
[C---:B------:R-:W-:Y:S08]  /*3920*/  HMMA.16816.F32 R16, R224.reuse, R34, R12 ;  /* 0x00000022e010723c */ /* 0x040ff0000000180c */
[C---:B------:R-:W-:Y:S01]  /*3930*/  HMMA.16816.F32 R28, R224.reuse, R32, R28 ;  /* 0x00000020e01c723c */ /* 0x040fe2000000181c */
[----:B------:R-:W4:Y:S07]  /*3940*/  LDSM.16.M88.4 R32, [R135+0x4800] ;  /* 0x004800008720783b */ /* 0x000f2e0000000200 */
[C---:B------:R-:W-:Y:S08]  /*3950*/  HMMA.16816.F32 R12, R224.reuse, R44, R8 ;  /* 0x0000002ce00c723c */ /* 0x040ff00000001808 */
[----:B------:R-:W-:Y:S01]  /*3960*/  HMMA.16816.F32 R8, R224, R46, R4 ;  /* 0x0000002ee008723c */ /* 0x000fe20000001804 */
[----:B------:R-:W5:Y:S01]  /*3970*/  LDSM.16.M88.4 R44, [R135+0x5800] ;  /* 0x00580000872c783b */ /* 0x000f620000000200 */
[----:B------:R-:W-:Y:S01]  /*3980*/  ISETP.GT.AND P0, PT, R61, R249, PT ;  /* 0x000000f93d00720c */ /* 0x000fe20003f04270 */
[----:B------:R-:W-:-:S05]  /*3990*/  DEPBAR.LE SB0, 0x0 ;  /* 0x000080000000791a */ /* 0x000fca0000000000 */
[C---:B--2---:R-:W-:Y:S08]  /*39a0*/  HMMA.16816.F32 R4, R224.reuse, R56, R20 ;  /* 0x00000038e004723c */ /* 0x044ff00000001814 */
[----:B------:R-:W-:Y:S08]  /*39b0*/  HMMA.16816.F32 R24, R224, R58, R24 ;  /* 0x0000003ae018723c */ /* 0x000ff00000001818 */
[C---:B------:R-:W-:Y:S08]  /*39c0*/  HMMA.16816.F32 R20, R228.reuse, R42, R16 ;  /* 0x0000002ae414723c */ /* 0x040ff00000001810 */
[C---:B------:R-:W-:Y:S08]  /*39d0*/  HMMA.16816.F32 R28, R228.reuse, R40, R28 ;  /* 0x00000028e41c723c */ /* 0x040ff0000000181c */
[C---:B-1----:R-:W-:Y:S08]  /*39e0*/  HMMA.16816.F32 R16, R228.reuse, R48, R12 ;  /* 0x00000030e410723c */ /* 0x042ff0000000180c */
[C---:B------:R-:W-:Y:S08]  /*39f0*/  HMMA.16816.F32 R12, R228.reuse, R50, R8 ;  /* 0x00000032e40c723c */ /* 0x040ff00000001808 */
[C---:B---3--:R-:W-:Y:S08]  /*3a00*/  HMMA.16816.F32 R8, R228.reuse, R52, R4 ;  /* 0x00000034e408723c */ /* 0x048ff00000001804 */
[----:B------:R-:W-:Y:S08]  /*3a10*/  HMMA.16816.F32 R4, R228, R54, R24 ;  /* 0x00000036e404723c */ /* 0x000ff00000001818 */
[C---:B----4-:R-:W-:Y:S08]  /*3a20*/  HMMA.16816.F32 R40, R232.reuse, R32, R28 ;  /* 0x00000020e828723c */ /* 0x050ff0000000181c */
[C---:B------:R-:W-:Y:S08]  /*3a30*/  HMMA.16816.F32 R32, R232.reuse, R34, R20 ;  /* 0x00000022e820723c */ /* 0x040ff00000001814 */
[C---:B------:R-:W-:Y:S08]  /*3a40*/  HMMA.16816.F32 R20, R232.reuse, R36, R16 ;  /* 0x00000024e814723c */ /* 0x040ff00000001810 */
[C---:B------:R-:W-:Y:S08]  /*3a50*/  HMMA.16816.F32 R36, R232.reuse, R38, R12 ;  /* 0x00000026e824723c */ /* 0x040ff0000000180c */
[C---:B-----5:R-:W-:Y:S08]  /*3a60*/  HMMA.16816.F32 R28, R232.reuse, R44, R8 ;  /* 0x0000002ce81c723c */ /* 0x060ff00000001808 */
[----:B------:R-:W-:Y:S01]  /*3a70*/  HMMA.16816.F32 R24, R232, R46, R4 ;  /* 0x0000002ee818723c */ /* 0x000fe20000001804 */
[----:B------:R-:W-:Y:S06]  /*3a80*/  BAR.SYNC.DEFER_BLOCKING 0x0 ;  /* 0x0000000000007b1d */ /* 0x000fec0000010000 */
[----:B------:R-:W-:Y:S01]  /*3a90*/  @!UPT UIADD3 URZ, URZ, URZ, URZ ;  /* 0x0000003f3f3ff290 */ /* 0x000fe2000fffe03f */
[----:B------:R-:W-:Y:S11]  /*3aa0*/  @!P0 BRA `(.L_x_2613) ;  /* 0x0000026000008947 */ /* 0x000ff60003800000 */
[----:B------:R-:W-:Y:S02]  /*3ab0*/  IADD3 R3, -R68, 0x30, RZ ;  /* 0x0000003044037810 */ /* 0x000fe40007ffe1ff */
[----:B------:R-:W-:-:S02]  /*3ac0*/  IADD3 R0, R246, -0x2, RZ ;  /* 0xfffffffef6007810 */ /* 0x000fc40007ffe0ff */
[C---:B------:R-:W-:Y:S02]  /*3ad0*/  ISETP.GE.AND P0, PT, R3.reuse, 0x21, PT ;  /* 0x000000210300780c */ /* 0x040fe40003f06270 */
[----:B------:R-:W-:Y:S02]  /*3ae0*/  SHF.R.S32.HI R2, RZ, 0x1f, R0 ;  /* 0x0000001fff027819 */ /* 0x000fe40000011400 */
[----:B------:R-:W-:Y:S02]  /*3af0*/  ISETP.GE.AND P1, PT, R3, 0x1, PT ;  /* 0x000000010300780c */ /* 0x000fe40003f26270 */
[----:B------:R-:W-:Y:S01]  /*3b00*/  ISETP.GE.AND P5, PT, R62, c[0x0][0x1d4], PT ;  /* 0x000075003e007a0c */ /* 0x000fe20003fa6270 */
[----:B------:R-:W-:Y:S01]  /*3b10*/  IMAD R2, R2, c[0x0][0x1e0], RZ ;  /* 0x0000780002027a24 */ /* 0x000fe200078e02ff */
[----:B------:R-:W-:Y:S02]  /*3b20*/  ISETP.GE.AND P3, PT, R251, c[0x0][0x1d4], PT ;  /* 0x00007500fb007a0c */ /* 0x000fe40003f66270 */
[----:B------:R-:W-:Y:S01]  /*3b30*/  ISETP.GE.AND P4, PT, R252, c[0x0][0x1d4], PT ;  /* 0x00007500fc007a0c */ /* 0x000fe20003f86270 */
[----:B------:R-:W-:-:S02]  /*3b40*/  IMAD R4, R0, c[0x0][0x1e4], R2 ;  /* 0x0000790000047a24 */ /* 0x000fc400078e0202 */
[----:B------:R-:W-:Y:S02]  /*3b50*/  @P0 IMAD.MOV.U32 R5, RZ, RZ, c[0x0][0x1e0] ;  /* 0x00007800ff050624 */ /* 0x000fe400078e00ff */
        /* <DEDUP_REMOVED lines=27> */
.L_x_2613:
[----:B------:R-:W-:Y:S05]  /*3d10*/  BSYNC B0 ;  /* 0x0000000000007941 */ /* 0x000fea0003800000 */
.L_x_2612:
[----:B------:R-:W2:Y:S04]  /*3d20*/  LDL R0, [R1+0x3c] ;  /* 0x00003c0001007983 */ /* 0x000ea80000100800 */
[----:B------:R-:W-:Y:S04]  /*3d30*/  LDSM.16.MT88.4 R48, [R236+0x1800] ;  /* 0x00180000ec30783b */ /* 0x000fe80000004200 */
[----:B------:R-:W-:Y:S04]  /*3d40*/  LDSM.16.MT88.4 R76, [R238+0x1800] ;  /* 0x00180000ee4c783b */ /* 0x000fe80000004200 */
[----:B------:R-:W-:Y:S04]  /*3d50*/  LDSM.16.MT88.4 R44, [R241] ;  /* 0x00000000f12c783b */ /* 0x000fe80000004200 */
[----:B------:R-:W-:Y:S04]  /*3d60*/  LDSM.16.MT88.4 R56, [R236+0x2000] ;  /* 0x00200000ec38783b */ /* 0x000fe80000004200 */
[----:B------:R-:W-:Y:S04]  /*3d70*/  LDSM.16.MT88.4 R84, [R238+0x2000] ;  /* 0x00200000ee54783b */ /* 0x000fe80000004200 */
[----:B------:R-:W-:Y:S04]  /*3d80*/  LDSM.16.MT88.4 R72, [R238+0x800] ;  /* 0x00080000ee48783b */ /* 0x000fe80000004200 */
[----:B------:R-:W-:Y:S04]  /*3d90*/  LDSM.16.MT88.4 R64, [R237+0x800] ;  /* 0x00080000ed40783b */ /* 0x000fe80000004200 */
[----:B------:R-:W-:Y:S04]  /*3da0*/  STL [R1+0xb0], R162 ;  /* 0x0000b0a201007387 */ /* 0x000fe80000100800 */
[----:B------:R-:W-:Y:S04]  /*3db0*/  STL [R1+0xac], R161 ;  /* 0x0000aca101007387 */ /* 0x000fe80000100800 */
[----:B------:R-:W-:Y:S04]  /*3dc0*/  LDSM.16.MT88.4 R68, [R239+0x1800] ;  /* 0x00180000ef44783b */ /* 0x000fe80000004200 */
        /* <DEDUP_REMOVED lines=11> */
[----:B------:R-:W-:Y:S02]  /*3e80*/  ISETP.GT.AND P4, PT, R0, 0x9, PT ;  /* 0x000000090000780c */ /* 0x000fe40003f84270 */
[----:B------:R-:W-:Y:S02]  /*3e90*/  FSEL R6, R32, -INF , P0 ;  /* 0xff80000020067808 */ /* 0x000fe40000000000 */
[----:B-1----:R-:W-:Y:S02]  /*3ea0*/  FMNMX.FTZ R2, R8, R7, !PT ;  /* 0x0000000708027209 */ /* 0x002fe40007810000 */
        /* <DEDUP_REMOVED lines=28> */
[----:B------:R-:W-:Y:S02]  /*4070*/  FMNMX.FTZ R2, R105, R2, !PT ;  /* 0x0000000269027209 */ /* 0x000fe40007810000 */
[----:B------:R-:W-:Y:S02]  /*4080*/  FMNMX.FTZ R3, R18, R17, !PT ;  /* 0x0000001112037209 */ /* 0x000fe40007810000 */
[----:B------:R-:W-:Y:S02]  /*4090*/  FMNMX.FTZ R2, R104, R2, !PT ;  /* 0x0000000268027209 */ /* 0x000fe40007810000 */
[----:B------:R-:W-:Y:S02]  /*40a0*/  FSEL R15, R35, -INF , P4 ;  /* 0xff800000230f7808 */ /* 0x000fe40002000000 */
[----:B------:R-:W-:Y:S01]  /*40b0*/  FMNMX.FTZ R3, R16, R3, !PT ;  /* 0x0000000310037209 */ /* 0x000fe20007810000 */
[----:B------:R-:W1:Y:S01]  /*40c0*/  SHFL.BFLY PT, R20, R2, 0x2, 0x1f ;  /* 0x0c401f0002147f89 */ /* 0x000e6200000e0000 */
[----:B------:R-:W-:-:S02]  /*40d0*/  FSEL R14, R22, -INF , P6 ;  /* 0xff800000160e7808 */ /* 0x000fc40003000000 */
[C---:B------:R-:W-:Y:S01]  /*40e0*/  ISETP.GT.AND P6, PT, R0.reuse, 0x11, PT ;  /* 0x000000110000780c */ /* 0x040fe20003fc4270 */
[----:B------:R-:W-:Y:S01]  /*40f0*/  LDSM.16.MT88.4 R32, [R236] ;  /* 0x00000000ec20783b */ /* 0x000fe20000004200 */
[----:B------:R-:W-:Y:S02]  /*4100*/  ISETP.GT.AND P4, PT, R0, 0x18, PT ;  /* 0x000000180000780c */ /* 0x000fe40003f84270 */
        /* <DEDUP_REMOVED lines=9> */
[----:B------:R-:W-:-:S02]  /*41a0*/  FSEL R102, R31, -INF , P2 ;  /* 0xff8000001f667808 */ /* 0x000fc40001000000 */
[----:B------:R-:W-:Y:S01]  /*41b0*/  FMNMX.FTZ R3, R103, R0, !PT ;  /* 0x0000000067037209 */ /* 0x000fe20007810000 */
[----:B------:R-:W-:Y:S01]  /*41c0*/  LDSM.16.MT88.4 R28, [R236+0x800] ;  /* 0x00080000ec1c783b */ /* 0x000fe20000004200 */
[----:B-1----:R-:W-:Y:S02]  /*41d0*/  FMNMX.FTZ R0, R2, R20, !PT ;  /* 0x0000001402007209 */ /* 0x002fe40007810000 */
[----:B------:R-:W-:Y:S02]  /*41e0*/  FSEL R101, R26, -INF , P1 ;  /* 0xff8000001a657808 */ /* 0x000fe40000800000 */
[----:B------:R-:W-:Y:S01]  /*41f0*/  FMNMX.FTZ R3, R102, R3, !PT ;  /* 0x0000000366037209 */ /* 0x000fe20007810000 */
[----:B------:R-:W1:Y:S01]  /*4200*/  SHFL.BFLY PT, R2, R0, 0x1, 0x1f ;  /* 0x0c201f0000027f89 */ /* 0x000e6200000e0000 */
[----:B------:R-:W-:Y:S02]  /*4210*/  FSEL R100, R27, -INF , P0 ;  /* 0xff8000001b647808 */ /* 0x000fe40000000000 */
[----:B------:R-:W-:Y:S01]  /*4220*/  FMNMX.FTZ R3, R101, R3, !PT ;  /* 0x0000000365037209 */ /* 0x000fe20007810000 */
[----:B------:R-:W-:Y:S03]  /*4230*/  LDSM.16.MT88.4 R24, [R238] ;  /* 0x00000000ee18783b */ /* 0x000fe60000004200 */
        /* <DEDUP_REMOVED lines=62> */
[C---:B------:R-:W-:Y:S08]  /*4620*/  HMMA.16816.F32 R40, R8.reuse, R26, RZ ;  /* 0x0000001a0828723c */ /* 0x040ff000000018ff */
[C---:B------:R-:W-:Y:S08]  /*4630*/  HMMA.16816.F32 R28, R8.reuse, R44, RZ ;  /* 0x0000002c081c723c */ /* 0x040ff000000018ff */
[----:B------:R-:W-:Y:S01]  /*4640*/  HMMA.16816.F32 R24, R8, R46, RZ ;  /* 0x0000002e0818723c */ /* 0x000fe200000018ff */
[----:B------:R-:W1:Y:S07]  /*4650*/  LDSM.16.MT88.4 R44, [R237+0x1800] ;  /* 0x00180000ed2c783b */ /* 0x000e6e0000004200 */
[----:B------:R-:W-:Y:S08]  /*4660*/  HMMA.16816.F32 R20, R4, R56, R20 ;  /* 0x000000380414723c */ /* 0x000ff00000001814 */
        /* <DEDUP_REMOVED lines=10> */
[C---:B------:R-:W-:Y:S05]  /*4710*/  HMMA.16816.F32 R108, R4.reuse, R66, R32 ;  /* 0x00000042046c723c */ /* 0x040fea0000001820 */
[----:B------:R-:W-:Y:S01]  /*4720*/  MOV R85, R13 ;  /* 0x0000000d00557202 */ /* 0x000fe20000000f00 */
[----:B------:R-:W-:Y:S01]  /*4730*/  IMAD.MOV.U32 R84, RZ, RZ, R12 ;  /* 0x000000ffff547224 */ /* 0x000fe200078e000c */
[----:B------:R-:W-:Y:S01]  /*4740*/  MOV R161, R15 ;  /* 0x0000000f00a17202 */ /* 0x000fe20000000f00 */
[----:B------:R-:W-:Y:S01]  /*4750*/  HMMA.16816.F32 R16, R4, R58, R16 ;  /* 0x0000003a0410723c */ /* 0x000fe20000001810 */
[----:B------:R-:W-:Y:S01]  /*4760*/  IMAD.MOV.U32 R162, RZ, RZ, R14 ;  /* 0x000000ffffa27224 */ /* 0x000fe200078e000e */
[----:B------:R-:W-:Y:S06]  /*4770*/  LDSM.16.MT88.4 R56, [R237+0x3000] ;  /* 0x00300000ed38783b */ /* 0x000fec0000004200 */
        /* <DEDUP_REMOVED lines=12> */
[----:B------:R-:W-:Y:S08]  /*4840*/  HMMA.16816.F32 R24, R4, R62, R24 ;  /* 0x0000003e0418723c */ /* 0x000ff00000001818 */
[----:B------:R-:W-:Y:S08]  /*4850*/  HMMA.16816.F32 R16, R8, R78, RZ ;  /* 0x0000004e0810723c */ /* 0x000ff000000018ff */
[----:B--2---:R-:W-:Y:S01]  /*4860*/  HMMA.16816.F32 R60, R4, R20, R12 ;  /* 0x00000014043c723c */ /* 0x004fe2000000180c */
[----:B------:R-:W-:Y:S01]  /*4870*/  IMAD.MOV.U32 R122, RZ, RZ, R29 ;  /* 0x000000ffff7a7224 */ /* 0x000fe200078e001d */
[----:B------:R-:W-:Y:S01]  /*4880*/  MOV R121, R30 ;  /* 0x0000001e00797202 */ /* 0x000fe20000000f00 */
[----:B------:R-:W-:-:S02]  /*4890*/  IMAD.MOV.U32 R120, RZ, RZ, R31 ;  /* 0x000000ffff787224 */ /* 0x000fc400078e001f */
[----:B------:R-:W-:-:S03]  /*48a0*/  IMAD.MOV.U32 R119, RZ, RZ, R28 ;  /* 0x000000ffff777224 */ /* 0x000fc600078e001c */
[----:B------:R-:W-:Y:S01]  /*48b0*/  HMMA.16816.F32 R12, R8, R40, RZ ;  /* 0x00000028080c723c */ /* 0x000fe200000018ff */
[----:B------:R-:W-:Y:S01]  /*48c0*/  MOV R118, R25 ;  /* 0x0000001900767202 */ /* 0x000fe20000000f00 */
[----:B------:R-:W-:Y:S01]  /*48d0*/  IMAD.MOV.U32 R117, RZ, RZ, R26 ;  /* 0x000000ffff757224 */ /* 0x000fe200078e001a */
[----:B------:R-:W-:Y:S01]  /*48e0*/  MOV R115, R24 ;  /* 0x0000001800737202 */ /* 0x000fe20000000f00 */
[----:B------:R-:W-:-:S03]  /*48f0*/  IMAD.MOV.U32 R116, RZ, RZ, R27 ;  /* 0x000000ffff747224 */ /* 0x000fc600078e001b */
[----:B------:R-:W-:Y:S01]  /*4900*/  IMAD.MOV.U32 R41, RZ, RZ, R118 ;  /* 0x000000ffff297224 */ /* 0x000fe200078e0076 */
[----:B------:R-:W-:Y:S01]  /*4910*/  HMMA.16816.F32 R32, R8, R46, RZ ;  /* 0x0000002e0820723c */ /* 0x000fe200000018ff */
[----:B------:R-:W-:Y:S01]  /*4920*/  LDSM.16.MT88.4 R44, [R238+0x3800] ;  /* 0x00380000ee2c783b */ /* 0x000fe20000004200 */
[----:B------:R-:W-:-:S06]  /*4930*/  IMAD.MOV.U32 R40, RZ, RZ, R115 ;  /* 0x000000ffff287224 */ /* 0x000fcc00078e0073 */
[C---:B------:R-:W-:Y:S01]  /*4940*/  HMMA.16816.F32 R140, R4.reuse, R64, R36 ;  /* 0x00000040048c723c */ /* 0x040fe20000001824 */
[----:B------:R-:W2:Y:S01]  /*4950*/  LDSM.16.MT88.4 R36, [R239+0x2000] ;  /* 0x00200000ef24783b */ /* 0x000ea20000004200 */
[----:B------:R-:W-:Y:S01]  /*4960*/  IMAD.MOV.U32 R110, RZ, RZ, R61 ;  /* 0x000000ffff6e7224 */ /* 0x000fe200078e003d */
[----:B------:R-:W-:Y:S01]  /*4970*/  MOV R108, R63 ;  /* 0x0000003f006c7202 */ /* 0x000fe20000000f00 */
[----:B------:R-:W-:Y:S02]  /*4980*/  IMAD.MOV.U32 R109, RZ, RZ, R62 ;  /* 0x000000ffff6d7224 */ /* 0x000fe400078e003e */
[----:B------:R-:W-:Y:S02]  /*4990*/  IMAD.MOV.U32 R3, RZ, RZ, R60 ;  /* 0x000000ffff037224 */ /* 0x000fe400078e003c */
[C---:B------:R-:W-:Y:S08]  /*49a0*/  HMMA.16816.F32 R64, R4.reuse, R86, R16 ;  /* 0x000000560440723c */ /* 0x040ff00000001810 */
[C---:B-1----:R-:W-:Y:S07]  /*49b0*/  HMMA.16816.F32 R16, R4.reuse, R52, R12 ;  /* 0x000000340410723c */ /* 0x042fee000000180c */
[----:B------:R-:W-:Y:S01]  /*49c0*/  MOV R53, R110 ;  /* 0x0000006e00357202 */ /* 0x000fe20000000f00 */
[----:B------:R-:W-:Y:S01]  /*49d0*/  HMMA.16816.F32 R60, R4, R22, R32 ;  /* 0x00000016043c723c */ /* 0x000fe20000001820 */
[----:B------:R-:W1:Y:S01]  /*49e0*/  LDSM.16.MT88.4 R32, [R237+0x3800] ;  /* 0x00380000ed20783b */ /* 0x000e620000004200 */
[----:B------:R-:W-:Y:S01]  /*49f0*/  MOV R52, R3 ;  /* 0x0000000300347202 */ /* 0x000fe20000000f00 */
[----:B------:R-:W-:-:S04]  /*4a00*/  FADD.FTZ R3, R89, R88 ;  /* 0x0000005859037221 */ /* 0x000fc80000010000 */
[----:B------:R-:W-:Y:S01]  /*4a10*/  FADD.FTZ R3, R91, R3 ;  /* 0x000000035b037221 */ /* 0x000fe20000010000 */
[----:B------:R-:W-:Y:S03]  /*4a20*/  HMMA.16816.F32 R28, R8, R68, RZ ;  /* 0x00000044081c723c */ /* 0x000fe600000018ff */
[----:B------:R-:W-:-:S05]  /*4a30*/  FADD.FTZ R3, R90, R3 ;  /* 0x000000035a037221 */ /* 0x000fca0000010000 */
[----:B------:R-:W-:Y:S01]  /*4a40*/  HMMA.16816.F32 R24, R8, R70, RZ ;  /* 0x000000460818723c */ /* 0x000fe200000018ff */
[----:B------:R-:W-:Y:S01]  /*4a50*/  IMAD.MOV.U32 R154, RZ, RZ, R16 ;  /* 0x000000ffff9a7224 */ /* 0x000fe200078e0010 */
[----:B------:R-:W-:Y:S01]  /*4a60*/  MOV R153, R17 ;  /* 0x0000001100997202 */ /* 0x000fe20000000f00 */
[----:B------:R-:W-:Y:S02]  /*4a70*/  IMAD.MOV.U32 R152, RZ, RZ, R18 ;  /* 0x000000ffff987224 */ /* 0x000fe400078e0012 */
[----:B------:R-:W-:-:S03]  /*4a80*/  IMAD.MOV.U32 R131, RZ, RZ, R19 ;  /* 0x000000ffff837224 */ /* 0x000fc600078e0013 */
[----:B------:R-:W-:Y:S07]  /*4a90*/  HMMA.16816.F32 R16, R8, R56, RZ ;  /* 0x000000380810723c */ /* 0x000fee00000018ff */
[----:B------:R-:W-:Y:S01]  /*4aa0*/  IMAD.MOV.U32 R57, RZ, RZ, R85 ;  /* 0x000000ffff397224 */ /* 0x000fe200078e0055 */
[----:B--2---:R-:W-:Y:S01]  /*4ab0*/  HMMA.16816.F32 R72, R4, R36, R28 ;  /* 0x000000240448723c */ /* 0x004fe2000000181c */
[----:B------:R-:W-:-:S07]  /*4ac0*/  IMAD.MOV.U32 R56, RZ, RZ, R84 ;  /* 0x000000ffff387224 */ /* 0x000fce00078e0054 */
[----:B------:R-:W-:Y:S01]  /*4ad0*/  HMMA.16816.F32 R68, R4, R38, R24 ;  /* 0x000000260444723c */ /* 0x000fe20000001818 */
[----:B------:R-:W2:Y:S07]  /*4ae0*/  LDSM.16.MT88.4 R36, [R239+0x3000] ;  /* 0x00300000ef24783b */ /* 0x000eae0000004200 */
[C---:B------:R-:W-:Y:S07]  /*4af0*/  HMMA.16816.F32 R20, R8.reuse, R50, RZ ;  /* 0x000000320814723c */ /* 0x040fee00000018ff */
[----:B------:R-:W-:Y:S01]  /*4b00*/  MOV R50, R113 ;  /* 0x0000007100327202 */ /* 0x000fe20000000f00 */
[----:B------:R-:W-:Y:S01]  /*4b10*/  HMMA.16816.F32 R28, R8, R42, RZ ;  /* 0x0000002a081c723c */ /* 0x000fe200000018ff */
[----:B------:R-:W-:-:S06]  /*4b20*/  IMAD.MOV.U32 R51, RZ, RZ, R112 ;  /* 0x000000ffff337224 */ /* 0x000fcc00078e0070 */
[----:B------:R-:W-:Y:S01]  /*4b30*/  IMAD.MOV.U32 R42, RZ, RZ, R117 ;  /* 0x000000ffff2a7224 */ /* 0x000fe200078e0075 */
[----:B-1----:R-:W-:Y:S01]  /*4b40*/  HMMA.16816.F32 R16, R4, R32, R16 ;  /* 0x000000200410723c */ /* 0x002fe20000001810 */
[----:B------:R-:W-:-:S06]  /*4b50*/  MOV R43, R116 ;  /* 0x00000074002b7202 */ /* 0x000fcc0000000f00 */
[--C-:B------:R-:W-:Y:S01]  /*4b60*/  FFMA.FTZ R33, R101, c[0x0][0x2d0], -R0.reuse ;  /* 0x0000b40065217a23 */ /* 0x100fe20000010800 */
[----:B------:R-:W-:Y:S01]  /*4b70*/  HMMA.16816.F32 R24, R8, R48, RZ ;  /* 0x000000300818723c */ /* 0x000fe200000018ff */
[----:B------:R-:W-:-:S06]  /*4b80*/  FFMA.FTZ R32, R100, c[0x0][0x2d0], -R0 ;  /* 0x0000b40064207a23 */ /* 0x000fcc0000010800 */
[----:B------:R-:W-:Y:S01]  /*4b90*/  IMAD.MOV.U32 R49, RZ, RZ, R114 ;  /* 0x000000ffff317224 */ /* 0x000fe200078e0072 */
[----:B------:R-:W-:Y:S01]  /*4ba0*/  HMMA.16816.F32 R84, R4, R46, R20 ;  /* 0x0000002e0454723c */ /* 0x000fe20000001814 */
[----:B------:R-:W1:Y:S01]  /*4bb0*/  LDSM.16.MT88.4 R20, [R239+0x3800] ;  /* 0x00380000ef14783b */ /* 0x000e620000004200 */
[----:B------:R-:W-:-:S05]  /*4bc0*/  IMAD.MOV.U32 R48, RZ, RZ, R111 ;  /* 0x000000ffff307224 */ /* 0x000fca00078e006f */
[----:B------:R-:W-:Y:S01]  /*4bd0*/  IMAD.MOV.U32 R46, RZ, RZ, R126 ;  /* 0x000000ffff2e7224 */ /* 0x000fe200078e007e */
[----:B------:R-:W-:Y:S01]  /*4be0*/  HMMA.16816.F32 R12, R8, R58, RZ ;  /* 0x0000003a080c723c */ /* 0x000fe200000018ff */
[----:B------:R-:W-:-:S06]  /*4bf0*/  IMAD.MOV.U32 R47, RZ, RZ, R125 ;  /* 0x000000ffff2f7224 */ /* 0x000fcc00078e007d */
[----:B------:R-:W-:Y:S01]  /*4c00*/  IMAD.MOV.U32 R59, RZ, RZ, R128 ;  /* 0x000000ffff3b7224 */ /* 0x000fe200078e0080 */
[----:B------:R-:W-:Y:S01]  /*4c10*/  HMMA.16816.F32 R76, R4, R54, R28 ;  /* 0x00000036044c723c */ /* 0x000fe2000000181c */
[----:B------:R-:W-:-:S06]  /*4c20*/  IMAD.MOV.U32 R58, RZ, RZ, R129 ;  /* 0x000000ffff3a7224 */ /* 0x000fcc00078e0081 */
[----:B------:R-:W-:Y:S01]  /*4c30*/  MOV R31, R18 ;  /* 0x00000012001f7202 */ /* 0x000fe20000000f00 */
[----:B------:R-:W-:Y:S01]  /*4c40*/  IMAD.MOV.U32 R30, RZ, RZ, R19 ;  /* 0x000000ffff1e7224 */ /* 0x000fe200078e0013 */
[----:B------:R-:W-:Y:S01]  /*4c50*/  MOV R28, R16 ;  /* 0x00000010001c7202 */ /* 0x000fe20000000f00 */
[----:B------:R-:W-:Y:S01]  /*4c60*/  IMAD.MOV.U32 R29, RZ, RZ, R17 ;  /* 0x000000ffff1d7224 */ /* 0x000fe200078e0011 */
[----:B------:R-:W-:Y:S01]  /*4c70*/  HMMA.16816.F32 R168, R4, R44, R24 ;  /* 0x0000002c04a8723c */ /* 0x000fe20000001818 */
[----:B------:R-:W3:Y:S01]  /*4c80*/  LDSM.16.MT88.4 R24, [R236+0x4800] ;  /* 0x00480000ec18783b */ /* 0x000ee20000004200 */
[----:B------:R-:W-:Y:S02]  /*4c90*/  IMAD.MOV.U32 R54, RZ, RZ, R109 ;  /* 0x000000ffff367224 */ /* 0x000fe400078e006d */
[----:B------:R-:W-:Y:S02]  /*4ca0*/  IMAD.MOV.U32 R55, RZ, RZ, R108 ;  /* 0x000000ffff377224 */ /* 0x000fe400078e006c */
[----:B------:R-:W-:Y:S01]  /*4cb0*/  IMAD.MOV.U32 R89, RZ, RZ, R31 ;  /* 0x000000ffff597224 */ /* 0x000fe200078e001f */
[----:B------:R-:W-:Y:S01]  /*4cc0*/  MOV R44, R127 ;  /* 0x0000007f002c7202 */ /* 0x000fe20000000f00 */
[----:B--2---:R-:W-:Y:S01]  /*4cd0*/  HMMA.16816.F32 R16, R8, R36, RZ ;  /* 0x000000240810723c */ /* 0x004fe200000018ff */
[----:B------:R-:W-:Y:S01]  /*4ce0*/  IMAD.MOV.U32 R88, RZ, RZ, R30 ;  /* 0x000000ffff587224 */ /* 0x000fe200078e001e */
[----:B------:R-:W-:Y:S01]  /*4cf0*/  MOV R45, R130 ;  /* 0x00000082002d7202 */ /* 0x000fe20000000f00 */
[----:B------:R-:W-:-:S02]  /*4d00*/  FFMA.FTZ R31, R105, c[0x0][0x2d0], -R2 ;  /* 0x0000b400691f7a23 */ /* 0x000fc40000010802 */
[----:B------:R-:W-:Y:S02]  /*4d10*/  FFMA.FTZ R30, R104, c[0x0][0x2d0], -R2 ;  /* 0x0000b400681e7a23 */ /* 0x000fe40000010802 */
[----:B------:R-:W-:Y:S01]  /*4d20*/  MOV R37, R122 ;  /* 0x0000007a00257202 */ /* 0x000fe20000000f00 */
[----:B------:R-:W-:Y:S01]  /*4d30*/  HMMA.16816.F32 R176, R4, R34, R12 ;  /* 0x0000002204b0723c */ /* 0x000fe2000000180c */
[----:B------:R-:W-:-:S06]  /*4d40*/  MOV R36, R119 ;  /* 0x0000007700247202 */ /* 0x000fcc0000000f00 */
[----:B------:R-:W-:Y:S01]  /*4d50*/  IMAD.MOV.U32 R35, RZ, RZ, R124 ;  /* 0x000000ffff237224 */ /* 0x000fe200078e007c */
[----:B------:R-:W-:Y:S01]  /*4d60*/  HMMA.16816.F32 R12, R8, R38, RZ ;  /* 0x00000026080c723c */ /* 0x000fe200000018ff */
[----:B------:R-:W-:Y:S01]  /*4d70*/  MOV R160, R168 ;  /* 0x000000a800a07202 */ /* 0x000fe20000000f00 */
[----:B------:R-:W-:Y:S01]  /*4d80*/  IMAD.MOV.U32 R135, RZ, RZ, R169 ;  /* 0x000000ffff877224 */ /* 0x000fe200078e00a9 */
[----:B------:R-:W-:Y:S01]  /*4d90*/  MOV R155, R171 ;  /* 0x000000ab009b7202 */ /* 0x000fe20000000f00 */
[----:B------:R-:W-:Y:S02]  /*4da0*/  IMAD.MOV.U32 R134, RZ, RZ, R170 ;  /* 0x000000ffff867224 */ /* 0x000fe400078e00aa */
[----:B------:R-:W-:Y:S02]  /*4db0*/  IMAD.MOV.U32 R34, RZ, RZ, R123 ;  /* 0x000000ffff227224 */ /* 0x000fe400078e007b */
[----:B-1----:R-:W-:Y:S01]  /*4dc0*/  HMMA.16816.F32 R172, R4, R20, R16 ;  /* 0x0000001404ac723c */ /* 0x002fe20000001810 */
[----:B------:R-:W1:Y:S01]  /*4dd0*/  LDSM.16.MT88.4 R16, [R236+0x5000] ;  /* 0x00500000ec10783b */ /* 0x000e620000004200 */
[----:B------:R-:W-:Y:S01]  /*4de0*/  IMAD.MOV.U32 R38, RZ, RZ, R121 ;  /* 0x000000ffff267224 */ /* 0x000fe200078e0079 */
[----:B------:R-:W-:Y:S01]  /*4df0*/  MOV R100, R34 ;  /* 0x0000002200647202 */ /* 0x000fe20000000f00 */
[----:B------:R-:W-:-:S02]  /*4e00*/  IMAD.MOV.U32 R39, RZ, RZ, R120 ;  /* 0x000000ffff277224 */ /* 0x000fc400078e0078 */
[----:B------:R-:W-:Y:S02]  /*4e10*/  IMAD.MOV.U32 R101, RZ, RZ, R35 ;  /* 0x000000ffff657224 */ /* 0x000fe400078e0023 */
[----:B------:R-:W-:-:S08]  /*4e20*/  FADD.FTZ R20, R94, R3 ;  /* 0x000000035e147221 */ /* 0x000fd00000010000 */
[----:B------:R-:W-:Y:S08]  /*4e30*/  HMMA.16816.F32 R168, R4, R22, R12 ;  /* 0x0000001604a8723c */ /* 0x000ff0000000180c */
[----:B---3--:R-:W-:Y:S11]  /*4e40*/  HMMA.16816.F32 R12, R8, R24, RZ ;  /* 0x00000018080c723c */ /* 0x008ff600000018ff */
[----:B------:R-:W-:Y:S11]  /*4e50*/  @!UPT UIADD3 URZ, URZ, URZ, URZ ;  /* 0x0000003f3f3ff290 */ /* 0x000ff6000fffe03f */
[----:B------:R-:W-:Y:S02]  /*4e60*/  @!UPT UIADD3 URZ, URZ, URZ, URZ ;  /* 0x0000003f3f3ff290 */ /* 0x000fe4000fffe03f */
[----:B-1----:R-:W-:Y:S07]  /*4e70*/  HMMA.16816.F32 R124, R4, R16, R12 ;  /* 0x00000010047c723c */ /* 0x002fee000000180c */
[----:B------:R-:W-:Y:S01]  /*4e80*/  FADD.FTZ R12, R82, R81 ;  /* 0x00000051520c7221 */ /* 0x000fe20000010000 */
[----:B------:R-:W-:Y:S01]  /*4e90*/  MOV R81, R29 ;  /* 0x0000001d00517202 */ /* 0x000fe20000000f00 */
[----:B------:R-:W-:Y:S02]  /*4ea0*/  FFMA.FTZ R29, R106, c[0x0][0x2d0], -R2 ;  /* 0x0000b4006a1d7a23 */ /* 0x000fe40000010802 */
[----:B------:R-:W-:Y:S01]  /*4eb0*/  FADD.FTZ R16, R80, R12 ;  /* 0x0000000c50107221 */ /* 0x000fe20000010000 */
[----:B------:R-:W-:Y:S01]  /*4ec0*/  MOV R105, R81 ;  /* 0x0000005100697202 */ /* 0x000fe20000000f00 */
[----:B------:R-:W-:Y:S01]  /*4ed0*/  HMMA.16816.F32 R12, R8, R26, RZ ;  /* 0x0000001a080c723c */ /* 0x000fe200000018ff */
[----:B------:R-:W1:Y:S01]  /*4ee0*/  LDSM.16.MT88.4 R24, [R238+0x4800] ;  /* 0x00480000ee18783b */ /* 0x000e620000004200 */
[----:B------:R-:W-:-:S02]  /*4ef0*/  FADD.FTZ R21, R83, R16 ;  /* 0x0000001053157221 */ /* 0x000fc40000010000 */
[----:B------:R-:W-:Y:S02]  /*4f00*/  IMAD.MOV.U32 R82, RZ, RZ, R28 ;  /* 0x000000ffff527224 */ /* 0x000fe400078e001c */
[----:B------:R-:W-:Y:S02]  /*4f10*/  FADD.FTZ R3, R92, R21 ;  /* 0x000000155c037221 */ /* 0x000fe40000010000 */
[----:B------:R-:W-:Y:S02]  /*4f20*/  FFMA.FTZ R28, R102, c[0x0][0x2d0], -R0 ;  /* 0x0000b400661c7a23 */ /* 0x000fe40000010800 */
[----:B------:R-:W-:Y:S02]  /*4f30*/  FADD.FTZ R3, R93, R3 ;  /* 0x000000035d037221 */ /* 0x000fe40000010000 */
[----:B------:R-:W-:Y:S11]  /*4f40*/  IMAD.MOV.U32 R106, RZ, RZ, R89 ;  /* 0x000000ffff6a7224 */ /* 0x000ff600078e0059 */
[----:B------:R-:W-:Y:S01]  /*4f50*/  @!UPT UIADD3 URZ, URZ, URZ, URZ ;  /* 0x0000003f3f3ff290 */ /* 0x000fe2000fffe03f */
[----:B------:R-:W-:Y:S01]  /*4f60*/  HMMA.16816.F32 R112, R4, R18, R12 ;  /* 0x000000120470723c */ /* 0x000fe2000000180c */
[----:B------:R-:W2:Y:S01]  /*4f70*/  LDSM.16.MT88.4 R16, [R238+0x5000] ;  /* 0x00500000ee10783b */ /* 0x000ea20000004200 */
[----:B------:R-:W-:Y:S01]  /*4f80*/  MOV R83, R131 ;  /* 0x0000008300537202 */ /* 0x000fe20000000f00 */
[----:B------:R-:W-:Y:S02]  /*4f90*/  IMAD.MOV.U32 R102, RZ, RZ, R46 ;  /* 0x000000ffff667224 */ /* 0x000fe400078e002e */
[----:B------:R-:W-:Y:S01]  /*4fa0*/  IMAD.MOV.U32 R46, RZ, RZ, R58 ;  /* 0x000000ffff2e7224 */ /* 0x000fe200078e003a */
[----:B------:R-:W-:Y:S01]  /*4fb0*/  MOV R58, R162 ;  /* 0x000000a2003a7202 */ /* 0x000fe20000000f00 */
[----:B------:R-:W-:Y:S01]  /*4fc0*/  IMAD.MOV.U32 R90, RZ, RZ, R134 ;  /* 0x000000ffff5a7224 */ /* 0x000fe200078e0086 */
[----:B------:R-:W-:Y:S01]  /*4fd0*/  MOV R80, R154 ;  /* 0x0000009a00507202 */ /* 0x000fe20000000f00 */
        /* <DEDUP_REMOVED lines=38> */
[----:B------:R-:W-:Y:S01]  /*5240*/  LDSM.16.MT88.4 R96, [R239+0x4000] ;  /* 0x00400000ef60783b */ /* 0x000fe20000004200 */
[----:B--2---:R-:W-:Y:S01]  /*5250*/  FADD.FTZ R2, R14, R16 ;  /* 0x000000100e027221 */ /* 0x004fe20000010000 */
[----:B------:R-:W-:Y:S03]  /*5260*/  MUFU.EX2 R0, R32 ;  /* 0x0000002000007308 */ /* 0x000fe60000000800 */
[C---:B---3--:R-:W-:Y:S01]  /*5270*/  FADD.FTZ R3, R13.reuse, R2 ;  /* 0x000000020d037221 */ /* 0x048fe20000010000 */
[----:B------:R-:W-:-:S04]  /*5280*/  F2FP.PACK_AB R129, R13, R14 ;  /* 0x0000000e0d81723e */ /* 0x000fc800000000ff */
[----:B------:R1:W2:Y:S01]  /*5290*/  MUFU.EX2 R2, R33 ;  /* 0x0000002100027308 */ /* 0x0002a20000000800 */
[----:B------:R-:W-:Y:S01]  /*52a0*/  IMAD.MOV.U32 R81, RZ, RZ, R153 ;  /* 0x000000ffff517224 */ /* 0x000fe200078e0099 */
[----:B------:R-:W3:Y:S04]  /*52b0*/  LDSM.16.MT88.4 R12, [R239+0x4800] ;  /* 0x00480000ef0c783b */ /* 0x000ee80000004200 */
[----:B-1----:R-:W1:Y:S01]  /*52c0*/  LDSM.16.MT88.4 R32, [R239+0x1000] ;  /* 0x00100000ef20783b */ /* 0x002e620000004200 */
[----:B--2---:R-:W-:Y:S01]  /*52d0*/  F2FP.PACK_AB R131, R0, R2 ;  /* 0x000000020083723e */ /* 0x004fe200000000ff */
[----:B------:R-:W-:-:S04]  /*52e0*/  FADD.FTZ R3, R2, R3 ;  /* 0x0000000302037221 */ /* 0x000fc80000010000 */
[----:B------:R-:W-:-:S05]  /*52f0*/  FADD.FTZ R3, R0, R3 ;  /* 0x0000000300037221 */ /* 0x000fca0000010000 */
[----:B------:R-:W-:Y:S04]  /*5300*/  STL [R1], R3 ;  /* 0x0000000301007387 */ /* 0x000fe80000100800 */
[----:B------:R2:W5:Y:S04]  /*5310*/  LDL.LU R162, [R1+0xb0] ;  /* 0x0000b00001a27983 */ /* 0x0005680000300800 */
[----:B------:R2:W5:Y:S04]  /*5320*/  LDL.LU R161, [R1+0xac] ;  /* 0x0000ac0001a17983 */ /* 0x0005680000300800 */
[----:B------:R2:W5:Y:S04]  /*5330*/  LDL.LU R160, [R1+0xa8] ;  /* 0x0000a80001a07983 */ /* 0x0005680000300800 */
[----:B------:R2:W5:Y:S04]  /*5340*/  LDL.LU R135, [R1+0xa4] ;  /* 0x0000a40001877983 */ /* 0x0005680000300800 */
[----:B------:R2:W5:Y:S01]  /*5350*/  LDL.LU R134, [R1+0xa0] ;  /* 0x0000a00001867983 */ /* 0x0005620000300800 */
[----:B------:R-:W-:Y:S01]  /*5360*/  IMAD.MOV.U32 R82, RZ, RZ, R152 ;  /* 0x000000ffff527224 */ /* 0x000fe200078e0098 */
[----:B---3--:R-:W-:Y:S01]  /*5370*/  HMMA.16816.F32 R16, R8, R12, RZ ;  /* 0x0000000c0810723c */ /* 0x008fe200000018ff */
[----:B------:R-:W-:-:S02]  /*5380*/  IMAD.MOV.U32 R91, RZ, RZ, R155 ;  /* 0x000000ffff5b7224 */ /* 0x000fc400078e009b */
[----:B------:R-:W3:Y:S01]  /*5390*/  LDSM.16.MT88.4 R152, [R236+0x1000] ;  /* 0x00100000ec98783b */ /* 0x000ee20000004200 */
[----:B------:R-:W-:Y:S01]  /*53a0*/  IMAD.MOV.U32 R26, RZ, RZ, R249 ;  /* 0x000000ffff1a7224 */ /* 0x000fe200078e00f9 */
[----:B------:R-:W-:-:S03]  /*53b0*/  IADD3 R249, R246, -0x2, RZ ;  /* 0xfffffffef6f97810 */ /* 0x000fc60007ffe0ff */
[----:B-1----:R-:W-:Y:S01]  /*53c0*/  HMMA.16816.F32 R28, R128, R32, R36 ;  /* 0x00000020801c723c */ /* 0x002fe20000001824 */
[----:B------:R-:W-:-:S07]  /*53d0*/  ISETP.GE.AND P0, PT, R249, R26, PT ;  /* 0x0000001af900720c */ /* 0x000fce0003f06270 */
[----:B------:R-:W-:Y:S01]  /*53e0*/  HMMA.16816.F32 R32, R128, R34, R40 ;  /* 0x000000228020723c */ /* 0x000fe20000001828 */
[----:B------:R-:W1:Y:S07]  /*53f0*/  LDSM.16.MT88.4 R40, [R236+0x2800] ;  /* 0x00280000ec28783b */ /* 0x000e6e0000004200 */
[----:B------:R-:W-:Y:S01]  /*5400*/  HMMA.16816.F32 R8, R8, R14, RZ ;  /* 0x0000000e0808723c */ /* 0x000fe200000018ff */
[----:B------:R-:W4:Y:S07]  /*5410*/  LDSM.16.MT88.4 R12, [R239+0x5000] ;  /* 0x00500000ef0c783b */ /* 0x000f2e0000004200 */
[C---:B------:R-:W-:Y:S08]  /*5420*/  HMMA.16816.F32 R92, R128.reuse, R96, R172 ;  /* 0x00000060805c723c */ /* 0x040ff000000018ac */
[C---:B------:R-:W-:Y:S08]  /*5430*/  HMMA.16816.F32 R96, R128.reuse, R98, R168 ;  /* 0x000000628060723c */ /* 0x040ff000000018a8 */
[C---:B---3--:R-:W-:Y:S08]  /*5440*/  HMMA.16816.F32 R156, R128.reuse, R152, R156 ;  /* 0x00000098809c723c */ /* 0x048ff0000000189c */
[C---:B------:R-:W-:Y:S01]  /*5450*/  HMMA.16816.F32 R152, R128.reuse, R154, R144 ;  /* 0x0000009a8098723c */ /* 0x040fe20000001890 */
[----:B------:R-:W3:Y:S07]  /*5460*/  LDSM.16.MT88.4 R144, [R238+0x1000] ;  /* 0x00100000ee90783b */ /* 0x000eee0000004200 */
[C---:B-1----:R-:W-:Y:S08]  /*5470*/  HMMA.16816.F32 R36, R128.reuse, R40, R44 ;  /* 0x000000288024723c */ /* 0x042ff0000000182c */
[----:B------:R-:W-:Y:S01]  /*5480*/  HMMA.16816.F32 R40, R128, R42, R48 ;  /* 0x0000002a8028723c */ /* 0x000fe20000001830 */
[----:B------:R-:W1:Y:S07]  /*5490*/  LDSM.16.MT88.4 R48, [R238+0x2800] ;  /* 0x00280000ee30783b */ /* 0x000e6e0000004200 */
[C---:B----4-:R-:W-:Y:S08]  /*54a0*/  HMMA.16816.F32 R16, R4.reuse, R12, R16 ;  /* 0x0000000c0410723c */ /* 0x050ff00000001810 */
[----:B------:R-:W-:Y:S01]  /*54b0*/  HMMA.16816.F32 R8, R4, R14, R8 ;  /* 0x0000000e0408723c */ /* 0x000fe20000001808 */
[----:B------:R-:W-:Y:S07]  /*54c0*/  LDSM.16.MT88.4 R4, [R239+0x5800] ;  /* 0x00580000ef04783b */ /* 0x000fee0000004200 */
[C---:B---3--:R-:W-:Y:S08]  /*54d0*/  HMMA.16816.F32 R148, R128.reuse, R144, R148 ;  /* 0x000000908094723c */ /* 0x048ff00000001894 */
[C---:B------:R-:W-:Y:S01]  /*54e0*/  HMMA.16816.F32 R144, R128.reuse, R146, R136 ;  /* 0x000000928090723c */ /* 0x040fe20000001888 */
[----:B------:R-:W3:Y:S07]  /*54f0*/  LDSM.16.MT88.4 R136, [R237+0x1000] ;  /* 0x00100000ed88783b */ /* 0x000eee0000004200 */
[C---:B-1----:R-:W-:Y:S01]  /*5500*/  HMMA.16816.F32 R44, R128.reuse, R48, R56 ;  /* 0x00000030802c723c */ /* 0x042fe20000001838 */
[----:B------:R-:W1:Y:S07]  /*5510*/  LDSM.16.MT88.4 R56, [R237+0x2800] ;  /* 0x00280000ed38783b */ /* 0x000e6e0000004200 */
[C---:B------:R-:W-:Y:S01]  /*5520*/  HMMA.16816.F32 R48, R128.reuse, R50, R64 ;  /* 0x000000328030723c */ /* 0x040fe20000001840 */
[----:B------:R-:W4:Y:S07]  /*5530*/  LDSM.16.MT88.4 R64, [R239+0x2800] ;  /* 0x00280000ef40783b */ /* 0x000f2e0000004200 */
[C---:B---3--:R-:W-:Y:S08]  /*5540*/  HMMA.16816.F32 R140, R128.reuse, R136, R140 ;  /* 0x00000088808c723c */ /* 0x048ff0000000188c */
[C---:B-1----:R-:W-:Y:S08]  /*5550*/  HMMA.16816.F32 R52, R128.reuse, R56, R52 ;  /* 0x000000388034723c */ /* 0x042ff00000001834 */
[C---:B------:R-:W-:Y:S08]  /*5560*/  HMMA.16816.F32 R56, R128.reuse, R58, R60 ;  /* 0x0000003a8038723c */ /* 0x040ff0000000183c */
[C---:B----4-:R-:W-:Y:S01]  /*5570*/  HMMA.16816.F32 R60, R128.reuse, R64, R72 ;  /* 0x00000040803c723c */ /* 0x050fe20000001848 */
[----:B------:R-:W1:Y:S07]  /*5580*/  LDSM.16.MT88.4 R72, [R236+0x4000] ;  /* 0x00400000ec48783b */ /* 0x000e6e0000004200 */
[C---:B------:R-:W-:Y:S08]  /*5590*/  HMMA.16816.F32 R64, R128.reuse, R66, R68 ;  /* 0x000000428040723c */ /* 0x040ff00000001844 */
        /* <DEDUP_REMOVED lines=22> */
[----:B--2---:R-:W2:Y:S04]  /*5700*/  LDL.64 R24, [R1+0x28] ;  /* 0x0000280001187983 */ /* 0x004ea80000100a00 */
[----:B------:R-:W3:Y:S04]  /*5710*/  LDL R26, [R1+0x38] ;  /* 0x00003800011a7983 */ /* 0x000ee80000100800 */
[----:B------:R-:W4:Y:S04]  /*5720*/  LDL.LU R0, [R1+0x4] ;  /* 0x0000040001007983 */ /* 0x000f280000300800 */
[----:B------:R-:W1:Y:S01]  /*5730*/  S2R R27, SR_TID.X ;  /* 0x00000000001b7919 */ /* 0x000e620000002100 */
[----:B------:R-:W-:-:S02]  /*5740*/  LOP3.LUT P0, RZ, R247, 0x2, RZ, 0xc0, !PT ;  /* 0x00000002f7ff7812 */ /* 0x000fc4000780c0ff */
[----:B-1----:R-:W-:Y:S02]  /*5750*/  ISETP.GT.AND P2, PT, R27, 0x7f, PT ;  /* 0x0000007f1b00780c */ /* 0x002fe40003f44270 */
[----:B------:R-:W-:Y:S02]  /*5760*/  ISETP.GE.AND P6, PT, R251, c[0x0][0x1d4], PT ;  /* 0x00007500fb007a0c */ /* 0x000fe40003fc6270 */
[----:B----4-:R-:W-:-:S07]  /*5770*/  LOP3.LUT R0, R0, 0xffffffef, RZ, 0xc0, !PT ;  /* 0xffffffef00007812 */ /* 0x010fce00078ec0ff */
[----:B------:R-:W-:Y:S02]  /*5780*/  @P0 LOP3.LUT R0, R0, 0x10, RZ, 0xfc, !PT ;  /* 0x0000001000000812 */ /* 0x000fe400078efcff */
[----:B---3--:R-:W-:Y:S02]  /*5790*/  ISETP.GE.AND P1, PT, R26, c[0x0][0x1d4], PT ;  /* 0x000075001a007a0c */ /* 0x008fe40003f26270 */
[----:B------:R-:W-:-:S04]  /*57a0*/  LOP3.LUT R0, R0, 0xfffffffb, RZ, 0xc0, !PT ;  /* 0xfffffffb00007812 */ /* 0x000fc800078ec0ff */
[----:B------:R-:W-:Y:S02]  /*57b0*/  @P2 LOP3.LUT R0, R0, 0x4, RZ, 0xfc, !PT ;  /* 0x0000000400002812 */ /* 0x000fe400078efcff */
[----:B------:R-:W-:Y:S02]  /*57c0*/  ISETP.GE.AND P0, PT, R252, c[0x0][0x1d4], PT ;  /* 0x00007500fc007a0c */ /* 0x000fe40003f06270 */
[----:B------:R-:W-:-:S04]  /*57d0*/  LOP3.LUT R0, R0, 0xfffffffd, RZ, 0xc0, !PT ;  /* 0xfffffffd00007812 */ /* 0x000fc800078ec0ff */
[----:B------:R-:W-:-:S04]  /*57e0*/  @P1 LOP3.LUT R0, R0, 0x2, RZ, 0xfc, !PT ;  /* 0x0000000200001812 */ /* 0x000fc800078efcff */
[----:B------:R-:W-:-:S04]  /*57f0*/  LOP3.LUT R0, R0, 0xfffffffe, RZ, 0xc0, !PT ;  /* 0xfffffffe00007812 */ /* 0x000fc800078ec0ff */
[----:B------:R-:W-:Y:S02]  /*5800*/  @P0 LOP3.LUT R0, R0, 0x1, RZ, 0xfc, !PT ;  /* 0x0000000100000812 */ /* 0x000fe400078efcff */
[----:B------:R-:W-:Y:S02]  /*5810*/  LOP3.LUT P0, RZ, R247, 0x4, RZ, 0xc0, !PT ;  /* 0x00000004f7ff7812 */ /* 0x000fe4000780c0ff */
[----:B------:R-:W-:-:S11]  /*5820*/  LOP3.LUT R0, R0, 0xfffffff7, RZ, 0xc0, !PT ;  /* 0xfffffff700007812 */ /* 0x000fd600078ec0ff */
[----:B------:R-:W-:-:S05]  /*5830*/  @P0 LOP3.LUT R0, R0, 0x8, RZ, 0xfc, !PT ;  /* 0x0000000800000812 */ /* 0x000fca00078efcff */
[----:B------:R1:W-:Y:S01]  /*5840*/  STL [R1+0x4], R0 ;  /* 0x0000040001007387 */ /* 0x0003e20000100800 */
[----:B--2---:R-:W-:-:S03]  /*5850*/  ISETP.GE.AND P5, PT, R24, c[0x0][0x1d4], PT ;  /* 0x0000750018007a0c */ /* 0x004fc60003fa6270 */
.L_x_2617:
[----:B------:R-:W2:Y:S01]  /*5860*/  LDL.64 R10, [R1+0x20] ;  /* 0x00002000010a7983 */ /* 0x000ea20000100a00 */
[----:B-1----:R-:W-:Y:S01]  /*5870*/  SHF.R.S32.HI R0, RZ, 0x1f, R249 ;  /* 0x0000001fff007819 */ /* 0x002fe200000114f9 */
[C---:B------:R-:W-:Y:S01]  /*5880*/  IMAD.WIDE.U32 R2, R249.reuse, c[0x0][0x208], RZ ;  /* 0x00008200f9027a25 */ /* 0x040fe200078e00ff */
[----:B------:R-:W-:Y:S04]  /*5890*/  DEPBAR.LE SB0, 0x0 ;  /* 0x000080000000791a */ /* 0x000fe80000000000 */
[----:B------:R-:W3:Y:S01]  /*58a0*/  LDL.64 R8, [R1+0x10] ;  /* 0x0000100001087983 */ /* 0x000ee20000100a00 */
[----:B------:R-:W-:Y:S01]  /*58b0*/  IMAD R0, R0, c[0x0][0x208], RZ ;  /* 0x0000820000007a24 */ /* 0x000fe200078e02ff */
[----:B------:R-:W-:Y:S01]  /*58c0*/  WARPSYNC 0xffffffff ;  /* 0xffffffff00007948 */ /* 0x000fe20003800000 */
[----:B------:R-:W-:Y:S01]  /*58d0*/  IMAD.MOV.U32 R4, RZ, RZ, c[0x0][0x208] ;  /* 0x00008200ff047624 */ /* 0x000fe200078e00ff */
[----:B------:R-:W-:Y:S01]  /*58e0*/  BSSY B0, `(.L_x_2615) ;  /* 0x00000ef000007945 */ /* 0x000fe20003800000 */
[----:B------:R-:W4:Y:S01]  /*58f0*/  LDL R251, [R1+0x4] ;  /* 0x0000040001fb7983 */ /* 0x000f220000100800 */
[----:B------:R-:W-:Y:S02]  /*5900*/  IMAD R0, R249, c[0x0][0x20c], R0 ;  /* 0x00008300f9007a24 */ /* 0x000fe400078e0200 */
[----:B------:R-:W-:Y:S02]  /*5910*/  IMAD.MOV.U32 R12, RZ, RZ, c[0x0][0x20c] ;  /* 0x00008300ff0c7624 */ /* 0x000fe400078e00ff */
[----:B------:R-:W1:Y:S01]  /*5920*/  S2R R7, SR_TID.X ;  /* 0x0000000000077919 */ /* 0x000e620000002100 */
[----:B------:R-:W-:Y:S02]  /*5930*/  IMAD.IADD R0, R3, 0x1, R0 ;  /* 0x0000000103007824 */ /* 0x000fe400078e0200 */
[----:B------:R-:W-:Y:S02]  /*5940*/  IMAD.WIDE.U32 R2, R2, 0x30, RZ ;  /* 0x0000003002027825 */ /* 0x000fe400078e00ff */
[----:B------:R-:W-:Y:S02]  /*5950*/  BAR.SYNC.DEFER_BLOCKING 0x0 ;  /* 0x0000000000007b1d */ /* 0x000fe40000010000 */
[----:B------:R-:W-:Y:S04]  /*5960*/  IMAD R0, R0, 0x30, RZ ;  /* 0x0000003000007824 */ /* 0x000fe800078e02ff */
[----:B------:R-:W-:Y:S01]  /*5970*/  IMAD.IADD R0, R3, 0x1, R0 ;  /* 0x0000000103007824 */ /* 0x000fe200078e0200 */
[----:B-----5:R-:W-:Y:S05]  /*5980*/  LDSM.16.M88.4 R16, [R134+0x800] ;  /* 0x000800008610783b */ /* 0x020fea0000000200 */
[----:B------:R-:W-:Y:S01]  /*5990*/  LDSM.16.M88.4 R24, [R134+0x1000] ;  /* 0x001000008618783b */ /* 0x000fe20000000200 */
[----:B----4-:R-:W-:Y:S02]  /*59a0*/  LOP3.LUT P3, RZ, R251, 0x1, RZ, 0xc0, !PT ;  /* 0x00000001fbff7812 */ /* 0x010fe4000786c0ff */
[----:B-1----:R-:W-:Y:S02]  /*59b0*/  ISETP.GT.AND P2, PT, R7, 0x7f, PT ;  /* 0x0000007f0700780c */ /* 0x002fe40003f44270 */
[-C--:B--2---:R-:W-:Y:S02]  /*59c0*/  IADD3 R3, P0, R10, R2.reuse, RZ ;  /* 0x000000020a037210 */ /* 0x084fe40007f1e0ff */
[----:B------:R-:W-:Y:S02]  /*59d0*/  SHF.R.S32.HI R252, RZ, 0x1f, R7 ;  /* 0x0000001ffffc7819 */ /* 0x000fe40000011407 */
[----:B------:R-:W-:Y:S01]  /*59e0*/  LOP3.LUT P1, RZ, R251, 0x2, RZ, 0xc0, !PT ;  /* 0x00000002fbff7812 */ /* 0x000fe2000782c0ff */
[--C-:B---3--:R-:W-:Y:S01]  /*59f0*/  IMAD.X R6, R0, 0x1, R9.reuse, P0 ;  /* 0x0000000100067824 */ /* 0x108fe200000e0609 */
[----:B------:R-:W-:Y:S04]  /*5a00*/  LEA.HI R252, R252, R7, RZ, 0x3 ;  /* 0x00000007fcfc7211 */ /* 0x000fe800078f18ff */
[----:B------:R-:W-:Y:S02]  /*5a10*/  LOP3.LUT R252, R252, 0xfffffff8, RZ, 0xc0, !PT ;  /* 0xfffffff8fcfc7812 */ /* 0x000fe400078ec0ff */
[C---:B------:R-:W-:Y:S03]  /*5a20*/  @!P2 LEA R5, P0, R4.reuse, R2, 0x5 ;  /* 0x000000020405a211 */ /* 0x040fe600078028ff */
[----:B------:R-:W-:Y:S01]  /*5a30*/  IMAD.IADD R252, R7, 0x1, -R252 ;  /* 0x0000000107fc7824 */ /* 0x000fe200078e0afc */
[----:B------:R-:W-:Y:S02]  /*5a40*/  @!P2 LEA.HI.X R4, R4, R0, R12, 0x5, P0 ;  /* 0x000000000404a211 */ /* 0x000fe400000f2c0c */
[C---:B------:R-:W-:Y:S02]  /*5a50*/  LEA R2, P0, R3.reuse, c[0x0][0x1f8], 0x1 ;  /* 0x00007e0003027a11 */ /* 0x040fe400078008ff */
[----:B------:R-:W-:Y:S02]  /*5a60*/  LOP3.LUT P4, RZ, R252, 0x2, RZ, 0xc0, !PT ;  /* 0x00000002fcff7812 */ /* 0x000fe4000788c0ff */
[----:B------:R-:W-:Y:S02]  /*5a70*/  LEA.HI.X R3, R3, c[0x0][0x1fc], R6, 0x1, P0 ;  /* 0x00007f0003037a11 */ /* 0x000fe400000f0c06 */
[----:B------:R-:W-:Y:S05]  /*5a80*/  @!P2 IADD3 R0, P0, R5, R10, RZ ;  /* 0x0000000a0500a210 */ /* 0x000fea0007f1e0ff */
[----:B------:R-:W-:Y:S01]  /*5a90*/  @!P2 IMAD.X R4, R4, 0x1, R9, P0 ;  /* 0x000000010404a824 */ /* 0x000fe200000e0609 */
[C---:B------:R-:W-:Y:S01]  /*5aa0*/  @!P2 LEA R246, P0, R0.reuse, c[0x0][0x1f8], 0x1 ;  /* 0x00007e0000f6aa11 */ /* 0x040fe200078008ff */
[----:B------:R-:W1:Y:S03]  /*5ab0*/  LDSM.16.M88.4 R8, [R134] ;  /* 0x000000008608783b */ /* 0x000e660000000200 */
[----:B------:R-:W-:Y:S02]  /*5ac0*/  @!P2 LEA.HI.X R247, R0, c[0x0][0x1fc], R4, 0x1, P0 ;  /* 0x00007f0000f7aa11 */ /* 0x000fe400000f0c04 */
[C---:B------:R-:W-:Y:S02]  /*5ad0*/  IADD3 R0, R134.reuse, 0x20, RZ ;  /* 0x0000002086007810 */ /* 0x040fe40007ffe0ff */
[C---:B------:R-:W-:Y:S05]  /*5ae0*/  @P4 IADD3 R0, R134.reuse, -0x20, RZ ;  /* 0xffffffe086004810 */ /* 0x040fea0007ffe0ff */
[----:B------:R-:W2:Y:S05]  /*5af0*/  LDSM.16.M88.4 R168, [R0] ;  /* 0x0000000000a8783b */ /* 0x000eaa0000000200 */
[----:B------:R-:W3:Y:S05]  /*5b00*/  LDSM.16.M88.4 R172, [R0+0x800] ;  /* 0x0008000000ac783b */ /* 0x000eea0000000200 */
[----:B------:R4:W2:Y:S05]  /*5b10*/  LDSM.16.M88.4 R176, [R0+0x1000] ;  /* 0x0010000000b0783b */ /* 0x0008aa0000000200 */
[----:B------:R-:W-:Y:S01]  /*5b20*/  @!PT LDS RZ, [RZ] ;  /* 0x00000000fffff984 */ /* 0x000fe20000000800 */
[----:B------:R-:W-:Y:S01]  /*5b30*/  @!PT LDS RZ, [RZ] ;  /* 0x00000000fffff984 */ /* 0x000fe20000000800 */
[----:B------:R-:W-:Y:S01]  /*5b40*/  @!PT LDS RZ, [RZ] ;  /* 0x00000000fffff984 */ /* 0x000fe20000000800 */
[----:B------:R2:W-:Y:S05]  /*5b50*/  LDGSTS.E.BYPASS.LTC128B.128 [R248+0x4080], [R2.64], !P5 ;  /* 0x0408000002f87fae */ /* 0x0005ea000e901d46 */
[----:B------:R2:W-:Y:S05]  /*5b60*/  LDGSTS.E.BYPASS.LTC128B.128 [R248+0x5880], [R2.64+0x80], !P6 ;  /* 0x0588008002f87fae */ /* 0x0005ea000f101d46 */
[----:B------:R2:W-:Y:S01]  /*5b70*/  LDGSTS.E.BYPASS.LTC128B.128 [R248+0x7080], [R2.64+0x100], !P3 ;  /* 0x0708010002f87fae */ /* 0x0005e2000d901d46 */
[C---:B-1----:R-:W-:Y:S04]  /*5b80*/  HMMA.16816.F32 R4, R160.reuse, R8, RZ ;  /* 0x00000008a004723c */ /* 0x042fe800000018ff */
[----:B------:R2:W-:Y:S01]  /*5b90*/  LDGSTS.E.BYPASS.LTC128B.128 [R248+0x8880], [R2.64+0x180], !P1 ;  /* 0x0888018002f87fae */ /* 0x0005e2000c901d46 */
[----:B----4-:R-:W-:Y:S04]  /*5ba0*/  IADD3 R0, R134, 0x40, RZ ;  /* 0x0000004086007810 */ /* 0x010fe80007ffe0ff */
[----:B------:R1:W-:Y:S01]  /*5bb0*/  @!P2 LDGSTS.E.BYPASS.LTC128B.128 [R248+0x5080], [R246.64], !P5 ;  /* 0x05080000f6f8afae */ /* 0x0003e2000e901d46 */
[C---:B------:R-:W-:Y:S04]  /*5bc0*/  HMMA.16816.F32 R8, R160.reuse, R10, RZ ;  /* 0x0000000aa008723c */ /* 0x040fe800000018ff */
[----:B------:R1:W-:Y:S04]  /*5bd0*/  @!P2 LDGSTS.E.BYPASS.LTC128B.128 [R248+0x6880], [R246.64+0x80], !P6 ;  /* 0x06880080f6f8afae */ /* 0x0003e8000f101d46 */
[C---:B------:R-:W-:Y:S01]  /*5be0*/  HMMA.16816.F32 R12, R160.reuse, R16, RZ ;  /* 0x00000010a00c723c */ /* 0x040fe200000018ff */
[----:B------:R1:W-:Y:S05]  /*5bf0*/  @!P2 LDGSTS.E.BYPASS.LTC128B.128 [R248+0x8080], [R246.64+0x100], !P3 ;  /* 0x08080100f6f8afae */ /* 0x0003ea000d901d46 */
[----:B------:R1:W-:Y:S01]  /*5c00*/  @!P2 LDGSTS.E.BYPASS.LTC128B.128 [R248+0x9880], [R246.64+0x180], !P1 ;  /* 0x09880180f6f8afae */ /* 0x0003e2000c901d46 */
[----:B------:R-:W-:Y:S01]  /*5c10*/  LOP3.LUT P1, RZ, R252, 0x4, RZ, 0xc0, !PT ;  /* 0x00000004fcff7812 */ /* 0x000fe2000782c0ff */
[C---:B------:R-:W-:Y:S03]  /*5c20*/  HMMA.16816.F32 R16, R160.reuse, R18, RZ ;  /* 0x00000012a010723c */ /* 0x040fe600000018ff */
[----:B------:R-:W0:Y:S05]  /*5c30*/  LDGDEPBAR ;  /* 0x00000000000079af */ /* 0x000e2a0000000000 */
[C---:B------:R-:W-:Y:S01]  /*5c40*/  HMMA.16816.F32 R20, R160.reuse, R24, RZ ;  /* 0x00000018a014723c */ /* 0x040fe200000018ff */
[----:B--2---:R-:W2:Y:S03]  /*5c50*/  LDL R2, [R1+0x50] ;  /* 0x0000500001027983 */ /* 0x004ea60000100800 */
[----:B------:R-:W-:Y:S04]  /*5c60*/  @P1 IADD3 R0, R134, -0x40, RZ ;  /* 0xffffffc086001810 */ /* 0x000fe80007ffe0ff */
[----:B------:R-:W-:Y:S08]  /*5c70*/  HMMA.16816.F32 R24, R160, R26, RZ ;  /* 0x0000001aa018723c */ /* 0x000ff000000018ff */
[C---:B------:R-:W-:Y:S08]  /*5c80*/  HMMA.16816.F32 R4, R164.reuse, R168, R4 ;  /* 0x000000a8a404723c */ /* 0x040ff00000001804 */
[C---:B------:R-:W-:Y:S01]  /*5c90*/  HMMA.16816.F32 R8, R164.reuse, R170, R8 ;  /* 0x000000aaa408723c */ /* 0x040fe20000001808 */
[----:B------:R-:W4:Y:S07]  /*5ca0*/  LDSM.16.M88.4 R168, [R0] ;  /* 0x0000000000a8783b */ /* 0x000f2e0000000200 */
[C---:B---3--:R-:W-:Y:S08]  /*5cb0*/  HMMA.16816.F32 R12, R164.reuse, R172, R12 ;  /* 0x000000aca40c723c */ /* 0x048ff0000000180c */
[C---:B------:R-:W-:Y:S01]  /*5cc0*/  HMMA.16816.F32 R16, R164.reuse, R174, R16 ;  /* 0x000000aea410723c */ /* 0x040fe20000001810 */
[----:B------:R-:W3:Y:S07]  /*5cd0*/  LDSM.16.M88.4 R172, [R0+0x800] ;  /* 0x0008000000ac783b */ /* 0x000eee0000000200 */
[C---:B------:R-:W-:Y:S08]  /*5ce0*/  HMMA.16816.F32 R20, R164.reuse, R176, R20 ;  /* 0x000000b0a414723c */ /* 0x040ff00000001814 */
[----:B------:R-:W-:Y:S08]  /*5cf0*/  HMMA.16816.F32 R24, R164, R178, R24 ;  /* 0x000000b2a418723c */ /* 0x000ff00000001818 */
[C---:B----4-:R-:W-:Y:S08]  /*5d00*/  HMMA.16816.F32 R4, R180.reuse, R168, R4 ;  /* 0x000000a8b404723c */ /* 0x050ff00000001804 */
[C---:B------:R-:W-:Y:S01]  /*5d10*/  HMMA.16816.F32 R8, R180.reuse, R170, R8 ;  /* 0x000000aab408723c */ /* 0x040fe20000001808 */
[----:B------:R-:W4:Y:S07]  /*5d20*/  LDSM.16.M88.4 R168, [R0+0x1000] ;  /* 0x0010000000a8783b */ /* 0x000f2e0000000200 */
[C---:B---3--:R-:W-:Y:S08]  /*5d30*/  HMMA.16816.F32 R12, R180.reuse, R172, R12 ;  /* 0x000000acb40c723c */ /* 0x048ff0000000180c */
[C---:B------:R-:W-:Y:S01]  /*5d40*/  HMMA.16816.F32 R16, R180.reuse, R174, R16 ;  /* 0x000000aeb410723c */ /* 0x040fe20000001810 */
[----:B------:R-:W3:Y:S07]  /*5d50*/  LDSM.16.M88.4 R172, [R135] ;  /* 0x0000000087ac783b */ /* 0x000eee0000000200 */
[C---:B----4-:R-:W-:Y:S08]  /*5d60*/  HMMA.16816.F32 R20, R180.reuse, R168, R20 ;  /* 0x000000a8b414723c */ /* 0x050ff00000001814 */
[----:B------:R-:W-:Y:S01]  /*5d70*/  HMMA.16816.F32 R24, R180, R170, R24 ;  /* 0x000000aab418723c */ /* 0x000fe20000001818 */
[----:B------:R-:W4:Y:S07]  /*5d80*/  LDSM.16.M88.4 R168, [R135+0x800] ;  /* 0x0008000087a8783b */ /* 0x000f2e0000000200 */
[C---:B---3--:R-:W-:Y:S08]  /*5d90*/  HMMA.16816.F32 R4, R184.reuse, R172, R4 ;  /* 0x000000acb804723c */ /* 0x048ff00000001804 */
[C---:B------:R-:W-:Y:S01]  /*5da0*/  HMMA.16816.F32 R8, R184.reuse, R174, R8 ;  /* 0x000000aeb808723c */ /* 0x040fe20000001808 */
[----:B------:R-:W3:Y:S07]  /*5db0*/  LDSM.16.M88.4 R172, [R135+0x1000] ;  /* 0x0010000087ac783b */ /* 0x000eee0000000200 */
[C---:B----4-:R-:W-:Y:S08]  /*5dc0*/  HMMA.16816.F32 R12, R184.reuse, R168, R12 ;  /* 0x000000a8b80c723c */ /* 0x050ff0000000180c */
[C---:B------:R-:W-:Y:S01]  /*5dd0*/  HMMA.16816.F32 R16, R184.reuse, R170, R16 ;  /* 0x000000aab810723c */ /* 0x040fe20000001810 */
[----:B------:R-:W4:Y:S07]  /*5de0*/  LDSM.16.M88.4 R168, [R134+0x1800] ;  /* 0x0018000086a8783b */ /* 0x000f2e0000000200 */
[C---:B---3--:R-:W-:Y:S08]  /*5df0*/  HMMA.16816.F32 R20, R184.reuse, R172, R20 ;  /* 0x000000acb814723c */ /* 0x048ff00000001814 */
[----:B------:R-:W-:Y:S01]  /*5e00*/  HMMA.16816.F32 R24, R184, R174, R24 ;  /* 0x000000aeb818723c */ /* 0x000fe20000001818 */
[----:B------:R-:W3:Y:S07]  /*5e10*/  LDSM.16.M88.4 R172, [R134+0x2000] ;  /* 0x0020000086ac783b */ /* 0x000eee0000000200 */
[C---:B----4-:R-:W-:Y:S08]  /*5e20*/  HMMA.16816.F32 R4, R188.reuse, R168, R4 ;  /* 0x000000a8bc04723c */ /* 0x050ff00000001804 */
[C---:B------:R-:W-:Y:S01]  /*5e30*/  HMMA.16816.F32 R8, R188.reuse, R170, R8 ;  /* 0x000000aabc08723c */ /* 0x040fe20000001808 */
[----:B------:R-:W4:Y:S07]  /*5e40*/  LDSM.16.M88.4 R168, [R134+0x2800] ;  /* 0x0028000086a8783b */ /* 0x000f2e0000000200 */
[C---:B---3--:R-:W-:Y:S08]  /*5e50*/  HMMA.16816.F32 R12, R188.reuse, R172, R12 ;  /* 0x000000acbc0c723c */ /* 0x048ff0000000180c */
[C---:B------:R-:W-:Y:S01]  /*5e60*/  HMMA.16816.F32 R16, R188.reuse, R174, R16 ;  /* 0x000000aebc10723c */ /* 0x040fe20000001810 */
[----:B------:R-:W3:Y:S07]  /*5e70*/  LDSM.16.M88.4 R172, [R240+0x1800] ;  /* 0x00180000f0ac783b */ /* 0x000eee0000000200 */
[C---:B----4-:R-:W-:Y:S08]  /*5e80*/  HMMA.16816.F32 R20, R188.reuse, R168, R20 ;  /* 0x000000a8bc14723c */ /* 0x050ff00000001814 */
[----:B------:R-:W-:Y:S01]  /*5e90*/  HMMA.16816.F32 R24, R188, R170, R24 ;  /* 0x000000aabc18723c */ /* 0x000fe20000001818 */
[----:B------:R-:W4:Y:S07]  /*5ea0*/  LDSM.16.M88.4 R168, [R240+0x2000] ;  /* 0x00200000f0a8783b */ /* 0x000f2e0000000200 */
[C---:B---3--:R-:W-:Y:S08]  /*5eb0*/  HMMA.16816.F32 R4, R192.reuse, R172, R4 ;  /* 0x000000acc004723c */ /* 0x048ff00000001804 */
[C---:B------:R-:W-:Y:S01]  /*5ec0*/  HMMA.16816.F32 R8, R192.reuse, R174, R8 ;  /* 0x000000aec008723c */ /* 0x040fe20000001808 */
[----:B------:R-:W3:Y:S02]  /*5ed0*/  LDSM.16.M88.4 R172, [R240+0x2800] ;  /* 0x00280000f0ac783b */ /* 0x000ee40000000200 */
[----:B--2---:R-:W-:Y:S05]  /*5ee0*/  ISETP.GT.AND P4, PT, R249, R2, PT ;  /* 0x00000002f900720c */ /* 0x004fea0003f84270 */
[C---:B----4-:R-:W-:Y:S08]  /*5ef0*/  HMMA.16816.F32 R12, R192.reuse, R168, R12 ;  /* 0x000000a8c00c723c */ /* 0x050ff0000000180c */
        /* <DEDUP_REMOVED lines=79> */
[----:B------:R2:W4:Y:S07]  /*63f0*/  LDSM.16.M88.4 R168, [R0+0x5800] ;  /* 0x0058000000a8783b */ /* 0x00052e0000000200 */
[C---:B---3--:R-:W-:Y:S08]  /*6400*/  HMMA.16816.F32 R12, R228.reuse, R172, R12 ;  /* 0x000000ace40c723c */ /* 0x048ff0000000180c */
[C---:B------:R-:W-:Y:S01]  /*6410*/  HMMA.16816.F32 R16, R228.reuse, R174, R16 ;  /* 0x000000aee410723c */ /* 0x040fe20000001810 */
[----:B------:R-:W3:Y:S03]  /*6420*/  LDSM.16.M88.4 R172, [R135+0x4800] ;  /* 0x0048000087ac783b */ /* 0x000ee60000000200 */
[----:B--2---:R-:W-:Y:S04]  /*6430*/  IMAD.MOV.U32 R0, RZ, RZ, R133 ;  /* 0x000000ffff007224 */ /* 0x004fe800078e0085 */
[C---:B----4-:R-:W-:Y:S08]  /*6440*/  HMMA.16816.F32 R20, R228.reuse, R168, R20 ;  /* 0x000000a8e414723c */ /* 0x050ff00000001814 */
[----:B------:R-:W-:Y:S01]  /*6450*/  HMMA.16816.F32 R24, R228, R170, R24 ;  /* 0x000000aae418723c */ /* 0x000fe20000001818 */
[----:B------:R-:W2:Y:S07]  /*6460*/  LDSM.16.M88.4 R168, [R135+0x5000] ;  /* 0x0050000087a8783b */ /* 0x000eae0000000200 */
[C---:B---3--:R-:W-:Y:S08]  /*6470*/  HMMA.16816.F32 R4, R232.reuse, R172, R4 ;  /* 0x000000ace804723c */ /* 0x048ff00000001804 */
[C---:B------:R-:W-:Y:S01]  /*6480*/  HMMA.16816.F32 R8, R232.reuse, R174, R8 ;  /* 0x000000aee808723c */ /* 0x040fe20000001808 */
[----:B------:R-:W3:Y:S01]  /*6490*/  LDSM.16.M88.4 R172, [R135+0x5800] ;  /* 0x0058000087ac783b */ /* 0x000ee20000000200 */
[----:B------:R-:W-:Y:S04]  /*64a0*/  DEPBAR.LE SB0, 0x0 ;  /* 0x000080000000791a */ /* 0x000fe80000000000 */
[----:B------:R-:W-:Y:S02]  /*64b0*/  BAR.SYNC.DEFER_BLOCKING 0x0 ;  /* 0x0000000000007b1d */ /* 0x000fe40000010000 */
[C---:B--2---:R-:W-:Y:S08]  /*64c0*/  HMMA.16816.F32 R12, R232.reuse, R168, R12 ;  /* 0x000000a8e80c723c */ /* 0x044ff0000000180c */
[C---:B------:R-:W-:Y:S08]  /*64d0*/  HMMA.16816.F32 R16, R232.reuse, R170, R16 ;  /* 0x000000aae810723c */ /* 0x040ff00000001810 */
[C---:B---3--:R-:W-:Y:S08]  /*64e0*/  HMMA.16816.F32 R20, R232.reuse, R172, R20 ;  /* 0x000000ace814723c */ /* 0x048ff00000001814 */
[----:B------:R-:W-:Y:S01]  /*64f0*/  HMMA.16816.F32 R24, R232, R174, R24 ;  /* 0x000000aee818723c */ /* 0x000fe20000001818 */
[----:B------:R-:W-:Y:S07]  /*6500*/  @!UPT UIADD3 URZ, URZ, URZ, URZ ;  /* 0x0000003f3f3ff290 */ /* 0x000fee000fffe03f */
[----:B------:R-:W-:-:S11]  /*6510*/  @!P4 BRA `(.L_x_2616) ;  /* 0x000002b00000c947 */ /* 0x000fd60003800000 */
[----:B-1----:R-:W2:Y:S04]  /*6520*/  LDL.64 R176, [R1+0x18] ;  /* 0x0000180001b07983 */ /* 0x002ea80000100a00 */
[----:B------:R-:W3:Y:S04]  /*6530*/  LDL.64 R246, [R1+0x8] ;  /* 0x0000080001f67983 */ /* 0x000ee80000100a00 */
[----:B------:R-:W1:Y:S02]  /*6540*/  S2R R2, SR_TID.X ;  /* 0x0000000000027919 */ /* 0x000e640000002100 */
[----:B-1----:R-:W-:Y:S04]  /*6550*/  SHF.R.S32.HI R252, RZ, 0x1f, R2 ;  /* 0x0000001ffffc7819 */ /* 0x002fe80000011402 */
[----:B------:R-:W-:Y:S02]  /*6560*/  LEA.HI R252, R252, R2, RZ, 0x3 ;  /* 0x00000002fcfc7211 */ /* 0x000fe400078f18ff */
[----:B------:R-:W-:Y:S02]  /*6570*/  IADD3 R2, R249, -0x1, RZ ;  /* 0xfffffffff9027810 */ /* 0x000fe40007ffe0ff */
[----:B------:R-:W-:Y:S02]  /*6580*/  SHF.R.S32.HI R252, RZ, 0x3, R252 ;  /* 0x00000003fffc7819 */ /* 0x000fe400000114fc */
[----:B------:R-:W-:Y:S05]  /*6590*/  SHF.R.S32.HI R3, RZ, 0x1f, R2 ;  /* 0x0000001fff037819 */ /* 0x000fea0000011402 */
        /* <DEDUP_REMOVED lines=13> */
[C---:B------:R-:W-:Y:S04]  /*6670*/  @P0 LEA R2, P2, R170.reuse, R2, 0x5 ;  /* 0x00000002aa020211 */ /* 0x040fe800078428ff */
[----:B------:R-:W-:Y:S01]  /*6680*/  @P0 LEA.HI.X R168, R170, R3, R168, 0x5, P2 ;  /* 0x00000003aaa80211 */ /* 0x000fe200010f2ca8 */
[--C-:B---3--:R-:W-:Y:S01]  /*6690*/  @P1 IMAD.X R170, R3, 0x1, R247.reuse, P3 ;  /* 0x0000000103aa1824 */ /* 0x108fe200018e06f7 */
        /* <DEDUP_REMOVED lines=19> */
.L_x_2616:
[----:B-1----:R-:W-:Y:S05]  /*67d0*/  BSYNC B0 ;  /* 0x0000000000007941 */ /* 0x002fea0003800000 */
.L_x_2615:
[----:B------:R-:W-:Y:S01]  /*67e0*/  FMNMX.FTZ R2, R4, R133, !PT ;  /* 0x0000008504027209 */ /* 0x000fe20007810000 */
[----:B------:R-:W2:Y:S01]  /*67f0*/  LDL.LU R169, [R1] ;  /* 0x0000000001a97983 */ /* 0x000ea20000300800 */
[----:B------:R-:W-:Y:S02]  /*6800*/  IADD3 R249, R249, -0x1, RZ ;  /* 0xfffffffff9f97810 */ /* 0x000fe40007ffe0ff */
[----:B------:R-:W-:Y:S01]  /*6810*/  FMNMX.FTZ R2, R5, R2, !PT ;  /* 0x0000000205027209 */ /* 0x000fe20007810000 */
[----:B------:R-:W0:Y:S03]  /*6820*/  LDGDEPBAR ;  /* 0x00000000000079af */ /* 0x000e260000000000 */
        /* <DEDUP_REMOVED lines=29> */
[----:B------:R-:W4:Y:S01]  /*6a00*/  MUFU.EX2 R8, R168 ;  /* 0x000000a800087308 */ /* 0x000f220000000800 */
[----:B-1----:R-:W-:Y:S02]  /*6a10*/  FFMA.FTZ R0, R9, c[0x0][0x2d0], -R2 ;  /* 0x0000b40009007a23 */ /* 0x002fe40000010802 */
[C---:B---3--:R-:W-:Y:S01]  /*6a20*/  FMUL.FTZ R12, R3.reuse, R148 ;  /* 0x00000094030c7220 */ /* 0x048fe20000410000 */
[----:B------:R-:W-:Y:S01]  /*6a30*/  MOV R148, R20 ;  /* 0x0000001400947202 */ /* 0x000fe20000000f00 */
[C---:B------:R-:W-:Y:S02]  /*6a40*/  FMUL.FTZ R13, R3.reuse, R149 ;  /* 0x00000095030d7220 */ /* 0x040fe40000410000 */
[C---:B------:R-:W-:Y:S03]  /*6a50*/  FMUL.FTZ R16, R3.reuse, R144 ;  /* 0x0000009003107220 */ /* 0x040fe60000410000 */
[----:B------:R4:W-:Y:S01]  /*6a60*/  MUFU.EX2 R2, R0 ;  /* 0x0000000000027308 */ /* 0x0009e20000000800 */
        /* <DEDUP_REMOVED lines=11> */
[----:B------:R-:W3:Y:S01]  /*6b20*/  MUFU.EX2 R4, R4 ;  /* 0x0000000400047308 */ /* 0x000ee20000000800 */
[C---:B------:R-:W-:Y:S02]  /*6b30*/  FMUL.FTZ R44, R3.reuse, R44 ;  /* 0x0000002c032c7220 */ /* 0x040fe40000410000 */
[C---:B------:R-:W-:Y:S02]  /*6b40*/  FMUL.FTZ R45, R3.reuse, R45 ;  /* 0x0000002d032d7220 */ /* 0x040fe40000410000 */
[C---:B----4-:R-:W-:Y:S02]  /*6b50*/  FFMA.FTZ R0, R3.reuse, R250, R8 ;  /* 0x000000fa03007223 */ /* 0x050fe40000010008 */
[C---:B------:R-:W-:Y:S02]  /*6b60*/  FMUL.FTZ R48, R3.reuse, R48 ;  /* 0x0000003003307220 */ /* 0x040fe40000410000 */
[C---:B------:R-:W-:Y:S01]  /*6b70*/  FMUL.FTZ R49, R3.reuse, R49 ;  /* 0x0000003103317220 */ /* 0x040fe20000410000 */
[----:B------:R-:W-:Y:S01]  /*6b80*/  MUFU.EX2 R145, R178 ;  /* 0x000000b200917308 */ /* 0x000fe20000000800 */
[C---:B------:R-:W-:Y:S02]  /*6b90*/  FMUL.FTZ R52, R3.reuse, R52 ;  /* 0x0000003403347220 */ /* 0x040fe40000410000 */
[----:B------:R-:W-:Y:S01]  /*6ba0*/  FMUL.FTZ R53, R3, R53 ;  /* 0x0000003503357220 */ /* 0x000fe20000410000 */
[C---:B-1----:R-:W-:Y:S01]  /*6bb0*/  F2FP.PACK_AB R168, R5.reuse, R8 ;  /* 0x0000000805a8723e */ /* 0x042fe200000000ff */
[----:B------:R-:W-:Y:S02]  /*6bc0*/  FADD.FTZ R0, R5, R0 ;  /* 0x0000000005007221 */ /* 0x000fe40000010000 */
[C---:B------:R-:W-:Y:S01]  /*6bd0*/  FMUL.FTZ R5, R3.reuse, R157 ;  /* 0x0000009d03057220 */ /* 0x040fe20000410000 */
[----:B------:R-:W-:Y:S01]  /*6be0*/  MOV R157, R25 ;  /* 0x00000019009d7202 */ /* 0x000fe20000000f00 */
[C---:B------:R-:W-:Y:S01]  /*6bf0*/  FMUL.FTZ R25, R3.reuse, R137 ;  /* 0x0000008903197220 */ /* 0x040fe20000410000 */
[----:B------:R-:W-:Y:S01]  /*6c00*/  MUFU.EX2 R144, R177 ;  /* 0x000000b100907308 */ /* 0x000fe20000000800 */
[C---:B------:R-:W-:Y:S01]  /*6c10*/  FMUL.FTZ R8, R3.reuse, R152 ;  /* 0x0000009803087220 */ /* 0x040fe20000410000 */
[----:B------:R-:W-:Y:S01]  /*6c20*/  MOV R152, R24 ;  /* 0x0000001800987202 */ /* 0x000fe20000000f00 */
[C---:B------:R-:W-:Y:S01]  /*6c30*/  FMUL.FTZ R24, R3.reuse, R136 ;  /* 0x0000008803187220 */ /* 0x040fe20000410000 */
[----:B---3--:R-:W-:Y:S01]  /*6c40*/  F2FP.PACK_AB R170, R2, R4 ;  /* 0x0000000402aa723e */ /* 0x008fe200000000ff */
[----:B------:R-:W-:Y:S02]  /*6c50*/  FADD.FTZ R0, R4, R0 ;  /* 0x0000000004007221 */ /* 0x000fe40000010000 */
[C---:B------:R-:W-:Y:S02]  /*6c60*/  FMUL.FTZ R56, R3.reuse, R56 ;  /* 0x0000003803387220 */ /* 0x040fe40000410000 */
[----:B------:R-:W-:Y:S01]  /*6c70*/  FADD.FTZ R247, R2, R0 ;  /* 0x0000000002f77221 */ /* 0x000fe20000010000 */
        /* <DEDUP_REMOVED lines=49> */
[----:B-1----:R-:W-:Y:S01]  /*6f90*/  FMNMX.FTZ R0, R0, R2, !PT ;  /* 0x0000000200007209 */ /* 0x002fe20007810000 */
[----:B------:R-:W-:Y:S04]  /*6fa0*/  FMUL.FTZ R129, R3, R129 ;  /* 0x0000008103817220 */ /* 0x000fe80000410000 */
        /* <DEDUP_REMOVED lines=19> */
[----:B------:R-:W3:Y:S01]  /*70e0*/  MUFU.EX2 R7, R7 ;  /* 0x0000000700077308 */ /* 0x000ee20000000800 */
[C---:B-1----:R-:W-:Y:S02]  /*70f0*/  FMUL.FTZ R26, R0.reuse, R138 ;  /* 0x0000008a001a7220 */ /* 0x042fe40000410000 */
[C---:B------:R-:W-:Y:S02]  /*7100*/  FMUL.FTZ R27, R0.reuse, R139 ;  /* 0x0000008b001b7220 */ /* 0x040fe40000410000 */
[----:B------:R-:W1:Y:S01]  /*7110*/  LDSM.16.MT88.4 R136, [R236] ;  /* 0x00000000ec88783b */ /* 0x000e620000004200 */
[C---:B------:R-:W-:Y:S04]  /*7120*/  FMUL.FTZ R10, R0.reuse, R154 ;  /* 0x0000009a000a7220 */ /* 0x040fe80000410000 */
[----:B------:R-:W-:Y:S01]  /*7130*/  MUFU.EX2 R178, R173 ;  /* 0x000000ad00b27308 */ /* 0x000fe20000000800 */
[C---:B------:R-:W-:Y:S02]  /*7140*/  FMUL.FTZ R11, R0.reuse, R155 ;  /* 0x0000009b000b7220 */ /* 0x040fe40000410000 */
[C---:B------:R-:W-:Y:S02]  /*7150*/  FMUL.FTZ R18, R0.reuse, R146 ;  /* 0x0000009200127220 */ /* 0x040fe40000410000 */
[C---:B--2---:R-:W-:Y:S02]  /*7160*/  FFMA.FTZ R4, R0.reuse, R169, R6 ;  /* 0x000000a900047223 */ /* 0x044fe40000010006 */
[C---:B------:R-:W-:Y:S02]  /*7170*/  FMUL.FTZ R19, R0.reuse, R147 ;  /* 0x0000009300137220 */ /* 0x040fe40000410000 */
[C---:B------:R-:W-:Y:S01]  /*7180*/  FMUL.FTZ R22, R0.reuse, R142 ;  /* 0x0000008e00167220 */ /* 0x040fe20000410000 */
[----:B------:R-:W-:Y:S01]  /*7190*/  MUFU.EX2 R177, R175 ;  /* 0x000000af00b17308 */ /* 0x000fe20000000800 */
[C---:B------:R-:W-:Y:S02]  /*71a0*/  FMUL.FTZ R23, R0.reuse, R143 ;  /* 0x0000008f00177220 */ /* 0x040fe40000410000 */
[C---:B------:R-:W-:Y:S01]  /*71b0*/  FMUL.FTZ R14, R0.reuse, R150 ;  /* 0x00000096000e7220 */ /* 0x040fe20000410000 */
[C---:B---3--:R-:W-:Y:S01]  /*71c0*/  F2FP.PACK_AB R169, R7.reuse, R6 ;  /* 0x0000000607a9723e */ /* 0x048fe200000000ff */
        /* <DEDUP_REMOVED lines=56> */
[----:B------:R-:W-:Y:S02]  /*7550*/  FADD.FTZ R132, R7, R4 ;  /* 0x0000000407847221 */ /* 0x000fe40000010000 */
[C---:B------:R-:W-:Y:S02]  /*7560*/  FMUL.FTZ R7, R0.reuse, R159 ;  /* 0x0000009f00077220 */ /* 0x040fe40000410000 */
[C---:B------:R-:W-:Y:S02]  /*7570*/  FMUL.FTZ R126, R0.reuse, R126 ;  /* 0x0000007e007e7220 */ /* 0x040fe40000410000 */
[C---:B------:R-:W-:Y:S02]  /*7580*/  FMUL.FTZ R127, R0.reuse, R127 ;  /* 0x0000007f007f7220 */ /* 0x040fe40000410000 */
[C---:B------:R-:W-:Y:S02]  /*7590*/  FMUL.FTZ R130, R0.reuse, R130 ;  /* 0x0000008200827220 */ /* 0x040fe40000410000 */
[----:B------:R-:W-:Y:S02]  /*75a0*/  FMUL.FTZ R131, R0, R131 ;  /* 0x0000008300837220 */ /* 0x000fe40000410000 */
[----:B------:R-:W2:Y:S01]  /*75b0*/  MUFU.EX2 R0, R171 ;  /* 0x000000ab00007308 */ /* 0x000ea20000000800 */
[C---:B------:R-:W-:Y:S01]  /*75c0*/  FMUL.FTZ R4, R3.reuse, R156 ;  /* 0x0000009c03047220 */ /* 0x040fe20000410000 */
[----:B------:R-:W-:Y:S01]  /*75d0*/  MOV R156, R9 ;  /* 0x00000009009c7202 */ /* 0x000fe20000000f00 */
[C---:B------:R-:W-:Y:S01]  /*75e0*/  FMUL.FTZ R9, R3.reuse, R153 ;  /* 0x0000009903097220 */ /* 0x040fe20000410000 */
[----:B------:R-:W-:Y:S01]  /*75f0*/  MOV R153, R21 ;  /* 0x0000001500997202 */ /* 0x000fe20000000f00 */
[----:B------:R-:W-:Y:S02]  /*7600*/  FMUL.FTZ R21, R3, R141 ;  /* 0x0000008d03157220 */ /* 0x000fe40000410000 */
[----:B------:R-:W-:Y:S03]  /*7610*/  LDSM.16.MT88.4 R140, [R236+0x800] ;  /* 0x00080000ec8c783b */ /* 0x000fe60000004200 */
[----:B------:R-:W-:Y:S10]  /*7620*/  MUFU.EX2 R3, R179 ;  /* 0x000000b300037308 */ /* 0x000ff40000000800 */
[----:B------:R-:W-:Y:S01]  /*7630*/  MUFU.EX2 R173, R156 ;  /* 0x0000009c00ad7308 */ /* 0x000fe20000000800 */
[----:B--2---:R-:W-:Y:S01]  /*7640*/  F2FP.PACK_AB R171, R151, R0 ;  /* 0x0000000097ab723e */ /* 0x004fe200000000ff */
[----:B------:R-:W-:Y:S08]  /*7650*/  FADD.FTZ R149, R0, R132 ;  /* 0x0000008400957221 */ /* 0x000ff00000010000 */
[----:B------:R-:W2:Y:S01]  /*7660*/  MUFU.EX2 R132, R246 ;  /* 0x000000f600847308 */ /* 0x000ea20000000800 */
[C---:B-1----:R-:W-:Y:S08]  /*7670*/  HMMA.16816.F32 R4, R168.reuse, R136, R4 ;  /* 0x00000088a804723c */ /* 0x042ff00000001804 */
[C---:B------:R-:W-:Y:S01]  /*7680*/  HMMA.16816.F32 R8, R168.reuse, R138, R8 ;  /* 0x0000008aa808723c */ /* 0x040fe20000001808 */
[----:B------:R-:W1:Y:S03]  /*7690*/  LDSM.16.MT88.4 R136, [R238] ;  /* 0x00000000ee88783b */ /* 0x000e660000004200 */
[----:B--2---:R-:W-:Y:S04]  /*76a0*/  FADD.FTZ R0, R132, R247 ;  /* 0x000000f784007221 */ /* 0x004fe80000010000 */
[----:B------:R-:W-:Y:S04]  /*76b0*/  FADD.FTZ R0, R3, R0 ;  /* 0x0000000003007221 */ /* 0x000fe80000010000 */
[----:B------:R-:W-:Y:S04]  /*76c0*/  FADD.FTZ R0, R145, R0 ;  /* 0x0000000091007221 */ /* 0x000fe80000010000 */
        /* <DEDUP_REMOVED lines=98> */
[C---:B------:R-:W-:Y:S03]  /*7cf0*/  HMMA.16816.F32 R120, R136.reuse, R142, R120 ;  /* 0x0000008e8878723c */ /* 0x040fe60000001878 */
[----:B------:R3:W4:Y:S10]  /*7d00*/  MUFU.EX2 R148, R152 ;  /* 0x0000009800947308 */ /* 0x0007340000000800 */
[----:B------:R-:W5:Y:S01]  /*7d10*/  MUFU.EX2 R141, R157 ;  /* 0x0000009d008d7308 */ /* 0x000f620000000800 */
[----:B--2---:R-:W-:Y:S01]  /*7d20*/  F2FP.PACK_AB R168, R132, R140 ;  /* 0x0000008c84a8723e */ /* 0x004fe200000000ff */
[----:B------:R-:W-:Y:S01]  /*7d30*/  FADD.FTZ R0, R140, R0 ;  /* 0x000000008c007221 */ /* 0x000fe20000010000 */
[C---:B-1----:R-:W-:Y:S03]  /*7d40*/  HMMA.16816.F32 R124, R136.reuse, R144, R124 ;  /* 0x00000090887c723c */ /* 0x042fe6000000187c */
[----:B------:R-:W-:Y:S01]  /*7d50*/  FADD.FTZ R0, R132, R0 ;  /* 0x0000000084007221 */ /* 0x000fe20000010000 */
[----:B------:R-:W-:Y:S01]  /*7d60*/  MOV R132, R2 ;  /* 0x0000000200847202 */ /* 0x000fe20000000f00 */
[----:B---3--:R-:W1:Y:S02]  /*7d70*/  LDSM.16.MT88.4 R152, [R236+0x1000] ;  /* 0x00100000ec98783b */ /* 0x008e640000004200 */
[----:B----4-:R-:W-:Y:S01]  /*7d80*/  FADD.FTZ R0, R148, R0 ;  /* 0x0000000094007221 */ /* 0x010fe20000010000 */
[----:B------:R-:W-:Y:S05]  /*7d90*/  HMMA.16816.F32 R128, R136, R146, R128 ;  /* 0x000000928880723c */ /* 0x000fea0000001880 */
[----:B------:R-:W2:Y:S01]  /*7da0*/  LDSM.16.MT88.4 R144, [R238+0x1000] ;  /* 0x00100000ee90783b */ /* 0x000ea20000004200 */
[C---:B-----5:R-:W-:Y:S01]  /*7db0*/  F2FP.PACK_AB R170, R141.reuse, R148 ;  /* 0x000000948daa723e */ /* 0x060fe200000000ff */
[----:B------:R-:W-:Y:S02]  /*7dc0*/  FADD.FTZ R250, R141, R0 ;  /* 0x000000008dfa7221 */ /* 0x000fe40000010000 */
[----:B------:R-:W-:Y:S04]  /*7dd0*/  FADD.FTZ R0, R150, R3 ;  /* 0x0000000396007221 */ /* 0x000fe80000010000 */
[----:B------:R-:W3:Y:S01]  /*7de0*/  LDSM.16.MT88.4 R136, [R237+0x1000] ;  /* 0x00100000ed88783b */ /* 0x000ee20000004200 */
[----:B------:R-:W-:Y:S04]  /*7df0*/  FADD.FTZ R0, R178, R0 ;  /* 0x00000000b2007221 */ /* 0x000fe80000010000 */
[----:B------:R-:W-:Y:S04]  /*7e00*/  FADD.FTZ R0, R177, R0 ;  /* 0x00000000b1007221 */ /* 0x000fe80000010000 */
[----:B------:R-:W-:Y:S04]  /*7e10*/  FADD.FTZ R0, R176, R0 ;  /* 0x00000000b0007221 */ /* 0x000fe80000010000 */
[----:B------:R-:W-:Y:S04]  /*7e20*/  FADD.FTZ R0, R174, R0 ;  /* 0x00000000ae007221 */ /* 0x000fe80000010000 */
[----:B------:R-:W-:Y:S04]  /*7e30*/  FADD.FTZ R0, R175, R0 ;  /* 0x00000000af007221 */ /* 0x000fe80000010000 */
[----:B------:R-:W-:Y:S01]  /*7e40*/  FADD.FTZ R0, R172, R0 ;  /* 0x00000000ac007221 */ /* 0x000fe20000010000 */
[C---:B-1----:R-:W-:Y:S01]  /*7e50*/  HMMA.16816.F32 R156, R168.reuse, R152, R4 ;  /* 0x00000098a89c723c */ /* 0x042fe20000001804 */
[----:B------:R-:W1:Y:S04]  /*7e60*/  LDSM.16.MT88.4 R4, [R239+0x1000] ;  /* 0x00100000ef04783b */ /* 0x000e680000004200 */
[----:B------:R-:W-:Y:S03]  /*7e70*/  FADD.FTZ R0, R173, R0 ;  /* 0x00000000ad007221 */ /* 0x000fe60000010000 */
[C---:B------:R-:W-:Y:S01]  /*7e80*/  HMMA.16816.F32 R152, R168.reuse, R154, R8 ;  /* 0x0000009aa898723c */ /* 0x040fe20000001808 */
[----:B------:R-:W4:Y:S07]  /*7e90*/  LDSM.16.MT88.4 R8, [R236+0x2800] ;  /* 0x00280000ec08783b */ /* 0x000f2e0000004200 */
[C---:B--2---:R-:W-:Y:S01]  /*7ea0*/  HMMA.16816.F32 R148, R168.reuse, R144, R12 ;  /* 0x00000090a894723c */ /* 0x044fe2000000180c */
[----:B------:R-:W2:Y:S07]  /*7eb0*/  LDSM.16.MT88.4 R12, [R238+0x2800] ;  /* 0x00280000ee0c783b */ /* 0x000eae0000004200 */
[C---:B------:R-:W-:Y:S01]  /*7ec0*/  HMMA.16816.F32 R144, R168.reuse, R146, R16 ;  /* 0x00000092a890723c */ /* 0x040fe20000001810 */
[----:B------:R-:W-:Y:S07]  /*7ed0*/  STL [R1], R0 ;  /* 0x0000000001007387 */ /* 0x000fee0000100800 */
[C---:B---3--:R-:W-:Y:S08]  /*7ee0*/  HMMA.16816.F32 R140, R168.reuse, R136, R20 ;  /* 0x00000088a88c723c */ /* 0x048ff00000001814 */
[C---:B------:R-:W-:Y:S08]  /*7ef0*/  HMMA.16816.F32 R136, R168.reuse, R138, R24 ;  /* 0x0000008aa888723c */ /* 0x040ff00000001818 */
[C---:B-1----:R-:W-:Y:S08]  /*7f00*/  HMMA.16816.F32 R28, R168.reuse, R4, R28 ;  /* 0x00000004a81c723c */ /* 0x042ff0000000181c */
[C---:B------:R-:W-:Y:S01]  /*7f10*/  HMMA.16816.F32 R32, R168.reuse, R6, R32 ;  /* 0x00000006a820723c */ /* 0x040fe20000001820 */
[----:B------:R-:W1:Y:S07]  /*7f20*/  LDSM.16.MT88.4 R4, [R237+0x2800] ;  /* 0x00280000ed04783b */ /* 0x000e6e0000004200 */
[C---:B----4-:R-:W-:Y:S08]  /*7f30*/  HMMA.16816.F32 R36, R168.reuse, R8, R36 ;  /* 0x00000008a824723c */ /* 0x050ff00000001824 */
        /* <DEDUP_REMOVED lines=33> */
.L_x_2614:
[----:B------:R-:W-:Y:S11]  /*8150*/  @!UPT UIADD3 URZ, URZ, URZ, URZ ;  /* 0x0000003f3f3ff290 */ /* 0x000ff6000fffe03f */
[----:B--2---:R-:W-:Y:S05]  /*8160*/  BRA.DIV ~URZ, `(.L_x_2618) ;  /* 0x00005c127f007947 */ /* 0x004fea000b800000 */
[----:B------:R-:W2:Y:S04]  /*8170*/  LDL.LU R6, [R1] ;  /* 0x0000000001067983 */ /* 0x000ea80000300800 */
[----:B------:R-:W1:Y:S02]  /*8180*/  SHFL.BFLY PT, R0, R250, 0x2, 0x1f ;  /* 0x0c401f00fa007f89 */ /* 0x000e6400000e0000 */
[----:B-1----:R-:W-:-:S05]  /*8190*/  FADD.FTZ R0, R0, R250 ;  /* 0x000000fa00007221 */ /* 0x002fca0000010000 */
[----:B------:R-:W1:Y:S02]  /*81a0*/  SHFL.BFLY PT, R5, R0, 0x1, 0x1f ;  /* 0x0c201f0000057f89 */ /* 0x000e6400000e0000 */
[----:B-1----:R-:W-:Y:S02]  /*81b0*/  FADD.FTZ R0, R0, R5 ;  /* 0x0000000500007221 */ /* 0x002fe40000010000 */
[----:B--2---:R-:W1:Y:S02]  /*81c0*/  SHFL.BFLY PT, R2, R6, 0x2, 0x1f ;  /* 0x0c401f0006027f89 */ /* 0x004e6400000e0000 */
[----:B-1----:R-:W-:-:S05]  /*81d0*/  FADD.FTZ R4, R2, R6 ;  /* 0x0000000602047221 */ /* 0x002fca0000010000 */
[----:B------:R1:W2:Y:S02]  /*81e0*/  SHFL.BFLY PT, R3, R4, 0x1, 0x1f ;  /* 0x0c201f0004037f89 */ /* 0x0002a400000e0000 */
.L_x_2681:
        /* <DEDUP_REMOVED lines=26> */
[C---:B-----5:R-:W-:Y:S02]  /*8390*/  FMUL.FTZ R160, R2.reuse, R28 ;  /* 0x0000001c02a07220 */ /* 0x060fe40000410000 */
        /* <DEDUP_REMOVED lines=122> */
.L_x_2611:
        /* <DEDUP_REMOVED lines=19> */
.L_x_2620:
[----:B--2---:R-:W-:Y:S05]  /*8c70*/  BSYNC B0 ;  /* 0x0000000000007941 */ /* 0x004fea0003800000 */
.L_x_2619:
        /* <DEDUP_REMOVED lines=166> */
.L_x_2623:
        /* <DEDUP_REMOVED lines=130> */
.L_x_2682:
[----:B------:R-:W-:Y:S05]  /*9f00*/  BRA.DIV ~URZ, `(.L_x_2626) ;  /* 0x000040627f007947 */ /* 0x000fea000b800000 */
[----:B------:R4:W2:Y:S02]  /*9f10*/  SHFL.IDX PT, R0, R14, RZ, 0x181f ;  /* 0x00181fff0e007589 */ /* 0x0008a400000e0000 */
.L_x_2683:
        /* <DEDUP_REMOVED lines=26> */
.L_x_2628:
[----:B------:R-:W-:Y:S05]  /*a0c0*/  BSYNC B0 ;  /* 0x0000000000007941 */ /* 0x000fea0003800000 */
.L_x_2627:
[----:B------:R-:W-:Y:S05]  /*a0d0*/  BRA.DIV ~URZ, `(.L_x_2629) ;  /* 0x00003ef27f007947 */ /* 0x000fea000b800000 */
[----:B---3--:R3:W4:Y:S04]  /*a0e0*/  SHFL.IDX PT, R10, R12, 0x1, 0x181f ;  /* 0x00381f000c0a7f89 */ /* 0x00872800000e0000 */
[----:B--2---:R3:W2:Y:S02]  /*a0f0*/  SHFL.IDX PT, R0, R14, 0x1, 0x181f ;  /* 0x00381f000e007f89 */ /* 0x0046a400000e0000 */
.L_x_2684:
        /* <DEDUP_REMOVED lines=27> */
.L_x_2631:
[----:B------:R-:W-:Y:S05]  /*a2b0*/  BSYNC B0 ;  /* 0x0000000000007941 */ /* 0x000fea0003800000 */
.L_x_2630:
[----:B------:R-:W-:Y:S05]  /*a2c0*/  BRA.DIV ~URZ, `(.L_x_2632) ;  /* 0x00003dc27f007947 */ /* 0x000fea000b800000 */
[----:B----4-:R4:W3:Y:S02]  /*a2d0*/  SHFL.IDX PT, R10, R12, 0x2, 0x181f ;  /* 0x00581f000c0a7f89 */ /* 0x0108e400000e0000 */
.L_x_2685:
[----:B------:R-:W-:Y:S05]  /*a2e0*/  BRA.DIV ~URZ, `(.L_x_2633) ;  /* 0x00003e127f007947 */ /* 0x000fea000b800000 */
[----:B--2---:R2:W4:Y:S02]  /*a2f0*/  SHFL.IDX PT, R0, R14, 0x2, 0x181f ;  /* 0x00581f000e007f89 */ /* 0x00452400000e0000 */
.L_x_2686:
        /* <DEDUP_REMOVED lines=27> */
.L_x_2635:
[----:B------:R-:W-:Y:S05]  /*a4b0*/  BSYNC B0 ;  /* 0x0000000000007941 */ /* 0x000fea0003800000 */
.L_x_2634:
[----:B------:R-:W-:Y:S05]  /*a4c0*/  BRA.DIV ~URZ, `(.L_x_2636) ;  /* 0x00003c927f007947 */ /* 0x000fea000b800000 */
[----:B-1----:R1:W2:Y:S04]  /*a4d0*/  SHFL.IDX PT, R8, R12, 0x3, 0x181f ;  /* 0x00781f000c087f89 */ /* 0x0022a800000e0000 */
[----:B----4-:R1:W4:Y:S02]  /*a4e0*/  SHFL.IDX PT, R0, R14, 0x3, 0x181f ;  /* 0x00781f000e007f89 */ /* 0x01032400000e0000 */
.L_x_2687:
        /* <DEDUP_REMOVED lines=28> */
.L_x_2624:
        /* <DEDUP_REMOVED lines=34> */
.L_x_2688:
[----:B------:R-:W-:Y:S05]  /*a8d0*/  BRA.DIV ~URZ, `(.L_x_2639) ;  /* 0x000039b27f007947 */ /* 0x000fea000b800000 */
[----:B------:R3:W4:Y:S02]  /*a8e0*/  SHFL.IDX PT, R0, R14, RZ, 0x1c1f ;  /* 0x001c1fff0e007589 */ /* 0x00072400000e0000 */
.L_x_2689:
        /* <DEDUP_REMOVED lines=194> */
.L_x_2641:
[----:B------:R-:W-:Y:S05]  /*b510*/  BSYNC B0 ;  /* 0x0000000000007941 */ /* 0x000fea0003800000 */
.L_x_2640:
[----:B------:R-:W-:Y:S05]  /*b520*/  BRA.DIV ~URZ, `(.L_x_2642) ;  /* 0x00002dc27f007947 */ /* 0x000fea000b800000 */
[----:B--2---:R2:W1:Y:S04]  /*b530*/  SHFL.IDX PT, R4, R12, 0x1, 0x1c1f ;  /* 0x003c1f000c047f89 */ /* 0x00446800000e0000 */
[----:B----4-:R2:W4:Y:S02]  /*b540*/  SHFL.IDX PT, R0, R14, 0x1, 0x1c1f ;  /* 0x003c1f000e007f89 */ /* 0x01052400000e0000 */
.L_x_2690:
        /* <DEDUP_REMOVED lines=136> */
.L_x_2622:
        /* <DEDUP_REMOVED lines=22> */
.L_x_2643:
        /* <DEDUP_REMOVED lines=57> */
.L_x_2645:
[----:B------:R-:W-:Y:S05]  /*c2c0*/  BSYNC B0 ;  /* 0x0000000000007941 */ /* 0x000fea0003800000 */
.L_x_2644:
        /* <DEDUP_REMOVED lines=47> */
.L_x_2691:
[----:B------:R-:W-:Y:S05]  /*c5c0*/  BRA.DIV ~URZ, `(.L_x_2647) ;  /* 0x00001e527f007947 */ /* 0x000fea000b800000 */
[----:B------:R3:W4:Y:S02]  /*c5d0*/  SHFL.IDX PT, R0, R14, RZ, 0x181f ;  /* 0x00181fff0e007589 */ /* 0x00072400000e0000 */
.L_x_2692:
        /* <DEDUP_REMOVED lines=27> */
.L_x_2649:
[----:B------:R-:W-:Y:S05]  /*c790*/  BSYNC B0 ;  /* 0x0000000000007941 */ /* 0x000fea0003800000 */
.L_x_2648:
[----:B------:R-:W-:Y:S05]  /*c7a0*/  BRA.DIV ~URZ, `(.L_x_2650) ;  /* 0x00001cd27f007947 */ /* 0x000fea000b800000 */
[----:B--2---:R2:W1:Y:S04]  /*c7b0*/  SHFL.IDX PT, R10, R11, 0x1, 0x181f ;  /* 0x00381f000b0a7f89 */ /* 0x00446800000e0000 */
[----:B----4-:R2:W4:Y:S02]  /*c7c0*/  SHFL.IDX PT, R0, R14, 0x1, 0x181f ;  /* 0x00381f000e007f89 */ /* 0x01052400000e0000 */
.L_x_2693:
        /* <DEDUP_REMOVED lines=27> */
.L_x_2652:
[----:B------:R-:W-:Y:S05]  /*c980*/  BSYNC B0 ;  /* 0x0000000000007941 */ /* 0x000fea0003800000 */
.L_x_2651:
[----:B------:R-:W-:Y:S05]  /*c990*/  BRA.DIV ~URZ, `(.L_x_2653) ;  /* 0x00001ba27f007947 */ /* 0x000fea000b800000 */
[----:B-1----:R1:W2:Y:S02]  /*c9a0*/  SHFL.IDX PT, R10, R11, 0x2, 0x181f ;  /* 0x00581f000b0a7f89 */ /* 0x0022a400000e0000 */
.L_x_2694:
[----:B------:R-:W-:Y:S05]  /*c9b0*/  BRA.DIV ~URZ, `(.L_x_2654) ;  /* 0x00001bf27f007947 */ /* 0x000fea000b800000 */
[----:B----4-:R4:W1:Y:S02]  /*c9c0*/  SHFL.IDX PT, R0, R14, 0x2, 0x181f ;  /* 0x00581f000e007f89 */ /* 0x01086400000e0000 */
.L_x_2695:
        /* <DEDUP_REMOVED lines=27> */
.L_x_2656:
[----:B------:R-:W-:Y:S05]  /*cb80*/  BSYNC B0 ;  /* 0x0000000000007941 */ /* 0x000fea0003800000 */
.L_x_2655:
[----:B------:R-:W-:Y:S05]  /*cb90*/  BRA.DIV ~URZ, `(.L_x_2657) ;  /* 0x00001a727f007947 */ /* 0x000fea000b800000 */
[----:B--2---:R2:W3:Y:S04]  /*cba0*/  SHFL.IDX PT, R10, R11, 0x3, 0x181f ;  /* 0x00781f000b0a7f89 */ /* 0x0044e800000e0000 */
[----:B-1----:R2:W1:Y:S02]  /*cbb0*/  SHFL.IDX PT, R0, R14, 0x3, 0x181f ;  /* 0x00781f000e007f89 */ /* 0x00246400000e0000 */
.L_x_2696:
        /* <DEDUP_REMOVED lines=26> */
.L_x_2637:
[----:B------:R-:W-:Y:S05]  /*cd60*/  BSYNC B1 ;  /* 0x0000000000017941 */ /* 0x000fea0003800000 */
.L_x_2621:
        /* <DEDUP_REMOVED lines=15> */
.L_x_2697:
[----:B------:R-:W-:Y:S05]  /*ce60*/  BRA.DIV ~URZ, `(.L_x_2660) ;  /* 0x000018d27f007947 */ /* 0x000fea000b800000 */
[----:B--2---:R2:W1:Y:S02]  /*ce70*/  SHFL.IDX PT, R8, R131, 0x1, 0x1f ;  /* 0x00201f0083087f89 */ /* 0x00446400000e0000 */
.L_x_2698:
        /* <DEDUP_REMOVED lines=19> */
.L_x_2699:
        /* <DEDUP_REMOVED lines=16> */
.L_x_2700:
[----:B----4-:R-:W-:Y:S01]  /*d0b0*/  IMAD R0, R0, c[0x0][0x538], RZ ;  /* 0x00014e0000007a24 */ /* 0x010fe200078e02ff */
[----:B------:R-:W-:Y:S04]  /*d0c0*/  BSSY B1, `(.L_x_2663) ;  /* 0x0000083000017945 */ /* 0x000fe80003800000 */
[----:B-1----:R-:W-:-:S04]  /*d0d0*/  IADD3 R8, R0, R8, RZ ;  /* 0x0000000800087210 */ /* 0x002fc80007ffe0ff */
[----:B------:R-:W-:-:S13]  /*d0e0*/  ISETP.GT.AND P0, PT, R8, R9, PT ;  /* 0x000000090800720c */ /* 0x000fda0003f04270 */
[----:B------:R-:W-:Y:S05]  /*d0f0*/  @P0 BRA `(.L_x_2664) ;  /* 0x0000025000000947 */ /* 0x000fea0003800000 */
.L_x_2668:
        /* <DEDUP_REMOVED lines=17> */
.L_x_2701:
        /* <DEDUP_REMOVED lines=16> */
.L_x_2702:
[----:B--2---:R-:W-:-:S05]  /*d310*/  IMAD R0, R0, c[0x0][0x538], RZ ;  /* 0x00014e0000007a24 */ /* 0x004fca00078e02ff */
[----:B------:R-:W-:-:S04]  /*d320*/  IADD3 R8, R0, R8, RZ ;  /* 0x0000000800087210 */ /* 0x000fc80007ffe0ff */
[----:B------:R-:W-:-:S13]  /*d330*/  ISETP.GT.AND P0, PT, R8, R9, PT ;  /* 0x000000090800720c */ /* 0x000fda0003f04270 */
[----:B-1-3--:R-:W-:Y:S05]  /*d340*/  @!P0 BRA `(.L_x_2668) ;  /* 0xfffffdb000008947 */ /* 0x00afea000383ffff */
.L_x_2664:
[----:B---3--:R-:W-:-:S05]  /*d350*/  IADD3 R10, -R0, R8, RZ ;  /* 0x00000008000a7210 */ /* 0x008fca0007ffe1ff */
[----:B------:R-:W-:-:S05]  /*d360*/  IMAD R0, R4, c[0x0][0x538], R10 ;  /* 0x00014e0004007a24 */ /* 0x000fca00078e020a */
[----:B------:R-:W-:Y:S01]  /*d370*/  ISETP.GT.AND P0, PT, R0, R9, PT ;  /* 0x000000090000720c */ /* 0x000fe20003f04270 */
[----:B------:R-:W-:-:S12]  /*d380*/  BRA.DIV ~URZ, `(.L_x_2669) ;  /* 0x000017f27f007947 */ /* 0x000fd8000b800000 */
[----:B------:R-:W-:-:S04]  /*d390*/  VOTE.ANY R8, PT, !P0 ;  /* 0x0000000000087806 */ /* 0x000fc800040e0100 */
.L_x_2703:
[----:B------:R1:W3:Y:S01]  /*d3a0*/  POPC R12, R8 ;  /* 0x00000008000c7309 */ /* 0x0002e20000000000 */
[----:B------:R-:W-:Y:S05]  /*d3b0*/  BRA.DIV ~URZ, `(.L_x_2670) ;  /* 0x000018127f007947 */ /* 0x000fea000b800000 */
[----:B---3--:R3:W4:Y:S04]  /*d3c0*/  SHFL.IDX PT, R6, R6, R12, 0x1f ;  /* 0x00001f0c06067589 */ /* 0x00872800000e0000 */
[----:B------:R3:W1:Y:S02]  /*d3d0*/  SHFL.IDX PT, R7, R7, R12, 0x1f ;  /* 0x00001f0c07077589 */ /* 0x00066400000e0000 */
.L_x_2704:
[----:B------:R-:W-:Y:S01]  /*d3e0*/  ISETP.NE.AND P0, PT, R8, RZ, PT ;  /* 0x000000ff0800720c */ /* 0x000fe20003f05270 */
[----:B------:R-:W-:-:S12]  /*d3f0*/  BSSY B0, `(.L_x_2671) ;  /* 0x0000005000007945 */ /* 0x000fd80003800000 */
[----:B------:R-:W-:Y:S05]  /*d400*/  @!P0 BRA `(.L_x_2672) ;  /* 0x0000003000008947 */ /* 0x000fea0003800000 */
[----:B------:R-:W-:Y:S01]  /*d410*/  IADD3 R3, R12, -0x1, RZ ;  /* 0xffffffff0c037810 */ /* 0x000fe20007ffe0ff */
[----:B------:R-:W-:Y:S05]  /*d420*/  BRA.DIV ~URZ, `(.L_x_2673) ;  /* 0x000018727f007947 */ /* 0x000fea000b800000 */
[----:B------:R2:W3:Y:S02]  /*d430*/  SHFL.IDX PT, R11, R4, R3, 0x1f ;  /* 0x00001f03040b7589 */ /* 0x0004e400000e0000 */
.L_x_2672:
[----:B------:R-:W-:Y:S05]  /*d440*/  BSYNC B0 ;  /* 0x0000000000007941 */ /* 0x000fea0003800000 */
.L_x_2671:
        /* <DEDUP_REMOVED lines=69> */
.L_x_2665:
[----:B------:R-:W-:Y:S01]  /*d8a0*/  MOV R0, c[0x0][0x53c] ;  /* 0x00014f0000007a02 */ /* 0x000fe20000000f00 */
[----:B------:R1:W-:Y:S04]  /*d8b0*/  STL [R1+0x48], R9 ;  /* 0x0000480901007387 */ /* 0x0003e80000100800 */
[----:B------:R1:W-:Y:S04]  /*d8c0*/  STL [R1+0x4c], RZ ;  /* 0x00004cff01007387 */ /* 0x0003e80000100800 */
[----:B------:R1:W-:Y:S04]  /*d8d0*/  STL [R1+0x50], RZ ;  /* 0x000050ff01007387 */ /* 0x0003e80000100800 */
[----:B------:R1:W-:Y:S02]  /*d8e0*/  STL [R1+0x54], R0 ;  /* 0x0000540001007387 */ /* 0x0003e40000100800 */
.L_x_2674:
[----:B------:R-:W-:Y:S05]  /*d8f0*/  BSYNC B1 ;  /* 0x0000000000017941 */ /* 0x000fea0003800000 */
.L_x_2663:
        /* <DEDUP_REMOVED lines=9> */
.L_x_2658:
[----:B-1----:R-:W4:Y:S02]  /*d990*/  LDL R0, [R1+0x54] ;  /* 0x0000540001007983 */ /* 0x002f240000100800 */
[----:B----4-:R-:W-:-:S13]  /*d9a0*/  ISETP.GE.AND P0, PT, R0, c[0x0][0x53c], PT ;  /* 0x00014f0000007a0c */ /* 0x010fda0003f06270 */
[----:B--23--:R-:W-:Y:S01]  /*d9b0*/  @P0 CALL.REL.NOINC `(.L_x_2675) ;  /* 0x0000001000000944 */ /* 0x00cfe20003c00000 */
[----:B------:R-:W-:Y:S05]  /*d9c0*/  BRA `(.L_x_2676) ;  /* 0xffff3a9000007947 */ /* 0x000fea000383ffff */
.L_x_2675:
[----:B------:R-:W-:Y:S05]  /*d9d0*/  EXIT ;  /* 0x000000000000794d */ /* 0x000fea0003800000 */
.L_x_2597:
[----:B------:R-:W-:Y:S01]  /*d9e0*/  IMAD.MOV.U32 R0, RZ, RZ, R5 ;  /* 0x000000ffff007224 */ /* 0x000fe200078e0005 */
[----:B------:R-:W-:Y:S02]  /*d9f0*/  MOV R2, 0x1 ;  /* 0x0000000100027802 */ /* 0x000fe40000000f00 */
[----:B------:R-:W-:Y:S02]  /*da00*/  MOV R3, 0xda20 ;  /* 0x0000da2000037802 */ /* 0x000fe40000000f00 */
[----:B------:R-:W-:Y:S05]  /*da10*/  CALL.REL.NOINC `($__internal_54_$__cuda_sm70_shflsync_up_p) ;  /* 0x0000138000007944 */ /* 0x000fea0003c00000 */
[----:B------:R-:W-:Y:S01]  /*da20*/  MOV R0, R4 ;  /* 0x0000000400007202 */ /* 0x000fe20000000f00 */
[----:B------:R-:W-:Y:S05]  /*da30*/  BRA `(.L_x_2677) ;  /* 0xffff2a3000007947 */ /* 0x000fea000383ffff */
.L_x_2598:
[----:B------:R-:W-:Y:S01]  /*da40*/  IMAD.MOV.U32 R0, RZ, RZ, R5 ;  /* 0x000000ffff007224 */ /* 0x000fe200078e0005 */
[----:B------:R-:W-:Y:S02]  /*da50*/  MOV R2, 0x2 ;  /* 0x0000000200027802 */ /* 0x000fe40000000f00 */
[----:B------:R-:W-:Y:S02]  /*da60*/  MOV R3, 0xda80 ;  /* 0x0000da8000037802 */ /* 0x000fe40000000f00 */
[----:B------:R-:W-:Y:S05]  /*da70*/  CALL.REL.NOINC `($__internal_54_$__cuda_sm70_shflsync_up_p) ;  /* 0x0000132000007944 */ /* 0x000fea0003c00000 */
[----:B------:R-:W-:Y:S01]  /*da80*/  SEL R0, R4, RZ, P4 ;  /* 0x000000ff04007207 */ /* 0x000fe20002000000 */
[----:B------:R-:W-:Y:S01]  /*da90*/  IMAD.MOV.U32 R2, RZ, RZ, 0x4 ;  /* 0x00000004ff027424 */ /* 0x000fe200078e00ff */
[----:B------:R-:W-:-:S03]  /*daa0*/  MOV R3, 0xdad0 ;  /* 0x0000dad000037802 */ /* 0x000fc60000000f00 */
[----:B------:R-:W-:Y:S02]  /*dab0*/  IMAD.IADD R0, R5, 0x1, R0 ;  /* 0x0000000105007824 */ /* 0x000fe400078e0200 */
        /* <DEDUP_REMOVED lines=14> */
[----:B------:R-:W-:Y:S01]  /*dba0*/  IMAD.IADD R4, R0, 0x1, R4 ;  /* 0x0000000100047824 */ /* 0x000fe200078e0204 */
[----:B------:R-:W-:-:S03]  /*dbb0*/  MOV R0, 0x1f ;  /* 0x0000001f00007802 */ /* 0x000fc60000000f00 */
[----:B------:R-:W-:Y:S02]  /*dbc0*/  IMAD.MOV.U32 R5, RZ, RZ, R4 ;  /* 0x000000ffff057224 */ /* 0x000fe400078e0004 */
[----:B------:R-:W-:Y:S05]  /*dbd0*/  CALL.REL.NOINC `($__internal_53_$__cuda_sm70_shflsync_idx_p) ;  /* 0x0000117000007944 */ /* 0x000fea0003c00000 */
[----:B------:R-:W-:Y:S05]  /*dbe0*/  BRA `(.L_x_2678) ;  /* 0xffff298000007947 */ /* 0x000fea000383ffff */
.L_x_2600:
[----:B------:R-:W-:Y:S02]  /*dbf0*/  SEL R0, RZ, 0x1, P0 ;  /* 0x00000001ff007807 */ /* 0x000fe40000000000 */
[----:B------:R-:W-:Y:S02]  /*dc00*/  MOV R2, 0xdc20 ;  /* 0x0000dc2000027802 */ /* 0x000fe40000000f00 */
[----:B------:R-:W-:Y:S05]  /*dc10*/  CALL.REL.NOINC `($__internal_55_$__cuda_sm70_votesync_ballot) ;  /* 0x000011f000007944 */ /* 0x000fea0003c00000 */
[----:B------:R-:W-:Y:S01]  /*dc20*/  MOV R6, R0 ;  /* 0x0000000000067202 */ /* 0x000fe20000000f00 */
[----:B------:R-:W-:Y:S05]  /*dc30*/  BRA `(.L_x_2679) ;  /* 0xffff29c000007947 */ /* 0x000fea000383ffff */
.L_x_2601:
[----:B------:R-:W-:Y:S01]  /*dc40*/  IMAD.MOV.U32 R5, RZ, RZ, R8 ;  /* 0x000000ffff057224 */ /* 0x000fe200078e0008 */
[----:B--2---:R-:W-:Y:S01]  /*dc50*/  MOV R3, R13 ;  /* 0x0000000d00037202 */ /* 0x004fe20000000f00 */
[----:B------:R-:W-:Y:S01]  /*dc60*/  IMAD.MOV.U32 R0, RZ, RZ, 0x1f ;  /* 0x0000001fff007424 */ /* 0x000fe200078e00ff */
[----:B------:R-:W-:Y:S02]  /*dc70*/  MOV R2, 0xdc90 ;  /* 0x0000dc9000027802 */ /* 0x000fe40000000f00 */
[----:B-1----:R-:W-:Y:S05]  /*dc80*/  CALL.REL.NOINC `($__internal_53_$__cuda_sm70_shflsync_idx_p) ;  /* 0x000010c000007944 */ /* 0x002fea0003c00000 */
[----:B------:R-:W-:Y:S01]  /*dc90*/  IMAD.MOV.U32 R11, RZ, RZ, R0 ;  /* 0x000000ffff0b7224 */ /* 0x000fe200078e0000 */
[----:B------:R-:W-:Y:S01]  /*dca0*/  MOV R5, R7 ;  /* 0x0000000700057202 */ /* 0x000fe20000000f00 */
[----:B------:R-:W-:Y:S01]  /*dcb0*/  IMAD.MOV.U32 R7, RZ, RZ, RZ ;  /* 0x000000ffff077224 */ /* 0x000fe200078e00ff */
[----:B------:R-:W-:Y:S01]  /*dcc0*/  MOV R3, R13 ;  /* 0x0000000d00037202 */ /* 0x000fe20000000f00 */
[----:B------:R-:W-:Y:S01]  /*dcd0*/  IMAD.MOV.U32 R0, RZ, RZ, 0x1f ;  /* 0x0000001fff007424 */ /* 0x000fe200078e00ff */
[----:B------:R-:W-:-:S02]  /*dce0*/  MOV R2, 0xdd00 ;  /* 0x0000dd0000027802 */ /* 0x000fc40000000f00 */
[----:B------:R-:W-:Y:S05]  /*dcf0*/  CALL.REL.NOINC `($__internal_53_$__cuda_sm70_shflsync_idx_p) ;  /* 0x0000105000007944 */ /* 0x000fea0003c00000 */
[----:B------:R-:W-:Y:S01]  /*dd00*/  MOV R10, R0 ;  /* 0x00000000000a7202 */ /* 0x000fe20000000f00 */
[----:B------:R-:W-:Y:S05]  /*dd10*/  BRA `(.L_x_2680) ;  /* 0xffff293000007947 */ /* 0x000fea000383ffff */
.L_x_2604:
[----:B------:R-:W-:Y:S01]  /*dd20*/  IMAD.MOV.U32 R5, RZ, RZ, R4 ;  /* 0x000000ffff057224 */ /* 0x000fe200078e0004 */
[----:B------:R-:W-:-:S02]  /*dd30*/  MOV R0, 0x1f ;  /* 0x0000001f00007802 */ /* 0x000fc40000000f00 */
[----:B------:R-:W-:Y:S02]  /*dd40*/  MOV R2, 0xdd60 ;  /* 0x0000dd6000027802 */ /* 0x000fe40000000f00 */
[----:B-1----:R-:W-:Y:S05]  /*dd50*/  CALL.REL.NOINC `($__internal_53_$__cuda_sm70_shflsync_idx_p) ;  /* 0x00000ff000007944 */ /* 0x002fea0003c00000 */
[----:B------:R-:W-:Y:S01]  /*dd60*/  MOV R7, R0 ;  /* 0x0000000000077202 */ /* 0x000fe20000000f00 */
[----:B------:R-:W-:Y:S05]  /*dd70*/  BRA `(.L_x_2603) ;  /* 0xffff293000007947 */ /* 0x000fea000383ffff */
.L_x_2618:
[----:B------:R-:W-:Y:S01]  /*dd80*/  IMAD.MOV.U32 R2, RZ, RZ, R250 ;  /* 0x000000ffff027224 */ /* 0x000fe200078e00fa */
[----:B------:R-:W-:Y:S01]  /*dd90*/  MOV R7, 0x1f ;  /* 0x0000001f00077802 */ /* 0x000fe20000000f00 */
[----:B------:R-:W-:Y:S01]  /*dda0*/  IMAD.MOV.U32 R5, RZ, RZ, 0x2 ;  /* 0x00000002ff057424 */ /* 0x000fe200078e00ff */
[----:B------:R-:W-:Y:S02]  /*ddb0*/  MOV R6, 0xffffffff ;  /* 0xffffffff00067802 */ /* 0x000fe40000000f00 */
[----:B------:R-:W-:Y:S02]  /*ddc0*/  MOV R3, 0xdde0 ;  /* 0x0000dde000037802 */ /* 0x000fe40000000f00 */
[----:B-----5:R-:W-:Y:S05]  /*ddd0*/  CALL.REL.NOINC `($__internal_52_$__cuda_sm70_shflsync_bfly_p) ;  /* 0x00000f2000007944 */ /* 0x020fea0003c00000 */
[----:B------:R-:W-:Y:S01]  /*dde0*/  FADD.FTZ R0, R250, R5 ;  /* 0x00000005fa007221 */ /* 0x000fe20000010000 */
[----:B------:R-:W-:Y:S02]  /*ddf0*/  MOV R5, 0x1 ;  /* 0x0000000100057802 */ /* 0x000fe40000000f00 */
[----:B------:R-:W-:Y:S02]  /*de00*/  MOV R3, 0xde30 ;  /* 0x0000de3000037802 */ /* 0x000fe40000000f00 */
[----:B------:R-:W-:-:S02]  /*de10*/  MOV R2, R0 ;  /* 0x0000000000027202 */ /* 0x000fc40000000f00 */
[----:B------:R-:W-:Y:S05]  /*de20*/  CALL.REL.NOINC `($__internal_52_$__cuda_sm70_shflsync_bfly_p) ;  /* 0x00000ed000007944 */ /* 0x000fea0003c00000 */
[----:B------:R1:W5:Y:S01]  /*de30*/  LDL R2, [R1] ;  /* 0x0000000001027983 */ /* 0x0003620000100800 */
[----:B------:R-:W-:Y:S01]  /*de40*/  FADD.FTZ R0, R0, R5 ;  /* 0x0000000500007221 */ /* 0x000fe20000010000 */
[----:B------:R-:W-:-:S02]  /*de50*/  MOV R5, 0x2 ;  /* 0x0000000200057802 */ /* 0x000fc40000000f00 */
[----:B------:R-:W-:Y:S02]  /*de60*/  MOV R3, 0xde80 ;  /* 0x0000de8000037802 */ /* 0x000fe40000000f00 */
[----:B-1---5:R-:W-:Y:S05]  /*de70*/  CALL.REL.NOINC `($__internal_52_$__cuda_sm70_shflsync_bfly_p) ;  /* 0x00000e8000007944 */ /* 0x022fea0003c00000 */
[----:B------:R-:W2:Y:S01]  /*de80*/  LDL.LU R2, [R1] ;  /* 0x0000000001027983 */ /* 0x000ea20000300800 */
[----:B------:R-:W-:Y:S01]  /*de90*/  MOV R3, 0xdee0 ;  /* 0x0000dee000037802 */ /* 0x000fe20000000f00 */
[----:B--2---:R-:W-:Y:S01]  /*dea0*/  FADD.FTZ R4, R2, R5 ;  /* 0x0000000502047221 */ /* 0x004fe20000010000 */
[----:B------:R-:W-:-:S04]  /*deb0*/  MOV R5, 0x1 ;  /* 0x0000000100057802 */ /* 0x000fc80000000f00 */
[----:B------:R-:W-:Y:S02]  /*dec0*/  MOV R2, R4 ;  /* 0x0000000400027202 */ /* 0x000fe40000000f00 */
[----:B------:R-:W-:Y:S05]  /*ded0*/  CALL.REL.NOINC `($__internal_52_$__cuda_sm70_shflsync_bfly_p) ;  /* 0x00000e2000007944 */ /* 0x000fea0003c00000 */
[----:B------:R-:W-:Y:S01]  /*dee0*/  MOV R3, R5 ;  /* 0x0000000500037202 */ /* 0x000fe20000000f00 */
[----:B------:R-:W-:Y:S05]  /*def0*/  BRA `(.L_x_2681) ;  /* 0xffffa2f000007947 */ /* 0x000fea000383ffff */
.L_x_2625:
[----:B--234-:R-:W-:Y:S01]  /*df00*/  IMAD.MOV.U32 R5, RZ, RZ, R12 ;  /* 0x000000ffff057224 */ /* 0x01cfe200078e000c */
[----:B------:R-:W-:Y:S01]  /*df10*/  MOV R3, RZ ;  /* 0x000000ff00037202 */ /* 0x000fe20000000f00 */
[----:B------:R-:W-:Y:S01]  /*df20*/  IMAD.MOV.U32 R0, RZ, RZ, 0x181f ;  /* 0x0000181fff007424 */ /* 0x000fe200078e00ff */
[----:B------:R-:W-:Y:S02]  /*df30*/  MOV R2, 0xdf50 ;  /* 0x0000df5000027802 */ /* 0x000fe40000000f00 */
[----:B-1----:R-:W-:Y:S05]  /*df40*/  CALL.REL.NOINC `($__internal_53_$__cuda_sm70_shflsync_idx_p) ;  /* 0x00000e0000007944 */ /* 0x002fea0003c00000 */
[----:B------:R-:W-:Y:S01]  /*df50*/  MOV R10, R0 ;  /* 0x00000000000a7202 */ /* 0x000fe20000000f00 */
[----:B------:R-:W-:Y:S05]  /*df60*/  BRA `(.L_x_2682) ;  /* 0xffffbf9000007947 */ /* 0x000fea000383ffff */
.L_x_2626:
[----:B------:R-:W-:Y:S01]  /*df70*/  IMAD.MOV.U32 R5, RZ, RZ, R14 ;  /* 0x000000ffff057224 */ /* 0x000fe200078e000e */
[----:B------:R-:W-:Y:S01]  /*df80*/  MOV R3, RZ ;  /* 0x000000ff00037202 */ /* 0x000fe20000000f00 */
[----:B------:R-:W-:Y:S01]  /*df90*/  IMAD.MOV.U32 R0, RZ, RZ, 0x181f ;  /* 0x0000181fff007424 */ /* 0x000fe200078e00ff */
[----:B------:R-:W-:Y:S02]  /*dfa0*/  MOV R2, 0xdfc0 ;  /* 0x0000dfc000027802 */ /* 0x000fe40000000f00 */
[----:B-123--:R-:W-:Y:S05]  /*dfb0*/  CALL.REL.NOINC `($__internal_53_$__cuda_sm70_shflsync_idx_p) ;  /* 0x00000d9000007944 */ /* 0x00efea0003c00000 */
[----:B------:R-:W-:Y:S05]  /*dfc0*/  BRA `(.L_x_2683) ;  /* 0xffffbf5000007947 */ /* 0x000fea000383ffff */
.L_x_2629:
[----:B--2---:R-:W-:Y:S01]  /*dfd0*/  IMAD.MOV.U32 R5, RZ, RZ, R12 ;  /* 0x000000ffff057224 */ /* 0x004fe200078e000c */
[----:B------:R-:W-:Y:S01]  /*dfe0*/  MOV R3, 0x1 ;  /* 0x0000000100037802 */ /* 0x000fe20000000f00 */
[----:B------:R-:W-:Y:S01]  /*dff0*/  IMAD.MOV.U32 R0, RZ, RZ, 0x181f ;  /* 0x0000181fff007424 */ /* 0x000fe200078e00ff */
[----:B------:R-:W-:-:S02]  /*e000*/  MOV R2, 0xe020 ;  /* 0x0000e02000027802 */ /* 0x000fc40000000f00 */
[----:B-1-34-:R-:W-:Y:S05]  /*e010*/  CALL.REL.NOINC `($__internal_53_$__cuda_sm70_shflsync_idx_p) ;  /* 0x00000d3000007944 */ /* 0x01afea0003c00000 */
[----:B------:R-:W-:Y:S01]  /*e020*/  IMAD.MOV.U32 R10, RZ, RZ, R0 ;  /* 0x000000ffff0a7224 */ /* 0x000fe200078e0000 */
[----:B------:R-:W-:Y:S01]  /*e030*/  MOV R3, 0x1 ;  /* 0x0000000100037802 */ /* 0x000fe20000000f00 */
[----:B------:R-:W-:Y:S01]  /*e040*/  IMAD.MOV.U32 R5, RZ, RZ, R14 ;  /* 0x000000ffff057224 */ /* 0x000fe200078e000e */
[----:B------:R-:W-:-:S02]  /*e050*/  MOV R0, 0x181f ;  /* 0x0000181f00007802 */ /* 0x000fc40000000f00 */
[----:B------:R-:W-:Y:S02]  /*e060*/  MOV R2, 0xe080 ;  /* 0x0000e08000027802 */ /* 0x000fe40000000f00 */
[----:B------:R-:W-:Y:S05]  /*e070*/  CALL.REL.NOINC `($__internal_53_$__cuda_sm70_shflsync_idx_p) ;  /* 0x00000cd000007944 */ /* 0x000fea0003c00000 */
[----:B------:R-:W-:Y:S05]  /*e080*/  BRA `(.L_x_2684) ;  /* 0xffffc07000007947 */ /* 0x000fea000383ffff */
.L_x_2632:
[----:B-1----:R-:W-:Y:S01]  /*e090*/  IMAD.MOV.U32 R5, RZ, RZ, R12 ;  /* 0x000000ffff057224 */ /* 0x002fe200078e000c */
[----:B------:R-:W-:Y:S01]  /*e0a0*/  MOV R3, 0x2 ;  /* 0x0000000200037802 */ /* 0x000fe20000000f00 */
[----:B--2---:R-:W-:Y:S01]  /*e0b0*/  IMAD.MOV.U32 R0, RZ, RZ, 0x181f ;  /* 0x0000181fff007424 */ /* 0x004fe200078e00ff */
[----:B------:R-:W-:Y:S02]  /*e0c0*/  MOV R2, 0xe0e0 ;  /* 0x0000e0e000027802 */ /* 0x000fe40000000f00 */
[----:B---34-:R-:W-:Y:S05]  /*e0d0*/  CALL.REL.NOINC `($__internal_53_$__cuda_sm70_shflsync_idx_p) ;  /* 0x00000c7000007944 */ /* 0x018fea0003c00000 */
[----:B------:R-:W-:Y:S01]  /*e0e0*/  MOV R10, R0 ;  /* 0x00000000000a7202 */ /* 0x000fe20000000f00 */
[----:B------:R-:W-:Y:S05]  /*e0f0*/  BRA `(.L_x_2685) ;  /* 0xffffc1e000007947 */ /* 0x000fea000383ffff */
.L_x_2633:
[----:B-1----:R-:W-:Y:S01]  /*e100*/  IMAD.MOV.U32 R5, RZ, RZ, R14 ;  /* 0x000000ffff057224 */ /* 0x002fe200078e000e */
[----:B------:R-:W-:Y:S01]  /*e110*/  MOV R3, 0x2 ;  /* 0x0000000200037802 */ /* 0x000fe20000000f00 */
[----:B--2---:R-:W-:Y:S01]  /*e120*/  IMAD.MOV.U32 R0, RZ, RZ, 0x181f ;  /* 0x0000181fff007424 */ /* 0x004fe200078e00ff */
[----:B------:R-:W-:Y:S02]  /*e130*/  MOV R2, 0xe150 ;  /* 0x0000e15000027802 */ /* 0x000fe40000000f00 */
[----:B---34-:R-:W-:Y:S05]  /*e140*/  CALL.REL.NOINC `($__internal_53_$__cuda_sm70_shflsync_idx_p) ;  /* 0x00000c0000007944 */ /* 0x018fea0003c00000 */
[----:B------:R-:W-:Y:S05]  /*e150*/  BRA `(.L_x_2686) ;  /* 0xffffc1a000007947 */ /* 0x000fea000383ffff */
.L_x_2636:
[----:B-1----:R-:W-:Y:S01]  /*e160*/  IMAD.MOV.U32 R5, RZ, RZ, R12 ;  /* 0x000000ffff057224 */ /* 0x002fe200078e000c */
[----:B------:R-:W-:Y:S01]  /*e170*/  MOV R3, 0x3 ;  /* 0x0000000300037802 */ /* 0x000fe20000000f00 */
[----:B----4-:R-:W-:Y:S01]  /*e180*/  IMAD.MOV.U32 R0, RZ, RZ, 0x181f ;  /* 0x0000181fff007424 */ /* 0x010fe200078e00ff */
[----:B------:R-:W-:-:S02]  /*e190*/  MOV R2, 0xe1b0 ;  /* 0x0000e1b000027802 */ /* 0x000fc40000000f00 */
[----:B--23--:R-:W-:Y:S05]  /*e1a0*/  CALL.REL.NOINC `($__internal_53_$__cuda_sm70_shflsync_idx_p) ;  /* 0x00000ba000007944 */ /* 0x00cfea0003c00000 */
[----:B------:R-:W-:Y:S01]  /*e1b0*/  IMAD.MOV.U32 R8, RZ, RZ, R0 ;  /* 0x000000ffff087224 */ /* 0x000fe200078e0000 */
[----:B------:R-:W-:Y:S01]  /*e1c0*/  MOV R3, 0x3 ;  /* 0x0000000300037802 */ /* 0x000fe20000000f00 */
[----:B------:R-:W-:Y:S01]  /*e1d0*/  IMAD.MOV.U32 R5, RZ, RZ, R14 ;  /* 0x000000ffff057224 */ /* 0x000fe200078e000e */
[----:B------:R-:W-:-:S02]  /*e1e0*/  MOV R0, 0x181f ;  /* 0x0000181f00007802 */ /* 0x000fc40000000f00 */
[----:B------:R-:W-:Y:S02]  /*e1f0*/  MOV R2, 0xe210 ;  /* 0x0000e21000027802 */ /* 0x000fe40000000f00 */
[----:B------:R-:W-:Y:S05]  /*e200*/  CALL.REL.NOINC `($__internal_53_$__cuda_sm70_shflsync_idx_p) ;  /* 0x00000b4000007944 */ /* 0x000fea0003c00000 */
[----:B------:R-:W-:Y:S05]  /*e210*/  BRA `(.L_x_2687) ;  /* 0xffffc2d000007947 */ /* 0x000fea000383ffff */
.L_x_2638:
[----:B------:R-:W-:Y:S01]  /*e220*/  IMAD.MOV.U32 R5, RZ, RZ, R12 ;  /* 0x000000ffff057224 */ /* 0x000fe200078e000c */
[----:B------:R-:W-:Y:S01]  /*e230*/  MOV R3, RZ ;  /* 0x000000ff00037202 */ /* 0x000fe20000000f00 */
[----:B------:R-:W-:Y:S01]  /*e240*/  IMAD.MOV.U32 R0, RZ, RZ, 0x1c1f ;  /* 0x00001c1fff007424 */ /* 0x000fe200078e00ff */
[----:B------:R-:W-:Y:S02]  /*e250*/  MOV R2, 0xe270 ;  /* 0x0000e27000027802 */ /* 0x000fe40000000f00 */
[----:B------:R-:W-:Y:S05]  /*e260*/  CALL.REL.NOINC `($__internal_53_$__cuda_sm70_shflsync_idx_p) ;  /* 0x00000ae000007944 */ /* 0x000fea0003c00000 */
[----:B------:R-:W-:Y:S01]  /*e270*/  MOV R4, R0 ;  /* 0x0000000000047202 */ /* 0x000fe20000000f00 */
[----:B------:R-:W-:Y:S05]  /*e280*/  BRA `(.L_x_2688) ;  /* 0xffffc64000007947 */ /* 0x000fea000383ffff */
.L_x_2639:
[----:B------:R-:W-:Y:S01]  /*e290*/  IMAD.MOV.U32 R5, RZ, RZ, R14 ;  /* 0x000000ffff057224 */ /* 0x000fe200078e000e */
[----:B------:R-:W-:Y:S01]  /*e2a0*/  MOV R3, RZ ;  /* 0x000000ff00037202 */ /* 0x000fe20000000f00 */
[----:B------:R-:W-:Y:S01]  /*e2b0*/  IMAD.MOV.U32 R0, RZ, RZ, 0x1c1f ;  /* 0x00001c1fff007424 */ /* 0x000fe200078e00ff */
[----:B------:R-:W-:Y:S02]  /*e2c0*/  MOV R2, 0xe2e0 ;  /* 0x0000e2e000027802 */ /* 0x000fe40000000f00 */
[----:B-12---:R-:W-:Y:S05]  /*e2d0*/  CALL.REL.NOINC `($__internal_53_$__cuda_sm70_shflsync_idx_p) ;  /* 0x00000a7000007944 */ /* 0x006fea0003c00000 */
[----:B------:R-:W-:Y:S05]  /*e2e0*/  BRA `(.L_x_2689) ;  /* 0xffffc60000007947 */ /* 0x000fea000383ffff */
.L_x_2642:
[----:B------:R-:W-:Y:S01]  /*e2f0*/  IMAD.MOV.U32 R5, RZ, RZ, R12 ;  /* 0x000000ffff057224 */ /* 0x000fe200078e000c */
[----:B----4-:R-:W-:Y:S01]  /*e300*/  MOV R3, 0x1 ;  /* 0x0000000100037802 */ /* 0x010fe20000000f00 */
[----:B------:R-:W-:Y:S01]  /*e310*/  IMAD.MOV.U32 R0, RZ, RZ, 0x1c1f ;  /* 0x00001c1fff007424 */ /* 0x000fe200078e00ff */
[----:B------:R-:W-:-:S02]  /*e320*/  MOV R2, 0xe340 ;  /* 0x0000e34000027802 */ /* 0x000fc40000000f00 */
[----:B-123--:R-:W-:Y:S05]  /*e330*/  CALL.REL.NOINC `($__internal_53_$__cuda_sm70_shflsync_idx_p) ;  /* 0x00000a1000007944 */ /* 0x00efea0003c00000 */
[----:B------:R-:W-:Y:S01]  /*e340*/  IMAD.MOV.U32 R4, RZ, RZ, R0 ;  /* 0x000000ffff047224 */ /* 0x000fe200078e0000 */
[----:B------:R-:W-:Y:S01]  /*e350*/  MOV R3, 0x1 ;  /* 0x0000000100037802 */ /* 0x000fe20000000f00 */
[----:B------:R-:W-:Y:S01]  /*e360*/  IMAD.MOV.U32 R5, RZ, RZ, R14 ;  /* 0x000000ffff057224 */ /* 0x000fe200078e000e */
[----:B------:R-:W-:-:S02]  /*e370*/  MOV R0, 0x1c1f ;  /* 0x00001c1f00007802 */ /* 0x000fc40000000f00 */
[----:B------:R-:W-:Y:S02]  /*e380*/  MOV R2, 0xe3a0 ;  /* 0x0000e3a000027802 */ /* 0x000fe40000000f00 */
[----:B------:R-:W-:Y:S05]  /*e390*/  CALL.REL.NOINC `($__internal_53_$__cuda_sm70_shflsync_idx_p) ;  /* 0x000009b000007944 */ /* 0x000fea0003c00000 */
[----:B------:R-:W-:Y:S05]  /*e3a0*/  BRA `(.L_x_2690) ;  /* 0xffffd1a000007947 */ /* 0x000fea000383ffff */
.L_x_2646:
[----:B------:R-:W-:Y:S01]  /*e3b0*/  IMAD.MOV.U32 R5, RZ, RZ, R11 ;  /* 0x000000ffff057224 */ /* 0x000fe200078e000b */
[----:B------:R-:W-:Y:S01]  /*e3c0*/  MOV R3, RZ ;  /* 0x000000ff00037202 */ /* 0x000fe20000000f00 */
[----:B------:R-:W-:Y:S01]  /*e3d0*/  IMAD.MOV.U32 R0, RZ, RZ, 0x181f ;  /* 0x0000181fff007424 */ /* 0x000fe200078e00ff */
[----:B------:R-:W-:Y:S02]  /*e3e0*/  MOV R2, 0xe400 ;  /* 0x0000e40000027802 */ /* 0x000fe40000000f00 */
[----:B------:R-:W-:Y:S05]  /*e3f0*/  CALL.REL.NOINC `($__internal_53_$__cuda_sm70_shflsync_idx_p) ;  /* 0x0000095000007944 */ /* 0x000fea0003c00000 */
[----:B------:R-:W-:Y:S01]  /*e400*/  MOV R10, R0 ;  /* 0x00000000000a7202 */ /* 0x000fe20000000f00 */
[----:B------:R-:W-:Y:S05]  /*e410*/  BRA `(.L_x_2691) ;  /* 0xffffe1a000007947 */ /* 0x000fea000383ffff */
.L_x_2647:
[----:B------:R-:W-:Y:S01]  /*e420*/  IMAD.MOV.U32 R5, RZ, RZ, R14 ;  /* 0x000000ffff057224 */ /* 0x000fe200078e000e */
[----:B------:R-:W-:Y:S01]  /*e430*/  MOV R3, RZ ;  /* 0x000000ff00037202 */ /* 0x000fe20000000f00 */
[----:B------:R-:W-:Y:S01]  /*e440*/  IMAD.MOV.U32 R0, RZ, RZ, 0x181f ;  /* 0x0000181fff007424 */ /* 0x000fe200078e00ff */
[----:B------:R-:W-:Y:S02]  /*e450*/  MOV R2, 0xe470 ;  /* 0x0000e47000027802 */ /* 0x000fe40000000f00 */
[----:B-12---:R-:W-:Y:S05]  /*e460*/  CALL.REL.NOINC `($__internal_53_$__cuda_sm70_shflsync_idx_p) ;  /* 0x000008e000007944 */ /* 0x006fea0003c00000 */
[----:B------:R-:W-:Y:S05]  /*e470*/  BRA `(.L_x_2692) ;  /* 0xffffe16000007947 */ /* 0x000fea000383ffff */
.L_x_2650:
[----:B--2---:R-:W-:Y:S01]  /*e480*/  IMAD.MOV.U32 R5, RZ, RZ, R11 ;  /* 0x000000ffff057224 */ /* 0x004fe200078e000b */
[----:B------:R-:W-:Y:S01]  /*e490*/  MOV R3, 0x1 ;  /* 0x0000000100037802 */ /* 0x000fe20000000f00 */
[----:B----4-:R-:W-:Y:S01]  /*e4a0*/  IMAD.MOV.U32 R0, RZ, RZ, 0x181f ;  /* 0x0000181fff007424 */ /* 0x010fe200078e00ff */
[----:B------:R-:W-:-:S02]  /*e4b0*/  MOV R2, 0xe4d0 ;  /* 0x0000e4d000027802 */ /* 0x000fc40000000f00 */
[----:B-1-3--:R-:W-:Y:S05]  /*e4c0*/  CALL.REL.NOINC `($__internal_53_$__cuda_sm70_shflsync_idx_p) ;  /* 0x0000088000007944 */ /* 0x00afea0003c00000 */
[----:B------:R-:W-:Y:S01]  /*e4d0*/  IMAD.MOV.U32 R10, RZ, RZ, R0 ;  /* 0x000000ffff0a7224 */ /* 0x000fe200078e0000 */
[----:B------:R-:W-:Y:S01]  /*e4e0*/  MOV R3, 0x1 ;  /* 0x0000000100037802 */ /* 0x000fe20000000f00 */
[----:B------:R-:W-:Y:S01]  /*e4f0*/  IMAD.MOV.U32 R5, RZ, RZ, R14 ;  /* 0x000000ffff057224 */ /* 0x000fe200078e000e */
[----:B------:R-:W-:-:S02]  /*e500*/  MOV R0, 0x181f ;  /* 0x0000181f00007802 */ /* 0x000fc40000000f00 */
[----:B------:R-:W-:Y:S02]  /*e510*/  MOV R2, 0xe530 ;  /* 0x0000e53000027802 */ /* 0x000fe40000000f00 */
[----:B------:R-:W-:Y:S05]  /*e520*/  CALL.REL.NOINC `($__internal_53_$__cuda_sm70_shflsync_idx_p) ;  /* 0x0000082000007944 */ /* 0x000fea0003c00000 */
[----:B------:R-:W-:Y:S05]  /*e530*/  BRA `(.L_x_2693) ;  /* 0xffffe29000007947 */ /* 0x000fea000383ffff */
.L_x_2653:
[----:B-1----:R-:W-:Y:S01]  /*e540*/  IMAD.MOV.U32 R5, RZ, RZ, R11 ;  /* 0x000000ffff057224 */ /* 0x002fe200078e000b */
[----:B------:R-:W-:Y:S01]  /*e550*/  MOV R3, 0x2 ;  /* 0x0000000200037802 */ /* 0x000fe20000000f00 */
[----:B----4-:R-:W-:Y:S01]  /*e560*/  IMAD.MOV.U32 R0, RZ, RZ, 0x181f ;  /* 0x0000181fff007424 */ /* 0x010fe200078e00ff */
[----:B------:R-:W-:Y:S02]  /*e570*/  MOV R2, 0xe590 ;  /* 0x0000e59000027802 */ /* 0x000fe40000000f00 */
[----:B--23--:R-:W-:Y:S05]  /*e580*/  CALL.REL.NOINC `($__internal_53_$__cuda_sm70_shflsync_idx_p) ;  /* 0x000007c000007944 */ /* 0x00cfea0003c00000 */
[----:B------:R-:W-:Y:S01]  /*e590*/  MOV R10, R0 ;  /* 0x00000000000a7202 */ /* 0x000fe20000000f00 */
[----:B------:R-:W-:Y:S05]  /*e5a0*/  BRA `(.L_x_2694) ;  /* 0xffffe40000007947 */ /* 0x000fea000383ffff */
.L_x_2654:
[----:B------:R-:W-:Y:S01]  /*e5b0*/  IMAD.MOV.U32 R5, RZ, RZ, R14 ;  /* 0x000000ffff057224 */ /* 0x000fe200078e000e */
[----:B------:R-:W-:Y:S01]  /*e5c0*/  MOV R3, 0x2 ;  /* 0x0000000200037802 */ /* 0x000fe20000000f00 */
[----:B----4-:R-:W-:Y:S01]  /*e5d0*/  IMAD.MOV.U32 R0, RZ, RZ, 0x181f ;  /* 0x0000181fff007424 */ /* 0x010fe200078e00ff */
[----:B------:R-:W-:Y:S02]  /*e5e0*/  MOV R2, 0xe600 ;  /* 0x0000e60000027802 */ /* 0x000fe40000000f00 */
[----:B-123--:R-:W-:Y:S05]  /*e5f0*/  CALL.REL.NOINC `($__internal_53_$__cuda_sm70_shflsync_idx_p) ;  /* 0x0000075000007944 */ /* 0x00efea0003c00000 */
[----:B------:R-:W-:Y:S05]  /*e600*/  BRA `(.L_x_2695) ;  /* 0xffffe3c000007947 */ /* 0x000fea000383ffff */
.L_x_2657:
[----:B-1----:R-:W-:Y:S01]  /*e610*/  IMAD.MOV.U32 R5, RZ, RZ, R11 ;  /* 0x000000ffff057224 */ /* 0x002fe200078e000b */
[----:B------:R-:W-:Y:S01]  /*e620*/  MOV R3, 0x3 ;  /* 0x0000000300037802 */ /* 0x000fe20000000f00 */
[----:B------:R-:W-:Y:S01]  /*e630*/  IMAD.MOV.U32 R0, RZ, RZ, 0x181f ;  /* 0x0000181fff007424 */ /* 0x000fe200078e00ff */
[----:B------:R-:W-:-:S02]  /*e640*/  MOV R2, 0xe660 ;  /* 0x0000e66000027802 */ /* 0x000fc40000000f00 */
[----:B--234-:R-:W-:Y:S05]  /*e650*/  CALL.REL.NOINC `($__internal_53_$__cuda_sm70_shflsync_idx_p) ;  /* 0x000006f000007944 */ /* 0x01cfea0003c00000 */
[----:B------:R-:W-:Y:S01]  /*e660*/  IMAD.MOV.U32 R10, RZ, RZ, R0 ;  /* 0x000000ffff0a7224 */ /* 0x000fe200078e0000 */
[----:B------:R-:W-:Y:S01]  /*e670*/  MOV R3, 0x3 ;  /* 0x0000000300037802 */ /* 0x000fe20000000f00 */
[----:B------:R-:W-:Y:S01]  /*e680*/  IMAD.MOV.U32 R5, RZ, RZ, R14 ;  /* 0x000000ffff057224 */ /* 0x000fe200078e000e */
[----:B------:R-:W-:-:S02]  /*e690*/  MOV R0, 0x181f ;  /* 0x0000181f00007802 */ /* 0x000fc40000000f00 */
[----:B------:R-:W-:Y:S02]  /*e6a0*/  MOV R2, 0xe6c0 ;  /* 0x0000e6c000027802 */ /* 0x000fe40000000f00 */
[----:B------:R-:W-:Y:S05]  /*e6b0*/  CALL.REL.NOINC `($__internal_53_$__cuda_sm70_shflsync_idx_p) ;  /* 0x0000069000007944 */ /* 0x000fea0003c00000 */
[----:B------:R-:W-:Y:S05]  /*e6c0*/  BRA `(.L_x_2696) ;  /* 0xffffe4f000007947 */ /* 0x000fea000383ffff */
.L_x_2659:
[----:B------:R-:W-:Y:S01]  /*e6d0*/  IMAD.MOV.U32 R5, RZ, RZ, R131 ;  /* 0x000000ffff057224 */ /* 0x000fe200078e0083 */
[----:B------:R-:W-:Y:S01]  /*e6e0*/  MOV R3, RZ ;  /* 0x000000ff00037202 */ /* 0x000fe20000000f00 */
[----:B------:R-:W-:Y:S01]  /*e6f0*/  IMAD.MOV.U32 R0, RZ, RZ, 0x1f ;  /* 0x0000001fff007424 */ /* 0x000fe200078e00ff */
[----:B------:R-:W-:Y:S02]  /*e700*/  MOV R2, 0xe720 ;  /* 0x0000e72000027802 */ /* 0x000fe40000000f00 */
[----:B--23--:R-:W-:Y:S05]  /*e710*/  CALL.REL.NOINC `($__internal_53_$__cuda_sm70_shflsync_idx_p) ;  /* 0x0000063000007944 */ /* 0x00cfea0003c00000 */
[----:B------:R-:W-:Y:S01]  /*e720*/  MOV R9, R0 ;  /* 0x0000000000097202 */ /* 0x000fe20000000f00 */
[----:B------:R-:W-:Y:S05]  /*e730*/  BRA `(.L_x_2697) ;  /* 0xffffe72000007947 */ /* 0x000fea000383ffff */
.L_x_2660:
[----:B------:R-:W-:Y:S01]  /*e740*/  IMAD.MOV.U32 R5, RZ, RZ, R131 ;  /* 0x000000ffff057224 */ /* 0x000fe200078e0083 */
[----:B------:R-:W-:Y:S01]  /*e750*/  MOV R3, 0x1 ;  /* 0x0000000100037802 */ /* 0x000fe20000000f00 */
[----:B------:R-:W-:Y:S01]  /*e760*/  IMAD.MOV.U32 R0, RZ, RZ, 0x1f ;  /* 0x0000001fff007424 */ /* 0x000fe200078e00ff */
[----:B------:R-:W-:Y:S02]  /*e770*/  MOV R2, 0xe790 ;  /* 0x0000e79000027802 */ /* 0x000fe40000000f00 */
[----:B-1234-:R-:W-:Y:S05]  /*e780*/  CALL.REL.NOINC `($__internal_53_$__cuda_sm70_shflsync_idx_p) ;  /* 0x000005c000007944 */ /* 0x01efea0003c00000 */
[----:B------:R-:W-:Y:S01]  /*e790*/  MOV R8, R0 ;  /* 0x0000000000087202 */ /* 0x000fe20000000f00 */
[----:B------:R-:W-:Y:S05]  /*e7a0*/  BRA `(.L_x_2698) ;  /* 0xffffe6d000007947 */ /* 0x000fea000383ffff */
.L_x_2661:
[----:B------:R-:W-:Y:S02]  /*e7b0*/  MOV R2, 0x1 ;  /* 0x0000000100027802 */ /* 0x000fe40000000f00 */
[----:B------:R-:W-:-:S02]  /*e7c0*/  MOV R3, 0xe7e0 ;  /* 0x0000e7e000037802 */ /* 0x000fc40000000f00 */
[----:B-1234-:R-:W-:Y:S05]  /*e7d0*/  CALL.REL.NOINC `($__internal_54_$__cuda_sm70_shflsync_up_p) ;  /* 0x000005c000007944 */ /* 0x01efea0003c00000 */
[----:B------:R-:W-:Y:S05]  /*e7e0*/  BRA `(.L_x_2699) ;  /* 0xffffe7c000007947 */ /* 0x000fea000383ffff */
.L_x_2662:
[----:B------:R-:W-:Y:S02]  /*e7f0*/  MOV R2, 0x2 ;  /* 0x0000000200027802 */ /* 0x000fe40000000f00 */
[----:B------:R-:W-:-:S02]  /*e800*/  MOV R3, 0xe820 ;  /* 0x0000e82000037802 */ /* 0x000fc40000000f00 */
[----:B-1-3--:R-:W-:Y:S05]  /*e810*/  CALL.REL.NOINC `($__internal_54_$__cuda_sm70_shflsync_up_p) ;  /* 0x0000058000007944 */ /* 0x00afea0003c00000 */
        /* <DEDUP_REMOVED lines=23> */
.L_x_2666:
[----:B------:R-:W-:Y:S02]  /*e990*/  MOV R2, 0x1 ;  /* 0x0000000100027802 */ /* 0x000fe40000000f00 */
[----:B------:R-:W-:Y:S02]  /*e9a0*/  MOV R3, 0xe9c0 ;  /* 0x0000e9c000037802 */ /* 0x000fe40000000f00 */
[----:B---3--:R-:W-:Y:S05]  /*e9b0*/  CALL.REL.NOINC `($__internal_54_$__cuda_sm70_shflsync_up_p) ;  /* 0x000003e000007944 */ /* 0x008fea0003c00000 */
[----:B------:R-:W-:Y:S01]  /*e9c0*/  MOV R2, R4 ;  /* 0x0000000400027202 */ /* 0x000fe20000000f00 */
[----:B------:R-:W-:Y:S05]  /*e9d0*/  BRA `(.L_x_2701) ;  /* 0xffffe83000007947 */ /* 0x000fea000383ffff */
.L_x_2667:
[----:B------:R-:W-:Y:S02]  /*e9e0*/  MOV R2, 0x2 ;  /* 0x0000000200027802 */ /* 0x000fe40000000f00 */
[----:B------:R-:W-:Y:S02]  /*e9f0*/  MOV R3, 0xea10 ;  /* 0x0000ea1000037802 */ /* 0x000fe40000000f00 */
[----:B---3--:R-:W-:Y:S05]  /*ea00*/  CALL.REL.NOINC `($__internal_54_$__cuda_sm70_shflsync_up_p) ;  /* 0x0000039000007944 */ /* 0x008fea0003c00000 */
        /* <DEDUP_REMOVED lines=23> */
.L_x_2669:
[----:B------:R-:W-:Y:S02]  /*eb80*/  SEL R0, RZ, 0x1, P0 ;  /* 0x00000001ff007807 */ /* 0x000fe40000000000 */
[----:B------:R-:W-:Y:S02]  /*eb90*/  MOV R2, 0xebb0 ;  /* 0x0000ebb000027802 */ /* 0x000fe40000000f00 */
[----:B--2---:R-:W-:Y:S05]  /*eba0*/  CALL.REL.NOINC `($__internal_55_$__cuda_sm70_votesync_ballot) ;  /* 0x0000026000007944 */ /* 0x004fea0003c00000 */
[----:B------:R-:W-:Y:S01]  /*ebb0*/  MOV R8, R0 ;  /* 0x0000000000087202 */ /* 0x000fe20000000f00 */
[----:B------:R-:W-:Y:S05]  /*ebc0*/  BRA `(.L_x_2703) ;  /* 0xffffe7d000007947 */ /* 0x000fea000383ffff */
.L_x_2670:
[----:B------:R-:W-:Y:S01]  /*ebd0*/  IMAD.MOV.U32 R5, RZ, RZ, R6 ;  /* 0x000000ffff057224 */ /* 0x000fe200078e0006 */
[----:B---3--:R-:W-:Y:S01]  /*ebe0*/  MOV R3, R12 ;  /* 0x0000000c00037202 */ /* 0x008fe20000000f00 */
[----:B------:R-:W-:Y:S01]  /*ebf0*/  IMAD.MOV.U32 R0, RZ, RZ, 0x1f ;  /* 0x0000001fff007424 */ /* 0x000fe200078e00ff */
[----:B------:R-:W-:Y:S02]  /*ec00*/  MOV R2, 0xec20 ;  /* 0x0000ec2000027802 */ /* 0x000fe40000000f00 */
[----:B-12---:R-:W-:Y:S05]  /*ec10*/  CALL.REL.NOINC `($__internal_53_$__cuda_sm70_shflsync_idx_p) ;  /* 0x0000013000007944 */ /* 0x006fea0003c00000 */
[----:B------:R-:W-:Y:S01]  /*ec20*/  IMAD.MOV.U32 R6, RZ, RZ, R0 ;  /* 0x000000ffff067224 */ /* 0x000fe200078e0000 */
[----:B------:R-:W-:Y:S01]  /*ec30*/  MOV R3, R12 ;  /* 0x0000000c00037202 */ /* 0x000fe20000000f00 */
[----:B------:R-:W-:Y:S01]  /*ec40*/  IMAD.MOV.U32 R5, RZ, RZ, R7 ;  /* 0x000000ffff057224 */ /* 0x000fe200078e0007 */
[----:B------:R-:W-:Y:S02]  /*ec50*/  MOV R0, 0x1f ;  /* 0x0000001f00007802 */ /* 0x000fe40000000f00 */
[----:B------:R-:W-:-:S02]  /*ec60*/  MOV R2, 0xec80 ;  /* 0x0000ec8000027802 */ /* 0x000fc40000000f00 */
[----:B------:R-:W-:Y:S05]  /*ec70*/  CALL.REL.NOINC `($__internal_53_$__cuda_sm70_shflsync_idx_p) ;  /* 0x000000d000007944 */ /* 0x000fea0003c00000 */
[----:B------:R-:W-:Y:S01]  /*ec80*/  MOV R7, R0 ;  /* 0x0000000000077202 */ /* 0x000fe20000000f00 */
[----:B------:R-:W-:Y:S05]  /*ec90*/  BRA `(.L_x_2704) ;  /* 0xffffe74000007947 */ /* 0x000fea000383ffff */
.L_x_2673:
[----:B------:R-:W-:Y:S01]  /*eca0*/  IMAD.MOV.U32 R5, RZ, RZ, R4 ;  /* 0x000000ffff057224 */ /* 0x000fe200078e0004 */
[----:B------:R-:W-:-:S02]  /*ecb0*/  MOV R0, 0x1f ;  /* 0x0000001f00007802 */ /* 0x000fc40000000f00 */
[----:B------:R-:W-:Y:S02]  /*ecc0*/  MOV R2, 0xece0 ;  /* 0x0000ece000027802 */ /* 0x000fe40000000f00 */
[----:B-1234-:R-:W-:Y:S05]  /*ecd0*/  CALL.REL.NOINC `($__internal_53_$__cuda_sm70_shflsync_idx_p) ;  /* 0x0000007000007944 */ /* 0x01efea0003c00000 */
[----:B------:R-:W-:Y:S01]  /*ece0*/  MOV R11, R0 ;  /* 0x00000000000b7202 */ /* 0x000fe20000000f00 */
[----:B------:R-:W-:Y:S05]  /*ecf0*/  BRA `(.L_x_2672) ;  /* 0xffffe74000007947 */ /* 0x000fea000383ffff */
        .weak           $__internal_52_$__cuda_sm70_shflsync_bfly_p
        .type           $__internal_52_$__cuda_sm70_shflsync_bfly_p,@function
        .size           $__internal_52_$__cuda_sm70_shflsync_bfly_p,($__internal_53_$__cuda_sm70_shflsync_idx_p - $__internal_52_$__cuda_sm70_shflsync_bfly_p)
$__internal_52_$__cuda_sm70_shflsync_bfly_p:
[----:B------:R-:W-:Y:S04]  /*ed00*/  WARPSYNC R6 ;  /* 0x0000000600007348 */ /* 0x000fe80003800000 */
[----:B------:R1:W2:Y:S02]  /*ed10*/  SHFL.BFLY PT, R5, R2, R5, R7 ;  /* 0x0c00000502057389 */ /* 0x0002a400000e0007 */
[----:B-1----:R-:W-:Y:S02]  /*ed20*/  MOV R2, R3 ;  /* 0x0000000300027202 */ /* 0x002fe40000000f00 */
[----:B------:R-:W-:-:S04]  /*ed30*/  MOV R3, 0x0 ;  /* 0x0000000000037802 */ /* 0x000fc80000000f00 */
[----:B--2---:R-:W-:Y:S05]  /*ed40*/  RET.REL.NODEC R2 `(_ZN7cutlass13device_kernelIN5flash19enable_sm80_to_sm89INS1_16FlashAttnFwdSm80INS1_25CollectiveMainloopFwdSm80ILi8ELi1ELb1EN4cute5tupleIJNS5_1CILi128EEENS7_ILi48EEENS7_ILi256EEEEEELi256ENS_6half_tEfNS_4arch4Sm80ELb0ELb0ELb0ELb1ELb0ELb0ELb1ELb1EEENS1_21CollectiveEpilogueFwdINS6_IJS8_SA_S9_EEENS6_IJNS7_ILi1EEESI_SI_EEESC_SE_Li256ELb1ELb1ELb1ELb0EEENS1_36VarlenDynamicPersistentTileSchedulerILi128ELi48ELi256ELi256ELb1ELb1ELb0ELb0ELb1ELb1EEEEEEEEEvNT_6ParamsE) ;  /* 0xffff12b002007950 */ /* 0x004fea0003c3ffff */
        .weak           $__internal_53_$__cuda_sm70_shflsync_idx_p
        .type           $__internal_53_$__cuda_sm70_shflsync_idx_p,@function
        .size           $__internal_53_$__cuda_sm70_shflsync_idx_p,($__internal_54_$__cuda_sm70_shflsync_up_p - $__internal_53_$__cuda_sm70_shflsync_idx_p)
$__internal_53_$__cuda_sm70_shflsync_idx_p:
[----:B------:R-:W-:-:S04]  /*ed50*/  MOV R132, 0xffffffff ;  /* 0xffffffff00847802 */ /* 0x000fc80000000f00 */
[----:B------:R-:W-:Y:S04]  /*ed60*/  WARPSYNC R132 ;  /* 0x0000008400007348 */ /* 0x000fe80003800000 */
[----:B------:R1:W2:Y:S02]  /*ed70*/  SHFL.IDX PT, R0, R5, R3, R0 ;  /* 0x0000000305007389 */ /* 0x0002a400000e0000 */
[----:B-1----:R-:W-:-:S04]  /*ed80*/  MOV R3, 0x0 ;  /* 0x0000000000037802 */ /* 0x002fc80000000f00 */
[----:B--2---:R-:W-:Y:S05]  /*ed90*/  RET.REL.NODEC R2 `(_ZN7cutlass13device_kernelIN5flash19enable_sm80_to_sm89INS1_16FlashAttnFwdSm80INS1_25CollectiveMainloopFwdSm80ILi8ELi1ELb1EN4cute5tupleIJNS5_1CILi128EEENS7_ILi48EEENS7_ILi256EEEEEELi256ENS_6half_tEfNS_4arch4Sm80ELb0ELb0ELb0ELb1ELb0ELb0ELb1ELb1EEENS1_21CollectiveEpilogueFwdINS6_IJS8_SA_S9_EEENS6_IJNS7_ILi1EEESI_SI_EEESC_SE_Li256ELb1ELb1ELb1ELb0EEENS1_36VarlenDynamicPersistentTileSchedulerILi128ELi48ELi256ELi256ELb1ELb1ELb0ELb0ELb1ELb1EEEEEEEEEvNT_6ParamsE) ;  /* 0xffff126002007950 */ /* 0x004fea0003c3ffff */
        .weak           $__internal_54_$__cuda_sm70_shflsync_up_p
        .type           $__internal_54_$__cuda_sm70_shflsync_up_p,@function
        .size           $__internal_54_$__cuda_sm70_shflsync_up_p,($__internal_55_$__cuda_sm70_votesync_ballot - $__internal_54_$__cuda_sm70_shflsync_up_p)
$__internal_54_$__cuda_sm70_shflsync_up_p:
[----:B------:R-:W-:Y:S02]  /*eda0*/  IMAD.MOV.U32 R4, RZ, RZ, RZ ;  /* 0x000000ffff047224 */ /* 0x000fe400078e00ff */
[----:B------:R-:W-:-:S04]  /*edb0*/  IMAD.MOV.U32 R10, RZ, RZ, -0x1 ;  /* 0xffffffffff0a7424 */ /* 0x000fc800078e00ff */
[----:B------:R-:W-:Y:S04]  /*edc0*/  WARPSYNC R10 ;  /* 0x0000000a00007348 */ /* 0x000fe80003800000 */
[----:B------:R1:W2:Y:S02]  /*edd0*/  SHFL.UP PT, R4, R0, R2, R4 ;  /* 0x0400000200047389 */ /* 0x0002a400000e0004 */
[----:B-1----:R-:W-:Y:S02]  /*ede0*/  MOV R2, R3 ;  /* 0x0000000300027202 */ /* 0x002fe40000000f00 */
[----:B------:R-:W-:-:S04]  /*edf0*/  MOV R3, 0x0 ;  /* 0x0000000000037802 */ /* 0x000fc80000000f00 */
[----:B--2---:R-:W-:Y:S05]  /*ee00*/  RET.REL.NODEC R2 `(_ZN7cutlass13device_kernelIN5flash19enable_sm80_to_sm89INS1_16FlashAttnFwdSm80INS1_25CollectiveMainloopFwdSm80ILi8ELi1ELb1EN4cute5tupleIJNS5_1CILi128EEENS7_ILi48EEENS7_ILi256EEEEEELi256ENS_6half_tEfNS_4arch4Sm80ELb0ELb0ELb0ELb1ELb0ELb0ELb1ELb1EEENS1_21CollectiveEpilogueFwdINS6_IJS8_SA_S9_EEENS6_IJNS7_ILi1EEESI_SI_EEESC_SE_Li256ELb1ELb1ELb1ELb0EEENS1_36VarlenDynamicPersistentTileSchedulerILi128ELi48ELi256ELi256ELb1ELb1ELb0ELb0ELb1ELb1EEEEEEEEEvNT_6ParamsE) ;  /* 0xffff11f002007950 */ /* 0x004fea0003c3ffff */
        .weak           $__internal_55_$__cuda_sm70_votesync_ballot
        .type           $__internal_55_$__cuda_sm70_votesync_ballot,@function
        .size           $__internal_55_$__cuda_sm70_votesync_ballot,(.L_x_5213 - $__internal_55_$__cuda_sm70_votesync_ballot)
$__internal_55_$__cuda_sm70_votesync_ballot:
[----:B------:R-:W-:Y:S01]  /*ee10*/  ISETP.NE.U32.AND P0, PT, R0, 0x1, PT ;  /* 0x000000010000780c */ /* 0x000fe20003f05070 */
[----:B------:R-:W-:-:S04]  /*ee20*/  IMAD.MOV.U32 R3, RZ, RZ, -0x1 ;  /* 0xffffffffff037424 */ /* 0x000fc800078e00ff */
[----:B------:R-:W-:Y:S08]  /*ee30*/  WARPSYNC R3 ;  /* 0x0000000300007348 */ /* 0x000ff00003800000 */
[----:B------:R-:W-:-:S04]  /*ee40*/  VOTE.ANY R0, PT, !P0 ;  /* 0x0000000000007806 */ /* 0x000fc800040e0100 */
[----:B------:R-:W-:Y:S01]  /*ee50*/  LOP3.LUT R0, R0, R3, RZ, 0xc0, !PT ;  /* 0x0000000300007212 */ /* 0x000fe200078ec0ff */
[----:B------:R-:W-:-:S04]  /*ee60*/  IMAD.MOV.U32 R3, RZ, RZ, 0x0 ;  /* 0x00000000ff037424 */ /* 0x000fc800078e00ff */
[----:B------:R-:W-:Y:S05]  /*ee70*/  RET.REL.NODEC R2 `(_ZN7cutlass13device_kernelIN5flash19enable_sm80_to_sm89INS1_16FlashAttnFwdSm80INS1_25CollectiveMainloopFwdSm80ILi8ELi1ELb1EN4cute5tupleIJNS5_1CILi128EEENS7_ILi48EEENS7_ILi256EEEEEELi256ENS_6half_tEfNS_4arch4Sm80ELb0ELb0ELb0ELb1ELb0ELb0ELb1ELb1EEENS1_21CollectiveEpilogueFwdINS6_IJS8_SA_S9_EEENS6_IJNS7_ILi1EEESI_SI_EEESC_SE_Li256ELb1ELb1ELb1ELb0EEENS1_36VarlenDynamicPersistentTileSchedulerILi128ELi48ELi256ELi256ELb1ELb1ELb0ELb0ELb1ELb1EEEEEEEEEvNT_6ParamsE) ;  /* 0xffff118002007950 */ /* 0x000fea0003c3ffff */
.L_x_2705:
        /* <DEDUP_REMOVED lines=16> */
.L_x_5213:


//--------------------- .text._ZN7cutlass13device_kernelIN5flash19enable_sm80_to_sm89INS1_16FlashAttnFwdSm80INS1_25CollectiveMainloopFwdSm80ILi8ELi1ELb0EN4cute5tupleIJNS5_1CILi128EEENS7_ILi32EEENS7_ILi256EEEEEELi256ENS_6half_tEfNS_4arch4Sm80ELb0ELb0ELb0ELb1ELb0ELb1ELb1ELb1EEENS1_21CollectiveEpilogueFwdINS6_IJS8_SA_S9_EEENS6_IJNS7_ILi1EEESI_SI_EEESC_SE_Li256ELb1ELb1ELb1ELb0EEENS1_36VarlenDynamicPersistentTileSchedulerILi128ELi32ELi256ELi256ELb1ELb1ELb0ELb0ELb1ELb1EEEEEEEEEvNT_6ParamsE --------------------------
	.section	.text._ZN7cutlass13device_kernelIN5flash19enable_sm80_to_sm89INS1_16FlashAttnFwdSm80INS1_25CollectiveMainloopFwdSm80ILi8ELi1ELb0EN4cute5tupleIJNS5_1CILi128EEENS7_ILi32EEENS7_ILi256EEEEEELi256ENS_6half_tEfNS_4arch4Sm80ELb0ELb0ELb0ELb1ELb0ELb1ELb1ELb1EEENS1_21CollectiveEpilogueFwdINS6_IJS8_SA_S9_EEENS6_IJNS7_ILi1EEESI_SI_EEESC_SE_Li256ELb1ELb1ELb1ELb0EEENS1_36VarlenDynamicPersistentTileSchedulerILi128ELi32ELi256ELi256ELb1ELb1ELb0ELb0ELb1ELb1EEEEEEEEEvNT_6ParamsE,"ax",@progbits
	.sectioninfo	@"SHI_REGISTERS=255"
	.align	128
.text._ZN7cutlass13device_kernelIN5flash19enable_sm80_to_sm89INS1_16FlashAttnFwdSm80INS1_25CollectiveMainloopFwdSm80ILi8ELi1ELb0EN4cute5tupleIJNS5_1CILi128EEENS7_ILi32EEENS7_ILi256EEEEEELi256ENS_6half_tEfNS_4arch4Sm80ELb0ELb0ELb0ELb1ELb0ELb1ELb1ELb1EEENS1_21CollectiveEpilogueFwdINS6_IJS8_SA_S9_EEENS6_IJNS7_ILi1EEESI_SI_EEESC_SE_Li256ELb1ELb1ELb1ELb0EEENS1_36VarlenDynamicPersistentTileSchedulerILi128ELi32ELi256ELi256ELb1ELb1ELb0ELb0ELb1ELb1EEEEEEEEEvNT_6ParamsE:
        .type           _ZN7cutlass13device_kernelIN5flash19enable_sm80_to_sm89INS1_16FlashAttnFwdSm80INS1_25CollectiveMainloopFwdSm80ILi8ELi1ELb0EN4cute5tupleIJNS5_1CILi128EEENS7_ILi32EEENS7_ILi256EEEEEELi256ENS_6half_tEfNS_4arch4Sm80ELb0ELb0ELb0ELb1ELb0ELb1ELb1ELb1EEENS1_21CollectiveEpilogueFwdINS6_IJS8_SA_S9_EEENS6_IJNS7_ILi1EEESI_SI_EEESC_SE_Li256ELb1ELb1ELb1ELb0EEENS1_36VarlenDynamicPersistentTileSchedulerILi128ELi32ELi256ELi256ELb1ELb1ELb0ELb0ELb1ELb1EEEEEEEEEvNT_6ParamsE,@function
        .size           _ZN7cutlass13device_kernelIN5flash19enable_sm80_to_sm89INS1_16FlashAttnFwdSm80INS1_25CollectiveMainloopFwdSm80ILi8ELi1ELb0EN4cute5tupleIJNS5_1CILi128EEENS7_ILi32EEENS7_ILi256EEEEEELi256ENS_6half_tEfNS_4arch4Sm80ELb0ELb0ELb0ELb1ELb0ELb1ELb1ELb1EEENS1_21CollectiveEpilogueFwdINS6_IJS8_SA_S9_EEENS6_IJNS7_ILi1EEESI_SI_EEESC_SE_Li256ELb1ELb1ELb1ELb0EEENS1_36VarlenDynamicPersistentTileSchedulerILi128ELi32ELi256ELi256ELb1ELb1ELb0ELb0ELb1ELb1EEEEEEEEEvNT_6ParamsE,(.L_x_5218 - _ZN7cutlass13device_kernelIN5flash19enable_sm80_to_sm89INS1_16FlashAttnFwdSm80INS1_25CollectiveMainloopFwdSm80ILi8ELi1ELb0EN4cute5tupleIJNS5_1CILi128EEENS7_ILi32EEENS7_ILi256EEEEEELi256ENS_6half_tEfNS_4arch4Sm80ELb0ELb0ELb0ELb1ELb0ELb1ELb1ELb1EEENS1_21CollectiveEpilogueFwdINS6_IJS8_SA_S9_EEENS6_IJNS7_ILi1EEESI_SI_EEESC_SE_Li256ELb1ELb1ELb1ELb0EEENS1_36VarlenDynamicPersistentTileSchedulerILi128ELi32ELi256ELi256ELb1ELb1ELb0ELb0ELb1ELb1EEEEEEEEEvNT_6ParamsE)
        .other          _ZN7cutlass13device_kernelIN5flash19enable_sm80_to_sm89INS1_16FlashAttnFwdSm80INS1_25CollectiveMainloopFwdSm80ILi8ELi1ELb0EN4cute5tupleIJNS5_1CILi128EEENS7_ILi32EEENS7_ILi256EEEEEELi256ENS_6half_tEfNS_4arch4Sm80ELb0ELb0ELb0ELb1ELb0ELb1ELb1ELb1EEENS1_21CollectiveEpilogueFwdINS6_IJS8_SA_S9_EEENS6_IJNS7_ILi1EEESI_SI_EEESC_SE_Li256ELb1ELb1ELb1ELb0EEENS1_36VarlenDynamicPersistentTileSchedulerILi128ELi32ELi256ELi256ELb1ELb1ELb0ELb0ELb1ELb1EEEEEEEEEvNT_6ParamsE,@"STO_CUDA_ENTRY STV_DEFAULT"
_ZN7cutlass13device_kernelIN5flash19enable_sm80_to_sm89INS1_16FlashAttnFwdSm80INS1_25CollectiveMainloopFwdSm80ILi8ELi1ELb0EN4cute5tupleIJNS5_1CILi128EEENS7_ILi32EEENS7_ILi256EEEEEELi256ENS_6half_tEfNS_4arch4Sm80ELb0ELb0ELb0ELb1ELb0ELb1ELb1ELb1EEENS1_21CollectiveEpilogueFwdINS6_IJS8_SA_S9_EEENS6_IJNS7_ILi1EEESI_SI_EEESC_SE_Li256ELb1ELb1ELb1ELb0EEENS1_36VarlenDynamicPersistentTileSchedulerILi128ELi32ELi256ELi256ELb1ELb1ELb0ELb0ELb1ELb1EEEEEEEEEvNT_6ParamsE:
        /* <DEDUP_REMOVED lines=52> */
.L_x_2711:
        /* <DEDUP_REMOVED lines=17> */
.L_x_2873:
        /* <DEDUP_REMOVED lines=16> */
.L_x_2874:
[----:B---3--:R-:W-:-:S05]  /*0550*/  IMAD R0, R0, c[0x0][0x538], RZ ;  /* 0x00014e0000007a24 */ /* 0x008fca00078e02ff */
[----:B------:R-:W-:-:S04]  /*0560*/  IADD3 R6, R0, R6, RZ ;  /* 0x0000000600067210 */ /* 0x000fc80007ffe0ff */
[----:B------:R-:W-:-:S13]  /*0570*/  ISETP.GT.AND P0, PT, R6, UR4, PT ;  /* 0x0000000406007c0c */ /* 0x000fda000bf04270 */
[----:B-12---:R-:W-:Y:S05]  /*0580*/  @!P0 BRA `(.L_x_2711) ;  /* 0xfffffdb000008947 */ /* 0x006fea000383ffff */
.L_x_2707:
[----:B--2---:R-:W-:-:S05]  /*0590*/  IADD3 R212, -R0, R6, RZ ;  /* 0x0000000600d47210 */ /* 0x004fca0007ffe1ff */
[----:B------:R-:W-:-:S05]  /*05a0*/  IMAD R0, R4, c[0x0][0x538], R212 ;  /* 0x00014e0004007a24 */ /* 0x000fca00078e02d4 */
[----:B------:R-:W-:Y:S01]  /*05b0*/  ISETP.GT.AND P0, PT, R0, UR4, PT ;  /* 0x0000000400007c0c */ /* 0x000fe2000bf04270 */
[----:B------:R-:W-:-:S12]  /*05c0*/  BRA.DIV ~URZ, `(.L_x_2712) ;  /* 0x00015a627f007947 */ /* 0x000fd8000b800000 */
[----:B------:R-:W-:-:S04]  /*05d0*/  VOTE.ANY R6, PT, !P0 ;  /* 0x0000000000067806 */ /* 0x000fc800040e0100 */
.L_x_2875:
[----:B------:R1:W2:Y:S01]  /*05e0*/  POPC R215, R6 ;  /* 0x0000000600d77309 */ /* 0x0002a20000000000 */
[----:B------:R-:W-:Y:S05]  /*05f0*/  BRA.DIV ~URZ, `(.L_x_2713) ;  /* 0x00015a827f007947 */ /* 0x000fea000b800000 */
[----:B--2---:R-:W2:Y:S04]  /*0600*/  SHFL.IDX PT, R11, R8, R215, 0x1f ;  /* 0x00001fd7080b7589 */ /* 0x004ea800000e0000 */
[----:B------:R3:W4:Y:S02]  /*0610*/  SHFL.IDX PT, R10, R7, R215, 0x1f ;  /* 0x00001fd7070a7589 */ /* 0x00072400000e0000 */
[----:B---3--:R-:W-:Y:S02]  /*0620*/  MOV R7, RZ ;  /* 0x000000ff00077202 */ /* 0x008fe40000000f00 */
.L_x_2876:
[----:B--2-4-:R-:W-:Y:S01]  /*0630*/  ISETP.NE.AND P0, PT, R6, RZ, PT ;  /* 0x000000ff0600720c */ /* 0x014fe20003f05270 */
[----:B------:R-:W-:-:S12]  /*0640*/  BSSY B0, `(.L_x_2714) ;  /* 0x0000005000007945 */ /* 0x000fd80003800000 */
[----:B------:R-:W-:Y:S05]  /*0650*/  @!P0 BRA `(.L_x_2715) ;  /* 0x0000003000008947 */ /* 0x000fea0003800000 */
[----:B------:R-:W-:Y:S01]  /*0660*/  IADD3 R3, R215, -0x1, RZ ;  /* 0xffffffffd7037810 */ /* 0x000fe20007ffe0ff */
[----:B------:R-:W-:Y:S05]  /*0670*/  BRA.DIV ~URZ, `(.L_x_2716) ;  /* 0x00015ae27f007947 */ /* 0x000fea000b800000 */
[----:B------:R2:W3:Y:S02]  /*0680*/  SHFL.IDX PT, R7, R4, R3, 0x1f ;  /* 0x00001f0304077589 */ /* 0x0004e400000e0000 */
.L_x_2715:
[----:B------:R-:W-:Y:S05]  /*0690*/  BSYNC B0 ;  /* 0x0000000000007941 */ /* 0x000fea0003800000 */
.L_x_2714:
        /* <DEDUP_REMOVED lines=65> */
.L_x_2708:
[----:B--2---:R-:W-:Y:S01]  /*0ab0*/  IMAD.MOV.U32 R213, RZ, RZ, RZ ;  /* 0x000000ffffd57224 */ /* 0x004fe200078e00ff */
[----:B------:R-:W-:Y:S01]  /*0ac0*/  MOV R214, RZ ;  /* 0x000000ff00d67202 */ /* 0x000fe20000000f00 */
[----:B------:R-:W-:Y:S01]  /*0ad0*/  IMAD.U32 R212, RZ, RZ, UR4 ;  /* 0x00000004ffd47e24 */ /* 0x000fe2000f8e00ff */
[----:B------:R-:W-:Y:S02]  /*0ae0*/  MOV R215, c[0x0][0x53c] ;  /* 0x00014f0000d77a02 */ /* 0x000fe40000000f00 */
.L_x_2717:
[----:B------:R-:W-:Y:S01]  /*0af0*/  ISETP.NE.AND P0, PT, R12, RZ, PT ;  /* 0x000000ff0c00720c */ /* 0x000fe20003f05270 */
[----:B------:R-:W-:-:S12]  /*0b00*/  WARPSYNC 0xffffffff ;  /* 0xffffffff00007948 */ /* 0x000fd80003800000 */
[----:B------:R1:W-:Y:S04]  /*0b10*/  @!P0 STS.128 [0x20080], R212 ;  /* 0x020080d4ff008388 */ /* 0x0003e80000000c00 */
[----:B------:R-:W-:Y:S06]  /*0b20*/  BAR.ARV 0x5, 0x100 ;  /* 0x0144000000007b1d */ /* 0x000fec0000002000 */
.L_x_2706:
        /* <DEDUP_REMOVED lines=30> */
[C---:B------:R-:W-:Y:S01]  /*0d10*/  IMAD.SHL.U32 R4, R219.reuse, 0x40, RZ ;  /* 0x00000040db047824 */ /* 0x040fe200078e00ff */
        /* <DEDUP_REMOVED lines=74> */
[----:B------:R-:W-:Y:S01]  /*11c0*/  IADD3 R5, R226, 0x80, RZ ;  /* 0x00000080e2057810 */ /* 0x000fe20007ffe0ff */
        /* <DEDUP_REMOVED lines=15> */
[----:B------:R-:W-:Y:S01]  /*12c0*/  IADD3 R244, R194, 0x8, RZ ;  /* 0x00000008c2f47810 */ /* 0x000fe20007ffe0ff */
[----:B------:R-:W-:Y:S01]  /*12d0*/  IMAD.IADD R178, R2, 0x1, R177 ;  /* 0x0000000102b27824 */ /* 0x000fe200078e02b1 */
[----:B------:R-:W-:-:S02]  /*12e0*/  SEL R6, R10, 0xffffffc0, !P2 ;  /* 0xffffffc00a067807 */ /* 0x000fc40005000000 */
[----:B------:R-:W-:Y:S02]  /*12f0*/  SEL R0, R10, 0xffffffc0, !P3 ;  /* 0xffffffc00a007807 */ /* 0x000fe40005800000 */
[----:B------:R-:W-:Y:S01]  /*1300*/  IADD3 R243, R194, 0x10, RZ ;  /* 0x00000010c2f37810 */ /* 0x000fe20007ffe0ff */
        /* <DEDUP_REMOVED lines=15> */
[----:B------:R-:W-:-:S02]  /*1400*/  SHF.R.S32.HI R8, RZ, 0x1f, R244 ;  /* 0x0000001fff087819 */ /* 0x000fc400000114f4 */
[----:B-1----:R-:W-:Y:S02]  /*1410*/  SHF.R.S32.HI R11, RZ, 0x1f, R243 ;  /* 0x0000001fff0b7819 */ /* 0x002fe400000114f3 */
[----:B------:R-:W-:Y:S02]  /*1420*/  SHF.R.S32.HI R10, RZ, 0x1f, R242 ;  /* 0x0000001fff0a7819 */ /* 0x000fe400000114f2 */
[----:B------:R-:W-:Y:S02]  /*1430*/  SHF.R.S32.HI R8, RZ, 0x1f, R241 ;  /* 0x0000001fff087819 */ /* 0x000fe400000114f1 */
[C---:B------:R-:W-:Y:S02]  /*1440*/  IADD3 R142, R138.reuse, 0x20, RZ ;  /* 0x000000208a8e7810 */ /* 0x040fe40007ffe0ff */
[----:B------:R-:W-:Y:S02]  /*1450*/  IADD3 R141, R138, 0x60, RZ ;  /* 0x000000608a8d7810 */ /* 0x000fe40007ffe0ff */
[----:B------:R-:W-:-:S02]  /*1460*/  IADD3 R191, R132, 0x80, RZ ;  /* 0x0000008084bf7810 */ /* 0x000fc40007ffe0ff */
[----:B------:R-:W-:Y:S02]  /*1470*/  IADD3 R192, R132, 0xc0, RZ ;  /* 0x000000c084c07810 */ /* 0x000fe40007ffe0ff */
[----:B------:R-:W-:Y:S02]  /*1480*/  IADD3 R234, R194, 0x50, RZ ;  /* 0x00000050c2ea7810 */ /* 0x000fe40007ffe0ff */
[----:B------:R-:W-:Y:S02]  /*1490*/  SHF.R.S32.HI R11, RZ, 0x1f, R240 ;  /* 0x0000001fff0b7819 */ /* 0x000fe400000114f0 */
[----:B------:R-:W-:Y:S02]  /*14a0*/  SHF.R.S32.HI R10, RZ, 0x1f, R239 ;  /* 0x0000001fff0a7819 */ /* 0x000fe400000114ef */
[----:B------:R-:W-:Y:S02]  /*14b0*/  SHF.R.S32.HI R8, RZ, 0x1f, R238 ;  /* 0x0000001fff087819 */ /* 0x000fe400000114ee */
[----:B------:R-:W-:-:S02]  /*14c0*/  SHF.R.S32.HI R252, RZ, 0x1f, R237 ;  /* 0x0000001ffffc7819 */ /* 0x000fc400000114ed */
[----:B------:R-:W-:Y:S02]  /*14d0*/  SHF.R.S32.HI R251, RZ, 0x1f, R236 ;  /* 0x0000001ffffb7819 */ /* 0x000fe400000114ec */
[----:B------:R-:W-:Y:S02]  /*14e0*/  LEA R250, R9, 0x10080, 0x1 ;  /* 0x0001008009fa7811 */ /* 0x000fe400078e08ff */
[----:B------:R-:W-:Y:S02]  /*14f0*/  LEA R249, R7, 0x10080, 0x1 ;  /* 0x0001008007f97811 */ /* 0x000fe400078e08ff */
.L_x_2872:
        /* <DEDUP_REMOVED lines=41> */
.L_x_2718:
[----:B------:R-:W-:-:S04]  /*1790*/  ISETP.NE.U32.AND P0, PT, RZ, c[0x0][0x368], PT ;  /* 0x0000da00ff007a0c */ /* 0x000fc80003f05070 */
[----:B------:R-:W-:-:S13]  /*17a0*/  ISETP.NE.AND.EX P0, PT, RZ, c[0x0][0x36c], PT, P0 ;  /* 0x0000db00ff007a0c */ /* 0x000fda0003f05300 */
[----:B------:R-:W-:Y:S05]  /*17b0*/  @!P0 BRA `(.L_x_2719) ;  /* 0x0000004000008947 */ /* 0x000fea0003800000 */
[----:B---3--:R-:W-:-:S04]  /*17c0*/  LEA R4, P0, R209, c[0x0][0x368], 0x2 ;  /* 0x0000da00d1047a11 */ /* 0x008fc800078010ff */
[----:B------:R-:W-:-:S05]  /*17d0*/  LEA.HI.X R5, R209, c[0x0][0x36c], R224, 0x2, P0 ;  /* 0x0000db00d1057a11 */ /* 0x000fca00000f14e0 */
[----:B------:R1:W5:Y:S01]  /*17e0*/  LDG.E R9, [R4.64] ;  /* 0x0000000604097981 */ /* 0x000362000c1e1900 */
[----:B------:R-:W-:Y:S05]  /*17f0*/  BRA `(.L_x_2720) ;  /* 0x0000005000007947 */ /* 0x000fea0003800000 */
.L_x_2719:
[----:B------:R-:W-:Y:S01]  /*1800*/  MOV R9, c[0x0][0x1d0] ;  /* 0x0000740000097a02 */ /* 0x000fe20000000f00 */
[----:B------:R-:W-:Y:S05]  /*1810*/  @!P6 BRA `(.L_x_2720) ;  /* 0x000000300000e947 */ /* 0x000fea0003800000 */
[----:B---3--:R-:W2:Y:S04]  /*1820*/  LDG.E R6, [R4.64] ;  /* 0x0000000604067981 */ /* 0x008ea8000c1e1900 */
[----:B------:R-:W2:Y:S02]  /*1830*/  LDG.E R0, [R4.64+0x4] ;  /* 0x0000040604007981 */ /* 0x000ea4000c1e1900 */
[----:B--2---:R-:W-:Y:S02]  /*1840*/  IADD3 R9, -R6, R0, RZ ;  /* 0x0000000006097210 */ /* 0x004fe40007ffe1ff */
.L_x_2720:
        /* <DEDUP_REMOVED lines=57> */
.L_x_2722:
[----:B------:R-:W-:Y:S05]  /*1be0*/  BSYNC B0 ;  /* 0x0000000000007941 */ /* 0x000fea0003800000 */
.L_x_2721:
        /* <DEDUP_REMOVED lines=107> */
[----:B------:R-:W-:Y:S01]  /*22a0*/  IADD3 R17, -R4, c[0x0][0x1d4], RZ ;  /* 0x0000750004117a10 */ /* 0x000fe20007ffe1ff */
[----:B------:R-:W-:Y:S01]  /*22b0*/  IMAD.WIDE.U32 R2, R220, c[0x0][0x260], R132 ;  /* 0x00009800dc027a25 */ /* 0x000fe200078e0084 */
[----:B------:R-:W-:Y:S01]  /*22c0*/  SEL R15, RZ, c[0x0][0x27c], !P1 ;  /* 0x00009f00ff0f7a07 */ /* 0x000fe20004800000 */
[----:B------:R-:W-:Y:S01]  /*22d0*/  BAR.SYNC.DEFER_BLOCKING 0x0 ;  /* 0x0000000000007b1d */ /* 0x000fe20000010000 */
[-C--:B------:R-:W-:Y:S01]  /*22e0*/  SEL R16, R4, R17.reuse, !P1 ;  /* 0x0000001104107207 */ /* 0x080fe20004800000 */
[C---:B------:R-:W-:Y:S01]  /*22f0*/  IMAD.X R109, R13.reuse, 0x1, R11, P0 ;  /* 0x000000010d6d7824 */ /* 0x040fe200000e060b */
        /* <DEDUP_REMOVED lines=109> */
.L_x_2742:
        /* <DEDUP_REMOVED lines=70> */
.L_x_2728:
[----:B------:R-:W-:Y:S05]  /*2e30*/  BSYNC B0 ;  /* 0x0000000000007941 */ /* 0x000fea0003800000 */
.L_x_2727:
        /* <DEDUP_REMOVED lines=77> */
.L_x_2731:
[----:B------:R-:W-:Y:S05]  /*3310*/  BSYNC B0 ;  /* 0x0000000000007941 */ /* 0x000fea0003800000 */
.L_x_2730:
        /* <DEDUP_REMOVED lines=56> */
.L_x_2733:
[----:B------:R-:W-:Y:S05]  /*36a0*/  BSYNC B0 ;  /* 0x0000000000007941 */ /* 0x000fea0003800000 */
.L_x_2732:
        /* <DEDUP_REMOVED lines=56> */
.L_x_2735:
[----:B------:R-:W-:Y:S05]  /*3a30*/  BSYNC B0 ;  /* 0x0000000000007941 */ /* 0x000fea0003800000 */
.L_x_2734:
        /* <DEDUP_REMOVED lines=56> */
.L_x_2726:
        /* <DEDUP_REMOVED lines=31> */
.L_x_2737:
[----:B------:R-:W-:Y:S05]  /*3fb0*/  BSYNC B0 ;  /* 0x0000000000007941 */ /* 0x000fea0003800000 */
.L_x_2736:
        /* <DEDUP_REMOVED lines=137> */
.L_x_2739:
[----:B------:R-:W-:Y:S05]  /*4850*/  BSYNC B0 ;  /* 0x0000000000007941 */ /* 0x000fea0003800000 */
.L_x_2738:
        /* <DEDUP_REMOVED lines=117> */
.L_x_2725:
        /* <DEDUP_REMOVED lines=21> */
.L_x_2729:
[----:B------:R-:W-:Y:S05]  /*5100*/  BSYNC B1 ;  /* 0x0000000000017941 */ /* 0x000fea0003800000 */
.L_x_2724:
        /* <DEDUP_REMOVED lines=55> */
.L_x_2741:
[----:B-1----:R-:W-:Y:S05]  /*5480*/  BSYNC B0 ;  /* 0x0000000000007941 */ /* 0x002fea0003800000 */
.L_x_2740:
        /* <DEDUP_REMOVED lines=22> */
.L_x_2723:
        /* <DEDUP_REMOVED lines=34> */
.L_x_2744:
[----:B------:R-:W-:Y:S05]  /*5810*/  BSYNC B0 ;  /* 0x0000000000007941 */ /* 0x000fea0003800000 */
.L_x_2743:
        /* <DEDUP_REMOVED lines=125> */
[----:B------:R-:W-:Y:S01]  /*5ff0*/  IMAD R18, R4, c[0x0][0x1e4], R5 ;  /* 0x0000790004127a24 */ /* 0x000fe200078e0205 */
        /* <DEDUP_REMOVED lines=48> */
.L_x_2877:
[----:B------:R-:W-:Y:S05]  /*6300*/  BRA.DIV ~URZ, `(.L_x_2747) ;  /* 0x0000ff227f007947 */ /* 0x000fea000b800000 */
[----:B------:R3:W4:Y:S02]  /*6310*/  SHFL.IDX PT, R0, R21, RZ, 0x181f ;  /* 0x00181fff15007589 */ /* 0x00072400000e0000 */
.L_x_2878:
        /* <DEDUP_REMOVED lines=25> */
.L_x_2749:
[----:B------:R-:W-:Y:S05]  /*64b0*/  BSYNC B0 ;  /* 0x0000000000007941 */ /* 0x000fea0003800000 */
.L_x_2748:
[----:B------:R-:W-:Y:S05]  /*64c0*/  BRA.DIV ~URZ, `(.L_x_2750) ;  /* 0x0000fdc27f007947 */ /* 0x000fea000b800000 */
[----:B--2---:R2:W1:Y:S04]  /*64d0*/  SHFL.IDX PT, R6, R19, 0x1, 0x181f ;  /* 0x00381f0013067f89 */ /* 0x00446800000e0000 */
[----:B----4-:R2:W4:Y:S02]  /*64e0*/  SHFL.IDX PT, R0, R21, 0x1, 0x181f ;  /* 0x00381f0015007f89 */ /* 0x01052400000e0000 */
.L_x_2879:
        /* <DEDUP_REMOVED lines=21> */
.L_x_2752:
[----:B------:R-:W-:Y:S05]  /*6640*/  BSYNC B0 ;  /* 0x0000000000007941 */ /* 0x000fea0003800000 */
.L_x_2751:
[----:B------:R-:W-:Y:S05]  /*6650*/  BRA.DIV ~URZ, `(.L_x_2753) ;  /* 0x0000fcf27f007947 */ /* 0x000fea000b800000 */
[----:B-1----:R1:W2:Y:S02]  /*6660*/  SHFL.IDX PT, R6, R19, 0x2, 0x181f ;  /* 0x00581f0013067f89 */ /* 0x0022a400000e0000 */
.L_x_2880:
[----:B------:R-:W-:Y:S05]  /*6670*/  BRA.DIV ~URZ, `(.L_x_2754) ;  /* 0x0000fd427f007947 */ /* 0x000fea000b800000 */
[----:B----4-:R4:W1:Y:S02]  /*6680*/  SHFL.IDX PT, R0, R21, 0x2, 0x181f ;  /* 0x00581f0015007f89 */ /* 0x01086400000e0000 */
.L_x_2881:
        /* <DEDUP_REMOVED lines=19> */
.L_x_2756:
[----:B------:R-:W-:Y:S05]  /*67c0*/  BSYNC B0 ;  /* 0x0000000000007941 */ /* 0x000fea0003800000 */
.L_x_2755:
[----:B------:R-:W-:Y:S05]  /*67d0*/  BRA.DIV ~URZ, `(.L_x_2757) ;  /* 0x0000fc427f007947 */ /* 0x000fea000b800000 */
[----:B--2---:R2:W3:Y:S04]  /*67e0*/  SHFL.IDX PT, R6, R19, 0x3, 0x181f ;  /* 0x00781f0013067f89 */ /* 0x0044e800000e0000 */
[----:B-1----:R2:W1:Y:S02]  /*67f0*/  SHFL.IDX PT, R0, R21, 0x3, 0x181f ;  /* 0x00781f0015007f89 */ /* 0x00246400000e0000 */
.L_x_2882:
        /* <DEDUP_REMOVED lines=29> */
[C---:B------:R-:W-:Y:S01]  /*69d0*/  LOP3.LUT P2, RZ, R222.reuse, 0x8, RZ, 0xc0, !PT ;  /* 0x00000008deff7812 */ /* 0x040fe2000784c0ff */
        /* <DEDUP_REMOVED lines=15> */
.L_x_2759:
[----:B------:R-:W-:Y:S05]  /*6ad0*/  BSYNC B0 ;  /* 0x0000000000007941 */ /* 0x000fea0003800000 */
.L_x_2758:
[----:B------:R-:W-:Y:S01]  /*6ae0*/  ISETP.LT.AND P0, PT, RZ, c[0x0][0x27c], PT ;  /* 0x00009f00ff007a0c */ /* 0x000fe20003f01270 */
[----:B------:R-:W0:-:S12]  /*6af0*/  LDGDEPBAR ;  /* 0x00000000000079af */ /* 0x000e180000000000 */
[----:B------:R-:W-:Y:S05]  /*6b00*/  @P0 BRA `(.L_x_2760) ;  /* 0x0000002000000947 */ /* 0x000fea0003800000 */
[----:B------:R-:W-:-:S04]  /*6b10*/  DEPBAR.LE SB0, 0x1 ;  /* 0x000080400000791a */ /* 0x000fc80000000000 */
[----:B------:R-:W-:Y:S05]  /*6b20*/  BRA `(.L_x_2761) ;  /* 0x000068c000007947 */ /* 0x000fea0003800000 */
.L_x_2760:
        /* <DEDUP_REMOVED lines=74> */
.L_x_2764:
[----:B-123--:R-:W-:Y:S05]  /*6fd0*/  BSYNC B0 ;  /* 0x0000000000007941 */ /* 0x00efea0003800000 */
.L_x_2763:
        /* <DEDUP_REMOVED lines=103> */
.L_x_2768:
[----:B------:R-:W-:Y:S05]  /*7650*/  BSYNC B0 ;  /* 0x0000000000007941 */ /* 0x000fea0003800000 */
.L_x_2767:
        /* <DEDUP_REMOVED lines=41> */
.L_x_2770:
[----:B------:R-:W-:Y:S05]  /*78f0*/  BSYNC B0 ;  /* 0x0000000000007941 */ /* 0x000fea0003800000 */
.L_x_2769:
        /* <DEDUP_REMOVED lines=41> */
.L_x_2772:
[----:B------:R-:W-:Y:S05]  /*7b90*/  BSYNC B0 ;  /* 0x0000000000007941 */ /* 0x000fea0003800000 */
.L_x_2771:
        /* <DEDUP_REMOVED lines=40> */
.L_x_2766:
[----:B------:R-:W-:Y:S05]  /*7e20*/  BSYNC B1 ;  /* 0x0000000000017941 */ /* 0x000fea0003800000 */
.L_x_2765:
        /* <DEDUP_REMOVED lines=45> */
.L_x_2776:
[----:B------:R-:W-:Y:S05]  /*8100*/  BSYNC B0 ;  /* 0x0000000000007941 */ /* 0x000fea0003800000 */
.L_x_2775:
        /* <DEDUP_REMOVED lines=41> */
.L_x_2778:
[----:B------:R-:W-:Y:S05]  /*83a0*/  BSYNC B0 ;  /* 0x0000000000007941 */ /* 0x000fea0003800000 */
.L_x_2777:
        /* <DEDUP_REMOVED lines=41> */
.L_x_2780:
[----:B------:R-:W-:Y:S05]  /*8640*/  BSYNC B0 ;  /* 0x0000000000007941 */ /* 0x000fea0003800000 */
.L_x_2779:
        /* <DEDUP_REMOVED lines=40> */
.L_x_2774:
[----:B------:R-:W-:Y:S05]  /*88d0*/  BSYNC B1 ;  /* 0x0000000000017941 */ /* 0x000fea0003800000 */
.L_x_2773:
        /* <DEDUP_REMOVED lines=45> */
.L_x_2784:
[----:B------:R-:W-:Y:S05]  /*8bb0*/  BSYNC B0 ;  /* 0x0000000000007941 */ /* 0x000fea0003800000 */
.L_x_2783:
        /* <DEDUP_REMOVED lines=41> */
.L_x_2786:
[----:B------:R-:W-:Y:S05]  /*8e50*/  BSYNC B0 ;  /* 0x0000000000007941 */ /* 0x000fea0003800000 */
.L_x_2785:
        /* <DEDUP_REMOVED lines=41> */
.L_x_2788:
[----:B------:R-:W-:Y:S05]  /*90f0*/  BSYNC B0 ;  /* 0x0000000000007941 */ /* 0x000fea0003800000 */
.L_x_2787:
        /* <DEDUP_REMOVED lines=40> */
.L_x_2782:
[----:B------:R-:W-:Y:S05]  /*9380*/  BSYNC B1 ;  /* 0x0000000000017941 */ /* 0x000fea0003800000 */
.L_x_2781:
        /* <DEDUP_REMOVED lines=44> */
.L_x_2791:
[----:B------:R-:W-:Y:S05]  /*9650*/  BSYNC B0 ;  /* 0x0000000000007941 */ /* 0x000fea0003800000 */
.L_x_2790:
        /* <DEDUP_REMOVED lines=41> */
.L_x_2793:
[----:B------:R-:W-:Y:S05]  /*98f0*/  BSYNC B0 ;  /* 0x0000000000007941 */ /* 0x000fea0003800000 */
.L_x_2792:
        /* <DEDUP_REMOVED lines=41> */
.L_x_2795:
[----:B------:R-:W-:Y:S05]  /*9b90*/  BSYNC B0 ;  /* 0x0000000000007941 */ /* 0x000fea0003800000 */
.L_x_2794:
        /* <DEDUP_REMOVED lines=41> */
.L_x_2762:
        /* <DEDUP_REMOVED lines=36> */
.L_x_2797:
[----:B-123--:R-:W-:Y:S05]  /*a070*/  BSYNC B0 ;  /* 0x0000000000007941 */ /* 0x00efea0003800000 */
.L_x_2796:
        /* <DEDUP_REMOVED lines=146> */
.L_x_2801:
[----:B------:R-:W-:Y:S05]  /*a9a0*/  BSYNC B0 ;  /* 0x0000000000007941 */ /* 0x000fea0003800000 */
.L_x_2800:
        /* <DEDUP_REMOVED lines=96> */
.L_x_2799:
[----:B------:R-:W-:Y:S05]  /*afb0*/  BSYNC B1 ;  /* 0x0000000000017941 */ /* 0x000fea0003800000 */
.L_x_2798:
        /* <DEDUP_REMOVED lines=104> */
.L_x_2805:
[----:B------:R-:W-:Y:S05]  /*b640*/  BSYNC B0 ;  /* 0x0000000000007941 */ /* 0x000fea0003800000 */
.L_x_2804:
        /* <DEDUP_REMOVED lines=96> */
.L_x_2803:
[----:B------:R-:W-:Y:S05]  /*bc50*/  BSYNC B1 ;  /* 0x0000000000017941 */ /* 0x000fea0003800000 */
.L_x_2802:
        /* <DEDUP_REMOVED lines=98> */
.L_x_2809:
[----:B------:R-:W-:Y:S05]  /*c280*/  BSYNC B0 ;  /* 0x0000000000007941 */ /* 0x000fea0003800000 */
.L_x_2808:
        /* <DEDUP_REMOVED lines=89> */
.L_x_2807:
[----:B------:R-:W-:Y:S05]  /*c820*/  BSYNC B1 ;  /* 0x0000000000017941 */ /* 0x000fea0003800000 */
.L_x_2806:
        /* <DEDUP_REMOVED lines=97> */
.L_x_2811:
[----:B------:R-:W-:Y:S05]  /*ce40*/  BSYNC B0 ;  /* 0x0000000000007941 */ /* 0x000fea0003800000 */
.L_x_2810:
        /* <DEDUP_REMOVED lines=89> */
.L_x_2789:
[----:B------:R-:W-:Y:S05]  /*d3e0*/  BSYNC B2 ;  /* 0x0000000000027941 */ /* 0x000fea0003800000 */
.L_x_2761:
        /* <DEDUP_REMOVED lines=17> */
[----:B------:R-:W1:Y:S01]  /*d500*/  LDSM.16.M88.4 R28, [R143] ;  /* 0x000000008f1c783b */ /* 0x000e620000000200 */
[----:B------:R-:W-:Y:S02]  /*d510*/  ISETP.GT.AND P0, PT, R60, R193, PT ;  /* 0x000000c13c00720c */ /* 0x000fe40003f04270 */
[----:B------:R-:W-:Y:S01]  /*d520*/  LOP3.LUT P3, RZ, R62, 0x2, RZ, 0xc0, !PT ;  /* 0x000000023eff7812 */ /* 0x000fe2000786c0ff */
[----:B--2-4-:R-:W2:Y:S01]  /*d530*/  LDSM.16.M88.4 R20, [R143+0x800] ;  /* 0x000800008f14783b */ /* 0x014ea20000000200 */
[----:B------:R-:W-:-:S02]  /*d540*/  ISETP.NE.U32.OR P0, PT, R0, 0x1, !P0 ;  /* 0x000000010000780c */ /* 0x000fc40004705470 */
[C---:B------:R-:W-:Y:S01]  /*d550*/  IADD3 R0, R143.reuse, 0x20, RZ ;  /* 0x000000208f007810 */ /* 0x040fe20007ffe0ff */
[----:B------:R-:W-:Y:S01]  /*d560*/  LDSM.16.M88.4 R12, [R182] ;  /* 0x00000000b60c783b */ /* 0x000fe20000000200 */
[C---:B------:R-:W-:Y:S02]  /*d570*/  @P1 IADD3 R0, R143.reuse, -0x20, RZ ;  /* 0xffffffe08f001810 */ /* 0x040fe40007ffe0ff */
        /* <DEDUP_REMOVED lines=20> */
[----:B------:R-:W1:Y:S04]  /*d6c0*/  LDSM.16.M88.4 R48, [R3] ;  /* 0x000000000330783b */ /* 0x000e680000000200 */
[----:B------:R-:W1:Y:S01]  /*d6d0*/  LDSM.16.M88.4 R44, [R3+0x800] ;  /* 0x00080000032c783b */ /* 0x000e620000000200 */
[C---:B--2---:R-:W-:Y:S03]  /*d6e0*/  HMMA.16816.F32 R36, R8.reuse, R20, RZ ;  /* 0x000000140824723c */ /* 0x044fe600000018ff */
[----:B------:R-:W-:Y:S04]  /*d6f0*/  LDSM.16.M88.4 R56, [R176] ;  /* 0x00000000b038783b */ /* 0x000fe80000000200 */
[----:B------:R-:W-:Y:S01]  /*d700*/  LDSM.16.M88.4 R52, [R143+0x1000] ;  /* 0x001000008f34783b */ /* 0x000fe20000000200 */
[----:B------:R-:W-:Y:S03]  /*d710*/  HMMA.16816.F32 R8, R8, R22, RZ ;  /* 0x000000160808723c */ /* 0x000fe600000018ff */
[----:B------:R-:W0:Y:S04]  /*d720*/  LDGDEPBAR ;  /* 0x00000000000079af */ /* 0x000e280000000000 */
[----:B---3--:R-:W2:Y:S01]  /*d730*/  LDSM.16.M88.4 R4, [R183] ;  /* 0x00000000b704783b */ /* 0x008ea20000000200 */
[C---:B------:R-:W-:Y:S08]  /*d740*/  HMMA.16816.F32 R20, R12.reuse, R32, R24 ;  /* 0x000000200c14723c */ /* 0x040ff00000001818 */
[C---:B------:R-:W-:Y:S01]  /*d750*/  HMMA.16816.F32 R24, R12.reuse, R34, R28 ;  /* 0x000000220c18723c */ /* 0x040fe2000000181c */
[----:B------:R-:W3:Y:S07]  /*d760*/  LDSM.16.M88.4 R32, [R176+0x800] ;  /* 0x00080000b020783b */ /* 0x000eee0000000200 */
[C---:B----4-:R-:W-:Y:S01]  /*d770*/  HMMA.16816.F32 R28, R12.reuse, R40, R36 ;  /* 0x000000280c1c723c */ /* 0x050fe20000001824 */
[----:B------:R-:W-:Y:S07]  /*d780*/  LDSM.16.M88.4 R36, [R143+0x1800] ;  /* 0x001800008f24783b */ /* 0x000fee0000000200 */
[----:B------:R-:W-:Y:S01]  /*d790*/  HMMA.16816.F32 R12, R12, R42, R8 ;  /* 0x0000002a0c0c723c */ /* 0x000fe20000001808 */
[----:B------:R-:W4:Y:S04]  /*d7a0*/  LDSM.16.M88.4 R8, [R181+0x4000] ;  /* 0x00400000b508783b */ /* 0x000f280000000200 */
[----:B------:R-:W-:Y:S03]  /*d7b0*/  LDSM.16.M88.4 R40, [R0+0x1000] ;  /* 0x001000000028783b */ /* 0x000fe60000000200 */
[C---:B-1----:R-:W-:Y:S08]  /*d7c0*/  HMMA.16816.F32 R20, R16.reuse, R48, R20 ;  /* 0x000000301014723c */ /* 0x042ff00000001814 */
[C---:B------:R-:W-:Y:S01]  /*d7d0*/  HMMA.16816.F32 R24, R16.reuse, R50, R24 ;  /* 0x000000321018723c */ /* 0x040fe20000001818 */
[----:B------:R-:W-:Y:S07]  /*d7e0*/  LDSM.16.M88.4 R48, [R3+0x1000] ;  /* 0x001000000330783b */ /* 0x000fee0000000200 */
[C---:B------:R-:W-:Y:S08]  /*d7f0*/  HMMA.16816.F32 R28, R16.reuse, R44, R28 ;  /* 0x0000002c101c723c */ /* 0x040ff0000000181c */
[----:B------:R-:W-:Y:S01]  /*d800*/  HMMA.16816.F32 R12, R16, R46, R12 ;  /* 0x0000002e100c723c */ /* 0x000fe2000000180c */
[----:B------:R-:W1:Y:S04]  /*d810*/  LDSM.16.M88.4 R16, [R182+0x4000] ;  /* 0x00400000b610783b */ /* 0x000e680000000200 */
[----:B------:R-:W-:Y:S03]  /*d820*/  LDSM.16.M88.4 R44, [R176+0x1000] ;  /* 0x00100000b02c783b */ /* 0x000fe60000000200 */
[C---:B--2---:R-:W-:Y:S08]  /*d830*/  HMMA.16816.F32 R20, R4.reuse, R56, R20 ;  /* 0x000000380414723c */ /* 0x044ff00000001814 */
[C---:B------:R-:W-:Y:S08]  /*d840*/  HMMA.16816.F32 R24, R4.reuse, R58, R24 ;  /* 0x0000003a0418723c */ /* 0x040ff00000001818 */
[C---:B---3--:R-:W-:Y:S08]  /*d850*/  HMMA.16816.F32 R28, R4.reuse, R32, R28 ;  /* 0x00000020041c723c */ /* 0x048ff0000000181c */
[----:B------:R-:W-:Y:S01]  /*d860*/  HMMA.16816.F32 R12, R4, R34, R12 ;  /* 0x00000022040c723c */ /* 0x000fe2000000180c */
[----:B------:R-:W2:Y:S04]  /*d870*/  LDSM.16.M88.4 R32, [R0+0x1800] ;  /* 0x001800000020783b */ /* 0x000ea80000000200 */
[----:B------:R-:W3:Y:S03]  /*d880*/  LDSM.16.M88.4 R4, [R184+0x4000] ;  /* 0x00400000b804783b */ /* 0x000ee60000000200 */
[C---:B----4-:R-:W-:Y:S08]  /*d890*/  HMMA.16816.F32 R20, R8.reuse, R52, R20 ;  /* 0x000000340814723c */ /* 0x050ff00000001814 */
[C---:B------:R-:W-:Y:S01]  /*d8a0*/  HMMA.16816.F32 R24, R8.reuse, R54, R24 ;  /* 0x000000360818723c */ /* 0x040fe20000001818 */
[----:B------:R-:W-:Y:S07]  /*d8b0*/  LDSM.16.M88.4 R52, [R0+0x2000] ;  /* 0x002000000034783b */ /* 0x000fee0000000200 */
[C---:B------:R-:W-:Y:S08]  /*d8c0*/  HMMA.16816.F32 R28, R8.reuse, R36, R28 ;  /* 0x00000024081c723c */ /* 0x040ff0000000181c */
[----:B------:R-:W-:Y:S01]  /*d8d0*/  HMMA.16816.F32 R8, R8, R38, R12 ;  /* 0x000000260808723c */ /* 0x000fe2000000180c */
[----:B------:R-:W4:Y:S04]  /*d8e0*/  LDSM.16.M88.4 R36, [R3+0x1800] ;  /* 0x001800000324783b */ /* 0x000f280000000200 */
[----:B------:R-:W4:Y:S03]  /*d8f0*/  LDSM.16.M88.4 R12, [R183+0x4000] ;  /* 0x00400000b70c783b */ /* 0x000f260000000200 */
[C---:B-1----:R-:W-:Y:S08]  /*d900*/  HMMA.16816.F32 R20, R16.reuse, R40, R20 ;  /* 0x000000281014723c */ /* 0x042ff00000001814 */
[C---:B------:R-:W-:Y:S01]  /*d910*/  HMMA.16816.F32 R24, R16.reuse, R42, R24 ;  /* 0x0000002a1018723c */ /* 0x040fe20000001818 */
[----:B------:R-:W-:Y:S07]  /*d920*/  LDSM.16.M88.4 R40, [R143+0x2000] ;  /* 0x002000008f28783b */ /* 0x000fee0000000200 */
[C---:B--2---:R-:W-:Y:S08]  /*d930*/  HMMA.16816.F32 R28, R16.reuse, R32, R28 ;  /* 0x00000020101c723c */ /* 0x044ff0000000181c */
[----:B------:R-:W-:Y:S01]  /*d940*/  HMMA.16816.F32 R8, R16, R34, R8 ;  /* 0x000000221008723c */ /* 0x000fe20000001808 */
[----:B------:R-:W1:Y:S04]  /*d950*/  LDSM.16.M88.4 R32, [R176+0x1800] ;  /* 0x00180000b020783b */ /* 0x000e680000000200 */
[----:B------:R-:W2:Y:S03]  /*d960*/  LDSM.16.M88.4 R16, [R181+0x8000] ;  /* 0x00800000b510783b */ /* 0x000ea60000000200 */
[C---:B---3--:R-:W-:Y:S08]  /*d970*/  HMMA.16816.F32 R20, R4.reuse, R48, R20 ;  /* 0x000000300414723c */ /* 0x048ff00000001814 */
[C---:B------:R-:W-:Y:S01]  /*d980*/  HMMA.16816.F32 R24, R4.reuse, R50, R24 ;  /* 0x000000320418723c */ /* 0x040fe20000001818 */
[----:B------:R-:W-:Y:S07]  /*d990*/  LDSM.16.M88.4 R48, [R3+0x2000] ;  /* 0x002000000330783b */ /* 0x000fee0000000200 */
[C---:B----4-:R-:W-:Y:S08]  /*d9a0*/  HMMA.16816.F32 R28, R4.reuse, R36, R28 ;  /* 0x00000024041c723c */ /* 0x050ff0000000181c */
[----:B------:R-:W-:Y:S01]  /*d9b0*/  HMMA.16816.F32 R4, R4, R38, R8 ;  /* 0x000000260404723c */ /* 0x000fe20000001808 */
[----:B------:R-:W3:Y:S04]  /*d9c0*/  LDSM.16.M88.4 R36, [R143+0x2800] ;  /* 0x002800008f24783b */ /* 0x000ee80000000200 */
[----:B------:R-:W4:Y:S03]  /*d9d0*/  LDSM.16.M88.4 R8, [R182+0x8000] ;  /* 0x00800000b608783b */ /* 0x000f260000000200 */
[C---:B------:R-:W-:Y:S08]  /*d9e0*/  HMMA.16816.F32 R20, R12.reuse, R44, R20 ;  /* 0x0000002c0c14723c */ /* 0x040ff00000001814 */
[C---:B------:R-:W-:Y:S01]  /*d9f0*/  HMMA.16816.F32 R24, R12.reuse, R46, R24 ;  /* 0x0000002e0c18723c */ /* 0x040fe20000001818 */
[----:B------:R-:W-:Y:S07]  /*da00*/  LDSM.16.M88.4 R44, [R176+0x2000] ;  /* 0x00200000b02c783b */ /* 0x000fee0000000200 */
[C---:B-1----:R-:W-:Y:S08]  /*da10*/  HMMA.16816.F32 R28, R12.reuse, R32, R28 ;  /* 0x000000200c1c723c */ /* 0x042ff0000000181c */
[----:B------:R-:W-:Y:S01]  /*da20*/  HMMA.16816.F32 R12, R12, R34, R4 ;  /* 0x000000220c0c723c */ /* 0x000fe20000001804 */
[----:B------:R-:W1:Y:S04]  /*da30*/  LDSM.16.M88.4 R32, [R0+0x2800] ;  /* 0x002800000020783b */ /* 0x000e680000000200 */
[----:B------:R-:W1:Y:S03]  /*da40*/  LDSM.16.M88.4 R4, [R184+0x8000] ;  /* 0x00800000b804783b */ /* 0x000e660000000200 */
[C---:B--2---:R-:W-:Y:S08]  /*da50*/  HMMA.16816.F32 R20, R16.reuse, R40, R20 ;  /* 0x000000281014723c */ /* 0x044ff00000001814 */
[C---:B------:R-:W-:Y:S01]  /*da60*/  HMMA.16816.F32 R24, R16.reuse, R42, R24 ;  /* 0x0000002a1018723c */ /* 0x040fe20000001818 */
[----:B------:R-:W2:Y:S07]  /*da70*/  LDSM.16.M88.4 R40, [R3+0x2800] ;  /* 0x002800000328783b */ /* 0x000eae0000000200 */
[C---:B---3--:R-:W-:Y:S08]  /*da80*/  HMMA.16816.F32 R28, R16.reuse, R36, R28 ;  /* 0x00000024101c723c */ /* 0x048ff0000000181c */
[----:B------:R-:W-:Y:S01]  /*da90*/  HMMA.16816.F32 R12, R16, R38, R12 ;  /* 0x00000026100c723c */ /* 0x000fe2000000180c */
[----:B------:R-:W3:Y:S04]  /*daa0*/  LDSM.16.M88.4 R16, [R183+0x8000] ;  /* 0x00800000b710783b */ /* 0x000ee80000000200 */
[----:B------:R-:W2:Y:S03]  /*dab0*/  LDSM.16.M88.4 R36, [R176+0x2800] ;  /* 0x00280000b024783b */ /* 0x000ea60000000200 */
[C---:B----4-:R-:W-:Y:S08]  /*dac0*/  HMMA.16816.F32 R20, R8.reuse, R52, R20 ;  /* 0x000000340814723c */ /* 0x050ff00000001814 */
[C---:B------:R-:W-:Y:S01]  /*dad0*/  HMMA.16816.F32 R24, R8.reuse, R54, R24 ;  /* 0x000000360818723c */ /* 0x040fe20000001818 */
[----:B------:R-:W-:Y:S07]  /*dae0*/  LDSM.16.M88.4 R52, [R143+0x3000] ;  /* 0x003000008f34783b */ /* 0x000fee0000000200 */
[C---:B-1----:R-:W-:Y:S08]  /*daf0*/  HMMA.16816.F32 R28, R8.reuse, R32, R28 ;  /* 0x00000020081c723c */ /* 0x042ff0000000181c */
[----:B------:R-:W-:Y:S01]  /*db00*/  HMMA.16816.F32 R12, R8, R34, R12 ;  /* 0x00000022080c723c */ /* 0x000fe2000000180c */
[----:B------:R-:W1:Y:S04]  /*db10*/  LDSM.16.M88.4 R8, [R181+0xc000] ;  /* 0x00c00000b508783b */ /* 0x000e680000000200 */
[----:B------:R-:W4:Y:S03]  /*db20*/  LDSM.16.M88.4 R32, [R143+0x3800] ;  /* 0x003800008f20783b */ /* 0x000f260000000200 */
[C---:B------:R-:W-:Y:S08]  /*db30*/  HMMA.16816.F32 R20, R4.reuse, R48, R20 ;  /* 0x000000300414723c */ /* 0x040ff00000001814 */
[C---:B------:R-:W-:Y:S01]  /*db40*/  HMMA.16816.F32 R24, R4.reuse, R50, R24 ;  /* 0x000000320418723c */ /* 0x040fe20000001818 */
[----:B------:R-:W-:Y:S07]  /*db50*/  LDSM.16.M88.4 R48, [R3+0x3000] ;  /* 0x003000000330783b */ /* 0x000fee0000000200 */
[C---:B--2---:R-:W-:Y:S08]  /*db60*/  HMMA.16816.F32 R28, R4.reuse, R40, R28 ;  /* 0x00000028041c723c */ /* 0x044ff0000000181c */
[----:B------:R-:W-:Y:S01]  /*db70*/  HMMA.16816.F32 R4, R4, R42, R12 ;  /* 0x0000002a0404723c */ /* 0x000fe2000000180c */
[----:B------:R-:W-:Y:S04]  /*db80*/  LDSM.16.M88.4 R12, [R182+0xc000] ;  /* 0x00c00000b60c783b */ /* 0x000fe80000000200 */
[----:B------:R-:W2:Y:S03]  /*db90*/  LDSM.16.M88.4 R40, [R0+0x3000] ;  /* 0x003000000028783b */ /* 0x000ea60000000200 */
[C---:B---3--:R-:W-:Y:S08]  /*dba0*/  HMMA.16816.F32 R20, R16.reuse, R44, R20 ;  /* 0x0000002c1014723c */ /* 0x048ff00000001814 */
[C---:B------:R-:W-:Y:S01]  /*dbb0*/  HMMA.16816.F32 R24, R16.reuse, R46, R24 ;  /* 0x0000002e1018723c */ /* 0x040fe20000001818 */
[----:B------:R3:W2:Y:S07]  /*dbc0*/  LDSM.16.M88.4 R44, [R0+0x3800] ;  /* 0x00380000002c783b */ /* 0x0006ae0000000200 */
[C---:B------:R-:W-:Y:S08]  /*dbd0*/  HMMA.16816.F32 R28, R16.reuse, R36, R28 ;  /* 0x00000024101c723c */ /* 0x040ff0000000181c */
[----:B------:R-:W-:Y:S01]  /*dbe0*/  HMMA.16816.F32 R16, R16, R38, R4 ;  /* 0x000000261010723c */ /* 0x000fe20000001804 */
[----:B------:R-:W2:Y:S04]  /*dbf0*/  LDSM.16.M88.4 R4, [R184+0xc000] ;  /* 0x00c00000b804783b */ /* 0x000ea80000000200 */
[----:B------:R-:W2:Y:S03]  /*dc00*/  LDSM.16.M88.4 R36, [R3+0x3800] ;  /* 0x003800000324783b */ /* 0x000ea60000000200 */
[----:B-1----:R-:W-:Y:S01]  /*dc10*/  HMMA.16816.F32 R20, R8, R52, R20 ;  /* 0x000000340814723c */ /* 0x002fe20000001814 */
[----:B---3--:R-:W-:-:S05]  /*dc20*/  IMAD.IADD R0, R60, 0x1, -R194 ;  /* 0x000000013c007824 */ /* 0x008fca00078e0ac2 */
[C---:B------:R-:W-:Y:S02]  /*dc30*/  ISETP.GT.AND P0, PT, R0.reuse, RZ, PT ;  /* 0x000000ff0000720c */ /* 0x040fe40003f04270 */
[----:B------:R-:W-:Y:S01]  /*dc40*/  HMMA.16816.F32 R24, R8, R54, R24 ;  /* 0x000000360818723c */ /* 0x000fe20000001818 */
[C---:B------:R-:W-:Y:S02]  /*dc50*/  ISETP.GT.AND P1, PT, R0.reuse, 0x1, PT ;  /* 0x000000010000780c */ /* 0x040fe40003f24270 */
[C---:B------:R-:W-:Y:S02]  /*dc60*/  ISETP.GT.AND P3, PT, R0.reuse, 0x8, PT ;  /* 0x000000080000780c */ /* 0x040fe40003f64270 */
[----:B------:R-:W-:-:S03]  /*dc70*/  ISETP.GT.AND P2, PT, R0, 0x10, PT ;  /* 0x000000100000780c */ /* 0x000fc60003f44270 */
[C---:B----4-:R-:W-:Y:S08]  /*dc80*/  HMMA.16816.F32 R28, R8.reuse, R32, R28 ;  /* 0x00000020081c723c */ /* 0x050ff0000000181c */
[----:B------:R-:W-:Y:S01]  /*dc90*/  HMMA.16816.F32 R16, R8, R34, R16 ;  /* 0x000000220810723c */ /* 0x000fe20000001810 */
[----:B------:R-:W-:Y:S04]  /*dca0*/  LDSM.16.M88.4 R8, [R183+0xc000] ;  /* 0x00c00000b708783b */ /* 0x000fe80000000200 */
[----:B------:R-:W-:Y:S03]  /*dcb0*/  LDSM.16.M88.4 R32, [R176+0x3800] ;  /* 0x00380000b020783b */ /* 0x000fe60000000200 */
[C---:B--2---:R-:W-:Y:S08]  /*dcc0*/  HMMA.16816.F32 R20, R12.reuse, R40, R20 ;  /* 0x000000280c14723c */ /* 0x044ff00000001814 */
[----:B------:R-:W-:Y:S01]  /*dcd0*/  HMMA.16816.F32 R24, R12, R42, R24 ;  /* 0x0000002a0c18723c */ /* 0x000fe20000001818 */
[----:B------:R-:W1:Y:S01]  /*dce0*/  LDSM.16.M88.4 R40, [R176+0x3000] ;  /* 0x00300000b028783b */ /* 0x000e620000000200 */
[----:B------:R-:W-:-:S06]  /*dcf0*/  DEPBAR.LE SB0, 0x0 ;  /* 0x000080000000791a */ /* 0x000fcc0000000000 */
[C---:B------:R-:W-:Y:S08]  /*dd00*/  HMMA.16816.F32 R28, R12.reuse, R44, R28 ;  /* 0x0000002c0c1c723c */ /* 0x040ff0000000181c */
[----:B------:R-:W-:Y:S08]  /*dd10*/  HMMA.16816.F32 R12, R12, R46, R16 ;  /* 0x0000002e0c0c723c */ /* 0x000ff00000001810 */
[C---:B------:R-:W-:Y:S08]  /*dd20*/  HMMA.16816.F32 R16, R4.reuse, R48, R20 ;  /* 0x000000300410723c */ /* 0x040ff00000001814 */
[C---:B------:R-:W-:Y:S08]  /*dd30*/  HMMA.16816.F32 R20, R4.reuse, R50, R24 ;  /* 0x000000320414723c */ /* 0x040ff00000001818 */
[C---:B------:R-:W-:Y:S08]  /*dd40*/  HMMA.16816.F32 R24, R4.reuse, R36, R28 ;  /* 0x000000240418723c */ /* 0x040ff0000000181c */
[----:B------:R-:W-:Y:S08]  /*dd50*/  HMMA.16816.F32 R4, R4, R38, R12 ;  /* 0x000000260404723c */ /* 0x000ff0000000180c */
[C---:B-1----:R-:W-:Y:S08]  /*dd60*/  HMMA.16816.F32 R12, R8.reuse, R40, R16 ;  /* 0x00000028080c723c */ /* 0x042ff00000001810 */
[C---:B------:R-:W-:Y:S08]  /*dd70*/  HMMA.16816.F32 R16, R8.reuse, R42, R20 ;  /* 0x0000002a0810723c */ /* 0x040ff00000001814 */
[C---:B------:R-:W-:Y:S08]  /*dd80*/  HMMA.16816.F32 R24, R8.reuse, R32, R24 ;  /* 0x000000200818723c */ /* 0x040ff00000001818 */
[----:B------:R-:W-:Y:S01]  /*dd90*/  HMMA.16816.F32 R20, R8, R34, R4 ;  /* 0x000000220814723c */ /* 0x000fe20000001804 */
[----:B------:R-:W-:-:S06]  /*dda0*/  FSEL R14, R14, -INF , P0 ;  /* 0xff8000000e0e7808 */ /* 0x000fcc0000000000 */
[----:B------:R-:W-:Y:S02]  /*ddb0*/  FSEL R5, R12, -INF , P0 ;  /* 0xff8000000c057808 */ /* 0x000fe40000000000 */
[----:B------:R-:W-:Y:S01]  /*ddc0*/  FSEL R6, R13, -INF , P1 ;  /* 0xff8000000d067808 */ /* 0x000fe20000800000 */
[----:B------:R-:W-:Y:S01]  /*ddd0*/  BAR.SYNC.DEFER_BLOCKING 0x0 ;  /* 0x0000000000007b1d */ /* 0x000fe20000010000 */
[----:B------:R-:W-:Y:S02]  /*dde0*/  ISETP.GT.AND P0, PT, R0, 0x9, PT ;  /* 0x000000090000780c */ /* 0x000fe40003f04270 */
[----:B------:R-:W-:Y:S02]  /*ddf0*/  FSEL R7, R16, -INF , P3 ;  /* 0xff80000010077808 */ /* 0x000fe40001800000 */
[----:B------:R-:W-:Y:S02]  /*de00*/  FMNMX.FTZ R2, R5, R6, !PT ;  /* 0x0000000605027209 */ /* 0x000fe40007810000 */
        /* <DEDUP_REMOVED lines=11> */
[----:B------:R-:W-:Y:S02]  /*dec0*/  ISETP.GT.AND P0, PT, R0, 0x19, PT ;  /* 0x000000190000780c */ /* 0x000fe40003f04270 */
[----:B------:R-:W-:-:S02]  /*ded0*/  FSEL R12, R20, -INF , P1 ;  /* 0xff800000140c7808 */ /* 0x000fc40000800000 */
[----:B------:R-:W-:Y:S02]  /*dee0*/  FMNMX.FTZ R0, R11, R2, !PT ;  /* 0x000000020b007209 */ /* 0x000fe40007810000 */
[----:B------:R-:W-:Y:S02]  /*def0*/  FSEL R21, R21, -INF , P0 ;  /* 0xff80000015157808 */ /* 0x000fe40000000000 */
[----:B------:R-:W-:Y:S02]  /*df00*/  FMNMX.FTZ R0, R12, R0, !PT ;  /* 0x000000000c007209 */ /* 0x000fe40007810000 */
[----:B------:R-:W-:Y:S02]  /*df10*/  FMNMX.FTZ R3, R14, R16, !PT ;  /* 0x000000100e037209 */ /* 0x000fe40007810000 */
[----:B------:R-:W-:Y:S02]  /*df20*/  FMNMX.FTZ R0, R21, R0, !PT ;  /* 0x0000000015007209 */ /* 0x000fe40007810000 */
[----:B------:R-:W-:-:S02]  /*df30*/  FMNMX.FTZ R3, R18, R3, !PT ;  /* 0x0000000312037209 */ /* 0x000fc40007810000 */
[----:B------:R-:W-:Y:S01]  /*df40*/  FSEL R26, R26, -INF , P2 ;  /* 0xff8000001a1a7808 */ /* 0x000fe20001000000 */
[----:B------:R-:W1:Y:S01]  /*df50*/  SHFL.BFLY PT, R2, R0, 0x2, 0x1f ;  /* 0x0c401f0000027f89 */ /* 0x000e6200000e0000 */
[----:B------:R-:W-:Y:S02]  /*df60*/  FMNMX.FTZ R3, R24, R3, !PT ;  /* 0x0000000318037209 */ /* 0x000fe40007810000 */
[----:B------:R-:W-:Y:S02]  /*df70*/  FSEL R20, R27, -INF , P3 ;  /* 0xff8000001b147808 */ /* 0x000fe40001800000 */
[----:B------:R-:W-:Y:S02]  /*df80*/  FMNMX.FTZ R3, R26, R3, !PT ;  /* 0x000000031a037209 */ /* 0x000fe40007810000 */
[----:B------:R-:W-:Y:S02]  /*df90*/  FSEL R22, R22, -INF , P1 ;  /* 0xff80000016167808 */ /* 0x000fe40000800000 */
[----:B------:R-:W-:-:S02]  /*dfa0*/  FMNMX.FTZ R3, R20, R3, !PT ;  /* 0x0000000314037209 */ /* 0x000fc40007810000 */
[----:B------:R-:W-:Y:S02]  /*dfb0*/  FSEL R23, R23, -INF , P0 ;  /* 0xff80000017177808 */ /* 0x000fe40000000000 */
[----:B------:R-:W-:Y:S02]  /*dfc0*/  FMNMX.FTZ R3, R22, R3, !PT ;  /* 0x0000000316037209 */ /* 0x000fe40007810000 */
[----:B------:R-:W-:Y:S02]  /*dfd0*/  LOP3.LUT P2, RZ, R222, 0x8, RZ, 0xc0, !PT ;  /* 0x00000008deff7812 */ /* 0x000fe4000784c0ff */
[----:B------:R-:W-:-:S05]  /*dfe0*/  FMNMX.FTZ R3, R23, R3, !PT ;  /* 0x0000000317037209 */ /* 0x000fca0007810000 */
[----:B------:R-:W-:Y:S01]  /*dff0*/  SHFL.BFLY PT, R4, R3, 0x2, 0x1f ;  /* 0x0c401f0003047f89 */ /* 0x000fe200000e0000 */
[----:B-1----:R-:W-:-:S05]  /*e000*/  FMNMX.FTZ R0, R0, R2, !PT ;  /* 0x0000000200007209 */ /* 0x002fca0007810000 */
[----:B------:R-:W1:Y:S02]  /*e010*/  SHFL.BFLY PT, R2, R0, 0x1, 0x1f ;  /* 0x0c201f0000027f89 */ /* 0x000e6400000e0000 */
[----:B-1----:R-:W-:-:S04]  /*e020*/  FMNMX.FTZ R135, R0, R2, !PT ;  /* 0x0000000200877209 */ /* 0x002fc80007810000 */
[C---:B------:R-:W-:Y:S01]  /*e030*/  FSETP.NEU.FTZ.AND P0, PT, R135.reuse, -INF , PT ;  /* 0xff8000008700780b */ /* 0x040fe20003f1d000 */
[----:B------:R-:W-:-:S05]  /*e040*/  FMUL.FTZ R2, R135, c[0x0][0x2d0] ;  /* 0x0000b40087027a20 */ /* 0x000fca0000410000 */
[----:B------:R-:W-:Y:S02]  /*e050*/  FSEL R2, R2, RZ, P0 ;  /* 0x000000ff02027208 */ /* 0x000fe40000000000 */
[----:B------:R-:W-:-:S03]  /*e060*/  ISETP.GT.AND P0, PT, R61, R214, PT ;  /* 0x000000d63d00720c */ /* 0x000fc60003f04270 */
[----:B------:R-:W-:-:S04]  /*e070*/  FFMA.FTZ R0, R5, c[0x0][0x2d0], -R2 ;  /* 0x0000b40005007a23 */ /* 0x000fc80000010802 */
[----:B------:R1:W-:Y:S02]  /*e080*/  MUFU.EX2 R208, R0 ;  /* 0x0000000000d07308 */ /* 0x0003e40000000800 */
[----:B-1----:R-:W-:Y:S01]  /*e090*/  FMNMX.FTZ R0, R3, R4, !PT ;  /* 0x0000000403007209 */ /* 0x002fe20007810000 */
[----:B------:R-:W-:-:S03]  /*e0a0*/  FFMA.FTZ R3, R6, c[0x0][0x2d0], -R2 ;  /* 0x0000b40006037a23 */ /* 0x000fc60000010802 */
[----:B------:R-:W-:Y:S01]  /*e0b0*/  @P0 SHF.R.S32.HI R6, RZ, 0x1f, R223 ;  /* 0x0000001fff060819 */ /* 0x000fe200000114df */
[----:B------:R-:W-:Y:S01]  /*e0c0*/  @P0 IMAD.WIDE.U32 R4, R223, c[0x0][0x1e0], RZ ;  /* 0x00007800df040a25 */ /* 0x000fe200078e00ff */
[----:B------:R-:W1:Y:S01]  /*e0d0*/  SHFL.BFLY PT, R9, R0, 0x1, 0x1f ;  /* 0x0c201f0000097f89 */ /* 0x000e6200000e0000 */
[----:B------:R2:W-:Y:S02]  /*e0e0*/  MUFU.EX2 R205, R3 ;  /* 0x0000000300cd7308 */ /* 0x0005e40000000800 */
[----:B------:R-:W-:-:S04]  /*e0f0*/  @P0 IMAD R6, R6, c[0x0][0x1e0], RZ ;  /* 0x0000780006060a24 */ /* 0x000fc800078e02ff */
[----:B------:R-:W-:-:S04]  /*e100*/  @P0 IMAD R6, R223, c[0x0][0x1e4], R6 ;  /* 0x00007900df060a24 */ /* 0x000fc800078e0206 */
[----:B------:R-:W-:Y:S02]  /*e110*/  @P0 IMAD.IADD R5, R5, 0x1, R6 ;  /* 0x0000000105050824 */ /* 0x000fe400078e0206 */
[--C-:B--2---:R-:W-:Y:S02]  /*e120*/  FFMA.FTZ R3, R7, c[0x0][0x2d0], -R2.reuse ;  /* 0x0000b40007037a23 */ /* 0x104fe40000010802 */
[--C-:B------:R-:W-:Y:S02]  /*e130*/  FFMA.FTZ R7, R10, c[0x0][0x2d0], -R2.reuse ;  /* 0x0000b4000a077a23 */ /* 0x100fe40000010802 */
[----:B------:R2:W-:Y:S08]  /*e140*/  MUFU.EX2 R204, R3 ;  /* 0x0000000300cc7308 */ /* 0x0005f00000000800 */
[----:B------:R-:W-:Y:S01]  /*e150*/  MUFU.EX2 R206, R7 ;  /* 0x0000000700ce7308 */ /* 0x000fe20000000800 */
[--C-:B--2---:R-:W-:Y:S01]  /*e160*/  FFMA.FTZ R3, R8, c[0x0][0x2d0], -R2.reuse ;  /* 0x0000b40008037a23 */ /* 0x104fe20000010802 */
[----:B-1----:R-:W-:Y:S01]  /*e170*/  FMNMX.FTZ R8, R0, R9, !PT ;  /* 0x0000000900087209 */ /* 0x002fe20007810000 */
[----:B------:R-:W-:-:S05]  /*e180*/  FFMA.FTZ R0, R11, c[0x0][0x2d0], -R2 ;  /* 0x0000b4000b007a23 */ /* 0x000fca0000010802 */
[----:B------:R1:W2:Y:S08]  /*e190*/  MUFU.EX2 R207, R3 ;  /* 0x0000000300cf7308 */ /* 0x0002b00000000800 */
[----:B------:R3:W4:Y:S01]  /*e1a0*/  MUFU.EX2 R195, R0 ;  /* 0x0000000000c37308 */ /* 0x0007220000000800 */
[----:B-1----:R-:W-:Y:S02]  /*e1b0*/  @P0 LEA R3, P1, R4, R210, 0x5 ;  /* 0x000000d204030211 */ /* 0x002fe400078228ff */
[----:B--2---:R-:W-:-:S02]  /*e1c0*/  F2FP.PACK_AB R6, R207, R204 ;  /* 0x000000cccf06723e */ /* 0x004fc400000000ff */
[----:B------:R-:W-:Y:S02]  /*e1d0*/  @P0 LEA.HI.X R5, R4, R218, R5, 0x5, P1 ;  /* 0x000000da04050211 */ /* 0x000fe400008f2c05 */
[----:B------:R-:W-:Y:S01]  /*e1e0*/  @P0 LEA R4, P1, R3, c[0x0][0x1c8], 0x1 ;  /* 0x0000720003040a11 */ /* 0x000fe200078208ff */
[----:B---3--:R-:W-:Y:S01]  /*e1f0*/  FMUL.FTZ R0, R8, c[0x0][0x2d0] ;  /* 0x0000b40008007a20 */ /* 0x008fe20000410000 */
[----:B----4-:R-:W-:Y:S02]  /*e200*/  F2FP.PACK_AB R156, R195, R206 ;  /* 0x000000cec39c723e */ /* 0x010fe400000000ff */
        /* <DEDUP_REMOVED lines=13> */
[----:B------:R-:W-:Y:S02]  /*e2e0*/  LDSM.16.MT88.4 R12, [R177] ;  /* 0x00000000b10c783b */ /* 0x000fe40000004200 */
[----:B------:R1:W-:Y:S02]  /*e2f0*/  MUFU.EX2 R188, R3 ;  /* 0x0000000300bc7308 */ /* 0x0003e40000000800 */
[----:B------:R-:W-:Y:S01]  /*e300*/  LDSM.16.MT88.4 R32, [R180] ;  /* 0x00000000b420783b */ /* 0x000fe20000004200 */
[--C-:B---3--:R-:W-:Y:S01]  /*e310*/  FFMA.FTZ R2, R26, c[0x0][0x2d0], -R0.reuse ;  /* 0x0000b4001a027a23 */ /* 0x108fe20000010800 */
[----:B----4-:R-:W-:Y:S02]  /*e320*/  F2FP.PACK_AB R158, R190, R189 ;  /* 0x000000bdbe9e723e */ /* 0x010fe400000000ff */
[----:B------:R-:W-:Y:S02]  /*e330*/  LDSM.16.MT88.4 R148, [R177+0x800] ;  /* 0x00080000b194783b */ /* 0x000fe40000004200 */
[----:B------:R3:W-:Y:S02]  /*e340*/  MUFU.EX2 R186, R2 ;  /* 0x0000000200ba7308 */ /* 0x0007e40000000800 */
[----:B------:R-:W-:Y:S04]  /*e350*/  LDSM.16.MT88.4 R40, [R180+0x800] ;  /* 0x00080000b428783b */ /* 0x000fe80000004200 */
[----:B------:R-:W-:Y:S01]  /*e360*/  LDSM.16.MT88.4 R44, [R179] ;  /* 0x00000000b32c783b */ /* 0x000fe20000004200 */
[----:B-1----:R-:W-:-:S03]  /*e370*/  FFMA.FTZ R3, R16, c[0x0][0x2d0], -R0 ;  /* 0x0000b40010037a23 */ /* 0x002fc60000010800 */
[----:B------:R-:W-:Y:S01]  /*e380*/  LDSM.16.MT88.4 R48, [R177+0x1000] ;  /* 0x00100000b130783b */ /* 0x000fe20000004200 */
[----:B------:R1:W4:Y:S01]  /*e390*/  MUFU.EX2 R137, R3 ;  /* 0x0000000300897308 */ /* 0x0003220000000800 */
[----:B--2---:R-:W-:Y:S02]  /*e3a0*/  F2FP.PACK_AB R4, R205, R208 ;  /* 0x000000d0cd04723e */ /* 0x004fe400000000ff */
[----:B------:R-:W-:Y:S01]  /*e3b0*/  LDSM.16.MT88.4 R56, [R178+0x1000] ;  /* 0x00100000b238783b */ /* 0x000fe20000004200 */
[----:B---3--:R-:W-:-:S03]  /*e3c0*/  FFMA.FTZ R2, R20, c[0x0][0x2d0], -R0 ;  /* 0x0000b40014027a23 */ /* 0x008fc60000010800 */
[----:B------:R-:W-:Y:S01]  /*e3d0*/  LDSM.16.MT88.4 R64, [R180+0x1000] ;  /* 0x00100000b440783b */ /* 0x000fe20000004200 */
[----:B------:R2:W3:Y:S03]  /*e3e0*/  MUFU.EX2 R11, R2 ;  /* 0x00000002000b7308 */ /* 0x0004e60000000800 */
[----:B------:R-:W-:Y:S04]  /*e3f0*/  LDSM.16.MT88.4 R72, [R179+0x800] ;  /* 0x00080000b348783b */ /* 0x000fe80000004200 */
[----:B------:R-:W-:Y:S01]  /*e400*/  LDSM.16.MT88.4 R68, [R180+0x1800] ;  /* 0x00180000b444783b */ /* 0x000fe20000004200 */
[----:B-1----:R-:W-:Y:S01]  /*e410*/  FFMA.FTZ R3, R18, c[0x0][0x2d0], -R0 ;  /* 0x0000b40012037a23 */ /* 0x002fe20000010800 */
[----:B----4-:R-:W-:-:S02]  /*e420*/  F2FP.PACK_AB R5, R137, R188 ;  /* 0x000000bc8905723e */ /* 0x010fc400000000ff */
[----:B------:R-:W1:Y:S01]  /*e430*/  LDSM.16.MT88.4 R16, [R178] ;  /* 0x00000000b210783b */ /* 0x000e620000004200 */
[----:B------:R4:W-:Y:S03]  /*e440*/  MUFU.EX2 R136, R3 ;  /* 0x0000000300887308 */ /* 0x0009e60000000800 */
[----:B------:R-:W-:Y:S01]  /*e450*/  LDSM.16.MT88.4 R76, [R179+0x1000] ;  /* 0x00100000b34c783b */ /* 0x000fe20000004200 */
[--C-:B--2---:R-:W-:Y:S01]  /*e460*/  FFMA.FTZ R2, R22, c[0x0][0x2d0], -R0.reuse ;  /* 0x0000b40016027a23 */ /* 0x104fe20000010800 */
[----:B---3--:R-:W-:Y:S02]  /*e470*/  F2FP.PACK_AB R157, R11, R186 ;  /* 0x000000ba0b9d723e */ /* 0x008fe400000000ff */
[----:B------:R-:W-:Y:S01]  /*e480*/  LDSM.16.MT88.4 R88, [R178+0x2000] ;  /* 0x00200000b258783b */ /* 0x000fe20000004200 */
[----:B------:R2:W-:Y:S03]  /*e490*/  MUFU.EX2 R10, R2 ;  /* 0x00000002000a7308 */ /* 0x0005e60000000800 */
[----:B------:R-:W-:Y:S04]  /*e4a0*/  LDSM.16.MT88.4 R80, [R177+0x2000] ;  /* 0x00200000b150783b */ /* 0x000fe80000004200 */
[----:B------:R-:W-:Y:S01]  /*e4b0*/  LDSM.16.MT88.4 R92, [R179+0x1800] ;  /* 0x00180000b35c783b */ /* 0x000fe20000004200 */
[----:B----4-:R-:W-:-:S03]  /*e4c0*/  FFMA.FTZ R3, R24, c[0x0][0x2d0], -R0 ;  /* 0x0000b40018037a23 */ /* 0x010fc60000010800 */
[----:B------:R-:W3:Y:S01]  /*e4d0*/  LDSM.16.MT88.4 R24, [R178+0x800] ;  /* 0x00080000b218783b */ /* 0x000ee20000004200 */
[----:B------:R-:W-:Y:S01]  /*e4e0*/  FFMA.FTZ R0, R23, c[0x0][0x2d0], -R0 ;  /* 0x0000b40017007a23 */ /* 0x000fe20000010800 */
[----:B------:R-:W4:Y:S02]  /*e4f0*/  MUFU.EX2 R187, R3 ;  /* 0x0000000300bb7308 */ /* 0x000f240000000800 */
[----:B------:R-:W-:Y:S01]  /*e500*/  LDSM.16.MT88.4 R120, [R178+0x3000] ;  /* 0x00300000b278783b */ /* 0x000fe20000004200 */
[----:B--2---:R-:W-:-:S03]  /*e510*/  FADD.FTZ R2, R208, R205 ;  /* 0x000000cdd0027221 */ /* 0x004fc60000010000 */
[----:B------:R-:W-:Y:S02]  /*e520*/  LDSM.16.MT88.4 R96, [R180+0x2000] ;  /* 0x00200000b460783b */ /* 0x000fe40000004200 */
[----:B------:R-:W2:Y:S02]  /*e530*/  MUFU.EX2 R9, R0 ;  /* 0x0000000000097308 */ /* 0x000ea40000000800 */
[----:B------:R-:W-:Y:S04]  /*e540*/  LDSM.16.MT88.4 R104, [R179+0x2000] ;  /* 0x00200000b368783b */ /* 0x000fe80000004200 */
[----:B------:R-:W-:Y:S01]  /*e550*/  LDSM.16.MT88.4 R124, [R177+0x3000] ;  /* 0x00300000b17c783b */ /* 0x000fe20000004200 */
[----:B----4-:R-:W-:Y:S01]  /*e560*/  F2FP.PACK_AB R7, R187, R136 ;  /* 0x00000088bb07723e */ /* 0x010fe200000000ff */
[----:B------:R-:W-:-:S02]  /*e570*/  FADD.FTZ R3, R204, R2 ;  /* 0x00000002cc037221 */ /* 0x000fc40000010000 */
[----:B------:R-:W-:Y:S04]  /*e580*/  LDSM.16.MT88.4 R116, [R180+0x3000] ;  /* 0x00300000b474783b */ /* 0x000fe80000004200 */
[----:B-----5:R-:W-:Y:S01]  /*e590*/  LDSM.16.MT88.4 R112, [R179+0x3000] ;  /* 0x00300000b370783b */ /* 0x020fe20000004200 */
[C---:B-1----:R-:W-:Y:S01]  /*e5a0*/  HMMA.16816.F32 R20, R4.reuse, R16, RZ ;  /* 0x000000100414723c */ /* 0x042fe200000018ff */
[----:B--2---:R-:W-:Y:S01]  /*e5b0*/  F2FP.PACK_AB R159, R9, R10 ;  /* 0x0000000a099f723e */ /* 0x004fe200000000ff */
[----:B------:R-:W-:Y:S01]  /*e5c0*/  FADD.FTZ R0, R188, R137 ;  /* 0x00000089bc007221 */ /* 0x000fe20000010000 */
[----:B------:R-:W-:Y:S03]  /*e5d0*/  LDSM.16.MT88.4 R160, [R180+0x2800] ;  /* 0x00280000b4a0783b */ /* 0x000fe60000004200 */
[----:B------:R-:W-:Y:S01]  /*e5e0*/  FADD.FTZ R2, R136, R0 ;  /* 0x0000000088027221 */ /* 0x000fe20000010000 */
[----:B------:R-:W-:Y:S01]  /*e5f0*/  LDSM.16.MT88.4 R196, [R179+0x2800] ;  /* 0x00280000b3c4783b */ /* 0x000fe20000004200 */
[----:B------:R-:W-:Y:S01]  /*e600*/  HMMA.16816.F32 R144, R4, R12, RZ ;  /* 0x0000000c0490723c */ /* 0x000fe200000018ff */
[----:B------:R-:W-:-:S02]  /*e610*/  FADD.FTZ R0, R207, R3 ;  /* 0x00000003cf007221 */ /* 0x000fc40000010000 */
[----:B------:R-:W-:Y:S01]  /*e620*/  LDSM.16.MT88.4 R200, [R177+0x3800] ;  /* 0x00380000b1c8783b */ /* 0x000fe20000004200 */
[----:B------:R-:W-:Y:S02]  /*e630*/  FADD.FTZ R2, R187, R2 ;  /* 0x00000002bb027221 */ /* 0x000fe40000010000 */
[----:B------:R-:W-:Y:S01]  /*e640*/  FADD.FTZ R0, R206, R0 ;  /* 0x00000000ce007221 */ /* 0x000fe20000010000 */
[----:B------:R-:W0:Y:S01]  /*e650*/  LDGDEPBAR ;  /* 0x00000000000079af */ /* 0x000e220000000000 */
[----:B------:R-:W-:Y:S01]  /*e660*/  HMMA.16816.F32 R16, R4, R18, RZ ;  /* 0x000000120410723c */ /* 0x000fe200000018ff */
[----:B------:R-:W-:Y:S02]  /*e670*/  FADD.FTZ R2, R186, R2 ;  /* 0x00000002ba027221 */ /* 0x000fe40000010000 */
[----:B------:R-:W-:Y:S02]  /*e680*/  FADD.FTZ R0, R195, R0 ;  /* 0x00000000c3007221 */ /* 0x000fe40000010000 */
[----:B------:R-:W-:-:S02]  /*e690*/  FADD.FTZ R2, R11, R2 ;  /* 0x000000020b027221 */ /* 0x000fc40000010000 */
[----:B------:R-:W-:Y:S01]  /*e6a0*/  FADD.FTZ R0, R189, R0 ;  /* 0x00000000bd007221 */ /* 0x000fe20000010000 */
[----:B------:R-:W-:Y:S01]  /*e6b0*/  HMMA.16816.F32 R12, R4, R14, RZ ;  /* 0x0000000e040c723c */ /* 0x000fe200000018ff */
[----:B------:R-:W-:Y:S02]  /*e6c0*/  FADD.FTZ R2, R10, R2 ;  /* 0x000000020a027221 */ /* 0x000fe40000010000 */
[----:B------:R-:W-:Y:S02]  /*e6d0*/  FADD.FTZ R190, R190, R0 ;  /* 0x00000000bebe7221 */ /* 0x000fe40000010000 */
[----:B------:R-:W-:-:S03]  /*e6e0*/  FADD.FTZ R189, R9, R2 ;  /* 0x0000000209bd7221 */ /* 0x000fc60000010000 */
[C---:B------:R-:W-:Y:S08]  /*e6f0*/  HMMA.16816.F32 R28, R4.reuse, R32, RZ ;  /* 0x00000020041c723c */ /* 0x040ff000000018ff */
[----:B------:R-:W-:Y:S08]  /*e700*/  HMMA.16816.F32 R32, R4, R34, RZ ;  /* 0x000000220420723c */ /* 0x000ff000000018ff */
[C---:B---3--:R-:W-:Y:S08]  /*e710*/  HMMA.16816.F32 R20, R156.reuse, R24, R20 ;  /* 0x000000189c14723c */ /* 0x048ff00000001814 */
[C---:B------:R-:W-:Y:S08]  /*e720*/  HMMA.16816.F32 R144, R156.reuse, R148, R144 ;  /* 0x000000949c90723c */ /* 0x040ff00000001890 */
[C---:B------:R-:W-:Y:S01]  /*e730*/  HMMA.16816.F32 R24, R156.reuse, R26, R16 ;  /* 0x0000001a9c18723c */ /* 0x040fe20000001810 */
[----:B------:R-:W1:Y:S07]  /*e740*/  LDSM.16.MT88.4 R16, [R177+0x1800] ;  /* 0x00180000b110783b */ /* 0x000e6e0000004200 */
[C---:B------:R-:W-:Y:S01]  /*e750*/  HMMA.16816.F32 R148, R156.reuse, R150, R12 ;  /* 0x000000969c94723c */ /* 0x040fe2000000180c */
[----:B------:R-:W2:Y:S07]  /*e760*/  LDSM.16.MT88.4 R12, [R178+0x1800] ;  /* 0x00180000b20c783b */ /* 0x000eae0000004200 */
        /* <DEDUP_REMOVED lines=10> */
[C---:B-1----:R-:W-:Y:S08]  /*e810*/  HMMA.16816.F32 R44, R156.reuse, R16, R44 ;  /* 0x000000109c2c723c */ /* 0x042ff0000000182c */
[C---:B------:R-:W-:Y:S01]  /*e820*/  HMMA.16816.F32 R48, R156.reuse, R18, R48 ;  /* 0x000000129c30723c */ /* 0x040fe20000001830 */
[----:B------:R-:W1:Y:S07]  /*e830*/  LDSM.16.MT88.4 R16, [R178+0x2800] ;  /* 0x00280000b210783b */ /* 0x000e6e0000004200 */
[C---:B--2---:R-:W-:Y:S08]  /*e840*/  HMMA.16816.F32 R52, R156.reuse, R12, R52 ;  /* 0x0000000c9c34723c */ /* 0x044ff00000001834 */
[C---:B------:R-:W-:Y:S01]  /*e850*/  HMMA.16816.F32 R56, R156.reuse, R14, R56 ;  /* 0x0000000e9c38723c */ /* 0x040fe20000001838 */
[----:B------:R-:W2:Y:S07]  /*e860*/  LDSM.16.MT88.4 R12, [R177+0x2800] ;  /* 0x00280000b10c783b */ /* 0x000eae0000004200 */
[C---:B------:R-:W-:Y:S08]  /*e870*/  HMMA.16816.F32 R36, R156.reuse, R72, R36 ;  /* 0x000000489c24723c */ /* 0x040ff00000001824 */
[C---:B------:R-:W-:Y:S08]  /*e880*/  HMMA.16816.F32 R40, R156.reuse, R74, R40 ;  /* 0x0000004a9c28723c */ /* 0x040ff00000001828 */
[C---:B------:R-:W-:Y:S08]  /*e890*/  HMMA.16816.F32 R60, R156.reuse, R68, R60 ;  /* 0x000000449c3c723c */ /* 0x040ff0000000183c */
[----:B------:R-:W-:Y:S08]  /*e8a0*/  HMMA.16816.F32 R64, R156, R70, R64 ;  /* 0x000000469c40723c */ /* 0x000ff00000001840 */
[C---:B------:R-:W-:Y:S08]  /*e8b0*/  HMMA.16816.F32 R68, R4.reuse, R76, RZ ;  /* 0x0000004c0444723c */ /* 0x040ff000000018ff */
[C---:B------:R-:W-:Y:S08]  /*e8c0*/  HMMA.16816.F32 R72, R4.reuse, R78, RZ ;  /* 0x0000004e0448723c */ /* 0x040ff000000018ff */
[C---:B------:R-:W-:Y:S08]  /*e8d0*/  HMMA.16816.F32 R84, R4.reuse, R88, RZ ;  /* 0x000000580454723c */ /* 0x040ff000000018ff */
[C---:B------:R-:W-:Y:S08]  /*e8e0*/  HMMA.16816.F32 R76, R4.reuse, R80, RZ ;  /* 0x00000050044c723c */ /* 0x040ff000000018ff */
[C---:B------:R-:W-:Y:S08]  /*e8f0*/  HMMA.16816.F32 R88, R4.reuse, R90, RZ ;  /* 0x0000005a0458723c */ /* 0x040ff000000018ff */
[----:B------:R-:W-:Y:S08]  /*e900*/  HMMA.16816.F32 R80, R4, R82, RZ ;  /* 0x000000520450723c */ /* 0x000ff000000018ff */
[C---:B-1----:R-:W-:Y:S08]  /*e910*/  HMMA.16816.F32 R84, R156.reuse, R16, R84 ;  /* 0x000000109c54723c */ /* 0x042ff00000001854 */
[C---:B------:R-:W-:Y:S08]  /*e920*/  HMMA.16816.F32 R88, R156.reuse, R18, R88 ;  /* 0x000000129c58723c */ /* 0x040ff00000001858 */
[C---:B------:R-:W-:Y:S08]  /*e930*/  HMMA.16816.F32 R68, R156.reuse, R92, R68 ;  /* 0x0000005c9c44723c */ /* 0x040ff00000001844 */
[C---:B------:R-:W-:Y:S08]  /*e940*/  HMMA.16816.F32 R72, R156.reuse, R94, R72 ;  /* 0x0000005e9c48723c */ /* 0x040ff00000001848 */
[C---:B--2---:R-:W-:Y:S08]  /*e950*/  HMMA.16816.F32 R76, R156.reuse, R12, R76 ;  /* 0x0000000c9c4c723c */ /* 0x044ff0000000184c */
[----:B------:R-:W-:Y:S08]  /*e960*/  HMMA.16816.F32 R80, R156, R14, R80 ;  /* 0x0000000e9c50723c */ /* 0x000ff00000001850 */
[C---:B------:R-:W-:Y:S08]  /*e970*/  HMMA.16816.F32 R16, R4.reuse, R120, RZ ;  /* 0x000000780410723c */ /* 0x040ff000000018ff */
[C---:B------:R-:W-:Y:S01]  /*e980*/  HMMA.16816.F32 R128, R4.reuse, R122, RZ ;  /* 0x0000007a0480723c */ /* 0x040fe200000018ff */
[----:B------:R-:W1:Y:S07]  /*e990*/  LDSM.16.MT88.4 R120, [R178+0x3800] ;  /* 0x00380000b278783b */ /* 0x000e6e0000004200 */
[C---:B------:R-:W-:Y:S08]  /*e9a0*/  HMMA.16816.F32 R92, R4.reuse, R96, RZ ;  /* 0x00000060045c723c */ /* 0x040ff000000018ff */
[C---:B------:R-:W-:Y:S08]  /*e9b0*/  HMMA.16816.F32 R100, R4.reuse, R104, RZ ;  /* 0x000000680464723c */ /* 0x040ff000000018ff */
[C---:B------:R-:W-:Y:S08]  /*e9c0*/  HMMA.16816.F32 R108, R4.reuse, R124, RZ ;  /* 0x0000007c046c723c */ /* 0x040ff000000018ff */
[C---:B------:R-:W-:Y:S01]  /*e9d0*/  HMMA.16816.F32 R12, R4.reuse, R126, RZ ;  /* 0x0000007e040c723c */ /* 0x040fe200000018ff */
[----:B------:R-:W2:Y:S07]  /*e9e0*/  LDSM.16.MT88.4 R124, [R180+0x3800] ;  /* 0x00380000b47c783b */ /* 0x000eae0000004200 */
[C---:B------:R-:W-:Y:S08]  /*e9f0*/  HMMA.16816.F32 R96, R4.reuse, R98, RZ ;  /* 0x000000620460723c */ /* 0x040ff000000018ff */
        /* <DEDUP_REMOVED lines=17> */
[----:B------:R-:W-:Y:S01]  /*eb10*/  HMMA.16816.F32 R156, R156, R6, R172 ;  /* 0x000000069c9c723c */ /* 0x000fe200000018ac */
[----:B------:R-:W-:Y:S07]  /*eb20*/  @!UPT UIADD3 URZ, URZ, URZ, URZ ;  /* 0x0000003f3f3ff290 */ /* 0x000fee000fffe03f */
[----:B------:R-:W-:Y:S11]  /*eb30*/  @!P0 BRA `(.L_x_2812) ;  /* 0x00001de000008947 */ /* 0x000ff60003800000 */
[----:B------:R-:W-:Y:S02]  /*eb40*/  MOV R188, R223 ;  /* 0x000000df00bc7202 */ /* 0x000fe40000000f00 */
[----:B------:R-:W-:-:S02]  /*eb50*/  MOV R137, R8 ;  /* 0x0000000800897202 */ /* 0x000fc40000000f00 */
[----:B------:R-:W-:Y:S02]  /*eb60*/  MOV R136, R135 ;  /* 0x0000008700887202 */ /* 0x000fe40000000f00 */
.L_x_2813:
        /* <DEDUP_REMOVED lines=13> */
[----:B------:R-:W-:Y:S07]  /*ec40*/  LDSM.16.M88.4 R16, [R181] ;  /* 0x00000000b510783b */ /* 0x000fee0000000200 */
[----:B------:R-:W1:Y:S07]  /*ec50*/  LDSM.16.M88.4 R8, [R143] ;  /* 0x000000008f08783b */ /* 0x000e6e0000000200 */
[----:B------:R-:W2:Y:S07]  /*ec60*/  LDSM.16.M88.4 R160, [R143+0x800] ;  /* 0x000800008fa0783b */ /* 0x000eae0000000200 */
[----:B------:R-:W-:Y:S07]  /*ec70*/  LDSM.16.M88.4 R164, [R182] ;  /* 0x00000000b6a4783b */ /* 0x000fee0000000200 */
[----:B------:R-:W3:Y:S07]  /*ec80*/  LDSM.16.M88.4 R168, [R0] ;  /* 0x0000000000a8783b */ /* 0x000eee0000000200 */
        /* <DEDUP_REMOVED lines=23> */
[----:B------:R1:W-:Y:S07]  /*ee00*/  LDGSTS.E.BYPASS.LTC128B.128 [R185+0x9080], [R186.64+0x80], !P4 ;  /* 0x09080080bab97fae */ /* 0x0003ee000e101d46 */
[----:B------:R1:W-:Y:S07]  /*ee10*/  LDGSTS.E.BYPASS.LTC128B.128 [R185+0xa080], [R186.64+0x100], !P5 ;  /* 0x0a080100bab97fae */ /* 0x0003ee000e901d46 */
[----:B------:R1:W-:Y:S07]  /*ee20*/  LDGSTS.E.BYPASS.LTC128B.128 [R185+0xb080], [R186.64+0x180], !P6 ;  /* 0x0b080180bab97fae */ /* 0x0003ee000f101d46 */
[----:B------:R-:W-:Y:S07]  /*ee30*/  LDSM.16.M88.4 R160, [R184] ;  /* 0x00000000b8a0783b */ /* 0x000fee0000000200 */
[----:B------:R-:W2:Y:S07]  /*ee40*/  LDSM.16.M88.4 R168, [R2] ;  /* 0x0000000002a8783b */ /* 0x000eae0000000200 */
[----:B------:R-:W3:Y:S07]  /*ee50*/  LDSM.16.M88.4 R164, [R2+0x800] ;  /* 0x0008000002a4783b */ /* 0x000eee0000000200 */
[----:B------:R-:W0:Y:S07]  /*ee60*/  LDGDEPBAR ;  /* 0x00000000000079af */ /* 0x000e2e0000000000 */
[----:B------:R-:W-:Y:S01]  /*ee70*/  LDSM.16.M88.4 R172, [R176] ;  /* 0x00000000b0ac783b */ /* 0x000fe20000000200 */
[C---:B--2---:R-:W-:Y:S08]  /*ee80*/  HMMA.16816.F32 R4, R160.reuse, R168, R4 ;  /* 0x000000a8a004723c */ /* 0x044ff00000001804 */
[C---:B------:R-:W-:Y:S01]  /*ee90*/  HMMA.16816.F32 R8, R160.reuse, R170, R8 ;  /* 0x000000aaa008723c */ /* 0x040fe20000001808 */
[----:B------:R-:W2:Y:S07]  /*eea0*/  LDSM.16.M88.4 R168, [R183] ;  /* 0x00000000b7a8783b */ /* 0x000eae0000000200 */
[C---:B---3--:R-:W-:Y:S08]  /*eeb0*/  HMMA.16816.F32 R12, R160.reuse, R164, R12 ;  /* 0x000000a4a00c723c */ /* 0x048ff0000000180c */
[----:B------:R-:W-:Y:S01]  /*eec0*/  HMMA.16816.F32 R16, R160, R166, R16 ;  /* 0x000000a6a010723c */ /* 0x000fe20000001810 */
[----:B------:R-:W3:Y:S07]  /*eed0*/  LDSM.16.M88.4 R160, [R176+0x800] ;  /* 0x00080000b0a0783b */ /* 0x000eee0000000200 */
[----:B------:R-:W-:Y:S01]  /*eee0*/  LDSM.16.M88.4 R164, [R181+0x4000] ;  /* 0x00400000b5a4783b */ /* 0x000fe20000000200 */
[C---:B--2---:R-:W-:Y:S08]  /*eef0*/  HMMA.16816.F32 R4, R168.reuse, R172, R4 ;  /* 0x000000aca804723c */ /* 0x044ff00000001804 */
[C---:B------:R-:W-:Y:S01]  /*ef00*/  HMMA.16816.F32 R8, R168.reuse, R174, R8 ;  /* 0x000000aea808723c */ /* 0x040fe20000001808 */
[----:B------:R-:W2:Y:S07]  /*ef10*/  LDSM.16.M88.4 R172, [R143+0x1000] ;  /* 0x001000008fac783b */ /* 0x000eae0000000200 */
        /* <DEDUP_REMOVED lines=79> */
[----:B------:R-:W3:Y:S01]  /*f410*/  LDSM.16.M88.4 R160, [R176+0x3800] ;  /* 0x00380000b0a0783b */ /* 0x000ee20000000200 */
[----:B------:R-:W-:Y:S06]  /*f420*/  DEPBAR.LE SB0, 0x0 ;  /* 0x000080000000791a */ /* 0x000fec0000000000 */
[----:B------:R-:W-:Y:S01]  /*f430*/  BAR.SYNC.DEFER_BLOCKING 0x0 ;  /* 0x0000000000007b1d */ /* 0x000fe20000010000 */
[C---:B--2---:R-:W-:Y:S08]  /*f440*/  HMMA.16816.F32 R4, R168.reuse, R172, R4 ;  /* 0x000000aca804723c */ /* 0x044ff00000001804 */
[C---:B------:R-:W-:Y:S08]  /*f450*/  HMMA.16816.F32 R8, R168.reuse, R174, R8 ;  /* 0x000000aea808723c */ /* 0x040ff00000001808 */
[C---:B---3--:R-:W-:Y:S08]  /*f460*/  HMMA.16816.F32 R12, R168.reuse, R160, R12 ;  /* 0x000000a0a80c723c */ /* 0x048ff0000000180c */
[----:B------:R-:W-:Y:S04]  /*f470*/  HMMA.16816.F32 R16, R168, R162, R16 ;  /* 0x000000a2a810723c */ /* 0x000fe80000001810 */
[----:B------:R-:W-:Y:S02]  /*f480*/  FMNMX.FTZ R0, R4, R136, !PT ;  /* 0x0000008804007209 */ /* 0x000fe40007810000 */
[----:B------:R-:W-:Y:S02]  /*f490*/  FMNMX.FTZ R2, R6, R137, !PT ;  /* 0x0000008906027209 */ /* 0x000fe40007810000 */
[----:B------:R-:W-:Y:S04]  /*f4a0*/  FMNMX.FTZ R0, R5, R0, !PT ;  /* 0x0000000005007209 */ /* 0x000fe80007810000 */
        /* <DEDUP_REMOVED lines=13> */
[----:B------:R-:W-:Y:S06]  /*f580*/  FMNMX.FTZ R0, R19, R0, !PT ;  /* 0x0000000013007209 */ /* 0x000fec0007810000 */
[----:B------:R-:W3:Y:S01]  /*f590*/  SHFL.BFLY PT, R2, R0, 0x2, 0x1f ;  /* 0x0c401f0000027f89 */ /* 0x000ee200000e0000 */
[----:B--2---:R-:W-:Y:S06]  /*f5a0*/  FMNMX.FTZ R135, R3, R135, !PT ;  /* 0x0000008703877209 */ /* 0x004fec0007810000 */
[----:B------:R-:W2:Y:S01]  /*f5b0*/  SHFL.BFLY PT, R160, R135, 0x1, 0x1f ;  /* 0x0c201f0087a07f89 */ /* 0x000ea200000e0000 */
[----:B---3--:R-:W-:Y:S06]  /*f5c0*/  FMNMX.FTZ R0, R0, R2, !PT ;  /* 0x0000000200007209 */ /* 0x008fec0007810000 */
[----:B------:R-:W3:Y:S01]  /*f5d0*/  SHFL.BFLY PT, R3, R0, 0x1, 0x1f ;  /* 0x0c201f0000037f89 */ /* 0x000ee200000e0000 */
[----:B--2---:R-:W-:Y:S05]  /*f5e0*/  FMNMX.FTZ R135, R135, R160, !PT ;  /* 0x000000a087877209 */ /* 0x004fea0007810000 */
[----:B------:R-:W-:Y:S01]  /*f5f0*/  FADD.FTZ R2, -R135, R136 ;  /* 0x0000008887027221 */ /* 0x000fe20000010100 */
[----:B---3--:R-:W-:Y:S03]  /*f600*/  FMNMX.FTZ R3, R0, R3, !PT ;  /* 0x0000000300037209 */ /* 0x008fe60007810000 */
[----:B------:R-:W-:Y:S04]  /*f610*/  FMUL.FTZ R0, R2, c[0x0][0x2d0] ;  /* 0x0000b40002007a20 */ /* 0x000fe80000410000 */
[----:B------:R2:W3:Y:S02]  /*f620*/  MUFU.EX2 R2, R0 ;  /* 0x0000000000027308 */ /* 0x0004e40000000800 */
[----:B--2---:R-:W-:Y:S02]  /*f630*/  FADD.FTZ R0, -R3, R137 ;  /* 0x0000008903007221 */ /* 0x004fe40000010100 */
[----:B------:R-:W-:Y:S02]  /*f640*/  FMUL.FTZ R137, R135, c[0x0][0x2d0] ;  /* 0x0000b40087897a20 */ /* 0x000fe40000410000 */
[----:B------:R-:W-:Y:S02]  /*f650*/  FMUL.FTZ R0, R0, c[0x0][0x2d0] ;  /* 0x0000b40000007a20 */ /* 0x000fe40000410000 */
[--C-:B------:R-:W-:Y:S02]  /*f660*/  FFMA.FTZ R5, R5, c[0x0][0x2d0], -R137.reuse ;  /* 0x0000b40005057a23 */ /* 0x100fe40000010889 */
[--C-:B------:R-:W-:Y:S02]  /*f670*/  FFMA.FTZ R4, R4, c[0x0][0x2d0], -R137.reuse ;  /* 0x0000b40004047a23 */ /* 0x100fe40000010889 */
[----:B-1----:R1:W-:Y:S01]  /*f680*/  MUFU.EX2 R186, R5 ;  /* 0x0000000500ba7308 */ /* 0x0023e20000000800 */
[--C-:B------:R-:W-:Y:S02]  /*f690*/  FFMA.FTZ R9, R9, c[0x0][0x2d0], -R137.reuse ;  /* 0x0000b40009097a23 */ /* 0x100fe40000010889 */
[C---:B---3--:R-:W-:Y:S02]  /*f6a0*/  FMUL.FTZ R20, R2.reuse, R20 ;  /* 0x0000001402147220 */ /* 0x048fe40000410000 */
        /* <DEDUP_REMOVED lines=8> */
[C---:B------:R-:W-:Y:S01]  /*f730*/  FMUL.FTZ R36, R2.reuse, R36 ;  /* 0x0000002402247220 */ /* 0x040fe20000410000 */
[----:B------:R-:W3:Y:S01]  /*f740*/  MUFU.EX2 R0, R0 ;  /* 0x0000000000007308 */ /* 0x000ee20000000800 */
[C---:B------:R-:W-:Y:S02]  /*f750*/  FMUL.FTZ R37, R2.reuse, R37 ;  /* 0x0000002502257220 */ /* 0x040fe40000410000 */
[----:B------:R-:W-:Y:S02]  /*f760*/  FMUL.FTZ R40, R2, R40 ;  /* 0x0000002802287220 */ /* 0x000fe40000410000 */
[----:B-1----:R-:W-:Y:S02]  /*f770*/  FFMA.FTZ R5, R8, c[0x0][0x2d0], -R137 ;  /* 0x0000b40008057a23 */ /* 0x002fe40000010889 */
[C---:B------:R-:W-:Y:S02]  /*f780*/  FMUL.FTZ R41, R2.reuse, R41 ;  /* 0x0000002902297220 */ /* 0x040fe40000410000 */
[C---:B------:R-:W-:Y:S01]  /*f790*/  FMUL.FTZ R44, R2.reuse, R44 ;  /* 0x0000002c022c7220 */ /* 0x040fe20000410000 */
[----:B------:R1:W-:Y:S01]  /*f7a0*/  MUFU.EX2 R175, R5 ;  /* 0x0000000500af7308 */ /* 0x0003e20000000800 */
[C---:B------:R-:W-:Y:S02]  /*f7b0*/  FMUL.FTZ R45, R2.reuse, R45 ;  /* 0x0000002d022d7220 */ /* 0x040fe40000410000 */
[C---:B------:R-:W-:Y:S01]  /*f7c0*/  FMUL.FTZ R48, R2.reuse, R48 ;  /* 0x0000003002307220 */ /* 0x040fe20000410000 */
[----:B--2---:R-:W-:Y:S01]  /*f7d0*/  @P0 SHF.R.S32.HI R4, RZ, 0x1f, R188 ;  /* 0x0000001fff040819 */ /* 0x004fe200000114bc */
[C---:B------:R-:W-:Y:S02]  /*f7e0*/  FMUL.FTZ R49, R2.reuse, R49 ;  /* 0x0000003102317220 */ /* 0x040fe40000410000 */
[----:B------:R-:W-:Y:S02]  /*f7f0*/  FMUL.FTZ R52, R2, R52 ;  /* 0x0000003402347220 */ /* 0x000fe40000410000 */
[----:B------:R-:W-:Y:S01]  /*f800*/  @P0 IMAD R8, R4, c[0x0][0x1e0], RZ ;  /* 0x0000780004080a24 */ /* 0x000fe200078e02ff */
[----:B------:R2:W-:Y:S01]  /*f810*/  MUFU.EX2 R174, R9 ;  /* 0x0000000900ae7308 */ /* 0x0005e20000000800 */
[----:B------:R-:W-:Y:S02]  /*f820*/  FMUL.FTZ R53, R2, R53 ;  /* 0x0000003502357220 */ /* 0x000fe40000410000 */
[----:B------:R-:W-:Y:S02]  /*f830*/  @P0 IMAD R136, R188, c[0x0][0x1e4], R8 ;  /* 0x00007900bc880a24 */ /* 0x000fe400078e0208 */
[C---:B---3--:R-:W-:Y:S02]  /*f840*/  FMUL.FTZ R22, R0.reuse, R22 ;  /* 0x0000001600167220 */ /* 0x048fe40000410000 */
[C---:B------:R-:W-:Y:S02]  /*f850*/  FMUL.FTZ R23, R0.reuse, R23 ;  /* 0x0000001700177220 */ /* 0x040fe40000410000 */
[C---:B------:R-:W-:Y:S02]  /*f860*/  FMUL.FTZ R26, R0.reuse, R26 ;  /* 0x0000001a001a7220 */ /* 0x040fe40000410000 */
[C---:B------:R-:W-:Y:S02]  /*f870*/  FMUL.FTZ R27, R0.reuse, R27 ;  /* 0x0000001b001b7220 */ /* 0x040fe40000410000 */
[----:B------:R-:W-:Y:S02]  /*f880*/  FMUL.FTZ R30, R0, R30 ;  /* 0x0000001e001e7220 */ /* 0x000fe40000410000 */
[----:B-1----:R-:W-:Y:S04]  /*f890*/  @P0 IMAD.WIDE.U32 R4, R188, c[0x0][0x1e0], RZ ;  /* 0x00007800bc040a25 */ /* 0x002fe800078e00ff */
[----:B------:R-:W-:Y:S01]  /*f8a0*/  FMUL.FTZ R31, R0, R31 ;  /* 0x0000001f001f7220 */ /* 0x000fe20000410000 */
[----:B------:R-:W-:Y:S01]  /*f8b0*/  @P0 LEA R8, P1, R4, R210, 0x5 ;  /* 0x000000d204080211 */ /* 0x000fe200078228ff */
[----:B------:R-:W-:Y:S01]  /*f8c0*/  FMUL.FTZ R34, R0, R34 ;  /* 0x0000002200227220 */ /* 0x000fe20000410000 */
[----:B------:R-:W-:Y:S01]  /*f8d0*/  @P0 IADD3 R5, R5, R136, RZ ;  /* 0x0000008805050210 */ /* 0x000fe20007ffe0ff */
[----:B------:R-:W-:Y:S02]  /*f8e0*/  FMUL.FTZ R136, R3, c[0x0][0x2d0] ;  /* 0x0000b40003887a20 */ /* 0x000fe40000410000 */
[----:B--2---:R-:W-:Y:S01]  /*f8f0*/  FMUL.FTZ R9, R2, R149 ;  /* 0x0000009502097220 */ /* 0x004fe20000410000 */
[----:B------:R-:W-:Y:S01]  /*f900*/  @P0 LEA.HI.X R5, R4, R218, R5, 0x5, P1 ;  /* 0x000000da04050211 */ /* 0x000fe200008f2c05 */
[--C-:B------:R-:W-:Y:S01]  /*f910*/  FFMA.FTZ R6, R6, c[0x0][0x2d0], -R136.reuse ;  /* 0x0000b40006067a23 */ /* 0x100fe20000010888 */
[C---:B------:R-:W-:Y:S01]  /*f920*/  @P0 LEA R4, P1, R8.reuse, c[0x0][0x1c8], 0x1 ;  /* 0x0000720008040a11 */ /* 0x040fe200078208ff */
[--C-:B------:R-:W-:Y:S02]  /*f930*/  FFMA.FTZ R7, R7, c[0x0][0x2d0], -R136.reuse ;  /* 0x0000b40007077a23 */ /* 0x100fe40000010888 */
[----:B------:R1:W-:Y:S01]  /*f940*/  MUFU.EX2 R171, R6 ;  /* 0x0000000600ab7308 */ /* 0x0003e20000000800 */
[----:B------:R-:W-:Y:S01]  /*f950*/  @P0 LEA.HI.X R5, R8, c[0x0][0x1cc], R5, 0x1, P1 ;  /* 0x0000730008050a11 */ /* 0x000fe200008f0c05 */
[----:B------:R-:W-:Y:S02]  /*f960*/  FMUL.FTZ R8, R2, R148 ;  /* 0x0000009402087220 */ /* 0x000fe40000410000 */
[C---:B------:R-:W-:Y:S02]  /*f970*/  FMUL.FTZ R35, R0.reuse, R35 ;  /* 0x0000002300237220 */ /* 0x040fe40000410000 */
[----:B------:R2:W-:Y:S01]  /*f980*/  @P0 LDGSTS.E.BYPASS.LTC128B.128 [R185+0xc080], [R4.64], !P3 ;  /* 0x0c08000004b90fae */ /* 0x0005e2000d901d46 */
[C---:B------:R-:W-:Y:S02]  /*f990*/  FMUL.FTZ R38, R0.reuse, R38 ;  /* 0x0000002600267220 */ /* 0x040fe40000410000 */
[C---:B------:R-:W-:Y:S01]  /*f9a0*/  FMUL.FTZ R39, R0.reuse, R39 ;  /* 0x0000002700277220 */ /* 0x040fe20000410000 */
[----:B------:R3:W4:Y:S01]  /*f9b0*/  MUFU.EX2 R170, R7 ;  /* 0x0000000700aa7308 */ /* 0x0007220000000800 */
[C---:B------:R-:W-:Y:S02]  /*f9c0*/  FMUL.FTZ R42, R0.reuse, R42 ;  /* 0x0000002a002a7220 */ /* 0x040fe40000410000 */
[----:B------:R2:W-:Y:S01]  /*f9d0*/  @P0 LDGSTS.E.BYPASS.LTC128B.128 [R185+0xd080], [R4.64+0x80], !P4 ;  /* 0x0d08008004b90fae */ /* 0x0005e2000e101d46 */
[C---:B------:R-:W-:Y:S02]  /*f9e0*/  FMUL.FTZ R43, R0.reuse, R43 ;  /* 0x0000002b002b7220 */ /* 0x040fe40000410000 */
[C---:B------:R-:W-:Y:S02]  /*f9f0*/  FMUL.FTZ R46, R0.reuse, R46 ;  /* 0x0000002e002e7220 */ /* 0x040fe40000410000 */
[C---:B------:R-:W-:Y:S02]  /*fa00*/  FMUL.FTZ R47, R0.reuse, R47 ;  /* 0x0000002f002f7220 */ /* 0x040fe40000410000 */
[----:B------:R2:W-:Y:S01]  /*fa10*/  @P0 LDGSTS.E.BYPASS.LTC128B.128 [R185+0xe080], [R4.64+0x100], !P5 ;  /* 0x0e08010004b90fae */ /* 0x0005e2000e901d46 */
[C---:B------:R-:W-:Y:S02]  /*fa20*/  FMUL.FTZ R50, R0.reuse, R50 ;  /* 0x0000003200327220 */ /* 0x040fe40000410000 */
[----:B------:R-:W-:Y:S02]  /*fa30*/  FMUL.FTZ R51, R0, R51 ;  /* 0x0000003300337220 */ /* 0x000fe40000410000 */
[--C-:B-1----:R-:W-:Y:S02]  /*fa40*/  FFMA.FTZ R6, R10, c[0x0][0x2d0], -R136.reuse ;  /* 0x0000b4000a067a23 */ /* 0x102fe40000010888 */
[----:B------:R2:W-:Y:S01]  /*fa50*/  @P0 LDGSTS.E.BYPASS.LTC128B.128 [R185+0xf080], [R4.64+0x180], !P6 ;  /* 0x0f08018004b90fae */ /* 0x0005e2000f101d46 */
[C---:B------:R-:W-:Y:S01]  /*fa60*/  FMUL.FTZ R10, R0.reuse, R150 ;  /* 0x00000096000a7220 */ /* 0x040fe20000410000 */
[----:B------:R1:W-:Y:S01]  /*fa70*/  MUFU.EX2 R169, R6 ;  /* 0x0000000600a97308 */ /* 0x0003e20000000800 */
[C---:B------:R-:W-:Y:S02]  /*fa80*/  FMUL.FTZ R54, R0.reuse, R54 ;  /* 0x0000003600367220 */ /* 0x040fe40000410000 */
[C---:B------:R-:W-:Y:S02]  /*fa90*/  FMUL.FTZ R55, R0.reuse, R55 ;  /* 0x0000003700377220 */ /* 0x040fe40000410000 */
[----:B------:R-:W5:Y:S01]  /*faa0*/  LDSM.16.MT88.4 R160, [R177] ;  /* 0x00000000b1a0783b */ /* 0x000f620000004200 */
[----:B---3--:R-:W-:Y:S02]  /*fab0*/  FMUL.FTZ R7, R0, R147 ;  /* 0x0000009300077220 */ /* 0x008fe40000410000 */
[C---:B------:R-:W-:Y:S02]  /*fac0*/  FMUL.FTZ R56, R2.reuse, R56 ;  /* 0x0000003802387220 */ /* 0x040fe40000410000 */
[----:B------:R-:W-:Y:S02]  /*fad0*/  FMUL.FTZ R57, R2, R57 ;  /* 0x0000003902397220 */ /* 0x000fe40000410000 */
[----:B------:R-:W3:Y:S01]  /*fae0*/  LDSM.16.MT88.4 R164, [R178] ;  /* 0x00000000b2a4783b */ /* 0x000ee20000004200 */
[C---:B------:R-:W-:Y:S02]  /*faf0*/  FMUL.FTZ R58, R0.reuse, R58 ;  /* 0x0000003a003a7220 */ /* 0x040fe40000410000 */
[----:B------:R-:W-:Y:S02]  /*fb00*/  FMUL.FTZ R59, R0, R59 ;  /* 0x0000003b003b7220 */ /* 0x000fe40000410000 */
[C---:B------:R-:W-:Y:S02]  /*fb10*/  FMUL.FTZ R60, R2.reuse, R60 ;  /* 0x0000003c023c7220 */ /* 0x040fe40000410000 */
[----:B------:R-:W-:Y:S01]  /*fb20*/  FMUL.FTZ R61, R2, R61 ;  /* 0x0000003d023d7220 */ /* 0x000fe20000410000 */
[----:B------:R-:W0:Y:S01]  /*fb30*/  LDGDEPBAR ;  /* 0x00000000000079af */ /* 0x000e220000000000 */
[C---:B------:R-:W-:Y:S02]  /*fb40*/  FMUL.FTZ R62, R0.reuse, R62 ;  /* 0x0000003e003e7220 */ /* 0x040fe40000410000 */
[C---:B------:R-:W-:Y:S02]  /*fb50*/  FMUL.FTZ R63, R0.reuse, R63 ;  /* 0x0000003f003f7220 */ /* 0x040fe40000410000 */
[--C-:B--2---:R-:W-:Y:S02]  /*fb60*/  FFMA.FTZ R4, R11, c[0x0][0x2d0], -R136.reuse ;  /* 0x0000b4000b047a23 */ /* 0x104fe40000010888 */
[----:B------:R-:W-:Y:S02]  /*fb70*/  FMUL.FTZ R11, R0, R151 ;  /* 0x00000097000b7220 */ /* 0x000fe40000410000 */
[----:B------:R2:W2:Y:S01]  /*fb80*/  MUFU.EX2 R168, R4 ;  /* 0x0000000400a87308 */ /* 0x0004a20000000800 */
[----:B------:R-:W3:Y:S01]  /*fb90*/  LDSM.16.MT88.4 R148, [R180] ;  /* 0x00000000b494783b */ /* 0x000ee20000004200 */
[----:B------:R-:W-:Y:S01]  /*fba0*/  FMUL.FTZ R5, R2, R145 ;  /* 0x0000009102057220 */ /* 0x000fe20000410000 */
[----:B----4-:R-:W-:Y:S01]  /*fbb0*/  F2FP.PACK_AB R145, R170, R171 ;  /* 0x000000abaa91723e */ /* 0x010fe200000000ff */
[----:B-1----:R-:W-:Y:S01]  /*fbc0*/  FMUL.FTZ R6, R0, R146 ;  /* 0x0000009200067220 */ /* 0x002fe20000410000 */
        /* <DEDUP_REMOVED lines=10> */
[----:B--2---:R-:W-:Y:S01]  /*fc70*/  FMUL.FTZ R4, R2, R144 ;  /* 0x0000009002047220 */ /* 0x004fe20000410000 */
[----:B------:R-:W-:Y:S01]  /*fc80*/  F2FP.PACK_AB R144, R186, R187 ;  /* 0x000000bbba90723e */ /* 0x000fe200000000ff */
[----:B------:R-:W-:Y:S01]  /*fc90*/  FMUL.FTZ R73, R2, R73 ;  /* 0x0000004902497220 */ /* 0x000fe20000410000 */
[----:B------:R-:W-:Y:S01]  /*fca0*/  F2FP.PACK_AB R147, R168, R169 ;  /* 0x000000a9a893723e */ /* 0x000fe200000000ff */
[C---:B------:R-:W-:Y:S02]  /*fcb0*/  FMUL.FTZ R74, R0.reuse, R74 ;  /* 0x0000004a004a7220 */ /* 0x040fe40000410000 */
[----:B------:R-:W-:Y:S02]  /*fcc0*/  FMUL.FTZ R75, R0, R75 ;  /* 0x0000004b004b7220 */ /* 0x000fe40000410000 */
[C---:B------:R-:W-:Y:S02]  /*fcd0*/  FMUL.FTZ R76, R2.reuse, R76 ;  /* 0x0000004c024c7220 */ /* 0x040fe40000410000 */
[C---:B-----5:R-:W-:Y:S05]  /*fce0*/  HMMA.16816.F32 R4, R144.reuse, R160, R4 ;  /* 0x000000a09004723c */ /* 0x060fea0000001804 */
[----:B------:R-:W-:Y:S02]  /*fcf0*/  FMUL.FTZ R77, R2, R77 ;  /* 0x0000004d024d7220 */ /* 0x000fe40000410000 */
[C---:B------:R-:W-:Y:S01]  /*fd00*/  FMUL.FTZ R78, R0.reuse, R78 ;  /* 0x0000004e004e7220 */ /* 0x040fe20000410000 */
[C---:B------:R-:W-:Y:S01]  /*fd10*/  HMMA.16816.F32 R8, R144.reuse, R162, R8 ;  /* 0x000000a29008723c */ /* 0x040fe20000001808 */
[----:B------:R-:W1:Y:S03]  /*fd20*/  LDSM.16.MT88.4 R160, [R179] ;  /* 0x00000000b3a0783b */ /* 0x000e660000004200 */
[----:B------:R-:W-:Y:S02]  /*fd30*/  FMUL.FTZ R79, R0, R79 ;  /* 0x0000004f004f7220 */ /* 0x000fe40000410000 */
[C---:B------:R-:W-:Y:S02]  /*fd40*/  FMUL.FTZ R80, R2.reuse, R80 ;  /* 0x0000005002507220 */ /* 0x040fe40000410000 */
[C---:B---3--:R-:W-:Y:S04]  /*fd50*/  HMMA.16816.F32 R20, R144.reuse, R164, R20 ;  /* 0x000000a49014723c */ /* 0x048fe80000001814 */
[----:B------:R-:W-:Y:S02]  /*fd60*/  FMUL.FTZ R81, R2, R81 ;  /* 0x0000005102517220 */ /* 0x000fe40000410000 */
[C---:B------:R-:W-:Y:S02]  /*fd70*/  FMUL.FTZ R82, R0.reuse, R82 ;  /* 0x0000005200527220 */ /* 0x040fe40000410000 */
[C---:B------:R-:W-:Y:S04]  /*fd80*/  HMMA.16816.F32 R24, R144.reuse, R166, R24 ;  /* 0x000000a69018723c */ /* 0x040fe80000001818 */
        /* <DEDUP_REMOVED lines=45> */
[--C-:B------:R-:W-:Y:S02]  /*10060*/  FFMA.FTZ R13, R13, c[0x0][0x2d0], -R137.reuse ;  /* 0x0000b4000d0d7a23 */ /* 0x100fe40000010889 */
[--C-:B------:R-:W-:Y:S02]  /*10070*/  FFMA.FTZ R14, R14, c[0x0][0x2d0], -R136.reuse ;  /* 0x0000b4000e0e7a23 */ /* 0x100fe40000010888 */
[--C-:B------:R-:W-:Y:S01]  /*10080*/  FFMA.FTZ R15, R15, c[0x0][0x2d0], -R136.reuse ;  /* 0x0000b4000f0f7a23 */ /* 0x100fe20000010888 */
[----:B------:R3:W-:Y:S01]  /*10090*/  MUFU.EX2 R172, R13 ;  /* 0x0000000d00ac7308 */ /* 0x0007e20000000800 */
[C---:B------:R-:W-:Y:S01]  /*100a0*/  FMUL.FTZ R116, R2.reuse, R116 ;  /* 0x0000007402747220 */ /* 0x040fe20000410000 */
[C---:B--2---:R-:W-:Y:S03]  /*100b0*/  HMMA.16816.F32 R60, R144.reuse, R148, R60 ;  /* 0x00000094903c723c */ /* 0x044fe6000000183c */
[----:B------:R-:W-:Y:S02]  /*100c0*/  FMUL.FTZ R117, R2, R117 ;  /* 0x0000007502757220 */ /* 0x000fe40000410000 */
[C---:B------:R-:W-:Y:S03]  /*100d0*/  FMUL.FTZ R118, R0.reuse, R118 ;  /* 0x0000007600767220 */ /* 0x040fe60000410000 */
[----:B------:R2:W-:Y:S01]  /*100e0*/  MUFU.EX2 R165, R14 ;  /* 0x0000000e00a57308 */ /* 0x0005e20000000800 */
[C---:B------:R-:W-:Y:S01]  /*100f0*/  HMMA.16816.F32 R64, R144.reuse, R150, R64 ;  /* 0x000000969040723c */ /* 0x040fe20000001840 */
[----:B------:R-:W4:Y:S02]  /*10100*/  LDSM.16.MT88.4 R148, [R177+0x2000] ;  /* 0x00200000b194783b */ /* 0x000f240000004200 */
[----:B------:R-:W-:Y:S02]  /*10110*/  FMUL.FTZ R119, R0, R119 ;  /* 0x0000007700777220 */ /* 0x000fe40000410000 */
[C---:B------:R-:W-:Y:S02]  /*10120*/  FMUL.FTZ R120, R2.reuse, R120 ;  /* 0x0000007802787220 */ /* 0x040fe40000410000 */
[----:B------:R-:W-:Y:S01]  /*10130*/  FMUL.FTZ R121, R2, R121 ;  /* 0x0000007902797220 */ /* 0x000fe20000410000 */
[C---:B-1----:R-:W-:Y:S01]  /*10140*/  HMMA.16816.F32 R68, R144.reuse, R160, R68 ;  /* 0x000000a09044723c */ /* 0x042fe20000001844 */
[----:B------:R1:W-:Y:S03]  /*10150*/  MUFU.EX2 R164, R15 ;  /* 0x0000000f00a47308 */ /* 0x0003e60000000800 */
[----:B------:R-:W-:Y:S02]  /*10160*/  FMUL.FTZ R122, R0, R122 ;  /* 0x0000007a007a7220 */ /* 0x000fe40000410000 */
[----:B---3--:R-:W-:Y:S02]  /*10170*/  FMUL.FTZ R13, R2, R153 ;  /* 0x00000099020d7220 */ /* 0x008fe40000410000 */
[----:B------:R-:W-:Y:S01]  /*10180*/  FMUL.FTZ R123, R0, R123 ;  /* 0x0000007b007b7220 */ /* 0x000fe20000410000 */
[C---:B------:R-:W-:Y:S01]  /*10190*/  HMMA.16816.F32 R72, R144.reuse, R162, R72 ;  /* 0x000000a29048723c */ /* 0x040fe20000001848 */
[----:B------:R-:W3:Y:S02]  /*101a0*/  LDSM.16.MT88.4 R160, [R178+0x2000] ;  /* 0x00200000b2a0783b */ /* 0x000ee40000004200 */
[----:B------:R-:W-:Y:S02]  /*101b0*/  FMUL.FTZ R124, R2, R124 ;  /* 0x0000007c027c7220 */ /* 0x000fe40000410000 */
[----:B--2---:R-:W-:Y:S02]  /*101c0*/  FMUL.FTZ R14, R0, R154 ;  /* 0x0000009a000e7220 */ /* 0x004fe40000410000 */
[----:B------:R-:W-:Y:S02]  /*101d0*/  FMUL.FTZ R125, R2, R125 ;  /* 0x0000007d027d7220 */ /* 0x000fe40000410000 */
[C---:B------:R-:W-:Y:S03]  /*101e0*/  FMUL.FTZ R126, R0.reuse, R126 ;  /* 0x0000007e007e7220 */ /* 0x040fe60000410000 */
[----:B------:R-:W-:Y:S02]  /*101f0*/  FMUL.FTZ R127, R0, R127 ;  /* 0x0000007f007f7220 */ /* 0x000fe40000410000 */
[--C-:B------:R-:W-:Y:S02]  /*10200*/  FFMA.FTZ R12, R12, c[0x0][0x2d0], -R137.reuse ;  /* 0x0000b4000c0c7a23 */ /* 0x100fe40000010889 */
[----:B-1----:R-:W-:Y:S02]  /*10210*/  FMUL.FTZ R15, R0, R155 ;  /* 0x0000009b000f7220 */ /* 0x002fe40000410000 */
[----:B------:R1:W2:Y:S01]  /*10220*/  MUFU.EX2 R173, R12 ;  /* 0x0000000c00ad7308 */ /* 0x0002a20000000800 */
[C---:B------:R-:W-:Y:S02]  /*10230*/  FMUL.FTZ R128, R2.reuse, R128 ;  /* 0x0000008002807220 */ /* 0x040fe40000410000 */
[----:B------:R-:W-:Y:S01]  /*10240*/  FMUL.FTZ R129, R2, R129 ;  /* 0x0000008102817220 */ /* 0x000fe20000410000 */
[C---:B----4-:R-:W-:Y:S03]  /*10250*/  HMMA.16816.F32 R76, R144.reuse, R148, R76 ;  /* 0x00000094904c723c */ /* 0x050fe6000000184c */
[C---:B------:R-:W-:Y:S02]  /*10260*/  FMUL.FTZ R130, R0.reuse, R130 ;  /* 0x0000008200827220 */ /* 0x040fe40000410000 */
[----:B------:R-:W-:Y:S02]  /*10270*/  FMUL.FTZ R131, R0, R131 ;  /* 0x0000008300837220 */ /* 0x000fe40000410000 */
[--C-:B------:R-:W-:Y:S01]  /*10280*/  FFMA.FTZ R17, R17, c[0x0][0x2d0], -R137.reuse ;  /* 0x0000b40011117a23 */ /* 0x100fe20000010889 */
[C---:B------:R-:W-:Y:S01]  /*10290*/  HMMA.16816.F32 R80, R144.reuse, R150, R80 ;  /* 0x000000969050723c */ /* 0x040fe20000001850 */
[----:B------:R-:W4:Y:S02]  /*102a0*/  LDSM.16.MT88.4 R148, [R180+0x2000] ;  /* 0x00200000b494783b */ /* 0x000f240000004200 */
[----:B------:R5:W-:Y:S01]  /*102b0*/  MUFU.EX2 R166, R17 ;  /* 0x0000001100a67308 */ /* 0x000be20000000800 */
[--C-:B------:R-:W-:Y:S02]  /*102c0*/  FFMA.FTZ R18, R18, c[0x0][0x2d0], -R136.reuse ;  /* 0x0000b40012127a23 */ /* 0x100fe40000010888 */
[----:B------:R-:W-:Y:S02]  /*102d0*/  FFMA.FTZ R136, R19, c[0x0][0x2d0], -R136 ;  /* 0x0000b40013887a23 */ /* 0x000fe40000010888 */
[----:B------:R-:W-:Y:S01]  /*102e0*/  FMUL.FTZ R19, R0, R159 ;  /* 0x0000009f00137220 */ /* 0x000fe20000410000 */
[C---:B---3--:R-:W-:Y:S03]  /*102f0*/  HMMA.16816.F32 R84, R144.reuse, R160, R84 ;  /* 0x000000a09054723c */ /* 0x048fe60000001854 */
[----:B-1----:R-:W-:Y:S01]  /*10300*/  FFMA.FTZ R12, R16, c[0x0][0x2d0], -R137 ;  /* 0x0000b400100c7a23 */ /* 0x002fe20000010889 */
[----:B------:R-:W-:Y:S01]  /*10310*/  MUFU.EX2 R136, R136 ;  /* 0x0000008800887308 */ /* 0x000fe20000000800 */
[----:B------:R-:W-:Y:S01]  /*10320*/  FMUL.FTZ R16, R2, R156 ;  /* 0x0000009c02107220 */ /* 0x000fe20000410000 */
[----:B--2---:R-:W-:Y:S02]  /*10330*/  F2FP.PACK_AB R156, R172, R173 ;  /* 0x000000adac9c723e */ /* 0x004fe400000000ff */
[C---:B------:R-:W-:Y:S01]  /*10340*/  HMMA.16816.F32 R88, R144.reuse, R162, R88 ;  /* 0x000000a29058723c */ /* 0x040fe20000001858 */
[----:B------:R-:W1:Y:S05]  /*10350*/  LDSM.16.MT88.4 R160, [R179+0x2000] ;  /* 0x00200000b3a0783b */ /* 0x000e6a0000004200 */
[----:B------:R2:W-:Y:S01]  /*10360*/  MUFU.EX2 R167, R12 ;  /* 0x0000000c00a77308 */ /* 0x0005e20000000800 */
[----:B-----5:R-:W-:Y:S01]  /*10370*/  FMUL.FTZ R17, R2, R157 ;  /* 0x0000009d02117220 */ /* 0x020fe20000410000 */
[----:B------:R-:W-:Y:S08]  /*10380*/  F2FP.PACK_AB R157, R164, R165 ;  /* 0x000000a5a49d723e */ /* 0x000ff000000000ff */
[----:B------:R-:W3:Y:S01]  /*10390*/  MUFU.EX2 R137, R18 ;  /* 0x0000001200897308 */ /* 0x000ee20000000800 */
[C---:B----4-:R-:W-:Y:S03]  /*103a0*/  HMMA.16816.F32 R92, R144.reuse, R148, R92 ;  /* 0x00000094905c723c */ /* 0x050fe6000000185c */
[C---:B--2---:R-:W-:Y:S05]  /*103b0*/  FMUL.FTZ R12, R2.reuse, R152 ;  /* 0x00000098020c7220 */ /* 0x044fea0000410000 */
[C---:B------:R-:W-:Y:S01]  /*103c0*/  HMMA.16816.F32 R96, R144.reuse, R150, R96 ;  /* 0x000000969060723c */ /* 0x040fe20000001860 */
[----:B------:R-:W2:Y:S03]  /*103d0*/  LDSM.16.MT88.4 R148, [R177+0x3000] ;  /* 0x00300000b194783b */ /* 0x000ea60000004200 */
[----:B------:R-:W-:Y:S04]  /*103e0*/  FFMA.FTZ R2, R2, R190, R187 ;  /* 0x000000be02027223 */ /* 0x000fe800000100bb */
[----:B------:R-:W-:Y:S01]  /*103f0*/  LDSM.16.MT88.4 R152, [R178+0x800] ;  /* 0x00080000b298783b */ /* 0x000fe20000004200 */
[C---:B-1----:R-:W-:Y:S03]  /*10400*/  HMMA.16816.F32 R100, R144.reuse, R160, R100 ;  /* 0x000000a09064723c */ /* 0x042fe60000001864 */
[----:B---3--:R-:W-:Y:S01]  /*10410*/  F2FP.PACK_AB R159, R136, R137 ;  /* 0x00000089889f723e */ /* 0x008fe200000000ff */
[----:B------:R-:W-:Y:S01]  /*10420*/  FMUL.FTZ R18, R0, R158 ;  /* 0x0000009e00127220 */ /* 0x000fe20000410000 */
[----:B------:R-:W-:Y:S01]  /*10430*/  F2FP.PACK_AB R158, R166, R167 ;  /* 0x000000a7a69e723e */ /* 0x000fe200000000ff */
[----:B------:R-:W-:Y:S02]  /*10440*/  FFMA.FTZ R0, R0, R189, R171 ;  /* 0x000000bd00007223 */ /* 0x000fe400000100ab */
[C---:B------:R-:W-:Y:S01]  /*10450*/  HMMA.16816.F32 R104, R144.reuse, R162, R104 ;  /* 0x000000a29068723c */ /* 0x040fe20000001868 */
[----:B------:R-:W1:Y:S03]  /*10460*/  LDSM.16.MT88.4 R160, [R178+0x3000] ;  /* 0x00300000b2a0783b */ /* 0x000e660000004200 */
[----:B------:R-:W-:Y:S02]  /*10470*/  FADD.FTZ R2, R186, R2 ;  /* 0x00000002ba027221 */ /* 0x000fe40000010000 */
[----:B------:R-:W-:Y:S02]  /*10480*/  FADD.FTZ R0, R170, R0 ;  /* 0x00000000aa007221 */ /* 0x000fe40000010000 */
[----:B------:R-:W-:Y:S04]  /*10490*/  FADD.FTZ R2, R175, R2 ;  /* 0x00000002af027221 */ /* 0x000fe80000010000 */
[----:B------:R-:W-:Y:S01]  /*104a0*/  FADD.FTZ R0, R169, R0 ;  /* 0x00000000a9007221 */ /* 0x000fe20000010000 */
        /* <DEDUP_REMOVED lines=10> */
[----:B------:R-:W-:Y:S08]  /*10550*/  HMMA.16816.F32 R16, R144, R162, R16 ;  /* 0x000000a29010723c */ /* 0x000ff00000001810 */
[C---:B--2---:R-:W-:Y:S01]  /*10560*/  HMMA.16816.F32 R144, R156.reuse, R148, R4 ;  /* 0x000000949c90723c */ /* 0x044fe20000001804 */
[----:B------:R-:W1:Y:S07]  /*10570*/  LDSM.16.MT88.4 R4, [R180+0x800] ;  /* 0x00080000b404783b */ /* 0x000e6e0000004200 */
        /* <DEDUP_REMOVED lines=58> */
.L_x_2812:
        /* <DEDUP_REMOVED lines=9> */
.L_x_2883:
        /* <DEDUP_REMOVED lines=86> */
[----:B------:R-:W-:Y:S02]  /*10f10*/  @P1 FMUL.FTZ R5, R5, 0.69314718246459960938 ;  /* 0x3f31721805051820 */ /* 0x000fe40000410000 */
        /* <DEDUP_REMOVED lines=21> */
[C---:B------:R-:W-:Y:S02]  /*11070*/  FMUL.FTZ R75, R0.reuse, R79 ;  /* 0x0000004f004b7220 */ /* 0x040fe40000410000 */
[----:B------:R-:W-:-:S02]  /*11080*/  FMUL.FTZ R70, R0, R82 ;  /* 0x0000005200467220 */ /* 0x000fc40000410000 */
[C---:B------:R-:W-:Y:S02]  /*11090*/  FMUL.FTZ R71, R0.reuse, R83 ;  /* 0x0000005300477220 */ /* 0x040fe40000410000 */
[C---:B------:R-:W-:Y:S02]  /*110a0*/  FMUL.FTZ R78, R0.reuse, R90 ;  /* 0x0000005a004e7220 */ /* 0x040fe40000410000 */
[----:B------:R-:W-:Y:S02]  /*110b0*/  FMUL.FTZ R79, R0, R91 ;  /* 0x0000005b004f7220 */ /* 0x000fe40000410000 */
[----:B---3--:R-:W-:Y:S02]  /*110c0*/  @P0 FMUL.FTZ R2, R2, 0.69314718246459960938 ;  /* 0x3f31721802020820 */ /* 0x008fe40000410000 */
        /* <DEDUP_REMOVED lines=35> */
.L_x_2745:
        /* <DEDUP_REMOVED lines=17> */
.L_x_2816:
[----:B------:R-:W-:Y:S05]  /*11410*/  BSYNC B0 ;  /* 0x0000000000007941 */ /* 0x000fea0003800000 */
.L_x_2815:
        /* <DEDUP_REMOVED lines=155> */
.L_x_2819:
        /* <DEDUP_REMOVED lines=121> */
.L_x_2884:
[----:B------:R-:W-:Y:S05]  /*12560*/  BRA.DIV ~URZ, `(.L_x_2822) ;  /* 0x000041527f007947 */ /* 0x000fea000b800000 */
[----:B------:R4:W2:Y:S02]  /*12570*/  SHFL.IDX PT, R0, R16, RZ, 0x181f ;  /* 0x00181fff10007589 */ /* 0x0008a400000e0000 */
.L_x_2885:
        /* <DEDUP_REMOVED lines=26> */
.L_x_2824:
[----:B------:R-:W-:Y:S05]  /*12720*/  BSYNC B0 ;  /* 0x0000000000007941 */ /* 0x000fea0003800000 */
.L_x_2823:
[----:B------:R-:W-:Y:S05]  /*12730*/  BRA.DIV ~URZ, `(.L_x_2825) ;  /* 0x00003fe27f007947 */ /* 0x000fea000b800000 */
[----:B---3--:R3:W4:Y:S04]  /*12740*/  SHFL.IDX PT, R12, R15, 0x1, 0x181f ;  /* 0x00381f000f0c7f89 */ /* 0x00872800000e0000 */
[----:B--2---:R3:W2:Y:S02]  /*12750*/  SHFL.IDX PT, R0, R16, 0x1, 0x181f ;  /* 0x00381f0010007f89 */ /* 0x0046a400000e0000 */
.L_x_2886:
        /* <DEDUP_REMOVED lines=20> */
.L_x_2827:
[----:B------:R-:W-:Y:S05]  /*128a0*/  BSYNC B0 ;  /* 0x0000000000007941 */ /* 0x000fea0003800000 */
.L_x_2826:
[----:B------:R-:W-:Y:S05]  /*128b0*/  BRA.DIV ~URZ, `(.L_x_2828) ;  /* 0x00003f227f007947 */ /* 0x000fea000b800000 */
[----:B----4-:R4:W3:Y:S02]  /*128c0*/  SHFL.IDX PT, R12, R15, 0x2, 0x181f ;  /* 0x00581f000f0c7f89 */ /* 0x0108e400000e0000 */
.L_x_2887:
[----:B------:R-:W-:Y:S05]  /*128d0*/  BRA.DIV ~URZ, `(.L_x_2829) ;  /* 0x00003f727f007947 */ /* 0x000fea000b800000 */
[----:B--2---:R2:W4:Y:S02]  /*128e0*/  SHFL.IDX PT, R0, R16, 0x2, 0x181f ;  /* 0x00581f0010007f89 */ /* 0x00452400000e0000 */
.L_x_2888:
        /* <DEDUP_REMOVED lines=20> */
.L_x_2831:
[----:B------:R-:W-:Y:S05]  /*12a30*/  BSYNC B0 ;  /* 0x0000000000007941 */ /* 0x000fea0003800000 */
.L_x_2830:
[----:B------:R-:W-:Y:S05]  /*12a40*/  BRA.DIV ~URZ, `(.L_x_2832) ;  /* 0x00003e627f007947 */ /* 0x000fea000b800000 */
[----:B---3--:R3:W2:Y:S04]  /*12a50*/  SHFL.IDX PT, R10, R15, 0x3, 0x181f ;  /* 0x00781f000f0a7f89 */ /* 0x0086a800000e0000 */
[----:B----4-:R3:W4:Y:S02]  /*12a60*/  SHFL.IDX PT, R0, R16, 0x3, 0x181f ;  /* 0x00781f0010007f89 */ /* 0x01072400000e0000 */
.L_x_2889:
        /* <DEDUP_REMOVED lines=21> */
.L_x_2820:
        /* <DEDUP_REMOVED lines=33> */
.L_x_2890:
[----:B------:R-:W-:Y:S05]  /*12dd0*/  BRA.DIV ~URZ, `(.L_x_2835) ;  /* 0x00003c027f007947 */ /* 0x000fea000b800000 */
[----:B------:R3:W4:Y:S02]  /*12de0*/  SHFL.IDX PT, R0, R17, RZ, 0x1c1f ;  /* 0x001c1fff11007589 */ /* 0x00072400000e0000 */
.L_x_2891:
        /* <DEDUP_REMOVED lines=28> */
[----:B------:R-:W-:Y:S01]  /*12fb0*/  SHF.R.S32.HI R10, RZ, 0x1f, R240 ;  /* 0x0000001fff0a7819 */ /* 0x000fe200000114f0 */
[----:B------:R4:W-:Y:S01]  /*12fc0*/  @!P6 ST.E.64 [R2.64], R24 ;  /* 0x000000180200e985 */ /* 0x0009e2000c101b06 */
[----:B------:R-:W-:Y:S02]  /*12fd0*/  SHF.R.S32.HI R5, RZ, 0x1f, R239 ;  /* 0x0000001fff057819 */ /* 0x000fe400000114ef */
[----:B------:R-:W-:Y:S01]  /*12fe0*/  ISETP.GE.AND P1, PT, R237, c[0x0][0x3c8], PT ;  /* 0x0000f200ed007a0c */ /* 0x000fe20003f26270 */
[----:B------:R5:W-:Y:S01]  /*12ff0*/  @!P5 ST.E.64 [R8.64], R28 ;  /* 0x0000001c0800d985 */ /* 0x000be2000c101b06 */
[----:B------:R-:W-:Y:S02]  /*13000*/  ISETP.GE.AND P6, PT, R234, c[0x0][0x3c8], PT ;  /* 0x0000f200ea007a0c */ /* 0x000fe40003fc6270 */
[----:B--2---:R-:W-:-:S04]  /*13010*/  @!P4 LEA R6, P0, R240, R0, 0x2 ;  /* 0x00000000f006c211 */ /* 0x004fc800078010ff */
[----:B------:R-:W-:Y:S02]  /*13020*/  @!P4 LEA.HI.X R7, R240, R4, R10, 0x2, P0 ;  /* 0x00000004f007c211 */ /* 0x000fe400000f140a */
[----:B------:R-:W-:-:S03]  /*13030*/  ISETP.GE.AND P0, PT, R236, c[0x0][0x3c8], PT ;  /* 0x0000f200ec007a0c */ /* 0x000fc60003f06270 */
[----:B------:R2:W-:Y:S01]  /*13040*/  @!P4 ST.E.64 [R6.64], R32 ;  /* 0x000000200600c985 */ /* 0x0005e2000c101b06 */
[CC--:B----4-:R-:W-:Y:S02]  /*13050*/  @!P3 LEA R2, P5, R239.reuse, R0.reuse, 0x2 ;  /* 0x00000000ef02b211 */ /* 0x0d0fe400078a10ff */
[----:B------:R-:W-:Y:S02]  /*13060*/  @!P2 LEA R10, P4, R238, R0, 0x2 ;  /* 0x00000000ee0aa211 */ /* 0x000fe400078810ff */
[----:B------:R-:W-:Y:S02]  /*13070*/  @!P3 LEA.HI.X R3, R239, R4, R5, 0x2, P5 ;  /* 0x00000004ef03b211 */ /* 0x000fe400028f1405 */
[----:B------:R-:W-:-:S03]  /*13080*/  SHF.R.S32.HI R5, RZ, 0x1f, R238 ;  /* 0x0000001fff057819 */ /* 0x000fc600000114ee */
[----:B------:R4:W-:Y:S01]  /*13090*/  @!P3 ST.E.64 [R2.64], R36 ;  /* 0x000000240200b985 */ /* 0x0009e2000c101b06 */
[----:B------:R-:W-:Y:S02]  /*130a0*/  @!P2 LEA.HI.X R11, R238, R4, R5, 0x2, P4 ;  /* 0x00000004ee0ba211 */ /* 0x000fe400020f1405 */
[----:B-----5:R-:W-:Y:S02]  /*130b0*/  @!P0 LEA R8, P4, R236, R0, 0x2 ;  /* 0x00000000ec088211 */ /* 0x020fe400078810ff */
[----:B------:R-:W-:Y:S01]  /*130c0*/  IADD3 R5, R194, 0x70, RZ ;  /* 0x00000070c2057810 */ /* 0x000fe20007ffe0ff */
        /* <DEDUP_REMOVED lines=36> */
[----:B------:R-:W-:Y:S01]  /*13310*/  SHF.R.S32.HI R7, RZ, 0x1f, R3 ;  /* 0x0000001fff077819 */ /* 0x000fe20000011403 */
[----:B------:R2:W-:Y:S01]  /*13320*/  @!P3 ST.E.64 [R8.64], R56 ;  /* 0x000000380800b985 */ /* 0x0005e2000c101b06 */
[----:B------:R-:W-:Y:S02]  /*13330*/  IADD3 R5, R194, 0x90, RZ ;  /* 0x00000090c2057810 */ /* 0x000fe40007ffe0ff */
[----:B------:R-:W-:Y:S01]  /*13340*/  ISETP.GE.AND P3, PT, R6, c[0x0][0x3c8], PT ;  /* 0x0000f20006007a0c */ /* 0x000fe20003f66270 */
[----:B------:R4:W-:Y:S01]  /*13350*/  @!P4 ST.E.64 [R10.64], R68 ;  /* 0x000000440a00c985 */ /* 0x0009e2000c101b06 */
[----:B------:R-:W-:Y:S02]  /*13360*/  ISETP.GE.AND P6, PT, R5, c[0x0][0x3c8], PT ;  /* 0x0000f20005007a0c */ /* 0x000fe40003fc6270 */
[----:B------:R-:W-:-:S02]  /*13370*/  ISETP.GE.AND P4, PT, R2, c[0x0][0x3c8], PT ;  /* 0x0000f20002007a0c */ /* 0x000fc40003f86270 */
[----:B-----5:R-:W-:Y:S02]  /*13380*/  SHF.R.S32.HI R13, RZ, 0x1f, R2 ;  /* 0x0000001fff0d7819 */ /* 0x020fe40000011402 */
[----:B------:R-:W-:-:S04]  /*13390*/  @!P5 LEA R12, P0, R2, R0, 0x2 ;  /* 0x00000000020cd211 */ /* 0x000fc800078010ff */
[----:B------:R-:W-:Y:S02]  /*133a0*/  @!P5 LEA.HI.X R13, R2, R4, R13, 0x2, P0 ;  /* 0x00000004020dd211 */ /* 0x000fe400000f140d */
[----:B------:R-:W-:Y:S02]  /*133b0*/  IADD3 R2, R194, 0xb0, RZ ;  /* 0x000000b0c2027810 */ /* 0x000fe40007ffe0ff */
[-C--:B------:R-:W-:Y:S02]  /*133c0*/  @!P6 LEA R14, P0, R5, R0.reuse, 0x2 ;  /* 0x00000000050ee211 */ /* 0x080fe400078010ff */
[----:B--2---:R-:W-:-:S04]  /*133d0*/  @!P2 LEA R8, P1, R3, R0, 0x2 ;  /* 0x000000000308a211 */ /* 0x004fc800078210ff */
[----:B------:R-:W-:Y:S02]  /*133e0*/  @!P2 LEA.HI.X R9, R3, R4, R7, 0x2, P1 ;  /* 0x000000040309a211 */ /* 0x000fe400008f1407 */
[----:B------:R-:W-:Y:S02]  /*133f0*/  IADD3 R7, R194, 0x98, RZ ;  /* 0x00000098c2077810 */ /* 0x000fe40007ffe0ff */
[----:B----4-:R-:W-:Y:S01]  /*13400*/  @!P3 LEA R10, P1, R6, R0, 0x2 ;  /* 0x00000000060ab211 */ /* 0x010fe200078210ff */
[----:B------:R2:W-:Y:S01]  /*13410*/  @!P2 ST.E.64 [R8.64], R64 ;  /* 0x000000400800a985 */ /* 0x0005e2000c101b06 */
[----:B------:R-:W-:Y:S02]  /*13420*/  ISETP.GE.AND P2, PT, R7, c[0x0][0x3c8], PT ;  /* 0x0000f20007007a0c */ /* 0x000fe40003f46270 */
[----:B------:R-:W-:Y:S01]  /*13430*/  SHF.R.S32.HI R3, RZ, 0x1f, R5 ;  /* 0x0000001fff037819 */ /* 0x000fe20000011405 */
[----:B------:R4:W-:Y:S03]  /*13440*/  @!P4 ST.E.64 [R12.64], R76 ;  /* 0x0000004c0c00c985 */ /* 0x0009e6000c101b06 */
[----:B------:R-:W-:-:S02]  /*13450*/  @!P6 LEA.HI.X R15, R5, R4, R3, 0x2, P0 ;  /* 0x00000004050fe211 */ /* 0x000fc400000f1403 */
[C---:B------:R-:W-:Y:S02]  /*13460*/  IADD3 R3, R194.reuse, 0xa8, RZ ;  /* 0x000000a8c2037810 */ /* 0x040fe40007ffe0ff */
[----:B------:R-:W-:Y:S02]  /*13470*/  SHF.R.S32.HI R5, RZ, 0x1f, R7 ;  /* 0x0000001fff057819 */ /* 0x000fe40000011407 */
[----:B--2---:R-:W-:Y:S02]  /*13480*/  SHF.R.S32.HI R9, RZ, 0x1f, R6 ;  /* 0x0000001fff097819 */ /* 0x004fe40000011406 */
[----:B------:R-:W-:Y:S02]  /*13490*/  IADD3 R8, R194, 0xa0, RZ ;  /* 0x000000a0c2087810 */ /* 0x000fe40007ffe0ff */
[----:B------:R-:W-:Y:S02]  /*134a0*/  @!P3 LEA.HI.X R11, R6, R4, R9, 0x2, P1 ;  /* 0x00000004060bb211 */ /* 0x000fe400008f1409 */
[----:B------:R-:W-:-:S02]  /*134b0*/  ISETP.GE.AND P5, PT, R8, c[0x0][0x3c8], PT ;  /* 0x0000f20008007a0c */ /* 0x000fc40003fa6270 */
[----:B------:R-:W-:Y:S01]  /*134c0*/  @!P2 LEA R6, P1, R7, R0, 0x2 ;  /* 0x000000000706a211 */ /* 0x000fe200078210ff */
[----:B------:R2:W-:Y:S01]  /*134d0*/  @!P3 ST.E.64 [R10.64], R72 ;  /* 0x000000480a00b985 */ /* 0x0005e2000c101b06 */
[----:B------:R-:W-:Y:S02]  /*134e0*/  ISETP.GE.AND P3, PT, R3, c[0x0][0x3c8], PT ;  /* 0x0000f20003007a0c */ /* 0x000fe40003f66270 */
[----:B------:R-:W-:Y:S01]  /*134f0*/  @!P2 LEA.HI.X R7, R7, R4, R5, 0x2, P1 ;  /* 0x000000040707a211 */ /* 0x000fe200008f1405 */
[----:B------:R-:W-:Y:S01]  /*13500*/  @!P6 ST.E.64 [R14.64], R84 ;  /* 0x000000540e00e985 */ /* 0x000fe2000c101b06 */
[----:B------:R-:W-:Y:S02]  /*13510*/  ISETP.GE.AND P6, PT, R2, c[0x0][0x3c8], PT ;  /* 0x0000f20002007a0c */ /* 0x000fe40003fc6270 */
[----:B------:R-:W-:Y:S01]  /*13520*/  IADD3 R5, R194, 0xc0, RZ ;  /* 0x000000c0c2057810 */ /* 0x000fe20007ffe0ff */
[----:B------:R5:W-:Y:S01]  /*13530*/  @!P2 ST.E.64 [R6.64], R80 ;  /* 0x000000500600a985 */ /* 0x000be2000c101b06 */
[----:B------:R-:W-:-:S02]  /*13540*/  SHF.R.S32.HI R9, RZ, 0x1f, R8 ;  /* 0x0000001fff097819 */ /* 0x000fc40000011408 */
[C---:B----4-:R-:W-:Y:S02]  /*13550*/  @!P5 LEA R12, P0, R8.reuse, R0, 0x2 ;  /* 0x00000000080cd211 */ /* 0x050fe400078010ff */
[----:B------:R-:W-:Y:S02]  /*13560*/  ISETP.GE.AND P4, PT, R5, c[0x0][0x3c8], PT ;  /* 0x0000f20005007a0c */ /* 0x000fe40003f86270 */
[----:B------:R-:W-:Y:S02]  /*13570*/  @!P5 LEA.HI.X R13, R8, R4, R9, 0x2, P0 ;  /* 0x00000004080dd211 */ /* 0x000fe400000f1409 */
[----:B------:R-:W-:Y:S02]  /*13580*/  SHF.R.S32.HI R9, RZ, 0x1f, R3 ;  /* 0x0000001fff097819 */ /* 0x000fe40000011403 */
[C---:B------:R-:W-:Y:S01]  /*13590*/  @!P3 LEA R8, P1, R3.reuse, R0, 0x2 ;  /* 0x000000000308b211 */ /* 0x040fe200078210ff */
[----:B------:R4:W-:Y:S03]  /*135a0*/  @!P5 ST.E.64 [R12.64], R92 ;  /* 0x0000005c0c00d985 */ /* 0x0009e6000c101b06 */
[----:B------:R-:W-:-:S02]  /*135b0*/  @!P3 LEA.HI.X R9, R3, R4, R9, 0x2, P1 ;  /* 0x000000040309b211 */ /* 0x000fc400008f1409 */
[----:B------:R-:W-:-:S03]  /*135c0*/  IADD3 R3, R194, 0xc8, RZ ;  /* 0x000000c8c2037810 */ /* 0x000fc60007ffe0ff */
[----:B------:R1:W-:Y:S01]  /*135d0*/  @!P3 ST.E.64 [R8.64], R88 ;  /* 0x000000580800b985 */ /* 0x0003e2000c101b06 */
[----:B--2---:R-:W-:Y:S02]  /*135e0*/  @!P6 LEA R10, P0, R2, R0, 0x2 ;  /* 0x00000000020ae211 */ /* 0x004fe400078010ff */
[----:B------:R-:W-:Y:S02]  /*135f0*/  ISETP.GE.AND P1, PT, R3, c[0x0][0x3c8], PT ;  /* 0x0000f20003007a0c */ /* 0x000fe40003f26270 */
[----:B-----5:R-:W-:Y:S02]  /*13600*/  IADD3 R6, R194, 0xb8, RZ ;  /* 0x000000b8c2067810 */ /* 0x020fe40007ffe0ff */
[----:B------:R-:W-:Y:S02]  /*13610*/  SHF.R.S32.HI R7, RZ, 0x1f, R2 ;  /* 0x0000001fff077819 */ /* 0x000fe40000011402 */
[----:B------:R-:W-:Y:S02]  /*13620*/  ISETP.GE.AND P2, PT, R6, c[0x0][0x3c8], PT ;  /* 0x0000f20006007a0c */ /* 0x000fe40003f46270 */
[----:B------:R-:W-:-:S02]  /*13630*/  @!P6 LEA.HI.X R11, R2, R4, R7, 0x2, P0 ;  /* 0x00000004020be211 */ /* 0x000fc400000f1407 */
[----:B------:R-:W-:Y:S02]  /*13640*/  IADD3 R2, R194, 0xd0, RZ ;  /* 0x000000d0c2027810 */ /* 0x000fe40007ffe0ff */
[----:B------:R-:W-:Y:S01]  /*13650*/  SHF.R.S32.HI R7, RZ, 0x1f, R5 ;  /* 0x0000001fff077819 */ /* 0x000fe20000011405 */
[----:B------:R2:W-:Y:S01]  /*13660*/  @!P6 ST.E.64 [R10.64], R100 ;  /* 0x000000640a00e985 */ /* 0x0005e2000c101b06 */
[C---:B----4-:R-:W-:Y:S02]  /*13670*/  @!P4 LEA R12, P0, R5.reuse, R0, 0x2 ;  /* 0x00000000050cc211 */ /* 0x050fe400078010ff */
[----:B------:R-:W-:Y:S02]  /*13680*/  ISETP.GE.AND P5, PT, R2, c[0x0][0x3c8], PT ;  /* 0x0000f20002007a0c */ /* 0x000fe40003fa6270 */
[----:B------:R-:W-:Y:S02]  /*13690*/  @!P4 LEA.HI.X R13, R5, R4, R7, 0x2, P0 ;  /* 0x00000004050dc211 */ /* 0x000fe400000f1407 */
[----:B------:R-:W-:-:S02]  /*136a0*/  IADD3 R7, R194, 0xe0, RZ ;  /* 0x000000e0c2077810 */ /* 0x000fc40007ffe0ff */
[----:B-1----:R-:W-:Y:S02]  /*136b0*/  SHF.R.S32.HI R9, RZ, 0x1f, R6 ;  /* 0x0000001fff097819 */ /* 0x002fe40000011406 */
[C---:B------:R-:W-:Y:S02]  /*136c0*/  @!P2 LEA R8, P3, R6.reuse, R0, 0x2 ;  /* 0x000000000608a211 */ /* 0x040fe400078610ff */
[----:B------:R-:W-:Y:S02]  /*136d0*/  SHF.R.S32.HI R5, RZ, 0x1f, R2 ;  /* 0x0000001fff057819 */ /* 0x000fe40000011402 */
[----:B------:R-:W-:Y:S02]  /*136e0*/  @!P2 LEA.HI.X R9, R6, R4, R9, 0x2, P3 ;  /* 0x000000040609a211 */ /* 0x000fe400018f1409 */
[----:B------:R-:W-:Y:S02]  /*136f0*/  IADD3 R6, R194, 0xd8, RZ ;  /* 0x000000d8c2067810 */ /* 0x000fe40007ffe0ff */
[----:B------:R-:W-:Y:S01]  /*13700*/  ISETP.GE.AND P6, PT, R7, c[0x0][0x3c8], PT ;  /* 0x0000f20007007a0c */ /* 0x000fe20003fc6270 */
[----:B------:R1:W-:Y:S04]  /*13710*/  @!P2 ST.E.64 [R8.64], R96 ;  /* 0x000000600800a985 */ /* 0x0003e8000c101b06 */
[----:B------:R4:W-:Y:S01]  /*13720*/  @!P4 ST.E.64 [R12.64], R108 ;  /* 0x0000006c0c00c985 */ /* 0x0009e2000c101b06 */
[----:B------:R-:W-:-:S02]  /*13730*/  ISETP.GE.AND P4, PT, R6, c[0x0][0x3c8], PT ;  /* 0x0000f20006007a0c */ /* 0x000fc40003f86270 */
[----:B--2---:R-:W-:-:S04]  /*13740*/  @!P5 LEA R10, P0, R2, R0, 0x2 ;  /* 0x00000000020ad211 */ /* 0x004fc800078010ff */
[----:B------:R-:W-:Y:S02]  /*13750*/  @!P5 LEA.HI.X R11, R2, R4, R5, 0x2, P0 ;  /* 0x00000004020bd211 */ /* 0x000fe400000f1405 */
[----:B------:R-:W-:Y:S02]  /*13760*/  IADD3 R5, R194, 0xe8, RZ ;  /* 0x000000e8c2057810 */ /* 0x000fe40007ffe0ff */
[----:B------:R-:W-:Y:S02]  /*13770*/  SHF.R.S32.HI R2, RZ, 0x1f, R6 ;  /* 0x0000001fff027819 */ /* 0x000fe40000011406 */
[----:B------:R-:W-:Y:S02]  /*13780*/  ISETP.GE.AND P3, PT, R5, c[0x0][0x3c8], PT ;  /* 0x0000f20005007a0c */ /* 0x000fe40003f66270 */
[----:B-1----:R-:W-:Y:S02]  /*13790*/  SHF.R.S32.HI R9, RZ, 0x1f, R3 ;  /* 0x0000001fff097819 */ /* 0x002fe40000011403 */
[----:B------:R-:W-:-:S02]  /*137a0*/  @!P1 LEA R8, P2, R3, R0, 0x2 ;  /* 0x0000000003089211 */ /* 0x000fc400078410ff */
[----:B----4-:R-:W-:Y:S02]  /*137b0*/  @!P6 LEA R12, P0, R7, R0, 0x2 ;  /* 0x00000000070ce211 */ /* 0x010fe400078010ff */
        /* <DEDUP_REMOVED lines=25> */
.L_x_2837:
[----:B------:R-:W-:Y:S05]  /*13950*/  BSYNC B0 ;  /* 0x0000000000007941 */ /* 0x000fea0003800000 */
.L_x_2836:
[----:B------:R-:W-:Y:S05]  /*13960*/  BRA.DIV ~URZ, `(.L_x_2838) ;  /* 0x000030d27f007947 */ /* 0x000fea000b800000 */
[----:B--2---:R2:W1:Y:S04]  /*13970*/  SHFL.IDX PT, R4, R16, 0x1, 0x1c1f ;  /* 0x003c1f0010047f89 */ /* 0x00446800000e0000 */
[----:B----4-:R2:W4:Y:S02]  /*13980*/  SHFL.IDX PT, R0, R17, 0x1, 0x1c1f ;  /* 0x003c1f0011007f89 */ /* 0x01052400000e0000 */
.L_x_2892:
        /* <DEDUP_REMOVED lines=8> */
[----:B------:R-:W-:Y:S01]  /*13a10*/  SHF.R.S32.HI R10, RZ, 0x1f, R243 ;  /* 0x0000001fff0a7819 */ /* 0x000fe200000114f3 */
[----:B----4-:R-:W-:Y:S01]  /*13a20*/  @!P2 IMAD.MOV.U32 R2, RZ, RZ, R0 ;  /* 0x000000ffff02a224 */ /* 0x010fe200078e0000 */
[----:B------:R-:W-:Y:S01]  /*13a30*/  SHF.R.S32.HI R12, RZ, 0x1f, R240 ;  /* 0x0000001fff0c7819 */ /* 0x000fe200000114f0 */
[----:B-1----:R-:W-:Y:S01]  /*13a40*/  @!P2 IMAD.MOV.U32 R3, RZ, RZ, R4 ;  /* 0x000000ffff03a224 */ /* 0x002fe200078e0004 */
        /* <DEDUP_REMOVED lines=15> */
[----:B----4-:R-:W-:Y:S01]  /*13b40*/  @!P4 LEA R8, P1, R240, R0, 0x2 ;  /* 0x00000000f008c211 */ /* 0x010fe200078210ff */
[----:B------:R1:W-:Y:S01]  /*13b50*/  @!P3 ST.E.64 [R2.64], R26 ;  /* 0x0000001a0200b985 */ /* 0x0003e2000c101b06 */
[----:B------:R-:W-:Y:S02]  /*13b60*/  @!P5 LEA.HI.X R11, R241, R4, R5, 0x2, P0 ;  /* 0x00000004f10bd211 */ /* 0x000fe400000f1405 */
[----:B-----5:R-:W-:Y:S02]  /*13b70*/  @!P2 LEA R6, P0, R239, R0, 0x2 ;  /* 0x00000000ef06a211 */ /* 0x020fe400078010ff */
[----:B------:R-:W-:Y:S01]  /*13b80*/  SHF.R.S32.HI R5, RZ, 0x1f, R239 ;  /* 0x0000001fff057819 */ /* 0x000fe200000114ef */
[----:B------:R4:W-:Y:S01]  /*13b90*/  @!P5 ST.E.64 [R10.64], R156 ;  /* 0x0000009c0a00d985 */ /* 0x0009e2000c101b06 */
[----:B------:R-:W-:-:S02]  /*13ba0*/  ISETP.GE.AND P5, PT, R238, c[0x0][0x3c8], PT ;  /* 0x0000f200ee007a0c */ /* 0x000fc40003fa6270 */
[-C--:B------:R-:W-:Y:S02]  /*13bb0*/  @!P4 LEA.HI.X R9, R240, R4.reuse, R12, 0x2, P1 ;  /* 0x00000004f009c211 */ /* 0x080fe400008f140c */
[----:B------:R-:W-:Y:S02]  /*13bc0*/  @!P2 LEA.HI.X R7, R239, R4, R5, 0x2, P0 ;  /* 0x00000004ef07a211 */ /* 0x000fe400000f1405 */
[----:B------:R-:W-:Y:S01]  /*13bd0*/  ISETP.GE.AND P6, PT, R237, c[0x0][0x3c8], PT ;  /* 0x0000f200ed007a0c */ /* 0x000fe20003fc6270 */
[----:B------:R5:W-:Y:S01]  /*13be0*/  @!P4 ST.E.64 [R8.64], R30 ;  /* 0x0000001e0800c985 */ /* 0x000be2000c101b06 */
[----:B------:R-:W-:Y:S02]  /*13bf0*/  SHF.R.S32.HI R5, RZ, 0x1f, R238 ;  /* 0x0000001fff057819 */ /* 0x000fe400000114ee */
[----:B------:R-:W-:Y:S01]  /*13c00*/  ISETP.GE.AND P0, PT, R236, c[0x0][0x3c8], PT ;  /* 0x0000f200ec007a0c */ /* 0x000fe20003f06270 */
[----:B------:R2:W-:Y:S01]  /*13c10*/  @!P2 ST.E.64 [R6.64], R22 ;  /* 0x000000160600a985 */ /* 0x0005e2000c101b06 */
[----:B------:R-:W-:-:S02]  /*13c20*/  ISETP.GE.AND P4, PT, R234, c[0x0][0x3c8], PT ;  /* 0x0000f200ea007a0c */ /* 0x000fc40003f86270 */
[----:B------:R-:W-:-:S04]  /*13c30*/  @!P5 LEA R12, P1, R238, R0, 0x2 ;  /* 0x00000000ee0cd211 */ /* 0x000fc800078210ff */
[----:B------:R-:W-:Y:S02]  /*13c40*/  @!P5 LEA.HI.X R13, R238, R4, R5, 0x2, P1 ;  /* 0x00000004ee0dd211 */ /* 0x000fe400008f1405 */
[C---:B------:R-:W-:Y:S02]  /*13c50*/  IADD3 R5, R194.reuse, 0x68, RZ ;  /* 0x00000068c2057810 */ /* 0x040fe40007ffe0ff */
[----:B-1----:R-:W-:Y:S01]  /*13c60*/  IADD3 R2, R194, 0x58, RZ ;  /* 0x00000058c2027810 */ /* 0x002fe20007ffe0ff */
[----:B------:R-:W-:Y:S03]  /*13c70*/  @!P5 ST.E.64 [R12.64], R42 ;  /* 0x0000002a0c00d985 */ /* 0x000fe6000c101b06 */
[----:B------:R-:W-:Y:S02]  /*13c80*/  ISETP.GE.AND P3, PT, R2, c[0x0][0x3c8], PT ;  /* 0x0000f20002007a0c */ /* 0x000fe40003f66270 */
[----:B------:R-:W-:-:S02]  /*13c90*/  SHF.R.S32.HI R3, RZ, 0x1f, R2 ;  /* 0x0000001fff037819 */ /* 0x000fc40000011402 */
[----:B----4-:R-:W-:-:S04]  /*13ca0*/  @!P6 LEA R10, P2, R237, R0, 0x2 ;  /* 0x00000000ed0ae211 */ /* 0x010fc800078410ff */
[----:B------:R-:W-:Y:S02]  /*13cb0*/  @!P6 LEA.HI.X R11, R237, R4, R252, 0x2, P2 ;  /* 0x00000004ed0be211 */ /* 0x000fe400010f14fc */
[----:B-----5:R-:W-:-:S03]  /*13cc0*/  @!P0 LEA R8, P2, R236, R0, 0x2 ;  /* 0x00000000ec088211 */ /* 0x020fc600078410ff */
[----:B------:R-:W-:Y:S01]  /*13cd0*/  @!P3 LEA R14, P1, R2, R0, 0x2 ;  /* 0x00000000020eb211 */ /* 0x000fe200078210ff */
[----:B------:R1:W-:Y:S01]  /*13ce0*/  @!P6 ST.E.64 [R10.64], R38 ;  /* 0x000000260a00e985 */ /* 0x0003e2000c101b06 */
[----:B--2---:R-:W-:Y:S02]  /*13cf0*/  IADD3 R6, R194, 0x60, RZ ;  /* 0x00000060c2067810 */ /* 0x004fe40007ffe0ff */
[-C--:B------:R-:W-:Y:S02]  /*13d00*/  @!P3 LEA.HI.X R15, R2, R4.reuse, R3, 0x2, P1 ;  /* 0x00000004020fb211 */ /* 0x080fe400008f1403 */
[----:B------:R-:W-:Y:S02]  /*13d10*/  ISETP.GE.AND P3, PT, R6, c[0x0][0x3c8], PT ;  /* 0x0000f20006007a0c */ /* 0x000fe40003f66270 */
[----:B------:R-:W-:Y:S02]  /*13d20*/  @!P0 LEA.HI.X R9, R236, R4, R251, 0x2, P2 ;  /* 0x00000004ec098211 */ /* 0x000fe400010f14fb */
[----:B------:R-:W-:-:S02]  /*13d30*/  ISETP.GE.AND P2, PT, R5, c[0x0][0x3c8], PT ;  /* 0x0000f20005007a0c */ /* 0x000fc40003f46270 */
[C---:B------:R-:W-:Y:S01]  /*13d40*/  IADD3 R3, R194.reuse, 0x70, RZ ;  /* 0x00000070c2037810 */ /* 0x040fe20007ffe0ff */
[----:B------:R2:W-:Y:S01]  /*13d50*/  @!P0 ST.E.64 [R8.64], R34 ;  /* 0x0000002208008985 */ /* 0x0005e2000c101b06 */
[----:B------:R-:W-:Y:S02]  /*13d60*/  IADD3 R7, R194, 0x78, RZ ;  /* 0x00000078c2077810 */ /* 0x000fe40007ffe0ff */
[----:B------:R-:W-:Y:S02]  /*13d70*/  ISETP.GE.AND P6, PT, R3, c[0x0][0x3c8], PT ;  /* 0x0000f20003007a0c */ /* 0x000fe40003fc6270 */
[----:B------:R-:W-:Y:S02]  /*13d80*/  ISETP.GE.AND P5, PT, R7, c[0x0][0x3c8], PT ;  /* 0x0000f20007007a0c */ /* 0x000fe40003fa6270 */
[----:B------:R-:W-:Y:S02]  /*13d90*/  @!P3 LEA R16, P1, R6, R0, 0x2 ;  /* 0x000000000610b211 */ /* 0x000fe400078210ff */
[----:B-1----:R-:W-:-:S02]  /*13da0*/  SHF.R.S32.HI R11, RZ, 0x1f, R6 ;  /* 0x0000001fff0b7819 */ /* 0x002fc40000011406 */
[----:B------:R-:W-:Y:S02]  /*13db0*/  SHF.R.S32.HI R10, RZ, 0x1f, R5 ;  /* 0x0000001fff0a7819 */ /* 0x000fe40000011405 */
[----:B---3--:R-:W-:Y:S02]  /*13dc0*/  @!P3 LEA.HI.X R17, R6, R4, R11, 0x2, P1 ;  /* 0x000000040611b211 */ /* 0x008fe400008f140b */
[----:B------:R-:W-:Y:S02]  /*13dd0*/  ISETP.GE.AND P1, PT, R2, c[0x0][0x3c8], PT ;  /* 0x0000f20002007a0c */ /* 0x000fe40003f26270 */
[----:B------:R-:W-:Y:S02]  /*13de0*/  IADD3 R2, R194, 0x80, RZ ;  /* 0x00000080c2027810 */ /* 0x000fe40007ffe0ff */
[----:B------:R-:W-:Y:S02]  /*13df0*/  SHF.R.S32.HI R6, RZ, 0x1f, R7 ;  /* 0x0000001fff067819 */ /* 0x000fe40000011407 */
[----:B--2---:R-:W-:-:S02]  /*13e00*/  SHF.R.S32.HI R9, RZ, 0x1f, R234 ;  /* 0x0000001fff097819 */ /* 0x004fc400000114ea */
[----:B------:R-:W-:-:S04]  /*13e10*/  @!P4 LEA R8, P0, R234, R0, 0x2 ;  /* 0x00000000ea08c211 */ /* 0x000fc800078010ff */
[----:B------:R-:W-:Y:S02]  /*13e20*/  @!P4 LEA.HI.X R9, R234, R4, R9, 0x2, P0 ;  /* 0x00000004ea09c211 */ /* 0x000fe400000f1409 */
[----:B------:R-:W-:-:S03]  /*13e30*/  @!P2 LEA R12, P0, R5, R0, 0x2 ;  /* 0x00000000050ca211 */ /* 0x000fc600078010ff */
[----:B------:R1:W-:Y:S01]  /*13e40*/  @!P4 ST.E.64 [R8.64], R50 ;  /* 0x000000320800c985 */ /* 0x0003e2000c101b06 */
[----:B------:R-:W-:Y:S02]  /*13e50*/  @!P2 LEA.HI.X R13, R5, R4, R10, 0x2, P0 ;  /* 0x00000004050da211 */ /* 0x000fe400000f140a */
        /* <DEDUP_REMOVED lines=17> */
[-C--:B------:R-:W-:Y:S02]  /*13f70*/  @!P3 LEA R14, P1, R2, R0.reuse, 0x2 ;  /* 0x00000000020eb211 */ /* 0x080fe400078210ff */
[----:B------:R-:W-:Y:S02]  /*13f80*/  SHF.R.S32.HI R16, RZ, 0x1f, R5 ;  /* 0x0000001fff107819 */ /* 0x000fe40000011405 */
[----:B------:R-:W-:-:S02]  /*13f90*/  @!P6 LEA R12, P0, R5, R0, 0x2 ;  /* 0x00000000050ce211 */ /* 0x000fc400078010ff */
[-C--:B------:R-:W-:Y:S02]  /*13fa0*/  @!P3 LEA.HI.X R15, R2, R4.reuse, R13, 0x2, P1 ;  /* 0x00000004020fb211 */ /* 0x080fe400008f140d */
[C---:B------:R-:W-:Y:S02]  /*13fb0*/  IADD3 R7, R194.reuse, 0x98, RZ ;  /* 0x00000098c2077810 */ /* 0x040fe40007ffe0ff */
[----:B------:R-:W-:Y:S02]  /*13fc0*/  @!P6 LEA.HI.X R13, R5, R4, R16, 0x2, P0 ;  /* 0x00000004050de211 */ /* 0x000fe400000f1410 */
[----:B------:R-:W-:Y:S02]  /*13fd0*/  ISETP.GE.AND P3, PT, R7, c[0x0][0x3c8], PT ;  /* 0x0000f20007007a0c */ /* 0x000fe40003f66270 */
[C---:B------:R-:W-:Y:S02]  /*13fe0*/  IADD3 R5, R194.reuse, 0xa0, RZ ;  /* 0x000000a0c2057810 */ /* 0x040fe40007ffe0ff */
[----:B------:R-:W-:-:S02]  /*13ff0*/  IADD3 R3, R194, 0xa8, RZ ;  /* 0x000000a8c2037810 */ /* 0x000fc40007ffe0ff */
[----:B------:R-:W-:Y:S02]  /*14000*/  ISETP.GE.AND P2, PT, R5, c[0x0][0x3c8], PT ;  /* 0x0000f20005007a0c */ /* 0x000fe40003f46270 */
[----:B------:R-:W-:Y:S02]  /*14010*/  ISETP.GE.AND P1, PT, R3, c[0x0][0x3c8], PT ;  /* 0x0000f20003007a0c */ /* 0x000fe40003f26270 */
[----:B-1----:R-:W-:Y:S02]  /*14020*/  SHF.R.S32.HI R11, RZ, 0x1f, R6 ;  /* 0x0000001fff0b7819 */ /* 0x002fe40000011406 */
[C---:B------:R-:W-:Y:S02]  /*14030*/  @!P4 LEA R10, P0, R6.reuse, R0, 0x2 ;  /* 0x00000000060ac211 */ /* 0x040fe400078010ff */
[----:B--2---:R-:W-:Y:S02]  /*14040*/  SHF.R.S32.HI R9, RZ, 0x1f, R7 ;  /* 0x0000001fff097819 */ /* 0x004fe40000011407 */
[----:B------:R-:W-:-:S02]  /*14050*/  @!P4 LEA.HI.X R11, R6, R4, R11, 0x2, P0 ;  /* 0x00000004060bc211 */ /* 0x000fc400000f140b */
[----:B------:R-:W-:Y:S02]  /*14060*/  ISETP.GE.AND P0, PT, R2, c[0x0][0x3c8], PT ;  /* 0x0000f20002007a0c */ /* 0x000fe40003f06270 */
[C---:B------:R-:W-:Y:S02]  /*14070*/  @!P3 LEA R8, P5, R7.reuse, R0, 0x2 ;  /* 0x000000000708b211 */ /* 0x040fe400078a10ff */
[C---:B------:R-:W-:Y:S02]  /*14080*/  IADD3 R6, R194.reuse, 0xb0, RZ ;  /* 0x000000b0c2067810 */ /* 0x040fe40007ffe0ff */
[----:B------:R-:W-:Y:S02]  /*14090*/  @!P3 LEA.HI.X R9, R7, R4, R9, 0x2, P5 ;  /* 0x000000040709b211 */ /* 0x000fe400028f1409 */
[----:B------:R-:W-:Y:S02]  /*140a0*/  IADD3 R7, R194, 0xb8, RZ ;  /* 0x000000b8c2077810 */ /* 0x000fe40007ffe0ff */
[----:B------:R-:W-:-:S02]  /*140b0*/  ISETP.GE.AND P5, PT, R6, c[0x0][0x3c8], PT ;  /* 0x0000f20006007a0c */ /* 0x000fc40003fa6270 */
        /* <DEDUP_REMOVED lines=19> */
[----:B------:R-:W-:Y:S02]  /*141f0*/  @!P0 LEA R8, P3, R7, R0, 0x2 ;  /* 0x0000000007088211 */ /* 0x000fe400078610ff */
        /* <DEDUP_REMOVED lines=53> */
.L_x_2818:
        /* <DEDUP_REMOVED lines=19> */
.L_x_2839:
        /* <DEDUP_REMOVED lines=54> */
.L_x_2841:
[----:B------:R-:W-:Y:S05]  /*149e0*/  BSYNC B0 ;  /* 0x0000000000007941 */ /* 0x000fea0003800000 */
.L_x_2840:
[----:B------:R-:W-:-:S13]  /*149f0*/  ISETP.GT.AND P0, PT, R18, 0x1, PT ;  /* 0x000000011200780c */ /* 0x000fda0003f04270 */
[----:B------:R-:W-:Y:S05]  /*14a00*/  @P0 BRA `(.L_x_2833) ;  /* 0x0000087000000947 */ /* 0x000fea0003800000 */
[----:B------:R-:W-:Y:S01]  /*14a10*/  MOV R2, c[0x0][0x4e8] ;  /* 0x00013a0000027a02 */ /* 0x000fe20000000f00 */
[----:B-1----:R-:W-:Y:S01]  /*14a20*/  IMAD R0, R17, c[0x0][0x3a0], RZ ;  /* 0x0000e80011007a24 */ /* 0x002fe200078e02ff */
[-C--:B------:R-:W-:Y:S01]  /*14a30*/  LEA R4, R219, R193.reuse, 0x5 ;  /* 0x000000c1db047211 */ /* 0x080fe200078e28ff */
        /* <DEDUP_REMOVED lines=31> */
.L_x_2893:
[----:B------:R-:W-:Y:S05]  /*14c30*/  BRA.DIV ~URZ, `(.L_x_2843) ;  /* 0x00001f327f007947 */ /* 0x000fea000b800000 */
[----:B------:R3:W4:Y:S02]  /*14c40*/  SHFL.IDX PT, R0, R16, RZ, 0x181f ;  /* 0x00181fff10007589 */ /* 0x00072400000e0000 */
.L_x_2894:
        /* <DEDUP_REMOVED lines=27> */
.L_x_2845:
[----:B------:R-:W-:Y:S05]  /*14e00*/  BSYNC B0 ;  /* 0x0000000000007941 */ /* 0x000fea0003800000 */
.L_x_2844:
[----:B------:R-:W-:Y:S05]  /*14e10*/  BRA.DIV ~URZ, `(.L_x_2846) ;  /* 0x00001db27f007947 */ /* 0x000fea000b800000 */
[----:B--2---:R2:W1:Y:S04]  /*14e20*/  SHFL.IDX PT, R12, R13, 0x1, 0x181f ;  /* 0x00381f000d0c7f89 */ /* 0x00446800000e0000 */
[----:B----4-:R2:W4:Y:S02]  /*14e30*/  SHFL.IDX PT, R0, R16, 0x1, 0x181f ;  /* 0x00381f0010007f89 */ /* 0x01052400000e0000 */
.L_x_2895:
        /* <DEDUP_REMOVED lines=20> */
.L_x_2848:
[----:B------:R-:W-:Y:S05]  /*14f80*/  BSYNC B0 ;  /* 0x0000000000007941 */ /* 0x000fea0003800000 */
.L_x_2847:
[----:B------:R-:W-:Y:S05]  /*14f90*/  BRA.DIV ~URZ, `(.L_x_2849) ;  /* 0x00001cf27f007947 */ /* 0x000fea000b800000 */
[----:B-1----:R1:W2:Y:S02]  /*14fa0*/  SHFL.IDX PT, R12, R13, 0x2, 0x181f ;  /* 0x00581f000d0c7f89 */ /* 0x0022a400000e0000 */
.L_x_2896:
[----:B------:R-:W-:Y:S05]  /*14fb0*/  BRA.DIV ~URZ, `(.L_x_2850) ;  /* 0x00001d427f007947 */ /* 0x000fea000b800000 */
[----:B----4-:R4:W1:Y:S02]  /*14fc0*/  SHFL.IDX PT, R0, R16, 0x2, 0x181f ;  /* 0x00581f0010007f89 */ /* 0x01086400000e0000 */
.L_x_2897:
        /* <DEDUP_REMOVED lines=20> */
.L_x_2852:
[----:B------:R-:W-:Y:S05]  /*15110*/  BSYNC B0 ;  /* 0x0000000000007941 */ /* 0x000fea0003800000 */
.L_x_2851:
[----:B------:R-:W-:Y:S05]  /*15120*/  BRA.DIV ~URZ, `(.L_x_2853) ;  /* 0x00001c327f007947 */ /* 0x000fea000b800000 */
[----:B--2---:R2:W3:Y:S04]  /*15130*/  SHFL.IDX PT, R12, R13, 0x3, 0x181f ;  /* 0x00781f000d0c7f89 */ /* 0x0044e800000e0000 */
[----:B-1----:R2:W1:Y:S02]  /*15140*/  SHFL.IDX PT, R0, R16, 0x3, 0x181f ;  /* 0x00781f0010007f89 */ /* 0x00246400000e0000 */
.L_x_2898:
        /* <DEDUP_REMOVED lines=19> */
.L_x_2833:
[----:B------:R-:W-:Y:S05]  /*15280*/  BSYNC B1 ;  /* 0x0000000000017941 */ /* 0x000fea0003800000 */
.L_x_2817:
        /* <DEDUP_REMOVED lines=13> */
.L_x_2899:
[----:B------:R-:W-:Y:S05]  /*15360*/  BRA.DIV ~URZ, `(.L_x_2856) ;  /* 0x00001b227f007947 */ /* 0x000fea000b800000 */
[----:B------:R2:W4:Y:S02]  /*15370*/  SHFL.IDX PT, R8, R21, 0x1, 0x1f ;  /* 0x00201f0015087f89 */ /* 0x00052400000e0000 */
.L_x_2900:
        /* <DEDUP_REMOVED lines=18> */
.L_x_2901:
        /* <DEDUP_REMOVED lines=16> */
.L_x_2902:
[----:B---3--:R-:W-:Y:S01]  /*155a0*/  IMAD R0, R0, c[0x0][0x538], RZ ;  /* 0x00014e0000007a24 */ /* 0x008fe200078e02ff */
[----:B------:R-:W-:Y:S04]  /*155b0*/  BSSY B1, `(.L_x_2859) ;  /* 0x000007d000017945 */ /* 0x000fe80003800000 */
[----:B----4-:R-:W-:-:S04]  /*155c0*/  IADD3 R8, R0, R8, RZ ;  /* 0x0000000800087210 */ /* 0x010fc80007ffe0ff */
[----:B------:R-:W-:-:S13]  /*155d0*/  ISETP.GT.AND P0, PT, R8, R9, PT ;  /* 0x000000090800720c */ /* 0x000fda0003f04270 */
[----:B------:R-:W-:Y:S05]  /*155e0*/  @P0 BRA `(.L_x_2860) ;  /* 0x0000024000000947 */ /* 0x000fea0003800000 */
.L_x_2864:
        /* <DEDUP_REMOVED lines=16> */
.L_x_2903:
        /* <DEDUP_REMOVED lines=16> */
.L_x_2904:
[----:B---3--:R-:W-:-:S05]  /*157f0*/  IMAD R0, R0, c[0x0][0x538], RZ ;  /* 0x00014e0000007a24 */ /* 0x008fca00078e02ff */
[----:B------:R-:W-:-:S04]  /*15800*/  IADD3 R8, R0, R8, RZ ;  /* 0x0000000800087210 */ /* 0x000fc80007ffe0ff */
[----:B------:R-:W-:-:S13]  /*15810*/  ISETP.GT.AND P0, PT, R8, R9, PT ;  /* 0x000000090800720c */ /* 0x000fda0003f04270 */
[----:B-12---:R-:W-:Y:S05]  /*15820*/  @!P0 BRA `(.L_x_2864) ;  /* 0xfffffdc000008947 */ /* 0x006fea000383ffff */
.L_x_2860:
[----:B------:R-:W-:-:S05]  /*15830*/  IADD3 R10, -R0, R8, RZ ;  /* 0x00000008000a7210 */ /* 0x000fca0007ffe1ff */
[----:B------:R-:W-:-:S05]  /*15840*/  IMAD R0, R4, c[0x0][0x538], R10 ;  /* 0x00014e0004007a24 */ /* 0x000fca00078e020a */
[----:B------:R-:W-:Y:S01]  /*15850*/  ISETP.GT.AND P0, PT, R0, R9, PT ;  /* 0x000000090000720c */ /* 0x000fe20003f04270 */
[----:B------:R-:W-:-:S12]  /*15860*/  BRA.DIV ~URZ, `(.L_x_2865) ;  /* 0x00001a627f007947 */ /* 0x000fd8000b800000 */
[----:B------:R-:W-:-:S04]  /*15870*/  VOTE.ANY R8, PT, !P0 ;  /* 0x0000000000087806 */ /* 0x000fc800040e0100 */
.L_x_2905:
[----:B------:R3:W4:Y:S01]  /*15880*/  POPC R11, R8 ;  /* 0x00000008000b7309 */ /* 0x0007220000000000 */
[----:B------:R-:W-:Y:S05]  /*15890*/  BRA.DIV ~URZ, `(.L_x_2866) ;  /* 0x00001a827f007947 */ /* 0x000fea000b800000 */
[----:B----4-:R4:W1:Y:S04]  /*158a0*/  SHFL.IDX PT, R6, R6, R11, 0x1f ;  /* 0x00001f0b06067589 */ /* 0x01086800000e0000 */
[----:B------:R4:W2:Y:S02]  /*158b0*/  SHFL.IDX PT, R7, R7, R11, 0x1f ;  /* 0x00001f0b07077589 */ /* 0x0008a400000e0000 */
.L_x_2906:
[----:B------:R-:W-:Y:S01]  /*158c0*/  ISETP.NE.AND P0, PT, R8, RZ, PT ;  /* 0x000000ff0800720c */ /* 0x000fe20003f05270 */
[----:B------:R-:W-:-:S12]  /*158d0*/  BSSY B0, `(.L_x_2867) ;  /* 0x0000005000007945 */ /* 0x000fd80003800000 */
[----:B------:R-:W-:Y:S05]  /*158e0*/  @!P0 BRA `(.L_x_2868) ;  /* 0x0000003000008947 */ /* 0x000fea0003800000 */
[----:B------:R-:W-:Y:S01]  /*158f0*/  IADD3 R3, R11, -0x1, RZ ;  /* 0xffffffff0b037810 */ /* 0x000fe20007ffe0ff */
[----:B------:R-:W-:Y:S05]  /*15900*/  BRA.DIV ~URZ, `(.L_x_2869) ;  /* 0x00001ae27f007947 */ /* 0x000fea000b800000 */
[----:B------:R3:W4:Y:S02]  /*15910*/  SHFL.IDX PT, R12, R4, R3, 0x1f ;  /* 0x00001f03040c7589 */ /* 0x00072400000e0000 */
.L_x_2868:
[----:B------:R-:W-:Y:S05]  /*15920*/  BSYNC B0 ;  /* 0x0000000000007941 */ /* 0x000fea0003800000 */
.L_x_2867:
        /* <DEDUP_REMOVED lines=65> */
.L_x_2861:
[----:B------:R-:W-:Y:S01]  /*15d40*/  IMAD.MOV.U32 R212, RZ, RZ, R9 ;  /* 0x000000ffffd47224 */ /* 0x000fe200078e0009 */
[----:B------:R-:W-:Y:S01]  /*15d50*/  MOV R214, RZ ;  /* 0x000000ff00d67202 */ /* 0x000fe20000000f00 */
[----:B------:R-:W-:Y:S01]  /*15d60*/  IMAD.MOV.U32 R213, RZ, RZ, RZ ;  /* 0x000000ffffd57224 */ /* 0x000fe200078e00ff */
[----:B------:R-:W-:Y:S02]  /*15d70*/  MOV R215, c[0x0][0x53c] ;  /* 0x00014f0000d77a02 */ /* 0x000fe40000000f00 */
.L_x_2870:
[----:B------:R-:W-:Y:S05]  /*15d80*/  BSYNC B1 ;  /* 0x0000000000017941 */ /* 0x000fea0003800000 */
.L_x_2859:
[----:B------:R-:W-:Y:S01]  /*15d90*/  WARPSYNC 0xffffffff ;  /* 0xffffffff00007948 */ /* 0x000fe20003800000 */
[----:B------:R-:W-:Y:S01]  /*15da0*/  BAR.SYNC.DEFER_BLOCKING 0x4, 0x100 ;  /* 0x0104000000007b1d */ /* 0x000fe20000010000 */
[----:B------:R-:W-:-:S13]  /*15db0*/  ISETP.NE.AND P0, PT, R13, RZ, PT ;  /* 0x000000ff0d00720c */ /* 0x000fda0003f05270 */
[----:B------:R3:W-:Y:S04]  /*15dc0*/  @!P0 STS.128 [0x20080], R212 ;  /* 0x020080d4ff008388 */ /* 0x0007e80000000c00 */
[----:B------:R-:W-:Y:S06]  /*15dd0*/  BAR.ARV 0x5, 0x100 ;  /* 0x0144000000007b1d */ /* 0x000fec0000002000 */
.L_x_2854:
[----:B-1----:R-:W-:-:S13]  /*15de0*/  ISETP.GE.AND P0, PT, R215, c[0x0][0x53c], PT ;  /* 0x00014f00d7007a0c */ /* 0x002fda0003f06270 */
[----:B--23--:R-:W-:Y:S01]  /*15df0*/  @P0 CALL.REL.NOINC `(.L_x_2871) ;  /* 0x0000001000000944 */ /* 0x00cfe20003c00000 */
[----:B------:R-:W-:Y:S05]  /*15e00*/  BRA `(.L_x_2872) ;  /* 0xfffeb6f000007947 */ /* 0x000fea000383ffff */
.L_x_2871:
[----:B------:R-:W-:Y:S05]  /*15e10*/  EXIT ;  /* 0x000000000000794d */ /* 0x000fea0003800000 */
.L_x_2709:
[----:B------:R-:W-:Y:S01]  /*15e20*/  IMAD.MOV.U32 R0, RZ, RZ, R5 ;  /* 0x000000ffff007224 */ /* 0x000fe200078e0005 */
[----:B------:R-:W-:Y:S02]  /*15e30*/  MOV R2, 0x1 ;  /* 0x0000000100027802 */ /* 0x000fe40000000f00 */
[----:B------:R-:W-:Y:S02]  /*15e40*/  MOV R3, 0x15e60 ;  /* 0x00015e6000037802 */ /* 0x000fe40000000f00 */
[----:B--2---:R-:W-:Y:S05]  /*15e50*/  CALL.REL.NOINC `($__internal_58_$__cuda_sm70_shflsync_up_p) ;  /* 0x0000169000007944 */ /* 0x004fea0003c00000 */
[----:B------:R-:W-:Y:S01]  /*15e60*/  MOV R0, R4 ;  /* 0x0000000400007202 */ /* 0x000fe20000000f00 */
[----:B------:R-:W-:Y:S05]  /*15e70*/  BRA `(.L_x_2873) ;  /* 0xfffea5d000007947 */ /* 0x000fea000383ffff */
.L_x_2710:
[----:B------:R-:W-:Y:S01]  /*15e80*/  IMAD.MOV.U32 R0, RZ, RZ, R5 ;  /* 0x000000ffff007224 */ /* 0x000fe200078e0005 */
[----:B------:R-:W-:Y:S02]  /*15e90*/  MOV R2, 0x2 ;  /* 0x0000000200027802 */ /* 0x000fe40000000f00 */
[----:B------:R-:W-:Y:S02]  /*15ea0*/  MOV R3, 0x15ec0 ;  /* 0x00015ec000037802 */ /* 0x000fe40000000f00 */
[----:B--2---:R-:W-:Y:S05]  /*15eb0*/  CALL.REL.NOINC `($__internal_58_$__cuda_sm70_shflsync_up_p) ;  /* 0x0000163000007944 */ /* 0x004fea0003c00000 */
[----:B------:R-:W-:Y:S01]  /*15ec0*/  SEL R0, R4, RZ, P4 ;  /* 0x000000ff04007207 */ /* 0x000fe20002000000 */
[----:B------:R-:W-:Y:S01]  /*15ed0*/  IMAD.MOV.U32 R2, RZ, RZ, 0x4 ;  /* 0x00000004ff027424 */ /* 0x000fe200078e00ff */
[----:B------:R-:W-:-:S03]  /*15ee0*/  MOV R3, 0x15f10 ;  /* 0x00015f1000037802 */ /* 0x000fc60000000f00 */
[----:B------:R-:W-:Y:S02]  /*15ef0*/  IMAD.IADD R0, R5, 0x1, R0 ;  /* 0x0000000105007824 */ /* 0x000fe400078e0200 */
[----:B------:R-:W-:Y:S05]  /*15f00*/  CALL.REL.NOINC `($__internal_58_$__cuda_sm70_shflsync_up_p) ;  /* 0x000015e000007944 */ /* 0x000fea0003c00000 */
        /* <DEDUP_REMOVED lines=13> */
[----:B------:R-:W-:Y:S01]  /*15fe0*/  IMAD.IADD R4, R0, 0x1, R4 ;  /* 0x0000000100047824 */ /* 0x000fe200078e0204 */
[----:B------:R-:W-:-:S03]  /*15ff0*/  MOV R0, 0x1f ;  /* 0x0000001f00007802 */ /* 0x000fc60000000f00 */
[----:B------:R-:W-:Y:S02]  /*16000*/  IMAD.MOV.U32 R5, RZ, RZ, R4 ;  /* 0x000000ffff057224 */ /* 0x000fe400078e0004 */
[----:B------:R-:W-:Y:S05]  /*16010*/  CALL.REL.NOINC `($__internal_57_$__cuda_sm70_shflsync_idx_p) ;  /* 0x0000148000007944 */ /* 0x000fea0003c00000 */
[----:B------:R-:W-:Y:S05]  /*16020*/  BRA `(.L_x_2874) ;  /* 0xfffea52000007947 */ /* 0x000fea000383ffff */
.L_x_2712:
[----:B------:R-:W-:Y:S02]  /*16030*/  SEL R0, RZ, 0x1, P0 ;  /* 0x00000001ff007807 */ /* 0x000fe40000000000 */
[----:B------:R-:W-:Y:S02]  /*16040*/  MOV R2, 0x16060 ;  /* 0x0001606000027802 */ /* 0x000fe40000000f00 */
[----:B------:R-:W-:Y:S05]  /*16050*/  CALL.REL.NOINC `($__internal_59_$__cuda_sm70_votesync_ballot) ;  /* 0x0000150000007944 */ /* 0x000fea0003c00000 */
[----:B------:R-:W-:Y:S01]  /*16060*/  MOV R6, R0 ;  /* 0x0000000000067202 */ /* 0x000fe20000000f00 */
[----:B------:R-:W-:Y:S05]  /*16070*/  BRA `(.L_x_2875) ;  /* 0xfffea56000007947 */ /* 0x000fea000383ffff */
.L_x_2713:
[----:B------:R-:W-:Y:S01]  /*16080*/  IMAD.MOV.U32 R5, RZ, RZ, R8 ;  /* 0x000000ffff057224 */ /* 0x000fe200078e0008 */
[----:B--2---:R-:W-:Y:S01]  /*16090*/  MOV R3, R215 ;  /* 0x000000d700037202 */ /* 0x004fe20000000f00 */
[----:B------:R-:W-:Y:S01]  /*160a0*/  IMAD.MOV.U32 R0, RZ, RZ, 0x1f ;  /* 0x0000001fff007424 */ /* 0x000fe200078e00ff */
[----:B------:R-:W-:Y:S02]  /*160b0*/  MOV R2, 0x160d0 ;  /* 0x000160d000027802 */ /* 0x000fe40000000f00 */
[----:B-1----:R-:W-:Y:S05]  /*160c0*/  CALL.REL.NOINC `($__internal_57_$__cuda_sm70_shflsync_idx_p) ;  /* 0x000013d000007944 */ /* 0x002fea0003c00000 */
[----:B------:R-:W-:Y:S01]  /*160d0*/  IMAD.MOV.U32 R11, RZ, RZ, R0 ;  /* 0x000000ffff0b7224 */ /* 0x000fe200078e0000 */
[----:B------:R-:W-:Y:S01]  /*160e0*/  MOV R5, R7 ;  /* 0x0000000700057202 */ /* 0x000fe20000000f00 */
[----:B------:R-:W-:Y:S01]  /*160f0*/  IMAD.MOV.U32 R7, RZ, RZ, RZ ;  /* 0x000000ffff077224 */ /* 0x000fe200078e00ff */
[----:B------:R-:W-:Y:S01]  /*16100*/  MOV R3, R215 ;  /* 0x000000d700037202 */ /* 0x000fe20000000f00 */
[----:B------:R-:W-:Y:S01]  /*16110*/  IMAD.MOV.U32 R0, RZ, RZ, 0x1f ;  /* 0x0000001fff007424 */ /* 0x000fe200078e00ff */
[----:B------:R-:W-:-:S02]  /*16120*/  MOV R2, 0x16140 ;  /* 0x0001614000027802 */ /* 0x000fc40000000f00 */
[----:B------:R-:W-:Y:S05]  /*16130*/  CALL.REL.NOINC `($__internal_57_$__cuda_sm70_shflsync_idx_p) ;  /* 0x0000136000007944 */ /* 0x000fea0003c00000 */
[----:B------:R-:W-:Y:S01]  /*16140*/  MOV R10, R0 ;  /* 0x00000000000a7202 */ /* 0x000fe20000000f00 */
[----:B------:R-:W-:Y:S05]  /*16150*/  BRA `(.L_x_2876) ;  /* 0xfffea4d000007947 */ /* 0x000fea000383ffff */
.L_x_2716:
[----:B------:R-:W-:Y:S01]  /*16160*/  IMAD.MOV.U32 R5, RZ, RZ, R4 ;  /* 0x000000ffff057224 */ /* 0x000fe200078e0004 */
[----:B------:R-:W-:-:S02]  /*16170*/  MOV R0, 0x1f ;  /* 0x0000001f00007802 */ /* 0x000fc40000000f00 */
[----:B------:R-:W-:Y:S02]  /*16180*/  MOV R2, 0x161a0 ;  /* 0x000161a000027802 */ /* 0x000fe40000000f00 */
[----:B-1----:R-:W-:Y:S05]  /*16190*/  CALL.REL.NOINC `($__internal_57_$__cuda_sm70_shflsync_idx_p) ;  /* 0x0000130000007944 */ /* 0x002fea0003c00000 */
[----:B------:R-:W-:Y:S01]  /*161a0*/  MOV R7, R0 ;  /* 0x0000000000077202 */ /* 0x000fe20000000f00 */
[----:B------:R-:W-:Y:S05]  /*161b0*/  BRA `(.L_x_2715) ;  /* 0xfffea4d000007947 */ /* 0x000fea000383ffff */
.L_x_2746:
[----:B------:R-:W-:Y:S01]  /*161c0*/  IMAD.MOV.U32 R5, RZ, RZ, R19 ;  /* 0x000000ffff057224 */ /* 0x000fe200078e0013 */
[----:B------:R-:W-:Y:S01]  /*161d0*/  MOV R3, RZ ;  /* 0x000000ff00037202 */ /* 0x000fe20000000f00 */
[----:B------:R-:W-:Y:S01]  /*161e0*/  IMAD.MOV.U32 R0, RZ, RZ, 0x181f ;  /* 0x0000181fff007424 */ /* 0x000fe200078e00ff */
[----:B------:R-:W-:Y:S02]  /*161f0*/  MOV R2, 0x16210 ;  /* 0x0001621000027802 */ /* 0x000fe40000000f00 */
[----:B-----5:R-:W-:Y:S05]  /*16200*/  CALL.REL.NOINC `($__internal_57_$__cuda_sm70_shflsync_idx_p) ;  /* 0x0000129000007944 */ /* 0x020fea0003c00000 */
[----:B------:R-:W-:Y:S01]  /*16210*/  MOV R4, R0 ;  /* 0x0000000000047202 */ /* 0x000fe20000000f00 */
[----:B------:R-:W-:Y:S05]  /*16220*/  BRA `(.L_x_2877) ;  /* 0xffff00d000007947 */ /* 0x000fea000383ffff */
.L_x_2747:
[----:B------:R-:W-:Y:S01]  /*16230*/  IMAD.MOV.U32 R5, RZ, RZ, R21 ;  /* 0x000000ffff057224 */ /* 0x000fe200078e0015 */
[----:B------:R-:W-:Y:S01]  /*16240*/  MOV R3, RZ ;  /* 0x000000ff00037202 */ /* 0x000fe20000000f00 */
[----:B------:R-:W-:Y:S01]  /*16250*/  IMAD.MOV.U32 R0, RZ, RZ, 0x181f ;  /* 0x0000181fff007424 */ /* 0x000fe200078e00ff */
[----:B------:R-:W-:Y:S02]  /*16260*/  MOV R2, 0x16280 ;  /* 0x0001628000027802 */ /* 0x000fe40000000f00 */
[----:B-12--5:R-:W-:Y:S05]  /*16270*/  CALL.REL.NOINC `($__internal_57_$__cuda_sm70_shflsync_idx_p) ;  /* 0x0000122000007944 */ /* 0x026fea0003c00000 */
[----:B------:R-:W-:Y:S05]  /*16280*/  BRA `(.L_x_2878) ;  /* 0xffff009000007947 */ /* 0x000fea000383ffff */
.L_x_2750:
[----:B------:R-:W-:Y:S01]  /*16290*/  IMAD.MOV.U32 R5, RZ, RZ, R19 ;  /* 0x000000ffff057224 */ /* 0x000fe200078e0013 */
[----:B--2---:R-:W-:Y:S01]  /*162a0*/  MOV R3, 0x1 ;  /* 0x0000000100037802 */ /* 0x004fe20000000f00 */
[----:B----4-:R-:W-:Y:S01]  /*162b0*/  IMAD.MOV.U32 R0, RZ, RZ, 0x181f ;  /* 0x0000181fff007424 */ /* 0x010fe200078e00ff */
[----:B------:R-:W-:-:S02]  /*162c0*/  MOV R2, 0x162e0 ;  /* 0x000162e000027802 */ /* 0x000fc40000000f00 */
[----:B-1-3-5:R-:W-:Y:S05]  /*162d0*/  CALL.REL.NOINC `($__internal_57_$__cuda_sm70_shflsync_idx_p) ;  /* 0x000011c000007944 */ /* 0x02afea0003c00000 */
[----:B------:R-:W-:Y:S01]  /*162e0*/  IMAD.MOV.U32 R6, RZ, RZ, R0 ;  /* 0x000000ffff067224 */ /* 0x000fe200078e0000 */
[----:B------:R-:W-:Y:S01]  /*162f0*/  MOV R3, 0x1 ;  /* 0x0000000100037802 */ /* 0x000fe20000000f00 */
[----:B------:R-:W-:Y:S01]  /*16300*/  IMAD.MOV.U32 R5, RZ, RZ, R21 ;  /* 0x000000ffff057224 */ /* 0x000fe200078e0015 */
[----:B------:R-:W-:-:S02]  /*16310*/  MOV R0, 0x181f ;  /* 0x0000181f00007802 */ /* 0x000fc40000000f00 */
[----:B------:R-:W-:Y:S02]  /*16320*/  MOV R2, 0x16340 ;  /* 0x0001634000027802 */ /* 0x000fe40000000f00 */
[----:B------:R-:W-:Y:S05]  /*16330*/  CALL.REL.NOINC `($__internal_57_$__cuda_sm70_shflsync_idx_p) ;  /* 0x0000116000007944 */ /* 0x000fea0003c00000 */
[----:B------:R-:W-:Y:S05]  /*16340*/  BRA `(.L_x_2879) ;  /* 0xffff01a000007947 */ /* 0x000fea000383ffff */
.L_x_2753:
[----:B------:R-:W-:Y:S01]  /*16350*/  IMAD.MOV.U32 R5, RZ, RZ, R19 ;  /* 0x000000ffff057224 */ /* 0x000fe200078e0013 */
[----:B-1----:R-:W-:Y:S01]  /*16360*/  MOV R3, 0x2 ;  /* 0x0000000200037802 */ /* 0x002fe20000000f00 */
[----:B----4-:R-:W-:Y:S01]  /*16370*/  IMAD.MOV.U32 R0, RZ, RZ, 0x181f ;  /* 0x0000181fff007424 */ /* 0x010fe200078e00ff */
[----:B------:R-:W-:Y:S02]  /*16380*/  MOV R2, 0x163a0 ;  /* 0x000163a000027802 */ /* 0x000fe40000000f00 */
[----:B--23-5:R-:W-:Y:S05]  /*16390*/  CALL.REL.NOINC `($__internal_57_$__cuda_sm70_shflsync_idx_p) ;  /* 0x0000110000007944 */ /* 0x02cfea0003c00000 */
[----:B------:R-:W-:Y:S01]  /*163a0*/  MOV R6, R0 ;  /* 0x0000000000067202 */ /* 0x000fe20000000f00 */
[----:B------:R-:W-:Y:S05]  /*163b0*/  BRA `(.L_x_2880) ;  /* 0xffff02b000007947 */ /* 0x000fea000383ffff */
.L_x_2754:
[----:B------:R-:W-:Y:S01]  /*163c0*/  IMAD.MOV.U32 R5, RZ, RZ, R21 ;  /* 0x000000ffff057224 */ /* 0x000fe200078e0015 */
[----:B------:R-:W-:Y:S01]  /*163d0*/  MOV R3, 0x2 ;  /* 0x0000000200037802 */ /* 0x000fe20000000f00 */
[----:B----4-:R-:W-:Y:S01]  /*163e0*/  IMAD.MOV.U32 R0, RZ, RZ, 0x181f ;  /* 0x0000181fff007424 */ /* 0x010fe200078e00ff */
[----:B------:R-:W-:Y:S02]  /*163f0*/  MOV R2, 0x16410 ;  /* 0x0001641000027802 */ /* 0x000fe40000000f00 */
[----:B-123-5:R-:W-:Y:S05]  /*16400*/  CALL.REL.NOINC `($__internal_57_$__cuda_sm70_shflsync_idx_p) ;  /* 0x0000109000007944 */ /* 0x02efea0003c00000 */
[----:B------:R-:W-:Y:S05]  /*16410*/  BRA `(.L_x_2881) ;  /* 0xffff027000007947 */ /* 0x000fea000383ffff */
.L_x_2757:
[----:B------:R-:W-:Y:S01]  /*16420*/  IMAD.MOV.U32 R5, RZ, RZ, R19 ;  /* 0x000000ffff057224 */ /* 0x000fe200078e0013 */
[----:B-1----:R-:W-:Y:S01]  /*16430*/  MOV R3, 0x3 ;  /* 0x0000000300037802 */ /* 0x002fe20000000f00 */
[----:B------:R-:W-:Y:S01]  /*16440*/  IMAD.MOV.U32 R0, RZ, RZ, 0x181f ;  /* 0x0000181fff007424 */ /* 0x000fe200078e00ff */
[----:B------:R-:W-:-:S02]  /*16450*/  MOV R2, 0x16470 ;  /* 0x0001647000027802 */ /* 0x000fc40000000f00 */
[----:B--2345:R-:W-:Y:S05]  /*16460*/  CALL.REL.NOINC `($__internal_57_$__cuda_sm70_shflsync_idx_p) ;  /* 0x0000103000007944 */ /* 0x03cfea0003c00000 */
[----:B------:R-:W-:Y:S01]  /*16470*/  IMAD.MOV.U32 R6, RZ, RZ, R0 ;  /* 0x000000ffff067224 */ /* 0x000fe200078e0000 */
[----:B------:R-:W-:Y:S01]  /*16480*/  MOV R3, 0x3 ;  /* 0x0000000300037802 */ /* 0x000fe20000000f00 */
[----:B------:R-:W-:Y:S01]  /*16490*/  IMAD.MOV.U32 R5, RZ, RZ, R21 ;  /* 0x000000ffff057224 */ /* 0x000fe200078e0015 */
[----:B------:R-:W-:-:S02]  /*164a0*/  MOV R0, 0x181f ;  /* 0x0000181f00007802 */ /* 0x000fc40000000f00 */
[----:B------:R-:W-:Y:S02]  /*164b0*/  MOV R2, 0x164d0 ;  /* 0x000164d000027802 */ /* 0x000fe40000000f00 */
[----:B------:R-:W-:Y:S05]  /*164c0*/  CALL.REL.NOINC `($__internal_57_$__cuda_sm70_shflsync_idx_p) ;  /* 0x00000fd000007944 */ /* 0x000fea0003c00000 */
[----:B------:R-:W-:Y:S05]  /*164d0*/  BRA `(.L_x_2882) ;  /* 0xffff032000007947 */ /* 0x000fea000383ffff */
.L_x_2814:
[----:B------:R-:W-:Y:S01]  /*164e0*/  IMAD.MOV.U32 R2, RZ, RZ, R190 ;  /* 0x000000ffff027224 */ /* 0x000fe200078e00be */
[----:B------:R-:W-:Y:S01]  /*164f0*/  MOV R7, 0x1f ;  /* 0x0000001f00077802 */ /* 0x000fe20000000f00 */
[----:B------:R-:W-:Y:S01]  /*16500*/  IMAD.MOV.U32 R5, RZ, RZ, 0x2 ;  /* 0x00000002ff057424 */ /* 0x000fe200078e00ff */
[----:B------:R-:W-:Y:S02]  /*16510*/  MOV R6, 0xffffffff ;  /* 0xffffffff00067802 */ /* 0x000fe40000000f00 */
[----:B------:R-:W-:Y:S02]  /*16520*/  MOV R3, 0x16540 ;  /* 0x0001654000037802 */ /* 0x000fe40000000f00 */
[----:B------:R-:W-:Y:S05]  /*16530*/  CALL.REL.NOINC `($__internal_56_$__cuda_sm70_shflsync_bfly_p) ;  /* 0x00000f1000007944 */ /* 0x000fea0003c00000 */
[----:B------:R-:W-:Y:S01]  /*16540*/  FADD.FTZ R0, R190, R5 ;  /* 0x00000005be007221 */ /* 0x000fe20000010000 */
[----:B------:R-:W-:Y:S02]  /*16550*/  MOV R5, 0x1 ;  /* 0x0000000100057802 */ /* 0x000fe40000000f00 */
[----:B------:R-:W-:Y:S02]  /*16560*/  MOV R3, 0x16590 ;  /* 0x0001659000037802 */ /* 0x000fe40000000f00 */
[----:B------:R-:W-:-:S02]  /*16570*/  MOV R2, R0 ;  /* 0x0000000000027202 */ /* 0x000fc40000000f00 */
[----:B------:R-:W-:Y:S05]  /*16580*/  CALL.REL.NOINC `($__internal_56_$__cuda_sm70_shflsync_bfly_p) ;  /* 0x00000ec000007944 */ /* 0x000fea0003c00000 */
[----:B------:R-:W-:Y:S01]  /*16590*/  FADD.FTZ R0, R0, R5 ;  /* 0x0000000500007221 */ /* 0x000fe20000010000 */
[----:B------:R-:W-:-:S02]  /*165a0*/  MOV R2, R189 ;  /* 0x000000bd00027202 */ /* 0x000fc40000000f00 */
[----:B------:R-:W-:Y:S02]  /*165b0*/  MOV R5, 0x2 ;  /* 0x0000000200057802 */ /* 0x000fe40000000f00 */
[----:B------:R-:W-:Y:S02]  /*165c0*/  MOV R3, 0x165e0 ;  /* 0x000165e000037802 */ /* 0x000fe40000000f00 */
[----:B------:R-:W-:Y:S05]  /*165d0*/  CALL.REL.NOINC `($__internal_56_$__cuda_sm70_shflsync_bfly_p) ;  /* 0x00000e7000007944 */ /* 0x000fea0003c00000 */
[----:B------:R-:W-:Y:S01]  /*165e0*/  FADD.FTZ R4, R189, R5 ;  /* 0x00000005bd047221 */ /* 0x000fe20000010000 */
[----:B------:R-:W-:Y:S02]  /*165f0*/  MOV R5, 0x1 ;  /* 0x0000000100057802 */ /* 0x000fe40000000f00 */
[----:B------:R-:W-:Y:S02]  /*16600*/  MOV R3, 0x16630 ;  /* 0x0001663000037802 */ /* 0x000fe40000000f00 */
[----:B------:R-:W-:Y:S02]  /*16610*/  MOV R2, R4 ;  /* 0x0000000400027202 */ /* 0x000fe40000000f00 */
[----:B------:R-:W-:Y:S05]  /*16620*/  CALL.REL.NOINC `($__internal_56_$__cuda_sm70_shflsync_bfly_p) ;  /* 0x00000e2000007944 */ /* 0x000fea0003c00000 */
[----:B------:R-:W-:Y:S01]  /*16630*/  MOV R3, R5 ;  /* 0x0000000500037202 */ /* 0x000fe20000000f00 */
[----:B------:R-:W-:Y:S05]  /*16640*/  BRA `(.L_x_2883) ;  /* 0xffffa36000007947 */ /* 0x000fea000383ffff */
.L_x_2821:
[----:B--234-:R-:W-:Y:S01]  /*16650*/  IMAD.MOV.U32 R5, RZ, RZ, R15 ;  /* 0x000000ffff057224 */ /* 0x01cfe200078e000f */
[----:B------:R-:W-:Y:S01]  /*16660*/  MOV R3, RZ ;  /* 0x000000ff00037202 */ /* 0x000fe20000000f00 */
[----:B------:R-:W-:Y:S01]  /*16670*/  IMAD.MOV.U32 R0, RZ, RZ, 0x181f ;  /* 0x0000181fff007424 */ /* 0x000fe200078e00ff */
[----:B------:R-:W-:-:S02]  /*16680*/  MOV R2, 0x166a0 ;  /* 0x000166a000027802 */ /* 0x000fc40000000f00 */
[----:B-1----:R-:W-:Y:S05]  /*16690*/  CALL.REL.NOINC `($__internal_57_$__cuda_sm70_shflsync_idx_p) ;  /* 0x00000e0000007944 */ /* 0x002fea0003c00000 */
[----:B------:R-:W-:Y:S01]  /*166a0*/  MOV R12, R0 ;  /* 0x00000000000c7202 */ /* 0x000fe20000000f00 */
[----:B------:R-:W-:Y:S05]  /*166b0*/  BRA `(.L_x_2884) ;  /* 0xffffbea000007947 */ /* 0x000fea000383ffff */
.L_x_2822:
[----:B------:R-:W-:Y:S01]  /*166c0*/  IMAD.MOV.U32 R5, RZ, RZ, R16 ;  /* 0x000000ffff057224 */ /* 0x000fe200078e0010 */
[----:B------:R-:W-:Y:S01]  /*166d0*/  MOV R3, RZ ;  /* 0x000000ff00037202 */ /* 0x000fe20000000f00 */
[----:B------:R-:W-:Y:S01]  /*166e0*/  IMAD.MOV.U32 R0, RZ, RZ, 0x181f ;  /* 0x0000181fff007424 */ /* 0x000fe200078e00ff */
[----:B------:R-:W-:-:S02]  /*166f0*/  MOV R2, 0x16710 ;  /* 0x0001671000027802 */ /* 0x000fc40000000f00 */
[----:B-123--:R-:W-:Y:S05]  /*16700*/  CALL.REL.NOINC `($__internal_57_$__cuda_sm70_shflsync_idx_p) ;  /* 0x00000d9000007944 */ /* 0x00efea0003c00000 */
[----:B------:R-:W-:Y:S05]  /*16710*/  BRA `(.L_x_2885) ;  /* 0xffffbe6000007947 */ /* 0x000fea000383ffff */
.L_x_2825:
[----:B------:R-:W-:Y:S01]  /*16720*/  IMAD.MOV.U32 R5, RZ, RZ, R15 ;  /* 0x000000ffff057224 */ /* 0x000fe200078e000f */
[----:B--2---:R-:W-:Y:S01]  /*16730*/  MOV R3, 0x1 ;  /* 0x0000000100037802 */ /* 0x004fe20000000f00 */
[----:B------:R-:W-:Y:S01]  /*16740*/  IMAD.MOV.U32 R0, RZ, RZ, 0x181f ;  /* 0x0000181fff007424 */ /* 0x000fe200078e00ff */
[----:B------:R-:W-:-:S02]  /*16750*/  MOV R2, 0x16770 ;  /* 0x0001677000027802 */ /* 0x000fc40000000f00 */
[----:B-1-34-:R-:W-:Y:S05]  /*16760*/  CALL.REL.NOINC `($__internal_57_$__cuda_sm70_shflsync_idx_p) ;  /* 0x00000d3000007944 */ /* 0x01afea0003c00000 */
[----:B------:R-:W-:Y:S01]  /*16770*/  IMAD.MOV.U32 R12, RZ, RZ, R0 ;  /* 0x000000ffff0c7224 */ /* 0x000fe200078e0000 */
[----:B------:R-:W-:Y:S01]  /*16780*/  MOV R3, 0x1 ;  /* 0x0000000100037802 */ /* 0x000fe20000000f00 */
[----:B------:R-:W-:Y:S01]  /*16790*/  IMAD.MOV.U32 R5, RZ, RZ, R16 ;  /* 0x000000ffff057224 */ /* 0x000fe200078e0010 */
[----:B------:R-:W-:-:S02]  /*167a0*/  MOV R0, 0x181f ;  /* 0x0000181f00007802 */ /* 0x000fc40000000f00 */
[----:B------:R-:W-:Y:S02]  /*167b0*/  MOV R2, 0x167d0 ;  /* 0x000167d000027802 */ /* 0x000fe40000000f00 */
[----:B------:R-:W-:Y:S05]  /*167c0*/  CALL.REL.NOINC `($__internal_57_$__cuda_sm70_shflsync_idx_p) ;  /* 0x00000cd000007944 */ /* 0x000fea0003c00000 */
[----:B------:R-:W-:Y:S05]  /*167d0*/  BRA `(.L_x_2886) ;  /* 0xffffbf8000007947 */ /* 0x000fea000383ffff */
.L_x_2828:
[----:B------:R-:W-:Y:S01]  /*167e0*/  IMAD.MOV.U32 R5, RZ, RZ, R15 ;  /* 0x000000ffff057224 */ /* 0x000fe200078e000f */
[----:B--2---:R-:W-:Y:S01]  /*167f0*/  MOV R3, 0x2 ;  /* 0x0000000200037802 */ /* 0x004fe20000000f00 */
[----:B------:R-:W-:Y:S01]  /*16800*/  IMAD.MOV.U32 R0, RZ, RZ, 0x181f ;  /* 0x0000181fff007424 */ /* 0x000fe200078e00ff */
[----:B------:R-:W-:Y:S02]  /*16810*/  MOV R2, 0x16830 ;  /* 0x0001683000027802 */ /* 0x000fe40000000f00 */
[----:B-1-34-:R-:W-:Y:S05]  /*16820*/  CALL.REL.NOINC `($__internal_57_$__cuda_sm70_shflsync_idx_p) ;  /* 0x00000c7000007944 */ /* 0x01afea0003c00000 */
[----:B------:R-:W-:Y:S01]  /*16830*/  MOV R12, R0 ;  /* 0x00000000000c7202 */ /* 0x000fe20000000f00 */
[----:B------:R-:W-:Y:S05]  /*16840*/  BRA `(.L_x_2887) ;  /* 0xffffc08000007947 */ /* 0x000fea000383ffff */
.L_x_2829:
[----:B------:R-:W-:Y:S01]  /*16850*/  IMAD.MOV.U32 R5, RZ, RZ, R16 ;  /* 0x000000ffff057224 */ /* 0x000fe200078e0010 */
[----:B--2---:R-:W-:Y:S01]  /*16860*/  MOV R3, 0x2 ;  /* 0x0000000200037802 */ /* 0x004fe20000000f00 */
[----:B------:R-:W-:Y:S01]  /*16870*/  IMAD.MOV.U32 R0, RZ, RZ, 0x181f ;  /* 0x0000181fff007424 */ /* 0x000fe200078e00ff */
[----:B------:R-:W-:Y:S02]  /*16880*/  MOV R2, 0x168a0 ;  /* 0x000168a000027802 */ /* 0x000fe40000000f00 */
[----:B-1-34-:R-:W-:Y:S05]  /*16890*/  CALL.REL.NOINC `($__internal_57_$__cuda_sm70_shflsync_idx_p) ;  /* 0x00000c0000007944 */ /* 0x01afea0003c00000 */
[----:B------:R-:W-:Y:S05]  /*168a0*/  BRA `(.L_x_2888) ;  /* 0xffffc04000007947 */ /* 0x000fea000383ffff */
.L_x_2832:
[----:B------:R-:W-:Y:S01]  /*168b0*/  IMAD.MOV.U32 R5, RZ, RZ, R15 ;  /* 0x000000ffff057224 */ /* 0x000fe200078e000f */
[----:B---3--:R-:W-:Y:S01]  /*168c0*/  MOV R3, 0x3 ;  /* 0x0000000300037802 */ /* 0x008fe20000000f00 */
[----:B----4-:R-:W-:Y:S01]  /*168d0*/  IMAD.MOV.U32 R0, RZ, RZ, 0x181f ;  /* 0x0000181fff007424 */ /* 0x010fe200078e00ff */
[----:B------:R-:W-:-:S02]  /*168e0*/  MOV R2, 0x16900 ;  /* 0x0001690000027802 */ /* 0x000fc40000000f00 */
[----:B-12---:R-:W-:Y:S05]  /*168f0*/  CALL.REL.NOINC `($__internal_57_$__cuda_sm70_shflsync_idx_p) ;  /* 0x00000ba000007944 */ /* 0x006fea0003c00000 */
[----:B------:R-:W-:Y:S01]  /*16900*/  IMAD.MOV.U32 R10, RZ, RZ, R0 ;  /* 0x000000ffff0a7224 */ /* 0x000fe200078e0000 */
[----:B------:R-:W-:Y:S01]  /*16910*/  MOV R3, 0x3 ;  /* 0x0000000300037802 */ /* 0x000fe20000000f00 */
[----:B------:R-:W-:Y:S01]  /*16920*/  IMAD.MOV.U32 R5, RZ, RZ, R16 ;  /* 0x000000ffff057224 */ /* 0x000fe200078e0010 */
[----:B------:R-:W-:-:S02]  /*16930*/  MOV R0, 0x181f ;  /* 0x0000181f00007802 */ /* 0x000fc40000000f00 */
[----:B------:R-:W-:Y:S02]  /*16940*/  MOV R2, 0x16960 ;  /* 0x0001696000027802 */ /* 0x000fe40000000f00 */
[----:B------:R-:W-:Y:S05]  /*16950*/  CALL.REL.NOINC `($__internal_57_$__cuda_sm70_shflsync_idx_p) ;  /* 0x00000b4000007944 */ /* 0x000fea0003c00000 */
[----:B------:R-:W-:Y:S05]  /*16960*/  BRA `(.L_x_2889) ;  /* 0xffffc10000007947 */ /* 0x000fea000383ffff */
.L_x_2834:
[----:B------:R-:W-:Y:S01]  /*16970*/  IMAD.MOV.U32 R5, RZ, RZ, R16 ;  /* 0x000000ffff057224 */ /* 0x000fe200078e0010 */
[----:B------:R-:W-:Y:S01]  /*16980*/  MOV R3, RZ ;  /* 0x000000ff00037202 */ /* 0x000fe20000000f00 */
[----:B------:R-:W-:Y:S01]  /*16990*/  IMAD.MOV.U32 R0, RZ, RZ, 0x1c1f ;  /* 0x00001c1fff007424 */ /* 0x000fe200078e00ff */
[----:B------:R-:W-:Y:S02]  /*169a0*/  MOV R2, 0x169c0 ;  /* 0x000169c000027802 */ /* 0x000fe40000000f00 */
[----:B------:R-:W-:Y:S05]  /*169b0*/  CALL.REL.NOINC `($__internal_57_$__cuda_sm70_shflsync_idx_p) ;  /* 0x00000ae000007944 */ /* 0x000fea0003c00000 */
[----:B------:R-:W-:Y:S01]  /*169c0*/  MOV R4, R0 ;  /* 0x0000000000047202 */ /* 0x000fe20000000f00 */
[----:B------:R-:W-:Y:S05]  /*169d0*/  BRA `(.L_x_2890) ;  /* 0xffffc3f000007947 */ /* 0x000fea000383ffff */
.L_x_2835:
[----:B------:R-:W-:Y:S01]  /*169e0*/  IMAD.MOV.U32 R5, RZ, RZ, R17 ;  /* 0x000000ffff057224 */ /* 0x000fe200078e0011 */
[----:B------:R-:W-:Y:S01]  /*169f0*/  MOV R3, RZ ;  /* 0x000000ff00037202 */ /* 0x000fe20000000f00 */
[----:B------:R-:W-:Y:S01]  /*16a00*/  IMAD.MOV.U32 R0, RZ, RZ, 0x1c1f ;  /* 0x00001c1fff007424 */ /* 0x000fe200078e00ff */
[----:B------:R-:W-:Y:S02]  /*16a10*/  MOV R2, 0x16a30 ;  /* 0x00016a3000027802 */ /* 0x000fe40000000f00 */
[----:B-12---:R-:W-:Y:S05]  /*16a20*/  CALL.REL.NOINC `($__internal_57_$__cuda_sm70_shflsync_idx_p) ;  /* 0x00000a7000007944 */ /* 0x006fea0003c00000 */
[----:B------:R-:W-:Y:S05]  /*16a30*/  BRA `(.L_x_2891) ;  /* 0xffffc3b000007947 */ /* 0x000fea000383ffff */
.L_x_2838:
[----:B------:R-:W-:Y:S01]  /*16a40*/  IMAD.MOV.U32 R5, RZ, RZ, R16 ;  /* 0x000000ffff057224 */ /* 0x000fe200078e0010 */
[----:B------:R-:W-:Y:S01]  /*16a50*/  MOV R3, 0x1 ;  /* 0x0000000100037802 */ /* 0x000fe20000000f00 */
[----:B----4-:R-:W-:Y:S01]  /*16a60*/  IMAD.MOV.U32 R0, RZ, RZ, 0x1c1f ;  /* 0x00001c1fff007424 */ /* 0x010fe200078e00ff */
[----:B------:R-:W-:-:S02]  /*16a70*/  MOV R2, 0x16a90 ;  /* 0x00016a9000027802 */ /* 0x000fc40000000f00 */
[----:B-123--:R-:W-:Y:S05]  /*16a80*/  CALL.REL.NOINC `($__internal_57_$__cuda_sm70_shflsync_idx_p) ;  /* 0x00000a1000007944 */ /* 0x00efea0003c00000 */
[----:B------:R-:W-:Y:S01]  /*16a90*/  IMAD.MOV.U32 R4, RZ, RZ, R0 ;  /* 0x000000ffff047224 */ /* 0x000fe200078e0000 */
[----:B------:R-:W-:Y:S01]  /*16aa0*/  MOV R3, 0x1 ;  /* 0x0000000100037802 */ /* 0x000fe20000000f00 */
[----:B------:R-:W-:Y:S01]  /*16ab0*/  IMAD.MOV.U32 R5, RZ, RZ, R17 ;  /* 0x000000ffff057224 */ /* 0x000fe200078e0011 */
[----:B------:R-:W-:-:S02]  /*16ac0*/  MOV R0, 0x1c1f ;  /* 0x00001c1f00007802 */ /* 0x000fc40000000f00 */
[----:B------:R-:W-:Y:S02]  /*16ad0*/  MOV R2, 0x16af0 ;  /* 0x00016af000027802 */ /* 0x000fe40000000f00 */
[----:B------:R-:W-:Y:S05]  /*16ae0*/  CALL.REL.NOINC `($__internal_57_$__cuda_sm70_shflsync_idx_p) ;  /* 0x000009b000007944 */ /* 0x000fea0003c00000 */
[----:B------:R-:W-:Y:S05]  /*16af0*/  BRA `(.L_x_2892) ;  /* 0xffffce9000007947 */ /* 0x000fea000383ffff */
.L_x_2842:
[----:B------:R-:W-:Y:S01]  /*16b00*/  IMAD.MOV.U32 R5, RZ, RZ, R13 ;  /* 0x000000ffff057224 */ /* 0x000fe200078e000d */
[----:B------:R-:W-:Y:S01]  /*16b10*/  MOV R3, RZ ;  /* 0x000000ff00037202 */ /* 0x000fe20000000f00 */
[----:B------:R-:W-:Y:S01]  /*16b20*/  IMAD.MOV.U32 R0, RZ, RZ, 0x181f ;  /* 0x0000181fff007424 */ /* 0x000fe200078e00ff */
[----:B------:R-:W-:Y:S02]  /*16b30*/  MOV R2, 0x16b50 ;  /* 0x00016b5000027802 */ /* 0x000fe40000000f00 */
[----:B------:R-:W-:Y:S05]  /*16b40*/  CALL.REL.NOINC `($__internal_57_$__cuda_sm70_shflsync_idx_p) ;  /* 0x0000095000007944 */ /* 0x000fea0003c00000 */
[----:B------:R-:W-:Y:S01]  /*16b50*/  MOV R12, R0 ;  /* 0x00000000000c7202 */ /* 0x000fe20000000f00 */
[----:B------:R-:W-:Y:S05]  /*16b60*/  BRA `(.L_x_2893) ;  /* 0xffffe0c000007947 */ /* 0x000fea000383ffff */
.L_x_2843:
[----:B------:R-:W-:Y:S01]  /*16b70*/  IMAD.MOV.U32 R5, RZ, RZ, R16 ;  /* 0x000000ffff057224 */ /* 0x000fe200078e0010 */
[----:B------:R-:W-:Y:S01]  /*16b80*/  MOV R3, RZ ;  /* 0x000000ff00037202 */ /* 0x000fe20000000f00 */
[----:B------:R-:W-:Y:S01]  /*16b90*/  IMAD.MOV.U32 R0, RZ, RZ, 0x181f ;  /* 0x0000181fff007424 */ /* 0x000fe200078e00ff */
[----:B------:R-:W-:Y:S02]  /*16ba0*/  MOV R2, 0x16bc0 ;  /* 0x00016bc000027802 */ /* 0x000fe40000000f00 */
[----:B-12---:R-:W-:Y:S05]  /*16bb0*/  CALL.REL.NOINC `($__internal_57_$__cuda_sm70_shflsync_idx_p) ;  /* 0x000008e000007944 */ /* 0x006fea0003c00000 */
[----:B------:R-:W-:Y:S05]  /*16bc0*/  BRA `(.L_x_2894) ;  /* 0xffffe08000007947 */ /* 0x000fea000383ffff */
.L_x_2846:
[----:B------:R-:W-:Y:S01]  /*16bd0*/  IMAD.MOV.U32 R5, RZ, RZ, R13 ;  /* 0x000000ffff057224 */ /* 0x000fe200078e000d */
[----:B--2---:R-:W-:Y:S01]  /*16be0*/  MOV R3, 0x1 ;  /* 0x0000000100037802 */ /* 0x004fe20000000f00 */
[----:B----4-:R-:W-:Y:S01]  /*16bf0*/  IMAD.MOV.U32 R0, RZ, RZ, 0x181f ;  /* 0x0000181fff007424 */ /* 0x010fe200078e00ff */
[----:B------:R-:W-:-:S02]  /*16c00*/  MOV R2, 0x16c20 ;  /* 0x00016c2000027802 */ /* 0x000fc40000000f00 */
[----:B-1-3--:R-:W-:Y:S05]  /*16c10*/  CALL.REL.NOINC `($__internal_57_$__cuda_sm70_shflsync_idx_p) ;  /* 0x0000088000007944 */ /* 0x00afea0003c00000 */
[----:B------:R-:W-:Y:S01]  /*16c20*/  IMAD.MOV.U32 R12, RZ, RZ, R0 ;  /* 0x000000ffff0c7224 */ /* 0x000fe200078e0000 */
[----:B------:R-:W-:Y:S01]  /*16c30*/  MOV R3, 0x1 ;  /* 0x0000000100037802 */ /* 0x000fe20000000f00 */
[----:B------:R-:W-:Y:S01]  /*16c40*/  IMAD.MOV.U32 R5, RZ, RZ, R16 ;  /* 0x000000ffff057224 */ /* 0x000fe200078e0010 */
[----:B------:R-:W-:-:S02]  /*16c50*/  MOV R0, 0x181f ;  /* 0x0000181f00007802 */ /* 0x000fc40000000f00 */
[----:B------:R-:W-:Y:S02]  /*16c60*/  MOV R2, 0x16c80 ;  /* 0x00016c8000027802 */ /* 0x000fe40000000f00 */
[----:B------:R-:W-:Y:S05]  /*16c70*/  CALL.REL.NOINC `($__internal_57_$__cuda_sm70_shflsync_idx_p) ;  /* 0x0000082000007944 */ /* 0x000fea0003c00000 */
[----:B------:R-:W-:Y:S05]  /*16c80*/  BRA `(.L_x_2895) ;  /* 0xffffe1b000007947 */ /* 0x000fea000383ffff */
.L_x_2849:
[----:B------:R-:W-:Y:S01]  /*16c90*/  IMAD.MOV.U32 R5, RZ, RZ, R13 ;  /* 0x000000ffff057224 */ /* 0x000fe200078e000d */
[----:B-1----:R-:W-:Y:S01]  /*16ca0*/  MOV R3, 0x2 ;  /* 0x0000000200037802 */ /* 0x002fe20000000f00 */
[----:B----4-:R-:W-:Y:S01]  /*16cb0*/  IMAD.MOV.U32 R0, RZ, RZ, 0x181f ;  /* 0x0000181fff007424 */ /* 0x010fe200078e00ff */
[----:B------:R-:W-:Y:S02]  /*16cc0*/  MOV R2, 0x16ce0 ;  /* 0x00016ce000027802 */ /* 0x000fe40000000f00 */
[----:B--23--:R-:W-:Y:S05]  /*16cd0*/  CALL.REL.NOINC `($__internal_57_$__cuda_sm70_shflsync_idx_p) ;  /* 0x000007c000007944 */ /* 0x00cfea0003c00000 */
[----:B------:R-:W-:Y:S01]  /*16ce0*/  MOV R12, R0 ;  /* 0x00000000000c7202 */ /* 0x000fe20000000f00 */
[----:B------:R-:W-:Y:S05]  /*16cf0*/  BRA `(.L_x_2896) ;  /* 0xffffe2b000007947 */ /* 0x000fea000383ffff */
.L_x_2850:
[----:B------:R-:W-:Y:S01]  /*16d00*/  IMAD.MOV.U32 R5, RZ, RZ, R16 ;  /* 0x000000ffff057224 */ /* 0x000fe200078e0010 */
[----:B------:R-:W-:Y:S01]  /*16d10*/  MOV R3, 0x2 ;  /* 0x0000000200037802 */ /* 0x000fe20000000f00 */
[----:B----4-:R-:W-:Y:S01]  /*16d20*/  IMAD.MOV.U32 R0, RZ, RZ, 0x181f ;  /* 0x0000181fff007424 */ /* 0x010fe200078e00ff */
[----:B------:R-:W-:Y:S02]  /*16d30*/  MOV R2, 0x16d50 ;  /* 0x00016d5000027802 */ /* 0x000fe40000000f00 */
[----:B-123--:R-:W-:Y:S05]  /*16d40*/  CALL.REL.NOINC `($__internal_57_$__cuda_sm70_shflsync_idx_p) ;  /* 0x0000075000007944 */ /* 0x00efea0003c00000 */
[----:B------:R-:W-:Y:S05]  /*16d50*/  BRA `(.L_x_2897) ;  /* 0xffffe27000007947 */ /* 0x000fea000383ffff */
.L_x_2853:
[----:B------:R-:W-:Y:S01]  /*16d60*/  IMAD.MOV.U32 R5, RZ, RZ, R13 ;  /* 0x000000ffff057224 */ /* 0x000fe200078e000d */
[----:B-1----:R-:W-:Y:S01]  /*16d70*/  MOV R3, 0x3 ;  /* 0x0000000300037802 */ /* 0x002fe20000000f00 */
[----:B------:R-:W-:Y:S01]  /*16d80*/  IMAD.MOV.U32 R0, RZ, RZ, 0x181f ;  /* 0x0000181fff007424 */ /* 0x000fe200078e00ff */
[----:B------:R-:W-:-:S02]  /*16d90*/  MOV R2, 0x16db0 ;  /* 0x00016db000027802 */ /* 0x000fc40000000f00 */
[----:B--234-:R-:W-:Y:S05]  /*16da0*/  CALL.REL.NOINC `($__internal_57_$__cuda_sm70_shflsync_idx_p) ;  /* 0x000006f000007944 */ /* 0x01cfea0003c00000 */
[----:B------:R-:W-:Y:S01]  /*16db0*/  IMAD.MOV.U32 R12, RZ, RZ, R0 ;  /* 0x000000ffff0c7224 */ /* 0x000fe200078e0000 */
[----:B------:R-:W-:Y:S01]  /*16dc0*/  MOV R3, 0x3 ;  /* 0x0000000300037802 */ /* 0x000fe20000000f00 */
[----:B------:R-:W-:Y:S01]  /*16dd0*/  IMAD.MOV.U32 R5, RZ, RZ, R16 ;  /* 0x000000ffff057224 */ /* 0x000fe200078e0010 */
[----:B------:R-:W-:-:S02]  /*16de0*/  MOV R0, 0x181f ;  /* 0x0000181f00007802 */ /* 0x000fc40000000f00 */
[----:B------:R-:W-:Y:S02]  /*16df0*/  MOV R2, 0x16e10 ;  /* 0x00016e1000027802 */ /* 0x000fe40000000f00 */
[----:B------:R-:W-:Y:S05]  /*16e00*/  CALL.REL.NOINC `($__internal_57_$__cuda_sm70_shflsync_idx_p) ;  /* 0x0000069000007944 */ /* 0x000fea0003c00000 */
[----:B------:R-:W-:Y:S05]  /*16e10*/  BRA `(.L_x_2898) ;  /* 0xffffe33000007947 */ /* 0x000fea000383ffff */
.L_x_2855:
[----:B------:R-:W-:Y:S01]  /*16e20*/  IMAD.MOV.U32 R5, RZ, RZ, R21 ;  /* 0x000000ffff057224 */ /* 0x000fe200078e0015 */
[----:B------:R-:W-:Y:S01]  /*16e30*/  MOV R3, RZ ;  /* 0x000000ff00037202 */ /* 0x000fe20000000f00 */
[----:B------:R-:W-:Y:S01]  /*16e40*/  IMAD.MOV.U32 R0, RZ, RZ, 0x1f ;  /* 0x0000001fff007424 */ /* 0x000fe200078e00ff */
[----:B------:R-:W-:Y:S02]  /*16e50*/  MOV R2, 0x16e70 ;  /* 0x00016e7000027802 */ /* 0x000fe40000000f00 */
[----:B-1-3--:R-:W-:Y:S05]  /*16e60*/  CALL.REL.NOINC `($__internal_57_$__cuda_sm70_shflsync_idx_p) ;  /* 0x0000063000007944 */ /* 0x00afea0003c00000 */
[----:B------:R-:W-:Y:S01]  /*16e70*/  MOV R9, R0 ;  /* 0x0000000000097202 */ /* 0x000fe20000000f00 */
[----:B------:R-:W-:Y:S05]  /*16e80*/  BRA `(.L_x_2899) ;  /* 0xffffe4d000007947 */ /* 0x000fea000383ffff */
.L_x_2856:
[----:B------:R-:W-:Y:S01]  /*16e90*/  IMAD.MOV.U32 R5, RZ, RZ, R21 ;  /* 0x000000ffff057224 */ /* 0x000fe200078e0015 */
[----:B------:R-:W-:Y:S01]  /*16ea0*/  MOV R3, 0x1 ;  /* 0x0000000100037802 */ /* 0x000fe20000000f00 */
[----:B------:R-:W-:Y:S01]  /*16eb0*/  IMAD.MOV.U32 R0, RZ, RZ, 0x1f ;  /* 0x0000001fff007424 */ /* 0x000fe200078e00ff */
[----:B------:R-:W-:Y:S02]  /*16ec0*/  MOV R2, 0x16ee0 ;  /* 0x00016ee000027802 */ /* 0x000fe40000000f00 */
[----:B-1234-:R-:W-:Y:S05]  /*16ed0*/  CALL.REL.NOINC `($__internal_57_$__cuda_sm70_shflsync_idx_p) ;  /* 0x000005c000007944 */ /* 0x01efea0003c00000 */
[----:B------:R-:W-:Y:S01]  /*16ee0*/  MOV R8, R0 ;  /* 0x0000000000087202 */ /* 0x000fe20000000f00 */
[----:B------:R-:W-:Y:S05]  /*16ef0*/  BRA `(.L_x_2900) ;  /* 0xffffe48000007947 */ /* 0x000fea000383ffff */
.L_x_2857:
[----:B------:R-:W-:Y:S02]  /*16f00*/  MOV R2, 0x1 ;  /* 0x0000000100027802 */ /* 0x000fe40000000f00 */
[----:B------:R-:W-:-:S02]  /*16f10*/  MOV R3, 0x16f30 ;  /* 0x00016f3000037802 */ /* 0x000fc40000000f00 */
[----:B--2-4-:R-:W-:Y:S05]  /*16f20*/  CALL.REL.NOINC `($__internal_58_$__cuda_sm70_shflsync_up_p) ;  /* 0x000005c000007944 */ /* 0x014fea0003c00000 */
[----:B------:R-:W-:Y:S05]  /*16f30*/  BRA `(.L_x_2901) ;  /* 0xffffe56000007947 */ /* 0x000fea000383ffff */
.L_x_2858:
[----:B------:R-:W-:Y:S02]  /*16f40*/  MOV R2, 0x2 ;  /* 0x0000000200027802 */ /* 0x000fe40000000f00 */
[----:B------:R-:W-:-:S02]  /*16f50*/  MOV R3, 0x16f70 ;  /* 0x00016f7000037802 */ /* 0x000fc40000000f00 */
[----:B--2-4-:R-:W-:Y:S05]  /*16f60*/  CALL.REL.NOINC `($__internal_58_$__cuda_sm70_shflsync_up_p) ;  /* 0x0000058000007944 */ /* 0x014fea0003c00000 */
        /* <DEDUP_REMOVED lines=23> */
.L_x_2862:
[----:B------:R-:W-:Y:S02]  /*170e0*/  MOV R2, 0x1 ;  /* 0x0000000100027802 */ /* 0x000fe40000000f00 */
[----:B------:R-:W-:Y:S02]  /*170f0*/  MOV R3, 0x17110 ;  /* 0x0001711000037802 */ /* 0x000fe40000000f00 */
[----:B--2---:R-:W-:Y:S05]  /*17100*/  CALL.REL.NOINC `($__internal_58_$__cuda_sm70_shflsync_up_p) ;  /* 0x000003e000007944 */ /* 0x004fea0003c00000 */
[----:B------:R-:W-:Y:S01]  /*17110*/  MOV R2, R4 ;  /* 0x0000000400027202 */ /* 0x000fe20000000f00 */
[----:B------:R-:W-:Y:S05]  /*17120*/  BRA `(.L_x_2903) ;  /* 0xffffe5c000007947 */ /* 0x000fea000383ffff */
.L_x_2863:
        /* <DEDUP_REMOVED lines=26> */
.L_x_2865:
[----:B------:R-:W-:Y:S02]  /*172d0*/  SEL R0, RZ, 0x1, P0 ;  /* 0x00000001ff007807 */ /* 0x000fe40000000000 */
[----:B------:R-:W-:Y:S02]  /*172e0*/  MOV R2, 0x17300 ;  /* 0x0001730000027802 */ /* 0x000fe40000000f00 */
[----:B-12---:R-:W-:Y:S05]  /*172f0*/  CALL.REL.NOINC `($__internal_59_$__cuda_sm70_votesync_ballot) ;  /* 0x0000026000007944 */ /* 0x006fea0003c00000 */
[----:B------:R-:W-:Y:S01]  /*17300*/  MOV R8, R0 ;  /* 0x0000000000087202 */ /* 0x000fe20000000f00 */
[----:B------:R-:W-:Y:S05]  /*17310*/  BRA `(.L_x_2905) ;  /* 0xffffe56000007947 */ /* 0x000fea000383ffff */
.L_x_2866:
[----:B------:R-:W-:Y:S01]  /*17320*/  IMAD.MOV.U32 R5, RZ, RZ, R6 ;  /* 0x000000ffff057224 */ /* 0x000fe200078e0006 */
[----:B----4-:R-:W-:Y:S01]  /*17330*/  MOV R3, R11 ;  /* 0x0000000b00037202 */ /* 0x010fe20000000f00 */
[----:B------:R-:W-:Y:S01]  /*17340*/  IMAD.MOV.U32 R0, RZ, RZ, 0x1f ;  /* 0x0000001fff007424 */ /* 0x000fe200078e00ff */
[----:B------:R-:W-:Y:S02]  /*17350*/  MOV R2, 0x17370 ;  /* 0x0001737000027802 */ /* 0x000fe40000000f00 */
[----:B-123--:R-:W-:Y:S05]  /*17360*/  CALL.REL.NOINC `($__internal_57_$__cuda_sm70_shflsync_idx_p) ;  /* 0x0000013000007944 */ /* 0x00efea0003c00000 */
[----:B------:R-:W-:Y:S01]  /*17370*/  IMAD.MOV.U32 R6, RZ, RZ, R0 ;  /* 0x000000ffff067224 */ /* 0x000fe200078e0000 */
[----:B------:R-:W-:Y:S01]  /*17380*/  MOV R3, R11 ;  /* 0x0000000b00037202 */ /* 0x000fe20000000f00 */
[----:B------:R-:W-:Y:S01]  /*17390*/  IMAD.MOV.U32 R5, RZ, RZ, R7 ;  /* 0x000000ffff057224 */ /* 0x000fe200078e0007 */
[----:B------:R-:W-:Y:S02]  /*173a0*/  MOV R0, 0x1f ;  /* 0x0000001f00007802 */ /* 0x000fe40000000f00 */
[----:B------:R-:W-:-:S02]  /*173b0*/  MOV R2, 0x173d0 ;  /* 0x000173d000027802 */ /* 0x000fc40000000f00 */
[----:B------:R-:W-:Y:S05]  /*173c0*/  CALL.REL.NOINC `($__internal_57_$__cuda_sm70_shflsync_idx_p) ;  /* 0x000000d000007944 */ /* 0x000fea0003c00000 */
[----:B------:R-:W-:Y:S01]  /*173d0*/  MOV R7, R0 ;  /* 0x0000000000077202 */ /* 0x000fe20000000f00 */
[----:B------:R-:W-:Y:S05]  /*173e0*/  BRA `(.L_x_2906) ;  /* 0xffffe4d000007947 */ /* 0x000fea000383ffff */
.L_x_2869:
[----:B------:R-:W-:Y:S01]  /*173f0*/  IMAD.MOV.U32 R5, RZ, RZ, R4 ;  /* 0x000000ffff057224 */ /* 0x000fe200078e0004 */
[----:B------:R-:W-:-:S02]  /*17400*/  MOV R0, 0x1f ;  /* 0x0000001f00007802 */ /* 0x000fc40000000f00 */
[----:B------:R-:W-:Y:S02]  /*17410*/  MOV R2, 0x17430 ;  /* 0x0001743000027802 */ /* 0x000fe40000000f00 */
[----:B-1234-:R-:W-:Y:S05]  /*17420*/  CALL.REL.NOINC `($__internal_57_$__cuda_sm70_shflsync_idx_p) ;  /* 0x0000007000007944 */ /* 0x01efea0003c00000 */
[----:B------:R-:W-:Y:S01]  /*17430*/  MOV R12, R0 ;  /* 0x00000000000c7202 */ /* 0x000fe20000000f00 */
[----:B------:R-:W-:Y:S05]  /*17440*/  BRA `(.L_x_2868) ;  /* 0xffffe4d000007947 */ /* 0x000fea000383ffff */
        .weak           $__internal_56_$__cuda_sm70_shflsync_bfly_p
        .type           $__internal_56_$__cuda_sm70_shflsync_bfly_p,@function
        .size           $__internal_56_$__cuda_sm70_shflsync_bfly_p,($__internal_57_$__cuda_sm70_shflsync_idx_p - $__internal_56_$__cuda_sm70_shflsync_bfly_p)
$__internal_56_$__cuda_sm70_shflsync_bfly_p:
[----:B------:R-:W-:Y:S04]  /*17450*/  WARPSYNC R6 ;  /* 0x0000000600007348 */ /* 0x000fe80003800000 */
[----:B------:R1:W2:Y:S02]  /*17460*/  SHFL.BFLY PT, R5, R2, R5, R7 ;  /* 0x0c00000502057389 */ /* 0x0002a400000e0007 */
[----:B-1----:R-:W-:Y:S02]  /*17470*/  MOV R2, R3 ;  /* 0x0000000300027202 */ /* 0x002fe40000000f00 */
[----:B------:R-:W-:-:S04]  /*17480*/  MOV R3, 0x0 ;  /* 0x0000000000037802 */ /* 0x000fc80000000f00 */
[----:B--2---:R-:W-:Y:S05]  /*17490*/  RET.REL.NODEC R2 `(_ZN7cutlass13device_kernelIN5flash19enable_sm80_to_sm89INS1_16FlashAttnFwdSm80INS1_25CollectiveMainloopFwdSm80ILi8ELi1ELb0EN4cute5tupleIJNS5_1CILi128EEENS7_ILi32EEENS7_ILi256EEEEEELi256ENS_6half_tEfNS_4arch4Sm80ELb0ELb0ELb0ELb1ELb0ELb1ELb1ELb1EEENS1_21CollectiveEpilogueFwdINS6_IJS8_SA_S9_EEENS6_IJNS7_ILi1EEESI_SI_EEESC_SE_Li256ELb1ELb1ELb1ELb0EEENS1_36VarlenDynamicPersistentTileSchedulerILi128ELi32ELi256ELi256ELb1ELb1ELb0ELb0ELb1ELb1EEEEEEEEEvNT_6ParamsE) ;  /* 0xfffe8b6002007950 */ /* 0x004fea0003c3ffff */
        .weak           $__internal_57_$__cuda_sm70_shflsync_idx_p
        .type           $__internal_57_$__cuda_sm70_shflsync_idx_p,@function
        .size           $__internal_57_$__cuda_sm70_shflsync_idx_p,($__internal_58_$__cuda_sm70_shflsync_up_p - $__internal_57_$__cuda_sm70_shflsync_idx_p)
$__internal_57_$__cuda_sm70_shflsync_idx_p:
[----:B------:R-:W-:-:S04]  /*174a0*/  MOV R126, 0xffffffff ;  /* 0xffffffff007e7802 */ /* 0x000fc80000000f00 */
[----:B------:R-:W-:Y:S04]  /*174b0*/  WARPSYNC R126 ;  /* 0x0000007e00007348 */ /* 0x000fe80003800000 */
[----:B------:R1:W2:Y:S02]  /*174c0*/  SHFL.IDX PT, R0, R5, R3, R0 ;  /* 0x0000000305007389 */ /* 0x0002a400000e0000 */
[----:B-1----:R-:W-:-:S04]  /*174d0*/  MOV R3, 0x0 ;  /* 0x0000000000037802 */ /* 0x002fc80000000f00 */
[----:B--2---:R-:W-:Y:S05]  /*174e0*/  RET.REL.NODEC R2 `(_ZN7cutlass13device_kernelIN5flash19enable_sm80_to_sm89INS1_16FlashAttnFwdSm80INS1_25CollectiveMainloopFwdSm80ILi8ELi1ELb0EN4cute5tupleIJNS5_1CILi128EEENS7_ILi32EEENS7_ILi256EEEEEELi256ENS_6half_tEfNS_4arch4Sm80ELb0ELb0ELb0ELb1ELb0ELb1ELb1ELb1EEENS1_21CollectiveEpilogueFwdINS6_IJS8_SA_S9_EEENS6_IJNS7_ILi1EEESI_SI_EEESC_SE_Li256ELb1ELb1ELb1ELb0EEENS1_36VarlenDynamicPersistentTileSchedulerILi128ELi32ELi256ELi256ELb1ELb1ELb0ELb0ELb1ELb1EEEEEEEEEvNT_6ParamsE) ;  /* 0xfffe8b1002007950 */ /* 0x004fea0003c3ffff */
        .weak           $__internal_58_$__cuda_sm70_shflsync_up_p
        .type           $__internal_58_$__cuda_sm70_shflsync_up_p,@function
        .size           $__internal_58_$__cuda_sm70_shflsync_up_p,($__internal_59_$__cuda_sm70_votesync_ballot - $__internal_58_$__cuda_sm70_shflsync_up_p)
$__internal_58_$__cuda_sm70_shflsync_up_p:
[----:B------:R-:W-:Y:S02]  /*174f0*/  IMAD.MOV.U32 R4, RZ, RZ, RZ ;  /* 0x000000ffff047224 */ /* 0x000fe400078e00ff */
[----:B------:R-:W-:-:S04]  /*17500*/  IMAD.MOV.U32 R10, RZ, RZ, -0x1 ;  /* 0xffffffffff0a7424 */ /* 0x000fc800078e00ff */
[----:B------:R-:W-:Y:S04]  /*17510*/  WARPSYNC R10 ;  /* 0x0000000a00007348 */ /* 0x000fe80003800000 */
[----:B------:R1:W2:Y:S02]  /*17520*/  SHFL.UP PT, R4, R0, R2, R4 ;  /* 0x0400000200047389 */ /* 0x0002a400000e0004 */
[----:B-1----:R-:W-:Y:S02]  /*17530*/  MOV R2, R3 ;  /* 0x0000000300027202 */ /* 0x002fe40000000f00 */
[----:B------:R-:W-:-:S04]  /*17540*/  MOV R3, 0x0 ;  /* 0x0000000000037802 */ /* 0x000fc80000000f00 */
[----:B--2---:R-:W-:Y:S05]  /*17550*/  RET.REL.NODEC R2 `(_ZN7cutlass13device_kernelIN5flash19enable_sm80_to_sm89INS1_16FlashAttnFwdSm80INS1_25CollectiveMainloopFwdSm80ILi8ELi1ELb0EN4cute5tupleIJNS5_1CILi128EEENS7_ILi32EEENS7_ILi256EEEEEELi256ENS_6half_tEfNS_4arch4Sm80ELb0ELb0ELb0ELb1ELb0ELb1ELb1ELb1EEENS1_21CollectiveEpilogueFwdINS6_IJS8_SA_S9_EEENS6_IJNS7_ILi1EEESI_SI_EEESC_SE_Li256ELb1ELb1ELb1ELb0EEENS1_36VarlenDynamicPersistentTileSchedulerILi128ELi32ELi256ELi256ELb1ELb1ELb0ELb0ELb1ELb1EEEEEEEEEvNT_6ParamsE) ;  /* 0xfffe8aa002007950 */ /* 0x004fea0003c3ffff */
        .weak           $__internal_59_$__cuda_sm70_votesync_ballot
        .type           $__internal_59_$__cuda_sm70_votesync_ballot,@function
        .size           $__internal_59_$__cuda_sm70_votesync_ballot,(.L_x_5218 - $__internal_59_$__cuda_sm70_votesync_ballot)
$__internal_59_$__cuda_sm70_votesync_ballot:
[----:B------:R-:W-:Y:S01]  /*17560*/  ISETP.NE.U32.AND P0, PT, R0, 0x1, PT ;  /* 0x000000010000780c */ /* 0x000fe20003f05070 */
[----:B------:R-:W-:-:S04]  /*17570*/  IMAD.MOV.U32 R3, RZ, RZ, -0x1 ;  /* 0xffffffffff037424 */ /* 0x000fc800078e00ff */
[----:B------:R-:W-:Y:S08]  /*17580*/  WARPSYNC R3 ;  /* 0x0000000300007348 */ /* 0x000ff00003800000 */
[----:B------:R-:W-:-:S04]  /*17590*/  VOTE.ANY R0, PT, !P0 ;  /* 0x0000000000007806 */ /* 0x000fc800040e0100 */
[----:B------:R-:W-:Y:S01]  /*175a0*/  LOP3.LUT R0, R0, R3, RZ, 0xc0, !PT ;  /* 0x0000000300007212 */ /* 0x000fe200078ec0ff */
[----:B------:R-:W-:-:S04]  /*175b0*/  IMAD.MOV.U32 R3, RZ, RZ, 0x0 ;  /* 0x00000000ff037424 */ /* 0x000fc800078e00ff */
[----:B------:R-:W-:Y:S05]  /*175c0*/  RET.REL.NODEC R2 `(_ZN7cutlass13device_kernelIN5flash19enable_sm80_to_sm89INS1_16FlashAttnFwdSm80INS1_25CollectiveMainloopFwdSm80ILi8ELi1ELb0EN4cute5tupleIJNS5_1CILi128EEENS7_ILi32EEENS7_ILi256EEEEEELi256ENS_6half_tEfNS_4arch4Sm80ELb0ELb0ELb0ELb1ELb0ELb1ELb1ELb1EEENS1_21CollectiveEpilogueFwdINS6_IJS8_SA_S9_EEENS6_IJNS7_ILi1EEESI_SI_EEESC_SE_Li256ELb1ELb1ELb1ELb0EEENS1_36VarlenDynamicPersistentTileSchedulerILi128ELi32ELi256ELi256ELb1ELb1ELb0ELb0ELb1ELb1EEEEEEEEEvNT_6ParamsE) ;  /* 0xfffe8a3002007950 */ /* 0x000fea0003c3ffff */
.L_x_2907:
        /* <DEDUP_REMOVED lines=11> */
.L_x_5218:


//--------------------- .text._ZN7cutlass13device_kernelIN5flash19enable_sm80_to_sm89INS1_16FlashAttnFwdSm80INS1_25CollectiveMainloopFwdSm80ILi8ELi1ELb1EN4cute5tupleIJNS5_1CILi128EEENS7_ILi48EEENS7_ILi256EEEEEELi256ENS_6half_tEfNS_4arch4Sm80ELb0ELb1ELb0ELb0ELb0ELb0ELb1ELb1EEENS1_21CollectiveEpilogueFwdINS6_IJS8_SA_S9_EEENS6_IJNS7_ILi1EEESI_SI_EEESC_SE_Li256ELb0ELb1ELb1ELb0EEENS1_19SingleTileSchedulerILb0ELb1ELb1ELi128EEEEEEEEEvNT_6ParamsE --------------------------
	.section	.text._ZN7cutlass13device_kernelIN5flash19enable_sm80_to_sm89INS1_16FlashAttnFwdSm80INS1_25CollectiveMainloopFwdSm80ILi8ELi1ELb1EN4cute5tupleIJNS5_1CILi128EEENS7_ILi48EEENS7_ILi256EEEEEELi256ENS_6half_tEfNS_4arch4Sm80ELb0ELb1ELb0ELb0ELb0ELb0ELb1ELb1EEENS1_21CollectiveEpilogueFwdINS6_IJS8_SA_S9_EEENS6_IJNS7_ILi1EEESI_SI_EEESC_SE_Li256ELb0ELb1ELb1ELb0EEENS1_19SingleTileSchedulerILb0ELb1ELb1ELi128EEEEEEEEEvNT_6ParamsE,"ax",@progbits
	.sectioninfo	@"SHI_REGISTERS=255"
	.align	128
.text._ZN7cutlass13device_kernelIN5flash19enable_sm80_to_sm89INS1_16FlashAttnFwdSm80INS1_25CollectiveMainloopFwdSm80ILi8ELi1ELb1EN4cute5tupleIJNS5_1CILi128EEENS7_ILi48EEENS7_ILi256EEEEEELi256ENS_6half_tEfNS_4arch4Sm80ELb0ELb1ELb0ELb0ELb0ELb0ELb1ELb1EEENS1_21CollectiveEpilogueFwdINS6_IJS8_SA_S9_EEENS6_IJNS7_ILi1EEESI_SI_EEESC_SE_Li256ELb0ELb1ELb1ELb0EEENS1_19SingleTileSchedulerILb0ELb1ELb1ELi128EEEEEEEEEvNT_6ParamsE:
        .type           _ZN7cutlass13device_kernelIN5flash19enable_sm80_to_sm89INS1_16FlashAttnFwdSm80INS1_25CollectiveMainloopFwdSm80ILi8ELi1ELb1EN4cute5tupleIJNS5_1CILi128EEENS7_ILi48EEENS7_ILi256EEEEEELi256ENS_6half_tEfNS_4arch4Sm80ELb0ELb1ELb0ELb0ELb0ELb0ELb1ELb1EEENS1_21CollectiveEpilogueFwdINS6_IJS8_SA_S9_EEENS6_IJNS7_ILi1EEESI_SI_EEESC_SE_Li256ELb0ELb1ELb1ELb0EEENS1_19SingleTileSchedulerILb0ELb1ELb1ELi128EEEEEEEEEvNT_6ParamsE,@function
        .size           _ZN7cutlass13device_kernelIN5flash19enable_sm80_to_sm89INS1_16FlashAttnFwdSm80INS1_25CollectiveMainloopFwdSm80ILi8ELi1ELb1EN4cute5tupleIJNS5_1CILi128EEENS7_ILi48EEENS7_ILi256EEEEEELi256ENS_6half_tEfNS_4arch4Sm80ELb0ELb1ELb0ELb0ELb0ELb0ELb1ELb1EEENS1_21CollectiveEpilogueFwdINS6_IJS8_SA_S9_EEENS6_IJNS7_ILi1EEESI_SI_EEESC_SE_Li256ELb0ELb1ELb1ELb0EEENS1_19SingleTileSchedulerILb0ELb1ELb1ELi128EEEEEEEEEvNT_6ParamsE,(.L_x_5223 - _ZN7cutlass13device_kernelIN5flash19enable_sm80_to_sm89INS1_16FlashAttnFwdSm80INS1_25CollectiveMainloopFwdSm80ILi8ELi1ELb1EN4cute5tupleIJNS5_1CILi128EEENS7_ILi48EEENS7_ILi256EEEEEELi256ENS_6half_tEfNS_4arch4Sm80ELb0ELb1ELb0ELb0ELb0ELb0ELb1ELb1EEENS1_21CollectiveEpilogueFwdINS6_IJS8_SA_S9_EEENS6_IJNS7_ILi1EEESI_SI_EEESC_SE_Li256ELb0ELb1ELb1ELb0EEENS1_19SingleTileSchedulerILb0ELb1ELb1ELi128EEEEEEEEEvNT_6ParamsE)
        .other          _ZN7cutlass13device_kernelIN5flash19enable_sm80_to_sm89INS1_16FlashAttnFwdSm80INS1_25CollectiveMainloopFwdSm80ILi8ELi1ELb1EN4cute5tupleIJNS5_1CILi128EEENS7_ILi48EEENS7_ILi256EEEEEELi256ENS_6half_tEfNS_4arch4Sm80ELb0ELb1ELb0ELb0ELb0ELb0ELb1ELb1EEENS1_21CollectiveEpilogueFwdINS6_IJS8_SA_S9_EEENS6_IJNS7_ILi1EEESI_SI_EEESC_SE_Li256ELb0ELb1ELb1ELb0EEENS1_19SingleTileSchedulerILb0ELb1ELb1ELi128EEEEEEEEEvNT_6ParamsE,@"STO_CUDA_ENTRY STV_DEFAULT"
_ZN7cutlass13device_kernelIN5flash19enable_sm80_to_sm89INS1_16FlashAttnFwdSm80INS1_25CollectiveMainloopFwdSm80ILi8ELi1ELb1EN4cute5tupleIJNS5_1CILi128EEENS7_ILi48EEENS7_ILi256EEEEEELi256ENS_6half_tEfNS_4arch4Sm80ELb0ELb1ELb0ELb0ELb0ELb0ELb1ELb1EEENS1_21CollectiveEpilogueFwdINS6_IJS8_SA_S9_EEENS6_IJNS7_ILi1EEESI_SI_EEESC_SE_Li256ELb0ELb1ELb1ELb0EEENS1_19SingleTileSchedulerILb0ELb1ELb1ELi128EEEEEEEEEvNT_6ParamsE:
        /* <DEDUP_REMOVED lines=18> */
.L_x_2908:
[----:B---3--:R-:W-:Y:S02]  /*0120*/  ULDC.64 UR4, c[0x0][0x550] ;  /* 0x0001540000047ab9 */ /* 0x008fe40000000a00 */
[----:B------:R-:W-:Y:S02]  /*0130*/  UISETP.NE.AND UP0, UPT, UR4, 0x1, UPT ;  /* 0x000000010400788c */ /* 0x000fe4000bf05270 */
[----:B------:R-:W-:-:S02]  /*0140*/  UIMAD.WIDE.U32 UR8, UR6, UR5, URZ ;  /* 0x00000005060872a5 */ /* 0x000fc4000f8e003f */
[----:B------:R-:W-:Y:S02]  /*0150*/  ULDC UR4, c[0x0][0x558] ;  /* 0x0001560000047ab9 */ /* 0x000fe40000000800 */
[----:B------:R-:W-:-:S05]  /*0160*/  UMOV UR12, UR6 ;  /* 0x00000006000c7c82 */ /* 0x000fca0008000000 */
[----:B------:R-:W-:-:S03]  /*0170*/  @UP0 USHF.R.U32.HI UR12, URZ, UR4, UR9 ;  /* 0x000000043f0c0299 */ /* 0x000fc60008011609 */
.L_x_2909:
        /* <DEDUP_REMOVED lines=37> */
.L_x_2911:
[----:B------:R-:W-:Y:S02]  /*03d0*/  ULDC UR4, c[0x0][0x32c] ;  /* 0x0000cb0000047ab9 */ /* 0x000fe40000000800 */
[----:B------:R-:W-:-:S03]  /*03e0*/  UISETP.NE.AND UP0, UPT, UR10, UR4, UPT ;  /* 0x000000040a00728c */ /* 0x000fc6000bf05270 */
[----:B------:R-:W-:Y:S02]  /*03f0*/  ULDC.64 UR4, c[0x0][0x330] ;  /* 0x0000cc0000047ab9 */ /* 0x000fe40000000a00 */
[----:B------:R-:W-:-:S06]  /*0400*/  UIMAD.WIDE.U32 UR16, UR9, UR4, URZ ;  /* 0x00000004091072a5 */ /* 0x000fcc000f8e003f */
[----:B------:R-:W-:Y:S02]  /*0410*/  @UP0 USHF.R.U32.HI UR9, URZ, UR5, UR17 ;  /* 0x000000053f090299 */ /* 0x000fe40008011611 */
.L_x_2912:
[----:B------:R-:W-:Y:S02]  /*0420*/  ULDC UR4, c[0x0][0x32c] ;  /* 0x0000cb0000047ab9 */ /* 0x000fe40000000800 */
[----:B------:R-:W-:-:S04]  /*0430*/  UIMAD UR4, UR9, UR4, UR4 ;  /* 0x00000004090472a4 */ /* 0x000fc8000f8e0204 */
[----:B------:R-:W-:-:S04]  /*0440*/  UISETP.LT.AND UP0, UPT, UR8, UR4, UPT ;  /* 0x000000040800728c */ /* 0x000fc8000bf01270 */
[----:B------:R-:W-:Y:S02]  /*0450*/  USEL UR8, UR8, UR4, UP0 ;  /* 0x0000000408087287 */ /* 0x000fe40008000000 */
.L_x_2910:
        /* <DEDUP_REMOVED lines=39> */
.L_x_2914:
[----:B------:R-:W-:Y:S02]  /*06d0*/  ULDC UR4, c[0x0][0x32c] ;  /* 0x0000cb0000047ab9 */ /* 0x000fe40000000800 */
[----:B------:R-:W-:-:S03]  /*06e0*/  UISETP.NE.AND UP0, UPT, UR4, 0x1, UPT ;  /* 0x000000010400788c */ /* 0x000fc6000bf05270 */
[----:B------:R-:W-:Y:S02]  /*06f0*/  ULDC.64 UR4, c[0x0][0x330] ;  /* 0x0000cc0000047ab9 */ /* 0x000fe40000000a00 */
[----:B------:R-:W-:-:S06]  /*0700*/  UIMAD.WIDE.U32 UR16, UR15, UR4, URZ ;  /* 0x000000040f1072a5 */ /* 0x000fcc000f8e003f */
[----:B------:R-:W-:Y:S02]  /*0710*/  @UP0 USHF.R.U32.HI UR15, URZ, UR5, UR17 ;  /* 0x000000053f0f0299 */ /* 0x000fe40008011611 */
.L_x_2915:
[----:B------:R-:W-:Y:S02]  /*0720*/  ULDC UR4, c[0x0][0x32c] ;  /* 0x0000cb0000047ab9 */ /* 0x000fe40000000800 */
[----:B------:R-:W-:-:S04]  /*0730*/  UIMAD UR4, UR15, UR4, URZ ;  /* 0x000000040f0472a4 */ /* 0x000fc8000f8e023f */
[----:B------:R-:W-:-:S04]  /*0740*/  UISETP.LT.AND UP0, UPT, UR9, UR4, UPT ;  /* 0x000000040900728c */ /* 0x000fc8000bf01270 */
[----:B------:R-:W-:-:S04]  /*0750*/  USEL UR9, UR9, UR4, !UP0 ;  /* 0x0000000409097287 */ /* 0x000fc8000c000000 */
.L_x_2913:
        /* <DEDUP_REMOVED lines=46> */
.L_x_2916:
        /* <DEDUP_REMOVED lines=110> */
[----:B------:R-:W-:Y:S02]  /*1120*/  ULDC UR18, c[0x0][0x1d0] ;  /* 0x0000740000127ab9 */ /* 0x000fe40000000800 */
        /* <DEDUP_REMOVED lines=175> */
[----:B------:R-:W-:Y:S01]  /*1c20*/  IMAD.U32 R5, RZ, RZ, UR27 ;  /* 0x0000001bff057e24 */ /* 0x000fe2000f8e00ff */
[----:B------:R-:W-:Y:S01]  /*1c30*/  USHF.L.U32 UR15, UR6, 0x5, URZ ;  /* 0x00000005060f7899 */ /* 0x000fe2000800063f */
[----:B------:R-:W-:Y:S01]  /*1c40*/  IMAD.WIDE.U32 R26, R8, c[0x0][0x218], R2 ;  /* 0x00008600081a7a25 */ /* 0x000fe200078e0002 */
[----:B------:R-:W-:Y:S01]  /*1c50*/  UIMAD UR4, UR20, UR5, UR4 ;  /* 0x00000005140472a4 */ /* 0x000fe2000f8e0204 */
[----:B------:R-:W-:Y:S02]  /*1c60*/  STL.64 [R1+0x30], R72 ;  /* 0x0000304801007387 */ /* 0x000fe40000100a00 */
        /* <DEDUP_REMOVED lines=34> */
[----:B-1----:R-:W-:Y:S01]  /*1e90*/  LEA.HI R10, R67, R132, RZ, 0x4 ;  /* 0x00000084430a7211 */ /* 0x002fe200078f20ff */
[----:B------:R4:W-:Y:S01]  /*1ea0*/  @P2 LDGSTS.E.BYPASS.LTC128B.128 [R68+0x13100], [R2.64+0x100], !P5 ;  /* 0x1310010002442fae */ /* 0x0009e2000e901d50 */
[----:B------:R-:W-:Y:S02]  /*1eb0*/  @P1 LEA.HI.X R9, R4, c[0x0][0x1cc], R0, 0x1, P0 ;  /* 0x0000730004091a11 */ /* 0x000fe400000f0c00 */
[----:B------:R-:W-:Y:S01]  /*1ec0*/  IADD3 R0, R7, UR4, RZ ;  /* 0x0000000407007c10 */ /* 0x000fe2000fffe0ff */
[----:B------:R4:W-:Y:S01]  /*1ed0*/  @P2 LDGSTS.E.BYPASS.LTC128B.128 [R68+0x14900], [R2.64+0x180], !P4 ;  /* 0x1490018002442fae */ /* 0x0009e2000e101d50 */
[----:B------:R-:W-:-:S02]  /*1ee0*/  LEA R12, P0, R6, c[0x0][0x1f8], 0x1 ;  /* 0x00007e00060c7a11 */ /* 0x000fc400078008ff */
[----:B------:R-:W-:Y:S01]  /*1ef0*/  LOP3.LUT P2, RZ, R133, 0x1, RZ, 0xc0, !PT ;  /* 0x0000000185ff7812 */ /* 0x000fe2000784c0ff */
[----:B------:R1:W-:Y:S01]  /*1f00*/  @P1 LDGSTS.E.BYPASS.LTC128B.128 [R68+0x11100], [R8.64], !P6 ;  /* 0x1110000008441fae */ /* 0x0003e2000f101d50 */
[----:B------:R-:W-:Y:S01]  /*1f10*/  LEA.HI.X R13, R6, c[0x0][0x1fc], R0, 0x1, P0 ;  /* 0x00007f00060d7a11 */ /* 0x000fe200000f0c00 */
[----:B------:R-:W-:Y:S02]  /*1f20*/  IMAD.SHL.U32 R6, R69, 0x8, RZ ;  /* 0x0000000845067824 */ /* 0x000fe400078e00ff */
[----:B------:R-:W-:Y:S02]  /*1f30*/  @!P3 IMAD.MOV.U32 R7, RZ, RZ, c[0x0][0x208] ;  /* 0x00008200ff07b624 */ /* 0x000fe400078e00ff */
[----:B------:R-:W-:-:S03]  /*1f40*/  @!P3 IMAD.MOV.U32 R11, RZ, RZ, c[0x0][0x20c] ;  /* 0x00008300ff0bb624 */ /* 0x000fc600078e00ff */
[----:B--2---:R-:W-:-:S03]  /*1f50*/  @!P3 LEA R14, P0, R7, R12, 0x6 ;  /* 0x0000000c070eb211 */ /* 0x004fc600078030ff */
[----:B------:R1:W-:Y:S01]  /*1f60*/  @P1 LDGSTS.E.BYPASS.LTC128B.128 [R68+0x12900], [R8.64+0x80], !P2 ;  /* 0x1290008008441fae */ /* 0x0003e2000d101d50 */
[----:B------:R-:W-:Y:S02]  /*1f70*/  @!P3 LEA.HI.X R15, R7, R13, R11, 0x6, P0 ;  /* 0x0000000d070fb211 */ /* 0x000fe400000f340b */
[----:B------:R-:W-:Y:S01]  /*1f80*/  LOP3.LUT P0, RZ, R21, 0x2, RZ, 0xc0, !PT ;  /* 0x0000000215ff7812 */ /* 0x000fe2000780c0ff */
[----:B------:R1:W-:Y:S01]  /*1f90*/  @P1 LDGSTS.E.BYPASS.LTC128B.128 [R68+0x14100], [R8.64+0x100], !P5 ;  /* 0x1410010008441fae */ /* 0x0003e2000e901d50 */
[----:B------:R-:W-:Y:S02]  /*1fa0*/  SEL R7, RZ, 0x1, P6 ;  /* 0x00000001ff077807 */ /* 0x000fe40003000000 */
[----:B------:R-:W-:Y:S01]  /*1fb0*/  P2R R11, PR, RZ, 0x8 ;  /* 0x00000008ff0b7803 */ /* 0x000fe20000000000 */
[----:B------:R1:W-:Y:S01]  /*1fc0*/  @P1 LDGSTS.E.BYPASS.LTC128B.128 [R68+0x15900], [R8.64+0x180], !P4 ;  /* 0x1590018008441fae */ /* 0x0003e2000e101d50 */
[----:B----4-:R-:W-:-:S03]  /*1fd0*/  LOP3.LUT R2, R10, 0xfffffff0, RZ, 0xc0, !PT ;  /* 0xfffffff00a027812 */ /* 0x010fc600078ec0ff */
[----:B------:R-:W0:Y:S01]  /*1fe0*/  LDGDEPBAR ;  /* 0x00000000000079af */ /* 0x000e220000000000 */
[----:B------:R-:W-:Y:S01]  /*1ff0*/  SHF.R.S32.HI R3, RZ, 0x4, R10 ;  /* 0x00000004ff037819 */ /* 0x000fe2000001140a */
[----:B------:R-:W-:-:S03]  /*2000*/  IMAD.IADD R0, R132, 0x1, -R2 ;  /* 0x0000000184007824 */ /* 0x000fc600078e0a02 */
[----:B------:R-:W-:Y:S01]  /*2010*/  LEA.HI R4, R10, R3, RZ, 0x1 ;  /* 0x000000030a047211 */ /* 0x000fe200078f08ff */
[----:B------:R-:W-:Y:S01]  /*2020*/  IMAD.SHL.U32 R2, R21, 0x40, RZ ;  /* 0x0000004015027824 */ /* 0x000fe200078e00ff */
[----:B------:R-:W-:-:S04]  /*2030*/  SHF.R.S32.HI R5, RZ, 0x1f, R0 ;  /* 0x0000001fff057819 */ /* 0x000fc80000011400 */
[----:B------:R-:W-:Y:S02]  /*2040*/  LOP3.LUT R2, R2, 0x1c0, RZ, 0xc0, !PT ;  /* 0x000001c002027812 */ /* 0x000fe400078ec0ff */
[----:B------:R-:W-:Y:S02]  /*2050*/  LEA.HI R10, R5, R0, RZ, 0x3 ;  /* 0x00000000050a7211 */ /* 0x000fe400078f18ff */
[----:B------:R-:W-:Y:S02]  /*2060*/  LOP3.LUT R4, R4, 0xfffffffe, RZ, 0xc0, !PT ;  /* 0xfffffffe04047812 */ /* 0x000fe400078ec0ff */
[----:B------:R-:W-:Y:S02]  /*2070*/  LOP3.LUT R5, R10, 0xfffffff8, RZ, 0xc0, !PT ;  /* 0xfffffff80a057812 */ /* 0x000fe400078ec0ff */
[----:B------:R-:W-:Y:S01]  /*2080*/  LOP3.LUT R6, R2, 0x8, R6, 0xf8, !PT ;  /* 0x0000000802067812 */ /* 0x000fe200078ef806 */
[----:B------:R-:W-:Y:S01]  /*2090*/  IMAD.IADD R3, R3, 0x1, -R4 ;  /* 0x0000000103037824 */ /* 0x000fe200078e0a04 */
[----:B------:R-:W-:Y:S01]  /*20a0*/  SHF.R.U32.HI R2, RZ, 0x3, R2 ;  /* 0x00000003ff027819 */ /* 0x000fe20000011602 */
[----:B------:R-:W-:Y:S01]  /*20b0*/  IMAD.IADD R4, R0, 0x1, -R5 ;  /* 0x0000000100047824 */ /* 0x000fe200078e0a05 */
[----:B------:R-:W-:Y:S01]  /*20c0*/  SEL R5, RZ, 0x4, P5 ;  /* 0x00000004ff057807 */ /* 0x000fe20002800000 */
[----:B------:R-:W-:-:S04]  /*20d0*/  DEPBAR.LE SB0, 0x1 ;  /* 0x000080400000791a */ /* 0x000fc80000000000 */
        /* <DEDUP_REMOVED lines=67> */
[----:B---3--:R-:W-:Y:S04]  /*2510*/  LDSM.16.M88.4 R16, [R135+0x10100] ;  /* 0x010100008710783b */ /* 0x008fe80000000200 */
[----:B------:R-:W2:Y:S04]  /*2520*/  LDSM.16.M88.4 R24, [R135+0x10900] ;  /* 0x010900008718783b */ /* 0x000ea80000000200 */
[----:B------:R-:W3:Y:S04]  /*2530*/  LDSM.16.M88.4 R28, [R135+0x11100] ;  /* 0x01110000871c783b */ /* 0x000ee80000000200 */
[----:B------:R-:W-:Y:S04]  /*2540*/  LDSM.16.M88.4 R36, [R242] ;  /* 0x00000000f224783b */ /* 0x000fe80000000200 */
[----:B------:R-:W4:Y:S04]  /*2550*/  LDSM.16.M88.4 R44, [R242+0x800] ;  /* 0x00080000f22c783b */ /* 0x000f280000000200 */
[----:B------:R-:W5:Y:S04]  /*2560*/  LDSM.16.M88.4 R52, [R242+0x1000] ;  /* 0x00100000f234783b */ /* 0x000f680000000200 */
        /* <DEDUP_REMOVED lines=8> */
[C---:B------:R-:W-:Y:S01]  /*25f0*/  IMAD.IADD R238, R242.reuse, 0x1, R2 ;  /* 0x00000001f2ee7824 */ /* 0x040fe200078e0202 */
[----:B------:R-:W-:-:S05]  /*2600*/  IADD3 R2, R242, 0x800, RZ ;  /* 0x00000800f2027810 */ /* 0x000fca0007ffe0ff */
[----:B------:R-:W-:Y:S01]  /*2610*/  STL [R1], R2 ;  /* 0x0000000201007387 */ /* 0x000fe20000100800 */
[----:B--2---:R-:W-:Y:S03]  /*2620*/  HMMA.16816.F32 R20, R160, R24, RZ ;  /* 0x00000018a014723c */ /* 0x004fe600000018ff */
[----:B------:R2:W-:Y:S01]  /*2630*/  LDGSTS.E.BYPASS.LTC128B.128 [R68+0x1900], [R12.64+0x80], !P0 ;  /* 0x019000800c447fae */ /* 0x0005e2000c101d50 */
[----:B------:R-:W-:-:S04]  /*2640*/  ISETP.LT.OR P0, PT, R5, 0x1, !P1 ;  /* 0x000000010500780c */ /* 0x000fc80004f01670 */
[C---:B------:R-:W-:Y:S09]  /*2650*/  HMMA.16816.F32 R24, R160.reuse, R26, RZ ;  /* 0x0000001aa018723c */ /* 0x040ff200000018ff */
[----:B------:R2:W-:Y:S01]  /*2660*/  LDGSTS.E.BYPASS.LTC128B.128 [R68+0x3100], [R12.64+0x100], !P0 ;  /* 0x031001000c447fae */ /* 0x0005e2000c101d50 */
[----:B------:R-:W-:Y:S01]  /*2670*/  LOP3.LUT P0, RZ, R6, 0x8, RZ, 0xc0, !PT ;  /* 0x0000000806ff7812 */ /* 0x000fe2000780c0ff */
[----:B---3--:R-:W-:Y:S03]  /*2680*/  HMMA.16816.F32 R32, R160, R28, RZ ;  /* 0x0000001ca020723c */ /* 0x008fe600000018ff */
[----:B------:R-:W-:-:S05]  /*2690*/  ISETP.LT.OR P3, PT, R5, 0x1, !P0 ;  /* 0x000000010500780c */ /* 0x000fca0004761670 */
[----:B------:R-:W-:Y:S08]  /*26a0*/  HMMA.16816.F32 R40, R160, R30, RZ ;  /* 0x0000001ea028723c */ /* 0x000ff000000018ff */
[----:B------:R2:W-:Y:S01]  /*26b0*/  LDGSTS.E.BYPASS.LTC128B.128 [R68+0x4900], [R12.64+0x180], !P3 ;  /* 0x049001800c447fae */ /* 0x0005e2000d901d50 */
[----:B------:R-:W-:Y:S01]  /*26c0*/  ISETP.NE.AND P3, PT, R11, RZ, PT ;  /* 0x000000ff0b00720c */ /* 0x000fe20003f65270 */
[----:B----4-:R-:W-:Y:S08]  /*26d0*/  HMMA.16816.F32 R20, R164, R44, R20 ;  /* 0x0000002ca414723c */ /* 0x010ff00000001814 */
[----:B-1----:R-:W-:Y:S04]  /*26e0*/  HMMA.16816.F32 R8, R160, R16, RZ ;  /* 0x00000010a008723c */ /* 0x002fe800000018ff */
[----:B------:R-:W-:-:S02]  /*26f0*/  @!P3 ISETP.LT.OR P6, PT, R5, 0x21, !P6 ;  /* 0x000000210500b80c */ /* 0x000fc400077c1670 */
[C---:B------:R-:W-:Y:S02]  /*2700*/  @!P3 ISETP.LT.OR P2, PT, R5.reuse, 0x21, !P2 ;  /* 0x000000210500b80c */ /* 0x040fe40005741670 */
[C---:B------:R-:W-:Y:S01]  /*2710*/  @!P3 ISETP.LT.OR P1, PT, R5.reuse, 0x21, !P1 ;  /* 0x000000210500b80c */ /* 0x040fe20004f21670 */
[----:B------:R-:W-:Y:S01]  /*2720*/  HMMA.16816.F32 R16, R160, R18, RZ ;  /* 0x00000012a010723c */ /* 0x000fe200000018ff */
[----:B------:R-:W-:-:S07]  /*2730*/  @!P3 ISETP.LT.OR P0, PT, R5, 0x21, !P0 ;  /* 0x000000210500b80c */ /* 0x000fce0004701670 */
[----:B------:R2:W-:Y:S01]  /*2740*/  @!P3 LDGSTS.E.BYPASS.LTC128B.128 [R68+0x1100], [R14.64], !P6 ;  /* 0x011000000e44bfae */ /* 0x0005e2000f101d50 */
[C---:B------:R-:W-:Y:S01]  /*2750*/  HMMA.16816.F32 R24, R164.reuse, R46, R24 ;  /* 0x0000002ea418723c */ /* 0x040fe20000001818 */
[----:B------:R-:W-:Y:S02]  /*2760*/  ISETP.NE.AND P6, PT, R7, RZ, PT ;  /* 0x000000ff0700720c */ /* 0x000fe40003fc5270 */
[----:B------:R2:W-:Y:S04]  /*2770*/  @!P3 LDGSTS.E.BYPASS.LTC128B.128 [R68+0x2900], [R14.64+0x80], !P2 ;  /* 0x029000800e44bfae */ /* 0x0005e8000d101d50 */
[----:B------:R2:W-:Y:S01]  /*2780*/  @!P3 LDGSTS.E.BYPASS.LTC128B.128 [R68+0x4100], [R14.64+0x100], !P1 ;  /* 0x041001000e44bfae */ /* 0x0005e2000c901d50 */
[----:B------:R-:W-:Y:S03]  /*2790*/  HMMA.16816.F32 R8, R164, R36, R8 ;  /* 0x00000024a408723c */ /* 0x000fe60000001808 */
[----:B------:R2:W-:Y:S01]  /*27a0*/  @!P3 LDGSTS.E.BYPASS.LTC128B.128 [R68+0x5900], [R14.64+0x180], !P0 ;  /* 0x059001800e44bfae */ /* 0x0005e2000c101d50 */
[----:B------:R-:W-:-:S03]  /*27b0*/  PLOP3.LUT P0, PT, PT, PT, UP0, 0x40, 0x0 ;  /* 0x000000000000781c */ /* 0x000fc60003f0e808 */
[----:B------:R-:W1:Y:S01]  /*27c0*/  LDSM.16.M88.4 R48, [R241+0x10100] ;  /* 0x01010000f130783b */ /* 0x000e620000000200 */
[C---:B------:R-:W-:Y:S03]  /*27d0*/  HMMA.16816.F32 R16, R164.reuse, R38, R16 ;  /* 0x00000026a410723c */ /* 0x040fe60000001810 */
[----:B------:R-:W3:Y:S04]  /*27e0*/  LDSM.16.M88.4 R56, [R241+0x10900] ;  /* 0x01090000f138783b */ /* 0x000ee80000000200 */
[----:B------:R-:W4:Y:S01]  /*27f0*/  LDSM.16.M88.4 R60, [R241+0x11100] ;  /* 0x01110000f13c783b */ /* 0x000f220000000200 */
[C---:B-----5:R-:W-:Y:S03]  /*2800*/  HMMA.16816.F32 R28, R164.reuse, R52, R32 ;  /* 0x00000034a41c723c */ /* 0x060fe60000001820 */
[----:B------:R-:W-:Y:S04]  /*2810*/  LDSM.16.M88.4 R36, [R135+0x11900] ;  /* 0x011900008724783b */ /* 0x000fe80000000200 */
[----:B------:R-:W-:Y:S01]  /*2820*/  LDSM.16.M88.4 R44, [R135+0x12100] ;  /* 0x01210000872c783b */ /* 0x000fe20000000200 */
[----:B------:R-:W-:Y:S03]  /*2830*/  HMMA.16816.F32 R32, R164, R54, R40 ;  /* 0x00000036a420723c */ /* 0x000fe60000001828 */
[----:B------:R-:W-:Y:S04]  /*2840*/  LDSM.16.M88.4 R40, [R238+0x800] ;  /* 0x00080000ee28783b */ /* 0x000fe80000000200 */
[----:B--2---:R-:W2:Y:S04]  /*2850*/  LDSM.16.M88.4 R12, [R238] ;  /* 0x00000000ee0c783b */ /* 0x004ea80000000200 */
[----:B------:R-:W5:Y:S04]  /*2860*/  LDSM.16.M88.4 R52, [R238+0x1000] ;  /* 0x00100000ee34783b */ /* 0x000f680000000200 */
[----:B------:R-:W0:Y:S01]  /*2870*/  LDGDEPBAR ;  /* 0x00000000000079af */ /* 0x000e220000000000 */
[C---:B-1----:R-:W-:Y:S08]  /*2880*/  HMMA.16816.F32 R8, R180.reuse, R48, R8 ;  /* 0x00000030b408723c */ /* 0x042ff00000001808 */
[C---:B------:R-:W-:Y:S01]  /*2890*/  HMMA.16816.F32 R16, R180.reuse, R50, R16 ;  /* 0x00000032b410723c */ /* 0x040fe20000001810 */
[----:B------:R-:W-:Y:S07]  /*28a0*/  LDSM.16.M88.4 R48, [R242+0x2800] ;  /* 0x00280000f230783b */ /* 0x000fee0000000200 */
[C---:B---3--:R-:W-:Y:S08]  /*28b0*/  HMMA.16816.F32 R20, R180.reuse, R56, R20 ;  /* 0x00000038b414723c */ /* 0x048ff00000001814 */
[C---:B------:R-:W-:Y:S01]  /*28c0*/  HMMA.16816.F32 R24, R180.reuse, R58, R24 ;  /* 0x0000003ab418723c */ /* 0x040fe20000001818 */
[----:B------:R-:W1:Y:S07]  /*28d0*/  LDSM.16.M88.4 R56, [R135+0x12900] ;  /* 0x012900008738783b */ /* 0x000e6e0000000200 */
[C---:B----4-:R-:W-:Y:S08]  /*28e0*/  HMMA.16816.F32 R28, R180.reuse, R60, R28 ;  /* 0x0000003cb41c723c */ /* 0x050ff0000000181c */
[----:B------:R-:W-:Y:S01]  /*28f0*/  HMMA.16816.F32 R32, R180, R62, R32 ;  /* 0x0000003eb420723c */ /* 0x000fe20000001820 */
[----:B------:R-:W-:Y:S07]  /*2900*/  LDSM.16.M88.4 R60, [R135+0x15900] ;  /* 0x01590000873c783b */ /* 0x000fee0000000200 */
[C---:B--2---:R-:W-:Y:S08]  /*2910*/  HMMA.16816.F32 R8, R184.reuse, R12, R8 ;  /* 0x0000000cb808723c */ /* 0x044ff00000001808 */
[C---:B------:R-:W-:Y:S01]  /*2920*/  HMMA.16816.F32 R16, R184.reuse, R14, R16 ;  /* 0x0000000eb810723c */ /* 0x040fe20000001810 */
[----:B------:R-:W2:Y:S07]  /*2930*/  LDSM.16.M88.4 R12, [R242+0x1800] ;  /* 0x00180000f20c783b */ /* 0x000eae0000000200 */
[C---:B------:R-:W-:Y:S08]  /*2940*/  HMMA.16816.F32 R20, R184.reuse, R40, R20 ;  /* 0x00000028b814723c */ /* 0x040ff00000001814 */
[C---:B------:R-:W-:Y:S01]  /*2950*/  HMMA.16816.F32 R24, R184.reuse, R42, R24 ;  /* 0x0000002ab818723c */ /* 0x040fe20000001818 */
[----:B------:R-:W3:Y:S07]  /*2960*/  LDSM.16.M88.4 R40, [R242+0x2000] ;  /* 0x00200000f228783b */ /* 0x000eee0000000200 */
[C---:B-----5:R-:W-:Y:S08]  /*2970*/  HMMA.16816.F32 R28, R184.reuse, R52, R28 ;  /* 0x00000034b81c723c */ /* 0x060ff0000000181c */
[----:B------:R-:W-:Y:S01]  /*2980*/  HMMA.16816.F32 R32, R184, R54, R32 ;  /* 0x00000036b820723c */ /* 0x000fe20000001820 */
[----:B------:R-:W-:Y:S07]  /*2990*/  LDSM.16.M88.4 R52, [R238+0x2800] ;  /* 0x00280000ee34783b */ /* 0x000fee0000000200 */
[C---:B------:R-:W-:Y:S08]  /*29a0*/  HMMA.16816.F32 R8, R188.reuse, R36, R8 ;  /* 0x00000024bc08723c */ /* 0x040ff00000001808 */
[C---:B------:R-:W-:Y:S01]  /*29b0*/  HMMA.16816.F32 R16, R188.reuse, R38, R16 ;  /* 0x00000026bc10723c */ /* 0x040fe20000001810 */
[----:B------:R-:W4:Y:S07]  /*29c0*/  LDSM.16.M88.4 R36, [R241+0x11900] ;  /* 0x01190000f124783b */ /* 0x000f2e0000000200 */
[C---:B------:R-:W-:Y:S08]  /*29d0*/  HMMA.16816.F32 R20, R188.reuse, R44, R20 ;  /* 0x0000002cbc14723c */ /* 0x040ff00000001814 */
[C---:B------:R-:W-:Y:S01]  /*29e0*/  HMMA.16816.F32 R24, R188.reuse, R46, R24 ;  /* 0x0000002ebc18723c */ /* 0x040fe20000001818 */
[----:B------:R-:W5:Y:S07]  /*29f0*/  LDSM.16.M88.4 R44, [R241+0x12100] ;  /* 0x01210000f12c783b */ /* 0x000f6e0000000200 */
        /* <DEDUP_REMOVED lines=9> */
[C---:B------:R-:W-:Y:S08]  /*2a90*/  HMMA.16816.F32 R28, R192.reuse, R48, R28 ;  /* 0x00000030c01c723c */ /* 0x040ff0000000181c */
[----:B------:R-:W-:Y:S01]  /*2aa0*/  HMMA.16816.F32 R32, R192, R50, R32 ;  /* 0x00000032c020723c */ /* 0x000fe20000001820 */
[----:B------:R-:W-:Y:S07]  /*2ab0*/  LDSM.16.M88.4 R48, [R135+0x13900] ;  /* 0x013900008730783b */ /* 0x000fee0000000200 */
[C---:B----4-:R-:W-:Y:S08]  /*2ac0*/  HMMA.16816.F32 R8, R196.reuse, R36, R8 ;  /* 0x00000024c408723c */ /* 0x050ff00000001808 */
[C---:B------:R-:W-:Y:S01]  /*2ad0*/  HMMA.16816.F32 R16, R196.reuse, R38, R16 ;  /* 0x00000026c410723c */ /* 0x040fe20000001810 */
[----:B------:R-:W4:Y:S07]  /*2ae0*/  LDSM.16.M88.4 R36, [R135+0x13100] ;  /* 0x013100008724783b */ /* 0x000f2e0000000200 */
[C---:B-----5:R-:W-:Y:S08]  /*2af0*/  HMMA.16816.F32 R20, R196.reuse, R44, R20 ;  /* 0x0000002cc414723c */ /* 0x060ff00000001814 */
[C---:B------:R-:W-:Y:S01]  /*2b00*/  HMMA.16816.F32 R24, R196.reuse, R46, R24 ;  /* 0x0000002ec418723c */ /* 0x040fe20000001818 */
[----:B------:R-:W-:Y:S07]  /*2b10*/  LDSM.16.M88.4 R44, [R242+0x3800] ;  /* 0x00380000f22c783b */ /* 0x000fee0000000200 */
        /* <DEDUP_REMOVED lines=8> */
[----:B------:R-:W-:Y:S07]  /*2ba0*/  LDSM.16.M88.4 R40, [R241+0x13100] ;  /* 0x01310000f128783b */ /* 0x000fee0000000200 */
[C---:B------:R-:W-:Y:S08]  /*2bb0*/  HMMA.16816.F32 R28, R200.reuse, R52, R28 ;  /* 0x00000034c81c723c */ /* 0x040ff0000000181c */
[----:B------:R-:W-:Y:S01]  /*2bc0*/  HMMA.16816.F32 R32, R200, R54, R32 ;  /* 0x00000036c820723c */ /* 0x000fe20000001820 */
[----:B------:R-:W3:Y:S07]  /*2bd0*/  LDSM.16.M88.4 R52, [R242+0x4000] ;  /* 0x00400000f234783b */ /* 0x000eee0000000200 */
[C---:B----4-:R-:W-:Y:S08]  /*2be0*/  HMMA.16816.F32 R8, R204.reuse, R36, R8 ;  /* 0x00000024cc08723c */ /* 0x050ff00000001808 */
[C---:B------:R-:W-:Y:S01]  /*2bf0*/  HMMA.16816.F32 R16, R204.reuse, R38, R16 ;  /* 0x00000026cc10723c */ /* 0x040fe20000001810 */
[----:B------:R-:W-:Y:S07]  /*2c00*/  LDSM.16.M88.4 R36, [R238+0x3000] ;  /* 0x00300000ee24783b */ /* 0x000fee0000000200 */
[C---:B------:R-:W-:Y:S08]  /*2c10*/  HMMA.16816.F32 R20, R204.reuse, R48, R20 ;  /* 0x00000030cc14723c */ /* 0x040ff00000001814 */
[C---:B------:R-:W-:Y:S01]  /*2c20*/  HMMA.16816.F32 R24, R204.reuse, R50, R24 ;  /* 0x00000032cc18723c */ /* 0x040fe20000001818 */
[----:B------:R-:W4:Y:S07]  /*2c30*/  LDSM.16.M88.4 R48, [R241+0x13900] ;  /* 0x01390000f130783b */ /* 0x000f2e0000000200 */
[C---:B-1----:R-:W-:Y:S08]  /*2c40*/  HMMA.16816.F32 R28, R204.reuse, R56, R28 ;  /* 0x00000038cc1c723c */ /* 0x042ff0000000181c */
[----:B------:R-:W-:Y:S01]  /*2c50*/  HMMA.16816.F32 R32, R204, R58, R32 ;  /* 0x0000003acc20723c */ /* 0x000fe20000001820 */
[----:B------:R-:W1:Y:S07]  /*2c60*/  LDSM.16.M88.4 R56, [R241+0x14100] ;  /* 0x01410000f138783b */ /* 0x000e6e0000000200 */
[C---:B--2---:R-:W-:Y:S08]  /*2c70*/  HMMA.16816.F32 R8, R208.reuse, R12, R8 ;  /* 0x0000000cd008723c */ /* 0x044ff00000001808 */
[C---:B------:R-:W-:Y:S08]  /*2c80*/  HMMA.16816.F32 R16, R208.reuse, R14, R16 ;  /* 0x0000000ed010723c */ /* 0x040ff00000001810 */
[C---:B------:R-:W-:Y:S08]  /*2c90*/  HMMA.16816.F32 R20, R208.reuse, R44, R20 ;  /* 0x0000002cd014723c */ /* 0x040ff00000001814 */
[C---:B------:R-:W-:Y:S01]  /*2ca0*/  HMMA.16816.F32 R24, R208.reuse, R46, R24 ;  /* 0x0000002ed018723c */ /* 0x040fe20000001818 */
[----:B------:R-:W2:Y:S07]  /*2cb0*/  LDSM.16.M88.4 R44, [R238+0x3800] ;  /* 0x00380000ee2c783b */ /* 0x000eae0000000200 */
[C---:B---3--:R-:W-:Y:S08]  /*2cc0*/  HMMA.16816.F32 R28, R208.reuse, R52, R28 ;  /* 0x00000034d01c723c */ /* 0x048ff0000000181c */
[----:B------:R-:W-:Y:S01]  /*2cd0*/  HMMA.16816.F32 R32, R208, R54, R32 ;  /* 0x00000036d020723c */ /* 0x000fe20000001820 */
[----:B------:R-:W3:Y:S07]  /*2ce0*/  LDSM.16.M88.4 R52, [R238+0x4000] ;  /* 0x00400000ee34783b */ /* 0x000eee0000000200 */
[C---:B------:R-:W-:Y:S08]  /*2cf0*/  HMMA.16816.F32 R12, R212.reuse, R40, R8 ;  /* 0x00000028d40c723c */ /* 0x040ff00000001808 */
[C---:B------:R-:W-:Y:S01]  /*2d00*/  HMMA.16816.F32 R8, R212.reuse, R42, R16 ;  /* 0x0000002ad408723c */ /* 0x040fe20000001810 */
[----:B------:R-:W5:Y:S07]  /*2d10*/  LDSM.16.M88.4 R40, [R135+0x14900] ;  /* 0x014900008728783b */ /* 0x000f6e0000000200 */
[C---:B----4-:R-:W-:Y:S08]  /*2d20*/  HMMA.16816.F32 R20, R212.reuse, R48, R20 ;  /* 0x00000030d414723c */ /* 0x050ff00000001814 */
[C---:B------:R-:W-:Y:S01]  /*2d30*/  HMMA.16816.F32 R24, R212.reuse, R50, R24 ;  /* 0x00000032d418723c */ /* 0x040fe20000001818 */
[----:B------:R-:W4:Y:S07]  /*2d40*/  LDSM.16.M88.4 R48, [R135+0x15100] ;  /* 0x015100008730783b */ /* 0x000f2e0000000200 */
[C---:B-1----:R-:W-:Y:S08]  /*2d50*/  HMMA.16816.F32 R28, R212.reuse, R56, R28 ;  /* 0x00000038d41c723c */ /* 0x042ff0000000181c */
[----:B------:R-:W-:Y:S01]  /*2d60*/  HMMA.16816.F32 R32, R212, R58, R32 ;  /* 0x0000003ad420723c */ /* 0x000fe20000001820 */
[----:B------:R-:W-:Y:S07]  /*2d70*/  LDSM.16.M88.4 R56, [R242+0x5800] ;  /* 0x00580000f238783b */ /* 0x000fee0000000200 */
[C---:B------:R-:W-:Y:S08]  /*2d80*/  HMMA.16816.F32 R16, R216.reuse, R36, R12 ;  /* 0x00000024d810723c */ /* 0x040ff0000000180c */
[C---:B------:R-:W-:Y:S01]  /*2d90*/  HMMA.16816.F32 R12, R216.reuse, R38, R8 ;  /* 0x00000026d80c723c */ /* 0x040fe20000001808 */
[----:B------:R-:W1:Y:S07]  /*2da0*/  LDSM.16.M88.4 R36, [R242+0x4800] ;  /* 0x00480000f224783b */ /* 0x000e6e0000000200 */
[C---:B--2---:R-:W-:Y:S08]  /*2db0*/  HMMA.16816.F32 R8, R216.reuse, R44, R20 ;  /* 0x0000002cd808723c */ /* 0x044ff00000001814 */
[C---:B------:R-:W-:Y:S01]  /*2dc0*/  HMMA.16816.F32 R24, R216.reuse, R46, R24 ;  /* 0x0000002ed818723c */ /* 0x040fe20000001818 */
[----:B------:R-:W2:Y:S07]  /*2dd0*/  LDSM.16.M88.4 R44, [R242+0x5000] ;  /* 0x00500000f22c783b */ /* 0x000eae0000000200 */
[C---:B---3--:R-:W-:Y:S08]  /*2de0*/  HMMA.16816.F32 R28, R216.reuse, R52, R28 ;  /* 0x00000034d81c723c */ /* 0x048ff0000000181c */
[----:B------:R-:W-:Y:S01]  /*2df0*/  HMMA.16816.F32 R32, R216, R54, R32 ;  /* 0x00000036d820723c */ /* 0x000fe20000001820 */
[----:B------:R-:W-:Y:S07]  /*2e00*/  LDSM.16.M88.4 R52, [R241+0x15100] ;  /* 0x01510000f134783b */ /* 0x000fee0000000200 */
[C---:B-----5:R-:W-:Y:S08]  /*2e10*/  HMMA.16816.F32 R20, R220.reuse, R40, R16 ;  /* 0x00000028dc14723c */ /* 0x060ff00000001810 */
[C---:B------:R-:W-:Y:S01]  /*2e20*/  HMMA.16816.F32 R16, R220.reuse, R42, R12 ;  /* 0x0000002adc10723c */ /* 0x040fe2000000180c */
[----:B------:R-:W-:Y:S07]  /*2e30*/  LDSM.16.M88.4 R40, [R238+0x5000] ;  /* 0x00500000ee28783b */ /* 0x000fee0000000200 */
[C---:B----4-:R-:W-:Y:S08]  /*2e40*/  HMMA.16816.F32 R12, R220.reuse, R48, R8 ;  /* 0x00000030dc0c723c */ /* 0x050ff00000001808 */
[C---:B------:R-:W-:Y:S01]  /*2e50*/  HMMA.16816.F32 R8, R220.reuse, R50, R24 ;  /* 0x00000032dc08723c */ /* 0x040fe20000001818 */
[----:B------:R-:W3:Y:S07]  /*2e60*/  LDSM.16.M88.4 R48, [R241+0x14900] ;  /* 0x01490000f130783b */ /* 0x000eee0000000200 */
[C---:B------:R-:W-:Y:S08]  /*2e70*/  HMMA.16816.F32 R28, R220.reuse, R60, R28 ;  /* 0x0000003cdc1c723c */ /* 0x040ff0000000181c */
[----:B------:R-:W-:Y:S01]  /*2e80*/  HMMA.16816.F32 R32, R220, R62, R32 ;  /* 0x0000003edc20723c */ /* 0x000fe20000001820 */
[----:B------:R-:W4:Y:S07]  /*2e90*/  LDSM.16.M88.4 R60, [R241+0x15900] ;  /* 0x01590000f13c783b */ /* 0x000f2e0000000200 */
[C---:B-1----:R-:W-:Y:S08]  /*2ea0*/  HMMA.16816.F32 R24, R224.reuse, R36, R20 ;  /* 0x00000024e018723c */ /* 0x042ff00000001814 */
[C---:B------:R-:W-:Y:S01]  /*2eb0*/  HMMA.16816.F32 R20, R224.reuse, R38, R16 ;  /* 0x00000026e014723c */ /* 0x040fe20000001810 */
[----:B------:R-:W-:Y:S07]  /*2ec0*/  LDSM.16.M88.4 R36, [R238+0x5800] ;  /* 0x00580000ee24783b */ /* 0x000fee0000000200 */
[C---:B--2---:R-:W-:Y:S08]  /*2ed0*/  HMMA.16816.F32 R16, R224.reuse, R44, R12 ;  /* 0x0000002ce010723c */ /* 0x044ff0000000180c */
[----:B------:R-:W-:Y:S01]  /*2ee0*/  HMMA.16816.F32 R12, R224, R46, R8 ;  /* 0x0000002ee00c723c */ /* 0x000fe20000001808 */
[----:B------:R-:W1:Y:S01]  /*2ef0*/  LDSM.16.M88.4 R44, [R238+0x4800] ;  /* 0x00480000ee2c783b */ /* 0x000e620000000200 */
[----:B------:R-:W-:-:S06]  /*2f00*/  DEPBAR.LE SB0, 0x0 ;  /* 0x000080000000791a */ /* 0x000fcc0000000000 */
[C---:B------:R-:W-:Y:S08]  /*2f10*/  HMMA.16816.F32 R8, R224.reuse, R56, R28 ;  /* 0x00000038e008723c */ /* 0x040ff0000000181c */
[----:B------:R-:W-:Y:S08]  /*2f20*/  HMMA.16816.F32 R32, R224, R58, R32 ;  /* 0x0000003ae020723c */ /* 0x000ff00000001820 */
[C---:B---3--:R-:W-:Y:S08]  /*2f30*/  HMMA.16816.F32 R28, R228.reuse, R48, R24 ;  /* 0x00000030e41c723c */ /* 0x048ff00000001818 */
[C---:B------:R-:W-:Y:S08]  /*2f40*/  HMMA.16816.F32 R24, R228.reuse, R50, R20 ;  /* 0x00000032e418723c */ /* 0x040ff00000001814 */
[C---:B------:R-:W-:Y:S08]  /*2f50*/  HMMA.16816.F32 R20, R228.reuse, R52, R16 ;  /* 0x00000034e414723c */ /* 0x040ff00000001810 */
[C---:B------:R-:W-:Y:S08]  /*2f60*/  HMMA.16816.F32 R16, R228.reuse, R54, R12 ;  /* 0x00000036e410723c */ /* 0x040ff0000000180c */
[C---:B----4-:R-:W-:Y:S08]  /*2f70*/  HMMA.16816.F32 R12, R228.reuse, R60, R8 ;  /* 0x0000003ce40c723c */ /* 0x050ff00000001808 */
[----:B------:R-:W-:Y:S08]  /*2f80*/  HMMA.16816.F32 R8, R228, R62, R32 ;  /* 0x0000003ee408723c */ /* 0x000ff00000001820 */
[C---:B-1----:R-:W-:Y:S08]  /*2f90*/  HMMA.16816.F32 R32, R232.reuse, R44, R28 ;  /* 0x0000002ce820723c */ /* 0x042ff0000000181c */
[C---:B------:R-:W-:Y:S08]  /*2fa0*/  HMMA.16816.F32 R44, R232.reuse, R46, R24 ;  /* 0x0000002ee82c723c */ /* 0x040ff00000001818 */
[C---:B------:R-:W-:Y:S08]  /*2fb0*/  HMMA.16816.F32 R28, R232.reuse, R40, R20 ;  /* 0x00000028e81c723c */ /* 0x040ff00000001814 */
[C---:B------:R-:W-:Y:S08]  /*2fc0*/  HMMA.16816.F32 R24, R232.reuse, R36, R12 ;  /* 0x00000024e818723c */ /* 0x040ff0000000180c */
[C---:B------:R-:W-:Y:S08]  /*2fd0*/  HMMA.16816.F32 R40, R232.reuse, R42, R16 ;  /* 0x0000002ae828723c */ /* 0x040ff00000001810 */
[----:B------:R-:W-:Y:S01]  /*2fe0*/  HMMA.16816.F32 R36, R232, R38, R8 ;  /* 0x00000026e824723c */ /* 0x000fe20000001808 */
[----:B------:R-:W-:Y:S06]  /*2ff0*/  BAR.SYNC.DEFER_BLOCKING 0x0 ;  /* 0x0000000000007b1d */ /* 0x000fec0000010000 */
[----:B------:R-:W-:Y:S05]  /*3000*/  @P0 BRA `(.L_x_2918) ;  /* 0x000001f000000947 */ /* 0x000fea0003800000 */
[----:B------:R-:W-:Y:S01]  /*3010*/  IADD3 R2, -R69, 0x30, RZ ;  /* 0x0000003045027810 */ /* 0x000fe20007ffe1ff */
[----:B------:R-:W-:Y:S01]  /*3020*/  UIADD3 UR5, UR8, -0x2, URZ ;  /* 0xfffffffe08057890 */ /* 0x000fe2000fffe03f */
[----:B------:R-:W-:-:S02]  /*3030*/  IMAD.U32 R5, RZ, RZ, UR15 ;  /* 0x0000000fff057e24 */ /* 0x000fc4000f8e00ff */
[----:B------:R-:W-:Y:S01]  /*3040*/  ISETP.GE.AND P0, PT, R2, 0x21, PT ;  /* 0x000000210200780c */ /* 0x000fe20003f06270 */
[----:B------:R-:W-:Y:S01]  /*3050*/  USHF.R.S32.HI UR4, URZ, 0x1f, UR5 ;  /* 0x0000001f3f047899 */ /* 0x000fe20008011405 */
[----:B------:R-:W-:Y:S01]  /*3060*/  IMAD.U32 R7, RZ, RZ, UR6 ;  /* 0x00000006ff077e24 */ /* 0x000fe2000f8e00ff */
[----:B------:R-:W-:Y:S02]  /*3070*/  UIMAD UR21, UR21, UR5, URZ ;  /* 0x00000005151572a4 */ /* 0x000fe4000f8e023f */
        /* <DEDUP_REMOVED lines=24> */
.L_x_2918:
[----:B------:R-:W-:Y:S01]  /*3200*/  LOP3.LUT R2, R66, 0xffffffe0, RZ, 0xc0, !PT ;  /* 0xffffffe042027812 */ /* 0x000fe200078ec0ff */
[----:B------:R-:W-:Y:S01]  /*3210*/  UISETP.NE.AND UP1, UPT, UR14, URZ, UPT ;  /* 0x0000003f0e00728c */ /* 0x000fe2000bf25270 */
[----:B------:R-:W-:Y:S01]  /*3220*/  LEA.HI R5, R67, R132, RZ, 0x2 ;  /* 0x0000008443057211 */ /* 0x000fe200078f10ff */
[----:B------:R-:W-:Y:S01]  /*3230*/  UISETP.NE.AND UP0, UPT, UR13, URZ, UPT ;  /* 0x0000003f0d00728c */ /* 0x000fe2000bf05270 */
[----:B-1----:R-:W-:Y:S01]  /*3240*/  SHF.R.S32.HI R7, RZ, 0x1f, R65 ;  /* 0x0000001fff077819 */ /* 0x002fe20000011441 */
[C---:B------:R-:W-:Y:S01]  /*3250*/  IMAD.IADD R2, R132.reuse, 0x1, -R2 ;  /* 0x0000000184027824 */ /* 0x040fe200078e0a02 */
[----:B------:R-:W-:Y:S01]  /*3260*/  LOP3.LUT R5, R5, 0xfffffffc, RZ, 0xc0, !PT ;  /* 0xfffffffc05057812 */ /* 0x000fe200078ec0ff */
[----:B------:R-:W-:Y:S01]  /*3270*/  ULDC UR7, c[0x0][0x324] ;  /* 0x0000c90000077ab9 */ /* 0x000fe20000000800 */
[----:B------:R-:W-:Y:S01]  /*3280*/  LEA.HI R7, R7, R65, RZ, 0x3 ;  /* 0x0000004107077211 */ /* 0x000fe200078f18ff */
[----:B------:R-:W-:Y:S01]  /*3290*/  ULOP3.LUT UR7, URZ, UR7, URZ, 0x33, !UPT ;  /* 0x000000073f077292 */ /* 0x000fe2000f8e333f */
[----:B------:R-:W-:Y:S01]  /*32a0*/  SHF.R.S32.HI R6, RZ, 0x1f, R2 ;  /* 0x0000001fff067819 */ /* 0x000fe20000011402 */
[----:B------:R-:W-:Y:S01]  /*32b0*/  IMAD.IADD R5, R132, 0x1, -R5 ;  /* 0x0000000184057824 */ /* 0x000fe200078e0a05 */
[----:B------:R-:W-:Y:S01]  /*32c0*/  LOP3.LUT R7, R7, 0xffffff8, RZ, 0xc0, !PT ;  /* 0x0ffffff807077812 */ /* 0x000fe200078ec0ff */
[----:B------:R-:W0:Y:S01]  /*32d0*/  LDGDEPBAR ;  /* 0x00000000000079af */ /* 0x000e220000000000 */
[----:B------:R-:W-:-:S02]  /*32e0*/  LEA.HI R6, R6, R2, RZ, 0x2 ;  /* 0x0000000206067211 */ /* 0x000fc400078f10ff */
[----:B------:R-:W-:Y:S01]  /*32f0*/  LEA.HI R8, R5, R5, RZ, 0x1 ;  /* 0x0000000505087211 */ /* 0x000fe200078f08ff */
[----:B------:R-:W-:Y:S01]  /*3300*/  IMAD.IADD R9, R65, 0x1, -R7 ;  /* 0x0000000141097824 */ /* 0x000fe200078e0a07 */
[----:B------:R-:W-:Y:S02]  /*3310*/  PLOP3.LUT P1, PT, PT, PT, UP1, 0x80, 0x0 ;  /* 0x000000000000781c */ /* 0x000fe40003f2f018 */
[----:B------:R-:W-:Y:S02]  /*3320*/  LEA.HI.SX32 R7, R6, UR11, 0x1e ;  /* 0x0000000b06077c11 */ /* 0x000fe4000f8ff2ff */
[----:B------:R-:W-:Y:S02]  /*3330*/  LOP3.LUT R8, R8, 0x1ffffffe, RZ, 0xc0, !PT ;  /* 0x1ffffffe08087812 */ /* 0x000fe400078ec0ff */
[----:B------:R-:W-:Y:S01]  /*3340*/  PLOP3.LUT P0, PT, PT, PT, UP1, 0x80, 0x0 ;  /* 0x000000000000781c */ /* 0x000fe20003f0f018 */
[----:B------:R-:W-:Y:S02]  /*3350*/  IMAD R7, R9, 0x10, R7 ;  /* 0x0000001009077824 */ /* 0x000fe400078e0207 */
[----:B------:R-:W-:-:S04]  /*3360*/  IMAD.IADD R5, R5, 0x1, -R8 ;  /* 0x0000000105057824 */ /* 0x000fc800078e0a08 */
[----:B------:R-:W-:-:S04]  /*3370*/  IMAD R10, R5, 0x8, R7 ;  /* 0x00000008050a7824 */ /* 0x000fc800078e0207 */
[----:B------:R-:W-:Y:S01]  /*3380*/  @P1 IMAD.HI.U32 R5, R10, c[0x0][0x2c8], RZ ;  /* 0x0000b2000a051a27 */ /* 0x000fe200078e00ff */
[----:B------:R1:W-:Y:S03]  /*3390*/  STL [R1+0x78], R10 ;  /* 0x0000780a01007387 */ /* 0x0003e60000100800 */
[----:B------:R-:W-:Y:S01]  /*33a0*/  IMAD.MOV.U32 R7, RZ, RZ, R10 ;  /* 0x000000ffff077224 */ /* 0x000fe200078e000a */
[----:B------:R-:W-:Y:S02]  /*33b0*/  @P0 SHF.R.U32.HI R7, RZ, c[0x0][0x2cc], R5 ;  /* 0x0000b300ff070a19 */ /* 0x000fe40000011605 */
[----:B------:R-:W-:Y:S02]  /*33c0*/  LOP3.LUT R5, R6, 0x7ffffffc, RZ, 0xc0, !PT ;  /* 0x7ffffffc06057812 */ /* 0x000fe400078ec0ff */
[----:B------:R-:W-:Y:S01]  /*33d0*/  PLOP3.LUT P0, PT, PT, PT, UP0, 0x40, 0x0 ;  /* 0x000000000000781c */ /* 0x000fe20003f0e808 */
[----:B------:R-:W2:Y:S02]  /*33e0*/  SHFL.IDX PT, R6, R7, RZ, 0x1c1f ;  /* 0x001c1fff07067589 */ /* 0x000ea400000e0000 */
[----:B------:R-:W-:-:S02]  /*33f0*/  IMAD.IADD R5, R2, 0x1, -R5 ;  /* 0x0000000102057824 */ /* 0x000fc400078e0a05 */
[----:B------:R-:W-:Y:S02]  /*3400*/  IMAD.U32 R2, RZ, RZ, UR18 ;  /* 0x00000012ff027e24 */ /* 0x000fe4000f8e00ff */
[----:B------:R-:W-:-:S05]  /*3410*/  IMAD.SHL.U32 R11, R5, 0x2, RZ ;  /* 0x00000002050b7824 */ /* 0x000fca00078e00ff */
[C---:B------:R-:W-:Y:S01]  /*3420*/  IADD3 R2, -R11.reuse, 0x1, R2 ;  /* 0x000000010b027810 */ /* 0x040fe20007ffe102 */
[----:B------:R3:W-:Y:S01]  /*3430*/  STL [R1+0x74], R11 ;  /* 0x0000740b01007387 */ /* 0x0007e20000100800 */
[----:B------:R-:W-:Y:S02]  /*3440*/  IADD3 R9, -R11, c[0x0][0x1d0], R64 ;  /* 0x000074000b097a10 */ /* 0x000fe40007ffe140 */
[----:B------:R-:W-:-:S04]  /*3450*/  IADD3 R2, R2, -c[0x0][0x168], RZ ;  /* 0x80005a0002027a10 */ /* 0x000fc80007ffe0ff */
[C---:B------:R-:W-:Y:S02]  /*3460*/  IADD3 R8, R2.reuse, c[0x0][0x328], RZ ;  /* 0x0000ca0002087a10 */ /* 0x040fe40007ffe0ff */
[----:B-1----:R-:W-:-:S03]  /*3470*/  IADD3 R10, R2, UR7, RZ ;  /* 0x00000007020a7c10 */ /* 0x002fc6000fffe0ff */
[--C-:B--2---:R-:W-:Y:S02]  /*3480*/  IMAD.IADD R5, R8, 0x1, R6.reuse ;  /* 0x0000000108057824 */ /* 0x104fe400078e0206 */
[----:B------:R-:W-:-:S03]  /*3490*/  IMAD.IADD R2, R10, 0x1, R6 ;  /* 0x000000010a027824 */ /* 0x000fc600078e0206 */
[----:B------:R-:W-:Y:S02]  /*34a0*/  IMNMX R5, R5, R9, PT ;  /* 0x0000000905057217 */ /* 0x000fe40003800200 */
[----:B---3--:R-:W-:Y:S01]  /*34b0*/  IADD3 R11, -R11, UR19, RZ ;  /* 0x000000130b0b7c10 */ /* 0x008fe2000fffe1ff */
[----:B------:R-:W-:Y:S05]  /*34c0*/  @P0 BRA `(.L_x_2919) ;  /* 0x0000015000000947 */ /* 0x000fea0003800000 */
[----:B------:R-:W-:Y:S01]  /*34d0*/  IADD3 R6, R6, c[0x0][0x1d0], RZ ;  /* 0x0000740006067a10 */ /* 0x000fe20007ffe0ff */
        /* <DEDUP_REMOVED lines=11> */
.L_x_2921:
[----:B------:R-:W-:-:S04]  /*3590*/  MOV R12, c[0x0][0x32c] ;  /* 0x0000cb00000c7a02 */ /* 0x000fc80000000f00 */
[----:B------:R-:W-:-:S13]  /*35a0*/  ISETP.NE.AND P0, PT, R12, 0x1, PT ;  /* 0x000000010c00780c */ /* 0x000fda0003f05270 */
[----:B------:R-:W-:-:S05]  /*35b0*/  @P0 IMAD.HI.U32 R12, R6, c[0x0][0x330], RZ ;  /* 0x0000cc00060c0a27 */ /* 0x000fca00078e00ff */
[----:B------:R-:W-:Y:S02]  /*35c0*/  @P0 SHF.R.U32.HI R6, RZ, c[0x0][0x334], R12 ;  /* 0x0000cd00ff060a19 */ /* 0x000fe4000001160c */
.L_x_2922:
[----:B------:R-:W-:Y:S05]  /*35d0*/  BSYNC B0 ;  /* 0x0000000000007941 */ /* 0x000fea0003800000 */
.L_x_2920:
[----:B------:R-:W-:-:S05]  /*35e0*/  IMAD R6, R6, c[0x0][0x32c], R11 ;  /* 0x0000cb0006067a24 */ /* 0x000fca00078e020b */
[----:B------:R-:W-:Y:S02]  /*35f0*/  IADD3 R12, R6, c[0x0][0x32c], RZ ;  /* 0x0000cb00060c7a10 */ /* 0x000fe40007ffe0ff */
[----:B------:R-:W-:Y:S02]  /*3600*/  IMNMX R2, R2, R6, !PT ;  /* 0x0000000602027217 */ /* 0x000fe40007800200 */
[----:B------:R-:W-:Y:S02]  /*3610*/  IMNMX R5, R5, R12, PT ;  /* 0x0000000c05057217 */ /* 0x000fe40003800200 */
.L_x_2919:
        /* <DEDUP_REMOVED lines=32> */
[----:B------:R-:W-:-:S02]  /*3820*/  FSEL R20, R44, -INF , !P1 ;  /* 0xff8000002c147808 */ /* 0x000fc40004800000 */
[----:B------:R-:W-:Y:S01]  /*3830*/  PLOP3.LUT P1, PT, PT, PT, UP0, 0x40, 0x0 ;  /* 0x000000000000781c */ /* 0x000fe20003f2e808 */
[----:B------:R-:W-:Y:S01]  /*3840*/  UISETP.GE.AND UP0, UPT, UR19, 0x2a, UPT ;  /* 0x0000002a1300788c */ /* 0x000fe2000bf06270 */
[----:B------:R-:W-:Y:S02]  /*3850*/  FSEL R19, R45, -INF , !P0 ;  /* 0xff8000002d137808 */ /* 0x000fe40004000000 */
[----:B------:R-:W-:Y:S01]  /*3860*/  PLOP3.LUT P0, PT, PT, PT, UP6, 0x40, 0x0 ;  /* 0x000000000000781c */ /* 0x000fe20003f0e868 */
[----:B------:R-:W-:Y:S01]  /*3870*/  UISETP.NE.AND UP6, UPT, UR13, URZ, UPT ;  /* 0x0000003f0d00728c */ /* 0x000fe2000bfc5270 */
[C---:B------:R-:W-:Y:S02]  /*3880*/  ISETP.GT.AND P1, PT, R2.reuse, 0x10, P1 ;  /* 0x000000100200780c */ /* 0x040fe40000f24270 */
[----:B------:R-:W-:Y:S02]  /*3890*/  ISETP.GT.AND P0, PT, R2, 0x11, P0 ;  /* 0x000000110200780c */ /* 0x000fe40000704270 */
[----:B------:R-:W-:-:S02]  /*38a0*/  ISETP.LT.OR P1, PT, R5, 0x11, P1 ;  /* 0x000000110500780c */ /* 0x000fc40000f21670 */
[----:B------:R-:W-:Y:S02]  /*38b0*/  ISETP.LT.OR P0, PT, R5, 0x12, P0 ;  /* 0x000000120500780c */ /* 0x000fe40000701670 */
[----:B------:R-:W-:Y:S02]  /*38c0*/  FSEL R18, R28, -INF , !P1 ;  /* 0xff8000001c127808 */ /* 0x000fe40004800000 */
[----:B------:R-:W-:Y:S02]  /*38d0*/  PLOP3.LUT P1, PT, PT, PT, UP5, 0x40, 0x0 ;  /* 0x000000000000781c */ /* 0x000fe40003f2e858 */
[----:B------:R-:W-:Y:S02]  /*38e0*/  FSEL R17, R29, -INF , !P0 ;  /* 0xff8000001d117808 */ /* 0x000fe40004000000 */
[----:B------:R-:W-:Y:S02]  /*38f0*/  PLOP3.LUT P0, PT, PT, PT, UP4, 0x40, 0x0 ;  /* 0x000000000000781c */ /* 0x000fe40003f0e848 */
[----:B------:R-:W-:-:S02]  /*3900*/  ISETP.GT.AND P1, PT, R2, 0x18, P1 ;  /* 0x000000180200780c */ /* 0x000fc40000f24270 */
[----:B------:R-:W-:Y:S02]  /*3910*/  ISETP.GT.AND P0, PT, R2, 0x19, P0 ;  /* 0x000000190200780c */ /* 0x000fe40000704270 */
[C---:B------:R-:W-:Y:S02]  /*3920*/  ISETP.LT.OR P1, PT, R5.reuse, 0x19, P1 ;  /* 0x000000190500780c */ /* 0x040fe40000f21670 */
[----:B------:R-:W-:Y:S02]  /*3930*/  ISETP.LT.OR P0, PT, R5, 0x1a, P0 ;  /* 0x0000001a0500780c */ /* 0x000fe40000701670 */
[----:B------:R-:W-:Y:S02]  /*3940*/  FSEL R22, R40, -INF , !P1 ;  /* 0xff80000028167808 */ /* 0x000fe40004800000 */
[----:B------:R-:W-:Y:S02]  /*3950*/  PLOP3.LUT P1, PT, PT, PT, UP3, 0x40, 0x0 ;  /* 0x000000000000781c */ /* 0x000fe40003f2e838 */
[----:B------:R-:W-:-:S02]  /*3960*/  FSEL R21, R41, -INF , !P0 ;  /* 0xff80000029157808 */ /* 0x000fc40004000000 */
[----:B------:R-:W-:Y:S02]  /*3970*/  PLOP3.LUT P0, PT, PT, PT, UP2, 0x40, 0x0 ;  /* 0x000000000000781c */ /* 0x000fe40003f0e828 */
[C---:B------:R-:W-:Y:S02]  /*3980*/  ISETP.GT.AND P1, PT, R2.reuse, 0x20, P1 ;  /* 0x000000200200780c */ /* 0x040fe40000f24270 */
[----:B------:R-:W-:Y:S02]  /*3990*/  ISETP.GT.AND P0, PT, R2, 0x21, P0 ;  /* 0x000000210200780c */ /* 0x000fe40000704270 */
[C---:B------:R-:W-:Y:S02]  /*39a0*/  ISETP.LT.OR P1, PT, R5.reuse, 0x21, P1 ;  /* 0x000000210500780c */ /* 0x040fe40000f21670 */
[----:B------:R-:W-:Y:S02]  /*39b0*/  ISETP.LT.OR P0, PT, R5, 0x22, P0 ;  /* 0x000000220500780c */ /* 0x000fe40000701670 */
[----:B------:R-:W-:-:S02]  /*39c0*/  FSEL R96, R24, -INF , !P1 ;  /* 0xff80000018607808 */ /* 0x000fc40004800000 */
[----:B------:R-:W-:Y:S02]  /*39d0*/  PLOP3.LUT P1, PT, PT, PT, UP1, 0x40, 0x0 ;  /* 0x000000000000781c */ /* 0x000fe40003f2e818 */
[----:B------:R-:W-:Y:S02]  /*39e0*/  FSEL R95, R25, -INF , !P0 ;  /* 0xff800000195f7808 */ /* 0x000fe40004000000 */
[----:B------:R-:W-:Y:S02]  /*39f0*/  PLOP3.LUT P0, PT, PT, PT, UP0, 0x40, 0x0 ;  /* 0x000000000000781c */ /* 0x000fe40003f0e808 */
[C---:B------:R-:W-:Y:S02]  /*3a00*/  ISETP.GT.AND P1, PT, R2.reuse, 0x28, P1 ;  /* 0x000000280200780c */ /* 0x040fe40000f24270 */
[----:B------:R-:W-:Y:S01]  /*3a10*/  ISETP.GT.AND P0, PT, R2, 0x29, P0 ;  /* 0x000000290200780c */ /* 0x000fe20000704270 */
[----:B-1----:R-:W-:Y:S01]  /*3a20*/  IMAD.IADD R2, R10, 0x1, R6 ;  /* 0x000000010a027824 */ /* 0x002fe200078e0206 */
[----:B------:R-:W-:-:S02]  /*3a30*/  ISETP.LT.OR P2, PT, R5, 0x29, P1 ;  /* 0x000000290500780c */ /* 0x000fc40000f41670 */
[----:B------:R-:W-:Y:S01]  /*3a40*/  ISETP.LT.OR P1, PT, R5, 0x2a, P0 ;  /* 0x0000002a0500780c */ /* 0x000fe20000721670 */
[----:B------:R-:W-:Y:S01]  /*3a50*/  IMAD.IADD R5, R8, 0x1, R6 ;  /* 0x0000000108057824 */ /* 0x000fe200078e0206 */
[----:B------:R-:W-:Y:S01]  /*3a60*/  PLOP3.LUT P0, PT, PT, PT, UP6, 0x40, 0x0 ;  /* 0x000000000000781c */ /* 0x000fe20003f0e868 */
[----:B------:R-:W-:Y:S01]  /*3a70*/  UISETP.NE.AND UP6, UPT, UR22, URZ, UPT ;  /* 0x0000003f1600728c */ /* 0x000fe2000bfc5270 */
[----:B------:R-:W-:Y:S02]  /*3a80*/  FSEL R94, R36, -INF , !P2 ;  /* 0xff800000245e7808 */ /* 0x000fe40005000000 */
[----:B------:R-:W-:Y:S02]  /*3a90*/  IMNMX R5, R5, R9, PT ;  /* 0x0000000905057217 */ /* 0x000fe40003800200 */
[----:B------:R-:W-:-:S07]  /*3aa0*/  FSEL R93, R37, -INF , !P1 ;  /* 0xff800000255d7808 */ /* 0x000fce0004800000 */
        /* <DEDUP_REMOVED lines=13> */
.L_x_2925:
[----:B------:R-:W-:-:S04]  /*3b80*/  MOV R7, c[0x0][0x32c] ;  /* 0x0000cb0000077a02 */ /* 0x000fc80000000f00 */
[----:B------:R-:W-:-:S13]  /*3b90*/  ISETP.NE.AND P0, PT, R7, 0x1, PT ;  /* 0x000000010700780c */ /* 0x000fda0003f05270 */
[----:B------:R-:W-:-:S05]  /*3ba0*/  @P0 IMAD.HI.U32 R7, R6, c[0x0][0x330], RZ ;  /* 0x0000cc0006070a27 */ /* 0x000fca00078e00ff */
[----:B------:R-:W-:Y:S02]  /*3bb0*/  @P0 SHF.R.U32.HI R6, RZ, c[0x0][0x334], R7 ;  /* 0x0000cd00ff060a19 */ /* 0x000fe40000011607 */
.L_x_2926:
[----:B------:R-:W-:Y:S05]  /*3bc0*/  BSYNC B0 ;  /* 0x0000000000007941 */ /* 0x000fea0003800000 */
.L_x_2924:
[----:B------:R-:W-:-:S05]  /*3bd0*/  IMAD R6, R6, c[0x0][0x32c], R11 ;  /* 0x0000cb0006067a24 */ /* 0x000fca00078e020b */
[----:B------:R-:W-:Y:S02]  /*3be0*/  IADD3 R7, R6, c[0x0][0x32c], RZ ;  /* 0x0000cb0006077a10 */ /* 0x000fe40007ffe0ff */
[----:B------:R-:W-:Y:S02]  /*3bf0*/  IMNMX R2, R2, R6, !PT ;  /* 0x0000000602027217 */ /* 0x000fe40007800200 */
[----:B------:R-:W-:Y:S02]  /*3c00*/  IMNMX R5, R5, R7, PT ;  /* 0x0000000705057217 */ /* 0x000fe40003800200 */
.L_x_2923:
[----:B------:R-:W-:Y:S01]  /*3c10*/  UP2UR UR19, UPR, URZ, 0x10 ;  /* 0x000000103f137883 */ /* 0x000fe20008000000 */
        /* <DEDUP_REMOVED lines=11> */
[----:B------:R-:W-:Y:S01]  /*3cd0*/  ISETP.GT.AND P0, PT, R2, RZ, P0 ;  /* 0x000000ff0200720c */ /* 0x000fe20000704270 */
[----:B------:R-:W-:Y:S01]  /*3ce0*/  UP2UR UR18, UPR, URZ, 0x2 ;  /* 0x000000023f127883 */ /* 0x000fe20008000000 */
[----:B------:R-:W-:Y:S01]  /*3cf0*/  PLOP3.LUT P2, PT, PT, PT, UP3, 0x40, 0x0 ;  /* 0x000000000000781c */ /* 0x000fe20003f4e838 */
[----:B------:R-:W-:Y:S01]  /*3d00*/  UISETP.NE.AND UP1, UPT, UR5, URZ, UPT ;  /* 0x0000003f0500728c */ /* 0x000fe2000bf25270 */
[C---:B------:R-:W-:Y:S01]  /*3d10*/  ISETP.LT.OR P0, PT, R5.reuse, 0x1, P0 ;  /* 0x000000010500780c */ /* 0x040fe20000701670 */
        /* <DEDUP_REMOVED lines=18> */
[----:B------:R-:W-:Y:S01]  /*3e40*/  ISETP.LT.OR P0, PT, R5, 0x9, P0 ;  /* 0x000000090500780c */ /* 0x000fe20000701670 */
[----:B------:R-:W-:Y:S01]  /*3e50*/  LDSM.16.MT88.4 R68, [R240+0x1900] ;  /* 0x00190000f044783b */ /* 0x000fe20000004200 */
[----:B------:R-:W-:Y:S01]  /*3e60*/  FMNMX.FTZ R7, R17, R7, !PT ;  /* 0x0000000711077209 */ /* 0x000fe20007810000 */
[----:B------:R-:W-:Y:S01]  /*3e70*/  ULDC.64 UR4, c[0x0][0x2c8] ;  /* 0x0000b20000047ab9 */ /* 0x000fe20000000a00 */
[----:B------:R-:W-:Y:S01]  /*3e80*/  FSEL R10, R46, -INF , !P0 ;  /* 0xff8000002e0a7808 */ /* 0x000fe20004000000 */
[----:B------:R-:W-:Y:S01]  /*3e90*/  LDSM.16.MT88.4 R60, [R236+0x2100] ;  /* 0x00210000ec3c783b */ /* 0x000fe20000004200 */
[----:B------:R-:W-:Y:S02]  /*3ea0*/  ISETP.GT.AND P0, PT, R2, 0x9, P2 ;  /* 0x000000090200780c */ /* 0x000fe40001704270 */
[----:B------:R-:W-:Y:S01]  /*3eb0*/  FMNMX.FTZ R7, R22, R7, !PT ;  /* 0x0000000716077209 */ /* 0x000fe20007810000 */
[----:B------:R-:W-:Y:S01]  /*3ec0*/  LDSM.16.MT88.4 R64, [R237+0x1900] ;  /* 0x00190000ed40783b */ /* 0x000fe20000004200 */
[----:B------:R-:W-:-:S02]  /*3ed0*/  ISETP.LT.OR P0, PT, R5, 0xa, P0 ;  /* 0x0000000a0500780c */ /* 0x000fc40000701670 */
[----:B------:R-:W-:Y:S01]  /*3ee0*/  FMNMX.FTZ R7, R21, R7, !PT ;  /* 0x0000000715077209 */ /* 0x000fe20007810000 */
[----:B------:R-:W-:Y:S01]  /*3ef0*/  LDSM.16.MT88.4 R56, [R237+0x2100] ;  /* 0x00210000ed38783b */ /* 0x000fe20000004200 */
[----:B------:R-:W-:Y:S02]  /*3f00*/  FSEL R9, R47, -INF , !P0 ;  /* 0xff8000002f097808 */ /* 0x000fe40004000000 */
[----:B------:R-:W-:Y:S01]  /*3f10*/  ISETP.GT.AND P0, PT, R2, 0x10, P1 ;  /* 0x000000100200780c */ /* 0x000fe20000f04270 */
[----:B------:R-:W-:Y:S01]  /*3f20*/  LDSM.16.MT88.4 R44, [R240+0x100] ;  /* 0x00010000f02c783b */ /* 0x000fe20000004200 */
[----:B------:R-:W-:Y:S01]  /*3f30*/  PLOP3.LUT P2, PT, PT, PT, UP6, 0x40, 0x0 ;  /* 0x000000000000781c */ /* 0x000fe20003f4e868 */
[----:B------:R-:W-:Y:S01]  /*3f40*/  UISETP.NE.AND UP6, UPT, UR13, URZ, UPT ;  /* 0x0000003f0d00728c */ /* 0x000fe2000bfc5270 */
[----:B------:R-:W-:Y:S01]  /*3f50*/  ISETP.LT.OR P0, PT, R5, 0x11, P0 ;  /* 0x000000110500780c */ /* 0x000fe20000701670 */
[----:B------:R-:W-:Y:S01]  /*3f60*/  STL [R1+0x90], R163 ;  /* 0x000090a301007387 */ /* 0x000fe20000100800 */
[----:B------:R-:W-:-:S02]  /*3f70*/  FMNMX.FTZ R7, R96, R7, !PT ;  /* 0x0000000760077209 */ /* 0x000fc40007810000 */
[----:B------:R-:W-:Y:S01]  /*3f80*/  FSEL R8, R30, -INF , !P0 ;  /* 0xff8000001e087808 */ /* 0x000fe20004000000 */
[----:B------:R-:W-:Y:S01]  /*3f90*/  STL [R1+0x8c], R162 ;  /* 0x00008ca201007387 */ /* 0x000fe20000100800 */
[----:B------:R-:W-:Y:S02]  /*3fa0*/  ISETP.GT.AND P0, PT, R2, 0x11, P2 ;  /* 0x000000110200780c */ /* 0x000fe40001704270 */
[----:B------:R-:W-:Y:S01]  /*3fb0*/  FMNMX.FTZ R7, R95, R7, !PT ;  /* 0x000000075f077209 */ /* 0x000fe20007810000 */
[----:B------:R-:W-:Y:S01]  /*3fc0*/  STL [R1+0x88], R161 ;  /* 0x000088a101007387 */ /* 0x000fe20000100800 */
[----:B------:R-:W-:Y:S02]  /*3fd0*/  ISETP.LT.OR P0, PT, R5, 0x12, P0 ;  /* 0x000000120500780c */ /* 0x000fe40000701670 */
[----:B------:R-:W-:Y:S01]  /*3fe0*/  PLOP3.LUT P1, PT, PT, PT, UP5, 0x40, 0x0 ;  /* 0x000000000000781c */ /* 0x000fe20003f2e858 */
[----:B------:R-:W-:Y:S01]  /*3ff0*/  STL [R1+0x84], R160 ;  /* 0x000084a001007387 */ /* 0x000fe20000100800 */
[----:B------:R-:W-:Y:S01]  /*4000*/  FMNMX.FTZ R133, R94, R7, !PT ;  /* 0x000000075e857209 */ /* 0x000fe20007810000 */
[----:B------:R-:W-:Y:S01]  /*4010*/  UISETP.NE.AND UP5, UPT, UR14, URZ, UPT ;  /* 0x0000003f0e00728c */ /* 0x000fe2000bfa5270 */
[----:B------:R-:W-:Y:S01]  /*4020*/  FSEL R7, R31, -INF , !P0 ;  /* 0xff8000001f077808 */ /* 0x000fe20004000000 */
[----:B------:R-:W-:Y:S01]  /*4030*/  STL [R1+0x80], R135 ;  /* 0x0000808701007387 */ /* 0x000fe20000100800 */
[----:B------:R-:W-:-:S02]  /*4040*/  PLOP3.LUT P0, PT, PT, PT, UP4, 0x40, 0x0 ;  /* 0x000000000000781c */ /* 0x000fc40003f0e848 */
[----:B------:R-:W-:Y:S01]  /*4050*/  ISETP.GT.AND P1, PT, R2, 0x18, P1 ;  /* 0x000000180200780c */ /* 0x000fe20000f24270 */
[----:B------:R-:W-:Y:S01]  /*4060*/  LDSM.16.MT88.4 R28, [R237+0x100] ;  /* 0x00010000ed1c783b */ /* 0x000fe20000004200 */
[----:B------:R-:W-:Y:S02]  /*4070*/  FMNMX.FTZ R23, R6, R11, !PT ;  /* 0x0000000b06177209 */ /* 0x000fe40007810000 */
[----:B------:R-:W-:Y:S02]  /*4080*/  ISETP.GT.AND P0, PT, R2, 0x19, P0 ;  /* 0x000000190200780c */ /* 0x000fe40000704270 */
[C---:B------:R-:W-:Y:S02]  /*4090*/  ISETP.LT.OR P1, PT, R5.reuse, 0x19, P1 ;  /* 0x000000190500780c */ /* 0x040fe40000f21670 */
[----:B------:R-:W-:Y:S02]  /*40a0*/  FMNMX.FTZ R23, R10, R23, !PT ;  /* 0x000000170a177209 */ /* 0x000fe40007810000 */
[----:B------:R-:W-:-:S02]  /*40b0*/  ISETP.LT.OR P0, PT, R5, 0x1a, P0 ;  /* 0x0000001a0500780c */ /* 0x000fc40000701670 */
[----:B------:R-:W-:Y:S02]  /*40c0*/  FSEL R13, R42, -INF , !P1 ;  /* 0xff8000002a0d7808 */ /* 0x000fe40004800000 */
[----:B------:R-:W-:Y:S02]  /*40d0*/  PLOP3.LUT P1, PT, PT, PT, UP3, 0x40, 0x0 ;  /* 0x000000000000781c */ /* 0x000fe40003f2e838 */
[----:B------:R-:W-:Y:S02]  /*40e0*/  FMNMX.FTZ R23, R9, R23, !PT ;  /* 0x0000001709177209 */ /* 0x000fe40007810000 */
[----:B------:R-:W-:Y:S02]  /*40f0*/  FSEL R15, R43, -INF , !P0 ;  /* 0xff8000002b0f7808 */ /* 0x000fe40004000000 */
[----:B------:R-:W-:Y:S01]  /*4100*/  PLOP3.LUT P0, PT, PT, PT, UP2, 0x40, 0x0 ;  /* 0x000000000000781c */ /* 0x000fe20003f0e828 */
[----:B------:R-:W-:Y:S01]  /*4110*/  LDSM.16.MT88.4 R40, [R240+0x900] ;  /* 0x00090000f028783b */ /* 0x000fe20000004200 */
[----:B------:R-:W-:-:S02]  /*4120*/  ISETP.GT.AND P1, PT, R2, 0x20, P1 ;  /* 0x000000200200780c */ /* 0x000fc40000f24270 */
[----:B------:R-:W-:Y:S02]  /*4130*/  FMNMX.FTZ R23, R8, R23, !PT ;  /* 0x0000001708177209 */ /* 0x000fe40007810000 */
[----:B------:R-:W-:Y:S02]  /*4140*/  ISETP.GT.AND P0, PT, R2, 0x21, P0 ;  /* 0x000000210200780c */ /* 0x000fe40000704270 */
[----:B------:R-:W-:Y:S02]  /*4150*/  ISETP.LT.OR P1, PT, R5, 0x21, P1 ;  /* 0x000000210500780c */ /* 0x000fe40000f21670 */
[----:B------:R-:W-:Y:S02]  /*4160*/  FMNMX.FTZ R23, R7, R23, !PT ;  /* 0x0000001707177209 */ /* 0x000fe40007810000 */
[----:B------:R-:W-:Y:S02]  /*4170*/  ISETP.LT.OR P0, PT, R5, 0x22, P0 ;  /* 0x000000220500780c */ /* 0x000fe40000701670 */
[----:B------:R-:W-:-:S02]  /*4180*/  FSEL R91, R26, -INF , !P1 ;  /* 0xff8000001a5b7808 */ /* 0x000fc40004800000 */
[----:B------:R-:W-:Y:S02]  /*4190*/  PLOP3.LUT P1, PT, PT, PT, UP1, 0x40, 0x0 ;  /* 0x000000000000781c */ /* 0x000fe40003f2e818 */
[----:B------:R-:W-:Y:S02]  /*41a0*/  FMNMX.FTZ R23, R13, R23, !PT ;  /* 0x000000170d177209 */ /* 0x000fe40007810000 */
[----:B------:R-:W-:Y:S02]  /*41b0*/  FSEL R92, R27, -INF , !P0 ;  /* 0xff8000001b5c7808 */ /* 0x000fe40004000000 */
[----:B------:R-:W-:Y:S01]  /*41c0*/  PLOP3.LUT P0, PT, PT, PT, UP0, 0x40, 0x0 ;  /* 0x000000000000781c */ /* 0x000fe20003f0e808 */
[----:B------:R-:W-:Y:S01]  /*41d0*/  LDSM.16.MT88.4 R24, [R236+0x900] ;  /* 0x00090000ec18783b */ /* 0x000fe20000004200 */
[----:B------:R-:W-:Y:S02]  /*41e0*/  ISETP.GT.AND P1, PT, R2, 0x28, P1 ;  /* 0x000000280200780c */ /* 0x000fe40000f24270 */
        /* <DEDUP_REMOVED lines=10> */
[----:B------:R-:W-:Y:S02]  /*4290*/  FMNMX.FTZ R132, R90, R132, !PT ;  /* 0x000000845a847209 */ /* 0x000fe40007810000 */
        /* <DEDUP_REMOVED lines=222> */
[----:B------:R-:W-:Y:S02]  /*5080*/  IMAD.MOV.U32 R43, RZ, RZ, R155 ;  /* 0x000000ffff2b7224 */ /* 0x000fe400078e009b */
[----:B------:R-:W-:-:S05]  /*5090*/  IMAD.MOV.U32 R94, RZ, RZ, R39 ;  /* 0x000000ffff5e7224 */ /* 0x000fca00078e0027 */
        /* <DEDUP_REMOVED lines=11> */
[----:B------:R-:W-:Y:S01]  /*5150*/  MOV R28, R154 ;  /* 0x0000009a001c7202 */ /* 0x000fe20000000f00 */
[----:B------:R-:W-:Y:S11]  /*5160*/  MUFU.EX2 R21, R21 ;  /* 0x0000001500157308 */ /* 0x000ff60000000800 */
[----:B------:R-:W-:Y:S06]  /*5170*/  @!UPT UIADD3 URZ, URZ, URZ, URZ ;  /* 0x0000003f3f3ff290 */ /* 0x000fec000fffe03f */
        /* <DEDUP_REMOVED lines=28> */
[----:B------:R1:W-:Y:S01]  /*5340*/  MUFU.EX2 R6, R0 ;  /* 0x0000000000067308 */ /* 0x0003e20000000800 */
[----:B------:R-:W-:Y:S01]  /*5350*/  F2FP.PACK_AB R128, R20, R21 ;  /* 0x000000151480723e */ /* 0x000fe200000000ff */
[----:B------:R-:W-:Y:S02]  /*5360*/  IMAD.MOV.U32 R8, RZ, RZ, R35 ;  /* 0x000000ffff087224 */ /* 0x000fe400078e0023 */
[----:B------:R-:W-:-:S04]  /*5370*/  IMAD.MOV.U32 R92, RZ, RZ, R41 ;  /* 0x000000ffff5c7224 */ /* 0x000fc800078e0029 */
[----:B------:R2:W3:Y:S01]  /*5380*/  MUFU.EX2 R3, R2 ;  /* 0x0000000200037308 */ /* 0x0004e20000000800 */
[----:B------:R-:W-:Y:S02]  /*5390*/  IMAD.MOV.U32 R40, RZ, RZ, R161 ;  /* 0x000000ffff287224 */ /* 0x000fe400078e00a1 */
[----:B------:R-:W-:Y:S02]  /*53a0*/  IMAD.MOV.U32 R42, RZ, RZ, R135 ;  /* 0x000000ffff2a7224 */ /* 0x000fe400078e0087 */
[----:B------:R-:W-:Y:S01]  /*53b0*/  IMAD.MOV.U32 R51, RZ, RZ, R162 ;  /* 0x000000ffff337224 */ /* 0x000fe200078e00a2 */
[----:B------:R-:W-:Y:S01]  /*53c0*/  MOV R41, R160 ;  /* 0x000000a000297202 */ /* 0x000fe20000000f00 */
[----:B------:R-:W-:Y:S01]  /*53d0*/  IMAD.MOV.U32 R9, RZ, RZ, R67 ;  /* 0x000000ffff097224 */ /* 0x000fe200078e0043 */
[----:B------:R-:W-:Y:S01]  /*53e0*/  MOV R10, R66 ;  /* 0x00000042000a7202 */ /* 0x000fe20000000f00 */
[----:B-1----:R-:W-:Y:S01]  /*53f0*/  FADD.FTZ R0, R86, R84 ;  /* 0x0000005456007221 */ /* 0x002fe20000010000 */
[----:B------:R4:W5:Y:S01]  /*5400*/  LDL.LU R162, [R1+0x8c] ;  /* 0x00008c0001a27983 */ /* 0x0009620000300800 */
[----:B--2---:R-:W-:Y:S01]  /*5410*/  FADD.FTZ R2, R130, R4 ;  /* 0x0000000482027221 */ /* 0x004fe20000010000 */
[----:B------:R-:W-:-:S02]  /*5420*/  F2FP.PACK_AB R130, R22, R23 ;  /* 0x000000171682723e */ /* 0x000fc400000000ff */
        /* <DEDUP_REMOVED lines=95> */
.L_x_2928:
[----:B------:R-:W-:Y:S02]  /*5a20*/  UISETP.NE.AND UP0, UPT, UR10, 0x1, UPT ;  /* 0x000000010a00788c */ /* 0x000fe4000bf05270 */
[----:B------:R-:W-:Y:S02]  /*5a30*/  ULDC.64 UR4, c[0x0][0x330] ;  /* 0x0000cc0000047ab9 */ /* 0x000fe40000000a00 */
[----:B------:R-:W-:-:S07]  /*5a40*/  UIMAD.WIDE.U32 UR20, UR18, UR4, URZ ;  /* 0x00000004121472a5 */ /* 0x000fce000f8e003f */
[----:B------:R-:W-:Y:S02]  /*5a50*/  @UP0 UMOV UR19, UR21 ;  /* 0x0000001500130c82 */ /* 0x000fe40008000000 */
[----:B------:R-:W-:Y:S02]  /*5a60*/  @UP0 USHF.R.U32.HI UR18, URZ, UR5, UR19 ;  /* 0x000000053f120299 */ /* 0x000fe40008011613 */
.L_x_2929:
[----:B------:R-:W-:Y:S02]  /*5a70*/  ULDC UR4, c[0x0][0x32c] ;  /* 0x0000cb0000047ab9 */ /* 0x000fe40000000800 */
[----:B------:R-:W-:-:S04]  /*5a80*/  UIMAD UR4, UR18, UR10, UR4 ;  /* 0x0000000a120472a4 */ /* 0x000fc8000f8e0204 */
[----:B------:R-:W-:-:S04]  /*5a90*/  UISETP.LT.AND UP0, UPT, UR11, UR4, UPT ;  /* 0x000000040b00728c */ /* 0x000fc8000bf01270 */
[----:B------:R-:W-:-:S04]  /*5aa0*/  USEL UR11, UR11, UR4, UP0 ;  /* 0x000000040b0b7287 */ /* 0x000fc80008000000 */
.L_x_2927:
        /* <DEDUP_REMOVED lines=38> */
.L_x_2941:
        /* <DEDUP_REMOVED lines=79> */
.L_x_2931:
        /* <DEDUP_REMOVED lines=136> */
[----:B------:R-:W2:Y:S01]  /*6a80*/  LDSM.16.M88.4 R172, [R238+0x5800] ;  /* 0x00580000eeac783b */ /* 0x000ea20000000200 */
[----:B------:R-:W-:Y:S06]  /*6a90*/  DEPBAR.LE SB0, 0x0 ;  /* 0x000080000000791a */ /* 0x000fec0000000000 */
[----:B------:R-:W-:Y:S01]  /*6aa0*/  BAR.SYNC.DEFER_BLOCKING 0x0 ;  /* 0x0000000000007b1d */ /* 0x000fe20000010000 */
[C---:B-1----:R-:W-:Y:S08]  /*6ab0*/  HMMA.16816.F32 R12, R232.reuse, R168, R12 ;  /* 0x000000a8e80c723c */ /* 0x042ff0000000180c */
[C---:B------:R-:W-:Y:S08]  /*6ac0*/  HMMA.16816.F32 R16, R232.reuse, R170, R16 ;  /* 0x000000aae810723c */ /* 0x040ff00000001810 */
[C---:B--2---:R-:W-:Y:S08]  /*6ad0*/  HMMA.16816.F32 R20, R232.reuse, R172, R20 ;  /* 0x000000ace814723c */ /* 0x044ff00000001814 */
[----:B------:R-:W-:Y:S01]  /*6ae0*/  HMMA.16816.F32 R24, R232, R174, R24 ;  /* 0x000000aee818723c */ /* 0x000fe20000001818 */
[----:B------:R-:W-:-:S07]  /*6af0*/  @P0 BRA `(.L_x_2932) ;  /* 0x000004e000000947 */ /* 0x000fce0003800000 */
[----:B------:R-:W2:Y:S01]  /*6b00*/  LDL.64 R174, [R1+0x30] ;  /* 0x0000300001ae7983 */ /* 0x000ea20000100a00 */
[----:B------:R-:W-:Y:S02]  /*6b10*/  UIADD3 UR18, UR8, -0x1, URZ ;  /* 0xffffffff08127890 */ /* 0x000fe4000fffe03f */
[----:B------:R-:W-:Y:S01]  /*6b20*/  ULDC.64 UR4, c[0x0][0x1e0] ;  /* 0x0000780000047ab9 */ /* 0x000fe20000000a00 */
[----:B------:R-:W3:Y:S01]  /*6b30*/  LDL.64 R178, [R1+0x28] ;  /* 0x0000280001b27983 */ /* 0x000ee20000100a00 */
[----:B------:R-:W-:Y:S02]  /*6b40*/  USHF.R.S32.HI UR11, URZ, 0x1f, UR18 ;  /* 0x0000001f3f0b7899 */ /* 0x000fe40008011412 */
[----:B------:R-:W-:Y:S01]  /*6b50*/  UIMAD.WIDE.U32 UR20, UR18, UR4, URZ ;  /* 0x00000004121472a5 */ /* 0x000fe2000f8e003f */
[----:B------:R-:W4:Y:S01]  /*6b60*/  LDL R177, [R1+0x4] ;  /* 0x0000040001b17983 */ /* 0x000f220000100800 */
[----:B------:R-:W-:Y:S03]  /*6b70*/  UIMAD UR11, UR11, UR4, URZ ;  /* 0x000000040b0b72a4 */ /* 0x000fe6000f8e023f */
[----:B------:R-:W5:Y:S01]  /*6b80*/  LDL R173, [R1+0x50] ;  /* 0x0000500001ad7983 */ /* 0x000f620000100800 */
        /* <DEDUP_REMOVED lines=69> */
.L_x_2932:
[----:B------:R-:W2:Y:S01]  /*6fe0*/  LDL R3, [R1+0x78] ;  /* 0x0000780001037983 */ /* 0x000ea20000100800 */
        /* <DEDUP_REMOVED lines=35> */
.L_x_2935:
[----:B------:R-:W-:Y:S04]  /*7220*/  MOV R170, c[0x0][0x32c] ;  /* 0x0000cb0000aa7a02 */ /* 0x000fe80000000f00 */
[----:B------:R-:W-:Y:S11]  /*7230*/  ISETP.NE.AND P0, PT, R170, 0x1, PT ;  /* 0x00000001aa00780c */ /* 0x000ff60003f05270 */
[----:B------:R-:W-:Y:S02]  /*7240*/  @!UPT UIADD3 URZ, URZ, URZ, URZ ;  /* 0x0000003f3f3ff290 */ /* 0x000fe4000fffe03f */
[----:B------:R-:W-:Y:S05]  /*7250*/  @P0 IMAD.HI.U32 R170, R132, c[0x0][0x330], RZ ;  /* 0x0000cc0084aa0a27 */ /* 0x000fea00078e00ff */
[----:B------:R-:W-:Y:S02]  /*7260*/  @P0 SHF.R.U32.HI R132, RZ, c[0x0][0x334], R170 ;  /* 0x0000cd00ff840a19 */ /* 0x000fe400000116aa */
.L_x_2936:
[----:B------:R-:W-:Y:S05]  /*7270*/  BSYNC B0 ;  /* 0x0000000000007941 */ /* 0x000fea0003800000 */
.L_x_2934:
[----:B------:R-:W-:Y:S05]  /*7280*/  IADD3 R170, -R171, UR4, RZ ;  /* 0x00000004abaa7c10 */ /* 0x000fea000fffe1ff */
[----:B------:R-:W-:Y:S05]  /*7290*/  IMAD R132, R132, c[0x0][0x32c], R170 ;  /* 0x0000cb0084847a24 */ /* 0x000fea00078e02aa */
[----:B------:R-:W-:Y:S02]  /*72a0*/  IMNMX R0, R0, R132, !PT ;  /* 0x0000008400007217 */ /* 0x000fe40007800200 */
[----:B------:R-:W-:Y:S04]  /*72b0*/  IADD3 R132, R132, c[0x0][0x32c], RZ ;  /* 0x0000cb0084847a10 */ /* 0x000fe80007ffe0ff */
[----:B------:R-:W-:Y:S02]  /*72c0*/  IMNMX R3, R3, R132, PT ;  /* 0x0000008403037217 */ /* 0x000fe40003800200 */
.L_x_2933:
[----:B------:R-:W-:Y:S02]  /*72d0*/  UISETP.GE.AND UP1, UPT, UR4, 0x1, UPT ;  /* 0x000000010400788c */ /* 0x000fe4000bf26270 */
        /* <DEDUP_REMOVED lines=29> */
[----:B------:R-:W1:Y:S01]  /*74b0*/  SHFL.IDX PT, R5, R133, 0x1, 0x1c1f ;  /* 0x003c1f0085057f89 */ /* 0x000e6200000e0000 */
[----:B------:R-:W-:Y:S01]  /*74c0*/  FSEL R8, R8, -INF , !P1 ;  /* 0xff80000008087808 */ /* 0x000fe20004800000 */
[----:B------:R-:W-:Y:S01]  /*74d0*/  UP2UR UR21, UPR, URZ, 0x40 ;  /* 0x000000403f157883 */ /* 0x000fe20008000000 */
        /* <DEDUP_REMOVED lines=12> */
[----:B------:R-:W-:Y:S01]  /*75a0*/  PLOP3.LUT P0, PT, PT, PT, UP4, 0x40, 0x0 ;  /* 0x000000000000781c */ /* 0x000fe20003f0e848 */
[--C-:B-1----:R-:W-:Y:S01]  /*75b0*/  IMAD.IADD R4, R169, 0x1, R5.reuse ;  /* 0x00000001a9047824 */ /* 0x102fe200078e0205 */
        /* <DEDUP_REMOVED lines=40> */
.L_x_2939:
[----:B------:R-:W-:Y:S04]  /*7840*/  MOV R5, c[0x0][0x32c] ;  /* 0x0000cb0000057a02 */ /* 0x000fe80000000f00 */
[----:B------:R-:W-:Y:S11]  /*7850*/  ISETP.NE.AND P0, PT, R5, 0x1, PT ;  /* 0x000000010500780c */ /* 0x000ff60003f05270 */
[----:B------:R-:W-:Y:S02]  /*7860*/  @!UPT UIADD3 URZ, URZ, URZ, URZ ;  /* 0x0000003f3f3ff290 */ /* 0x000fe4000fffe03f */
[----:B------:R-:W-:Y:S05]  /*7870*/  @P0 IMAD.HI.U32 R5, R0, c[0x0][0x330], RZ ;  /* 0x0000cc0000050a27 */ /* 0x000fea00078e00ff */
[----:B------:R-:W-:Y:S02]  /*7880*/  @P0 SHF.R.U32.HI R0, RZ, c[0x0][0x334], R5 ;  /* 0x0000cd00ff000a19 */ /* 0x000fe40000011605 */
.L_x_2940:
[----:B------:R-:W-:Y:S05]  /*7890*/  BSYNC B0 ;  /* 0x0000000000007941 */ /* 0x000fea0003800000 */
.L_x_2938:
[----:B------:R-:W-:Y:S05]  /*78a0*/  IADD3 R5, -R171, UR4, RZ ;  /* 0x00000004ab057c10 */ /* 0x000fea000fffe1ff */
[----:B------:R-:W-:Y:S05]  /*78b0*/  IMAD R0, R0, c[0x0][0x32c], R5 ;  /* 0x0000cb0000007a24 */ /* 0x000fea00078e0205 */
[----:B------:R-:W-:Y:S02]  /*78c0*/  IMNMX R3, R3, R0, !PT ;  /* 0x0000000003037217 */ /* 0x000fe40007800200 */
[----:B------:R-:W-:Y:S04]  /*78d0*/  IADD3 R0, R0, c[0x0][0x32c], RZ ;  /* 0x0000cb0000007a10 */ /* 0x000fe80007ffe0ff */
[----:B------:R-:W-:Y:S02]  /*78e0*/  IMNMX R4, R4, R0, PT ;  /* 0x0000000004047217 */ /* 0x000fe40003800200 */
.L_x_2937:
        /* <DEDUP_REMOVED lines=40> */
[----:B------:R-:W2:Y:S01]  /*7b70*/  LDL.LU R12, [R1+0x14] ;  /* 0x00001400010c7983 */ /* 0x000ea20000300800 */
[--C-:B------:R-:W-:Y:S02]  /*7b80*/  FFMA.FTZ R132, R132, c[0x0][0x2d0], -R2.reuse ;  /* 0x0000b40084847a23 */ /* 0x100fe40000010802 */
        /* <DEDUP_REMOVED lines=16> */
[--C-:B------:R-:W-:Y:S01]  /*7c90*/  FFMA.FTZ R17, R17, c[0x0][0x2d0], -R2.reuse ;  /* 0x0000b40011117a23 */ /* 0x100fe20000010802 */
[----:B------:R-:W-:Y:S01]  /*7ca0*/  PLOP3.LUT P1, PT, PT, PT, UP0, 0x40, 0x0 ;  /* 0x000000000000781c */ /* 0x000fe20003f2e808 */
[----:B------:R-:W-:Y:S01]  /*7cb0*/  FFMA.FTZ R169, R20, c[0x0][0x2d0], -R2 ;  /* 0x0000b40014a97a23 */ /* 0x000fe20000010802 */
[----:B------:R-:W-:Y:S01]  /*7cc0*/  ISETP.LT.OR P0, PT, R4, 0x9, P0 ;  /* 0x000000090400780c */ /* 0x000fe20000701670 */
[----:B------:R-:W-:Y:S01]  /*7cd0*/  UISETP.NE.AND UP1, UPT, UR18, URZ, UPT ;  /* 0x0000003f1200728c */ /* 0x000fe2000bf25270 */
[----:B------:R-:W1:Y:S01]  /*7ce0*/  MUFU.EX2 R2, R0 ;  /* 0x0000000000027308 */ /* 0x000e620000000800 */
[----:B------:R-:W-:Y:S01]  /*7cf0*/  UISETP.NE.AND UP0, UPT, UR11, URZ, UPT ;  /* 0x0000003f0b00728c */ /* 0x000fe2000bf05270 */
[----:B------:R-:W-:Y:S02]  /*7d00*/  FSEL R10, R10, -INF , !P0 ;  /* 0xff8000000a0a7808 */ /* 0x000fe40004000000 */
[----:B------:R-:W-:Y:S02]  /*7d10*/  ISETP.GT.AND P0, PT, R3, 0x9, P2 ;  /* 0x000000090300780c */ /* 0x000fe40001704270 */
[----:B------:R-:W-:Y:S02]  /*7d20*/  PLOP3.LUT P2, PT, PT, PT, UP6, 0x40, 0x0 ;  /* 0x000000000000781c */ /* 0x000fe40003f4e868 */
[C---:B------:R-:W-:Y:S02]  /*7d30*/  ISETP.LT.OR P0, PT, R4.reuse, 0xa, P0 ;  /* 0x0000000a0400780c */ /* 0x040fe40000701670 */
[----:B------:R-:W-:Y:S02]  /*7d40*/  MUFU.EX2 R168, R170 ;  /* 0x000000aa00a87308 */ /* 0x000fe40000000800 */
[----:B------:R-:W-:Y:S02]  /*7d50*/  FSEL R171, R11, -INF , !P0 ;  /* 0xff8000000bab7808 */ /* 0x000fe40004000000 */
[C---:B------:R-:W-:Y:S02]  /*7d60*/  ISETP.GT.AND P0, PT, R3.reuse, 0x10, P1 ;  /* 0x000000100300780c */ /* 0x040fe40000f04270 */
[----:B------:R-:W-:Y:S02]  /*7d70*/  PLOP3.LUT P1, PT, PT, PT, UP5, 0x40, 0x0 ;  /* 0x000000000000781c */ /* 0x000fe40003f2e858 */
[----:B------:R-:W-:Y:S02]  /*7d80*/  ISETP.LT.OR P0, PT, R4, 0x11, P0 ;  /* 0x000000110400780c */ /* 0x000fe40000701670 */
[C---:B------:R-:W-:Y:S01]  /*7d90*/  ISETP.GT.AND P1, PT, R3.reuse, 0x18, P1 ;  /* 0x000000180300780c */ /* 0x040fe20000f24270 */
[----:B------:R-:W-:Y:S01]  /*7da0*/  MUFU.EX2 R8, R8 ;  /* 0x0000000800087308 */ /* 0x000fe20000000800 */
[----:B------:R-:W-:Y:S02]  /*7db0*/  FSEL R173, R14, -INF , !P0 ;  /* 0xff8000000ead7808 */ /* 0x000fe40004000000 */
[----:B------:R-:W-:Y:S01]  /*7dc0*/  ISETP.GT.AND P0, PT, R3, 0x11, P2 ;  /* 0x000000110300780c */ /* 0x000fe20001704270 */
[----:B-1----:R-:W-:Y:S01]  /*7dd0*/  FMUL.FTZ R16, R2, R144 ;  /* 0x0000009002107220 */ /* 0x002fe20000410000 */
[----:B------:R-:W-:Y:S01]  /*7de0*/  ISETP.LT.OR P1, PT, R4, 0x19, P1 ;  /* 0x000000190400780c */ /* 0x000fe20000f21670 */
[----:B------:R-:W-:Y:S01]  /*7df0*/  FMUL.FTZ R13, R2, R149 ;  /* 0x00000095020d7220 */ /* 0x000fe20000410000 */
[----:B------:R-:W-:Y:S01]  /*7e00*/  ISETP.LT.OR P0, PT, R4, 0x12, P0 ;  /* 0x000000120400780c */ /* 0x000fe20000701670 */
[----:B------:R-:W-:Y:S01]  /*7e10*/  FMUL.FTZ R20, R2, R140 ;  /* 0x0000008c02147220 */ /* 0x000fe20000410000 */
[----:B------:R-:W-:Y:S01]  /*7e20*/  FSEL R174, R18, -INF , !P1 ;  /* 0xff80000012ae7808 */ /* 0x000fe20004800000 */
[----:B------:R-:W1:Y:S01]  /*7e30*/  MUFU.EX2 R9, R9 ;  /* 0x0000000900097308 */ /* 0x000e620000000800 */
[----:B------:R-:W-:Y:S01]  /*7e40*/  FSEL R172, R15, -INF , !P0 ;  /* 0xff8000000fac7808 */ /* 0x000fe20004000000 */
[C---:B------:R-:W-:Y:S01]  /*7e50*/  FMUL.FTZ R28, R2.reuse, R28 ;  /* 0x0000001c021c7220 */ /* 0x040fe20000410000 */
[----:B------:R-:W-:Y:S01]  /*7e60*/  PLOP3.LUT P0, PT, PT, PT, UP4, 0x40, 0x0 ;  /* 0x000000000000781c */ /* 0x000fe20003f0e848 */
[C---:B------:R-:W-:Y:S01]  /*7e70*/  FMUL.FTZ R29, R2.reuse, R29 ;  /* 0x0000001d021d7220 */ /* 0x040fe20000410000 */
[----:B------:R-:W-:Y:S01]  /*7e80*/  PLOP3.LUT P1, PT, PT, PT, UP3, 0x40, 0x0 ;  /* 0x000000000000781c */ /* 0x000fe20003f2e838 */
[C---:B------:R-:W-:Y:S01]  /*7e90*/  FMUL.FTZ R32, R2.reuse, R32 ;  /* 0x0000002002207220 */ /* 0x040fe20000410000 */
[C---:B------:R-:W-:Y:S01]  /*7ea0*/  ISETP.GT.AND P0, PT, R3.reuse, 0x19, P0 ;  /* 0x000000190300780c */ /* 0x040fe20000704270 */
[C---:B------:R-:W-:Y:S01]  /*7eb0*/  FMUL.FTZ R33, R2.reuse, R33 ;  /* 0x0000002102217220 */ /* 0x040fe20000410000 */
[----:B------:R-:W-:Y:S01]  /*7ec0*/  ISETP.GT.AND P1, PT, R3, 0x20, P1 ;  /* 0x000000200300780c */ /* 0x000fe20000f24270 */
[----:B------:R-:W-:Y:S01]  /*7ed0*/  FMUL.FTZ R36, R2, R36 ;  /* 0x0000002402247220 */ /* 0x000fe20000410000 */
[----:B------:R-:W-:Y:S01]  /*7ee0*/  ISETP.LT.OR P0, PT, R4, 0x1a, P0 ;  /* 0x0000001a0400780c */ /* 0x000fe20000701670 */
[----:B------:R-:W-:Y:S01]  /*7ef0*/  FMUL.FTZ R37, R2, R37 ;  /* 0x0000002502257220 */ /* 0x000fe20000410000 */
[----:B------:R-:W-:Y:S01]  /*7f00*/  ISETP.LT.OR P1, PT, R4, 0x21, P1 ;  /* 0x000000210400780c */ /* 0x000fe20000f21670 */
[C---:B------:R-:W-:Y:S01]  /*7f10*/  FMUL.FTZ R40, R2.reuse, R40 ;  /* 0x0000002802287220 */ /* 0x040fe20000410000 */
        /* <DEDUP_REMOVED lines=15> */
[C---:B------:R-:W-:Y:S01]  /*8010*/  FMUL.FTZ R56, R2.reuse, R56 ;  /* 0x0000003802387220 */ /* 0x040fe20000410000 */
[----:B------:R-:W-:Y:S01]  /*8020*/  PLOP3.LUT P0, PT, PT, PT, UP0, 0x40, 0x0 ;  /* 0x000000000000781c */ /* 0x000fe20003f0e808 */
[----:B------:R-:W-:Y:S01]  /*8030*/  FMUL.FTZ R57, R2, R57 ;  /* 0x0000003902397220 */ /* 0x000fe20000410000 */
[----:B------:R-:W-:Y:S01]  /*8040*/  ISETP.LT.OR P1, PT, R4, 0x29, P1 ;  /* 0x000000290400780c */ /* 0x000fe20000f21670 */
[C---:B------:R-:W-:Y:S01]  /*8050*/  FMUL.FTZ R60, R2.reuse, R60 ;  /* 0x0000003c023c7220 */ /* 0x040fe20000410000 */
[----:B------:R-:W-:Y:S01]  /*8060*/  ISETP.GT.AND P0, PT, R3, 0x29, P0 ;  /* 0x000000290300780c */ /* 0x000fe20000704270 */
[C---:B------:R-:W-:Y:S01]  /*8070*/  FMUL.FTZ R61, R2.reuse, R61 ;  /* 0x0000003d023d7220 */ /* 0x040fe20000410000 */
[----:B------:R-:W-:Y:S01]  /*8080*/  MOV R15, R176 ;  /* 0x000000b0000f7202 */ /* 0x000fe20000000f00 */
[----:B------:R-:W-:Y:S01]  /*8090*/  FMUL.FTZ R64, R2, R64 ;  /* 0x0000004002407220 */ /* 0x000fe20000410000 */
[----:B------:R-:W-:Y:S01]  /*80a0*/  ISETP.LT.OR P0, PT, R4, 0x2a, P0 ;  /* 0x0000002a0400780c */ /* 0x000fe20000701670 */
[----:B------:R-:W-:Y:S01]  /*80b0*/  FMUL.FTZ R65, R2, R65 ;  /* 0x0000004102417220 */ /* 0x000fe20000410000 */
[----:B------:R-:W-:Y:S01]  /*80c0*/  FSEL R176, R26, -INF , !P1 ;  /* 0xff8000001ab07808 */ /* 0x000fe20004800000 */
[C---:B------:R-:W-:Y:S01]  /*80d0*/  FMUL.FTZ R68, R2.reuse, R68 ;  /* 0x0000004402447220 */ /* 0x040fe20000410000 */
[----:B-1----:R-:W-:Y:S01]  /*80e0*/  F2FP.PACK_AB R170, R9, R8 ;  /* 0x0000000809aa723e */ /* 0x002fe200000000ff */
        /* <DEDUP_REMOVED lines=48> */
[----:B------:R-:W-:Y:S01]  /*83f0*/  FADD.FTZ R4, R168, R0 ;  /* 0x00000000a8047221 */ /* 0x000fe20000010000 */
[----:B------:R-:W-:Y:S02]  /*8400*/  FMNMX.FTZ R0, R6, R134, !PT ;  /* 0x0000008606007209 */ /* 0x000fe40007810000 */
[----:B------:R-:W-:Y:S02]  /*8410*/  F2FP.PACK_AB R168, R168, R132 ;  /* 0x00000084a8a8723e */ /* 0x000fe400000000ff */
[----:B------:R-:W-:Y:S02]  /*8420*/  FMNMX.FTZ R0, R7, R0, !PT ;  /* 0x0000000007007209 */ /* 0x000fe40007810000 */
[----:B------:R-:W-:Y:S02]  /*8430*/  FSEL R132, R27, -INF , !P0 ;  /* 0xff8000001b847808 */ /* 0x000fe40004000000 */
        /* <DEDUP_REMOVED lines=16> */
[----:B------:R-:W-:Y:S01]  /*8540*/  MOV R152, R21 ;  /* 0x0000001500987202 */ /* 0x000fe20000000f00 */
[C---:B------:R-:W-:Y:S01]  /*8550*/  FMUL.FTZ R21, R2.reuse, R141 ;  /* 0x0000008d02157220 */ /* 0x040fe20000410000 */
[----:B------:R-:W-:Y:S01]  /*8560*/  FSETP.NEU.FTZ.AND P0, PT, R3, -INF , PT ;  /* 0xff8000000300780b */ /* 0x000fe20003f1d000 */
[----:B------:R-:W2:Y:S01]  /*8570*/  LDL.LU R141, [R1+0x18] ;  /* 0x00001800018d7983 */ /* 0x000ea20000300800 */
[----:B------:R-:W-:Y:S02]  /*8580*/  FADD.FTZ R179, R9, R0 ;  /* 0x0000000009b37221 */ /* 0x000fe40000010000 */
[C---:B------:R-:W-:Y:S01]  /*8590*/  FSEL R0, R3.reuse, RZ, P0 ;  /* 0x000000ff03007208 */ /* 0x040fe20000000000 */
[C---:B------:R-:W-:Y:S01]  /*85a0*/  FMUL.FTZ R9, R2.reuse, R153 ;  /* 0x0000009902097220 */ /* 0x040fe20000410000 */
[----:B------:R-:W-:Y:S01]  /*85b0*/  MOV R153, R24 ;  /* 0x0000001800997202 */ /* 0x000fe20000000f00 */
[----:B------:R-:W-:Y:S01]  /*85c0*/  FMUL.FTZ R24, R2, R136 ;  /* 0x0000008802187220 */ /* 0x000fe20000410000 */
[----:B------:R-:W-:Y:S01]  /*85d0*/  MUFU.EX2 R152, R152 ;  /* 0x0000009800987308 */ /* 0x000fe20000000800 */
[----:B------:R-:W-:Y:S02]  /*85e0*/  FADD.FTZ R0, -R0, R134 ;  /* 0x0000008600007221 */ /* 0x000fe40000010100 */
[----:B------:R-:W-:Y:S02]  /*85f0*/  FMUL.FTZ R134, R3, c[0x0][0x2d0] ;  /* 0x0000b40003867a20 */ /* 0x000fe40000410000 */
[----:B------:R-:W-:Y:S02]  /*8600*/  FMUL.FTZ R0, R0, c[0x0][0x2d0] ;  /* 0x0000b40000007a20 */ /* 0x000fe40000410000 */
[----:B------:R-:W-:Y:S01]  /*8610*/  FMUL.FTZ R4, R2, R156 ;  /* 0x0000009c02047220 */ /* 0x000fe20000410000 */
[----:B------:R-:W-:Y:S02]  /*8620*/  FSEL R134, R134, RZ, P0 ;  /* 0x000000ff86867208 */ /* 0x000fe40000000000 */
[----:B------:R-:W-:Y:S01]  /*8630*/  MOV R156, R14 ;  /* 0x0000000e009c7202 */ /* 0x000fe20000000f00 */
[----:B------:R-:W1:Y:S01]  /*8640*/  MUFU.EX2 R0, R0 ;  /* 0x0000000000007308 */ /* 0x000e620000000800 */
[----:B------:R-:W-:Y:S01]  /*8650*/  PLOP3.LUT P0, PT, PT, PT, UP0, 0x80, 0x0 ;  /* 0x000000000000781c */ /* 0x000fe20003f0f008 */
[--C-:B------:R-:W-:Y:S02]  /*8660*/  FFMA.FTZ R169, R6, c[0x0][0x2d0], -R134.reuse ;  /* 0x0000b40006a97a23 */ /* 0x100fe40000010886 */
[--C-:B------:R-:W-:Y:S02]  /*8670*/  FFMA.FTZ R7, R7, c[0x0][0x2d0], -R134.reuse ;  /* 0x0000b40007077a23 */ /* 0x100fe40000010886 */
[--C-:B------:R-:W-:Y:S04]  /*8680*/  FFMA.FTZ R2, R10, c[0x0][0x2d0], -R134.reuse ;  /* 0x0000b4000a027a23 */ /* 0x100fe80000010886 */
[----:B------:R-:W2:Y:S10]  /*8690*/  MUFU.EX2 R169, R169 ;  /* 0x000000a900a97308 */ /* 0x000eb40000000800 */
[----:B------:R3:W4:Y:S01]  /*86a0*/  MUFU.EX2 R144, R7 ;  /* 0x0000000700907308 */ /* 0x0007220000000800 */
[C---:B-1----:R-:W-:Y:S02]  /*86b0*/  FMUL.FTZ R26, R0.reuse, R138 ;  /* 0x0000008a001a7220 */ /* 0x042fe40000410000 */
[C---:B------:R-:W-:Y:S02]  /*86c0*/  FMUL.FTZ R27, R0.reuse, R139 ;  /* 0x0000008b001b7220 */ /* 0x040fe40000410000 */
[----:B------:R-:W1:Y:S01]  /*86d0*/  LDSM.16.MT88.4 R136, [R236+0x100] ;  /* 0x00010000ec88783b */ /* 0x000e620000004200 */
[C---:B------:R-:W-:Y:S04]  /*86e0*/  FMUL.FTZ R11, R0.reuse, R155 ;  /* 0x0000009b000b7220 */ /* 0x040fe80000410000 */
[----:B------:R-:W-:Y:S01]  /*86f0*/  MUFU.EX2 R156, R156 ;  /* 0x0000009c009c7308 */ /* 0x000fe20000000800 */
        /* <DEDUP_REMOVED lines=9> */
[C---:B---3--:R-:W-:Y:S01]  /*8790*/  FMUL.FTZ R7, R0.reuse, R159 ;  /* 0x0000009f00077220 */ /* 0x048fe20000410000 */
        /* <DEDUP_REMOVED lines=58> */
[C---:B----4-:R-:W-:Y:S01]  /*8b40*/  F2FP.PACK_AB R169, R144.reuse, R169 ;  /* 0x000000a990a9723e */ /* 0x050fe200000000ff */
[--C-:B------:R-:W-:Y:S01]  /*8b50*/  FFMA.FTZ R0, R171, c[0x0][0x2d0], -R134.reuse ;  /* 0x0000b400ab007a23 */ /* 0x100fe20000010886 */
[----:B---3--:R-:W-:Y:S01]  /*8b60*/  LDSM.16.MT88.4 R140, [R236+0x900] ;  /* 0x00090000ec8c783b */ /* 0x008fe20000004200 */
        /* <DEDUP_REMOVED lines=197> */
.L_x_2930:
        /* <DEDUP_REMOVED lines=26> */
.L_x_2943:
[----:B------:R-:W-:Y:S02]  /*9960*/  ULDC UR4, c[0x0][0x32c] ;  /* 0x0000cb0000047ab9 */ /* 0x000fe40000000800 */
[----:B------:R-:W-:-:S03]  /*9970*/  UISETP.NE.AND UP0, UPT, UR4, 0x1, UPT ;  /* 0x000000010400788c */ /* 0x000fc6000bf05270 */
[----:B------:R-:W-:Y:S02]  /*9980*/  ULDC.64 UR4, c[0x0][0x330] ;  /* 0x0000cc0000047ab9 */ /* 0x000fe40000000a00 */
[----:B------:R-:W-:-:S06]  /*9990*/  UIMAD.WIDE.U32 UR18, UR11, UR4, URZ ;  /* 0x000000040b1272a5 */ /* 0x000fcc000f8e003f */
[----:B------:R-:W-:Y:S02]  /*99a0*/  @UP0 USHF.R.U32.HI UR11, URZ, UR5, UR19 ;  /* 0x000000053f0b0299 */ /* 0x000fe40008011613 */
.L_x_2944:
[----:B------:R-:W-:Y:S02]  /*99b0*/  ULDC UR4, c[0x0][0x32c] ;  /* 0x0000cb0000047ab9 */ /* 0x000fe40000000800 */
[----:B------:R-:W-:-:S04]  /*99c0*/  UIMAD UR4, UR11, UR4, URZ ;  /* 0x000000040b0472a4 */ /* 0x000fc8000f8e023f */
[----:B------:R-:W-:-:S04]  /*99d0*/  UISETP.LT.AND UP0, UPT, UR10, UR4, UPT ;  /* 0x000000040a00728c */ /* 0x000fc8000bf01270 */
[----:B------:R-:W-:-:S04]  /*99e0*/  USEL UR10, UR10, UR4, !UP0 ;  /* 0x000000040a0a7287 */ /* 0x000fc8000c000000 */
.L_x_2942:
        /* <DEDUP_REMOVED lines=37> */
.L_x_2948:
[----:B--2---:R-:W2:Y:S01]  /*9c40*/  LDL R0, [R1] ;  /* 0x0000000001007983 */ /* 0x004ea20000100800 */
[----:B------:R-:W-:Y:S04]  /*9c50*/  DEPBAR.LE SB0, 0x0 ;  /* 0x000080000000791a */ /* 0x000fe80000000000 */
[----:B------:R-:W-:Y:S01]  /*9c60*/  BAR.SYNC.DEFER_BLOCKING 0x0 ;  /* 0x0000000000007b1d */ /* 0x000fe20000010000 */
[----:B------:R-:W-:Y:S06]  /*9c70*/  UISETP.GT.AND UP0, UPT, UR9, UR8, UPT ;  /* 0x000000080900728c */ /* 0x000fec000bf04270 */
[----:B------:R-:W-:Y:S01]  /*9c80*/  PLOP3.LUT P0, PT, PT, PT, UP0, 0x80, 0x0 ;  /* 0x000000000000781c */ /* 0x000fe20003f0f008 */
[----:B-----5:R-:W1:Y:S04]  /*9c90*/  LDSM.16.M88.4 R8, [R135+0x10100] ;  /* 0x010100008708783b */ /* 0x020e680000000200 */
[----:B------:R-:W3:Y:S04]  /*9ca0*/  LDSM.16.M88.4 R16, [R135+0x10900] ;  /* 0x010900008710783b */ /* 0x000ee80000000200 */
[----:B------:R-:W4:Y:S04]  /*9cb0*/  LDSM.16.M88.4 R24, [R135+0x11100] ;  /* 0x011100008718783b */ /* 0x000f280000000200 */
[----:B------:R-:W1:Y:S04]  /*9cc0*/  LDSM.16.M88.4 R168, [R242] ;  /* 0x00000000f2a8783b */ /* 0x000e680000000200 */
[----:B------:R-:W1:Y:S04]  /*9cd0*/  LDSM.16.M88.4 R176, [R252] ;  /* 0x00000000fcb0783b */ /* 0x000e680000000200 */
[----:B--2---:R2:W1:Y:S02]  /*9ce0*/  LDSM.16.M88.4 R172, [R0] ;  /* 0x0000000000ac783b */ /* 0x0044640000000200 */
[----:B--2---:R-:W-:Y:S01]  /*9cf0*/  MOV R0, R133 ;  /* 0x0000008500007202 */ /* 0x004fe20000000f00 */
[----:B------:R-:W-:-:S05]  /*9d00*/  @P0 BRA `(.L_x_2946) ;  /* 0x0000045000000947 */ /* 0x000fca0003800000 */
[----:B---34-:R-:W2:Y:S01]  /*9d10*/  LDL R2, [R1+0x1c] ;  /* 0x00001c0001027983 */ /* 0x018ea20000100800 */
[----:B------:R-:W-:Y:S02]  /*9d20*/  ULDC.64 UR4, c[0x0][0x208] ;  /* 0x0000820000047ab9 */ /* 0x000fe40000000a00 */
[----:B------:R-:W-:Y:S01]  /*9d30*/  UIMAD.WIDE.U32 UR18, UR8, UR4, URZ ;  /* 0x00000004081272a5 */ /* 0x000fe2000f8e003f */
[----:B-1----:R1:W-:Y:S01]  /*9d40*/  STL.64 [R1+0x80], R8 ;  /* 0x0000800801007387 */ /* 0x0023e20000100a00 */
[----:B------:R-:W-:Y:S03]  /*9d50*/  USHF.R.S32.HI UR11, URZ, 0x1f, UR8 ;  /* 0x0000001f3f0b7899 */ /* 0x000fe60008011408 */
[----:B------:R-:W3:Y:S01]  /*9d60*/  LDL.64 R22, [R1+0x38] ;  /* 0x0000380001167983 */ /* 0x000ee20000100a00 */
[----:B------:R-:W-:Y:S03]  /*9d70*/  UIMAD UR11, UR11, UR4, URZ ;  /* 0x000000040b0b72a4 */ /* 0x000fe6000f8e023f */
[----:B------:R-:W4:Y:S01]  /*9d80*/  LDL R7, [R1+0x4] ;  /* 0x0000040001077983 */ /* 0x000f220000100800 */
        /* <DEDUP_REMOVED lines=9> */
[----:B-1----:R-:W3:Y:S04]  /*9e20*/  LDL.64 R8, [R1+0x40] ;  /* 0x0000400001087983 */ /* 0x002ee80000100a00 */
[----:B------:R-:W4:Y:S04]  /*9e30*/  LDL R13, [R1+0x5c] ;  /* 0x00005c00010d7983 */ /* 0x000f280000100800 */
[----:B------:R-:W4:Y:S01]  /*9e40*/  LDL R12, [R1+0x58] ;  /* 0x00005800010c7983 */ /* 0x000f220000100800 */
[----:B--2---:R-:W-:Y:S02]  /*9e50*/  LOP3.LUT P2, RZ, R2, 0x1, RZ, 0xc0, !PT ;  /* 0x0000000102ff7812 */ /* 0x004fe4000784c0ff */
[----:B---3--:R-:W-:Y:S04]  /*9e60*/  IADD3 R3, P1, R8, UR18, RZ ;  /* 0x0000001208037c10 */ /* 0x008fe8000ff3e0ff */
[----:B------:R-:W-:Y:S02]  /*9e70*/  LEA R2, P0, R3, c[0x0][0x1f8], 0x1 ;  /* 0x00007e0003027a11 */ /* 0x000fe400078008ff */
[----:B------:R-:W-:Y:S04]  /*9e80*/  IADD3.X R4, R23, UR4, RZ, P1, !PT ;  /* 0x0000000417047c10 */ /* 0x000fe80008ffe4ff */
[----:B------:R-:W-:Y:S05]  /*9e90*/  LEA.HI.X R3, R3, c[0x0][0x1fc], R4, 0x1, P0 ;  /* 0x00007f0003037a11 */ /* 0x000fea00000f0c04 */
[----:B------:R-:W-:Y:S01]  /*9ea0*/  @!PT LDS RZ, [RZ] ;  /* 0x00000000fffff984 */ /* 0x000fe20000000800 */
[----:B------:R-:W-:Y:S01]  /*9eb0*/  @!PT LDS RZ, [RZ] ;  /* 0x00000000fffff984 */ /* 0x000fe20000000800 */
[----:B------:R-:W-:Y:S01]  /*9ec0*/  @!PT LDS RZ, [RZ] ;  /* 0x00000000fffff984 */ /* 0x000fe20000000800 */
[----:B----4-:R1:W-:Y:S02]  /*9ed0*/  LDGSTS.E.BYPASS.LTC128B.128 [R7+0x100], [R2.64], !P6 ;  /* 0x0010000002077fae */ /* 0x0103e4000f101d50 */
        /* <DEDUP_REMOVED lines=13> */
[----:B------:R-:W-:Y:S01]  /*9fb0*/  LEA.HI.X R3, R3, c[0x0][0x1fc], R4, 0x1, P0 ;  /* 0x00007f0003037a11 */ /* 0x000fe200000f0c04 */
[----:B------:R-:W-:Y:S04]  /*9fc0*/  @!P3 IMAD.MOV.U32 R4, RZ, RZ, c[0x0][0x20c] ;  /* 0x00008300ff04b624 */ /* 0x000fe800078e00ff */
[----:B------:R1:W-:Y:S02]  /*9fd0*/  LDGSTS.E.BYPASS.LTC128B.128 [R7+0x4900], [R2.64], !P4 ;  /* 0x0490000002077fae */ /* 0x0003e4000e101d50 */
[----:B-1----:R-:W-:Y:S05]  /*9fe0*/  @!P3 IMAD.MOV.U32 R2, RZ, RZ, c[0x0][0x208] ;  /* 0x00008200ff02b624 */ /* 0x002fea00078e00ff */
[C---:B------:R-:W-:Y:S04]  /*9ff0*/  @!P3 LEA R3, P0, R2.reuse, UR18, 0x5 ;  /* 0x000000120203bc11 */ /* 0x040fe8000f8028ff */
[----:B------:R-:W-:Y:S02]  /*a000*/  @!P3 IADD3 R5, P1, R3, R8, RZ ;  /* 0x000000080305b210 */ /* 0x000fe40007f3e0ff */
[----:B------:R-:W-:Y:S01]  /*a010*/  @!P3 LEA.HI.X R2, R2, UR4, R4, 0x5, P0 ;  /* 0x000000040202bc11 */ /* 0x000fe200080f2c04 */
[----:B------:R1:W5:Y:S01]  /*a020*/  LDL.LU.64 R8, [R1+0x80] ;  /* 0x0000800001087983 */ /* 0x0003620000300a00 */
[C---:B------:R-:W-:Y:S03]  /*a030*/  @!P3 LEA R4, P0, R5.reuse, c[0x0][0x1f8], 0x1 ;  /* 0x00007e000504ba11 */ /* 0x040fe600078008ff */
[C---:B------:R-:W-:Y:S05]  /*a040*/  @!P3 IMAD.X R6, R2.reuse, 0x1, R23, P1 ;  /* 0x000000010206b824 */ /* 0x040fea00008e0617 */
[----:B------:R-:W-:Y:S05]  /*a050*/  @!P3 LEA.HI.X R5, R5, c[0x0][0x1fc], R6, 0x1, P0 ;  /* 0x00007f000505ba11 */ /* 0x000fea00000f0c06 */
[----:B------:R2:W-:Y:S02]  /*a060*/  @!P3 LDGSTS.E.BYPASS.LTC128B.128 [R7+0x1100], [R4.64], !P6 ;  /* 0x011000000407bfae */ /* 0x0005e4000f101d50 */
[----:B--2---:R-:W-:Y:S04]  /*a070*/  @!P3 IADD3 R5, P1, R3, R21, RZ ;  /* 0x000000150305b210 */ /* 0x004fe80007f3e0ff */
[C---:B------:R-:W-:Y:S01]  /*a080*/  @!P3 LEA R4, P0, R5.reuse, c[0x0][0x1f8], 0x1 ;  /* 0x00007e000504ba11 */ /* 0x040fe200078008ff */
[C---:B------:R-:W-:Y:S05]  /*a090*/  @!P3 IMAD.X R6, R2.reuse, 0x1, R20, P1 ;  /* 0x000000010206b824 */ /* 0x040fea00008e0614 */
        /* <DEDUP_REMOVED lines=12> */
.L_x_2946:
[C---:B-1-345:R-:W-:Y:S01]  /*a160*/  HMMA.16816.F32 R4, R160.reuse, R8, RZ ;  /* 0x00000008a004723c */ /* 0x07afe200000018ff */
[----:B------:R-:W0:Y:S01]  /*a170*/  LDGDEPBAR ;  /* 0x00000000000079af */ /* 0x000e220000000000 */
[----:B------:R-:W-:Y:S06]  /*a180*/  UISETP.GT.AND UP0, UPT, UR8, UR9, UPT ;  /* 0x000000090800728c */ /* 0x000fec000bf04270 */
[C---:B------:R-:W-:Y:S01]  /*a190*/  HMMA.16816.F32 R8, R160.reuse, R10, RZ ;  /* 0x0000000aa008723c */ /* 0x040fe200000018ff */
[----:B------:R-:W-:Y:S07]  /*a1a0*/  PLOP3.LUT P0, PT, PT, PT, UP0, 0x80, 0x0 ;  /* 0x000000000000781c */ /* 0x000fee0003f0f008 */
[C---:B------:R-:W-:Y:S08]  /*a1b0*/  HMMA.16816.F32 R12, R160.reuse, R16, RZ ;  /* 0x00000010a00c723c */ /* 0x040ff000000018ff */
[C---:B------:R-:W-:Y:S08]  /*a1c0*/  HMMA.16816.F32 R16, R160.reuse, R18, RZ ;  /* 0x00000012a010723c */ /* 0x040ff000000018ff */
[C---:B------:R-:W-:Y:S08]  /*a1d0*/  HMMA.16816.F32 R20, R160.reuse, R24, RZ ;  /* 0x00000018a014723c */ /* 0x040ff000000018ff */
        /* <DEDUP_REMOVED lines=135> */
[----:B------:R-:W-:-:S07]  /*aa50*/  @!P0 BRA `(.L_x_2947) ;  /* 0x000004e000008947 */ /* 0x000fce0003800000 */
        /* <DEDUP_REMOVED lines=19> */
[----:B------:R-:W5:Y:S04]  /*ab90*/  LDL R168, [R1+0x10] ;  /* 0x0000100001a87983 */ /* 0x000f680000100800 */
        /* <DEDUP_REMOVED lines=13> */
[----:B------:R-:W-:Y:S05]  /*ac70*/  @P1 LEA.HI.X R3, R3, c[0x0][0x1cc], R134, 0x1, P2 ;  /* 0x0000730003031a11 */ /* 0x000fea00010f0c86 */
[----:B------:R-:W-:Y:S01]  /*ac80*/  @!PT LDS RZ, [RZ] ;  /* 0x00000000fffff984 */ /* 0x000fe20000000800 */
[----:B------:R-:W-:Y:S01]  /*ac90*/  @!PT LDS RZ, [RZ] ;  /* 0x00000000fffff984 */ /* 0x000fe20000000800 */
[----:B------:R-:W-:Y:S01]  /*aca0*/  @!PT LDS RZ, [RZ] ;  /* 0x00000000fffff984 */ /* 0x000fe20000000800 */
[----:B----4-:R5:W-:Y:S02]  /*acb0*/  @P1 LDGSTS.E.BYPASS.LTC128B.128 [R177+0x10100], [R2.64], !P6 ;  /* 0x1010000002b11fae */ /* 0x010be4000f101d50 */
[----:B-----5:R-:W-:Y:S04]  /*acc0*/  @P1 IADD3 R3, P2, R173, UR20, RZ ;  /* 0x00000014ad031c10 */ /* 0x020fe8000ff5e0ff */
[----:B------:R-:W-:Y:S02]  /*acd0*/  @P1 IADD3.X R134, R172, UR4, RZ, P2, !PT ;  /* 0x00000004ac861c10 */ /* 0x000fe400097fe4ff */
[C---:B------:R-:W-:Y:S04]  /*ace0*/  @P1 LEA R2, P2, R3.reuse, c[0x0][0x1c8], 0x1 ;  /* 0x0000720003021a11 */ /* 0x040fe800078408ff */
[----:B------:R-:W-:Y:S02]  /*acf0*/  @P1 LEA.HI.X R3, R3, c[0x0][0x1cc], R134, 0x1, P2 ;  /* 0x0000730003031a11 */ /* 0x000fe400010f0c86 */
[----:B------:R-:W-:Y:S11]  /*ad00*/  LOP3.LUT P2, RZ, R176, 0x1, RZ, 0xc0, !PT ;  /* 0x00000001b0ff7812 */ /* 0x000ff6000784c0ff */
[----:B------:R-:W-:Y:S02]  /*ad10*/  @!UPT UIADD3 URZ, URZ, URZ, URZ ;  /* 0x0000003f3f3ff290 */ /* 0x000fe4000fffe03f */
[----:B------:R1:W-:Y:S02]  /*ad20*/  @P1 LDGSTS.E.BYPASS.LTC128B.128 [R177+0x11900], [R2.64], !P2 ;  /* 0x1190000002b11fae */ /* 0x0003e4000d101d50 */
[----:B-1----:R-:W-:Y:S04]  /*ad30*/  @P1 IADD3 R3, P2, R171, UR20, RZ ;  /* 0x00000014ab031c10 */ /* 0x002fe8000ff5e0ff */
[----:B------:R-:W-:Y:S02]  /*ad40*/  @P1 IADD3.X R134, R170, UR4, RZ, P2, !PT ;  /* 0x00000004aa861c10 */ /* 0x000fe400097fe4ff */
[C---:B------:R-:W-:Y:S04]  /*ad50*/  @P1 LEA R2, P2, R3.reuse, c[0x0][0x1c8], 0x1 ;  /* 0x0000720003021a11 */ /* 0x040fe800078408ff */
[----:B------:R-:W-:Y:S05]  /*ad60*/  @P1 LEA.HI.X R3, R3, c[0x0][0x1cc], R134, 0x1, P2 ;  /* 0x0000730003031a11 */ /* 0x000fea00010f0c86 */
[----:B------:R1:W-:Y:S02]  /*ad70*/  @P1 LDGSTS.E.BYPASS.LTC128B.128 [R177+0x13100], [R2.64], !P5 ;  /* 0x1310000002b11fae */ /* 0x0003e4000e901d50 */
[----:B-1----:R-:W-:Y:S01]  /*ad80*/  @P1 IADD3 R3, P2, R169, UR20, RZ ;  /* 0x00000014a9031c10 */ /* 0x002fe2000ff5e0ff */
[----:B------:R-:W-:Y:S03]  /*ad90*/  @UP0 UIADD3 UR20, UP1, UR15, UR20, URZ ;  /* 0x000000140f140290 */ /* 0x000fe6000ff3e03f */
[----:B------:R-:W-:Y:S01]  /*ada0*/  @P1 IADD3.X R134, R168, UR4, RZ, P2, !PT ;  /* 0x00000004a8861c10 */ /* 0x000fe200097fe4ff */
[----:B------:R-:W-:Y:S01]  /*adb0*/  @UP0 UIADD3.X UR4, UR6, UR4, URZ, UP1, !UPT ;  /* 0x0000000406040290 */ /* 0x000fe20008ffe43f */
[C---:B------:R-:W-:Y:S04]  /*adc0*/  @P1 LEA R2, P2, R3.reuse, c[0x0][0x1c8], 0x1 ;  /* 0x0000720003021a11 */ /* 0x040fe800078408ff */
[----:B------:R-:W-:Y:S02]  /*add0*/  @P1 LEA.HI.X R3, R3, c[0x0][0x1cc], R134, 0x1, P2 ;  /* 0x0000730003031a11 */ /* 0x000fe400010f0c86 */
[----:B------:R-:W-:Y:S03]  /*ade0*/  LOP3.LUT P2, RZ, R176, 0x1, RZ, 0xc0, !PT ;  /* 0x00000001b0ff7812 */ /* 0x000fe6000784c0ff */
[----:B------:R1:W-:Y:S02]  /*adf0*/  @P1 LDGSTS.E.BYPASS.LTC128B.128 [R177+0x14900], [R2.64], !P4 ;  /* 0x1490000002b11fae */ /* 0x0003e4000e101d50 */
[----:B-1----:R-:W-:Y:S04]  /*ae00*/  @P0 IADD3 R3, P1, R174, UR20, RZ ;  /* 0x00000014ae030c10 */ /* 0x002fe8000ff3e0ff */
[----:B------:R-:W-:Y:S02]  /*ae10*/  @P0 IADD3.X R134, R179, UR4, RZ, P1, !PT ;  /* 0x00000004b3860c10 */ /* 0x000fe40008ffe4ff */
[C---:B------:R-:W-:Y:S04]  /*ae20*/  @P0 LEA R2, P1, R3.reuse, c[0x0][0x1c8], 0x1 ;  /* 0x0000720003020a11 */ /* 0x040fe800078208ff */
[----:B------:R-:W-:Y:S05]  /*ae30*/  @P0 LEA.HI.X R3, R3, c[0x0][0x1cc], R134, 0x1, P1 ;  /* 0x0000730003030a11 */ /* 0x000fea00008f0c86 */
        /* <DEDUP_REMOVED lines=15> */
[----:B------:R1:W-:Y:S04]  /*af30*/  @P0 LDGSTS.E.BYPASS.LTC128B.128 [R177+0x15900], [R2.64], !P4 ;  /* 0x1590000002b10fae */ /* 0x0003e8000e101d50 */
.L_x_2947:
[----:B------:R-:W2:Y:S01]  /*af40*/  LDL.LU R168, [R1+0x14] ;  /* 0x0000140001a87983 */ /* 0x000ea20000300800 */
        /* <DEDUP_REMOVED lines=16> */
[----:B-1----:R-:W1:Y:S02]  /*b050*/  SHFL.BFLY PT, R2, R133, 0x2, 0x1f ;  /* 0x0c401f0085027f89 */ /* 0x002e6400000e0000 */
[----:B-1----:R-:W-:Y:S06]  /*b060*/  FMNMX.FTZ R133, R133, R2, !PT ;  /* 0x0000000285857209 */ /* 0x002fec0007810000 */
[----:B------:R-:W1:Y:S02]  /*b070*/  SHFL.BFLY PT, R2, R133, 0x1, 0x1f ;  /* 0x0c201f0085027f89 */ /* 0x000e6400000e0000 */
[----:B-1----:R-:W-:Y:S05]  /*b080*/  FMNMX.FTZ R133, R133, R2, !PT ;  /* 0x0000000285857209 */ /* 0x002fea0007810000 */
[C---:B------:R-:W-:Y:S02]  /*b090*/  FMUL.FTZ R2, R133.reuse, c[0x0][0x2d0] ;  /* 0x0000b40085027a20 */ /* 0x040fe40000410000 */
[----:B------:R-:W-:Y:S02]  /*b0a0*/  FADD.FTZ R0, -R133, R0 ;  /* 0x0000000085007221 */ /* 0x000fe40000010100 */
[--C-:B------:R-:W-:Y:S02]  /*b0b0*/  FFMA.FTZ R179, R12, c[0x0][0x2d0], -R2.reuse ;  /* 0x0000b4000cb37a23 */ /* 0x100fe40000010802 */
[----:B------:R-:W3:Y:S01]  /*b0c0*/  LDL.LU R12, [R1+0x18] ;  /* 0x00001800010c7983 */ /* 0x000ee20000300800 */
[--C-:B------:R-:W-:Y:S02]  /*b0d0*/  FFMA.FTZ R4, R4, c[0x0][0x2d0], -R2.reuse ;  /* 0x0000b40004047a23 */ /* 0x100fe40000010802 */
[----:B------:R-:W-:Y:S02]  /*b0e0*/  FMUL.FTZ R0, R0, c[0x0][0x2d0] ;  /* 0x0000b40000007a20 */ /* 0x000fe40000410000 */
[--C-:B------:R-:W-:Y:S02]  /*b0f0*/  FFMA.FTZ R5, R5, c[0x0][0x2d0], -R2.reuse ;  /* 0x0000b40005057a23 */ /* 0x100fe40000010802 */
[----:B------:R-:W1:Y:S01]  /*b100*/  MUFU.EX2 R3, R0 ;  /* 0x0000000000037308 */ /* 0x000e620000000800 */
        /* <DEDUP_REMOVED lines=9> */
[----:B------:R-:W-:Y:S03]  /*b1a0*/  FFMA.FTZ R176, R17, c[0x0][0x2d0], -R2 ;  /* 0x0000b40011b07a23 */ /* 0x000fe60000010802 */
[----:B------:R-:W-:Y:S01]  /*b1b0*/  MUFU.EX2 R5, R5 ;  /* 0x0000000500057308 */ /* 0x000fe20000000800 */
[C---:B-1----:R-:W-:Y:S02]  /*b1c0*/  FMUL.FTZ R17, R3.reuse, R145 ;  /* 0x0000009103117220 */ /* 0x042fe40000410000 */
[C---:B------:R-:W-:Y:S02]  /*b1d0*/  FMUL.FTZ R13, R3.reuse, R149 ;  /* 0x00000095030d7220 */ /* 0x040fe40000410000 */
        /* <DEDUP_REMOVED lines=58> */
[C---:B------:R-:W-:Y:S03]  /*b580*/  F2FP.PACK_AB R168, R5.reuse, R4 ;  /* 0x0000000405a8723e */ /* 0x040fe600000000ff */
[----:B------:R-:W-:Y:S02]  /*b590*/  FADD.FTZ R0, R5, R0 ;  /* 0x0000000005007221 */ /* 0x000fe40000010000 */
[C---:B------:R-:W-:Y:S02]  /*b5a0*/  FMUL.FTZ R5, R3.reuse, R157 ;  /* 0x0000009d03057220 */ /* 0x040fe40000410000 */
[----:B------:R-:W-:Y:S02]  /*b5b0*/  FADD.FTZ R0, R8, R0 ;  /* 0x0000000008007221 */ /* 0x000fe40000010000 */
[----:B------:R-:W-:Y:S02]  /*b5c0*/  FMUL.FTZ R8, R3, R152 ;  /* 0x0000009803087220 */ /* 0x000fe40000410000 */
[----:B------:R-:W-:Y:S01]  /*b5d0*/  FADD.FTZ R20, R9, R0 ;  /* 0x0000000009147221 */ /* 0x000fe20000010000 */
[----:B------:R-:W-:Y:S01]  /*b5e0*/  FMNMX.FTZ R0, R6, R132, !PT ;  /* 0x0000008406007209 */ /* 0x000fe20007810000 */
[----:B------:R-:W-:Y:S03]  /*b5f0*/  FMUL.FTZ R9, R3, R153 ;  /* 0x0000009903097220 */ /* 0x000fe60000410000 */
        /* <DEDUP_REMOVED lines=20> */
[----:B------:R-:W-:Y:S01]  /*b740*/  MUFU.EX2 R6, R6 ;  /* 0x0000000600067308 */ /* 0x000fe20000000800 */
[--C-:B------:R-:W-:Y:S02]  /*b750*/  FFMA.FTZ R26, R26, c[0x0][0x2d0], -R4.reuse ;  /* 0x0000b4001a1a7a23 */ /* 0x100fe40000010804 */
[--C-:B------:R-:W-:Y:S02]  /*b760*/  FFMA.FTZ R27, R27, c[0x0][0x2d0], -R4.reuse ;  /* 0x0000b4001b1b7a23 */ /* 0x100fe40000010804 */
[--C-:B------:R-:W-:Y:S01]  /*b770*/  FFMA.FTZ R174, R18, c[0x0][0x2d0], -R4.reuse ;  /* 0x0000b40012ae7a23 */ /* 0x100fe20000010804 */
[----:B------:R-:W-:Y:S01]  /*b780*/  MOV R157, R26 ;  /* 0x0000001a009d7202 */ /* 0x000fe20000000f00 */
[--C-:B------:R-:W-:Y:S01]  /*b790*/  FFMA.FTZ R175, R19, c[0x0][0x2d0], -R4.reuse ;  /* 0x0000b40013af7a23 */ /* 0x100fe20000010804 */
[----:B------:R-:W-:Y:S01]  /*b7a0*/  MOV R18, R21 ;  /* 0x0000001500127202 */ /* 0x000fe20000000f00 */
[--C-:B------:R-:W-:Y:S01]  /*b7b0*/  FFMA.FTZ R22, R22, c[0x0][0x2d0], -R4.reuse ;  /* 0x0000b40016167a23 */ /* 0x100fe20000010804 */
[----:B------:R-:W3:Y:S01]  /*b7c0*/  MUFU.EX2 R0, R0 ;  /* 0x0000000000007308 */ /* 0x000ee20000000800 */
[--C-:B------:R-:W-:Y:S02]  /*b7d0*/  FFMA.FTZ R23, R23, c[0x0][0x2d0], -R4.reuse ;  /* 0x0000b40017177a23 */ /* 0x100fe40000010804 */
[--C-:B------:R-:W-:Y:S01]  /*b7e0*/  FFMA.FTZ R171, R10, c[0x0][0x2d0], -R4.reuse ;  /* 0x0000b4000aab7a23 */ /* 0x100fe20000010804 */
[----:B------:R-:W-:Y:S01]  /*b7f0*/  MOV R10, R134 ;  /* 0x00000086000a7202 */ /* 0x000fe20000000f00 */
[--C-:B------:R-:W-:Y:S01]  /*b800*/  FFMA.FTZ R134, R11, c[0x0][0x2d0], -R4.reuse ;  /* 0x0000b4000b867a23 */ /* 0x100fe20000010804 */
[----:B------:R-:W-:Y:S01]  /*b810*/  MOV R11, R25 ;  /* 0x00000019000b7202 */ /* 0x000fe20000000f00 */
[--C-:B------:R-:W-:Y:S01]  /*b820*/  FFMA.FTZ R173, R14, c[0x0][0x2d0], -R4.reuse ;  /* 0x0000b4000ead7a23 */ /* 0x100fe20000010804 */
[----:B------:R-:W-:Y:S01]  /*b830*/  MOV R14, R20 ;  /* 0x00000014000e7202 */ /* 0x000fe20000000f00 */
[----:B------:R-:W-:Y:S01]  /*b840*/  FFMA.FTZ R172, R15, c[0x0][0x2d0], -R4 ;  /* 0x0000b4000fac7a23 */ /* 0x000fe20000010804 */
[----:B------:R-:W1:Y:S01]  /*b850*/  MUFU.EX2 R7, R7 ;  /* 0x0000000700077308 */ /* 0x000e620000000800 */
[C---:B------:R-:W-:Y:S01]  /*b860*/  FMUL.FTZ R25, R3.reuse, R137 ;  /* 0x0000008903197220 */ /* 0x040fe20000410000 */
[----:B------:R-:W-:Y:S01]  /*b870*/  MOV R15, R24 ;  /* 0x00000018000f7202 */ /* 0x000fe20000000f00 */
[C---:B------:R-:W-:Y:S01]  /*b880*/  FMUL.FTZ R24, R3.reuse, R136 ;  /* 0x0000008803187220 */ /* 0x040fe20000410000 */
[----:B------:R-:W-:Y:S01]  /*b890*/  MOV R145, R10 ;  /* 0x0000000a00917202 */ /* 0x000fe20000000f00 */
[C---:B------:R-:W-:Y:S01]  /*b8a0*/  FMUL.FTZ R20, R3.reuse, R140 ;  /* 0x0000008c03147220 */ /* 0x040fe20000410000 */
[----:B------:R-:W-:Y:S01]  /*b8b0*/  MOV R153, R22 ;  /* 0x0000001600997202 */ /* 0x000fe20000000f00 */
[C---:B------:R-:W-:Y:S01]  /*b8c0*/  FMUL.FTZ R21, R3.reuse, R141 ;  /* 0x0000008d03157220 */ /* 0x040fe20000410000 */
[----:B------:R-:W-:Y:S02]  /*b8d0*/  MOV R152, R23 ;  /* 0x0000001700987202 */ /* 0x000fe40000000f00 */
[----:B------:R-:W2:Y:S01]  /*b8e0*/  MUFU.EX2 R171, R171 ;  /* 0x000000ab00ab7308 */ /* 0x000ea20000000800 */
[C---:B---3--:R-:W-:Y:S02]  /*b8f0*/  FFMA.FTZ R4, R0.reuse, R12, R6 ;  /* 0x0000000c00047223 */ /* 0x048fe40000010006 */
[C---:B------:R-:W-:Y:S02]  /*b900*/  FMUL.FTZ R26, R0.reuse, R138 ;  /* 0x0000008a001a7220 */ /* 0x040fe40000410000 */
[----:B------:R-:W-:Y:S02]  /*b910*/  FMUL.FTZ R12, R3, R148 ;  /* 0x00000094030c7220 */ /* 0x000fe40000410000 */
[C---:B------:R-:W-:Y:S01]  /*b920*/  FMUL.FTZ R10, R0.reuse, R154 ;  /* 0x0000009a000a7220 */ /* 0x040fe20000410000 */
[----:B------:R-:W-:Y:S01]  /*b930*/  MOV R154, R18 ;  /* 0x00000012009a7202 */ /* 0x000fe20000000f00 */
[C---:B------:R-:W-:Y:S01]  /*b940*/  FMUL.FTZ R18, R0.reuse, R146 ;  /* 0x0000009200127220 */ /* 0x040fe20000410000 */
[----:B------:R-:W-:Y:S01]  /*b950*/  MUFU.EX2 R149, R173 ;  /* 0x000000ad00957308 */ /* 0x000fe20000000800 */
[C---:B-1----:R-:W-:Y:S01]  /*b960*/  FADD.FTZ R132, R7.reuse, R4 ;  /* 0x0000000407847221 */ /* 0x042fe20000010000 */
[----:B------:R-:W-:Y:S01]  /*b970*/  F2FP.PACK_AB R169, R7, R6 ;  /* 0x0000000607a9723e */ /* 0x000fe200000000ff */
[----:B------:R-:W-:Y:S01]  /*b980*/  FMUL.FTZ R4, R3, R156 ;  /* 0x0000009c03047220 */ /* 0x000fe20000410000 */
[----:B------:R-:W-:Y:S01]  /*b990*/  MOV R156, R27 ;  /* 0x0000001b009c7202 */ /* 0x000fe20000000f00 */
[C---:B------:R-:W-:Y:S02]  /*b9a0*/  FMUL.FTZ R27, R0.reuse, R139 ;  /* 0x0000008b001b7220 */ /* 0x040fe40000410000 */
[----:B------:R-:W1:Y:S01]  /*b9b0*/  LDSM.16.MT88.4 R136, [R236+0x100] ;  /* 0x00010000ec88783b */ /* 0x000e620000004200 */
[C---:B------:R-:W-:Y:S01]  /*b9c0*/  FMUL.FTZ R6, R0.reuse, R158 ;  /* 0x0000009e00067220 */ /* 0x040fe20000410000 */
[----:B------:R-:W-:Y:S01]  /*b9d0*/  MOV R158, R11 ;  /* 0x0000000b009e7202 */ /* 0x000fe20000000f00 */
[C---:B------:R-:W-:Y:S01]  /*b9e0*/  FMUL.FTZ R11, R0.reuse, R155 ;  /* 0x0000009b000b7220 */ /* 0x040fe20000410000 */
[----:B------:R-:W-:Y:S01]  /*b9f0*/  MOV R155, R14 ;  /* 0x0000000e009b7202 */ /* 0x000fe20000000f00 */
[C---:B------:R-:W-:Y:S01]  /*ba00*/  FMUL.FTZ R14, R0.reuse, R150 ;  /* 0x00000096000e7220 */ /* 0x040fe20000410000 */
[----:B------:R-:W-:Y:S01]  /*ba10*/  MUFU.EX2 R3, R178 ;  /* 0x000000b200037308 */ /* 0x000fe20000000800 */
[C---:B------:R-:W-:Y:S01]  /*ba20*/  FMUL.FTZ R7, R0.reuse, R159 ;  /* 0x0000009f00077220 */ /* 0x040fe20000410000 */
[----:B------:R-:W-:Y:S01]  /*ba30*/  MOV R159, R15 ;  /* 0x0000000f009f7202 */ /* 0x000fe20000000f00 */
[----:B--2---:R-:W-:Y:S02]  /*ba40*/  FADD.FTZ R148, R171, R132 ;  /* 0x00000084ab947221 */ /* 0x004fe40000010000 */
[C---:B------:R-:W-:Y:S02]  /*ba50*/  FMUL.FTZ R15, R0.reuse, R151 ;  /* 0x00000097000f7220 */ /* 0x040fe40000410000 */
[C---:B------:R-:W-:Y:S02]  /*ba60*/  FMUL.FTZ R19, R0.reuse, R147 ;  /* 0x0000009300137220 */ /* 0x040fe40000410000 */
[C---:B------:R-:W-:Y:S01]  /*ba70*/  FMUL.FTZ R22, R0.reuse, R142 ;  /* 0x0000008e00167220 */ /* 0x040fe20000410000 */
[----:B------:R-:W2:Y:S01]  /*ba80*/  MUFU.EX2 R150, R134 ;  /* 0x0000008600967308 */ /* 0x000ea20000000800 */
[C---:B------:R-:W-:Y:S02]  /*ba90*/  FMUL.FTZ R23, R0.reuse, R143 ;  /* 0x0000008f00177220 */ /* 0x040fe40000410000 */
[C---:B------:R-:W-:Y:S01]  /*baa0*/  FMUL.FTZ R30, R0.reuse, R30 ;  /* 0x0000001e001e7220 */ /* 0x040fe20000410000 */
[----:B------:R-:W-:Y:S01]  /*bab0*/  LDSM.16.MT88.4 R140, [R236+0x900] ;  /* 0x00090000ec8c783b */ /* 0x000fe20000004200 */
[C---:B------:R-:W-:Y:S02]  /*bac0*/  FMUL.FTZ R31, R0.reuse, R31 ;  /* 0x0000001f001f7220 */ /* 0x040fe40000410000 */
[C---:B------:R-:W-:Y:S02]  /*bad0*/  FMUL.FTZ R34, R0.reuse, R34 ;  /* 0x0000002200227220 */ /* 0x040fe40000410000 */
[C---:B------:R-:W-:Y:S01]  /*bae0*/  FMUL.FTZ R35, R0.reuse, R35 ;  /* 0x0000002300237220 */ /* 0x040fe20000410000 */
[----:B------:R-:W3:Y:S01]  /*baf0*/  MUFU.EX2 R132, R179 ;  /* 0x000000b300847308 */ /* 0x000ee20000000800 */
[C---:B------:R-:W-:Y:S02]  /*bb00*/  FMUL.FTZ R38, R0.reuse, R38 ;  /* 0x0000002600267220 */ /* 0x040fe40000410000 */
[C---:B------:R-:W-:Y:S02]  /*bb10*/  FMUL.FTZ R39, R0.reuse, R39 ;  /* 0x0000002700277220 */ /* 0x040fe40000410000 */
[C---:B------:R-:W-:Y:S02]  /*bb20*/  FMUL.FTZ R42, R0.reuse, R42 ;  /* 0x0000002a002a7220 */ /* 0x040fe40000410000 */
[C---:B------:R-:W-:Y:S02]  /*bb30*/  FMUL.FTZ R43, R0.reuse, R43 ;  /* 0x0000002b002b7220 */ /* 0x040fe40000410000 */
[C---:B------:R-:W-:Y:S01]  /*bb40*/  FMUL.FTZ R46, R0.reuse, R46 ;  /* 0x0000002e002e7220 */ /* 0x040fe20000410000 */
[----:B------:R-:W4:Y:S01]  /*bb50*/  MUFU.EX2 R134, R176 ;  /* 0x000000b000867308 */ /* 0x000f220000000800 */
[C---:B------:R-:W-:Y:S02]  /*bb60*/  FMUL.FTZ R47, R0.reuse, R47 ;  /* 0x0000002f002f7220 */ /* 0x040fe40000410000 */
[----:B------:R-:W-:Y:S01]  /*bb70*/  FMUL.FTZ R50, R0, R50 ;  /* 0x0000003200327220 */ /* 0x000fe20000410000 */
[----:B--2---:R-:W-:Y:S01]  /*bb80*/  F2FP.PACK_AB R171, R150, R171 ;  /* 0x000000ab96ab723e */ /* 0x004fe200000000ff */
[C---:B------:R-:W-:Y:S02]  /*bb90*/  FMUL.FTZ R51, R0.reuse, R51 ;  /* 0x0000003300337220 */ /* 0x040fe40000410000 */
[C---:B------:R-:W-:Y:S02]  /*bba0*/  FMUL.FTZ R54, R0.reuse, R54 ;  /* 0x0000003600367220 */ /* 0x040fe40000410000 */
[C---:B------:R-:W-:Y:S01]  /*bbb0*/  FMUL.FTZ R55, R0.reuse, R55 ;  /* 0x0000003700377220 */ /* 0x040fe20000410000 */
[----:B------:R-:W2:Y:S01]  /*bbc0*/  MUFU.EX2 R178, R172 ;  /* 0x000000ac00b27308 */ /* 0x000ea20000000800 */
[C---:B-1----:R-:W-:Y:S05]  /*bbd0*/  HMMA.16816.F32 R4, R168.reuse, R136, R4 ;  /* 0x00000088a804723c */ /* 0x042fea0000001804 */
[C---:B------:R-:W-:Y:S02]  /*bbe0*/  FMUL.FTZ R58, R0.reuse, R58 ;  /* 0x0000003a003a7220 */ /* 0x040fe40000410000 */
[C---:B------:R-:W-:Y:S01]  /*bbf0*/  FMUL.FTZ R59, R0.reuse, R59 ;  /* 0x0000003b003b7220 */ /* 0x040fe20000410000 */
[C---:B------:R-:W-:Y:S01]  /*bc00*/  HMMA.16816.F32 R8, R168.reuse, R138, R8 ;  /* 0x0000008aa808723c */ /* 0x040fe20000001808 */
[----:B------:R-:W1:Y:S01]  /*bc10*/  LDSM.16.MT88.4 R136, [R237+0x100] ;  /* 0x00010000ed88783b */ /* 0x000e620000004200 */
[----:B------:R-:W-:Y:S02]  /*bc20*/  MUFU.EX2 R177, R174 ;  /* 0x000000ae00b17308 */ /* 0x000fe40000000800 */
[C---:B------:R-:W-:Y:S02]  /*bc30*/  FMUL.FTZ R62, R0.reuse, R62 ;  /* 0x0000003e003e7220 */ /* 0x040fe40000410000 */
[C---:B------:R-:W-:Y:S02]  /*bc40*/  FMUL.FTZ R63, R0.reuse, R63 ;  /* 0x0000003f003f7220 */ /* 0x040fe40000410000 */
[C---:B------:R-:W-:Y:S04]  /*bc50*/  FMUL.FTZ R66, R0.reuse, R66 ;  /* 0x0000004200427220 */ /* 0x040fe80000410000 */
[----:B------:R-:W-:Y:S01]  /*bc60*/  MUFU.EX2 R174, R153 ;  /* 0x0000009900ae7308 */ /* 0x000fe20000000800 */
        /* <DEDUP_REMOVED lines=11> */
[----:B------:R-:W2:Y:S01]  /*bd20*/  MUFU.EX2 R175, R152 ;  /* 0x0000009800af7308 */ /* 0x000ea20000000800 */
[C---:B------:R-:W-:Y:S02]  /*bd30*/  FMUL.FTZ R87, R0.reuse, R87 ;  /* 0x0000005700577220 */ /* 0x040fe40000410000 */
[C---:B------:R-:W-:Y:S02]  /*bd40*/  FMUL.FTZ R90, R0.reuse, R90 ;  /* 0x0000005a005a7220 */ /* 0x040fe40000410000 */
[C---:B------:R-:W-:Y:S02]  /*bd50*/  FMUL.FTZ R91, R0.reuse, R91 ;  /* 0x0000005b005b7220 */ /* 0x040fe40000410000 */
[C---:B------:R-:W-:Y:S01]  /*bd60*/  FMUL.FTZ R94, R0.reuse, R94 ;  /* 0x0000005e005e7220 */ /* 0x040fe20000410000 */
[C---:B-1----:R-:W-:Y:S02]  /*bd70*/  HMMA.16816.F32 R12, R168.reuse, R136, R12 ;  /* 0x00000088a80c723c */ /* 0x042fe4000000180c */
[----:B------:R-:W-:Y:S01]  /*bd80*/  MUFU.EX2 R172, R157 ;  /* 0x0000009d00ac7308 */ /* 0x000fe20000000800 */
[C---:B------:R-:W-:Y:S02]  /*bd90*/  FMUL.FTZ R95, R0.reuse, R95 ;  /* 0x0000005f005f7220 */ /* 0x040fe40000410000 */
[C---:B------:R-:W-:Y:S02]  /*bda0*/  FMUL.FTZ R98, R0.reuse, R98 ;  /* 0x0000006200627220 */ /* 0x040fe40000410000 */
[C---:B------:R-:W-:Y:S01]  /*bdb0*/  FMUL.FTZ R99, R0.reuse, R99 ;  /* 0x0000006300637220 */ /* 0x040fe20000410000 */
[C---:B------:R-:W-:Y:S01]  /*bdc0*/  HMMA.16816.F32 R16, R168.reuse, R138, R16 ;  /* 0x0000008aa810723c */ /* 0x040fe20000001810 */
[----:B------:R-:W1:Y:S03]  /*bdd0*/  LDSM.16.MT88.4 R136, [R240+0x100] ;  /* 0x00010000f088783b */ /* 0x000e660000004200 */
[----:B------:R-:W1:Y:S01]  /*bde0*/  MUFU.EX2 R173, R156 ;  /* 0x0000009c00ad7308 */ /* 0x000e620000000800 */
[C---:B------:R-:W-:Y:S02]  /*bdf0*/  FMUL.FTZ R102, R0.reuse, R102 ;  /* 0x0000006600667220 */ /* 0x040fe40000410000 */
[C---:B------:R-:W-:Y:S02]  /*be00*/  FMUL.FTZ R103, R0.reuse, R103 ;  /* 0x0000006700677220 */ /* 0x040fe40000410000 */
[C---:B------:R-:W-:Y:S03]  /*be10*/  FMUL.FTZ R106, R0.reuse, R106 ;  /* 0x0000006a006a7220 */ /* 0x040fe60000410000 */
        /* <DEDUP_REMOVED lines=13> */
[----:B---3--:R-:W-:Y:S01]  /*bef0*/  FADD.FTZ R0, R132, R155 ;  /* 0x0000009b84007221 */ /* 0x008fe20000010000 */
[----:B------:R-:W-:Y:S01]  /*bf00*/  MOV R155, R145 ;  /* 0x00000091009b7202 */ /* 0x000fe20000000f00 */
[C---:B-1----:R-:W-:Y:S03]  /*bf10*/  HMMA.16816.F32 R20, R168.reuse, R136, R20 ;  /* 0x00000088a814723c */ /* 0x042fe60000001814 */
[C---:B------:R-:W-:Y:S04]  /*bf20*/  FADD.FTZ R0, R3.reuse, R0 ;  /* 0x0000000003007221 */ /* 0x040fe80000010000 */
[----:B------:R-:W-:Y:S01]  /*bf30*/  FADD.FTZ R0, R144, R0 ;  /* 0x0000000090007221 */ /* 0x000fe20000010000 */
[C---:B------:R-:W-:Y:S01]  /*bf40*/  HMMA.16816.F32 R24, R168.reuse, R138, R24 ;  /* 0x0000008aa818723c */ /* 0x040fe20000001818 */
[----:B------:R-:W1:Y:S03]  /*bf50*/  LDSM.16.MT88.4 R136, [R239+0x100] ;  /* 0x00010000ef88783b */ /* 0x000e660000004200 */
[----:B----4-:R-:W-:Y:S04]  /*bf60*/  FADD.FTZ R0, R134, R0 ;  /* 0x0000000086007221 */ /* 0x010fe80000010000 */
        /* <DEDUP_REMOVED lines=39> */
[----:B------:R-:W1:Y:S03]  /*c1e0*/  MUFU.EX2 R132, R155 ;  /* 0x0000009b00847308 */ /* 0x000e660000000800 */
[----:B--2---:R-:W-:Y:S01]  /*c1f0*/  F2FP.PACK_AB R137, R178, R149 ;  /* 0x00000095b289723e */ /* 0x004fe200000000ff */
[----:B------:R-:W-:Y:S02]  /*c200*/  FADD.FTZ R3, R150, R148 ;  /* 0x0000009496037221 */ /* 0x000fe40000010000 */
[----:B------:R-:W-:Y:S02]  /*c210*/  F2FP.PACK_AB R138, R134, R144 ;  /* 0x00000090868a723e */ /* 0x000fe400000000ff */
[----:B------:R-:W2:Y:S02]  /*c220*/  LDSM.16.MT88.4 R144, [R237+0x900] ;  /* 0x00090000ed90783b */ /* 0x000ea40000004200 */
[----:B------:R-:W3:Y:S01]  /*c230*/  MUFU.EX2 R168, R154 ;  /* 0x0000009a00a87308 */ /* 0x000ee20000000800 */
[----:B-----5:R-:W-:Y:S02]  /*c240*/  F2FP.PACK_AB R139, R176, R177 ;  /* 0x000000b1b08b723e */ /* 0x020fe400000000ff */
[----:B------:R-:W-:Y:S02]  /*c250*/  F2FP.PACK_AB R169, R175, R174 ;  /* 0x000000aeafa9723e */ /* 0x000fe400000000ff */
[----:B------:R-:W-:Y:S03]  /*c260*/  F2FP.PACK_AB R171, R173, R172 ;  /* 0x000000acadab723e */ /* 0x000fe600000000ff */
[C---:B------:R-:W-:Y:S02]  /*c270*/  HMMA.16816.F32 R4, R136.reuse, R140, R4 ;  /* 0x0000008c8804723c */ /* 0x040fe40000001804 */
[----:B------:R-:W4:Y:S03]  /*c280*/  MUFU.EX2 R134, R159 ;  /* 0x0000009f00867308 */ /* 0x000f260000000800 */
[----:B-1----:R-:W-:Y:S03]  /*c290*/  FADD.FTZ R0, R132, R0 ;  /* 0x0000000084007221 */ /* 0x002fe60000010000 */
[C---:B------:R-:W-:Y:S01]  /*c2a0*/  HMMA.16816.F32 R8, R136.reuse, R142, R8 ;  /* 0x0000008e8808723c */ /* 0x040fe20000001808 */
[----:B------:R-:W1:Y:S03]  /*c2b0*/  LDSM.16.MT88.4 R140, [R240+0x900] ;  /* 0x00090000f08c783b */ /* 0x000e660000004200 */
[----:B------:R-:W5:Y:S01]  /*c2c0*/  MUFU.EX2 R170, R158 ;  /* 0x0000009e00aa7308 */ /* 0x000f620000000800 */
[C---:B---3--:R-:W-:Y:S04]  /*c2d0*/  FADD.FTZ R0, R168.reuse, R0 ;  /* 0x00000000a8007221 */ /* 0x048fe80000010000 */
[----:B------:R-:W-:Y:S03]  /*c2e0*/  LDSM.16.MT88.4 R152, [R236+0x1100] ;  /* 0x00110000ec98783b */ /* 0x000fe60000004200 */
[----:B------:R-:W-:Y:S01]  /*c2f0*/  F2FP.PACK_AB R168, R168, R132 ;  /* 0x00000084a8a8723e */ /* 0x000fe200000000ff */
[----:B----4-:R-:W-:Y:S01]  /*c300*/  FADD.FTZ R0, R134, R0 ;  /* 0x0000000086007221 */ /* 0x010fe20000010000 */
[C---:B--2---:R-:W-:Y:S03]  /*c310*/  HMMA.16816.F32 R12, R136.reuse, R144, R12 ;  /* 0x00000090880c723c */ /* 0x044fe6000000180c */
[C---:B-----5:R-:W-:Y:S01]  /*c320*/  FADD.FTZ R132, R170.reuse, R0 ;  /* 0x00000000aa847221 */ /* 0x060fe20000010000 */
[----:B------:R-:W-:Y:S04]  /*c330*/  F2FP.PACK_AB R170, R170, R134 ;  /* 0x00000086aaaa723e */ /* 0x000fe800000000ff */
[C---:B------:R-:W-:Y:S01]  /*c340*/  HMMA.16816.F32 R16, R136.reuse, R146, R16 ;  /* 0x000000928810723c */ /* 0x040fe20000001810 */
[----:B------:R-:W2:Y:S03]  /*c350*/  LDSM.16.MT88.4 R144, [R239+0x900] ;  /* 0x00090000ef90783b */ /* 0x000ea60000004200 */
[----:B------:R-:W-:Y:S04]  /*c360*/  FADD.FTZ R0, R149, R3 ;  /* 0x0000000395007221 */ /* 0x000fe80000010000 */
[----:B------:R-:W-:Y:S01]  /*c370*/  FADD.FTZ R0, R178, R0 ;  /* 0x00000000b2007221 */ /* 0x000fe20000010000 */
[----:B------:R3:W-:Y:S01]  /*c380*/  STL [R1+0x14], R132 ;  /* 0x0000148401007387 */ /* 0x0007e20000100800 */
[C---:B-1----:R-:W-:Y:S03]  /*c390*/  HMMA.16816.F32 R20, R136.reuse, R140, R20 ;  /* 0x0000008c8814723c */ /* 0x042fe60000001814 */
[----:B------:R-:W-:Y:S04]  /*c3a0*/  FADD.FTZ R0, R177, R0 ;  /* 0x00000000b1007221 */ /* 0x000fe80000010000 */
[----:B------:R-:W-:Y:S01]  /*c3b0*/  FADD.FTZ R0, R176, R0 ;  /* 0x00000000b0007221 */ /* 0x000fe20000010000 */
[C---:B------:R-:W-:Y:S01]  /*c3c0*/  HMMA.16816.F32 R24, R136.reuse, R142, R24 ;  /* 0x0000008e8818723c */ /* 0x040fe20000001818 */
[----:B------:R-:W1:Y:S03]  /*c3d0*/  LDSM.16.MT88.4 R140, [R236+0x2100] ;  /* 0x00210000ec8c783b */ /* 0x000e660000004200 */
[----:B------:R-:W-:Y:S04]  /*c3e0*/  FADD.FTZ R0, R174, R0 ;  /* 0x00000000ae007221 */ /* 0x000fe80000010000 */
[----:B------:R-:W-:Y:S04]  /*c3f0*/  FADD.FTZ R0, R175, R0 ;  /* 0x00000000af007221 */ /* 0x000fe80000010000 */
[----:B------:R-:W-:Y:S01]  /*c400*/  FADD.FTZ R0, R172, R0 ;  /* 0x00000000ac007221 */ /* 0x000fe20000010000 */
[----:B---3--:R-:W-:Y:S03]  /*c410*/  MOV R132, R2 ;  /* 0x0000000200847202 */ /* 0x008fe60000000f00 */
[----:B------:R-:W-:Y:S05]  /*c420*/  FADD.FTZ R0, R173, R0 ;  /* 0x00000000ad007221 */ /* 0x000fea0000010000 */
[----:B------:R-:W-:Y:S01]  /*c430*/  STL [R1+0x18], R0 ;  /* 0x0000180001007387 */ /* 0x000fe20000100800 */
        /* <DEDUP_REMOVED lines=85> */
.L_x_2945:
        /* <DEDUP_REMOVED lines=44> */
.L_x_2959:
[----:B------:R-:W2:Y:S01]  /*cc50*/  LDL.64 R26, [R1+0x40] ;  /* 0x00004000011a7983 */ /* 0x000ea20000100a00 */
[----:B------:R-:W-:Y:S01]  /*cc60*/  USHF.R.S32.HI UR5, URZ, 0x1f, UR8 ;  /* 0x0000001f3f057899 */ /* 0x000fe20008011408 */
[----:B------:R-:W-:Y:S01]  /*cc70*/  IMAD.MOV.U32 R133, RZ, RZ, c[0x0][0x208] ;  /* 0x00008200ff857624 */ /* 0x000fe200078e00ff */
[----:B------:R-:W-:Y:S01]  /*cc80*/  UIMAD UR4, UR10, UR8, URZ ;  /* 0x000000080a0472a4 */ /* 0x000fe2000f8e023f */
[----:B------:R-:W3:Y:S01]  /*cc90*/  LDL.64 R22, [R1+0x38] ;  /* 0x0000380001167983 */ /* 0x000ee20000100a00 */
[----:B------:R-:W-:Y:S01]  /*cca0*/  UIMAD.WIDE.U32 UR20, UR18, UR8, URZ ;  /* 0x00000008121472a5 */ /* 0x000fe2000f8e003f */
[----:B------:R-:W-:Y:S01]  /*ccb0*/  IMAD.MOV.U32 R172, RZ, RZ, c[0x0][0x20c] ;  /* 0x00008300ffac7624 */ /* 0x000fe200078e00ff */
[----:B------:R-:W-:Y:S01]  /*ccc0*/  UIMAD UR4, UR5, UR18, UR4 ;  /* 0x00000012050472a4 */ /* 0x000fe2000f8e0204 */
[----:B------:R-:W4:Y:S01]  /*ccd0*/  LDL R24, [R1+0x70] ;  /* 0x0000700001187983 */ /* 0x000f220000100800 */
[----:B------:R-:W-:Y:S04]  /*cce0*/  DEPBAR.LE SB0, 0x0 ;  /* 0x000080000000791a */ /* 0x000fe80000000000 */
[----:B------:R-:W4:Y:S01]  /*ccf0*/  LDL R132, [R1+0x6c] ;  /* 0x00006c0001847983 */ /* 0x000f220000100800 */
[----:B------:R-:W-:Y:S02]  /*cd00*/  UIADD3 UR4, UR21, UR4, URZ ;  /* 0x0000000415047290 */ /* 0x000fe4000fffe03f */
[----:B------:R-:W-:Y:S01]  /*cd10*/  UISETP.GT.AND UP0, UPT, UR8, UR9, UPT ;  /* 0x000000090800728c */ /* 0x000fe2000bf04270 */
[----:B------:R-:W4:Y:S04]  /*cd20*/  LDL R171, [R1+0x68] ;  /* 0x0000680001ab7983 */ /* 0x000f280000100800 */
[----:B------:R-:W4:Y:S04]  /*cd30*/  LDL R170, [R1+0x60] ;  /* 0x0000600001aa7983 */ /* 0x000f280000100800 */
[----:B------:R-:W4:Y:S04]  /*cd40*/  LDL R169, [R1+0x64] ;  /* 0x0000640001a97983 */ /* 0x000f280000100800 */
[----:B------:R-:W4:Y:S04]  /*cd50*/  LDL R168, [R1+0x5c] ;  /* 0x00005c0001a87983 */ /* 0x000f280000100800 */
[----:B------:R-:W4:Y:S04]  /*cd60*/  LDL R25, [R1+0x1c] ;  /* 0x00001c0001197983 */ /* 0x000f280000100800 */
[----:B-1----:R1:W-:Y:S04]  /*cd70*/  STL.64 [R1+0x88], R30 ;  /* 0x0000881e01007387 */ /* 0x0023e80000100a00 */
[----:B------:R1:W-:Y:S04]  /*cd80*/  STL.64 [R1+0x80], R28 ;  /* 0x0000801c01007387 */ /* 0x0003e80000100a00 */
[----:B------:R-:W-:Y:S06]  /*cd90*/  BAR.SYNC.DEFER_BLOCKING 0x0 ;  /* 0x0000000000007b1d */ /* 0x000fec0000010000 */
[----:B-----5:R-:W1:Y:S04]  /*cda0*/  LDSM.16.M88.4 R8, [R135+0x10100] ;  /* 0x010100008708783b */ /* 0x020e680000000200 */
[----:B------:R-:W1:Y:S04]  /*cdb0*/  LDSM.16.M88.4 R16, [R135+0x10900] ;  /* 0x010900008710783b */ /* 0x000e680000000200 */
[----:B------:R-:W-:Y:S01]  /*cdc0*/  LDSM.16.M88.4 R176, [R252] ;  /* 0x00000000fcb0783b */ /* 0x000fe20000000200 */
[----:B-12---:R-:W-:Y:S04]  /*cdd0*/  IADD3 R0, P1, R26, UR20, RZ ;  /* 0x000000141a007c10 */ /* 0x006fe8000ff3e0ff */
[----:B---3--:R-:W-:Y:S02]  /*cde0*/  IADD3.X R4, R23, UR4, RZ, P1, !PT ;  /* 0x0000000417047c10 */ /* 0x008fe40008ffe4ff */
[----:B------:R-:W-:Y:S02]  /*cdf0*/  LEA R14, P1, R0, c[0x0][0x1f8], 0x1 ;  /* 0x00007e00000e7a11 */ /* 0x000fe400078208ff */
[----:B----4-:R-:W-:Y:S02]  /*ce00*/  IADD3 R3, P0, R24, UR20, RZ ;  /* 0x0000001418037c10 */ /* 0x010fe4000ff1e0ff */
[----:B------:R-:W-:Y:S02]  /*ce10*/  LEA.HI.X R15, R0, c[0x0][0x1fc], R4, 0x1, P1 ;  /* 0x00007f00000f7a11 */ /* 0x000fe400008f0c04 */
[----:B------:R-:W-:Y:S02]  /*ce20*/  IADD3.X R5, R132, UR4, RZ, P0, !PT ;  /* 0x0000000484057c10 */ /* 0x000fe400087fe4ff */
[----:B------:R-:W-:Y:S02]  /*ce30*/  LEA R12, P0, R3, c[0x0][0x1f8], 0x1 ;  /* 0x00007e00030c7a11 */ /* 0x000fe400078008ff */
[----:B------:R-:W-:Y:S02]  /*ce40*/  IADD3 R0, P1, R171, UR20, RZ ;  /* 0x00000014ab007c10 */ /* 0x000fe4000ff3e0ff */
[----:B------:R-:W-:Y:S02]  /*ce50*/  LEA.HI.X R13, R3, c[0x0][0x1fc], R5, 0x1, P0 ;  /* 0x00007f00030d7a11 */ /* 0x000fe400000f0c05 */
[----:B------:R-:W-:Y:S02]  /*ce60*/  LEA R6, P0, R0, c[0x0][0x1f8], 0x1 ;  /* 0x00007e0000067a11 */ /* 0x000fe400078008ff */
[----:B------:R-:W-:Y:S02]  /*ce70*/  IADD3.X R3, R169, UR4, RZ, P1, !PT ;  /* 0x00000004a9037c10 */ /* 0x000fe40008ffe4ff */
[----:B------:R-:W-:Y:S02]  /*ce80*/  IADD3 R4, P1, R170, UR20, RZ ;  /* 0x00000014aa047c10 */ /* 0x000fe4000ff3e0ff */
[----:B------:R-:W-:Y:S02]  /*ce90*/  LEA.HI.X R7, R0, c[0x0][0x1fc], R3, 0x1, P0 ;  /* 0x00007f0000077a11 */ /* 0x000fe400000f0c03 */
[----:B------:R-:W-:Y:S02]  /*cea0*/  IADD3.X R21, R168, UR4, RZ, P1, !PT ;  /* 0x00000004a8157c10 */ /* 0x000fe40008ffe4ff */
[C---:B------:R-:W-:Y:S02]  /*ceb0*/  LEA R20, P2, R4.reuse, c[0x0][0x1f8], 0x1 ;  /* 0x00007e0004147a11 */ /* 0x040fe400078408ff */
[C---:B------:R-:W-:Y:S02]  /*cec0*/  @!P3 LEA R3, P0, R133.reuse, UR20, 0x5 ;  /* 0x000000148503bc11 */ /* 0x040fe4000f8028ff */
[----:B------:R-:W-:Y:S02]  /*ced0*/  LEA.HI.X R21, R4, c[0x0][0x1fc], R21, 0x1, P2 ;  /* 0x00007f0004157a11 */ /* 0x000fe400010f0c15 */
[----:B------:R-:W-:Y:S02]  /*cee0*/  @!P3 LEA.HI.X R0, R133, UR4, R172, 0x5, P0 ;  /* 0x000000048500bc11 */ /* 0x000fe400080f2cac */
[C---:B------:R-:W-:Y:S01]  /*cef0*/  @!P3 IADD3 R5, P1, R3.reuse, R26, RZ ;  /* 0x0000001a0305b210 */ /* 0x040fe20007f3e0ff */
[----:B------:R-:W2:Y:S01]  /*cf00*/  LDL R172, [R1] ;  /* 0x0000000001ac7983 */ /* 0x000ea20000100800 */
[----:B------:R-:W-:Y:S02]  /*cf10*/  @!P3 IADD3 R4, P0, R3, R24, RZ ;  /* 0x000000180304b210 */ /* 0x000fe40007f1e0ff */
[----:B------:R-:W-:Y:S01]  /*cf20*/  LOP3.LUT P2, RZ, R25, 0x1, RZ, 0xc0, !PT ;  /* 0x0000000119ff7812 */ /* 0x000fe2000784c0ff */
[C---:B------:R-:W-:Y:S01]  /*cf30*/  @!P3 IMAD.X R23, R0.reuse, 0x1, R23, P1 ;  /* 0x000000010017b824 */ /* 0x040fe200008e0617 */
[C---:B------:R-:W-:Y:S01]  /*cf40*/  @!P3 LEA R22, P1, R5.reuse, c[0x0][0x1f8], 0x1 ;  /* 0x00007e000516ba11 */ /* 0x040fe200078208ff */
[----:B------:R-:W-:Y:S01]  /*cf50*/  @!P3 IMAD.X R133, R0, 0x1, R132, P0 ;  /* 0x000000010085b824 */ /* 0x000fe200000e0684 */
[C---:B------:R-:W-:Y:S01]  /*cf60*/  @!P3 LEA R132, P0, R4.reuse, c[0x0][0x1f8], 0x1 ;  /* 0x00007e000484ba11 */ /* 0x040fe200078008ff */
[----:B------:R-:W1:Y:S01]  /*cf70*/  LDSM.16.M88.4 R24, [R135+0x11100] ;  /* 0x011100008718783b */ /* 0x000e620000000200 */
[----:B------:R-:W-:Y:S02]  /*cf80*/  @!P3 LEA.HI.X R23, R5, c[0x0][0x1fc], R23, 0x1, P1 ;  /* 0x00007f000517ba11 */ /* 0x000fe400008f0c17 */
[C---:B------:R-:W-:Y:S02]  /*cf90*/  @!P3 IADD3 R5, P1, R3.reuse, R171, RZ ;  /* 0x000000ab0305b210 */ /* 0x040fe40007f3e0ff */
[----:B------:R-:W-:Y:S02]  /*cfa0*/  @!P3 LEA.HI.X R133, R4, c[0x0][0x1fc], R133, 0x1, P0 ;  /* 0x00007f000485ba11 */ /* 0x000fe400000f0c85 */
[----:B------:R-:W-:Y:S01]  /*cfb0*/  @!P3 IADD3 R3, P0, R3, R170, RZ ;  /* 0x000000aa0303b210 */ /* 0x000fe20007f1e0ff */
[C---:B------:R-:W-:Y:S01]  /*cfc0*/  @!P3 IMAD.X R4, R0.reuse, 0x1, R169, P1 ;  /* 0x000000010004b824 */ /* 0x040fe200008e06a9 */
[----:B------:R-:W-:Y:S03]  /*cfd0*/  @!P3 LEA R30, P1, R5, c[0x0][0x1f8], 0x1 ;  /* 0x00007e00051eba11 */ /* 0x000fe600078208ff */
[----:B------:R-:W-:Y:S01]  /*cfe0*/  @!P3 IMAD.X R0, R0, 0x1, R168, P0 ;  /* 0x000000010000b824 */ /* 0x000fe200000e06a8 */
[----:B------:R-:W-:Y:S01]  /*cff0*/  @!P3 LEA R28, P0, R3, c[0x0][0x1f8], 0x1 ;  /* 0x00007e00031cba11 */ /* 0x000fe200078008ff */
[----:B------:R-:W3:Y:S01]  /*d000*/  LDSM.16.M88.4 R168, [R242] ;  /* 0x00000000f2a8783b */ /* 0x000ee20000000200 */
[----:B------:R-:W-:Y:S02]  /*d010*/  @!P3 LEA.HI.X R31, R5, c[0x0][0x1fc], R4, 0x1, P1 ;  /* 0x00007f00051fba11 */ /* 0x000fe400008f0c04 */
[----:B------:R-:W-:Y:S02]  /*d020*/  @!P3 LEA.HI.X R29, R3, c[0x0][0x1fc], R0, 0x1, P0 ;  /* 0x00007f00031dba11 */ /* 0x000fe400000f0c00 */
[----:B------:R-:W4:Y:S01]  /*d030*/  LDL R0, [R1+0x4] ;  /* 0x0000040001007983 */ /* 0x000f220000100800 */
[----:B------:R-:W-:Y:S03]  /*d040*/  PLOP3.LUT P0, PT, PT, PT, UP0, 0x40, 0x0 ;  /* 0x000000000000781c */ /* 0x000fe60003f0e808 */
[----:B--2---:R-:W2:Y:S04]  /*d050*/  LDSM.16.M88.4 R172, [R172] ;  /* 0x00000000acac783b */ /* 0x004ea80000000200 */
[----:B------:R-:W-:Y:S01]  /*d060*/  @!PT LDS RZ, [RZ] ;  /* 0x00000000fffff984 */ /* 0x000fe20000000800 */
[----:B------:R-:W-:Y:S01]  /*d070*/  @!PT LDS RZ, [RZ] ;  /* 0x00000000fffff984 */ /* 0x000fe20000000800 */
[----:B------:R-:W-:Y:S01]  /*d080*/  @!PT LDS RZ, [RZ] ;  /* 0x00000000fffff984 */ /* 0x000fe20000000800 */
[----:B----4-:R4:W-:Y:S04]  /*d090*/  LDGSTS.E.BYPASS.LTC128B.128 [R0+0x100], [R14.64], !P6 ;  /* 0x001000000e007fae */ /* 0x0109e8000f101d50 */
[----:B------:R4:W-:Y:S04]  /*d0a0*/  LDGSTS.E.BYPASS.LTC128B.128 [R0+0x1900], [R12.64], !P2 ;  /* 0x019000000c007fae */ /* 0x0009e8000d101d50 */
[----:B------:R1:W-:Y:S04]  /*d0b0*/  LDGSTS.E.BYPASS.LTC128B.128 [R0+0x3100], [R6.64], !P5 ;  /* 0x0310000006007fae */ /* 0x0003e8000e901d50 */
[----:B------:R2:W-:Y:S04]  /*d0c0*/  LDGSTS.E.BYPASS.LTC128B.128 [R0+0x4900], [R20.64], !P4 ;  /* 0x0490000014007fae */ /* 0x0005e8000e101d50 */
[----:B------:R2:W-:Y:S04]  /*d0d0*/  @!P3 LDGSTS.E.BYPASS.LTC128B.128 [R0+0x1100], [R22.64], !P6 ;  /* 0x011000001600bfae */ /* 0x0005e8000f101d50 */
[----:B------:R2:W-:Y:S04]  /*d0e0*/  @!P3 LDGSTS.E.BYPASS.LTC128B.128 [R0+0x2900], [R132.64], !P2 ;  /* 0x029000008400bfae */ /* 0x0005e8000d101d50 */
[----:B------:R2:W-:Y:S04]  /*d0f0*/  @!P3 LDGSTS.E.BYPASS.LTC128B.128 [R0+0x4100], [R30.64], !P5 ;  /* 0x041000001e00bfae */ /* 0x0005e8000e901d50 */
[----:B------:R3:W-:Y:S04]  /*d100*/  @!P3 LDGSTS.E.BYPASS.LTC128B.128 [R0+0x5900], [R28.64], !P4 ;  /* 0x059000001c00bfae */ /* 0x0007e8000e101d50 */
[----:B------:R-:W0:Y:S01]  /*d110*/  LDGDEPBAR ;  /* 0x00000000000079af */ /* 0x000e220000000000 */
[C---:B-1----:R-:W-:Y:S08]  /*d120*/  HMMA.16816.F32 R4, R160.reuse, R8, RZ ;  /* 0x00000008a004723c */ /* 0x042ff000000018ff */
[C---:B------:R-:W-:Y:S08]  /*d130*/  HMMA.16816.F32 R8, R160.reuse, R10, RZ ;  /* 0x0000000aa008723c */ /* 0x040ff000000018ff */
[C---:B----4-:R-:W-:Y:S01]  /*d140*/  HMMA.16816.F32 R12, R160.reuse, R16, RZ ;  /* 0x00000010a00c723c */ /* 0x050fe200000018ff */
[----:B--2---:R1:W5:Y:S04]  /*d150*/  LDL.LU.64 R30, [R1+0x88] ;  /* 0x00008800011e7983 */ /* 0x0043680000300a00 */
[----:B---3--:R1:W5:Y:S03]  /*d160*/  LDL.LU.64 R28, [R1+0x80] ;  /* 0x00008000011c7983 */ /* 0x0083660000300a00 */
[C---:B------:R-:W-:Y:S08]  /*d170*/  HMMA.16816.F32 R16, R160.reuse, R18, RZ ;  /* 0x00000012a010723c */ /* 0x040ff000000018ff */
[C---:B------:R-:W-:Y:S08]  /*d180*/  HMMA.16816.F32 R20, R160.reuse, R24, RZ ;  /* 0x00000018a014723c */ /* 0x040ff000000018ff */
[----:B------:R-:W-:Y:S08]  /*d190*/  HMMA.16816.F32 R24, R160, R26, RZ ;  /* 0x0000001aa018723c */ /* 0x000ff000000018ff */
[C---:B------:R-:W-:Y:S08]  /*d1a0*/  HMMA.16816.F32 R4, R164.reuse, R168, R4 ;  /* 0x000000a8a404723c */ /* 0x040ff00000001804 */
[C---:B------:R-:W-:Y:S01]  /*d1b0*/  HMMA.16816.F32 R8, R164.reuse, R170, R8 ;  /* 0x000000aaa408723c */ /* 0x040fe20000001808 */
[----:B------:R-:W2:Y:S07]  /*d1c0*/  LDSM.16.M88.4 R168, [R241+0x10100] ;  /* 0x01010000f1a8783b */ /* 0x000eae0000000200 */
[C---:B------:R-:W-:Y:S08]  /*d1d0*/  HMMA.16816.F32 R12, R164.reuse, R172, R12 ;  /* 0x000000aca40c723c */ /* 0x040ff0000000180c */
        /* <DEDUP_REMOVED lines=121> */
[----:B------:R-:W4:Y:S01]  /*d970*/  LDSM.16.M88.4 R176, [R238+0x5800] ;  /* 0x00580000eeb0783b */ /* 0x000f220000000200 */
[----:B------:R-:W-:Y:S04]  /*d980*/  DEPBAR.LE SB0, 0x0 ;  /* 0x000080000000791a */ /* 0x000fe80000000000 */
[----:B------:R-:W-:Y:S02]  /*d990*/  BAR.SYNC.DEFER_BLOCKING 0x0 ;  /* 0x0000000000007b1d */ /* 0x000fe40000010000 */
[C---:B--2---:R-:W-:Y:S08]  /*d9a0*/  HMMA.16816.F32 R4, R232.reuse, R168, R4 ;  /* 0x000000a8e804723c */ /* 0x044ff00000001804 */
[C---:B------:R-:W-:Y:S08]  /*d9b0*/  HMMA.16816.F32 R8, R232.reuse, R170, R8 ;  /* 0x000000aae808723c */ /* 0x040ff00000001808 */
[C---:B---3--:R-:W-:Y:S08]  /*d9c0*/  HMMA.16816.F32 R12, R232.reuse, R172, R12 ;  /* 0x000000ace80c723c */ /* 0x048ff0000000180c */
[C---:B------:R-:W-:Y:S08]  /*d9d0*/  HMMA.16816.F32 R16, R232.reuse, R174, R16 ;  /* 0x000000aee810723c */ /* 0x040ff00000001810 */
[C---:B----4-:R-:W-:Y:S08]  /*d9e0*/  HMMA.16816.F32 R20, R232.reuse, R176, R20 ;  /* 0x000000b0e814723c */ /* 0x050ff00000001814 */
[----:B------:R-:W-:Y:S01]  /*d9f0*/  HMMA.16816.F32 R24, R232, R178, R24 ;  /* 0x000000b2e818723c */ /* 0x000fe20000001818 */
[----:B------:R-:W-:-:S07]  /*da00*/  @P0 BRA `(.L_x_2950) ;  /* 0x0000046000000947 */ /* 0x000fce0003800000 */
[----:B-1----:R-:W2:Y:S01]  /*da10*/  LDL R174, [R1+0x8] ;  /* 0x0000080001ae7983 */ /* 0x002ea20000100800 */
        /* <DEDUP_REMOVED lines=18> */
[----:B------:R-:W4:Y:S01]  /*db40*/  LDL R168, [R1+0x20] ;  /* 0x0000200001a87983 */ /* 0x000f220000100800 */
        /* <DEDUP_REMOVED lines=50> */
.L_x_2950:
[----:B-1----:R-:W2:Y:S01]  /*de70*/  LDL R132, [R1+0x78] ;  /* 0x0000780001847983 */ /* 0x002ea20000100800 */
        /* <DEDUP_REMOVED lines=36> */
.L_x_2953:
[----:B------:R-:W-:Y:S04]  /*e0c0*/  MOV R171, c[0x0][0x32c] ;  /* 0x0000cb0000ab7a02 */ /* 0x000fe80000000f00 */
[----:B------:R-:W-:Y:S11]  /*e0d0*/  ISETP.NE.AND P0, PT, R171, 0x1, PT ;  /* 0x00000001ab00780c */ /* 0x000ff60003f05270 */
[----:B------:R-:W-:Y:S02]  /*e0e0*/  @!UPT UIADD3 URZ, URZ, URZ, URZ ;  /* 0x0000003f3f3ff290 */ /* 0x000fe4000fffe03f */
[----:B------:R-:W-:Y:S05]  /*e0f0*/  @P0 IMAD.HI.U32 R171, R132, c[0x0][0x330], RZ ;  /* 0x0000cc0084ab0a27 */ /* 0x000fea00078e00ff */
[----:B------:R-:W-:Y:S02]  /*e100*/  @P0 SHF.R.U32.HI R132, RZ, c[0x0][0x334], R171 ;  /* 0x0000cd00ff840a19 */ /* 0x000fe400000116ab */
.L_x_2954:
[----:B------:R-:W-:Y:S05]  /*e110*/  BSYNC B0 ;  /* 0x0000000000007941 */ /* 0x000fea0003800000 */
.L_x_2952:
[----:B------:R-:W-:Y:S05]  /*e120*/  IMAD R132, R132, c[0x0][0x32c], R170 ;  /* 0x0000cb0084847a24 */ /* 0x000fea00078e02aa */
[----:B------:R-:W-:Y:S02]  /*e130*/  IMNMX R0, R0, R132, !PT ;  /* 0x0000008400007217 */ /* 0x000fe40007800200 */
[----:B------:R-:W-:Y:S04]  /*e140*/  IADD3 R132, R132, c[0x0][0x32c], RZ ;  /* 0x0000cb0084847a10 */ /* 0x000fe80007ffe0ff */
[----:B------:R-:W-:Y:S02]  /*e150*/  IMNMX R3, R3, R132, PT ;  /* 0x0000008403037217 */ /* 0x000fe40003800200 */
.L_x_2951:
        /* <DEDUP_REMOVED lines=87> */
.L_x_2957:
[----:B------:R-:W-:Y:S04]  /*e6d0*/  MOV R5, c[0x0][0x32c] ;  /* 0x0000cb0000057a02 */ /* 0x000fe80000000f00 */
[----:B------:R-:W-:Y:S11]  /*e6e0*/  ISETP.NE.AND P0, PT, R5, 0x1, PT ;  /* 0x000000010500780c */ /* 0x000ff60003f05270 */
[----:B------:R-:W-:Y:S02]  /*e6f0*/  @!UPT UIADD3 URZ, URZ, URZ, URZ ;  /* 0x0000003f3f3ff290 */ /* 0x000fe4000fffe03f */
[----:B------:R-:W-:Y:S05]  /*e700*/  @P0 IMAD.HI.U32 R5, R0, c[0x0][0x330], RZ ;  /* 0x0000cc0000050a27 */ /* 0x000fea00078e00ff */
[----:B------:R-:W-:Y:S02]  /*e710*/  @P0 SHF.R.U32.HI R0, RZ, c[0x0][0x334], R5 ;  /* 0x0000cd00ff000a19 */ /* 0x000fe40000011605 */
.L_x_2958:
[----:B------:R-:W-:Y:S05]  /*e720*/  BSYNC B0 ;  /* 0x0000000000007941 */ /* 0x000fea0003800000 */
.L_x_2956:
[----:B------:R-:W-:Y:S05]  /*e730*/  IMAD R0, R0, c[0x0][0x32c], R170 ;  /* 0x0000cb0000007a24 */ /* 0x000fea00078e02aa */
[----:B------:R-:W-:Y:S02]  /*e740*/  IMNMX R3, R3, R0, !PT ;  /* 0x0000000003037217 */ /* 0x000fe40007800200 */
[----:B------:R-:W-:Y:S04]  /*e750*/  IADD3 R0, R0, c[0x0][0x32c], RZ ;  /* 0x0000cb0000007a10 */ /* 0x000fe80007ffe0ff */
[----:B------:R-:W-:Y:S02]  /*e760*/  IMNMX R4, R4, R0, PT ;  /* 0x0000000004047217 */ /* 0x000fe40003800200 */
.L_x_2955:
        /* <DEDUP_REMOVED lines=63> */
[----:B------:R-:W-:Y:S01]  /*eb60*/  ISETP.LT.OR P0, PT, R4, 0x9, P0 ;  /* 0x000000090400780c */ /* 0x000fe20000701670 */
[----:B------:R-:W-:Y:S01]  /*eb70*/  UISETP.NE.AND UP0, UPT, UR11, URZ, UPT ;  /* 0x0000003f0b00728c */ /* 0x000fe2000bf05270 */
[----:B------:R-:W1:Y:S02]  /*eb80*/  MUFU.EX2 R2, R0 ;  /* 0x0000000000027308 */ /* 0x000e640000000800 */
        /* <DEDUP_REMOVED lines=10> */
[----:B------:R-:W3:Y:S01]  /*ec30*/  MUFU.EX2 R9, R9 ;  /* 0x0000000900097308 */ /* 0x000ee20000000800 */
[----:B------:R-:W-:Y:S02]  /*ec40*/  FSEL R174, R14, -INF , !P0 ;  /* 0xff8000000eae7808 */ /* 0x000fe40004000000 */
[----:B------:R-:W-:Y:S01]  /*ec50*/  ISETP.GT.AND P0, PT, R3, 0x11, P2 ;  /* 0x000000110300780c */ /* 0x000fe20001704270 */
[----:B-1----:R-:W-:Y:S01]  /*ec60*/  FMUL.FTZ R20, R2, R140 ;  /* 0x0000008c02147220 */ /* 0x002fe20000410000 */
[----:B------:R-:W-:Y:S01]  /*ec70*/  ISETP.LT.OR P1, PT, R4, 0x19, P1 ;  /* 0x000000190400780c */ /* 0x000fe20000f21670 */
[----:B------:R-:W-:Y:S01]  /*ec80*/  FMUL.FTZ R12, R2, R148 ;  /* 0x00000094020c7220 */ /* 0x000fe20000410000 */
[----:B------:R-:W-:Y:S01]  /*ec90*/  ISETP.LT.OR P0, PT, R4, 0x12, P0 ;  /* 0x000000120400780c */ /* 0x000fe20000701670 */
[----:B-----5:R-:W-:Y:S01]  /*eca0*/  FMUL.FTZ R28, R2, R28 ;  /* 0x0000001c021c7220 */ /* 0x020fe20000410000 */
[----:B------:R-:W-:Y:S01]  /*ecb0*/  FSEL R175, R18, -INF , !P1 ;  /* 0xff80000012af7808 */ /* 0x000fe20004800000 */
[C---:B------:R-:W-:Y:S01]  /*ecc0*/  FMUL.FTZ R29, R2.reuse, R29 ;  /* 0x0000001d021d7220 */ /* 0x040fe20000410000 */
        /* <DEDUP_REMOVED lines=83> */
[----:B---3--:R-:W-:Y:S03]  /*f200*/  F2FP.PACK_AB R170, R9, R8 ;  /* 0x0000000809aa723e */ /* 0x008fe600000000ff */
        /* <DEDUP_REMOVED lines=30> */
[----:B------:R-:W-:Y:S01]  /*f3f0*/  MOV R149, R11 ;  /* 0x0000000b00957202 */ /* 0x000fe20000000f00 */
[----:B------:R-:W-:Y:S01]  /*f400*/  FADD.FTZ R0, -R0, R134 ;  /* 0x0000008600007221 */ /* 0x000fe20000010100 */
[----:B------:R-:W-:Y:S01]  /*f410*/  MUFU.EX2 R152, R152 ;  /* 0x0000009800987308 */ /* 0x000fe20000000800 */
[----:B------:R-:W-:Y:S02]  /*f420*/  FMUL.FTZ R134, R3, c[0x0][0x2d0] ;  /* 0x0000b40003867a20 */ /* 0x000fe40000410000 */
[----:B------:R-:W-:Y:S02]  /*f430*/  FMUL.FTZ R0, R0, c[0x0][0x2d0] ;  /* 0x0000b40000007a20 */ /* 0x000fe40000410000 */
[----:B------:R-:W-:Y:S01]  /*f440*/  FMUL.FTZ R9, R2, R153 ;  /* 0x0000009902097220 */ /* 0x000fe20000410000 */
[----:B------:R-:W-:Y:S02]  /*f450*/  FSEL R134, R134, RZ, P0 ;  /* 0x000000ff86867208 */ /* 0x000fe40000000000 */
[----:B------:R-:W-:Y:S01]  /*f460*/  MOV R153, R24 ;  /* 0x0000001800997202 */ /* 0x000fe20000000f00 */
[----:B------:R-:W-:Y:S01]  /*f470*/  FMUL.FTZ R24, R2, R136 ;  /* 0x0000008802187220 */ /* 0x000fe20000410000 */
[----:B------:R-:W1:Y:S01]  /*f480*/  MUFU.EX2 R0, R0 ;  /* 0x0000000000007308 */ /* 0x000e620000000800 */
[--C-:B------:R-:W-:Y:S01]  /*f490*/  FFMA.FTZ R169, R6, c[0x0][0x2d0], -R134.reuse ;  /* 0x0000b40006a97a23 */ /* 0x100fe20000010886 */
[----:B------:R-:W-:Y:S01]  /*f4a0*/  PLOP3.LUT P0, PT, PT, PT, UP0, 0x80, 0x0 ;  /* 0x000000000000781c */ /* 0x000fe20003f0f008 */
[--C-:B------:R-:W-:Y:S02]  /*f4b0*/  FFMA.FTZ R7, R7, c[0x0][0x2d0], -R134.reuse ;  /* 0x0000b40007077a23 */ /* 0x100fe40000010886 */
[--C-:B------:R-:W-:Y:S05]  /*f4c0*/  FFMA.FTZ R2, R10, c[0x0][0x2d0], -R134.reuse ;  /* 0x0000b4000a027a23 */ /* 0x100fea0000010886 */
        /* <DEDUP_REMOVED lines=17> */
[C---:B------:R-:W-:Y:S02]  /*f5e0*/  FMUL.FTZ R18, R0.reuse, R146 ;  /* 0x0000009200127220 */ /* 0x040fe40000410000 */
[C---:B---3--:R-:W-:Y:S01]  /*f5f0*/  FMUL.FTZ R7, R0.reuse, R159 ;  /* 0x0000009f00077220 */ /* 0x048fe20000410000 */
[----:B------:R-:W-:Y:S01]  /*f600*/  MOV R159, R140 ;  /* 0x0000008c009f7202 */ /* 0x000fe20000000f00 */
        /* <DEDUP_REMOVED lines=57> */
[----:B----4-:R-:W-:Y:S01]  /*f9a0*/  F2FP.PACK_AB R169, R144, R169 ;  /* 0x000000a990a9723e */ /* 0x010fe200000000ff */
[--C-:B------:R-:W-:Y:S01]  /*f9b0*/  FFMA.FTZ R0, R172, c[0x0][0x2d0], -R134.reuse ;  /* 0x0000b400ac007a23 */ /* 0x100fe20000010886 */
[----:B------:R-:W-:Y:S01]  /*f9c0*/  LDSM.16.MT88.4 R140, [R236+0x900] ;  /* 0x00090000ec8c783b */ /* 0x000fe20000004200 */
        /* <DEDUP_REMOVED lines=16> */
[----:B------:R-:W-:Y:S10]  /*fad0*/  MUFU.EX2 R176, R159 ;  /* 0x0000009f00b07308 */ /* 0x000ff40000000800 */
        /* <DEDUP_REMOVED lines=181> */
.L_x_2949:
        /* <DEDUP_REMOVED lines=157> */
.L_x_2917:
        /* <DEDUP_REMOVED lines=311> */
.L_x_2962:
[----:B------:R-:W-:Y:S05]  /*12370*/  BSYNC B0 ;  /* 0x0000000000007941 */ /* 0x000fea0003800000 */
.L_x_2961:
        /* <DEDUP_REMOVED lines=195> */
.L_x_2960:
        /* <DEDUP_REMOVED lines=50> */
.L_x_2963:
        /* <DEDUP_REMOVED lines=11> */
.L_x_5223:


//--------------------- .text._ZN7cutlass13device_kernelIN5flash19enable_sm80_to_sm89INS1_16FlashAttnFwdSm80INS1_25CollectiveMainloopFwdSm80ILi8ELi1ELb1EN4cute5tupleIJNS5_1CILi128EEENS7_ILi48EEENS7_ILi256EEEEEELi256ENS_6half_tEfNS_4arch4Sm80ELb0ELb1ELb0ELb1ELb0ELb0ELb1ELb1EEENS1_21CollectiveEpilogueFwdINS6_IJS8_SA_S9_EEENS6_IJNS7_ILi1EEESI_SI_EEESC_SE_Li256ELb1ELb1ELb1ELb0EEENS1_36VarlenDynamicPersistentTileSchedulerILi128ELi48ELi256ELi256ELb1ELb1ELb0ELb1ELb0ELb1EEEEEEEEEvNT_6ParamsE --------------------------
	.section	.text._ZN7cutlass13device_kernelIN5flash19enable_sm80_to_sm89INS1_16FlashAttnFwdSm80INS1_25CollectiveMainloopFwdSm80ILi8ELi1ELb1EN4cute5tupleIJNS5_1CILi128EEENS7_ILi48EEENS7_ILi256EEEEEELi256ENS_6half_tEfNS_4arch4Sm80ELb0ELb1ELb0ELb1ELb0ELb0ELb1ELb1EEENS1_21CollectiveEpilogueFwdINS6_IJS8_SA_S9_EEENS6_IJNS7_ILi1EEESI_SI_EEESC_SE_Li256ELb1ELb1ELb1ELb0EEENS1_36VarlenDynamicPersistentTileSchedulerILi128ELi48ELi256ELi256ELb1ELb1ELb0ELb1ELb0ELb1EEEEEEEEEvNT_6ParamsE,"ax",@progbits
	.sectioninfo	@"SHI_REGISTERS=255"
	.align	128
.text._ZN7cutlass13device_kernelIN5flash19enable_sm80_to_sm89INS1_16FlashAttnFwdSm80INS1_25CollectiveMainloopFwdSm80ILi8ELi1ELb1EN4cute5tupleIJNS5_1CILi128EEENS7_ILi48EEENS7_ILi256EEEEEELi256ENS_6half_tEfNS_4arch4Sm80ELb0ELb1ELb0ELb1ELb0ELb0ELb1ELb1EEENS1_21CollectiveEpilogueFwdINS6_IJS8_SA_S9_EEENS6_IJNS7_ILi1EEESI_SI_EEESC_SE_Li256ELb1ELb1ELb1ELb0EEENS1_36VarlenDynamicPersistentTileSchedulerILi128ELi48ELi256ELi256ELb1ELb1ELb0ELb1ELb0ELb1EEEEEEEEEvNT_6ParamsE:
        .type           _ZN7cutlass13device_kernelIN5flash19enable_sm80_to_sm89INS1_16FlashAttnFwdSm80INS1_25CollectiveMainloopFwdSm80ILi8ELi1ELb1EN4cute5tupleIJNS5_1CILi128EEENS7_ILi48EEENS7_ILi256EEEEEELi256ENS_6half_tEfNS_4arch4Sm80ELb0ELb1ELb0ELb1ELb0ELb0ELb1ELb1EEENS1_21CollectiveEpilogueFwdINS6_IJS8_SA_S9_EEENS6_IJNS7_ILi1EEESI_SI_EEESC_SE_Li256ELb1ELb1ELb1ELb0EEENS1_36VarlenDynamicPersistentTileSchedulerILi128ELi48ELi256ELi256ELb1ELb1ELb0ELb1ELb0ELb1EEEEEEEEEvNT_6ParamsE,@function
        .size           _ZN7cutlass13device_kernelIN5flash19enable_sm80_to_sm89INS1_16FlashAttnFwdSm80INS1_25CollectiveMainloopFwdSm80ILi8ELi1ELb1EN4cute5tupleIJNS5_1CILi128EEENS7_ILi48EEENS7_ILi256EEEEEELi256ENS_6half_tEfNS_4arch4Sm80ELb0ELb1ELb0ELb1ELb0ELb0ELb1ELb1EEENS1_21CollectiveEpilogueFwdINS6_IJS8_SA_S9_EEENS6_IJNS7_ILi1EEESI_SI_EEESC_SE_Li256ELb1ELb1ELb1ELb0EEENS1_36VarlenDynamicPersistentTileSchedulerILi128ELi48ELi256ELi256ELb1ELb1ELb0ELb1ELb0ELb1EEEEEEEEEvNT_6ParamsE,(.L_x_5224 - _ZN7cutlass13device_kernelIN5flash19enable_sm80_to_sm89INS1_16FlashAttnFwdSm80INS1_25CollectiveMainloopFwdSm80ILi8ELi1ELb1EN4cute5tupleIJNS5_1CILi128EEENS7_ILi48EEENS7_ILi256EEEEEELi256ENS_6half_tEfNS_4arch4Sm80ELb0ELb1ELb0ELb1ELb0ELb0ELb1ELb1EEENS1_21CollectiveEpilogueFwdINS6_IJS8_SA_S9_EEENS6_IJNS7_ILi1EEESI_SI_EEESC_SE_Li256ELb1ELb1ELb1ELb0EEENS1_36VarlenDynamicPersistentTileSchedulerILi128ELi48ELi256ELi256ELb1ELb1ELb0ELb1ELb0ELb1EEEEEEEEEvNT_6ParamsE)
        .other          _ZN7cutlass13device_kernelIN5flash19enable_sm80_to_sm89INS1_16FlashAttnFwdSm80INS1_25CollectiveMainloopFwdSm80ILi8ELi1ELb1EN4cute5tupleIJNS5_1CILi128EEENS7_ILi48EEENS7_ILi256EEEEEELi256ENS_6half_tEfNS_4arch4Sm80ELb0ELb1ELb0ELb1ELb0ELb0ELb1ELb1EEENS1_21CollectiveEpilogueFwdINS6_IJS8_SA_S9_EEENS6_IJNS7_ILi1EEESI_SI_EEESC_SE_Li256ELb1ELb1ELb1ELb0EEENS1_36VarlenDynamicPersistentTileSchedulerILi128ELi48ELi256ELi256ELb1ELb1ELb0ELb1ELb0ELb1EEEEEEEEEvNT_6ParamsE,@"STO_CUDA_ENTRY STV_DEFAULT"
_ZN7cutlass13device_kernelIN5flash19enable_sm80_to_sm89INS1_16FlashAttnFwdSm80INS1_25CollectiveMainloopFwdSm80ILi8ELi1ELb1EN4cute5tupleIJNS5_1CILi128EEENS7_ILi48EEENS7_ILi256EEEEEELi256ENS_6half_tEfNS_4arch4Sm80ELb0ELb1ELb0ELb1ELb0ELb0ELb1ELb1EEENS1_21CollectiveEpilogueFwdINS6_IJS8_SA_S9_EEENS6_IJNS7_ILi1EEESI_SI_EEESC_SE_Li256ELb1ELb1ELb1ELb0EEENS1_36VarlenDynamicPersistentTileSchedulerILi128ELi48ELi256ELi256ELb1ELb1ELb0ELb1ELb0ELb1EEEEEEEEEvNT_6ParamsE:
        /* <DEDUP_REMOVED lines=54> */
.L_x_2969:
        /* <DEDUP_REMOVED lines=16> */
.L_x_3106:
        /* <DEDUP_REMOVED lines=16> */
.L_x_3107:
[----:B--2---:R-:W-:-:S05]  /*0560*/  IMAD R0, R0, c[0x0][0x538], RZ ;  /* 0x00014e0000007a24 */ /* 0x004fca00078e02ff */
[----:B------:R-:W-:-:S04]  /*0570*/  IADD3 R6, R0, R6, RZ ;  /* 0x0000000600067210 */ /* 0x000fc80007ffe0ff */
[----:B------:R-:W-:-:S13]  /*0580*/  ISETP.GT.AND P0, PT, R6, UR4, PT ;  /* 0x0000000406007c0c */ /* 0x000fda000bf04270 */
[----:B-1----:R-:W-:Y:S05]  /*0590*/  @!P0 BRA `(.L_x_2969) ;  /* 0xfffffdc000008947 */ /* 0x002fea000383ffff */
.L_x_2965:
[----:B------:R-:W-:-:S05]  /*05a0*/  IADD3 R11, -R0, R6, RZ ;  /* 0x00000006000b7210 */ /* 0x000fca0007ffe1ff */
[----:B------:R-:W-:-:S05]  /*05b0*/  IMAD R0, R4, c[0x0][0x538], R11 ;  /* 0x00014e0004007a24 */ /* 0x000fca00078e020b */
[----:B------:R-:W-:Y:S01]  /*05c0*/  ISETP.GT.AND P0, PT, R0, UR4, PT ;  /* 0x0000000400007c0c */ /* 0x000fe2000bf04270 */
[----:B------:R-:W-:-:S12]  /*05d0*/  BRA.DIV ~URZ, `(.L_x_2970) ;  /* 0x00015ae27f007947 */ /* 0x000fd8000b800000 */
[----:B------:R-:W-:-:S04]  /*05e0*/  VOTE.ANY R10, PT, !P0 ;  /* 0x00000000000a7806 */ /* 0x000fc800040e0100 */
.L_x_3108:
[----:B------:R-:W1:Y:S02]  /*05f0*/  POPC R6, R10 ;  /* 0x0000000a00067309 */ /* 0x000e640000000000 */
[----:B-1----:R-:W-:-:S05]  /*0600*/  IADD3 R0, R6, R7, RZ ;  /* 0x0000000706007210 */ /* 0x002fca0007ffe0ff */
[----:B------:R1:W-:Y:S01]  /*0610*/  STL [R1+0x7c], R0 ;  /* 0x00007c0001007387 */ /* 0x0003e20000100800 */
[----:B------:R-:W-:Y:S05]  /*0620*/  BRA.DIV ~URZ, `(.L_x_2971) ;  /* 0x00015ae27f007947 */ /* 0x000fea000b800000 */
[----:B------:R2:W3:Y:S01]  /*0630*/  SHFL.IDX PT, R12, R9, R6, 0x1f ;  /* 0x00001f06090c7589 */ /* 0x0004e200000e0000 */
[----:B------:R-:W-:-:S03]  /*0640*/  MOV R7, RZ ;  /* 0x000000ff00077202 */ /* 0x000fc60000000f00 */
[----:B------:R2:W4:Y:S04]  /*0650*/  SHFL.IDX PT, R9, R8, R6, 0x1f ;  /* 0x00001f0608097589 */ /* 0x00052800000e0000 */
.L_x_3109:
[----:B------:R-:W-:Y:S01]  /*0660*/  ISETP.NE.AND P0, PT, R10, RZ, PT ;  /* 0x000000ff0a00720c */ /* 0x000fe20003f05270 */
[----:B------:R-:W-:-:S12]  /*0670*/  BSSY B0, `(.L_x_2972) ;  /* 0x0000005000007945 */ /* 0x000fd80003800000 */
[----:B------:R-:W-:Y:S05]  /*0680*/  @!P0 BRA `(.L_x_2973) ;  /* 0x0000003000008947 */ /* 0x000fea0003800000 */
[----:B------:R-:W-:Y:S01]  /*0690*/  IADD3 R3, R6, -0x1, RZ ;  /* 0xffffffff06037810 */ /* 0x000fe20007ffe0ff */
[----:B------:R-:W-:Y:S05]  /*06a0*/  BRA.DIV ~URZ, `(.L_x_2974) ;  /* 0x00015b427f007947 */ /* 0x000fea000b800000 */
[----:B------:R1:W2:Y:S02]  /*06b0*/  SHFL.IDX PT, R7, R4, R3, 0x1f ;  /* 0x00001f0304077589 */ /* 0x0002a400000e0000 */
.L_x_2973:
[----:B------:R-:W-:Y:S05]  /*06c0*/  BSYNC B0 ;  /* 0x0000000000007941 */ /* 0x000fea0003800000 */
.L_x_2972:
        /* <DEDUP_REMOVED lines=69> */
.L_x_2976:
        /* <DEDUP_REMOVED lines=70> */
.L_x_2977:
[----:B------:R-:W-:Y:S05]  /*0f80*/  BSYNC B0 ;  /* 0x0000000000007941 */ /* 0x000fea0003800000 */
.L_x_2975:
[----:B------:R-:W-:-:S04]  /*0f90*/  LOP3.LUT R0, RZ, R0, RZ, 0x33, !PT ;  /* 0x00000000ff007212 */ /* 0x000fc800078e33ff */
[----:B------:R-:W-:-:S05]  /*0fa0*/  IADD3 R0, R0, R12, RZ ;  /* 0x0000000c00007210 */ /* 0x000fca0007ffe0ff */
[----:B------:R2:W-:Y:S01]  /*0fb0*/  STL [R1+0x74], R0 ;  /* 0x0000740001007387 */ /* 0x0005e20000100800 */
[----:B------:R-:W-:Y:S05]  /*0fc0*/  BRA `(.L_x_2978) ;  /* 0x0000006000007947 */ /* 0x000fea0003800000 */
.L_x_2966:
[----:B------:R-:W-:Y:S01]  /*0fd0*/  MOV R0, UR4 ;  /* 0x0000000400007c02 */ /* 0x000fe20008000f00 */
[----:B------:R-:W-:Y:S04]  /*0fe0*/  STL [R1+0x74], RZ ;  /* 0x000074ff01007387 */ /* 0x000fe80000100800 */
[----:B------:R-:W-:Y:S04]  /*0ff0*/  STL [R1+0x78], RZ ;  /* 0x000078ff01007387 */ /* 0x000fe80000100800 */
[----:B------:R1:W-:Y:S02]  /*1000*/  STL [R1+0x70], R0 ;  /* 0x0000700001007387 */ /* 0x0003e40000100800 */
[----:B-1----:R-:W-:-:S05]  /*1010*/  MOV R0, c[0x0][0x53c] ;  /* 0x00014f0000007a02 */ /* 0x002fca0000000f00 */
[----:B------:R1:W-:Y:S02]  /*1020*/  STL [R1+0x7c], R0 ;  /* 0x00007c0001007387 */ /* 0x0003e40000100800 */
.L_x_2978:
        /* <DEDUP_REMOVED lines=8> */
.L_x_2964:
        /* <DEDUP_REMOVED lines=126> */
.L_x_3105:
        /* <DEDUP_REMOVED lines=33> */
.L_x_2979:
[----:B------:R-:W-:-:S04]  /*1aa0*/  ISETP.NE.U32.AND P0, PT, RZ, c[0x0][0x368], PT ;  /* 0x0000da00ff007a0c */ /* 0x000fc80003f05070 */
[----:B------:R-:W-:-:S13]  /*1ab0*/  ISETP.NE.AND.EX P0, PT, RZ, c[0x0][0x36c], PT, P0 ;  /* 0x0000db00ff007a0c */ /* 0x000fda0003f05300 */
[----:B------:R-:W-:Y:S05]  /*1ac0*/  @!P0 BRA `(.L_x_2980) ;  /* 0x0000003000008947 */ /* 0x000fea0003800000 */
[----:B-1----:R-:W-:-:S05]  /*1ad0*/  IMAD.WIDE R2, R16, R14, c[0x0][0x368] ;  /* 0x0000da0010027625 */ /* 0x002fca00078e020e */
[----:B------:R1:W5:Y:S01]  /*1ae0*/  LDG.E R0, [R2.64] ;  /* 0x0000000602007981 */ /* 0x000362000c1e1900 */
[----:B------:R-:W-:Y:S05]  /*1af0*/  BRA `(.L_x_2981) ;  /* 0x0000005000007947 */ /* 0x000fea0003800000 */
.L_x_2980:
[----:B-1----:R-:W-:Y:S01]  /*1b00*/  MOV R0, c[0x0][0x1d0] ;  /* 0x0000740000007a02 */ /* 0x002fe20000000f00 */
[----:B------:R-:W-:Y:S05]  /*1b10*/  @!P4 BRA `(.L_x_2981) ;  /* 0x000000300000c947 */ /* 0x000fea0003800000 */
[----:B------:R-:W2:Y:S04]  /*1b20*/  LDG.E R5, [R2.64] ;  /* 0x0000000602057981 */ /* 0x000ea8000c1e1900 */
[----:B------:R-:W2:Y:S02]  /*1b30*/  LDG.E R0, [R2.64+0x4] ;  /* 0x0000040602007981 */ /* 0x000ea4000c1e1900 */
[----:B--2---:R-:W-:Y:S02]  /*1b40*/  IADD3 R0, -R5, R0, RZ ;  /* 0x0000000005007210 */ /* 0x004fe40007ffe1ff */
.L_x_2981:
        /* <DEDUP_REMOVED lines=36> */
.L_x_2984:
[----:B------:R-:W-:-:S13]  /*1d90*/  ISETP.NE.AND P0, PT, R66, 0x1, PT ;  /* 0x000000014200780c */ /* 0x000fda0003f05270 */
[----:B------:R-:W-:-:S05]  /*1da0*/  @P0 IMAD.HI.U32 R0, R2, c[0x0][0x330], RZ ;  /* 0x0000cc0002000a27 */ /* 0x000fca00078e00ff */
[----:B------:R-:W-:Y:S02]  /*1db0*/  @P0 SHF.R.U32.HI R2, RZ, c[0x0][0x334], R0 ;  /* 0x0000cd00ff020a19 */ /* 0x000fe40000011600 */
.L_x_2985:
[----:B------:R-:W-:Y:S05]  /*1dc0*/  BSYNC B0 ;  /* 0x0000000000007941 */ /* 0x000fea0003800000 */
.L_x_2983:
[----:B------:R-:W-:-:S05]  /*1dd0*/  IMAD R2, R2, R66, c[0x0][0x32c] ;  /* 0x0000cb0002027624 */ /* 0x000fca00078e0242 */
[----:B------:R-:W-:-:S04]  /*1de0*/  IMNMX R3, R3, R2, PT ;  /* 0x0000000203037217 */ /* 0x000fc80003800200 */
.L_x_2982:
        /* <DEDUP_REMOVED lines=25> */
.L_x_2988:
[----:B------:R-:W-:-:S13]  /*1f80*/  ISETP.NE.AND P0, PT, R66, 0x1, PT ;  /* 0x000000014200780c */ /* 0x000fda0003f05270 */
[----:B------:R-:W-:-:S05]  /*1f90*/  @P0 IMAD.HI.U32 R3, R0, c[0x0][0x330], RZ ;  /* 0x0000cc0000030a27 */ /* 0x000fca00078e00ff */
[----:B------:R-:W-:Y:S02]  /*1fa0*/  @P0 SHF.R.U32.HI R0, RZ, c[0x0][0x334], R3 ;  /* 0x0000cd00ff000a19 */ /* 0x000fe40000011603 */
.L_x_2989:
[----:B------:R-:W-:Y:S05]  /*1fb0*/  BSYNC B0 ;  /* 0x0000000000007941 */ /* 0x000fea0003800000 */
.L_x_2987:
[----:B------:R-:W-:-:S05]  /*1fc0*/  IMAD R0, R0, c[0x0][0x32c], RZ ;  /* 0x0000cb0000007a24 */ /* 0x000fca00078e02ff */
[----:B------:R-:W-:-:S05]  /*1fd0*/  IMNMX R2, R2, R0, !PT ;  /* 0x0000000002027217 */ /* 0x000fca0007800200 */
.L_x_2986:
        /* <DEDUP_REMOVED lines=47> */
.L_x_2991:
[----:B------:R-:W-:Y:S05]  /*22d0*/  BSYNC B0 ;  /* 0x0000000000007941 */ /* 0x000fea0003800000 */
.L_x_2990:
        /* <DEDUP_REMOVED lines=83> */
[----:B------:R-:W-:Y:S01]  /*2810*/  IADD3 R65, R134, -0x1, RZ ;  /* 0xffffffff86417810 */ /* 0x000fe20007ffe0ff */
        /* <DEDUP_REMOVED lines=12> */
[----:B------:R-:W-:Y:S02]  /*28e0*/  IMAD.IADD R17, R69, 0x1, R115 ;  /* 0x0000000145117824 */ /* 0x000fe400078e0273 */
        /* <DEDUP_REMOVED lines=27> */
[----:B------:R-:W4:Y:S02]  /*2aa0*/  SHFL.IDX PT, R6, R14, RZ, 0x181f ;  /* 0x00181fff0e067589 */ /* 0x000f2400000e0000 */
        /* <DEDUP_REMOVED lines=171> */
[C---:B------:R-:W-:Y:S02]  /*3560*/  @!P5 LEA R10, P0, R3.reuse, R12, 0x6 ;  /* 0x0000000c030ad211 */ /* 0x040fe400078030ff */
        /* <DEDUP_REMOVED lines=17> */
[----:B------:R-:W-:Y:S01]  /*3680*/  IADD3 R252, R242, 0x800, RZ ;  /* 0x00000800f2fc7810 */ /* 0x000fe20007ffe0ff */
        /* <DEDUP_REMOVED lines=11> */
[----:B------:R-:W-:Y:S01]  /*3740*/  SEL R3, RZ, 0x4, P6 ;  /* 0x00000004ff037807 */ /* 0x000fe20003000000 */
[----:B------:R-:W-:Y:S01]  /*3750*/  STL [R1], R0 ;  /* 0x0000000001007387 */ /* 0x000fe20000100800 */
        /* <DEDUP_REMOVED lines=14> */
[----:B------:R-:W-:-:S02]  /*3840*/  IADD3 R244, R242, 0x2800, RZ ;  /* 0x00002800f2f47810 */ /* 0x000fc40007ffe0ff */
        /* <DEDUP_REMOVED lines=20> */
[----:B--2---:R-:W1:Y:S04]  /*3990*/  LDSM.16.M88.4 R4, [R135] ;  /* 0x000000008704783b */ /* 0x004e680000000200 */
[----:B------:R-:W-:Y:S04]  /*39a0*/  LDSM.16.M88.4 R24, [R135+0x800] ;  /* 0x000800008718783b */ /* 0x000fe80000000200 */
[----:B------:R-:W2:Y:S04]  /*39b0*/  LDSM.16.M88.4 R28, [R135+0x1000] ;  /* 0x00100000871c783b */ /* 0x000ea80000000200 */
[----:B------:R-:W3:Y:S04]  /*39c0*/  LDSM.16.M88.4 R36, [R242] ;  /* 0x00000000f224783b */ /* 0x000ee80000000200 */
[----:B------:R-:W-:Y:S04]  /*39d0*/  LDSM.16.M88.4 R44, [R242+0x800] ;  /* 0x00080000f22c783b */ /* 0x000fe80000000200 */
        /* <DEDUP_REMOVED lines=8> */
[C---:B-1----:R-:W-:Y:S08]  /*3a60*/  HMMA.16816.F32 R16, R160.reuse, R4, RZ ;  /* 0x00000004a010723c */ /* 0x042ff000000018ff */
[----:B------:R-:W-:Y:S04]  /*3a70*/  HMMA.16816.F32 R4, R160, R6, RZ ;  /* 0x00000006a004723c */ /* 0x000fe800000018ff */
[----:B------:R1:W-:Y:S01]  /*3a80*/  LDGSTS.E.BYPASS.LTC128B.128 [R68+0x7080], [R12.64+0x100], !P0 ;  /* 0x070801000c447fae */ /* 0x0003e2000c101d46 */
[----:B------:R-:W-:-:S03]  /*3a90*/  LOP3.LUT P0, RZ, R3, 0x8, RZ, 0xc0, !PT ;  /* 0x0000000803ff7812 */ /* 0x000fc6000780c0ff */
[----:B--2---:R-:W-:Y:S01]  /*3aa0*/  HMMA.16816.F32 R32, R160, R28, RZ ;  /* 0x0000001ca020723c */ /* 0x004fe200000018ff */
[----:B------:R-:W-:-:S07]  /*3ab0*/  ISETP.LT.OR P4, PT, R2, 0x1, !P0 ;  /* 0x000000010200780c */ /* 0x000fce0004781670 */
[----:B------:R-:W-:Y:S06]  /*3ac0*/  HMMA.16816.F32 R40, R160, R30, RZ ;  /* 0x0000001ea028723c */ /* 0x000fec00000018ff */
[----:B------:R1:W-:Y:S01]  /*3ad0*/  LDGSTS.E.BYPASS.LTC128B.128 [R68+0x8880], [R12.64+0x180], !P4 ;  /* 0x088801800c447fae */ /* 0x0003e2000e101d46 */
[----:B------:R-:W-:Y:S01]  /*3ae0*/  ISETP.GT.AND P4, PT, R22, 0x7f, PT ;  /* 0x0000007f1600780c */ /* 0x000fe20003f84270 */
[----:B---3--:R-:W-:Y:S08]  /*3af0*/  HMMA.16816.F32 R4, R164, R38, R4 ;  /* 0x00000026a404723c */ /* 0x008ff00000001804 */
[----:B------:R-:W-:Y:S04]  /*3b00*/  HMMA.16816.F32 R20, R160, R24, RZ ;  /* 0x00000018a014723c */ /* 0x000fe800000018ff */
[----:B------:R-:W-:-:S02]  /*3b10*/  @!P4 ISETP.LT.OR P3, PT, R2, 0x21, !P3 ;  /* 0x000000210200c80c */ /* 0x000fc40005f61670 */
[C---:B------:R-:W-:Y:S02]  /*3b20*/  @!P4 ISETP.LT.OR P2, PT, R2.reuse, 0x21, !P2 ;  /* 0x000000210200c80c */ /* 0x040fe40005741670 */
[C---:B------:R-:W-:Y:S01]  /*3b30*/  @!P4 ISETP.LT.OR P1, PT, R2.reuse, 0x21, !P1 ;  /* 0x000000210200c80c */ /* 0x040fe20004f21670 */
[----:B------:R-:W-:Y:S01]  /*3b40*/  HMMA.16816.F32 R24, R160, R26, RZ ;  /* 0x0000001aa018723c */ /* 0x000fe200000018ff */
[----:B------:R-:W-:-:S07]  /*3b50*/  @!P4 ISETP.LT.OR P0, PT, R2, 0x21, !P0 ;  /* 0x000000210200c80c */ /* 0x000fce0004701670 */
[----:B------:R2:W-:Y:S01]  /*3b60*/  @!P4 LDGSTS.E.BYPASS.LTC128B.128 [R68+0x5080], [R10.64], !P3 ;  /* 0x050800000a44cfae */ /* 0x0005e2000d901d46 */
[C---:B----4-:R-:W-:Y:S03]  /*3b70*/  HMMA.16816.F32 R28, R164.reuse, R52, R32 ;  /* 0x00000034a41c723c */ /* 0x050fe60000001820 */
[----:B------:R2:W-:Y:S04]  /*3b80*/  @!P4 LDGSTS.E.BYPASS.LTC128B.128 [R68+0x6880], [R10.64+0x80], !P2 ;  /* 0x068800800a44cfae */ /* 0x0005e8000d101d46 */
[----:B------:R2:W-:Y:S01]  /*3b90*/  @!P4 LDGSTS.E.BYPASS.LTC128B.128 [R68+0x8080], [R10.64+0x100], !P1 ;  /* 0x080801000a44cfae */ /* 0x0005e2000c901d46 */
[----:B------:R-:W-:Y:S03]  /*3ba0*/  HMMA.16816.F32 R32, R164, R54, R40 ;  /* 0x00000036a420723c */ /* 0x000fe60000001828 */
[----:B------:R2:W-:Y:S01]  /*3bb0*/  @!P4 LDGSTS.E.BYPASS.LTC128B.128 [R68+0x9880], [R10.64+0x180], !P0 ;  /* 0x098801800a44cfae */ /* 0x0005e2000c101d46 */
[----:B------:R-:W-:-:S03]  /*3bc0*/  ISETP.GT.AND P0, PT, R65, R75, PT ;  /* 0x0000004b4100720c */ /* 0x000fc60003f04270 */
[----:B------:R-:W3:Y:S04]  /*3bd0*/  LDSM.16.M88.4 R48, [R237] ;  /* 0x00000000ed30783b */ /* 0x000ee80000000200 */
[----:B------:R-:W4:Y:S04]  /*3be0*/  LDSM.16.M88.4 R56, [R237+0x800] ;  /* 0x00080000ed38783b */ /* 0x000f280000000200 */
[----:B------:R-:W5:Y:S04]  /*3bf0*/  LDSM.16.M88.4 R60, [R237+0x1000] ;  /* 0x00100000ed3c783b */ /* 0x000f680000000200 */
[----:B------:R-:W-:Y:S04]  /*3c00*/  LDSM.16.M88.4 R52, [R236+0x1000] ;  /* 0x00100000ec34783b */ /* 0x000fe80000000200 */
[----:B------:R-:W-:Y:S04]  /*3c10*/  LDSM.16.M88.4 R40, [R135+0x1800] ;  /* 0x001800008728783b */ /* 0x000fe80000000200 */
[----:B------:R-:W0:Y:S01]  /*3c20*/  LDGDEPBAR ;  /* 0x00000000000079af */ /* 0x000e220000000000 */
[C---:B--2---:R-:W-:Y:S03]  /*3c30*/  HMMA.16816.F32 R8, R164.reuse, R36, R16 ;  /* 0x00000024a408723c */ /* 0x044fe60000001810 */
[----:B------:R-:W2:Y:S05]  /*3c40*/  LDSM.16.M88.4 R36, [R236] ;  /* 0x00000000ec24783b */ /* 0x000eaa0000000200 */
[C---:B------:R-:W-:Y:S08]  /*3c50*/  HMMA.16816.F32 R16, R164.reuse, R44, R20 ;  /* 0x0000002ca410723c */ /* 0x040ff00000001814 */
[----:B------:R-:W-:Y:S01]  /*3c60*/  HMMA.16816.F32 R20, R164, R46, R24 ;  /* 0x0000002ea414723c */ /* 0x000fe20000001818 */
[----:B------:R-:W1:Y:S07]  /*3c70*/  LDSM.16.M88.4 R44, [R236+0x800] ;  /* 0x00080000ec2c783b */ /* 0x000e6e0000000200 */
[C---:B---3--:R-:W-:Y:S01]  /*3c80*/  HMMA.16816.F32 R24, R180.reuse, R48, R8 ;  /* 0x00000030b418723c */ /* 0x048fe20000001808 */
[----:B------:R-:W-:Y:S07]  /*3c90*/  LDSM.16.M88.4 R8, [R242+0x1800] ;  /* 0x00180000f208783b */ /* 0x000fee0000000200 */
[C---:B------:R-:W-:Y:S01]  /*3ca0*/  HMMA.16816.F32 R4, R180.reuse, R50, R4 ;  /* 0x00000032b404723c */ /* 0x040fe20000001804 */
[----:B------:R-:W3:Y:S07]  /*3cb0*/  LDSM.16.M88.4 R48, [R135+0x2000] ;  /* 0x002000008730783b */ /* 0x000eee0000000200 */
[C---:B----4-:R-:W-:Y:S08]  /*3cc0*/  HMMA.16816.F32 R16, R180.reuse, R56, R16 ;  /* 0x00000038b410723c */ /* 0x050ff00000001810 */
[C---:B------:R-:W-:Y:S01]  /*3cd0*/  HMMA.16816.F32 R20, R180.reuse, R58, R20 ;  /* 0x0000003ab414723c */ /* 0x040fe20000001814 */
[----:B------:R-:W4:Y:S07]  /*3ce0*/  LDSM.16.M88.4 R56, [R135+0x2800] ;  /* 0x002800008738783b */ /* 0x000f2e0000000200 */
[C---:B-----5:R-:W-:Y:S08]  /*3cf0*/  HMMA.16816.F32 R28, R180.reuse, R60, R28 ;  /* 0x0000003cb41c723c */ /* 0x060ff0000000181c */
[----:B------:R-:W-:Y:S01]  /*3d00*/  HMMA.16816.F32 R32, R180, R62, R32 ;  /* 0x0000003eb420723c */ /* 0x000fe20000001820 */
[----:B------:R-:W-:Y:S07]  /*3d10*/  LDSM.16.M88.4 R60, [R135+0x5800] ;  /* 0x00580000873c783b */ /* 0x000fee0000000200 */
[C---:B--2---:R-:W-:Y:S08]  /*3d20*/  HMMA.16816.F32 R24, R184.reuse, R36, R24 ;  /* 0x00000024b818723c */ /* 0x044ff00000001818 */
[C---:B------:R-:W-:Y:S01]  /*3d30*/  HMMA.16816.F32 R4, R184.reuse, R38, R4 ;  /* 0x00000026b804723c */ /* 0x040fe20000001804 */
[----:B------:R-:W-:Y:S07]  /*3d40*/  LDSM.16.M88.4 R36, [R237+0x1800] ;  /* 0x00180000ed24783b */ /* 0x000fee0000000200 */
[C---:B-1----:R-:W-:Y:S08]  /*3d50*/  HMMA.16816.F32 R16, R184.reuse, R44, R16 ;  /* 0x0000002cb810723c */ /* 0x042ff00000001810 */
[C---:B------:R-:W-:Y:S01]  /*3d60*/  HMMA.16816.F32 R20, R184.reuse, R46, R20 ;  /* 0x0000002eb814723c */ /* 0x040fe20000001814 */
[----:B------:R-:W1:Y:S07]  /*3d70*/  LDSM.16.M88.4 R44, [R242+0x2000] ;  /* 0x00200000f22c783b */ /* 0x000e6e0000000200 */
[C---:B------:R-:W-:Y:S08]  /*3d80*/  HMMA.16816.F32 R28, R184.reuse, R52, R28 ;  /* 0x00000034b81c723c */ /* 0x040ff0000000181c */
        /* <DEDUP_REMOVED lines=8> */
[C---:B----4-:R-:W-:Y:S08]  /*3e10*/  HMMA.16816.F32 R28, R188.reuse, R56, R28 ;  /* 0x00000038bc1c723c */ /* 0x050ff0000000181c */
[----:B------:R-:W-:Y:S01]  /*3e20*/  HMMA.16816.F32 R32, R188, R58, R32 ;  /* 0x0000003abc20723c */ /* 0x000fe20000001820 */
[----:B------:R-:W4:Y:S07]  /*3e30*/  LDSM.16.M88.4 R56, [R237+0x2800] ;  /* 0x00280000ed38783b */ /* 0x000f2e0000000200 */
[C---:B------:R-:W-:Y:S08]  /*3e40*/  HMMA.16816.F32 R24, R192.reuse, R8, R24 ;  /* 0x00000008c018723c */ /* 0x040ff00000001818 */
[C---:B------:R-:W-:Y:S01]  /*3e50*/  HMMA.16816.F32 R4, R192.reuse, R10, R4 ;  /* 0x0000000ac004723c */ /* 0x040fe20000001804 */
[----:B------:R-:W5:Y:S07]  /*3e60*/  LDSM.16.M88.4 R8, [R236+0x1800] ;  /* 0x00180000ec08783b */ /* 0x000f6e0000000200 */
[C---:B-1----:R-:W-:Y:S08]  /*3e70*/  HMMA.16816.F32 R16, R192.reuse, R44, R16 ;  /* 0x0000002cc010723c */ /* 0x042ff00000001810 */
[C---:B------:R-:W-:Y:S01]  /*3e80*/  HMMA.16816.F32 R20, R192.reuse, R46, R20 ;  /* 0x0000002ec014723c */ /* 0x040fe20000001814 */
[----:B------:R-:W-:Y:S07]  /*3e90*/  LDSM.16.M88.4 R44, [R135+0x3800] ;  /* 0x00380000872c783b */ /* 0x000fee0000000200 */
[C---:B--2---:R-:W-:Y:S08]  /*3ea0*/  HMMA.16816.F32 R28, R192.reuse, R52, R28 ;  /* 0x00000034c01c723c */ /* 0x044ff0000000181c */
[----:B------:R-:W-:Y:S01]  /*3eb0*/  HMMA.16816.F32 R32, R192, R54, R32 ;  /* 0x00000036c020723c */ /* 0x000fe20000001820 */
[----:B------:R-:W1:Y:S07]  /*3ec0*/  LDSM.16.M88.4 R52, [R236+0x2800] ;  /* 0x00280000ec34783b */ /* 0x000e6e0000000200 */
[C---:B------:R-:W-:Y:S08]  /*3ed0*/  HMMA.16816.F32 R24, R196.reuse, R36, R24 ;  /* 0x00000024c418723c */ /* 0x040ff00000001818 */
[C---:B------:R-:W-:Y:S01]  /*3ee0*/  HMMA.16816.F32 R4, R196.reuse, R38, R4 ;  /* 0x00000026c404723c */ /* 0x040fe20000001804 */
[----:B------:R-:W2:Y:S07]  /*3ef0*/  LDSM.16.M88.4 R36, [R135+0x3000] ;  /* 0x003000008724783b */ /* 0x000eae0000000200 */
[C---:B---3--:R-:W-:Y:S08]  /*3f00*/  HMMA.16816.F32 R16, R196.reuse, R48, R16 ;  /* 0x00000030c410723c */ /* 0x048ff00000001810 */
[C---:B------:R-:W-:Y:S01]  /*3f10*/  HMMA.16816.F32 R20, R196.reuse, R50, R20 ;  /* 0x00000032c414723c */ /* 0x040fe20000001814 */
[----:B------:R-:W3:Y:S07]  /*3f20*/  LDSM.16.M88.4 R48, [R135+0x4000] ;  /* 0x004000008730783b */ /* 0x000eee0000000200 */
[C---:B----4-:R-:W-:Y:S08]  /*3f30*/  HMMA.16816.F32 R28, R196.reuse, R56, R28 ;  /* 0x00000038c41c723c */ /* 0x050ff0000000181c */
[----:B------:R-:W-:Y:S01]  /*3f40*/  HMMA.16816.F32 R32, R196, R58, R32 ;  /* 0x0000003ac420723c */ /* 0x000fe20000001820 */
[----:B------:R-:W-:Y:S07]  /*3f50*/  LDSM.16.M88.4 R56, [R237+0x4000] ;  /* 0x00400000ed38783b */ /* 0x000fee0000000200 */
[C---:B-----5:R-:W-:Y:S08]  /*3f60*/  HMMA.16816.F32 R24, R200.reuse, R8, R24 ;  /* 0x00000008c818723c */ /* 0x060ff00000001818 */
        /* <DEDUP_REMOVED lines=28> */
[----:B------:R-:W-:Y:S07]  /*4130*/  LDSM.16.M88.4 R36, [R242+0x4800] ;  /* 0x00480000f224783b */ /* 0x000fee0000000200 */
[C---:B---3--:R-:W-:Y:S08]  /*4140*/  HMMA.16816.F32 R16, R212.reuse, R48, R16 ;  /* 0x00000030d410723c */ /* 0x048ff00000001810 */
[C---:B------:R-:W-:Y:S01]  /*4150*/  HMMA.16816.F32 R20, R212.reuse, R50, R20 ;  /* 0x00000032d414723c */ /* 0x040fe20000001814 */
[----:B------:R-:W2:Y:S07]  /*4160*/  LDSM.16.M88.4 R48, [R135+0x5000] ;  /* 0x005000008730783b */ /* 0x000eae0000000200 */
[C---:B------:R-:W-:Y:S08]  /*4170*/  HMMA.16816.F32 R28, R212.reuse, R56, R28 ;  /* 0x00000038d41c723c */ /* 0x040ff0000000181c */
[----:B------:R-:W-:Y:S01]  /*4180*/  HMMA.16816.F32 R32, R212, R58, R32 ;  /* 0x0000003ad420723c */ /* 0x000fe20000001820 */
[----:B------:R-:W-:Y:S07]  /*4190*/  LDSM.16.M88.4 R56, [R242+0x5800] ;  /* 0x00580000f238783b */ /* 0x000fee0000000200 */
[C---:B----4-:R-:W-:Y:S08]  /*41a0*/  HMMA.16816.F32 R24, R216.reuse, R8, R24 ;  /* 0x00000008d818723c */ /* 0x050ff00000001818 */
[C---:B------:R-:W-:Y:S08]  /*41b0*/  HMMA.16816.F32 R8, R216.reuse, R10, R4 ;  /* 0x0000000ad808723c */ /* 0x040ff00000001804 */
[C---:B------:R-:W-:Y:S08]  /*41c0*/  HMMA.16816.F32 R4, R216.reuse, R44, R16 ;  /* 0x0000002cd804723c */ /* 0x040ff00000001810 */
[C---:B------:R-:W-:Y:S01]  /*41d0*/  HMMA.16816.F32 R20, R216.reuse, R46, R20 ;  /* 0x0000002ed814723c */ /* 0x040fe20000001814 */
[----:B------:R-:W3:Y:S07]  /*41e0*/  LDSM.16.M88.4 R44, [R242+0x5000] ;  /* 0x00500000f22c783b */ /* 0x000eee0000000200 */
[C---:B-1----:R-:W-:Y:S08]  /*41f0*/  HMMA.16816.F32 R28, R216.reuse, R52, R28 ;  /* 0x00000034d81c723c */ /* 0x042ff0000000181c */
[----:B------:R-:W-:Y:S01]  /*4200*/  HMMA.16816.F32 R32, R216, R54, R32 ;  /* 0x00000036d820723c */ /* 0x000fe20000001820 */
[----:B------:R-:W-:Y:S07]  /*4210*/  LDSM.16.M88.4 R52, [R237+0x5000] ;  /* 0x00500000ed34783b */ /* 0x000fee0000000200 */
[C---:B------:R-:W-:Y:S08]  /*4220*/  HMMA.16816.F32 R24, R220.reuse, R40, R24 ;  /* 0x00000028dc18723c */ /* 0x040ff00000001818 */
[C---:B------:R-:W-:Y:S01]  /*4230*/  HMMA.16816.F32 R16, R220.reuse, R42, R8 ;  /* 0x0000002adc10723c */ /* 0x040fe20000001808 */
[----:B------:R-:W-:Y:S07]  /*4240*/  LDSM.16.M88.4 R40, [R236+0x5000] ;  /* 0x00500000ec28783b */ /* 0x000fee0000000200 */
[C---:B--2---:R-:W-:Y:S08]  /*4250*/  HMMA.16816.F32 R8, R220.reuse, R48, R4 ;  /* 0x00000030dc08723c */ /* 0x044ff00000001804 */
        /* <DEDUP_REMOVED lines=9> */
[----:B------:R-:W-:Y:S01]  /*42f0*/  HMMA.16816.F32 R8, R224, R46, R4 ;  /* 0x0000002ee008723c */ /* 0x000fe20000001804 */
[----:B------:R-:W3:Y:S01]  /*4300*/  LDSM.16.M88.4 R44, [R236+0x4800] ;  /* 0x00480000ec2c783b */ /* 0x000ee20000000200 */
[----:B------:R-:W-:-:S06]  /*4310*/  DEPBAR.LE SB0, 0x0 ;  /* 0x000080000000791a */ /* 0x000fcc0000000000 */
[C---:B------:R-:W-:Y:S08]  /*4320*/  HMMA.16816.F32 R4, R224.reuse, R56, R28 ;  /* 0x00000038e004723c */ /* 0x040ff0000000181c */
[----:B------:R-:W-:Y:S08]  /*4330*/  HMMA.16816.F32 R32, R224, R58, R32 ;  /* 0x0000003ae020723c */ /* 0x000ff00000001820 */
[C---:B-1----:R-:W-:Y:S08]  /*4340*/  HMMA.16816.F32 R28, R228.reuse, R48, R24 ;  /* 0x00000030e41c723c */ /* 0x042ff00000001818 */
[C---:B------:R-:W-:Y:S08]  /*4350*/  HMMA.16816.F32 R24, R228.reuse, R50, R20 ;  /* 0x00000032e418723c */ /* 0x040ff00000001814 */
[C---:B------:R-:W-:Y:S08]  /*4360*/  HMMA.16816.F32 R20, R228.reuse, R52, R16 ;  /* 0x00000034e414723c */ /* 0x040ff00000001810 */
[C---:B------:R-:W-:Y:S08]  /*4370*/  HMMA.16816.F32 R16, R228.reuse, R54, R8 ;  /* 0x00000036e410723c */ /* 0x040ff00000001808 */
[C---:B--2---:R-:W-:Y:S08]  /*4380*/  HMMA.16816.F32 R8, R228.reuse, R60, R4 ;  /* 0x0000003ce408723c */ /* 0x044ff00000001804 */
[----:B------:R-:W-:Y:S08]  /*4390*/  HMMA.16816.F32 R4, R228, R62, R32 ;  /* 0x0000003ee404723c */ /* 0x000ff00000001820 */
[C---:B---3--:R-:W-:Y:S08]  /*43a0*/  HMMA.16816.F32 R32, R232.reuse, R44, R28 ;  /* 0x0000002ce820723c */ /* 0x048ff0000000181c */
[C---:B------:R-:W-:Y:S08]  /*43b0*/  HMMA.16816.F32 R44, R232.reuse, R46, R24 ;  /* 0x0000002ee82c723c */ /* 0x040ff00000001818 */
[C---:B------:R-:W-:Y:S08]  /*43c0*/  HMMA.16816.F32 R28, R232.reuse, R40, R20 ;  /* 0x00000028e81c723c */ /* 0x040ff00000001814 */
[C---:B------:R-:W-:Y:S08]  /*43d0*/  HMMA.16816.F32 R24, R232.reuse, R36, R8 ;  /* 0x00000024e818723c */ /* 0x040ff00000001808 */
[C---:B------:R-:W-:Y:S08]  /*43e0*/  HMMA.16816.F32 R40, R232.reuse, R42, R16 ;  /* 0x0000002ae828723c */ /* 0x040ff00000001810 */
[----:B------:R-:W-:Y:S01]  /*43f0*/  HMMA.16816.F32 R36, R232, R38, R4 ;  /* 0x00000026e824723c */ /* 0x000fe20000001804 */
[----:B------:R-:W-:Y:S06]  /*4400*/  BAR.SYNC.DEFER_BLOCKING 0x0 ;  /* 0x0000000000007b1d */ /* 0x000fec0000010000 */
[----:B------:R-:W-:Y:S01]  /*4410*/  @!UPT UIADD3 URZ, URZ, URZ, URZ ;  /* 0x0000003f3f3ff290 */ /* 0x000fe2000fffe03f */
[----:B------:R-:W-:Y:S11]  /*4420*/  @!P0 BRA `(.L_x_2994) ;  /* 0x0000025000008947 */ /* 0x000ff60003800000 */
[----:B------:R-:W-:Y:S02]  /*4430*/  IADD3 R4, -R69, 0x30, RZ ;  /* 0x0000003045047810 */ /* 0x000fe40007ffe1ff */
        /* <DEDUP_REMOVED lines=36> */
.L_x_2994:
[----:B------:R-:W-:Y:S05]  /*4680*/  BSYNC B0 ;  /* 0x0000000000007941 */ /* 0x000fea0003800000 */
.L_x_2993:
[----:B------:R-:W2:Y:S04]  /*4690*/  LDL R0, [R1+0x80] ;  /* 0x0000800001007983 */ /* 0x000ea80000100800 */
[----:B------:R-:W3:Y:S01]  /*46a0*/  LDL R8, [R1+0x30] ;  /* 0x0000300001087983 */ /* 0x000ee20000100800 */
[----:B------:R-:W-:Y:S01]  /*46b0*/  ISETP.NE.AND P0, PT, R67, 0x1, PT ;  /* 0x000000014300780c */ /* 0x000fe20003f05270 */
[----:B------:R-:W-:-:S02]  /*46c0*/  ULDC UR4, c[0x0][0x324] ;  /* 0x0000c90000047ab9 */ /* 0x000fc40000000800 */
[----:B------:R-:W-:Y:S01]  /*46d0*/  ULOP3.LUT UR4, URZ, UR4, URZ, 0x33, !UPT ;  /* 0x000000043f047292 */ /* 0x000fe2000f8e333f */
[----:B------:R-:W0:Y:S01]  /*46e0*/  LDGDEPBAR ;  /* 0x00000000000079af */ /* 0x000e220000000000 */
[----:B--2---:R-:W-:-:S08]  /*46f0*/  IMAD.IADD R0, R0, 0x1, R115 ;  /* 0x0000000100007824 */ /* 0x004fd000078e0273 */
[----:B-1----:R-:W-:Y:S01]  /*4700*/  @P0 IMAD.HI.U32 R2, R0, c[0x0][0x2c8], RZ ;  /* 0x0000b20000020a27 */ /* 0x002fe200078e00ff */
        /* <DEDUP_REMOVED lines=24> */
.L_x_2997:
[----:B------:R-:W-:-:S13]  /*4890*/  ISETP.NE.AND P0, PT, R66, 0x1, PT ;  /* 0x000000014200780c */ /* 0x000fda0003f05270 */
[----:B------:R-:W-:-:S05]  /*48a0*/  @P0 IMAD.HI.U32 R9, R3, c[0x0][0x330], RZ ;  /* 0x0000cc0003090a27 */ /* 0x000fca00078e00ff */
[----:B------:R-:W-:Y:S02]  /*48b0*/  @P0 SHF.R.U32.HI R3, RZ, c[0x0][0x334], R9 ;  /* 0x0000cd00ff030a19 */ /* 0x000fe40000011609 */
.L_x_2998:
[----:B------:R-:W-:Y:S05]  /*48c0*/  BSYNC B0 ;  /* 0x0000000000007941 */ /* 0x000fea0003800000 */
.L_x_2996:
[----:B------:R-:W-:-:S05]  /*48d0*/  IMAD R3, R3, c[0x0][0x32c], R8 ;  /* 0x0000cb0003037a24 */ /* 0x000fca00078e0208 */
[----:B------:R-:W-:Y:S02]  /*48e0*/  IADD3 R9, R3, c[0x0][0x32c], RZ ;  /* 0x0000cb0003097a10 */ /* 0x000fe40007ffe0ff */
[----:B------:R-:W-:Y:S02]  /*48f0*/  IMNMX R0, R0, R3, !PT ;  /* 0x0000000300007217 */ /* 0x000fe40007800200 */
[----:B------:R-:W-:Y:S02]  /*4900*/  IMNMX R2, R2, R9, PT ;  /* 0x0000000902027217 */ /* 0x000fe40003800200 */
.L_x_2995:
        /* <DEDUP_REMOVED lines=70> */
.L_x_3001:
[----:B------:R-:W-:-:S13]  /*4d70*/  ISETP.NE.AND P0, PT, R66, 0x1, PT ;  /* 0x000000014200780c */ /* 0x000fda0003f05270 */
[----:B------:R-:W-:-:S05]  /*4d80*/  @P0 IMAD.HI.U32 R4, R3, c[0x0][0x330], RZ ;  /* 0x0000cc0003040a27 */ /* 0x000fca00078e00ff */
[----:B------:R-:W-:Y:S02]  /*4d90*/  @P0 SHF.R.U32.HI R3, RZ, c[0x0][0x334], R4 ;  /* 0x0000cd00ff030a19 */ /* 0x000fe40000011604 */
.L_x_3002:
[----:B------:R-:W-:Y:S05]  /*4da0*/  BSYNC B0 ;  /* 0x0000000000007941 */ /* 0x000fea0003800000 */
.L_x_3000:
[----:B------:R-:W-:-:S05]  /*4db0*/  IMAD R3, R3, c[0x0][0x32c], R8 ;  /* 0x0000cb0003037a24 */ /* 0x000fca00078e0208 */
[----:B------:R-:W-:Y:S02]  /*4dc0*/  IADD3 R4, R3, c[0x0][0x32c], RZ ;  /* 0x0000cb0003047a10 */ /* 0x000fe40007ffe0ff */
[----:B------:R-:W-:Y:S02]  /*4dd0*/  IMNMX R0, R0, R3, !PT ;  /* 0x0000000300007217 */ /* 0x000fe40007800200 */
[----:B------:R-:W-:Y:S02]  /*4de0*/  IMNMX R2, R2, R4, PT ;  /* 0x0000000402027217 */ /* 0x000fe40003800200 */
.L_x_2999:
        /* <DEDUP_REMOVED lines=15> */
[----:B------:R-:W-:Y:S03]  /*4ee0*/  LDSM.16.MT88.4 R32, [R238] ;  /* 0x00000000ee20783b */ /* 0x000fe60000004200 */
[----:B------:R-:W-:Y:S01]  /*4ef0*/  ISETP.GT.AND P0, PT, R0, 0x8, !P0 ;  /* 0x000000080000780c */ /* 0x000fe20004704270 */
[----:B------:R-:W-:Y:S03]  /*4f00*/  LDSM.16.MT88.4 R64, [R239+0x800] ;  /* 0x00080000ef40783b */ /* 0x000fe60000004200 */
[----:B------:R-:W-:Y:S01]  /*4f10*/  ISETP.LT.OR P0, PT, R2, 0x9, P0 ;  /* 0x000000090200780c */ /* 0x000fe20000701670 */
[----:B------:R-:W-:Y:S03]  /*4f20*/  LDSM.16.MT88.4 R72, [R240+0x800] ;  /* 0x00080000f048783b */ /* 0x000fe60000004200 */
[----:B------:R-:W-:Y:S01]  /*4f30*/  FSEL R9, R46, -INF , !P0 ;  /* 0xff8000002e097808 */ /* 0x000fe20004000000 */
[----:B------:R-:W-:Y:S01]  /*4f40*/  LDSM.16.MT88.4 R68, [R241+0x1800] ;  /* 0x00180000f144783b */ /* 0x000fe20000004200 */
        /* <DEDUP_REMOVED lines=30> */
[----:B------:R-:W-:Y:S02]  /*5130*/  ISETP.GT.AND P0, PT, R0, 0x29, !P1 ;  /* 0x000000290000780c */ /* 0x000fe40004f04270 */
[----:B------:R-:W-:Y:S02]  /*5140*/  FMNMX.FTZ R0, R11, R10, !PT ;  /* 0x0000000a0b007209 */ /* 0x000fe40007810000 */
[----:B------:R-:W-:Y:S02]  /*5150*/  ISETP.LT.OR P0, PT, R2, 0x2a, P0 ;  /* 0x0000002a0200780c */ /* 0x000fe40000701670 */
[----:B------:R-:W-:Y:S02]  /*5160*/  FMNMX.FTZ R0, R19, R0, !PT ;  /* 0x0000000013007209 */ /* 0x000fe40007810000 */
[----:B------:R-:W-:-:S02]  /*5170*/  FSEL R88, R39, -INF , !P0 ;  /* 0xff80000027587808 */ /* 0x000fc40004000000 */
[----:B------:R-:W-:-:S04]  /*5180*/  FMNMX.FTZ R0, R18, R0, !PT ;  /* 0x0000000012007209 */ /* 0x000fc80007810000 */
        /* <DEDUP_REMOVED lines=353> */
.L_x_3005:
[----:B------:R-:W-:-:S13]  /*67a0*/  ISETP.NE.AND P0, PT, R27, 0x1, PT ;  /* 0x000000011b00780c */ /* 0x000fda0003f05270 */
[----:B------:R-:W-:-:S05]  /*67b0*/  @P0 IMAD.HI.U32 R0, R2, c[0x0][0x330], RZ ;  /* 0x0000cc0002000a27 */ /* 0x000fca00078e00ff */
[----:B------:R-:W-:Y:S02]  /*67c0*/  @P0 SHF.R.U32.HI R2, RZ, c[0x0][0x334], R0 ;  /* 0x0000cd00ff020a19 */ /* 0x000fe40000011600 */
.L_x_3006:
[----:B------:R-:W-:Y:S05]  /*67d0*/  BSYNC B0 ;  /* 0x0000000000007941 */ /* 0x000fea0003800000 */
.L_x_3004:
[----:B------:R-:W-:-:S05]  /*67e0*/  IMAD R2, R2, R27, c[0x0][0x32c] ;  /* 0x0000cb0002027624 */ /* 0x000fca00078e021b */
[----:B------:R-:W-:-:S04]  /*67f0*/  IMNMX R3, R3, R2, PT ;  /* 0x0000000203037217 */ /* 0x000fc80003800200 */
.L_x_3003:
        /* <DEDUP_REMOVED lines=12> */
.L_x_3020:
[----:B------:R-:W2:Y:S01]  /*68c0*/  LDL R3, [R1] ;  /* 0x0000000001037983 */ /* 0x000ea20000100800 */
[----:B------:R-:W-:Y:S04]  /*68d0*/  DEPBAR.LE SB0, 0x0 ;  /* 0x000080000000791a */ /* 0x000fe80000000000 */
[----:B------:R-:W3:Y:S01]  /*68e0*/  LDL R133, [R1+0x20] ;  /* 0x0000200001857983 */ /* 0x000ee20000100800 */
[----:B------:R-:W-:Y:S01]  /*68f0*/  WARPSYNC 0xffffffff ;  /* 0xffffffff00007948 */ /* 0x000fe20003800000 */
[----:B------:R-:W-:Y:S02]  /*6900*/  BSSY B0, `(.L_x_3008) ;  /* 0x0000034000007945 */ /* 0x000fe40003800000 */
[----:B------:R-:W3:Y:S04]  /*6910*/  LDL R132, [R1+0x34] ;  /* 0x0000340001847983 */ /* 0x000ee80000100800 */
[----:B-1----:R-:W4:Y:S04]  /*6920*/  LDL R0, [R1+0x14] ;  /* 0x0000140001007983 */ /* 0x002f280000100800 */
        /* <DEDUP_REMOVED lines=14> */
[C---:B------:R-:W-:Y:S01]  /*6a10*/  IMAD.WIDE.U32 R4, R133.reuse, c[0x0][0x208], RZ ;  /* 0x0000820085047a25 */ /* 0x040fe200078e00ff */
[----:B------:R-:W-:Y:S01]  /*6a20*/  SHF.R.S32.HI R0, RZ, 0x1f, R133 ;  /* 0x0000001fff007819 */ /* 0x000fe20000011485 */
[----:B------:R-:W5:Y:S04]  /*6a30*/  LDL.64 R14, [R1+0x48] ;  /* 0x00004800010e7983 */ /* 0x000f680000100a00 */
[----:B--2---:R-:W2:Y:S01]  /*6a40*/  LDL R13, [R1+0x18] ;  /* 0x00001800010d7983 */ /* 0x004ea20000100800 */
        /* <DEDUP_REMOVED lines=13> */
[----:B-----5:R-:W-:Y:S01]  /*6b20*/  IMAD.X R3, R3, 0x1, R15, P1 ;  /* 0x0000000103037824 */ /* 0x020fe200008e060f */
[C---:B------:R-:W-:Y:S04]  /*6b30*/  LEA R6, P0, R5.reuse, c[0x0][0x1f8], 0x1 ;  /* 0x00007e0005067a11 */ /* 0x040fe800078008ff */
[----:B------:R-:W-:Y:S02]  /*6b40*/  LEA.HI.X R7, R5, c[0x0][0x1fc], R3, 0x1, P0 ;  /* 0x00007f0005077a11 */ /* 0x000fe400000f0c03 */
[----:B------:R-:W-:Y:S03]  /*6b50*/  @!P2 IADD3 R0, P0, R12, R20, RZ ;  /* 0x000000140c00a210 */ /* 0x000fe60007f1e0ff */
[----:B------:R-:W-:Y:S01]  /*6b60*/  @!PT LDS RZ, [RZ] ;  /* 0x00000000fffff984 */ /* 0x000fe20000000800 */
[----:B------:R-:W-:Y:S01]  /*6b70*/  @!PT LDS RZ, [RZ] ;  /* 0x00000000fffff984 */ /* 0x000fe20000000800 */
[----:B------:R-:W-:Y:S01]  /*6b80*/  @!PT LDS RZ, [RZ] ;  /* 0x00000000fffff984 */ /* 0x000fe20000000800 */
[----:B--2---:R1:W-:Y:S02]  /*6b90*/  LDGSTS.E.BYPASS.LTC128B.128 [R13+0x4080], [R6.64], !P3 ;  /* 0x04080000060d7fae */ /* 0x0043e4000d901d46 */
        /* <DEDUP_REMOVED lines=10> */
.L_x_3009:
[----:B-1----:R-:W-:Y:S05]  /*6c40*/  BSYNC B0 ;  /* 0x0000000000007941 */ /* 0x002fea0003800000 */
.L_x_3008:
[C---:B------:R-:W-:Y:S01]  /*6c50*/  HMMA.16816.F32 R4, R160.reuse, R8, RZ ;  /* 0x00000008a004723c */ /* 0x040fe200000018ff */
[----:B------:R-:W0:Y:S01]  /*6c60*/  LDGDEPBAR ;  /* 0x00000000000079af */ /* 0x000e220000000000 */
[----:B------:R-:W-:Y:S06]  /*6c70*/  BSSY B0, `(.L_x_3010) ;  /* 0x00000bc000007945 */ /* 0x000fec0003800000 */
        /* <DEDUP_REMOVED lines=11> */
[C---:B---3--:R-:W-:Y:S01]  /*6d30*/  HMMA.16816.F32 R20, R164.reuse, R176, R20 ;  /* 0x000000b0a414723c */ /* 0x048fe20000001814 */
[----:B------:R3:W5:Y:S07]  /*6d40*/  LDL R177, [R1+0x14] ;  /* 0x0000140001b17983 */ /* 0x00076e0000100800 */
[----:B------:R-:W-:Y:S07]  /*6d50*/  HMMA.16816.F32 R24, R164, R178, R24 ;  /* 0x000000b2a418723c */ /* 0x000fee0000001818 */
[----:B------:R-:W-:Y:S01]  /*6d60*/  MOV R179, R133 ;  /* 0x0000008500b37202 */ /* 0x000fe20000000f00 */
[C---:B-1----:R-:W-:Y:S05]  /*6d70*/  HMMA.16816.F32 R4, R180.reuse, R168, R4 ;  /* 0x000000a8b404723c */ /* 0x042fea0000001804 */
[----:B------:R-:W-:Y:S03]  /*6d80*/  ISETP.GT.AND P0, PT, R179, R132, PT ;  /* 0x00000084b300720c */ /* 0x000fe60003f04270 */
[C---:B------:R-:W-:Y:S01]  /*6d90*/  HMMA.16816.F32 R8, R180.reuse, R170, R8 ;  /* 0x000000aab408723c */ /* 0x040fe20000001808 */
[----:B------:R-:W1:Y:S07]  /*6da0*/  LDSM.16.M88.4 R168, [R237+0x1000] ;  /* 0x00100000eda8783b */ /* 0x000e6e0000000200 */
[C---:B----4-:R-:W-:Y:S08]  /*6db0*/  HMMA.16816.F32 R12, R180.reuse, R172, R12 ;  /* 0x000000acb40c723c */ /* 0x050ff0000000180c */
[C---:B------:R-:W-:Y:S01]  /*6dc0*/  HMMA.16816.F32 R16, R180.reuse, R174, R16 ;  /* 0x000000aeb410723c */ /* 0x040fe20000001810 */
[----:B------:R-:W4:Y:S07]  /*6dd0*/  LDSM.16.M88.4 R172, [R236] ;  /* 0x00000000ecac783b */ /* 0x000f2e0000000200 */
[C---:B-1----:R-:W-:Y:S08]  /*6de0*/  HMMA.16816.F32 R20, R180.reuse, R168, R20 ;  /* 0x000000a8b414723c */ /* 0x042ff00000001814 */
        /* <DEDUP_REMOVED lines=8> */
[C---:B----4-:R-:W-:Y:S08]  /*6e70*/  HMMA.16816.F32 R20, R184.reuse, R172, R20 ;  /* 0x000000acb814723c */ /* 0x050ff00000001814 */
[----:B------:R-:W-:Y:S01]  /*6e80*/  HMMA.16816.F32 R24, R184, R174, R24 ;  /* 0x000000aeb818723c */ /* 0x000fe20000001818 */
[----:B------:R-:W4:Y:S07]  /*6e90*/  LDSM.16.M88.4 R172, [R135+0x2000] ;  /* 0x0020000087ac783b */ /* 0x000f2e0000000200 */
[C---:B-1----:R-:W-:Y:S08]  /*6ea0*/  HMMA.16816.F32 R4, R188.reuse, R168, R4 ;  /* 0x000000a8bc04723c */ /* 0x042ff00000001804 */
[C---:B------:R-:W-:Y:S01]  /*6eb0*/  HMMA.16816.F32 R8, R188.reuse, R170, R8 ;  /* 0x000000aabc08723c */ /* 0x040fe20000001808 */
[----:B------:R-:W1:Y:S07]  /*6ec0*/  LDSM.16.M88.4 R168, [R135+0x2800] ;  /* 0x0028000087a8783b */ /* 0x000e6e0000000200 */
[C---:B----4-:R-:W-:Y:S08]  /*6ed0*/  HMMA.16816.F32 R12, R188.reuse, R172, R12 ;  /* 0x000000acbc0c723c */ /* 0x050ff0000000180c */
[C---:B------:R-:W-:Y:S01]  /*6ee0*/  HMMA.16816.F32 R16, R188.reuse, R174, R16 ;  /* 0x000000aebc10723c */ /* 0x040fe20000001810 */
[----:B------:R-:W4:Y:S07]  /*6ef0*/  LDSM.16.M88.4 R172, [R245] ;  /* 0x00000000f5ac783b */ /* 0x000f2e0000000200 */
[C---:B-1----:R-:W-:Y:S08]  /*6f00*/  HMMA.16816.F32 R20, R188.reuse, R168, R20 ;  /* 0x000000a8bc14723c */ /* 0x042ff00000001814 */
[----:B------:R-:W-:Y:S01]  /*6f10*/  HMMA.16816.F32 R24, R188, R170, R24 ;  /* 0x000000aabc18723c */ /* 0x000fe20000001818 */
[----:B------:R-:W1:Y:S07]  /*6f20*/  LDSM.16.M88.4 R168, [R243] ;  /* 0x00000000f3a8783b */ /* 0x000e6e0000000200 */
[C---:B----4-:R-:W-:Y:S08]  /*6f30*/  HMMA.16816.F32 R4, R192.reuse, R172, R4 ;  /* 0x000000acc004723c */ /* 0x050ff00000001804 */
[C---:B------:R-:W-:Y:S01]  /*6f40*/  HMMA.16816.F32 R8, R192.reuse, R174, R8 ;  /* 0x000000aec008723c */ /* 0x040fe20000001808 */
[----:B------:R-:W4:Y:S07]  /*6f50*/  LDSM.16.M88.4 R172, [R244] ;  /* 0x00000000f4ac783b */ /* 0x000f2e0000000200 */
        /* <DEDUP_REMOVED lines=11> */
[----:B------:R-:W4:Y:S07]  /*7010*/  LDSM.16.M88.4 R172, [R236+0x1800] ;  /* 0x00180000ecac783b */ /* 0x000f2e0000000200 */
        /* <DEDUP_REMOVED lines=77> */
[----:B------:R-:W4:Y:S01]  /*74f0*/  LDSM.16.M88.4 R172, [R236+0x5800] ;  /* 0x00580000ecac783b */ /* 0x000f220000000200 */
[----:B------:R-:W-:Y:S05]  /*7500*/  DEPBAR.LE SB0, 0x0 ;  /* 0x000080000000791a */ /* 0x000fea0000000000 */
[----:B------:R-:W-:Y:S01]  /*7510*/  BAR.SYNC.DEFER_BLOCKING 0x0 ;  /* 0x0000000000007b1d */ /* 0x000fe20000010000 */
[C---:B-1----:R-:W-:Y:S08]  /*7520*/  HMMA.16816.F32 R12, R232.reuse, R168, R12 ;  /* 0x000000a8e80c723c */ /* 0x042ff0000000180c */
[C---:B------:R-:W-:Y:S08]  /*7530*/  HMMA.16816.F32 R16, R232.reuse, R170, R16 ;  /* 0x000000aae810723c */ /* 0x040ff00000001810 */
[C---:B----4-:R-:W-:Y:S08]  /*7540*/  HMMA.16816.F32 R20, R232.reuse, R172, R20 ;  /* 0x000000ace814723c */ /* 0x050ff00000001814 */
[----:B------:R-:W-:Y:S01]  /*7550*/  HMMA.16816.F32 R24, R232, R174, R24 ;  /* 0x000000aee818723c */ /* 0x000fe20000001818 */
[----:B------:R-:W-:Y:S07]  /*7560*/  @!UPT UIADD3 URZ, URZ, URZ, URZ ;  /* 0x0000003f3f3ff290 */ /* 0x000fee000fffe03f */
[----:B------:R-:W-:-:S11]  /*7570*/  @!P0 BRA `(.L_x_3011) ;  /* 0x000002b000008947 */ /* 0x000fd60003800000 */
[----:B---3--:R-:W3:Y:S04]  /*7580*/  LDL.64 R172, [R1+0x50] ;  /* 0x0000500001ac7983 */ /* 0x008ee80000100a00 */
[----:B------:R-:W4:Y:S04]  /*7590*/  LDL.64 R170, [R1+0x38] ;  /* 0x0000380001aa7983 */ /* 0x000f280000100a00 */
[----:B--2---:R-:W2:Y:S04]  /*75a0*/  LDL R176, [R1+0x18] ;  /* 0x0000180001b07983 */ /* 0x004ea80000100800 */
[----:B------:R-:W1:Y:S02]  /*75b0*/  S2R R0, SR_TID.X ;  /* 0x0000000000007919 */ /* 0x000e640000002100 */
[----:B-1----:R-:W-:Y:S04]  /*75c0*/  SHF.R.S32.HI R132, RZ, 0x1f, R0 ;  /* 0x0000001fff847819 */ /* 0x002fe80000011400 */
[----:B------:R-:W-:Y:S02]  /*75d0*/  LEA.HI R132, R132, R0, RZ, 0x3 ;  /* 0x0000000084847211 */ /* 0x000fe400078f18ff */
[----:B------:R-:W-:Y:S02]  /*75e0*/  IADD3 R0, R179, -0x1, RZ ;  /* 0xffffffffb3007810 */ /* 0x000fe40007ffe0ff */
[----:B------:R-:W-:Y:S02]  /*75f0*/  SHF.R.S32.HI R132, RZ, 0x3, R132 ;  /* 0x00000003ff847819 */ /* 0x000fe40000011484 */
[----:B------:R-:W-:Y:S02]  /*7600*/  SHF.R.S32.HI R3, RZ, 0x1f, R0 ;  /* 0x0000001fff037819 */ /* 0x000fe40000011400 */
[----:B------:R-:W-:Y:S03]  /*7610*/  IADD3 R132, -R132, 0x30, RZ ;  /* 0x0000003084847810 */ /* 0x000fe60007ffe1ff */
[----:B------:R-:W-:Y:S01]  /*7620*/  IMAD R3, R3, c[0x0][0x1e0], RZ ;  /* 0x0000780003037a24 */ /* 0x000fe200078e02ff */
[C---:B------:R-:W-:Y:S02]  /*7630*/  ISETP.GE.AND P0, PT, R132.reuse, 0x21, PT ;  /* 0x000000218400780c */ /* 0x040fe40003f06270 */
[----:B------:R-:W-:Y:S01]  /*7640*/  ISETP.GE.AND P1, PT, R132, 0x1, PT ;  /* 0x000000018400780c */ /* 0x000fe20003f26270 */
[C---:B------:R-:W-:Y:S02]  /*7650*/  IMAD R3, R0.reuse, c[0x0][0x1e4], R3 ;  /* 0x0000790000037a24 */ /* 0x040fe400078e0203 */
        /* <DEDUP_REMOVED lines=29> */
.L_x_3011:
[----:B---3--:R-:W-:Y:S05]  /*7830*/  BSYNC B0 ;  /* 0x0000000000007941 */ /* 0x008fea0003800000 */
.L_x_3010:
[----:B--2---:R-:W2:Y:S01]  /*7840*/  LDL R3, [R1+0x68] ;  /* 0x0000680001037983 */ /* 0x004ea20000100800 */
        /* <DEDUP_REMOVED lines=36> */
.L_x_3014:
[----:B------:R-:W-:Y:S04]  /*7a90*/  MOV R169, c[0x0][0x32c] ;  /* 0x0000cb0000a97a02 */ /* 0x000fe80000000f00 */
[----:B------:R-:W-:Y:S11]  /*7aa0*/  ISETP.NE.AND P0, PT, R169, 0x1, PT ;  /* 0x00000001a900780c */ /* 0x000ff60003f05270 */
[----:B------:R-:W-:Y:S02]  /*7ab0*/  @!UPT UIADD3 URZ, URZ, URZ, URZ ;  /* 0x0000003f3f3ff290 */ /* 0x000fe4000fffe03f */
[----:B------:R-:W-:Y:S05]  /*7ac0*/  @P0 IMAD.HI.U32 R169, R133, c[0x0][0x330], RZ ;  /* 0x0000cc0085a90a27 */ /* 0x000fea00078e00ff */
[----:B------:R-:W-:Y:S02]  /*7ad0*/  @P0 SHF.R.U32.HI R133, RZ, c[0x0][0x334], R169 ;  /* 0x0000cd00ff850a19 */ /* 0x000fe400000116a9 */
.L_x_3015:
[----:B------:R-:W-:Y:S05]  /*7ae0*/  BSYNC B0 ;  /* 0x0000000000007941 */ /* 0x000fea0003800000 */
.L_x_3013:
[----:B------:R-:W-:Y:S04]  /*7af0*/  IMAD.IADD R169, R0, 0x1, -R178 ;  /* 0x0000000100a97824 */ /* 0x000fe800078e0ab2 */
[----:B------:R-:W-:Y:S05]  /*7b00*/  IMAD R133, R133, c[0x0][0x32c], R169 ;  /* 0x0000cb0085857a24 */ /* 0x000fea00078e02a9 */
[----:B------:R-:W-:Y:S02]  /*7b10*/  IMNMX R3, R3, R133, !PT ;  /* 0x0000008503037217 */ /* 0x000fe40007800200 */
[----:B------:R-:W-:Y:S04]  /*7b20*/  IADD3 R133, R133, c[0x0][0x32c], RZ ;  /* 0x0000cb0085857a10 */ /* 0x000fe80007ffe0ff */
[----:B------:R-:W-:Y:S02]  /*7b30*/  IMNMX R132, R132, R133, PT ;  /* 0x0000008584847217 */ /* 0x000fe40003800200 */
.L_x_3012:
[C---:B------:R-:W-:Y:S01]  /*7b40*/  ISETP.GE.AND P0, PT, R0.reuse, 0x1, PT ;  /* 0x000000010000780c */ /* 0x040fe20003f06270 */
[----:B------:R-:W-:Y:S01]  /*7b50*/  IMAD.MOV.U32 R133, RZ, RZ, c[0x0][0x32c] ;  /* 0x0000cb00ff857624 */ /* 0x000fe200078e00ff */
[C---:B------:R-:W-:Y:S02]  /*7b60*/  ISETP.GE.AND P1, PT, R0.reuse, 0x2, PT ;  /* 0x000000020000780c */ /* 0x040fe40003f26270 */
[----:B-----5:R-:W-:Y:S02]  /*7b70*/  LOP3.LUT R177, R177, 0xffffffef, RZ, 0xc0, !PT ;  /* 0xffffffefb1b17812 */ /* 0x020fe400078ec0ff */
[C---:B------:R-:W-:Y:S02]  /*7b80*/  ISETP.GE.AND P6, PT, R0.reuse, 0x12, PT ;  /* 0x000000120000780c */ /* 0x040fe40003fc6270 */
[C---:B------:R-:W-:Y:S02]  /*7b90*/  ISETP.GE.AND P5, PT, R0.reuse, 0x19, PT ;  /* 0x000000190000780c */ /* 0x040fe40003fa6270 */
[C---:B------:R-:W-:Y:S02]  /*7ba0*/  ISETP.GE.AND P4, PT, R0.reuse, 0x1a, PT ;  /* 0x0000001a0000780c */ /* 0x040fe40003f86270 */
[----:B------:R-:W-:Y:S02]  /*7bb0*/  ISETP.GE.AND P3, PT, R0, 0x21, PT ;  /* 0x000000210000780c */ /* 0x000fe40003f66270 */
[----:B------:R-:W-:Y:S02]  /*7bc0*/  @P0 LOP3.LUT R177, R177, 0x10, RZ, 0xfc, !PT ;  /* 0x00000010b1b10812 */ /* 0x000fe400078efcff */
[----:B------:R-:W-:Y:S02]  /*7bd0*/  ISETP.GT.AND P0, PT, R3, RZ, !P0 ;  /* 0x000000ff0300720c */ /* 0x000fe40004704270 */
        /* <DEDUP_REMOVED lines=9> */
[----:B------:R-:W-:Y:S01]  /*7c70*/  ISETP.GT.AND P0, PT, R3, 0x8, !P1 ;  /* 0x000000080300780c */ /* 0x000fe20004f04270 */
[----:B------:R-:W1:Y:S01]  /*7c80*/  SHFL.IDX PT, R5, R168, 0x1, 0x1c1f ;  /* 0x003c1f00a8057f89 */ /* 0x000e6200000e0000 */
        /* <DEDUP_REMOVED lines=10> */
[----:B------:R-:W-:Y:S01]  /*7d30*/  FSEL R174, R9, -INF , !P0 ;  /* 0xff80000009ae7808 */ /* 0x000fe20004000000 */
[--C-:B-1----:R-:W-:Y:S01]  /*7d40*/  IMAD.IADD R4, R172, 0x1, R5.reuse ;  /* 0x00000001ac047824 */ /* 0x102fe200078e0205 */
[----:B------:R-:W-:Y:S02]  /*7d50*/  ISETP.GT.AND P0, PT, R3, 0x10, !P1 ;  /* 0x000000100300780c */ /* 0x000fe40004f04270 */
        /* <DEDUP_REMOVED lines=8> */
[----:B------:R-:W-:Y:S02]  /*7de0*/  ISETP.GT.AND P0, PT, R3, 0x18, !P5 ;  /* 0x000000180300780c */ /* 0x000fe40006f04270 */
        /* <DEDUP_REMOVED lines=15> */
[----:B------:R-:W-:Y:S11]  /*7ee0*/  ISETP.GE.AND P0, PT, R0, 0x2a, PT ;  /* 0x0000002a0000780c */ /* 0x000ff60003f06270 */
[----:B------:R-:W-:Y:S02]  /*7ef0*/  @!UPT UIADD3 URZ, URZ, URZ, URZ ;  /* 0x0000003f3f3ff290 */ /* 0x000fe4000fffe03f */
[----:B------:R-:W-:Y:S02]  /*7f00*/  @P0 LOP3.LUT R177, R177, 0x20, RZ, 0xfc, !PT ;  /* 0x00000020b1b10812 */ /* 0x000fe400078efcff */
[----:B------:R-:W-:Y:S01]  /*7f10*/  ISETP.GT.AND P0, PT, R3, 0x29, !P0 ;  /* 0x000000290300780c */ /* 0x000fe20004704270 */
[----:B------:R-:W-:Y:S02]  /*7f20*/  IMAD.IADD R3, R171, 0x1, R5 ;  /* 0x00000001ab037824 */ /* 0x000fe400078e0205 */
[----:B------:R1:W-:Y:S01]  /*7f30*/  STL [R1+0x14], R177 ;  /* 0x000014b101007387 */ /* 0x0003e20000100800 */
[----:B------:R-:W-:Y:S04]  /*7f40*/  ISETP.LT.OR P0, PT, R132, 0x2a, P0 ;  /* 0x0000002a8400780c */ /* 0x000fe80000701670 */
[----:B------:R-:W-:Y:S02]  /*7f50*/  FSEL R8, R25, -INF , !P0 ;  /* 0xff80000019087808 */ /* 0x000fe40004000000 */
[----:B------:R-:W-:Y:S11]  /*7f60*/  ISETP.GE.AND P0, PT, R133, 0x1, PT ;  /* 0x000000018500780c */ /* 0x000ff60003f06270 */
[----:B------:R-:W-:Y:S02]  /*7f70*/  @!UPT UIADD3 URZ, URZ, URZ, URZ ;  /* 0x0000003f3f3ff290 */ /* 0x000fe4000fffe03f */
[----:B------:R-:W-:-:S05]  /*7f80*/  @!P0 BRA `(.L_x_3016) ;  /* 0x000001a000008947 */ /* 0x000fca0003800000 */
[----:B------:R-:W2:Y:S01]  /*7f90*/  LDL R20, [R1+0x44] ;  /* 0x0000440001147983 */ /* 0x000ea20000100800 */
[----:B------:R-:W-:Y:S03]  /*7fa0*/  BSSY B0, `(.L_x_3017) ;  /* 0x0000013000007945 */ /* 0x000fe60003800000 */
[----:B------:R-:W2:Y:S02]  /*7fb0*/  LDL R133, [R1+0x40] ;  /* 0x0000400001857983 */ /* 0x000ea40000100800 */
        /* <DEDUP_REMOVED lines=12> */
.L_x_3018:
[----:B------:R-:W-:Y:S04]  /*8080*/  MOV R20, c[0x0][0x32c] ;  /* 0x0000cb0000147a02 */ /* 0x000fe80000000f00 */
[----:B------:R-:W-:Y:S11]  /*8090*/  ISETP.NE.AND P0, PT, R20, 0x1, PT ;  /* 0x000000011400780c */ /* 0x000ff60003f05270 */
[----:B------:R-:W-:Y:S02]  /*80a0*/  @!UPT UIADD3 URZ, URZ, URZ, URZ ;  /* 0x0000003f3f3ff290 */ /* 0x000fe4000fffe03f */
[----:B------:R-:W-:Y:S05]  /*80b0*/  @P0 IMAD.HI.U32 R20, R5, c[0x0][0x330], RZ ;  /* 0x0000cc0005140a27 */ /* 0x000fea00078e00ff */
[----:B------:R-:W-:Y:S02]  /*80c0*/  @P0 SHF.R.U32.HI R5, RZ, c[0x0][0x334], R20 ;  /* 0x0000cd00ff050a19 */ /* 0x000fe40000011614 */
.L_x_3019:
[----:B------:R-:W-:Y:S05]  /*80d0*/  BSYNC B0 ;  /* 0x0000000000007941 */ /* 0x000fea0003800000 */
.L_x_3017:
[----:B------:R-:W-:Y:S04]  /*80e0*/  IMAD.IADD R0, R0, 0x1, -R178 ;  /* 0x0000000100007824 */ /* 0x000fe800078e0ab2 */
[----:B------:R-:W-:Y:S05]  /*80f0*/  IMAD R0, R5, c[0x0][0x32c], R0 ;  /* 0x0000cb0005007a24 */ /* 0x000fea00078e0200 */
[----:B------:R-:W-:Y:S02]  /*8100*/  IMNMX R3, R3, R0, !PT ;  /* 0x0000000003037217 */ /* 0x000fe40007800200 */
[----:B------:R-:W-:Y:S04]  /*8110*/  IADD3 R0, R0, c[0x0][0x32c], RZ ;  /* 0x0000cb0000007a10 */ /* 0x000fe80007ffe0ff */
[----:B------:R-:W-:Y:S02]  /*8120*/  IMNMX R4, R4, R0, PT ;  /* 0x0000000004047217 */ /* 0x000fe40003800200 */
.L_x_3016:
        /* <DEDUP_REMOVED lines=12> */
[----:B------:R-:W2:Y:S02]  /*81f0*/  SHFL.BFLY PT, R5, R0, 0x2, 0x1f ;  /* 0x0c401f0000057f89 */ /* 0x000ea400000e0000 */
[----:B--2---:R-:W-:Y:S06]  /*8200*/  FMNMX.FTZ R0, R0, R5, !PT ;  /* 0x0000000500007209 */ /* 0x004fec0007810000 */
[----:B------:R-:W2:Y:S02]  /*8210*/  SHFL.BFLY PT, R5, R0, 0x1, 0x1f ;  /* 0x0c201f0000057f89 */ /* 0x000ea400000e0000 */
[----:B--2---:R-:W-:Y:S04]  /*8220*/  FMNMX.FTZ R133, R0, R5, !PT ;  /* 0x0000000500857209 */ /* 0x004fe80007810000 */
        /* <DEDUP_REMOVED lines=8> */
[----:B------:R-:W-:Y:S01]  /*82b0*/  MOV R170, R179 ;  /* 0x000000b300aa7202 */ /* 0x000fe20000000f00 */
[--C-:B------:R-:W-:Y:S01]  /*82c0*/  FFMA.FTZ R179, R16, c[0x0][0x2d0], -R2.reuse ;  /* 0x0000b40010b37a23 */ /* 0x100fe20000010802 */
[----:B------:R-:W-:Y:S01]  /*82d0*/  ISETP.GT.AND P0, PT, R3, RZ, !P0 ;  /* 0x000000ff0300720c */ /* 0x000fe20004704270 */
[----:B------:R-:W2:Y:S01]  /*82e0*/  LDL.LU R16, [R1+0x28] ;  /* 0x0000280001107983 */ /* 0x000ea20000300800 */
[--C-:B------:R-:W-:Y:S02]  /*82f0*/  FFMA.FTZ R5, R169, c[0x0][0x2d0], -R2.reuse ;  /* 0x0000b400a9057a23 */ /* 0x100fe40000010802 */
[----:B------:R-:W-:Y:S01]  /*8300*/  ISETP.LT.OR P0, PT, R4, 0x1, P0 ;  /* 0x000000010400780c */ /* 0x000fe20000701670 */
[--C-:B------:R-:W-:Y:S02]  /*8310*/  FFMA.FTZ R25, R173, c[0x0][0x2d0], -R2.reuse ;  /* 0x0000b400ad197a23 */ /* 0x100fe40000010802 */
[--C-:B------:R-:W-:Y:S01]  /*8320*/  FFMA.FTZ R24, R174, c[0x0][0x2d0], -R2.reuse ;  /* 0x0000b400ae187a23 */ /* 0x100fe20000010802 */
[----:B------:R-:W-:Y:S01]  /*8330*/  FSEL R6, R6, -INF , !P0 ;  /* 0xff80000006067808 */ /* 0x000fe20004000000 */
[--C-:B------:R-:W-:Y:S01]  /*8340*/  FFMA.FTZ R21, R175, c[0x0][0x2d0], -R2.reuse ;  /* 0x0000b400af157a23 */ /* 0x100fe20000010802 */
[----:B------:R-:W-:Y:S01]  /*8350*/  LOP3.LUT P0, RZ, R177, 0x8, RZ, 0xc0, !PT ;  /* 0x00000008b1ff7812 */ /* 0x000fe2000780c0ff */
[--C-:B------:R-:W-:Y:S01]  /*8360*/  FFMA.FTZ R20, R176, c[0x0][0x2d0], -R2.reuse ;  /* 0x0000b400b0147a23 */ /* 0x100fe20000010802 */
[----:B------:R-:W-:Y:S01]  /*8370*/  MUFU.EX2 R5, R5 ;  /* 0x0000000500057308 */ /* 0x000fe20000000800 */
[--C-:B------:R-:W-:Y:S01]  /*8380*/  FFMA.FTZ R171, R13, c[0x0][0x2d0], -R2.reuse ;  /* 0x0000b4000dab7a23 */ /* 0x100fe20000010802 */
[----:B------:R-:W-:Y:S01]  /*8390*/  ISETP.GT.AND P0, PT, R3, 0x1, !P0 ;  /* 0x000000010300780c */ /* 0x000fe20004704270 */
[--C-:B------:R-:W-:Y:S02]  /*83a0*/  FFMA.FTZ R17, R17, c[0x0][0x2d0], -R2.reuse ;  /* 0x0000b40011117a23 */ /* 0x100fe40000010802 */
[--C-:B------:R-:W-:Y:S01]  /*83b0*/  FFMA.FTZ R12, R12, c[0x0][0x2d0], -R2.reuse ;  /* 0x0000b4000c0c7a23 */ /* 0x100fe20000010802 */
[----:B------:R-:W-:Y:S01]  /*83c0*/  ISETP.LT.OR P0, PT, R4, 0x2, P0 ;  /* 0x000000020400780c */ /* 0x000fe20000701670 */
[--C-:B------:R-:W-:Y:S02]  /*83d0*/  FFMA.FTZ R9, R9, c[0x0][0x2d0], -R2.reuse ;  /* 0x0000b40009097a23 */ /* 0x100fe40000010802 */
[----:B------:R-:W-:Y:S01]  /*83e0*/  FFMA.FTZ R8, R8, c[0x0][0x2d0], -R2 ;  /* 0x0000b40008087a23 */ /* 0x000fe20000010802 */
[----:B------:R-:W-:Y:S01]  /*83f0*/  FSEL R7, R7, -INF , !P0 ;  /* 0xff80000007077808 */ /* 0x000fe20004000000 */
[----:B------:R-:W3:Y:S01]  /*8400*/  MUFU.EX2 R2, R0 ;  /* 0x0000000000027308 */ /* 0x000ee20000000800 */
[----:B------:R-:W-:Y:S04]  /*8410*/  LOP3.LUT P0, RZ, R177, 0x4, RZ, 0xc0, !PT ;  /* 0x00000004b1ff7812 */ /* 0x000fe8000780c0ff */
[----:B------:R-:W-:Y:S04]  /*8420*/  ISETP.GT.AND P0, PT, R3, 0x8, !P0 ;  /* 0x000000080300780c */ /* 0x000fe80004704270 */
[----:B------:R-:W-:Y:S04]  /*8430*/  ISETP.LT.OR P0, PT, R4, 0x9, P0 ;  /* 0x000000090400780c */ /* 0x000fe80000701670 */
[----:B------:R-:W-:Y:S02]  /*8440*/  FSEL R10, R10, -INF , !P0 ;  /* 0xff8000000a0a7808 */ /* 0x000fe40004000000 */
[----:B------:R-:W-:Y:S04]  /*8450*/  LOP3.LUT P0, RZ, R177, 0x2, RZ, 0xc0, !PT ;  /* 0x00000002b1ff7812 */ /* 0x000fe8000780c0ff */
[----:B------:R-:W-:Y:S04]  /*8460*/  ISETP.GT.AND P0, PT, R3, 0x9, !P0 ;  /* 0x000000090300780c */ /* 0x000fe80004704270 */
[----:B------:R-:W-:Y:S01]  /*8470*/  ISETP.LT.OR P0, PT, R4, 0xa, P0 ;  /* 0x0000000a0400780c */ /* 0x000fe20000701670 */
[C---:B---3--:R-:W-:Y:S02]  /*8480*/  FMUL.FTZ R13, R2.reuse, R149 ;  /* 0x00000095020d7220 */ /* 0x048fe40000410000 */
[C---:B------:R-:W-:Y:S01]  /*8490*/  FMUL.FTZ R28, R2.reuse, R28 ;  /* 0x0000001c021c7220 */ /* 0x040fe20000410000 */
[----:B------:R-:W-:Y:S01]  /*84a0*/  FSEL R169, R11, -INF , !P0 ;  /* 0xff8000000ba97808 */ /* 0x000fe20004000000 */
[C---:B------:R-:W-:Y:S01]  /*84b0*/  FMUL.FTZ R29, R2.reuse, R29 ;  /* 0x0000001d021d7220 */ /* 0x040fe20000410000 */
[----:B------:R-:W-:Y:S01]  /*84c0*/  LOP3.LUT P0, RZ, R177, 0x1, RZ, 0xc0, !PT ;  /* 0x00000001b1ff7812 */ /* 0x000fe2000780c0ff */
[C---:B------:R-:W-:Y:S01]  /*84d0*/  FMUL.FTZ R32, R2.reuse, R32 ;  /* 0x0000002002207220 */ /* 0x040fe20000410000 */
[----:B------:R-:W-:Y:S01]  /*84e0*/  MOV R11, R12 ;  /* 0x0000000c000b7202 */ /* 0x000fe20000000f00 */
[C---:B------:R-:W-:Y:S01]  /*84f0*/  FMUL.FTZ R12, R2.reuse, R148 ;  /* 0x00000094020c7220 */ /* 0x040fe20000410000 */
[C---:B------:R-:W-:Y:S01]  /*8500*/  ISETP.GT.AND P0, PT, R3.reuse, 0x10, !P0 ;  /* 0x000000100300780c */ /* 0x040fe20004704270 */
[C---:B------:R-:W-:Y:S01]  /*8510*/  FMUL.FTZ R33, R2.reuse, R33 ;  /* 0x0000002102217220 */ /* 0x040fe20000410000 */
[----:B------:R-:W-:Y:S01]  /*8520*/  MOV R149, R11 ;  /* 0x0000000b00957202 */ /* 0x000fe20000000f00 */
[----:B------:R-:W-:Y:S01]  /*8530*/  FMUL.FTZ R36, R2, R36 ;  /* 0x0000002402247220 */ /* 0x000fe20000410000 */
[----:B------:R-:W-:Y:S01]  /*8540*/  ISETP.LT.OR P0, PT, R4, 0x11, P0 ;  /* 0x000000110400780c */ /* 0x000fe20000701670 */
[C---:B------:R-:W-:Y:S01]  /*8550*/  FMUL.FTZ R37, R2.reuse, R37 ;  /* 0x0000002502257220 */ /* 0x040fe20000410000 */
[----:B------:R-:W-:Y:S01]  /*8560*/  MOV R148, R171 ;  /* 0x000000ab00947202 */ /* 0x000fe20000000f00 */
[----:B------:R-:W-:Y:S01]  /*8570*/  FMUL.FTZ R40, R2, R40 ;  /* 0x0000002802287220 */ /* 0x000fe20000410000 */
[----:B------:R-:W-:Y:S01]  /*8580*/  FSEL R172, R14, -INF , !P0 ;  /* 0xff8000000eac7808 */ /* 0x000fe20004000000 */
[C---:B------:R-:W-:Y:S01]  /*8590*/  FMUL.FTZ R41, R2.reuse, R41 ;  /* 0x0000002902297220 */ /* 0x040fe20000410000 */
[----:B------:R-:W-:Y:S01]  /*85a0*/  ISETP.GT.AND P0, PT, R3, 0x11, !P6 ;  /* 0x000000110300780c */ /* 0x000fe20007704270 */
[C---:B------:R-:W-:Y:S01]  /*85b0*/  FMUL.FTZ R44, R2.reuse, R44 ;  /* 0x0000002c022c7220 */ /* 0x040fe20000410000 */
[----:B------:R-:W-:Y:S01]  /*85c0*/  LOP3.LUT P6, RZ, R177, 0x20, RZ, 0xc0, !PT ;  /* 0x00000020b1ff7812 */ /* 0x000fe200078cc0ff */
[----:B------:R-:W-:Y:S01]  /*85d0*/  FMUL.FTZ R45, R2, R45 ;  /* 0x0000002d022d7220 */ /* 0x000fe20000410000 */
[----:B------:R-:W-:Y:S01]  /*85e0*/  ISETP.LT.OR P0, PT, R4, 0x12, P0 ;  /* 0x000000120400780c */ /* 0x000fe20000701670 */
[C---:B------:R-:W-:Y:S01]  /*85f0*/  FMUL.FTZ R48, R2.reuse, R48 ;  /* 0x0000003002307220 */ /* 0x040fe20000410000 */
[----:B------:R-:W-:Y:S01]  /*8600*/  MOV R14, R9 ;  /* 0x00000009000e7202 */ /* 0x000fe20000000f00 */
[C---:B------:R-:W-:Y:S01]  /*8610*/  FMUL.FTZ R9, R2.reuse, R153 ;  /* 0x0000009902097220 */ /* 0x040fe20000410000 */
[----:B------:R-:W-:Y:S01]  /*8620*/  FSEL R173, R15, -INF , !P0 ;  /* 0xff8000000fad7808 */ /* 0x000fe20004000000 */
[C---:B------:R-:W-:Y:S01]  /*8630*/  FMUL.FTZ R49, R2.reuse, R49 ;  /* 0x0000003102317220 */ /* 0x040fe20000410000 */
[C---:B------:R-:W-:Y:S01]  /*8640*/  ISETP.GT.AND P0, PT, R3.reuse, 0x18, !P5 ;  /* 0x000000180300780c */ /* 0x040fe20006f04270 */
[C---:B------:R-:W-:Y:S01]  /*8650*/  FMUL.FTZ R52, R2.reuse, R52 ;  /* 0x0000003402347220 */ /* 0x040fe20000410000 */
[----:B------:R-:W-:Y:S01]  /*8660*/  MOV R15, R8 ;  /* 0x00000008000f7202 */ /* 0x000fe20000000f00 */
[----:B------:R-:W-:Y:S01]  /*8670*/  FMUL.FTZ R53, R2, R53 ;  /* 0x0000003502357220 */ /* 0x000fe20000410000 */
[----:B------:R-:W-:Y:S01]  /*8680*/  ISETP.LT.OR P0, PT, R4, 0x19, P0 ;  /* 0x000000190400780c */ /* 0x000fe20000701670 */
[----:B------:R3:W-:Y:S01]  /*8690*/  MUFU.EX2 R8, R21 ;  /* 0x0000001500087308 */ /* 0x0007e20000000800 */
[----:B------:R-:W-:Y:S02]  /*86a0*/  FMUL.FTZ R56, R2, R56 ;  /* 0x0000003802387220 */ /* 0x000fe40000410000 */
[----:B------:R-:W-:Y:S01]  /*86b0*/  FSEL R174, R18, -INF , !P0 ;  /* 0xff80000012ae7808 */ /* 0x000fe20004000000 */
[C---:B------:R-:W-:Y:S01]  /*86c0*/  FMUL.FTZ R57, R2.reuse, R57 ;  /* 0x0000003902397220 */ /* 0x040fe20000410000 */
[----:B------:R-:W-:Y:S01]  /*86d0*/  ISETP.GT.AND P0, PT, R3, 0x19, !P4 ;  /* 0x000000190300780c */ /* 0x000fe20006704270 */
[C---:B------:R-:W-:Y:S01]  /*86e0*/  FMUL.FTZ R60, R2.reuse, R60 ;  /* 0x0000003c023c7220 */ /* 0x040fe20000410000 */
[----:B------:R-:W-:Y:S01]  /*86f0*/  MOV R18, R170 ;  /* 0x000000aa00127202 */ /* 0x000fe20000000f00 */
        /* <DEDUP_REMOVED lines=12> */
[C---:B------:R-:W-:Y:S02]  /*87c0*/  FMUL.FTZ R72, R2.reuse, R72 ;  /* 0x0000004802487220 */ /* 0x040fe40000410000 */
[----:B------:R-:W-:Y:S01]  /*87d0*/  FMUL.FTZ R73, R2, R73 ;  /* 0x0000004902497220 */ /* 0x000fe20000410000 */
[----:B------:R-:W-:Y:S01]  /*87e0*/  FSEL R176, R22, -INF , !P0 ;  /* 0xff80000016b07808 */ /* 0x000fe20004000000 */
[C---:B---3--:R-:W-:Y:S01]  /*87f0*/  FMUL.FTZ R21, R2.reuse, R141 ;  /* 0x0000008d02157220 */ /* 0x048fe20000410000 */
        /* <DEDUP_REMOVED lines=8> */
[----:B-1----:R-:W-:Y:S01]  /*8880*/  FSEL R177, R23, -INF , !P0 ;  /* 0xff80000017b17808 */ /* 0x002fe20004000000 */
        /* <DEDUP_REMOVED lines=13> */
[----:B------:R-:W1:Y:S01]  /*8960*/  MUFU.EX2 R3, R20 ;  /* 0x0000001400037308 */ /* 0x000e620000000800 */
[----:B------:R-:W-:Y:S01]  /*8970*/  MOV R26, R25 ;  /* 0x00000019001a7202 */ /* 0x000fe20000000f00 */
[----:B------:R-:W-:Y:S01]  /*8980*/  FMUL.FTZ R25, R2, R137 ;  /* 0x0000008902197220 */ /* 0x000fe20000410000 */
[----:B------:R-:W-:Y:S01]  /*8990*/  ISETP.LT.OR P0, PT, R4, 0x2a, P0 ;  /* 0x0000002a0400780c */ /* 0x000fe20000701670 */
[C---:B------:R-:W-:Y:S02]  /*89a0*/  FMUL.FTZ R97, R2.reuse, R97 ;  /* 0x0000006102617220 */ /* 0x040fe40000410000 */
[C---:B------:R-:W-:Y:S01]  /*89b0*/  FMUL.FTZ R100, R2.reuse, R100 ;  /* 0x0000006402647220 */ /* 0x040fe20000410000 */
[----:B------:R-:W-:Y:S01]  /*89c0*/  FSEL R132, R27, -INF , !P0 ;  /* 0xff8000001b847808 */ /* 0x000fe20004000000 */
        /* <DEDUP_REMOVED lines=8> */
[C---:B------:R-:W-:Y:S01]  /*8a50*/  FMUL.FTZ R116, R2.reuse, R116 ;  /* 0x0000007402747220 */ /* 0x040fe20000410000 */
[C---:B-1----:R-:W-:Y:S01]  /*8a60*/  F2FP.PACK_AB R168, R3.reuse, R5 ;  /* 0x0000000503a8723e */ /* 0x042fe200000000ff */
        /* <DEDUP_REMOVED lines=9> */
[----:B------:R1:W2:Y:S01]  /*8b00*/  MUFU.EX2 R5, R24 ;  /* 0x0000001800057308 */ /* 0x0002a20000000800 */
[----:B------:R-:W-:Y:S02]  /*8b10*/  FMUL.FTZ R16, R2, R144 ;  /* 0x0000009002107220 */ /* 0x000fe40000410000 */
[----:B------:R-:W-:Y:S01]  /*8b20*/  FADD.FTZ R4, R3, R0 ;  /* 0x0000000003047221 */ /* 0x000fe20000010000 */
[----:B------:R-:W-:Y:S03]  /*8b30*/  FMNMX.FTZ R0, R6, R134, !PT ;  /* 0x0000008606007209 */ /* 0x000fe60007810000 */
[----:B------:R-:W-:Y:S01]  /*8b40*/  FADD.FTZ R4, R8, R4 ;  /* 0x0000000408047221 */ /* 0x000fe20000010000 */
[----:B------:R-:W-:Y:S04]  /*8b50*/  FMNMX.FTZ R0, R7, R0, !PT ;  /* 0x0000000007007209 */ /* 0x000fe80007810000 */
[----:B------:R-:W-:Y:S04]  /*8b60*/  FMNMX.FTZ R0, R10, R0, !PT ;  /* 0x000000000a007209 */ /* 0x000fe80007810000 */
[----:B------:R-:W-:Y:S04]  /*8b70*/  FMNMX.FTZ R0, R169, R0, !PT ;  /* 0x00000000a9007209 */ /* 0x000fe80007810000 */
[----:B------:R-:W-:Y:S01]  /*8b80*/  FMNMX.FTZ R0, R172, R0, !PT ;  /* 0x00000000ac007209 */ /* 0x000fe20007810000 */
[C---:B-1----:R-:W-:Y:S03]  /*8b90*/  FMUL.FTZ R24, R2.reuse, R136 ;  /* 0x0000008802187220 */ /* 0x042fe60000410000 */
[----:B------:R-:W-:Y:S01]  /*8ba0*/  FMNMX.FTZ R0, R173, R0, !PT ;  /* 0x00000000ad007209 */ /* 0x000fe20007810000 */
[----:B------:R-:W3:Y:S01]  /*8bb0*/  LDL.LU R136, [R1+0x2c] ;  /* 0x00002c0001887983 */ /* 0x000ee20000300800 */
[C---:B--2---:R-:W-:Y:S01]  /*8bc0*/  FADD.FTZ R179, R5.reuse, R4 ;  /* 0x0000000405b37221 */ /* 0x044fe20000010000 */
[----:B------:R-:W-:Y:S01]  /*8bd0*/  F2FP.PACK_AB R170, R5, R8 ;  /* 0x0000000805aa723e */ /* 0x000fe200000000ff */
[----:B------:R-:W-:Y:S01]  /*8be0*/  FMUL.FTZ R5, R2, R157 ;  /* 0x0000009d02057220 */ /* 0x000fe20000410000 */
[----:B------:R-:W-:Y:S01]  /*8bf0*/  FMNMX.FTZ R0, R174, R0, !PT ;  /* 0x00000000ae007209 */ /* 0x000fe20007810000 */
[----:B------:R-:W-:Y:S01]  /*8c00*/  FMUL.FTZ R8, R2, R152 ;  /* 0x0000009802087220 */ /* 0x000fe20000410000 */
[----:B------:R-:W-:Y:S02]  /*8c10*/  MOV R157, R19 ;  /* 0x00000013009d7202 */ /* 0x000fe40000000f00 */
[----:B------:R-:W-:Y:S04]  /*8c20*/  FMNMX.FTZ R0, R175, R0, !PT ;  /* 0x00000000af007209 */ /* 0x000fe80007810000 */
[----:B------:R-:W-:Y:S01]  /*8c30*/  FMNMX.FTZ R0, R176, R0, !PT ;  /* 0x00000000b0007209 */ /* 0x000fe20007810000 */
[----:B------:R-:W-:Y:S03]  /*8c40*/  MUFU.EX2 R157, R157 ;  /* 0x0000009d009d7308 */ /* 0x000fe60000000800 */
        /* <DEDUP_REMOVED lines=18> */
[----:B------:R-:W-:Y:S09]  /*8d70*/  FFMA.FTZ R7, R7, c[0x0][0x2d0], -R134 ;  /* 0x0000b40007077a23 */ /* 0x000ff20000010886 */
[----:B------:R-:W1:Y:S10]  /*8d80*/  MUFU.EX2 R0, R0 ;  /* 0x0000000000007308 */ /* 0x000e740000000800 */
[----:B------:R2:W3:Y:S10]  /*8d90*/  MUFU.EX2 R140, R6 ;  /* 0x00000006008c7308 */ /* 0x0004f40000000800 */
[----:B------:R4:W3:Y:S01]  /*8da0*/  MUFU.EX2 R152, R7 ;  /* 0x0000000700987308 */ /* 0x0008e20000000800 */
[C---:B-1----:R-:W-:Y:S02]  /*8db0*/  FMUL.FTZ R10, R0.reuse, R154 ;  /* 0x0000009a000a7220 */ /* 0x042fe40000410000 */
[----:B------:R-:W5:Y:S01]  /*8dc0*/  LDL R154, [R1+0x4] ;  /* 0x00000400019a7983 */ /* 0x000f620000100800 */
[C---:B------:R-:W-:Y:S02]  /*8dd0*/  FMUL.FTZ R27, R0.reuse, R139 ;  /* 0x0000008b001b7220 */ /* 0x040fe40000410000 */
[C---:B------:R-:W-:Y:S02]  /*8de0*/  FMUL.FTZ R22, R0.reuse, R142 ;  /* 0x0000008e00167220 */ /* 0x040fe40000410000 */
[C---:B------:R-:W-:Y:S02]  /*8df0*/  FMUL.FTZ R23, R0.reuse, R143 ;  /* 0x0000008f00177220 */ /* 0x040fe40000410000 */
[C---:B------:R-:W-:Y:S01]  /*8e00*/  FMUL.FTZ R11, R0.reuse, R155 ;  /* 0x0000009b000b7220 */ /* 0x040fe20000410000 */
[----:B------:R-:W-:Y:S01]  /*8e10*/  MOV R155, R148 ;  /* 0x00000094009b7202 */ /* 0x000fe20000000f00 */
[C---:B--2---:R-:W-:Y:S01]  /*8e20*/  FMUL.FTZ R6, R0.reuse, R158 ;  /* 0x0000009e00067220 */ /* 0x044fe20000410000 */
[----:B------:R-:W-:Y:S01]  /*8e30*/  MOV R158, R15 ;  /* 0x0000000f009e7202 */ /* 0x000fe20000000f00 */
[C---:B------:R-:W-:Y:S02]  /*8e40*/  FMUL.FTZ R14, R0.reuse, R150 ;  /* 0x00000096000e7220 */ /* 0x040fe40000410000 */
        /* <DEDUP_REMOVED lines=61> */
[----:B---3--:R-:W-:Y:S02]  /*9220*/  FFMA.FTZ R144, R0, R136, R140 ;  /* 0x0000008800907223 */ /* 0x008fe4000001008c */
        /* <DEDUP_REMOVED lines=26> */
[----:B------:R1:W-:Y:S01]  /*93d0*/  MUFU.EX2 R148, R0 ;  /* 0x0000000000947308 */ /* 0x0003e20000000800 */
[C---:B--2---:R-:W-:Y:S08]  /*93e0*/  HMMA.16816.F32 R36, R168.reuse, R136, R36 ;  /* 0x00000088a824723c */ /* 0x044ff00000001824 */
[C---:B------:R-:W-:Y:S01]  /*93f0*/  HMMA.16816.F32 R40, R168.reuse, R138, R40 ;  /* 0x0000008aa828723c */ /* 0x040fe20000001828 */
[----:B------:R-:W2:Y:S03]  /*9400*/  LDSM.16.MT88.4 R136, [R240+0x1800] ;  /* 0x00180000f088783b */ /* 0x000ea60000004200 */
[----:B-1----:R-:W-:Y:S02]  /*9410*/  FFMA.FTZ R0, R175, c[0x0][0x2d0], -R134 ;  /* 0x0000b400af007a23 */ /* 0x002fe40000010886 */
[----:B------:R-:W-:Y:S10]  /*9420*/  MUFU.EX2 R175, R155 ;  /* 0x0000009b00af7308 */ /* 0x000ff40000000800 */
        /* <DEDUP_REMOVED lines=180> */
.L_x_3007:
        /* <DEDUP_REMOVED lines=24> */
.L_x_3023:
[----:B------:R-:W-:-:S04]  /*a0f0*/  MOV R3, c[0x0][0x32c] ;  /* 0x0000cb0000037a02 */ /* 0x000fc80000000f00 */
[----:B------:R-:W-:-:S13]  /*a100*/  ISETP.NE.AND P0, PT, R3, 0x1, PT ;  /* 0x000000010300780c */ /* 0x000fda0003f05270 */
[----:B------:R-:W-:-:S05]  /*a110*/  @P0 IMAD.HI.U32 R3, R0, c[0x0][0x330], RZ ;  /* 0x0000cc0000030a27 */ /* 0x000fca00078e00ff */
[----:B------:R-:W-:Y:S02]  /*a120*/  @P0 SHF.R.U32.HI R0, RZ, c[0x0][0x334], R3 ;  /* 0x0000cd00ff000a19 */ /* 0x000fe40000011603 */
.L_x_3024:
[----:B------:R-:W-:Y:S05]  /*a130*/  BSYNC B0 ;  /* 0x0000000000007941 */ /* 0x000fea0003800000 */
.L_x_3022:
[----:B------:R-:W-:-:S05]  /*a140*/  IMAD R0, R0, c[0x0][0x32c], RZ ;  /* 0x0000cb0000007a24 */ /* 0x000fca00078e02ff */
[----:B------:R-:W-:Y:S02]  /*a150*/  IMNMX R2, R2, R0, !PT ;  /* 0x0000000002027217 */ /* 0x000fe40007800200 */
.L_x_3021:
        /* <DEDUP_REMOVED lines=11> */
.L_x_3030:
        /* <DEDUP_REMOVED lines=22> */
[----:B------:R-:W-:Y:S02]  /*a370*/  LOP3.LUT P3, RZ, R2, 0x200, RZ, 0xc0, !PT ;  /* 0x0000020002ff7812 */ /* 0x000fe4000786c0ff */
[----:B------:R-:W-:Y:S01]  /*a380*/  SHF.R.S32.HI R2, RZ, 0x1f, R7 ;  /* 0x0000001fff027819 */ /* 0x000fe20000011407 */
[----:B------:R-:W4:Y:S04]  /*a390*/  LDL.64 R14, [R1+0x48] ;  /* 0x00004800010e7983 */ /* 0x000f280000100a00 */
[----:B------:R-:W5:Y:S01]  /*a3a0*/  LDL R12, [R1+0x18] ;  /* 0x00001800010c7983 */ /* 0x000f620000100800 */
[----:B-1----:R-:W-:Y:S02]  /*a3b0*/  IMAD R4, R2, c[0x0][0x208], RZ ;  /* 0x0000820002047a24 */ /* 0x002fe400078e02ff */
[C---:B------:R-:W-:Y:S01]  /*a3c0*/  IMAD.WIDE.U32 R2, R7.reuse, c[0x0][0x208], RZ ;  /* 0x0000820007027a25 */ /* 0x040fe200078e00ff */
[----:B------:R-:W1:Y:S03]  /*a3d0*/  S2R R5, SR_TID.X ;  /* 0x0000000000057919 */ /* 0x000e660000002100 */
        /* <DEDUP_REMOVED lines=29> */
.L_x_3027:
[----:B------:R-:W-:Y:S05]  /*a5b0*/  BSYNC B0 ;  /* 0x0000000000007941 */ /* 0x000fea0003800000 */
.L_x_3026:
[----:B-1----:R-:W-:Y:S01]  /*a5c0*/  IMAD.MOV.U32 R2, RZ, RZ, R7 ;  /* 0x000000ffff027224 */ /* 0x002fe200078e0007 */
[----:B------:R-:W0:Y:S01]  /*a5d0*/  LDGDEPBAR ;  /* 0x00000000000079af */ /* 0x000e220000000000 */
[C---:B---3--:R-:W-:Y:S01]  /*a5e0*/  HMMA.16816.F32 R4, R160.reuse, R8, RZ ;  /* 0x00000008a004723c */ /* 0x048fe200000018ff */
        /* <DEDUP_REMOVED lines=138> */
[C---:B--2---:R-:W-:Y:S07]  /*ae90*/  HMMA.16816.F32 R20, R232.reuse, R172, R20 ;  /* 0x000000ace814723c */ /* 0x044fee0000001814 */
[----:B------:R-:W-:Y:S01]  /*aea0*/  MOV R173, R2 ;  /* 0x0000000200ad7202 */ /* 0x000fe20000000f00 */
[----:B------:R-:W-:Y:S03]  /*aeb0*/  HMMA.16816.F32 R24, R232, R174, R24 ;  /* 0x000000aee818723c */ /* 0x000fe60000001818 */
[----:B------:R-:W-:Y:S11]  /*aec0*/  ISETP.GT.AND P0, PT, R173, R134, PT ;  /* 0x00000086ad00720c */ /* 0x000ff60003f04270 */
[----:B------:R-:W-:Y:S02]  /*aed0*/  @!UPT UIADD3 URZ, URZ, URZ, URZ ;  /* 0x0000003f3f3ff290 */ /* 0x000fe4000fffe03f */
[----:B------:R-:W-:-:S05]  /*aee0*/  @!P0 BRA `(.L_x_3029) ;  /* 0x000002c000008947 */ /* 0x000fca0003800000 */
[----:B------:R-:W2:Y:S04]  /*aef0*/  LDL.64 R170, [R1+0x50] ;  /* 0x0000500001aa7983 */ /* 0x000ea80000100a00 */
[----:B------:R-:W3:Y:S04]  /*af00*/  LDL.64 R178, [R1+0x38] ;  /* 0x0000380001b27983 */ /* 0x000ee80000100a00 */
[----:B------:R-:W4:Y:S04]  /*af10*/  LDL R176, [R1+0x14] ;  /* 0x0000140001b07983 */ /* 0x000f280000100800 */
[----:B------:R-:W5:Y:S04]  /*af20*/  LDL R177, [R1+0x18] ;  /* 0x0000180001b17983 */ /* 0x000f680000100800 */
        /* <DEDUP_REMOVED lines=14> */
[----:B------:R-:W-:Y:S02]  /*b010*/  IMAD R134, R134, 0x30, RZ ;  /* 0x0000003086867824 */ /* 0x000fe400078e02ff */
[----:B------:R-:W-:Y:S02]  /*b020*/  @P0 IMAD.MOV.U32 R168, RZ, RZ, c[0x0][0x1e0] ;  /* 0x00007800ffa80624 */ /* 0x000fe400078e00ff */
[----:B------:R-:W-:Y:S02]  /*b030*/  IMAD.IADD R3, R3, 0x1, R134 ;  /* 0x0000000103037824 */ /* 0x000fe400078e0286 */
[----:B------:R-:W-:Y:S01]  /*b040*/  @P0 IMAD.MOV.U32 R169, RZ, RZ, c[0x0][0x1e4] ;  /* 0x00007900ffa90624 */ /* 0x000fe200078e00ff */
[-C--:B--2---:R-:W-:Y:S02]  /*b050*/  @P1 IADD3 R134, P3, R170, R2.reuse, RZ ;  /* 0x00000002aa861210 */ /* 0x084fe40007f7e0ff */
[C---:B------:R-:W-:Y:S04]  /*b060*/  @P0 LEA R2, P2, R168.reuse, R2, 0x5 ;  /* 0x00000002a8020211 */ /* 0x040fe800078428ff */
[----:B------:R-:W-:Y:S01]  /*b070*/  @P0 LEA.HI.X R168, R168, R3, R169, 0x5, P2 ;  /* 0x00000003a8a80211 */ /* 0x000fe200010f2ca9 */
[--C-:B---3--:R-:W-:Y:S01]  /*b080*/  @P1 IMAD.X R169, R3, 0x1, R179.reuse, P3 ;  /* 0x0000000103a91824 */ /* 0x108fe200018e06b3 */
        /* <DEDUP_REMOVED lines=18> */
.L_x_3029:
[----:B------:R-:W-:Y:S05]  /*b1b0*/  BSYNC B0 ;  /* 0x0000000000007941 */ /* 0x000fea0003800000 */
.L_x_3028:
[----:B------:R-:W2:Y:S01]  /*b1c0*/  LDL.LU R171, [R1+0x28] ;  /* 0x0000280001ab7983 */ /* 0x000ea20000300800 */
[----:B-1----:R-:W-:Y:S03]  /*b1d0*/  FMNMX.FTZ R2, R4, R133, !PT ;  /* 0x0000008504027209 */ /* 0x002fe60007810000 */
        /* <DEDUP_REMOVED lines=27> */
[--C-:B------:R-:W-:Y:S01]  /*b390*/  FFMA.FTZ R21, R25, c[0x0][0x2d0], -R2.reuse ;  /* 0x0000b40019157a23 */ /* 0x100fe20000010802 */
[----:B------:R-:W-:Y:S01]  /*b3a0*/  MOV R25, R168 ;  /* 0x000000a800197202 */ /* 0x000fe20000000f00 */
[--C-:B------:R-:W-:Y:S01]  /*b3b0*/  FFMA.FTZ R169, R24, c[0x0][0x2d0], -R2.reuse ;  /* 0x0000b40018a97a23 */ /* 0x100fe20000010802 */
[----:B------:R-:W-:Y:S01]  /*b3c0*/  MOV R24, R170 ;  /* 0x000000aa00187202 */ /* 0x000fe20000000f00 */
[--C-:B------:R-:W-:Y:S02]  /*b3d0*/  FFMA.FTZ R5, R5, c[0x0][0x2d0], -R2.reuse ;  /* 0x0000b40005057a23 */ /* 0x100fe40000010802 */
[--C-:B------:R-:W-:Y:S02]  /*b3e0*/  FFMA.FTZ R4, R8, c[0x0][0x2d0], -R2.reuse ;  /* 0x0000b40008047a23 */ /* 0x100fe40000010802 */
[----:B------:R-:W-:Y:S01]  /*b3f0*/  MUFU.EX2 R8, R134 ;  /* 0x0000008600087308 */ /* 0x000fe20000000800 */
[----:B-1----:R-:W-:Y:S02]  /*b400*/  FFMA.FTZ R0, R9, c[0x0][0x2d0], -R2 ;  /* 0x0000b40009007a23 */ /* 0x002fe40000010802 */
[----:B------:R-:W4:Y:S01]  /*b410*/  LDL.LU R9, [R1+0x2c] ;  /* 0x00002c0001097983 */ /* 0x000f220000300800 */
[C---:B---3--:R-:W-:Y:S02]  /*b420*/  FMUL.FTZ R13, R3.reuse, R149 ;  /* 0x00000095030d7220 */ /* 0x048fe40000410000 */
[C---:B------:R-:W-:Y:S04]  /*b430*/  FMUL.FTZ R28, R3.reuse, R28 ;  /* 0x0000001c031c7220 */ /* 0x040fe80000410000 */
        /* <DEDUP_REMOVED lines=25> */
[C---:B------:R-:W-:Y:S01]  /*b5d0*/  FMUL.FTZ R72, R3.reuse, R72 ;  /* 0x0000004803487220 */ /* 0x040fe20000410000 */
[----:B---3--:R-:W-:Y:S01]  /*b5e0*/  F2FP.PACK_AB R170, R2, R4 ;  /* 0x0000000402aa723e */ /* 0x008fe200000000ff */
        /* <DEDUP_REMOVED lines=30> */
[----:B------:R-:W-:Y:S02]  /*b7d0*/  FMUL.FTZ R8, R3, R152 ;  /* 0x0000009803087220 */ /* 0x000fe40000410000 */
[----:B------:R-:W-:Y:S02]  /*b7e0*/  FADD.FTZ R0, R5, R0 ;  /* 0x0000000005007221 */ /* 0x000fe40000010000 */
[----:B------:R-:W-:Y:S02]  /*b7f0*/  FMUL.FTZ R5, R3, R157 ;  /* 0x0000009d03057220 */ /* 0x000fe40000410000 */
        /* <DEDUP_REMOVED lines=29> */
[----:B------:R-:W4:Y:S01]  /*b9d0*/  MUFU.EX2 R6, R6 ;  /* 0x0000000600067308 */ /* 0x000f220000000800 */
        /* <DEDUP_REMOVED lines=8> */
[----:B------:R-:W-:Y:S01]  /*ba60*/  MOV R152, R20 ;  /* 0x0000001400987202 */ /* 0x000fe20000000f00 */
[C---:B------:R-:W-:Y:S01]  /*ba70*/  FMUL.FTZ R20, R3.reuse, R140 ;  /* 0x0000008c03147220 */ /* 0x040fe20000410000 */
[----:B------:R-:W-:Y:S01]  /*ba80*/  MOV R140, R21 ;  /* 0x00000015008c7202 */ /* 0x000fe20000000f00 */
[C---:B-1----:R-:W-:Y:S01]  /*ba90*/  FMUL.FTZ R26, R0.reuse, R138 ;  /* 0x0000008a001a7220 */ /* 0x042fe20000410000 */
        /* <DEDUP_REMOVED lines=9> */
[C---:B----4-:R-:W-:Y:S02]  /*bb30*/  FFMA.FTZ R4, R0.reuse, R9, R6 ;  /* 0x0000000900047223 */ /* 0x050fe40000010006 */
[C---:B------:R-:W-:Y:S02]  /*bb40*/  FMUL.FTZ R19, R0.reuse, R147 ;  /* 0x0000009300137220 */ /* 0x040fe40000410000 */
[C---:B------:R-:W-:Y:S02]  /*bb50*/  FMUL.FTZ R22, R0.reuse, R142 ;  /* 0x0000008e00167220 */ /* 0x040fe40000410000 */
[C---:B------:R-:W-:Y:S02]  /*bb60*/  FMUL.FTZ R23, R0.reuse, R143 ;  /* 0x0000008f00177220 */ /* 0x040fe40000410000 */
[----:B------:R-:W-:Y:S01]  /*bb70*/  FMUL.FTZ R9, R3, R153 ;  /* 0x0000009903097220 */ /* 0x000fe20000410000 */
[----:B------:R-:W-:Y:S01]  /*bb80*/  MOV R153, R16 ;  /* 0x0000001000997202 */ /* 0x000fe20000000f00 */
[C---:B--2---:R-:W-:Y:S01]  /*bb90*/  FADD.FTZ R132, R7.reuse, R4 ;  /* 0x0000000407847221 */ /* 0x044fe20000010000 */
[----:B------:R-:W-:Y:S01]  /*bba0*/  F2FP.PACK_AB R169, R7, R6 ;  /* 0x0000000607a9723e */ /* 0x000fe200000000ff */
[C---:B------:R-:W-:Y:S02]  /*bbb0*/  FMUL.FTZ R6, R0.reuse, R158 ;  /* 0x0000009e00067220 */ /* 0x040fe40000410000 */
[----:B------:R-:W2:Y:S01]  /*bbc0*/  LDL R158, [R1+0x4] ;  /* 0x00000400019e7983 */ /* 0x000ea20000100800 */
[C---:B------:R-:W-:Y:S01]  /*bbd0*/  FMUL.FTZ R4, R3.reuse, R156 ;  /* 0x0000009c03047220 */ /* 0x040fe20000410000 */
[----:B------:R-:W-:Y:S01]  /*bbe0*/  MOV R156, R11 ;  /* 0x0000000b009c7202 */ /* 0x000fe20000000f00 */
[C---:B------:R-:W-:Y:S01]  /*bbf0*/  FMUL.FTZ R12, R3.reuse, R148 ;  /* 0x00000094030c7220 */ /* 0x040fe20000410000 */
[----:B------:R-:W-:Y:S01]  /*bc00*/  MOV R11, R24 ;  /* 0x00000018000b7202 */ /* 0x000fe20000000f00 */
[C---:B------:R-:W-:Y:S02]  /*bc10*/  FMUL.FTZ R24, R3.reuse, R136 ;  /* 0x0000008803187220 */ /* 0x040fe40000410000 */
[----:B------:R-:W1:Y:S01]  /*bc20*/  LDSM.16.MT88.4 R136, [R238] ;  /* 0x00000000ee88783b */ /* 0x000e620000004200 */
[C---:B------:R-:W-:Y:S01]  /*bc30*/  FMUL.FTZ R16, R3.reuse, R144 ;  /* 0x0000009003107220 */ /* 0x040fe20000410000 */
[----:B------:R-:W-:Y:S01]  /*bc40*/  MOV R144, R17 ;  /* 0x0000001100907202 */ /* 0x000fe20000000f00 */
[----:B------:R-:W-:Y:S01]  /*bc50*/  FMUL.FTZ R17, R3, R145 ;  /* 0x0000009103117220 */ /* 0x000fe20000410000 */
        /* <DEDUP_REMOVED lines=8> */
[----:B------:R-:W-:Y:S01]  /*bce0*/  LDSM.16.MT88.4 R140, [R238+0x800] ;  /* 0x00080000ee8c783b */ /* 0x000fe20000004200 */
[C---:B------:R-:W-:Y:S01]  /*bcf0*/  FMUL.FTZ R15, R0.reuse, R151 ;  /* 0x00000097000f7220 */ /* 0x040fe20000410000 */
[----:B------:R-:W-:Y:S01]  /*bd00*/  MUFU.EX2 R150, R171 ;  /* 0x000000ab00967308 */ /* 0x000fe20000000800 */
[C---:B------:R-:W-:Y:S01]  /*bd10*/  FMUL.FTZ R30, R0.reuse, R30 ;  /* 0x0000001e001e7220 */ /* 0x040fe20000410000 */
[----:B------:R-:W-:Y:S01]  /*bd20*/  MOV R155, R3 ;  /* 0x00000003009b7202 */ /* 0x000fe20000000f00 */
[C---:B------:R-:W-:Y:S01]  /*bd30*/  FMUL.FTZ R31, R0.reuse, R31 ;  /* 0x0000001f001f7220 */ /* 0x040fe20000410000 */
        /* <DEDUP_REMOVED lines=56> */
[----:B------:R-:W3:Y:S10]  /*c0c0*/  MUFU.EX2 R0, R134 ;  /* 0x0000008600007308 */ /* 0x000ef40000000800 */
[----:B------:R-:W-:Y:S10]  /*c0d0*/  MUFU.EX2 R134, R176 ;  /* 0x000000b000867308 */ /* 0x000ff40000000800 */
[----:B------:R-:W-:Y:S01]  /*c0e0*/  MUFU.EX2 R176, R175 ;  /* 0x000000af00b07308 */ /* 0x000fe20000000800 */
[----:B---3--:R-:W-:Y:S01]  /*c0f0*/  F2FP.PACK_AB R171, R150, R0 ;  /* 0x0000000096ab723e */ /* 0x008fe200000000ff */
[----:B------:R-:W-:Y:S08]  /*c100*/  FADD.FTZ R148, R0, R132 ;  /* 0x0000008400947221 */ /* 0x000ff00000010000 */
[----:B------:R3:W4:Y:S01]  /*c110*/  MUFU.EX2 R132, R179 ;  /* 0x000000b300847308 */ /* 0x0007220000000800 */
[C---:B-1----:R-:W-:Y:S08]  /*c120*/  HMMA.16816.F32 R4, R168.reuse, R136, R4 ;  /* 0x00000088a804723c */ /* 0x042ff00000001804 */
[C---:B------:R-:W-:Y:S01]  /*c130*/  HMMA.16816.F32 R8, R168.reuse, R138, R8 ;  /* 0x0000008aa808723c */ /* 0x040fe20000001808 */
[----:B------:R-:W1:Y:S01]  /*c140*/  LDSM.16.MT88.4 R136, [R240] ;  /* 0x00000000f088783b */ /* 0x000e620000004200 */
[----:B------:R-:W-:Y:S07]  /*c150*/  MUFU.EX2 R175, R153 ;  /* 0x0000009900af7308 */ /* 0x000fee0000000800 */
[----:B---3--:R-:W3:Y:S03]  /*c160*/  LDL.LU R179, [R1+0x60] ;  /* 0x0000600001b37983 */ /* 0x008ee60000300800 */
[----:B----4-:R-:W-:Y:S01]  /*c170*/  FADD.FTZ R0, R132, R151 ;  /* 0x0000009784007221 */ /* 0x010fe20000010000 */
[----:B------:R-:W-:Y:S03]  /*c180*/  MOV R151, R145 ;  /* 0x0000009100977202 */ /* 0x000fe60000000f00 */
        /* <DEDUP_REMOVED lines=8> */
[----:B------:R-:W1:Y:S10]  /*c210*/  MUFU.EX2 R144, R177 ;  /* 0x000000b100907308 */ /* 0x000e740000000800 */
[----:B------:R-:W4:Y:S01]  /*c220*/  MUFU.EX2 R177, R174 ;  /* 0x000000ae00b17308 */ /* 0x000f220000000800 */
[C---:B--2---:R-:W-:Y:S09]  /*c230*/  HMMA.16816.F32 R28, R168.reuse, R136, R28 ;  /* 0x00000088a81c723c */ /* 0x044ff2000000181c */
[----:B------:R-:W2:Y:S01]  /*c240*/  MUFU.EX2 R174, R158 ;  /* 0x0000009e00ae7308 */ /* 0x000ea20000000800 */
[C---:B------:R-:W-:Y:S01]  /*c250*/  HMMA.16816.F32 R32, R168.reuse, R138, R32 ;  /* 0x0000008aa820723c */ /* 0x040fe20000001820 */
[----:B------:R-:W5:Y:S02]  /*c260*/  LDSM.16.MT88.4 R136, [R238+0x1800] ;  /* 0x00180000ee88783b */ /* 0x000f640000004200 */
[----:B-1----:R-:W-:Y:S04]  /*c270*/  FADD.FTZ R0, R144, R0 ;  /* 0x0000000090007221 */ /* 0x002fe80000010000 */
[----:B------:R-:W-:Y:S01]  /*c280*/  FADD.FTZ R0, R134, R0 ;  /* 0x0000000086007221 */ /* 0x000fe20000010000 */
[C---:B-----5:R-:W-:Y:S08]  /*c290*/  HMMA.16816.F32 R36, R168.reuse, R136, R36 ;  /* 0x00000088a824723c */ /* 0x060ff00000001824 */
        /* <DEDUP_REMOVED lines=36> */
[----:B------:R-:W-:Y:S03]  /*c4e0*/  F2FP.PACK_AB R137, R178, R149 ;  /* 0x00000095b289723e */ /* 0x000fe600000000ff */
[----:B------:R-:W-:Y:S02]  /*c4f0*/  F2FP.PACK_AB R138, R134, R144 ;  /* 0x00000090868a723e */ /* 0x000fe400000000ff */
[----:B------:R-:W1:Y:S02]  /*c500*/  LDSM.16.MT88.4 R144, [R240+0x800] ;  /* 0x00080000f090783b */ /* 0x000e640000004200 */
[----:B------:R-:W-:Y:S01]  /*c510*/  MUFU.EX2 R134, R159 ;  /* 0x0000009f00867308 */ /* 0x000fe20000000800 */
[----:B----4-:R-:W-:Y:S02]  /*c520*/  F2FP.PACK_AB R139, R176, R177 ;  /* 0x000000b1b08b723e */ /* 0x010fe400000000ff */
[----:B--2---:R-:W-:Y:S02]  /*c530*/  F2FP.PACK_AB R169, R175, R174 ;  /* 0x000000aeafa9723e */ /* 0x004fe400000000ff */
[----:B------:R-:W-:Y:S03]  /*c540*/  F2FP.PACK_AB R171, R173, R172 ;  /* 0x000000acadab723e */ /* 0x000fe600000000ff */
[C---:B------:R-:W-:Y:S02]  /*c550*/  HMMA.16816.F32 R4, R136.reuse, R140, R4 ;  /* 0x0000008c8804723c */ /* 0x040fe40000001804 */
[----:B------:R-:W2:Y:S06]  /*c560*/  MUFU.EX2 R132, R151 ;  /* 0x0000009700847308 */ /* 0x000eac0000000800 */
[C---:B------:R-:W-:Y:S01]  /*c570*/  HMMA.16816.F32 R8, R136.reuse, R142, R8 ;  /* 0x0000008e8808723c */ /* 0x040fe20000001808 */
[----:B------:R-:W4:Y:S03]  /*c580*/  LDSM.16.MT88.4 R140, [R239+0x800] ;  /* 0x00080000ef8c783b */ /* 0x000f260000004200 */
[C---:B--2---:R-:W-:Y:S01]  /*c590*/  F2FP.PACK_AB R168, R3.reuse, R132 ;  /* 0x0000008403a8723e */ /* 0x044fe200000000ff */
[----:B------:R-:W-:Y:S01]  /*c5a0*/  FADD.FTZ R0, R132, R0 ;  /* 0x0000000084007221 */ /* 0x000fe20000010000 */
[----:B------:R-:W-:Y:S02]  /*c5b0*/  MOV R132, R156 ;  /* 0x0000009c00847202 */ /* 0x000fe40000000f00 */
[C---:B-1----:R-:W-:Y:S04]  /*c5c0*/  HMMA.16816.F32 R12, R136.reuse, R144, R12 ;  /* 0x00000090880c723c */ /* 0x042fe8000000180c */
[----:B------:R-:W-:Y:S01]  /*c5d0*/  IADD3 R132, R132, -0x1, RZ ;  /* 0xffffffff84847810 */ /* 0x000fe20007ffe0ff */
[----:B------:R-:W-:Y:S02]  /*c5e0*/  FADD.FTZ R0, R3, R0 ;  /* 0x0000000003007221 */ /* 0x000fe40000010000 */
[----:B------:R-:W-:Y:S01]  /*c5f0*/  FADD.FTZ R3, R150, R148 ;  /* 0x0000009496037221 */ /* 0x000fe20000010000 */
[C---:B------:R-:W-:Y:S01]  /*c600*/  HMMA.16816.F32 R16, R136.reuse, R146, R16 ;  /* 0x000000928810723c */ /* 0x040fe20000001810 */
[----:B------:R-:W1:Y:S07]  /*c610*/  LDSM.16.MT88.4 R144, [R241+0x800] ;  /* 0x00080000f190783b */ /* 0x000e6e0000004200 */
[C---:B----4-:R-:W-:Y:S08]  /*c620*/  HMMA.16816.F32 R20, R136.reuse, R140, R20 ;  /* 0x0000008c8814723c */ /* 0x050ff00000001814 */
        /* <DEDUP_REMOVED lines=39> */
[C---:B------:R-:W-:Y:S01]  /*c8a0*/  F2FP.PACK_AB R170, R134.reuse, R140 ;  /* 0x0000008c86aa723e */ /* 0x040fe200000000ff */
[----:B------:R-:W2:Y:S02]  /*c8b0*/  LDSM.16.MT88.4 R152, [R238+0x1000] ;  /* 0x00100000ee98783b */ /* 0x000ea40000004200 */
[----:B------:R-:W-:Y:S01]  /*c8c0*/  FADD.FTZ R0, R134, R0 ;  /* 0x0000000086007221 */ /* 0x000fe20000010000 */
[C---:B-1----:R-:W-:Y:S05]  /*c8d0*/  HMMA.16816.F32 R124, R136.reuse, R144, R124 ;  /* 0x00000090887c723c */ /* 0x042fea000000187c */
[----:B------:R1:W-:Y:S03]  /*c8e0*/  STL [R1+0x28], R0 ;  /* 0x0000280001007387 */ /* 0x0003e60000100800 */
[----:B------:R-:W-:Y:S01]  /*c8f0*/  HMMA.16816.F32 R128, R136, R146, R128 ;  /* 0x000000928880723c */ /* 0x000fe20000001880 */
[----:B------:R-:W3:Y:S04]  /*c900*/  LDL R134, [R1+0x64] ;  /* 0x0000640001867983 */ /* 0x000ee80000100800 */
[----:B------:R-:W4:Y:S08]  /*c910*/  LDSM.16.MT88.4 R144, [R240+0x1000] ;  /* 0x00100000f090783b */ /* 0x000f300000004200 */
[----:B------:R-:W5:Y:S08]  /*c920*/  LDSM.16.MT88.4 R136, [R239+0x1000] ;  /* 0x00100000ef88783b */ /* 0x000f700000004200 */
[----:B------:R4:W-:Y:S01]  /*c930*/  STL [R1+0x1c], R132 ;  /* 0x00001c8401007387 */ /* 0x0009e20000100800 */
[----:B-1----:R-:W-:Y:S04]  /*c940*/  FADD.FTZ R0, R149, R3 ;  /* 0x0000000395007221 */ /* 0x002fe80000010000 */
[----:B------:R-:W-:Y:S01]  /*c950*/  FADD.FTZ R0, R178, R0 ;  /* 0x00000000b2007221 */ /* 0x000fe20000010000 */
[C---:B--2---:R-:W-:Y:S01]  /*c960*/  HMMA.16816.F32 R156, R168.reuse, R152, R4 ;  /* 0x00000098a89c723c */ /* 0x044fe20000001804 */
[----:B------:R-:W1:Y:S04]  /*c970*/  LDSM.16.MT88.4 R4, [R241+0x1000] ;  /* 0x00100000f104783b */ /* 0x000e680000004200 */
[----:B------:R-:W-:Y:S03]  /*c980*/  FADD.FTZ R0, R177, R0 ;  /* 0x00000000b1007221 */ /* 0x000fe60000010000 */
[C---:B------:R-:W-:Y:S01]  /*c990*/  HMMA.16816.F32 R152, R168.reuse, R154, R8 ;  /* 0x0000009aa898723c */ /* 0x040fe20000001808 */
[----:B------:R-:W2:Y:S03]  /*c9a0*/  LDSM.16.MT88.4 R8, [R238+0x2800] ;  /* 0x00280000ee08783b */ /* 0x000ea60000004200 */
[----:B------:R-:W-:Y:S04]  /*c9b0*/  FADD.FTZ R0, R176, R0 ;  /* 0x00000000b0007221 */ /* 0x000fe80000010000 */
[C---:B----4-:R-:W-:Y:S01]  /*c9c0*/  HMMA.16816.F32 R148, R168.reuse, R144, R12 ;  /* 0x00000090a894723c */ /* 0x050fe2000000180c */
[----:B------:R-:W4:Y:S03]  /*c9d0*/  LDSM.16.MT88.4 R12, [R240+0x2800] ;  /* 0x00280000f00c783b */ /* 0x000f260000004200 */
[----:B------:R-:W-:Y:S01]  /*c9e0*/  FADD.FTZ R0, R174, R0 ;  /* 0x00000000ae007221 */ /* 0x000fe20000010000 */
[----:B------:R-:W-:Y:S03]  /*c9f0*/  MOV R132, R2 ;  /* 0x0000000200847202 */ /* 0x000fe60000000f00 */
[C---:B------:R-:W-:Y:S04]  /*ca00*/  HMMA.16816.F32 R144, R168.reuse, R146, R16 ;  /* 0x00000092a890723c */ /* 0x040fe80000001810 */
[----:B------:R-:W-:Y:S04]  /*ca10*/  FADD.FTZ R0, R175, R0 ;  /* 0x00000000af007221 */ /* 0x000fe80000010000 */
[C---:B-----5:R-:W-:Y:S04]  /*ca20*/  HMMA.16816.F32 R140, R168.reuse, R136, R20 ;  /* 0x00000088a88c723c */ /* 0x060fe80000001814 */
[----:B------:R-:W-:Y:S04]  /*ca30*/  FADD.FTZ R0, R172, R0 ;  /* 0x00000000ac007221 */ /* 0x000fe80000010000 */
[C---:B------:R-:W-:Y:S04]  /*ca40*/  HMMA.16816.F32 R136, R168.reuse, R138, R24 ;  /* 0x0000008aa888723c */ /* 0x040fe80000001818 */
[----:B------:R-:W-:Y:S04]  /*ca50*/  FADD.FTZ R0, R173, R0 ;  /* 0x00000000ad007221 */ /* 0x000fe80000010000 */
[C---:B-1----:R-:W-:Y:S01]  /*ca60*/  HMMA.16816.F32 R28, R168.reuse, R4, R28 ;  /* 0x00000004a81c723c */ /* 0x042fe2000000181c */
[----:B------:R-:W-:Y:S07]  /*ca70*/  STL [R1+0x2c], R0 ;  /* 0x00002c0001007387 */ /* 0x000fee0000100800 */
        /* <DEDUP_REMOVED lines=38> */
.L_x_3025:
[----:B------:R-:W2:Y:S04]  /*cce0*/  LDL R2, [R1+0x34] ;  /* 0x0000340001027983 */ /* 0x000ea80000100800 */
[----:B------:R-:W2:Y:S02]  /*ccf0*/  LDL R0, [R1+0x1c] ;  /* 0x00001c0001007983 */ /* 0x000ea40000100800 */
[----:B--2---:R-:W-:-:S13]  /*cd00*/  ISETP.GE.AND P0, PT, R0, R2, PT ;  /* 0x000000020000720c */ /* 0x004fda0003f06270 */
[----:B------:R-:W-:Y:S05]  /*cd10*/  @!P0 BRA `(.L_x_3031) ;  /* 0x000036d000008947 */ /* 0x000fea0003800000 */
[----:B------:R-:W-:Y:S02]  /*cd20*/  MOV R134, R132 ;  /* 0x0000008400867202 */ /* 0x000fe40000000f00 */
[----:B------:R-:W-:Y:S02]  /*cd30*/  MOV R2, R133 ;  /* 0x0000008500027202 */ /* 0x000fe40000000f00 */
.L_x_3042:
[----:B--2---:R-:W2:Y:S01]  /*cd40*/  LDL R0, [R1+0x14] ;  /* 0x0000140001007983 */ /* 0x004ea20000100800 */
[----:B------:R-:W-:Y:S04]  /*cd50*/  DEPBAR.LE SB0, 0x0 ;  /* 0x000080000000791a */ /* 0x000fe80000000000 */
[----:B------:R-:W3:Y:S01]  /*cd60*/  LDL R7, [R1+0x1c] ;  /* 0x00001c0001077983 */ /* 0x000ee20000100800 */
[----:B------:R-:W-:Y:S01]  /*cd70*/  WARPSYNC 0xffffffff ;  /* 0xffffffff00007948 */ /* 0x000fe20003800000 */
[----:B------:R-:W-:Y:S03]  /*cd80*/  BSSY B0, `(.L_x_3032) ;  /* 0x00000f1000007945 */ /* 0x000fe60003800000 */
[----:B------:R-:W4:Y:S05]  /*cd90*/  LDL.64 R10, [R1+0x58] ;  /* 0x00005800010a7983 */ /* 0x000f2a0000100a00 */
[----:B------:R-:W4:Y:S05]  /*cda0*/  LDL.64 R8, [R1+0x48] ;  /* 0x0000480001087983 */ /* 0x000f2a0000100a00 */
[----:B------:R-:W4:Y:S05]  /*cdb0*/  LDL R14, [R1] ;  /* 0x00000000010e7983 */ /* 0x000f2a0000100800 */
[----:B------:R-:W4:Y:S05]  /*cdc0*/  LDL R20, [R1+0x18] ;  /* 0x0000180001147983 */ /* 0x000f2a0000100800 */
[----:B------:R-:W1:Y:S05]  /*cdd0*/  S2R R3, SR_TID.X ;  /* 0x0000000000037919 */ /* 0x000e6a0000002100 */
[----:B------:R-:W-:Y:S06]  /*cde0*/  BAR.SYNC.DEFER_BLOCKING 0x0 ;  /* 0x0000000000007b1d */ /* 0x000fec0000010000 */
[----:B------:R-:W-:Y:S05]  /*cdf0*/  LDSM.16.M88.4 R16, [R135+0x800] ;  /* 0x000800008710783b */ /* 0x000fea0000000200 */
[----:B------:R-:W-:Y:S05]  /*ce00*/  LDSM.16.M88.4 R24, [R135+0x1000] ;  /* 0x001000008718783b */ /* 0x000fea0000000200 */
[----:B------:R-:W-:Y:S05]  /*ce10*/  LDSM.16.M88.4 R168, [R242] ;  /* 0x00000000f2a8783b */ /* 0x000fea0000000200 */
[----:B------:R-:W-:Y:S01]  /*ce20*/  LDSM.16.M88.4 R172, [R252] ;  /* 0x00000000fcac783b */ /* 0x000fe20000000200 */
[----:B-1----:R-:W-:Y:S11]  /*ce30*/  ISETP.GT.AND P1, PT, R3, 0x7f, PT ;  /* 0x0000007f0300780c */ /* 0x002ff60003f24270 */
[----:B------:R-:W-:Y:S02]  /*ce40*/  @!UPT UIADD3 URZ, URZ, URZ, URZ ;  /* 0x0000003f3f3ff290 */ /* 0x000fe4000fffe03f */
[----:B------:R-:W-:Y:S01]  /*ce50*/  @!P1 IMAD.MOV.U32 R6, RZ, RZ, c[0x0][0x20c] ;  /* 0x00008300ff069624 */ /* 0x000fe200078e00ff */
[C---:B--2---:R-:W-:Y:S02]  /*ce60*/  LOP3.LUT P2, RZ, R0.reuse, 0x200, RZ, 0xc0, !PT ;  /* 0x0000020000ff7812 */ /* 0x044fe4000784c0ff */
[C---:B------:R-:W-:Y:S02]  /*ce70*/  LOP3.LUT P6, RZ, R0.reuse, 0x100, RZ, 0xc0, !PT ;  /* 0x0000010000ff7812 */ /* 0x040fe400078cc0ff */
[C---:B------:R-:W-:Y:S01]  /*ce80*/  LOP3.LUT P5, RZ, R0.reuse, 0x80, RZ, 0xc0, !PT ;  /* 0x0000008000ff7812 */ /* 0x040fe200078ac0ff */
[C---:B---3--:R-:W-:Y:S01]  /*ce90*/  IMAD.WIDE.U32 R4, R7.reuse, c[0x0][0x208], RZ ;  /* 0x0000820007047a25 */ /* 0x048fe200078e00ff */
[----:B------:R-:W-:Y:S02]  /*cea0*/  LOP3.LUT P4, RZ, R0, 0x40, RZ, 0xc0, !PT ;  /* 0x0000004000ff7812 */ /* 0x000fe4000788c0ff */
[----:B------:R-:W-:Y:S05]  /*ceb0*/  SHF.R.S32.HI R0, RZ, 0x1f, R7 ;  /* 0x0000001fff007819 */ /* 0x000fea0000011407 */
[----:B------:R-:W-:Y:S04]  /*cec0*/  IMAD R0, R0, c[0x0][0x208], RZ ;  /* 0x0000820000007a24 */ /* 0x000fe800078e02ff */
[----:B------:R-:W-:Y:S01]  /*ced0*/  IMAD R0, R7, c[0x0][0x20c], R0 ;  /* 0x0000830007007a24 */ /* 0x000fe200078e0200 */
[----:B----4-:R-:W-:Y:S03]  /*cee0*/  LDSM.16.M88.4 R176, [R14] ;  /* 0x000000000eb0783b */ /* 0x010fe60000000200 */
[----:B------:R-:W-:Y:S02]  /*cef0*/  IMAD.IADD R0, R5, 0x1, R0 ;  /* 0x0000000105007824 */ /* 0x000fe400078e0200 */
[----:B------:R-:W-:Y:S04]  /*cf00*/  IMAD.WIDE.U32 R4, R4, 0x30, RZ ;  /* 0x0000003004047825 */ /* 0x000fe800078e00ff */
[----:B------:R-:W-:Y:S02]  /*cf10*/  IMAD R3, R0, 0x30, RZ ;  /* 0x0000003000037824 */ /* 0x000fe400078e02ff */
[----:B------:R-:W-:Y:S02]  /*cf20*/  @!P1 IMAD.MOV.U32 R0, RZ, RZ, c[0x0][0x208] ;  /* 0x00008200ff009624 */ /* 0x000fe400078e00ff */
[----:B------:R-:W-:Y:S03]  /*cf30*/  IMAD.IADD R3, R5, 0x1, R3 ;  /* 0x0000000105037824 */ /* 0x000fe600078e0203 */
[CC--:B------:R-:W-:Y:S04]  /*cf40*/  @!P1 LEA R5, P0, R0.reuse, R4.reuse, 0x5 ;  /* 0x0000000400059211 */ /* 0x0c0fe800078028ff */
[----:B------:R-:W-:Y:S02]  /*cf50*/  @!P1 LEA.HI.X R6, R0, R3, R6, 0x5, P0 ;  /* 0x0000000300069211 */ /* 0x000fe400000f2c06 */
[----:B------:R-:W-:Y:S05]  /*cf60*/  IADD3 R0, P0, R10, R4, RZ ;  /* 0x000000040a007210 */ /* 0x000fea0007f1e0ff */
[----:B------:R-:W-:Y:S01]  /*cf70*/  IMAD.X R3, R3, 0x1, R9, P0 ;  /* 0x0000000103037824 */ /* 0x000fe200000e0609 */
[C---:B------:R-:W-:Y:S04]  /*cf80*/  LEA R12, P0, R0.reuse, c[0x0][0x1f8], 0x1 ;  /* 0x00007e00000c7a11 */ /* 0x040fe800078008ff */
[----:B------:R-:W-:Y:S02]  /*cf90*/  LEA.HI.X R13, R0, c[0x0][0x1fc], R3, 0x1, P0 ;  /* 0x00007f00000d7a11 */ /* 0x000fe400000f0c03 */
[----:B------:R-:W-:Y:S05]  /*cfa0*/  @!P1 IADD3 R0, P0, R5, R10, RZ ;  /* 0x0000000a05009210 */ /* 0x000fea0007f1e0ff */
[----:B------:R-:W-:Y:S01]  /*cfb0*/  @!P1 IMAD.X R3, R6, 0x1, R9, P0 ;  /* 0x0000000106039824 */ /* 0x000fe200000e0609 */
[C---:B------:R-:W-:Y:S01]  /*cfc0*/  @!P1 LEA R132, P0, R0.reuse, c[0x0][0x1f8], 0x1 ;  /* 0x00007e0000849a11 */ /* 0x040fe200078008ff */
[----:B------:R-:W1:Y:S03]  /*cfd0*/  LDSM.16.M88.4 R8, [R135] ;  /* 0x000000008708783b */ /* 0x000e660000000200 */
[----:B------:R-:W-:Y:S01]  /*cfe0*/  @!P1 LEA.HI.X R133, R0, c[0x0][0x1fc], R3, 0x1, P0 ;  /* 0x00007f0000859a11 */ /* 0x000fe200000f0c03 */
[----:B------:R-:W-:Y:S01]  /*cff0*/  IMAD.MOV.U32 R3, RZ, RZ, R7 ;  /* 0x000000ffff037224 */ /* 0x000fe200078e0007 */
[----:B------:R-:W-:Y:S01]  /*d000*/  @!PT LDS RZ, [RZ] ;  /* 0x00000000fffff984 */ /* 0x000fe20000000800 */
[----:B------:R-:W-:Y:S01]  /*d010*/  @!PT LDS RZ, [RZ] ;  /* 0x00000000fffff984 */ /* 0x000fe20000000800 */
[----:B------:R-:W-:Y:S01]  /*d020*/  @!PT LDS RZ, [RZ] ;  /* 0x00000000fffff984 */ /* 0x000fe20000000800 */
[----:B------:R2:W-:Y:S05]  /*d030*/  LDGSTS.E.BYPASS.LTC128B.128 [R20+0x4080], [R12.64], !P2 ;  /* 0x040800000c147fae */ /* 0x0005ea000d101d46 */
[----:B------:R2:W-:Y:S05]  /*d040*/  LDGSTS.E.BYPASS.LTC128B.128 [R20+0x5880], [R12.64+0x80], !P6 ;  /* 0x058800800c147fae */ /* 0x0005ea000f101d46 */
[----:B------:R2:W-:Y:S05]  /*d050*/  LDGSTS.E.BYPASS.LTC128B.128 [R20+0x7080], [R12.64+0x100], !P5 ;  /* 0x070801000c147fae */ /* 0x0005ea000e901d46 */
[----:B------:R2:W-:Y:S05]  /*d060*/  LDGSTS.E.BYPASS.LTC128B.128 [R20+0x8880], [R12.64+0x180], !P4 ;  /* 0x088801800c147fae */ /* 0x0005ea000e101d46 */
[----:B------:R3:W-:Y:S05]  /*d070*/  @!P1 LDGSTS.E.BYPASS.LTC128B.128 [R20+0x5080], [R132.64], !P2 ;  /* 0x0508000084149fae */ /* 0x0007ea000d101d46 */
[----:B------:R3:W-:Y:S05]  /*d080*/  @!P1 LDGSTS.E.BYPASS.LTC128B.128 [R20+0x6880], [R132.64+0x80], !P6 ;  /* 0x0688008084149fae */ /* 0x0007ea000f101d46 */
[----:B------:R3:W-:Y:S01]  /*d090*/  @!P1 LDGSTS.E.BYPASS.LTC128B.128 [R20+0x8080], [R132.64+0x100], !P5 ;  /* 0x0808010084149fae */ /* 0x0007e2000e901d46 */
[C---:B-1----:R-:W-:Y:S04]  /*d0a0*/  HMMA.16816.F32 R4, R160.reuse, R8, RZ ;  /* 0x00000008a004723c */ /* 0x042fe800000018ff */
[----:B------:R3:W-:Y:S05]  /*d0b0*/  @!P1 LDGSTS.E.BYPASS.LTC128B.128 [R20+0x9880], [R132.64+0x180], !P4 ;  /* 0x0988018084149fae */ /* 0x0007ea000e101d46 */
[----:B------:R-:W0:Y:S01]  /*d0c0*/  LDGDEPBAR ;  /* 0x00000000000079af */ /* 0x000e220000000000 */
[C---:B------:R-:W-:Y:S08]  /*d0d0*/  HMMA.16816.F32 R8, R160.reuse, R10, RZ ;  /* 0x0000000aa008723c */ /* 0x040ff000000018ff */
        /* <DEDUP_REMOVED lines=10> */
[C---:B------:R-:W-:Y:S01]  /*d180*/  HMMA.16816.F32 R20, R164.reuse, R176, R20 ;  /* 0x000000b0a414723c */ /* 0x040fe20000001814 */
[----:B------:R3:W5:Y:S07]  /*d190*/  LDL R177, [R1+0x14] ;  /* 0x0000140001b17983 */ /* 0x00076e0000100800 */
[----:B------:R-:W-:Y:S01]  /*d1a0*/  HMMA.16816.F32 R24, R164, R178, R24 ;  /* 0x000000b2a418723c */ /* 0x000fe20000001818 */
[----:B------:R-:W4:Y:S06]  /*d1b0*/  LDL R179, [R1+0x34] ;  /* 0x0000340001b37983 */ /* 0x000f2c0000100800 */
[----:B------:R-:W-:Y:S01]  /*d1c0*/  IMAD.MOV.U32 R178, RZ, RZ, R3 ;  /* 0x000000ffffb27224 */ /* 0x000fe200078e0003 */
        /* <DEDUP_REMOVED lines=35> */
[----:B------:R-:W2:Y:S02]  /*d400*/  LDSM.16.M88.4 R172, [R237+0x2000] ;  /* 0x00200000edac783b */ /* 0x000ea40000000200 */
[----:B----4-:R-:W-:Y:S05]  /*d410*/  ISETP.GT.AND P0, PT, R178, R179, PT ;  /* 0x000000b3b200720c */ /* 0x010fea0003f04270 */
        /* <DEDUP_REMOVED lines=84> */
[----:B------:R-:W-:Y:S04]  /*d960*/  DEPBAR.LE SB0, 0x0 ;  /* 0x000080000000791a */ /* 0x000fe80000000000 */
[----:B------:R-:W-:Y:S02]  /*d970*/  BAR.SYNC.DEFER_BLOCKING 0x0 ;  /* 0x0000000000007b1d */ /* 0x000fe40000010000 */
[C---:B-1----:R-:W-:Y:S08]  /*d980*/  HMMA.16816.F32 R12, R232.reuse, R168, R12 ;  /* 0x000000a8e80c723c */ /* 0x042ff0000000180c */
[C---:B------:R-:W-:Y:S08]  /*d990*/  HMMA.16816.F32 R16, R232.reuse, R170, R16 ;  /* 0x000000aae810723c */ /* 0x040ff00000001810 */
[C---:B--2---:R-:W-:Y:S08]  /*d9a0*/  HMMA.16816.F32 R20, R232.reuse, R172, R20 ;  /* 0x000000ace814723c */ /* 0x044ff00000001814 */
[----:B------:R-:W-:Y:S01]  /*d9b0*/  HMMA.16816.F32 R24, R232, R174, R24 ;  /* 0x000000aee818723c */ /* 0x000fe20000001818 */
[----:B------:R-:W-:Y:S07]  /*d9c0*/  @!UPT UIADD3 URZ, URZ, URZ, URZ ;  /* 0x0000003f3f3ff290 */ /* 0x000fee000fffe03f */
[----:B------:R-:W-:-:S11]  /*d9d0*/  @!P0 BRA `(.L_x_3033) ;  /* 0x000002b000008947 */ /* 0x000fd60003800000 */
[----:B---3--:R-:W2:Y:S04]  /*d9e0*/  LDL.64 R172, [R1+0x50] ;  /* 0x0000500001ac7983 */ /* 0x008ea80000100a00 */
[----:B------:R-:W3:Y:S04]  /*d9f0*/  LDL.64 R170, [R1+0x38] ;  /* 0x0000380001aa7983 */ /* 0x000ee80000100a00 */
[----:B------:R-:W4:Y:S04]  /*da00*/  LDL R176, [R1+0x18] ;  /* 0x0000180001b07983 */ /* 0x000f280000100800 */
        /* <DEDUP_REMOVED lines=40> */
.L_x_3033:
[----:B---3--:R-:W-:Y:S05]  /*dc90*/  BSYNC B0 ;  /* 0x0000000000007941 */ /* 0x008fea0003800000 */
.L_x_3032:
        /* <DEDUP_REMOVED lines=37> */
.L_x_3036:
[----:B------:R-:W-:Y:S04]  /*def0*/  MOV R169, c[0x0][0x32c] ;  /* 0x0000cb0000a97a02 */ /* 0x000fe80000000f00 */
[----:B------:R-:W-:Y:S11]  /*df00*/  ISETP.NE.AND P0, PT, R169, 0x1, PT ;  /* 0x00000001a900780c */ /* 0x000ff60003f05270 */
[----:B------:R-:W-:Y:S02]  /*df10*/  @!UPT UIADD3 URZ, URZ, URZ, URZ ;  /* 0x0000003f3f3ff290 */ /* 0x000fe4000fffe03f */
[----:B------:R-:W-:Y:S05]  /*df20*/  @P0 IMAD.HI.U32 R169, R133, c[0x0][0x330], RZ ;  /* 0x0000cc0085a90a27 */ /* 0x000fea00078e00ff */
[----:B------:R-:W-:Y:S02]  /*df30*/  @P0 SHF.R.U32.HI R133, RZ, c[0x0][0x334], R169 ;  /* 0x0000cd00ff850a19 */ /* 0x000fe400000116a9 */
.L_x_3037:
[----:B------:R-:W-:Y:S05]  /*df40*/  BSYNC B0 ;  /* 0x0000000000007941 */ /* 0x000fea0003800000 */
.L_x_3035:
[----:B------:R-:W-:Y:S04]  /*df50*/  IMAD.IADD R169, R0, 0x1, -R170 ;  /* 0x0000000100a97824 */ /* 0x000fe800078e0aaa */
[----:B------:R-:W-:Y:S05]  /*df60*/  IMAD R133, R133, c[0x0][0x32c], R169 ;  /* 0x0000cb0085857a24 */ /* 0x000fea00078e02a9 */
[----:B------:R-:W-:Y:S02]  /*df70*/  IMNMX R3, R3, R133, !PT ;  /* 0x0000008503037217 */ /* 0x000fe40007800200 */
[----:B------:R-:W-:Y:S04]  /*df80*/  IADD3 R133, R133, c[0x0][0x32c], RZ ;  /* 0x0000cb0085857a10 */ /* 0x000fe80007ffe0ff */
[----:B------:R-:W-:Y:S02]  /*df90*/  IMNMX R132, R132, R133, PT ;  /* 0x0000008584847217 */ /* 0x000fe40003800200 */
.L_x_3034:
        /* <DEDUP_REMOVED lines=84> */
.L_x_3040:
[----:B------:R-:W-:Y:S04]  /*e4e0*/  MOV R20, c[0x0][0x32c] ;  /* 0x0000cb0000147a02 */ /* 0x000fe80000000f00 */
[----:B------:R-:W-:Y:S11]  /*e4f0*/  ISETP.NE.AND P0, PT, R20, 0x1, PT ;  /* 0x000000011400780c */ /* 0x000ff60003f05270 */
[----:B------:R-:W-:Y:S02]  /*e500*/  @!UPT UIADD3 URZ, URZ, URZ, URZ ;  /* 0x0000003f3f3ff290 */ /* 0x000fe4000fffe03f */
[----:B------:R-:W-:Y:S05]  /*e510*/  @P0 IMAD.HI.U32 R20, R5, c[0x0][0x330], RZ ;  /* 0x0000cc0005140a27 */ /* 0x000fea00078e00ff */
[----:B------:R-:W-:Y:S02]  /*e520*/  @P0 SHF.R.U32.HI R5, RZ, c[0x0][0x334], R20 ;  /* 0x0000cd00ff050a19 */ /* 0x000fe40000011614 */
.L_x_3041:
[----:B------:R-:W-:Y:S05]  /*e530*/  BSYNC B0 ;  /* 0x0000000000007941 */ /* 0x000fea0003800000 */
.L_x_3039:
[----:B------:R-:W2:Y:S02]  /*e540*/  LDL R20, [R1+0x30] ;  /* 0x0000300001147983 */ /* 0x000ea40000100800 */
[----:B--2---:R-:W-:Y:S04]  /*e550*/  IMAD.IADD R0, R0, 0x1, -R20 ;  /* 0x0000000100007824 */ /* 0x004fe800078e0a14 */
[----:B------:R-:W-:Y:S05]  /*e560*/  IMAD R0, R5, c[0x0][0x32c], R0 ;  /* 0x0000cb0005007a24 */ /* 0x000fea00078e0200 */
[----:B------:R-:W-:Y:S02]  /*e570*/  IMNMX R3, R3, R0, !PT ;  /* 0x0000000003037217 */ /* 0x000fe40007800200 */
[----:B------:R-:W-:Y:S04]  /*e580*/  IADD3 R0, R0, c[0x0][0x32c], RZ ;  /* 0x0000cb0000007a10 */ /* 0x000fe80007ffe0ff */
[----:B------:R-:W-:Y:S02]  /*e590*/  IMNMX R4, R4, R0, PT ;  /* 0x0000000004047217 */ /* 0x000fe40003800200 */
.L_x_3038:
        /* <DEDUP_REMOVED lines=37> */
[--C-:B------:R-:W-:Y:S01]  /*e7f0*/  FFMA.FTZ R17, R17, c[0x0][0x2d0], -R2.reuse ;  /* 0x0000b40011117a23 */ /* 0x100fe20000010802 */
[----:B------:R-:W-:Y:S01]  /*e800*/  MOV R170, R179 ;  /* 0x000000b300aa7202 */ /* 0x000fe20000000f00 */
[--C-:B------:R-:W-:Y:S01]  /*e810*/  FFMA.FTZ R179, R16, c[0x0][0x2d0], -R2.reuse ;  /* 0x0000b40010b37a23 */ /* 0x100fe20000010802 */
[----:B------:R-:W-:Y:S01]  /*e820*/  ISETP.LT.OR P0, PT, R4, 0x2, P0 ;  /* 0x000000020400780c */ /* 0x000fe20000701670 */
[--C-:B------:R-:W-:Y:S01]  /*e830*/  FFMA.FTZ R12, R12, c[0x0][0x2d0], -R2.reuse ;  /* 0x0000b4000c0c7a23 */ /* 0x100fe20000010802 */
[----:B------:R-:W-:Y:S01]  /*e840*/  MOV R16, R178 ;  /* 0x000000b200107202 */ /* 0x000fe20000000f00 */
[--C-:B------:R-:W-:Y:S01]  /*e850*/  FFMA.FTZ R9, R9, c[0x0][0x2d0], -R2.reuse ;  /* 0x0000b40009097a23 */ /* 0x100fe20000010802 */
[----:B------:R-:W-:Y:S01]  /*e860*/  FSEL R7, R7, -INF , !P0 ;  /* 0xff80000007077808 */ /* 0x000fe20004000000 */
[----:B------:R-:W-:Y:S01]  /*e870*/  FFMA.FTZ R8, R8, c[0x0][0x2d0], -R2 ;  /* 0x0000b40008087a23 */ /* 0x000fe20000010802 */
[----:B------:R-:W-:Y:S01]  /*e880*/  LOP3.LUT P0, RZ, R177, 0x4, RZ, 0xc0, !PT ;  /* 0x00000004b1ff7812 */ /* 0x000fe2000780c0ff */
[----:B------:R-:W3:Y:S03]  /*e890*/  MUFU.EX2 R2, R0 ;  /* 0x0000000000027308 */ /* 0x000ee60000000800 */
[----:B------:R-:W-:Y:S04]  /*e8a0*/  ISETP.GT.AND P0, PT, R3, 0x8, !P0 ;  /* 0x000000080300780c */ /* 0x000fe80004704270 */
[----:B------:R-:W-:Y:S04]  /*e8b0*/  ISETP.LT.OR P0, PT, R4, 0x9, P0 ;  /* 0x000000090400780c */ /* 0x000fe80000701670 */
[----:B------:R-:W-:Y:S02]  /*e8c0*/  FSEL R10, R10, -INF , !P0 ;  /* 0xff8000000a0a7808 */ /* 0x000fe40004000000 */
[----:B------:R-:W-:Y:S04]  /*e8d0*/  LOP3.LUT P0, RZ, R177, 0x2, RZ, 0xc0, !PT ;  /* 0x00000002b1ff7812 */ /* 0x000fe8000780c0ff */
[----:B------:R-:W-:Y:S04]  /*e8e0*/  ISETP.GT.AND P0, PT, R3, 0x9, !P0 ;  /* 0x000000090300780c */ /* 0x000fe80004704270 */
[----:B------:R-:W-:Y:S01]  /*e8f0*/  ISETP.LT.OR P0, PT, R4, 0xa, P0 ;  /* 0x0000000a0400780c */ /* 0x000fe20000701670 */
[C---:B---3--:R-:W-:Y:S03]  /*e900*/  FMUL.FTZ R28, R2.reuse, R28 ;  /* 0x0000001c021c7220 */ /* 0x048fe60000410000 */
        /* <DEDUP_REMOVED lines=39> */
[C---:B------:R-:W-:Y:S02]  /*eb80*/  FMUL.FTZ R61, R2.reuse, R61 ;  /* 0x0000003d023d7220 */ /* 0x040fe40000410000 */
        /* <DEDUP_REMOVED lines=43> */
[----:B------:R-:W-:Y:S01]  /*ee40*/  MOV R27, R25 ;  /* 0x00000019001b7202 */ /* 0x000fe20000000f00 */
        /* <DEDUP_REMOVED lines=20> */
[----:B------:R-:W-:Y:S01]  /*ef90*/  FMUL.FTZ R13, R2, R149 ;  /* 0x00000095020d7220 */ /* 0x000fe20000410000 */
[----:B------:R-:W-:Y:S01]  /*efa0*/  MOV R149, R11 ;  /* 0x0000000b00957202 */ /* 0x000fe20000000f00 */
        /* <DEDUP_REMOVED lines=44> */
[C---:B------:R-:W-:Y:S01]  /*f270*/  FMUL.FTZ R10, R0.reuse, R154 ;  /* 0x0000009a000a7220 */ /* 0x040fe20000410000 */
[----:B------:R-:W-:Y:S01]  /*f280*/  MOV R154, R27 ;  /* 0x0000001b009a7202 */ /* 0x000fe20000000f00 */
[C---:B------:R-:W-:Y:S02]  /*f290*/  FMUL.FTZ R27, R0.reuse, R139 ;  /* 0x0000008b001b7220 */ /* 0x040fe40000410000 */
[C---:B------:R-:W-:Y:S02]  /*f2a0*/  FMUL.FTZ R22, R0.reuse, R142 ;  /* 0x0000008e00167220 */ /* 0x040fe40000410000 */
[C---:B------:R-:W-:Y:S02]  /*f2b0*/  FMUL.FTZ R23, R0.reuse, R143 ;  /* 0x0000008f00177220 */ /* 0x040fe40000410000 */
[C---:B--2---:R-:W-:Y:S01]  /*f2c0*/  FMUL.FTZ R6, R0.reuse, R158 ;  /* 0x0000009e00067220 */ /* 0x044fe20000410000 */
        /* <DEDUP_REMOVED lines=274> */
.L_x_3031:
[----:B------:R-:W-:Y:S02]  /*103f0*/  MOV R7, 0x1f ;  /* 0x0000001f00077802 */ /* 0x000fe40000000f00 */
[----:B------:R-:W-:Y:S01]  /*10400*/  MOV R6, 0xffffffff ;  /* 0xffffffff00067802 */ /* 0x000fe20000000f00 */
[----:B------:R-:W-:Y:S05]  /*10410*/  BRA.DIV ~URZ, `(.L_x_3043) ;  /* 0x00005e327f007947 */ /* 0x000fea000b800000 */
[----:B------:R-:W3:Y:S04]  /*10420*/  LDL R2, [R1+0x28] ;  /* 0x0000280001027983 */ /* 0x000ee80000100800 */
[----:B--23--:R2:W3:Y:S02]  /*10430*/  SHFL.BFLY PT, R0, R2, 0x2, 0x1f ;  /* 0x0c401f0002007f89 */ /* 0x00c4e400000e0000 */
.L_x_3110:
        /* <DEDUP_REMOVED lines=9> */
.L_x_3111:
        /* <DEDUP_REMOVED lines=149> */
.L_x_2992:
        /* <DEDUP_REMOVED lines=19> */
.L_x_3046:
[----:B---3--:R-:W-:Y:S05]  /*10f50*/  BSYNC B0 ;  /* 0x0000000000007941 */ /* 0x008fea0003800000 */
.L_x_3045:
        /* <DEDUP_REMOVED lines=172> */
.L_x_3049:
        /* <DEDUP_REMOVED lines=127> */
.L_x_3112:
[----:B------:R-:W-:Y:S05]  /*12210*/  BRA.DIV ~URZ, `(.L_x_3052) ;  /* 0x000042127f007947 */ /* 0x000fea000b800000 */
[----:B------:R4:W2:Y:S02]  /*12220*/  SHFL.IDX PT, R0, R15, RZ, 0x181f ;  /* 0x00181fff0f007589 */ /* 0x0008a400000e0000 */
.L_x_3113:
        /* <DEDUP_REMOVED lines=23> */
.L_x_3054:
[----:B------:R-:W-:Y:S05]  /*123a0*/  BSYNC B0 ;  /* 0x0000000000007941 */ /* 0x000fea0003800000 */
.L_x_3053:
[----:B------:R-:W-:Y:S05]  /*123b0*/  BRA.DIV ~URZ, `(.L_x_3055) ;  /* 0x000040d27f007947 */ /* 0x000fea000b800000 */
[----:B---3--:R3:W4:Y:S04]  /*123c0*/  SHFL.IDX PT, R10, R14, 0x1, 0x181f ;  /* 0x00381f000e0a7f89 */ /* 0x00872800000e0000 */
[----:B--2---:R3:W2:Y:S02]  /*123d0*/  SHFL.IDX PT, R0, R15, 0x1, 0x181f ;  /* 0x00381f000f007f89 */ /* 0x0046a400000e0000 */
.L_x_3114:
        /* <DEDUP_REMOVED lines=20> */
.L_x_3057:
[----:B------:R-:W-:Y:S05]  /*12520*/  BSYNC B0 ;  /* 0x0000000000007941 */ /* 0x000fea0003800000 */
.L_x_3056:
[----:B------:R-:W-:Y:S05]  /*12530*/  BRA.DIV ~URZ, `(.L_x_3058) ;  /* 0x000040127f007947 */ /* 0x000fea000b800000 */
[----:B----4-:R4:W1:Y:S02]  /*12540*/  SHFL.IDX PT, R10, R14, 0x2, 0x181f ;  /* 0x00581f000e0a7f89 */ /* 0x01086400000e0000 */
.L_x_3115:
[----:B------:R-:W-:Y:S05]  /*12550*/  BRA.DIV ~URZ, `(.L_x_3059) ;  /* 0x000040627f007947 */ /* 0x000fea000b800000 */
[----:B--2---:R2:W3:Y:S02]  /*12560*/  SHFL.IDX PT, R0, R15, 0x2, 0x181f ;  /* 0x00581f000f007f89 */ /* 0x0044e400000e0000 */
.L_x_3116:
        /* <DEDUP_REMOVED lines=20> */
.L_x_3061:
[----:B------:R-:W-:Y:S05]  /*126b0*/  BSYNC B0 ;  /* 0x0000000000007941 */ /* 0x000fea0003800000 */
.L_x_3060:
[----:B------:R-:W-:Y:S05]  /*126c0*/  BRA.DIV ~URZ, `(.L_x_3062) ;  /* 0x00003f527f007947 */ /* 0x000fea000b800000 */
[----:B-1----:R1:W2:Y:S04]  /*126d0*/  SHFL.IDX PT, R8, R14, 0x3, 0x181f ;  /* 0x00781f000e087f89 */ /* 0x0022a800000e0000 */
[----:B---3--:R1:W3:Y:S02]  /*126e0*/  SHFL.IDX PT, R0, R15, 0x3, 0x181f ;  /* 0x00781f000f007f89 */ /* 0x0082e400000e0000 */
.L_x_3117:
        /* <DEDUP_REMOVED lines=21> */
.L_x_3050:
        /* <DEDUP_REMOVED lines=35> */
.L_x_3118:
[----:B------:R-:W-:Y:S05]  /*12a70*/  BRA.DIV ~URZ, `(.L_x_3065) ;  /* 0x00003cd27f007947 */ /* 0x000fea000b800000 */
[----:B------:R3:W4:Y:S02]  /*12a80*/  SHFL.IDX PT, R0, R14, RZ, 0x1c1f ;  /* 0x001c1fff0e007589 */ /* 0x00072400000e0000 */
.L_x_3119:
        /* <DEDUP_REMOVED lines=194> */
.L_x_3067:
[----:B------:R-:W-:Y:S05]  /*136b0*/  BSYNC B0 ;  /* 0x0000000000007941 */ /* 0x000fea0003800000 */
.L_x_3066:
[----:B------:R-:W-:Y:S05]  /*136c0*/  BRA.DIV ~URZ, `(.L_x_3068) ;  /* 0x000030e27f007947 */ /* 0x000fea000b800000 */
[----:B--2---:R2:W1:Y:S04]  /*136d0*/  SHFL.IDX PT, R4, R12, 0x1, 0x1c1f ;  /* 0x003c1f000c047f89 */ /* 0x00446800000e0000 */
[----:B----4-:R2:W4:Y:S02]  /*136e0*/  SHFL.IDX PT, R0, R14, 0x1, 0x1c1f ;  /* 0x003c1f000e007f89 */ /* 0x01052400000e0000 */
.L_x_3120:
        /* <DEDUP_REMOVED lines=136> */
.L_x_3048:
        /* <DEDUP_REMOVED lines=20> */
.L_x_3069:
        /* <DEDUP_REMOVED lines=58> */
.L_x_3071:
[----:B------:R-:W-:Y:S05]  /*14450*/  BSYNC B0 ;  /* 0x0000000000007941 */ /* 0x000fea0003800000 */
.L_x_3070:
        /* <DEDUP_REMOVED lines=47> */
.L_x_3121:
[----:B------:R-:W-:Y:S05]  /*14750*/  BRA.DIV ~URZ, `(.L_x_3073) ;  /* 0x000021827f007947 */ /* 0x000fea000b800000 */
[----:B------:R3:W4:Y:S02]  /*14760*/  SHFL.IDX PT, R0, R15, RZ, 0x181f ;  /* 0x00181fff0f007589 */ /* 0x00072400000e0000 */
.L_x_3122:
        /* <DEDUP_REMOVED lines=24> */
.L_x_3075:
[----:B------:R-:W-:Y:S05]  /*148f0*/  BSYNC B0 ;  /* 0x0000000000007941 */ /* 0x000fea0003800000 */
.L_x_3074:
[----:B------:R-:W-:Y:S05]  /*14900*/  BRA.DIV ~URZ, `(.L_x_3076) ;  /* 0x000020327f007947 */ /* 0x000fea000b800000 */
[----:B--2---:R2:W1:Y:S04]  /*14910*/  SHFL.IDX PT, R10, R12, 0x1, 0x181f ;  /* 0x00381f000c0a7f89 */ /* 0x00446800000e0000 */
[----:B----4-:R2:W4:Y:S02]  /*14920*/  SHFL.IDX PT, R0, R15, 0x1, 0x181f ;  /* 0x00381f000f007f89 */ /* 0x01052400000e0000 */
.L_x_3123:
        /* <DEDUP_REMOVED lines=20> */
.L_x_3078:
[----:B------:R-:W-:Y:S05]  /*14a70*/  BSYNC B0 ;  /* 0x0000000000007941 */ /* 0x000fea0003800000 */
.L_x_3077:
[----:B------:R-:W-:Y:S05]  /*14a80*/  BRA.DIV ~URZ, `(.L_x_3079) ;  /* 0x00001f727f007947 */ /* 0x000fea000b800000 */
[----:B-1----:R1:W2:Y:S02]  /*14a90*/  SHFL.IDX PT, R10, R12, 0x2, 0x181f ;  /* 0x00581f000c0a7f89 */ /* 0x0022a400000e0000 */
.L_x_3124:
[----:B------:R-:W-:Y:S05]  /*14aa0*/  BRA.DIV ~URZ, `(.L_x_3080) ;  /* 0x00001fc27f007947 */ /* 0x000fea000b800000 */
[----:B----4-:R4:W1:Y:S02]  /*14ab0*/  SHFL.IDX PT, R0, R15, 0x2, 0x181f ;  /* 0x00581f000f007f89 */ /* 0x01086400000e0000 */
.L_x_3125:
        /* <DEDUP_REMOVED lines=20> */
.L_x_3082:
[----:B------:R-:W-:Y:S05]  /*14c00*/  BSYNC B0 ;  /* 0x0000000000007941 */ /* 0x000fea0003800000 */
.L_x_3081:
[----:B------:R-:W-:Y:S05]  /*14c10*/  BRA.DIV ~URZ, `(.L_x_3083) ;  /* 0x00001eb27f007947 */ /* 0x000fea000b800000 */
[----:B--2---:R2:W3:Y:S04]  /*14c20*/  SHFL.IDX PT, R10, R12, 0x3, 0x181f ;  /* 0x00781f000c0a7f89 */ /* 0x0044e800000e0000 */
[----:B-1----:R2:W1:Y:S02]  /*14c30*/  SHFL.IDX PT, R0, R15, 0x3, 0x181f ;  /* 0x00781f000f007f89 */ /* 0x00246400000e0000 */
.L_x_3126:
        /* <DEDUP_REMOVED lines=19> */
.L_x_3063:
[----:B------:R-:W-:Y:S05]  /*14d70*/  BSYNC B1 ;  /* 0x0000000000017941 */ /* 0x000fea0003800000 */
.L_x_3047:
        /* <DEDUP_REMOVED lines=15> */
.L_x_3127:
[----:B------:R-:W-:Y:S05]  /*14e70*/  BRA.DIV ~URZ, `(.L_x_3086) ;  /* 0x00001d827f007947 */ /* 0x000fea000b800000 */
[----:B------:R3:W4:Y:S02]  /*14e80*/  SHFL.IDX PT, R8, R111, 0x1, 0x1f ;  /* 0x00201f006f087f89 */ /* 0x00072400000e0000 */
.L_x_3128:
        /* <DEDUP_REMOVED lines=19> */
.L_x_3129:
        /* <DEDUP_REMOVED lines=16> */
.L_x_3130:
[----:B---3--:R-:W-:Y:S01]  /*150c0*/  IMAD R0, R0, c[0x0][0x538], RZ ;  /* 0x00014e0000007a24 */ /* 0x008fe200078e02ff */
[----:B------:R-:W-:Y:S04]  /*150d0*/  BSSY B1, `(.L_x_3089) ;  /* 0x00000cf000017945 */ /* 0x000fe80003800000 */
[----:B----4-:R-:W-:-:S04]  /*150e0*/  IADD3 R8, R0, R8, RZ ;  /* 0x0000000800087210 */ /* 0x010fc80007ffe0ff */
[----:B--2---:R-:W-:-:S13]  /*150f0*/  ISETP.GT.AND P0, PT, R8, R9, PT ;  /* 0x000000090800720c */ /* 0x004fda0003f04270 */
[----:B------:R-:W-:Y:S05]  /*15100*/  @P0 BRA `(.L_x_3090) ;  /* 0x0000025000000947 */ /* 0x000fea0003800000 */
.L_x_3094:
        /* <DEDUP_REMOVED lines=17> */
.L_x_3131:
        /* <DEDUP_REMOVED lines=16> */
.L_x_3132:
[----:B--2---:R-:W-:-:S05]  /*15320*/  IMAD R0, R0, c[0x0][0x538], RZ ;  /* 0x00014e0000007a24 */ /* 0x004fca00078e02ff */
[----:B------:R-:W-:-:S04]  /*15330*/  IADD3 R8, R0, R8, RZ ;  /* 0x0000000800087210 */ /* 0x000fc80007ffe0ff */
[----:B------:R-:W-:-:S13]  /*15340*/  ISETP.GT.AND P0, PT, R8, R9, PT ;  /* 0x000000090800720c */ /* 0x000fda0003f04270 */
[----:B-1----:R-:W-:Y:S05]  /*15350*/  @!P0 BRA `(.L_x_3094) ;  /* 0xfffffdb000008947 */ /* 0x002fea000383ffff */
.L_x_3090:
[----:B------:R-:W-:-:S05]  /*15360*/  IADD3 R11, -R0, R8, RZ ;  /* 0x00000008000b7210 */ /* 0x000fca0007ffe1ff */
[----:B------:R-:W-:-:S05]  /*15370*/  IMAD R0, R4, c[0x0][0x538], R11 ;  /* 0x00014e0004007a24 */ /* 0x000fca00078e020b */
[----:B------:R-:W-:Y:S01]  /*15380*/  ISETP.GT.AND P0, PT, R0, R9, PT ;  /* 0x000000090000720c */ /* 0x000fe20003f04270 */
[----:B------:R-:W-:-:S12]  /*15390*/  BRA.DIV ~URZ, `(.L_x_3095) ;  /* 0x00001ca27f007947 */ /* 0x000fd8000b800000 */
[----:B------:R-:W-:-:S03]  /*153a0*/  VOTE.ANY R10, PT, !P0 ;  /* 0x00000000000a7806 */ /* 0x000fc600040e0100 */
.L_x_3133:
[----:B------:R-:W2:Y:S01]  /*153b0*/  LDL.LU R0, [R1+0x7c] ;  /* 0x00007c0001007983 */ /* 0x000ea20000300800 */
[----:B------:R-:W2:Y:S02]  /*153c0*/  POPC R8, R10 ;  /* 0x0000000a00087309 */ /* 0x000ea40000000000 */
[----:B--2---:R-:W-:-:S05]  /*153d0*/  IADD3 R0, R8, R0, RZ ;  /* 0x0000000008007210 */ /* 0x004fca0007ffe0ff */
[----:B------:R2:W-:Y:S01]  /*153e0*/  STL [R1+0x7c], R0 ;  /* 0x00007c0001007387 */ /* 0x0005e20000100800 */
[----:B------:R-:W-:Y:S05]  /*153f0*/  BRA.DIV ~URZ, `(.L_x_3096) ;  /* 0x00001c927f007947 */ /* 0x000fea000b800000 */
[----:B------:R3:W4:Y:S04]  /*15400*/  SHFL.IDX PT, R12, R6, R8, 0x1f ;  /* 0x00001f08060c7589 */ /* 0x00072800000e0000 */
[----:B------:R3:W1:Y:S02]  /*15410*/  SHFL.IDX PT, R7, R7, R8, 0x1f ;  /* 0x00001f0807077589 */ /* 0x00066400000e0000 */
.L_x_3134:
[----:B------:R-:W-:Y:S01]  /*15420*/  ISETP.NE.AND P0, PT, R10, RZ, PT ;  /* 0x000000ff0a00720c */ /* 0x000fe20003f05270 */
[----:B------:R-:W-:-:S12]  /*15430*/  BSSY B0, `(.L_x_3097) ;  /* 0x0000005000007945 */ /* 0x000fd80003800000 */
[----:B------:R-:W-:Y:S05]  /*15440*/  @!P0 BRA `(.L_x_3098) ;  /* 0x0000003000008947 */ /* 0x000fea0003800000 */
[----:B------:R-:W-:Y:S01]  /*15450*/  IADD3 R3, R8, -0x1, RZ ;  /* 0xffffffff08037810 */ /* 0x000fe20007ffe0ff */
[----:B------:R-:W-:Y:S05]  /*15460*/  BRA.DIV ~URZ, `(.L_x_3099) ;  /* 0x00001cf27f007947 */ /* 0x000fea000b800000 */
[----:B------:R2:W3:Y:S02]  /*15470*/  SHFL.IDX PT, R13, R4, R3, 0x1f ;  /* 0x00001f03040d7589 */ /* 0x0004e400000e0000 */
.L_x_3098:
[----:B------:R-:W-:Y:S05]  /*15480*/  BSYNC B0 ;  /* 0x0000000000007941 */ /* 0x000fea0003800000 */
.L_x_3097:
        /* <DEDUP_REMOVED lines=68> */
.L_x_3101:
        /* <DEDUP_REMOVED lines=69> */
.L_x_3102:
[----:B------:R-:W-:Y:S05]  /*15d20*/  BSYNC B0 ;  /* 0x0000000000007941 */ /* 0x000fea0003800000 */
.L_x_3100:
[----:B------:R-:W-:-:S04]  /*15d30*/  LOP3.LUT R2, RZ, R2, RZ, 0x33, !PT ;  /* 0x00000002ff027212 */ /* 0x000fc800078e33ff */
[----:B-1----:R-:W-:-:S05]  /*15d40*/  IADD3 R0, R2, R12, RZ ;  /* 0x0000000c02007210 */ /* 0x002fca0007ffe0ff */
[----:B------:R1:W-:Y:S01]  /*15d50*/  STL [R1+0x74], R0 ;  /* 0x0000740001007387 */ /* 0x0003e20000100800 */
[----:B------:R-:W-:Y:S05]  /*15d60*/  BRA `(.L_x_3103) ;  /* 0x0000005000007947 */ /* 0x000fea0003800000 */
.L_x_3091:
[----:B------:R-:W-:Y:S01]  /*15d70*/  MOV R0, c[0x0][0x53c] ;  /* 0x00014f0000007a02 */ /* 0x000fe20000000f00 */
[----:B------:R2:W-:Y:S04]  /*15d80*/  STL [R1+0x70], R9 ;  /* 0x0000700901007387 */ /* 0x0005e80000100800 */
[----:B------:R2:W-:Y:S04]  /*15d90*/  STL [R1+0x74], RZ ;  /* 0x000074ff01007387 */ /* 0x0005e80000100800 */
[----:B------:R2:W-:Y:S04]  /*15da0*/  STL [R1+0x78], RZ ;  /* 0x000078ff01007387 */ /* 0x0005e80000100800 */
[----:B------:R2:W-:Y:S02]  /*15db0*/  STL [R1+0x7c], R0 ;  /* 0x00007c0001007387 */ /* 0x0005e40000100800 */
.L_x_3103:
[----:B------:R-:W-:Y:S05]  /*15dc0*/  BSYNC B1 ;  /* 0x0000000000017941 */ /* 0x000fea0003800000 */
.L_x_3089:
        /* <DEDUP_REMOVED lines=9> */
.L_x_3084:
[----:B--2---:R-:W2:Y:S02]  /*15e60*/  LDL R0, [R1+0x7c] ;  /* 0x00007c0001007983 */ /* 0x004ea40000100800 */
[----:B--2---:R-:W-:-:S13]  /*15e70*/  ISETP.GE.AND P0, PT, R0, c[0x0][0x53c], PT ;  /* 0x00014f0000007a0c */ /* 0x004fda0003f06270 */
[----:B-1----:R-:W-:Y:S01]  /*15e80*/  @P0 CALL.REL.NOINC `(.L_x_3104) ;  /* 0x0000001000000944 */ /* 0x002fe20003c00000 */
[----:B------:R-:W-:Y:S05]  /*15e90*/  BRA `(.L_x_3105) ;  /* 0xfffeb9f000007947 */ /* 0x000fea000383ffff */
.L_x_3104:
[----:B------:R-:W-:Y:S05]  /*15ea0*/  EXIT ;  /* 0x000000000000794d */ /* 0x000fea0003800000 */
.L_x_2967:
[----:B------:R-:W-:Y:S01]  /*15eb0*/  IMAD.MOV.U32 R0, RZ, RZ, R5 ;  /* 0x000000ffff007224 */ /* 0x000fe200078e0005 */
[----:B------:R-:W-:Y:S02]  /*15ec0*/  MOV R2, 0x1 ;  /* 0x0000000100027802 */ /* 0x000fe40000000f00 */
[----:B------:R-:W-:Y:S02]  /*15ed0*/  MOV R3, 0x15ef0 ;  /* 0x00015ef000037802 */ /* 0x000fe40000000f00 */
[----:B------:R-:W-:Y:S05]  /*15ee0*/  CALL.REL.NOINC `($__internal_62_$__cuda_sm70_shflsync_up_p) ;  /* 0x0000137000007944 */ /* 0x000fea0003c00000 */
[----:B------:R-:W-:Y:S01]  /*15ef0*/  MOV R0, R4 ;  /* 0x0000000400007202 */ /* 0x000fe20000000f00 */
[----:B------:R-:W-:Y:S05]  /*15f00*/  BRA `(.L_x_3106) ;  /* 0xfffea55000007947 */ /* 0x000fea000383ffff */
.L_x_2968:
[----:B------:R-:W-:Y:S01]  /*15f10*/  IMAD.MOV.U32 R0, RZ, RZ, R5 ;  /* 0x000000ffff007224 */ /* 0x000fe200078e0005 */
[----:B------:R-:W-:Y:S02]  /*15f20*/  MOV R2, 0x2 ;  /* 0x0000000200027802 */ /* 0x000fe40000000f00 */
[----:B------:R-:W-:Y:S02]  /*15f30*/  MOV R3, 0x15f50 ;  /* 0x00015f5000037802 */ /* 0x000fe40000000f00 */
[----:B------:R-:W-:Y:S05]  /*15f40*/  CALL.REL.NOINC `($__internal_62_$__cuda_sm70_shflsync_up_p) ;  /* 0x0000131000007944 */ /* 0x000fea0003c00000 */
[----:B------:R-:W-:Y:S01]  /*15f50*/  SEL R0, R4, RZ, P4 ;  /* 0x000000ff04007207 */ /* 0x000fe20002000000 */
[----:B------:R-:W-:Y:S01]  /*15f60*/  IMAD.MOV.U32 R2, RZ, RZ, 0x4 ;  /* 0x00000004ff027424 */ /* 0x000fe200078e00ff */
[----:B------:R-:W-:-:S03]  /*15f70*/  MOV R3, 0x15fa0 ;  /* 0x00015fa000037802 */ /* 0x000fc60000000f00 */
[----:B------:R-:W-:Y:S02]  /*15f80*/  IMAD.IADD R0, R5, 0x1, R0 ;  /* 0x0000000105007824 */ /* 0x000fe400078e0200 */
        /* <DEDUP_REMOVED lines=14> */
[----:B------:R-:W-:Y:S01]  /*16070*/  IMAD.IADD R4, R0, 0x1, R4 ;  /* 0x0000000100047824 */ /* 0x000fe200078e0204 */
[----:B------:R-:W-:-:S03]  /*16080*/  MOV R0, 0x1f ;  /* 0x0000001f00007802 */ /* 0x000fc60000000f00 */
[----:B------:R-:W-:Y:S02]  /*16090*/  IMAD.MOV.U32 R5, RZ, RZ, R4 ;  /* 0x000000ffff057224 */ /* 0x000fe400078e0004 */
[----:B------:R-:W-:Y:S05]  /*160a0*/  CALL.REL.NOINC `($__internal_61_$__cuda_sm70_shflsync_idx_p) ;  /* 0x0000116000007944 */ /* 0x000fea0003c00000 */
[----:B------:R-:W-:Y:S05]  /*160b0*/  BRA `(.L_x_3107) ;  /* 0xfffea4a000007947 */ /* 0x000fea000383ffff */
.L_x_2970:
[----:B------:R-:W-:Y:S02]  /*160c0*/  SEL R0, RZ, 0x1, P0 ;  /* 0x00000001ff007807 */ /* 0x000fe40000000000 */
[----:B------:R-:W-:Y:S02]  /*160d0*/  MOV R2, 0x160f0 ;  /* 0x000160f000027802 */ /* 0x000fe40000000f00 */
[----:B------:R-:W-:Y:S05]  /*160e0*/  CALL.REL.NOINC `($__internal_63_$__cuda_sm70_votesync_ballot) ;  /* 0x000011e000007944 */ /* 0x000fea0003c00000 */
[----:B------:R-:W-:Y:S01]  /*160f0*/  MOV R10, R0 ;  /* 0x00000000000a7202 */ /* 0x000fe20000000f00 */
[----:B------:R-:W-:Y:S05]  /*16100*/  BRA `(.L_x_3108) ;  /* 0xfffea4e000007947 */ /* 0x000fea000383ffff */
.L_x_2971:
[----:B------:R-:W-:Y:S01]  /*16110*/  IMAD.MOV.U32 R5, RZ, RZ, R9 ;  /* 0x000000ffff057224 */ /* 0x000fe200078e0009 */
[----:B------:R-:W-:Y:S01]  /*16120*/  MOV R3, R6 ;  /* 0x0000000600037202 */ /* 0x000fe20000000f00 */
[----:B-1----:R-:W-:Y:S01]  /*16130*/  IMAD.MOV.U32 R0, RZ, RZ, 0x1f ;  /* 0x0000001fff007424 */ /* 0x002fe200078e00ff */
[----:B------:R-:W-:Y:S02]  /*16140*/  MOV R2, 0x16160 ;  /* 0x0001616000027802 */ /* 0x000fe40000000f00 */
[----:B------:R-:W-:Y:S05]  /*16150*/  CALL.REL.NOINC `($__internal_61_$__cuda_sm70_shflsync_idx_p) ;  /* 0x000010b000007944 */ /* 0x000fea0003c00000 */
[----:B------:R-:W-:Y:S01]  /*16160*/  IMAD.MOV.U32 R12, RZ, RZ, R0 ;  /* 0x000000ffff0c7224 */ /* 0x000fe200078e0000 */
[----:B------:R-:W-:Y:S01]  /*16170*/  MOV R5, R8 ;  /* 0x0000000800057202 */ /* 0x000fe20000000f00 */
[----:B------:R-:W-:Y:S01]  /*16180*/  IMAD.MOV.U32 R7, RZ, RZ, RZ ;  /* 0x000000ffff077224 */ /* 0x000fe200078e00ff */
[----:B------:R-:W-:Y:S01]  /*16190*/  MOV R3, R6 ;  /* 0x0000000600037202 */ /* 0x000fe20000000f00 */
[----:B------:R-:W-:Y:S01]  /*161a0*/  IMAD.MOV.U32 R0, RZ, RZ, 0x1f ;  /* 0x0000001fff007424 */ /* 0x000fe200078e00ff */
[----:B------:R-:W-:-:S02]  /*161b0*/  MOV R2, 0x161d0 ;  /* 0x000161d000027802 */ /* 0x000fc40000000f00 */
[----:B------:R-:W-:Y:S05]  /*161c0*/  CALL.REL.NOINC `($__internal_61_$__cuda_sm70_shflsync_idx_p) ;  /* 0x0000104000007944 */ /* 0x000fea0003c00000 */
[----:B------:R-:W-:Y:S01]  /*161d0*/  MOV R9, R0 ;  /* 0x0000000000097202 */ /* 0x000fe20000000f00 */
[----:B------:R-:W-:Y:S05]  /*161e0*/  BRA `(.L_x_3109) ;  /* 0xfffea47000007947 */ /* 0x000fea000383ffff */
.L_x_2974:
[----:B------:R-:W-:Y:S01]  /*161f0*/  IMAD.MOV.U32 R5, RZ, RZ, R4 ;  /* 0x000000ffff057224 */ /* 0x000fe200078e0004 */
[----:B-1----:R-:W-:-:S02]  /*16200*/  MOV R0, 0x1f ;  /* 0x0000001f00007802 */ /* 0x002fc40000000f00 */
[----:B------:R-:W-:Y:S02]  /*16210*/  MOV R2, 0x16230 ;  /* 0x0001623000027802 */ /* 0x000fe40000000f00 */
[----:B--234-:R-:W-:Y:S05]  /*16220*/  CALL.REL.NOINC `($__internal_61_$__cuda_sm70_shflsync_idx_p) ;  /* 0x00000fe000007944 */ /* 0x01cfea0003c00000 */
[----:B------:R-:W-:Y:S01]  /*16230*/  MOV R7, R0 ;  /* 0x0000000000077202 */ /* 0x000fe20000000f00 */
[----:B------:R-:W-:Y:S05]  /*16240*/  BRA `(.L_x_2973) ;  /* 0xfffea47000007947 */ /* 0x000fea000383ffff */
.L_x_3043:
[----:B------:R3:W5:Y:S01]  /*16250*/  LDL R2, [R1+0x28] ;  /* 0x0000280001027983 */ /* 0x0007620000100800 */
[----:B------:R-:W-:Y:S02]  /*16260*/  MOV R5, 0x2 ;  /* 0x0000000200057802 */ /* 0x000fe40000000f00 */
[----:B------:R-:W-:Y:S02]  /*16270*/  MOV R3, 0x16290 ;  /* 0x0001629000037802 */ /* 0x000fe40000000f00 */
[----:B-123-5:R-:W-:Y:S05]  /*16280*/  CALL.REL.NOINC `($__internal_60_$__cuda_sm70_shflsync_bfly_p) ;  /* 0x00000f3000007944 */ /* 0x02efea0003c00000 */
[----:B------:R-:W-:Y:S01]  /*16290*/  MOV R0, R5 ;  /* 0x0000000500007202 */ /* 0x000fe20000000f00 */
[----:B------:R-:W-:Y:S05]  /*162a0*/  BRA `(.L_x_3110) ;  /* 0xffffa19000007947 */ /* 0x000fea000383ffff */
.L_x_3044:
[----:B------:R-:W-:Y:S01]  /*162b0*/  IMAD.MOV.U32 R2, RZ, RZ, R0 ;  /* 0x000000ffff027224 */ /* 0x000fe200078e0000 */
[----:B------:R-:W-:Y:S02]  /*162c0*/  MOV R5, 0x1 ;  /* 0x0000000100057802 */ /* 0x000fe40000000f00 */
[----:B------:R-:W-:Y:S02]  /*162d0*/  MOV R3, 0x162f0 ;  /* 0x000162f000037802 */ /* 0x000fe40000000f00 */
[----:B-1----:R-:W-:Y:S05]  /*162e0*/  CALL.REL.NOINC `($__internal_60_$__cuda_sm70_shflsync_bfly_p) ;  /* 0x00000ed000007944 */ /* 0x002fea0003c00000 */
[----:B------:R1:W5:Y:S01]  /*162f0*/  LDL R2, [R1+0x2c] ;  /* 0x00002c0001027983 */ /* 0x0003620000100800 */
[----:B------:R-:W-:Y:S01]  /*16300*/  FADD.FTZ R0, R0, R5 ;  /* 0x0000000500007221 */ /* 0x000fe20000010000 */
[----:B------:R-:W-:-:S02]  /*16310*/  MOV R5, 0x2 ;  /* 0x0000000200057802 */ /* 0x000fc40000000f00 */
[----:B------:R-:W-:Y:S02]  /*16320*/  MOV R3, 0x16340 ;  /* 0x0001634000037802 */ /* 0x000fe40000000f00 */
[----:B-1---5:R-:W-:Y:S05]  /*16330*/  CALL.REL.NOINC `($__internal_60_$__cuda_sm70_shflsync_bfly_p) ;  /* 0x00000e8000007944 */ /* 0x022fea0003c00000 */
[----:B------:R-:W2:Y:S01]  /*16340*/  LDL.LU R2, [R1+0x2c] ;  /* 0x00002c0001027983 */ /* 0x000ea20000300800 */
[----:B------:R-:W-:Y:S01]  /*16350*/  MOV R3, 0x163a0 ;  /* 0x000163a000037802 */ /* 0x000fe20000000f00 */
[----:B--2---:R-:W-:Y:S01]  /*16360*/  FADD.FTZ R4, R2, R5 ;  /* 0x0000000502047221 */ /* 0x004fe20000010000 */
[----:B------:R-:W-:-:S04]  /*16370*/  MOV R5, 0x1 ;  /* 0x0000000100057802 */ /* 0x000fc80000000f00 */
[----:B------:R-:W-:Y:S02]  /*16380*/  MOV R2, R4 ;  /* 0x0000000400027202 */ /* 0x000fe40000000f00 */
[----:B------:R-:W-:Y:S05]  /*16390*/  CALL.REL.NOINC `($__internal_60_$__cuda_sm70_shflsync_bfly_p) ;  /* 0x00000e2000007944 */ /* 0x000fea0003c00000 */
[----:B------:R-:W-:Y:S01]  /*163a0*/  MOV R3, R5 ;  /* 0x0000000500037202 */ /* 0x000fe20000000f00 */
[----:B------:R-:W-:Y:S05]  /*163b0*/  BRA `(.L_x_3111) ;  /* 0xffffa11000007947 */ /* 0x000fea000383ffff */
.L_x_3051:
[----:B--234-:R-:W-:Y:S01]  /*163c0*/  IMAD.MOV.U32 R5, RZ, RZ, R14 ;  /* 0x000000ffff057224 */ /* 0x01cfe200078e000e */
[----:B------:R-:W-:Y:S01]  /*163d0*/  MOV R3, RZ ;  /* 0x000000ff00037202 */ /* 0x000fe20000000f00 */
[----:B------:R-:W-:Y:S01]  /*163e0*/  IMAD.MOV.U32 R0, RZ, RZ, 0x181f ;  /* 0x0000181fff007424 */ /* 0x000fe200078e00ff */
[----:B------:R-:W-:Y:S02]  /*163f0*/  MOV R2, 0x16410 ;  /* 0x0001641000027802 */ /* 0x000fe40000000f00 */
[----:B-1----:R-:W-:Y:S05]  /*16400*/  CALL.REL.NOINC `($__internal_61_$__cuda_sm70_shflsync_idx_p) ;  /* 0x00000e0000007944 */ /* 0x002fea0003c00000 */
[----:B------:R-:W-:Y:S01]  /*16410*/  MOV R10, R0 ;  /* 0x00000000000a7202 */ /* 0x000fe20000000f00 */
[----:B------:R-:W-:Y:S05]  /*16420*/  BRA `(.L_x_3112) ;  /* 0xffffbde000007947 */ /* 0x000fea000383ffff */
.L_x_3052:
[----:B------:R-:W-:Y:S01]  /*16430*/  IMAD.MOV.U32 R5, RZ, RZ, R15 ;  /* 0x000000ffff057224 */ /* 0x000fe200078e000f */
[----:B------:R-:W-:Y:S01]  /*16440*/  MOV R3, RZ ;  /* 0x000000ff00037202 */ /* 0x000fe20000000f00 */
[----:B------:R-:W-:Y:S01]  /*16450*/  IMAD.MOV.U32 R0, RZ, RZ, 0x181f ;  /* 0x0000181fff007424 */ /* 0x000fe200078e00ff */
[----:B------:R-:W-:Y:S02]  /*16460*/  MOV R2, 0x16480 ;  /* 0x0001648000027802 */ /* 0x000fe40000000f00 */
[----:B-123--:R-:W-:Y:S05]  /*16470*/  CALL.REL.NOINC `($__internal_61_$__cuda_sm70_shflsync_idx_p) ;  /* 0x00000d9000007944 */ /* 0x00efea0003c00000 */
[----:B------:R-:W-:Y:S05]  /*16480*/  BRA `(.L_x_3113) ;  /* 0xffffbda000007947 */ /* 0x000fea000383ffff */
.L_x_3055:
[----:B-1----:R-:W-:Y:S01]  /*16490*/  IMAD.MOV.U32 R5, RZ, RZ, R14 ;  /* 0x000000ffff057224 */ /* 0x002fe200078e000e */
[----:B------:R-:W-:Y:S01]  /*164a0*/  MOV R3, 0x1 ;  /* 0x0000000100037802 */ /* 0x000fe20000000f00 */
[----:B--2---:R-:W-:Y:S01]  /*164b0*/  IMAD.MOV.U32 R0, RZ, RZ, 0x181f ;  /* 0x0000181fff007424 */ /* 0x004fe200078e00ff */
[----:B------:R-:W-:-:S02]  /*164c0*/  MOV R2, 0x164e0 ;  /* 0x000164e000027802 */ /* 0x000fc40000000f00 */
[----:B---34-:R-:W-:Y:S05]  /*164d0*/  CALL.REL.NOINC `($__internal_61_$__cuda_sm70_shflsync_idx_p) ;  /* 0x00000d3000007944 */ /* 0x018fea0003c00000 */
[----:B------:R-:W-:Y:S01]  /*164e0*/  IMAD.MOV.U32 R10, RZ, RZ, R0 ;  /* 0x000000ffff0a7224 */ /* 0x000fe200078e0000 */
[----:B------:R-:W-:Y:S01]  /*164f0*/  MOV R3, 0x1 ;  /* 0x0000000100037802 */ /* 0x000fe20000000f00 */
[----:B------:R-:W-:Y:S01]  /*16500*/  IMAD.MOV.U32 R5, RZ, RZ, R15 ;  /* 0x000000ffff057224 */ /* 0x000fe200078e000f */
[----:B------:R-:W-:-:S02]  /*16510*/  MOV R0, 0x181f ;  /* 0x0000181f00007802 */ /* 0x000fc40000000f00 */
[----:B------:R-:W-:Y:S02]  /*16520*/  MOV R2, 0x16540 ;  /* 0x0001654000027802 */ /* 0x000fe40000000f00 */
[----:B------:R-:W-:Y:S05]  /*16530*/  CALL.REL.NOINC `($__internal_61_$__cuda_sm70_shflsync_idx_p) ;  /* 0x00000cd000007944 */ /* 0x000fea0003c00000 */
[----:B------:R-:W-:Y:S05]  /*16540*/  BRA `(.L_x_3114) ;  /* 0xffffbe9000007947 */ /* 0x000fea000383ffff */
.L_x_3058:
[----:B-1----:R-:W-:Y:S01]  /*16550*/  IMAD.MOV.U32 R5, RZ, RZ, R14 ;  /* 0x000000ffff057224 */ /* 0x002fe200078e000e */
[----:B------:R-:W-:Y:S01]  /*16560*/  MOV R3, 0x2 ;  /* 0x0000000200037802 */ /* 0x000fe20000000f00 */
[----:B--2---:R-:W-:Y:S01]  /*16570*/  IMAD.MOV.U32 R0, RZ, RZ, 0x181f ;  /* 0x0000181fff007424 */ /* 0x004fe200078e00ff */
[----:B------:R-:W-:Y:S02]  /*16580*/  MOV R2, 0x165a0 ;  /* 0x000165a000027802 */ /* 0x000fe40000000f00 */
[----:B---34-:R-:W-:Y:S05]  /*16590*/  CALL.REL.NOINC `($__internal_61_$__cuda_sm70_shflsync_idx_p) ;  /* 0x00000c7000007944 */ /* 0x018fea0003c00000 */
[----:B------:R-:W-:Y:S01]  /*165a0*/  MOV R10, R0 ;  /* 0x00000000000a7202 */ /* 0x000fe20000000f00 */
[----:B------:R-:W-:Y:S05]  /*165b0*/  BRA `(.L_x_3115) ;  /* 0xffffbf9000007947 */ /* 0x000fea000383ffff */
.L_x_3059:
[----:B-1----:R-:W-:Y:S01]  /*165c0*/  IMAD.MOV.U32 R5, RZ, RZ, R15 ;  /* 0x000000ffff057224 */ /* 0x002fe200078e000f */
[----:B------:R-:W-:Y:S01]  /*165d0*/  MOV R3, 0x2 ;  /* 0x0000000200037802 */ /* 0x000fe20000000f00 */
[----:B--2---:R-:W-:Y:S01]  /*165e0*/  IMAD.MOV.U32 R0, RZ, RZ, 0x181f ;  /* 0x0000181fff007424 */ /* 0x004fe200078e00ff */
[----:B------:R-:W-:Y:S02]  /*165f0*/  MOV R2, 0x16610 ;  /* 0x0001661000027802 */ /* 0x000fe40000000f00 */
[----:B---34-:R-:W-:Y:S05]  /*16600*/  CALL.REL.NOINC `($__internal_61_$__cuda_sm70_shflsync_idx_p) ;  /* 0x00000c0000007944 */ /* 0x018fea0003c00000 */
[----:B------:R-:W-:Y:S05]  /*16610*/  BRA `(.L_x_3116) ;  /* 0xffffbf5000007947 */ /* 0x000fea000383ffff */
.L_x_3062:
[----:B-1----:R-:W-:Y:S01]  /*16620*/  IMAD.MOV.U32 R5, RZ, RZ, R14 ;  /* 0x000000ffff057224 */ /* 0x002fe200078e000e */
[----:B------:R-:W-:Y:S01]  /*16630*/  MOV R3, 0x3 ;  /* 0x0000000300037802 */ /* 0x000fe20000000f00 */
[----:B---3--:R-:W-:Y:S01]  /*16640*/  IMAD.MOV.U32 R0, RZ, RZ, 0x181f ;  /* 0x0000181fff007424 */ /* 0x008fe200078e00ff */
[----:B------:R-:W-:-:S02]  /*16650*/  MOV R2, 0x16670 ;  /* 0x0001667000027802 */ /* 0x000fc40000000f00 */
[----:B--2-4-:R-:W-:Y:S05]  /*16660*/  CALL.REL.NOINC `($__internal_61_$__cuda_sm70_shflsync_idx_p) ;  /* 0x00000ba000007944 */ /* 0x014fea0003c00000 */
[----:B------:R-:W-:Y:S01]  /*16670*/  IMAD.MOV.U32 R8, RZ, RZ, R0 ;  /* 0x000000ffff087224 */ /* 0x000fe200078e0000 */
[----:B------:R-:W-:Y:S01]  /*16680*/  MOV R3, 0x3 ;  /* 0x0000000300037802 */ /* 0x000fe20000000f00 */
[----:B------:R-:W-:Y:S01]  /*16690*/  IMAD.MOV.U32 R5, RZ, RZ, R15 ;  /* 0x000000ffff057224 */ /* 0x000fe200078e000f */
[----:B------:R-:W-:-:S02]  /*166a0*/  MOV R0, 0x181f ;  /* 0x0000181f00007802 */ /* 0x000fc40000000f00 */
[----:B------:R-:W-:Y:S02]  /*166b0*/  MOV R2, 0x166d0 ;  /* 0x000166d000027802 */ /* 0x000fe40000000f00 */
[----:B------:R-:W-:Y:S05]  /*166c0*/  CALL.REL.NOINC `($__internal_61_$__cuda_sm70_shflsync_idx_p) ;  /* 0x00000b4000007944 */ /* 0x000fea0003c00000 */
[----:B------:R-:W-:Y:S05]  /*166d0*/  BRA `(.L_x_3117) ;  /* 0xffffc01000007947 */ /* 0x000fea000383ffff */
.L_x_3064:
[----:B------:R-:W-:Y:S01]  /*166e0*/  IMAD.MOV.U32 R5, RZ, RZ, R12 ;  /* 0x000000ffff057224 */ /* 0x000fe200078e000c */
[----:B------:R-:W-:Y:S01]  /*166f0*/  MOV R3, RZ ;  /* 0x000000ff00037202 */ /* 0x000fe20000000f00 */
[----:B------:R-:W-:Y:S01]  /*16700*/  IMAD.MOV.U32 R0, RZ, RZ, 0x1c1f ;  /* 0x00001c1fff007424 */ /* 0x000fe200078e00ff */
[----:B------:R-:W-:Y:S02]  /*16710*/  MOV R2, 0x16730 ;  /* 0x0001673000027802 */ /* 0x000fe40000000f00 */
[----:B------:R-:W-:Y:S05]  /*16720*/  CALL.REL.NOINC `($__internal_61_$__cuda_sm70_shflsync_idx_p) ;  /* 0x00000ae000007944 */ /* 0x000fea0003c00000 */
[----:B------:R-:W-:Y:S01]  /*16730*/  MOV R4, R0 ;  /* 0x0000000000047202 */ /* 0x000fe20000000f00 */
[----:B------:R-:W-:Y:S05]  /*16740*/  BRA `(.L_x_3118) ;  /* 0xffffc32000007947 */ /* 0x000fea000383ffff */
.L_x_3065:
[----:B------:R-:W-:Y:S01]  /*16750*/  IMAD.MOV.U32 R5, RZ, RZ, R14 ;  /* 0x000000ffff057224 */ /* 0x000fe200078e000e */
[----:B------:R-:W-:Y:S01]  /*16760*/  MOV R3, RZ ;  /* 0x000000ff00037202 */ /* 0x000fe20000000f00 */
[----:B------:R-:W-:Y:S01]  /*16770*/  IMAD.MOV.U32 R0, RZ, RZ, 0x1c1f ;  /* 0x00001c1fff007424 */ /* 0x000fe200078e00ff */
[----:B------:R-:W-:Y:S02]  /*16780*/  MOV R2, 0x167a0 ;  /* 0x000167a000027802 */ /* 0x000fe40000000f00 */
[----:B-12---:R-:W-:Y:S05]  /*16790*/  CALL.REL.NOINC `($__internal_61_$__cuda_sm70_shflsync_idx_p) ;  /* 0x00000a7000007944 */ /* 0x006fea0003c00000 */
[----:B------:R-:W-:Y:S05]  /*167a0*/  BRA `(.L_x_3119) ;  /* 0xffffc2e000007947 */ /* 0x000fea000383ffff */
.L_x_3068:
[----:B------:R-:W-:Y:S01]  /*167b0*/  IMAD.MOV.U32 R5, RZ, RZ, R12 ;  /* 0x000000ffff057224 */ /* 0x000fe200078e000c */
[----:B----4-:R-:W-:Y:S01]  /*167c0*/  MOV R3, 0x1 ;  /* 0x0000000100037802 */ /* 0x010fe20000000f00 */
[----:B------:R-:W-:Y:S01]  /*167d0*/  IMAD.MOV.U32 R0, RZ, RZ, 0x1c1f ;  /* 0x00001c1fff007424 */ /* 0x000fe200078e00ff */
[----:B------:R-:W-:-:S02]  /*167e0*/  MOV R2, 0x16800 ;  /* 0x0001680000027802 */ /* 0x000fc40000000f00 */
[----:B-123--:R-:W-:Y:S05]  /*167f0*/  CALL.REL.NOINC `($__internal_61_$__cuda_sm70_shflsync_idx_p) ;  /* 0x00000a1000007944 */ /* 0x00efea0003c00000 */
[----:B------:R-:W-:Y:S01]  /*16800*/  IMAD.MOV.U32 R4, RZ, RZ, R0 ;  /* 0x000000ffff047224 */ /* 0x000fe200078e0000 */
[----:B------:R-:W-:Y:S01]  /*16810*/  MOV R3, 0x1 ;  /* 0x0000000100037802 */ /* 0x000fe20000000f00 */
[----:B------:R-:W-:Y:S01]  /*16820*/  IMAD.MOV.U32 R5, RZ, RZ, R14 ;  /* 0x000000ffff057224 */ /* 0x000fe200078e000e */
[----:B------:R-:W-:-:S02]  /*16830*/  MOV R0, 0x1c1f ;  /* 0x00001c1f00007802 */ /* 0x000fc40000000f00 */
[----:B------:R-:W-:Y:S02]  /*16840*/  MOV R2, 0x16860 ;  /* 0x0001686000027802 */ /* 0x000fe40000000f00 */
[----:B------:R-:W-:Y:S05]  /*16850*/  CALL.REL.NOINC `($__internal_61_$__cuda_sm70_shflsync_idx_p) ;  /* 0x000009b000007944 */ /* 0x000fea0003c00000 */
[----:B------:R-:W-:Y:S05]  /*16860*/  BRA `(.L_x_3120) ;  /* 0xffffce8000007947 */ /* 0x000fea000383ffff */
.L_x_3072:
[----:B------:R-:W-:Y:S01]  /*16870*/  IMAD.MOV.U32 R5, RZ, RZ, R12 ;  /* 0x000000ffff057224 */ /* 0x000fe200078e000c */
[----:B------:R-:W-:Y:S01]  /*16880*/  MOV R3, RZ ;  /* 0x000000ff00037202 */ /* 0x000fe20000000f00 */
[----:B------:R-:W-:Y:S01]  /*16890*/  IMAD.MOV.U32 R0, RZ, RZ, 0x181f ;  /* 0x0000181fff007424 */ /* 0x000fe200078e00ff */
[----:B------:R-:W-:Y:S02]  /*168a0*/  MOV R2, 0x168c0 ;  /* 0x000168c000027802 */ /* 0x000fe40000000f00 */
[----:B------:R-:W-:Y:S05]  /*168b0*/  CALL.REL.NOINC `($__internal_61_$__cuda_sm70_shflsync_idx_p) ;  /* 0x0000095000007944 */ /* 0x000fea0003c00000 */
[----:B------:R-:W-:Y:S01]  /*168c0*/  MOV R10, R0 ;  /* 0x00000000000a7202 */ /* 0x000fe20000000f00 */
[----:B------:R-:W-:Y:S05]  /*168d0*/  BRA `(.L_x_3121) ;  /* 0xffffde7000007947 */ /* 0x000fea000383ffff */
.L_x_3073:
[----:B------:R-:W-:Y:S01]  /*168e0*/  IMAD.MOV.U32 R5, RZ, RZ, R15 ;  /* 0x000000ffff057224 */ /* 0x000fe200078e000f */
[----:B------:R-:W-:Y:S01]  /*168f0*/  MOV R3, RZ ;  /* 0x000000ff00037202 */ /* 0x000fe20000000f00 */
[----:B------:R-:W-:Y:S01]  /*16900*/  IMAD.MOV.U32 R0, RZ, RZ, 0x181f ;  /* 0x0000181fff007424 */ /* 0x000fe200078e00ff */
[----:B------:R-:W-:Y:S02]  /*16910*/  MOV R2, 0x16930 ;  /* 0x0001693000027802 */ /* 0x000fe40000000f00 */
[----:B-12---:R-:W-:Y:S05]  /*16920*/  CALL.REL.NOINC `($__internal_61_$__cuda_sm70_shflsync_idx_p) ;  /* 0x000008e000007944 */ /* 0x006fea0003c00000 */
[----:B------:R-:W-:Y:S05]  /*16930*/  BRA `(.L_x_3122) ;  /* 0xffffde3000007947 */ /* 0x000fea000383ffff */
.L_x_3076:
[----:B--2---:R-:W-:Y:S01]  /*16940*/  IMAD.MOV.U32 R5, RZ, RZ, R12 ;  /* 0x000000ffff057224 */ /* 0x004fe200078e000c */
[----:B------:R-:W-:Y:S01]  /*16950*/  MOV R3, 0x1 ;  /* 0x0000000100037802 */ /* 0x000fe20000000f00 */
[----:B----4-:R-:W-:Y:S01]  /*16960*/  IMAD.MOV.U32 R0, RZ, RZ, 0x181f ;  /* 0x0000181fff007424 */ /* 0x010fe200078e00ff */
[----:B------:R-:W-:-:S02]  /*16970*/  MOV R2, 0x16990 ;  /* 0x0001699000027802 */ /* 0x000fc40000000f00 */
[----:B-1-3--:R-:W-:Y:S05]  /*16980*/  CALL.REL.NOINC `($__internal_61_$__cuda_sm70_shflsync_idx_p) ;  /* 0x0000088000007944 */ /* 0x00afea0003c00000 */
[----:B------:R-:W-:Y:S01]  /*16990*/  IMAD.MOV.U32 R10, RZ, RZ, R0 ;  /* 0x000000ffff0a7224 */ /* 0x000fe200078e0000 */
[----:B------:R-:W-:Y:S01]  /*169a0*/  MOV R3, 0x1 ;  /* 0x0000000100037802 */ /* 0x000fe20000000f00 */
[----:B------:R-:W-:Y:S01]  /*169b0*/  IMAD.MOV.U32 R5, RZ, RZ, R15 ;  /* 0x000000ffff057224 */ /* 0x000fe200078e000f */
[----:B------:R-:W-:-:S02]  /*169c0*/  MOV R0, 0x181f ;  /* 0x0000181f00007802 */ /* 0x000fc40000000f00 */
[----:B------:R-:W-:Y:S02]  /*169d0*/  MOV R2, 0x169f0 ;  /* 0x000169f000027802 */ /* 0x000fe40000000f00 */
[----:B------:R-:W-:Y:S05]  /*169e0*/  CALL.REL.NOINC `($__internal_61_$__cuda_sm70_shflsync_idx_p) ;  /* 0x0000082000007944 */ /* 0x000fea0003c00000 */
[----:B------:R-:W-:Y:S05]  /*169f0*/  BRA `(.L_x_3123) ;  /* 0xffffdf3000007947 */ /* 0x000fea000383ffff */
.L_x_3079:
[----:B-1----:R-:W-:Y:S01]  /*16a00*/  IMAD.MOV.U32 R5, RZ, RZ, R12 ;  /* 0x000000ffff057224 */ /* 0x002fe200078e000c */
[----:B------:R-:W-:Y:S01]  /*16a10*/  MOV R3, 0x2 ;  /* 0x0000000200037802 */ /* 0x000fe20000000f00 */
[----:B----4-:R-:W-:Y:S01]  /*16a20*/  IMAD.MOV.U32 R0, RZ, RZ, 0x181f ;  /* 0x0000181fff007424 */ /* 0x010fe200078e00ff */
[----:B------:R-:W-:Y:S02]  /*16a30*/  MOV R2, 0x16a50 ;  /* 0x00016a5000027802 */ /* 0x000fe40000000f00 */
[----:B--23--:R-:W-:Y:S05]  /*16a40*/  CALL.REL.NOINC `($__internal_61_$__cuda_sm70_shflsync_idx_p) ;  /* 0x000007c000007944 */ /* 0x00cfea0003c00000 */
[----:B------:R-:W-:Y:S01]  /*16a50*/  MOV R10, R0 ;  /* 0x00000000000a7202 */ /* 0x000fe20000000f00 */
[----:B------:R-:W-:Y:S05]  /*16a60*/  BRA `(.L_x_3124) ;  /* 0xffffe03000007947 */ /* 0x000fea000383ffff */
.L_x_3080:
[----:B------:R-:W-:Y:S01]  /*16a70*/  IMAD.MOV.U32 R5, RZ, RZ, R15 ;  /* 0x000000ffff057224 */ /* 0x000fe200078e000f */
[----:B------:R-:W-:Y:S01]  /*16a80*/  MOV R3, 0x2 ;  /* 0x0000000200037802 */ /* 0x000fe20000000f00 */
[----:B----4-:R-:W-:Y:S01]  /*16a90*/  IMAD.MOV.U32 R0, RZ, RZ, 0x181f ;  /* 0x0000181fff007424 */ /* 0x010fe200078e00ff */
[----:B------:R-:W-:Y:S02]  /*16aa0*/  MOV R2, 0x16ac0 ;  /* 0x00016ac000027802 */ /* 0x000fe40000000f00 */
[----:B-123--:R-:W-:Y:S05]  /*16ab0*/  CALL.REL.NOINC `($__internal_61_$__cuda_sm70_shflsync_idx_p) ;  /* 0x0000075000007944 */ /* 0x00efea0003c00000 */
[----:B------:R-:W-:Y:S05]  /*16ac0*/  BRA `(.L_x_3125) ;  /* 0xffffdff000007947 */ /* 0x000fea000383ffff */
.L_x_3083:
[----:B-1----:R-:W-:Y:S01]  /*16ad0*/  IMAD.MOV.U32 R5, RZ, RZ, R12 ;  /* 0x000000ffff057224 */ /* 0x002fe200078e000c */
[----:B------:R-:W-:Y:S01]  /*16ae0*/  MOV R3, 0x3 ;  /* 0x0000000300037802 */ /* 0x000fe20000000f00 */
[----:B------:R-:W-:Y:S01]  /*16af0*/  IMAD.MOV.U32 R0, RZ, RZ, 0x181f ;  /* 0x0000181fff007424 */ /* 0x000fe200078e00ff */
[----:B------:R-:W-:-:S02]  /*16b00*/  MOV R2, 0x16b20 ;  /* 0x00016b2000027802 */ /* 0x000fc40000000f00 */
[----:B--234-:R-:W-:Y:S05]  /*16b10*/  CALL.REL.NOINC `($__internal_61_$__cuda_sm70_shflsync_idx_p) ;  /* 0x000006f000007944 */ /* 0x01cfea0003c00000 */
[----:B------:R-:W-:Y:S01]  /*16b20*/  IMAD.MOV.U32 R10, RZ, RZ, R0 ;  /* 0x000000ffff0a7224 */ /* 0x000fe200078e0000 */
[----:B------:R-:W-:Y:S01]  /*16b30*/  MOV R3, 0x3 ;  /* 0x0000000300037802 */ /* 0x000fe20000000f00 */
[----:B------:R-:W-:Y:S01]  /*16b40*/  IMAD.MOV.U32 R5, RZ, RZ, R15 ;  /* 0x000000ffff057224 */ /* 0x000fe200078e000f */
[----:B------:R-:W-:-:S02]  /*16b50*/  MOV R0, 0x181f ;  /* 0x0000181f00007802 */ /* 0x000fc40000000f00 */
[----:B------:R-:W-:Y:S02]  /*16b60*/  MOV R2, 0x16b80 ;  /* 0x00016b8000027802 */ /* 0x000fe40000000f00 */
[----:B------:R-:W-:Y:S05]  /*16b70*/  CALL.REL.NOINC `($__internal_61_$__cuda_sm70_shflsync_idx_p) ;  /* 0x0000069000007944 */ /* 0x000fea0003c00000 */
[----:B------:R-:W-:Y:S05]  /*16b80*/  BRA `(.L_x_3126) ;  /* 0xffffe0b000007947 */ /* 0x000fea000383ffff */
.L_x_3085:
[----:B------:R-:W-:Y:S01]  /*16b90*/  IMAD.MOV.U32 R5, RZ, RZ, R111 ;  /* 0x000000ffff057224 */ /* 0x000fe200078e006f */
[----:B------:R-:W-:Y:S01]  /*16ba0*/  MOV R3, RZ ;  /* 0x000000ff00037202 */ /* 0x000fe20000000f00 */
[----:B------:R-:W-:Y:S01]  /*16bb0*/  IMAD.MOV.U32 R0, RZ, RZ, 0x1f ;  /* 0x0000001fff007424 */ /* 0x000fe200078e00ff */
[----:B------:R-:W-:Y:S02]  /*16bc0*/  MOV R2, 0x16be0 ;  /* 0x00016be000027802 */ /* 0x000fe40000000f00 */
[----:B------:R-:W-:Y:S05]  /*16bd0*/  CALL.REL.NOINC `($__internal_61_$__cuda_sm70_shflsync_idx_p) ;  /* 0x0000063000007944 */ /* 0x000fea0003c00000 */
[----:B------:R-:W-:Y:S01]  /*16be0*/  MOV R9, R0 ;  /* 0x0000000000097202 */ /* 0x000fe20000000f00 */
[----:B------:R-:W-:Y:S05]  /*16bf0*/  BRA `(.L_x_3127) ;  /* 0xffffe27000007947 */ /* 0x000fea000383ffff */
.L_x_3086:
[----:B------:R-:W-:Y:S01]  /*16c00*/  IMAD.MOV.U32 R5, RZ, RZ, R111 ;  /* 0x000000ffff057224 */ /* 0x000fe200078e006f */
[----:B------:R-:W-:Y:S01]  /*16c10*/  MOV R3, 0x1 ;  /* 0x0000000100037802 */ /* 0x000fe20000000f00 */
[----:B------:R-:W-:Y:S01]  /*16c20*/  IMAD.MOV.U32 R0, RZ, RZ, 0x1f ;  /* 0x0000001fff007424 */ /* 0x000fe200078e00ff */
[----:B------:R-:W-:Y:S02]  /*16c30*/  MOV R2, 0x16c50 ;  /* 0x00016c5000027802 */ /* 0x000fe40000000f00 */
[----:B-12---:R-:W-:Y:S05]  /*16c40*/  CALL.REL.NOINC `($__internal_61_$__cuda_sm70_shflsync_idx_p) ;  /* 0x000005c000007944 */ /* 0x006fea0003c00000 */
[----:B------:R-:W-:Y:S01]  /*16c50*/  MOV R8, R0 ;  /* 0x0000000000087202 */ /* 0x000fe20000000f00 */
[----:B------:R-:W-:Y:S05]  /*16c60*/  BRA `(.L_x_3128) ;  /* 0xffffe22000007947 */ /* 0x000fea000383ffff */
.L_x_3087:
[----:B------:R-:W-:Y:S02]  /*16c70*/  MOV R2, 0x1 ;  /* 0x0000000100027802 */ /* 0x000fe40000000f00 */
[----:B------:R-:W-:-:S02]  /*16c80*/  MOV R3, 0x16ca0 ;  /* 0x00016ca000037802 */ /* 0x000fc40000000f00 */
[----:B-1234-:R-:W-:Y:S05]  /*16c90*/  CALL.REL.NOINC `($__internal_62_$__cuda_sm70_shflsync_up_p) ;  /* 0x000005c000007944 */ /* 0x01efea0003c00000 */
[----:B------:R-:W-:Y:S05]  /*16ca0*/  BRA `(.L_x_3129) ;  /* 0xffffe31000007947 */ /* 0x000fea000383ffff */
.L_x_3088:
[----:B------:R-:W-:Y:S02]  /*16cb0*/  MOV R2, 0x2 ;  /* 0x0000000200027802 */ /* 0x000fe40000000f00 */
[----:B------:R-:W-:-:S02]  /*16cc0*/  MOV R3, 0x16ce0 ;  /* 0x00016ce000037802 */ /* 0x000fc40000000f00 */
[----:B--2-4-:R-:W-:Y:S05]  /*16cd0*/  CALL.REL.NOINC `($__internal_62_$__cuda_sm70_shflsync_up_p) ;  /* 0x0000058000007944 */ /* 0x014fea0003c00000 */
[----:B------:R-:W-:Y:S01]  /*16ce0*/  SEL R3, R4, RZ, P1 ;  /* 0x000000ff04037207 */ /* 0x000fe20000800000 */
[----:B------:R-:W-:-:S04]  /*16cf0*/  IMAD.MOV.U32 R2, RZ, RZ, 0x4 ;  /* 0x00000004ff027424 */ /* 0x000fc800078e00ff */
[----:B------:R-:W-:Y:S01]  /*16d00*/  IMAD.IADD R0, R0, 0x1, R3 ;  /* 0x0000000100007824 */ /* 0x000fe200078e0203 */
        /* <DEDUP_REMOVED lines=20> */
.L_x_3092:
[----:B------:R-:W-:Y:S02]  /*16e50*/  MOV R2, 0x1 ;  /* 0x0000000100027802 */ /* 0x000fe40000000f00 */
[----:B------:R-:W-:Y:S02]  /*16e60*/  MOV R3, 0x16e80 ;  /* 0x00016e8000037802 */ /* 0x000fe40000000f00 */
[----:B------:R-:W-:Y:S05]  /*16e70*/  CALL.REL.NOINC `($__internal_62_$__cuda_sm70_shflsync_up_p) ;  /* 0x000003e000007944 */ /* 0x000fea0003c00000 */
[----:B------:R-:W-:Y:S01]  /*16e80*/  MOV R2, R4 ;  /* 0x0000000400027202 */ /* 0x000fe20000000f00 */
[----:B------:R-:W-:Y:S05]  /*16e90*/  BRA `(.L_x_3131) ;  /* 0xffffe38000007947 */ /* 0x000fea000383ffff */
.L_x_3093:
        /* <DEDUP_REMOVED lines=26> */
.L_x_3095:
[----:B------:R-:W-:Y:S02]  /*17040*/  SEL R0, RZ, 0x1, P0 ;  /* 0x00000001ff007807 */ /* 0x000fe40000000000 */
[----:B------:R-:W-:Y:S02]  /*17050*/  MOV R2, 0x17070 ;  /* 0x0001707000027802 */ /* 0x000fe40000000f00 */
[----:B-1----:R-:W-:Y:S05]  /*17060*/  CALL.REL.NOINC `($__internal_63_$__cuda_sm70_votesync_ballot) ;  /* 0x0000026000007944 */ /* 0x002fea0003c00000 */
[----:B------:R-:W-:Y:S01]  /*17070*/  MOV R10, R0 ;  /* 0x00000000000a7202 */ /* 0x000fe20000000f00 */
[----:B------:R-:W-:Y:S05]  /*17080*/  BRA `(.L_x_3133) ;  /* 0xffffe32000007947 */ /* 0x000fea000383ffff */
.L_x_3096:
[----:B------:R-:W-:Y:S01]  /*17090*/  IMAD.MOV.U32 R5, RZ, RZ, R6 ;  /* 0x000000ffff057224 */ /* 0x000fe200078e0006 */
[----:B------:R-:W-:Y:S01]  /*170a0*/  MOV R3, R8 ;  /* 0x0000000800037202 */ /* 0x000fe20000000f00 */
[----:B--2---:R-:W-:Y:S01]  /*170b0*/  IMAD.MOV.U32 R0, RZ, RZ, 0x1f ;  /* 0x0000001fff007424 */ /* 0x004fe200078e00ff */
[----:B------:R-:W-:Y:S02]  /*170c0*/  MOV R2, 0x170e0 ;  /* 0x000170e000027802 */ /* 0x000fe40000000f00 */
[----:B-1----:R-:W-:Y:S05]  /*170d0*/  CALL.REL.NOINC `($__internal_61_$__cuda_sm70_shflsync_idx_p) ;  /* 0x0000013000007944 */ /* 0x002fea0003c00000 */
[----:B------:R-:W-:Y:S01]  /*170e0*/  IMAD.MOV.U32 R12, RZ, RZ, R0 ;  /* 0x000000ffff0c7224 */ /* 0x000fe200078e0000 */
[----:B------:R-:W-:Y:S01]  /*170f0*/  MOV R3, R8 ;  /* 0x0000000800037202 */ /* 0x000fe20000000f00 */
[----:B------:R-:W-:Y:S01]  /*17100*/  IMAD.MOV.U32 R5, RZ, RZ, R7 ;  /* 0x000000ffff057224 */ /* 0x000fe200078e0007 */
[----:B------:R-:W-:Y:S02]  /*17110*/  MOV R0, 0x1f ;  /* 0x0000001f00007802 */ /* 0x000fe40000000f00 */
[----:B------:R-:W-:-:S02]  /*17120*/  MOV R2, 0x17140 ;  /* 0x0001714000027802 */ /* 0x000fc40000000f00 */
[----:B------:R-:W-:Y:S05]  /*17130*/  CALL.REL.NOINC `($__internal_61_$__cuda_sm70_shflsync_idx_p) ;  /* 0x000000d000007944 */ /* 0x000fea0003c00000 */
[----:B------:R-:W-:Y:S01]  /*17140*/  MOV R7, R0 ;  /* 0x0000000000077202 */ /* 0x000fe20000000f00 */
[----:B------:R-:W-:Y:S05]  /*17150*/  BRA `(.L_x_3134) ;  /* 0xffffe2c000007947 */ /* 0x000fea000383ffff */
.L_x_3099:
[----:B------:R-:W-:Y:S01]  /*17160*/  IMAD.MOV.U32 R5, RZ, RZ, R4 ;  /* 0x000000ffff057224 */ /* 0x000fe200078e0004 */
[----:B--2---:R-:W-:-:S02]  /*17170*/  MOV R0, 0x1f ;  /* 0x0000001f00007802 */ /* 0x004fc40000000f00 */
[----:B------:R-:W-:Y:S02]  /*17180*/  MOV R2, 0x171a0 ;  /* 0x000171a000027802 */ /* 0x000fe40000000f00 */
[----:B-1-34-:R-:W-:Y:S05]  /*17190*/  CALL.REL.NOINC `($__internal_61_$__cuda_sm70_shflsync_idx_p) ;  /* 0x0000007000007944 */ /* 0x01afea0003c00000 */
[----:B------:R-:W-:Y:S01]  /*171a0*/  MOV R13, R0 ;  /* 0x00000000000d7202 */ /* 0x000fe20000000f00 */
[----:B------:R-:W-:Y:S05]  /*171b0*/  BRA `(.L_x_3098) ;  /* 0xffffe2c000007947 */ /* 0x000fea000383ffff */
        .weak           $__internal_60_$__cuda_sm70_shflsync_bfly_p
        .type           $__internal_60_$__cuda_sm70_shflsync_bfly_p,@function
        .size           $__internal_60_$__cuda_sm70_shflsync_bfly_p,($__internal_61_$__cuda_sm70_shflsync_idx_p - $__internal_60_$__cuda_sm70_shflsync_bfly_p)
$__internal_60_$__cuda_sm70_shflsync_bfly_p:
[----:B------:R-:W-:Y:S04]  /*171c0*/  WARPSYNC R6 ;  /* 0x0000000600007348 */ /* 0x000fe80003800000 */
[----:B------:R1:W2:Y:S02]  /*171d0*/  SHFL.BFLY PT, R5, R2, R5, R7 ;  /* 0x0c00000502057389 */ /* 0x0002a400000e0007 */
[----:B-1----:R-:W-:Y:S02]  /*171e0*/  MOV R2, R3 ;  /* 0x0000000300027202 */ /* 0x002fe40000000f00 */
[----:B------:R-:W-:-:S04]  /*171f0*/  MOV R3, 0x0 ;  /* 0x0000000000037802 */ /* 0x000fc80000000f00 */
[----:B--2---:R-:W-:Y:S05]  /*17200*/  RET.REL.NODEC R2 `(_ZN7cutlass13device_kernelIN5flash19enable_sm80_to_sm89INS1_16FlashAttnFwdSm80INS1_25CollectiveMainloopFwdSm80ILi8ELi1ELb1EN4cute5tupleIJNS5_1CILi128EEENS7_ILi48EEENS7_ILi256EEEEEELi256ENS_6half_tEfNS_4arch4Sm80ELb0ELb1ELb0ELb1ELb0ELb0ELb1ELb1EEENS1_21CollectiveEpilogueFwdINS6_IJS8_SA_S9_EEENS6_IJNS7_ILi1EEESI_SI_EEESC_SE_Li256ELb1ELb1ELb1ELb0EEENS1_36VarlenDynamicPersistentTileSchedulerILi128ELi48ELi256ELi256ELb1ELb1ELb0ELb1ELb0ELb1EEEEEEEEEvNT_6ParamsE) ;  /* 0xfffe8df002007950 */ /* 0x004fea0003c3ffff */
        .weak           $__internal_61_$__cuda_sm70_shflsync_idx_p
        .type           $__internal_61_$__cuda_sm70_shflsync_idx_p,@function
        .size           $__internal_61_$__cuda_sm70_shflsync_idx_p,($__internal_62_$__cuda_sm70_shflsync_up_p - $__internal_61_$__cuda_sm70_shflsync_idx_p)
$__internal_61_$__cuda_sm70_shflsync_idx_p:
[----:B------:R-:W-:-:S04]  /*17210*/  MOV R114, 0xffffffff ;  /* 0xffffffff00727802 */ /* 0x000fc80000000f00 */
[----:B------:R-:W-:Y:S04]  /*17220*/  WARPSYNC R114 ;  /* 0x0000007200007348 */ /* 0x000fe80003800000 */
[----:B------:R1:W2:Y:S02]  /*17230*/  SHFL.IDX PT, R0, R5, R3, R0 ;  /* 0x0000000305007389 */ /* 0x0002a400000e0000 */
[----:B-1----:R-:W-:-:S04]  /*17240*/  MOV R3, 0x0 ;  /* 0x0000000000037802 */ /* 0x002fc80000000f00 */
[----:B--2---:R-:W-:Y:S05]  /*17250*/  RET.REL.NODEC R2 `(_ZN7cutlass13device_kernelIN5flash19enable_sm80_to_sm89INS1_16FlashAttnFwdSm80INS1_25CollectiveMainloopFwdSm80ILi8ELi1ELb1EN4cute5tupleIJNS5_1CILi128EEENS7_ILi48EEENS7_ILi256EEEEEELi256ENS_6half_tEfNS_4arch4Sm80ELb0ELb1ELb0ELb1ELb0ELb0ELb1ELb1EEENS1_21CollectiveEpilogueFwdINS6_IJS8_SA_S9_EEENS6_IJNS7_ILi1EEESI_SI_EEESC_SE_Li256ELb1ELb1ELb1ELb0EEENS1_36VarlenDynamicPersistentTileSchedulerILi128ELi48ELi256ELi256ELb1ELb1ELb0ELb1ELb0ELb1EEEEEEEEEvNT_6ParamsE) ;  /* 0xfffe8da002007950 */ /* 0x004fea0003c3ffff */
        .weak           $__internal_62_$__cuda_sm70_shflsync_up_p
        .type           $__internal_62_$__cuda_sm70_shflsync_up_p,@function
        .size           $__internal_62_$__cuda_sm70_shflsync_up_p,($__internal_63_$__cuda_sm70_votesync_ballot - $__internal_62_$__cuda_sm70_shflsync_up_p)
$__internal_62_$__cuda_sm70_shflsync_up_p:
[----:B------:R-:W-:Y:S02]  /*17260*/  IMAD.MOV.U32 R4, RZ, RZ, RZ ;  /* 0x000000ffff047224 */ /* 0x000fe400078e00ff */
[----:B------:R-:W-:-:S04]  /*17270*/  IMAD.MOV.U32 R10, RZ, RZ, -0x1 ;  /* 0xffffffffff0a7424 */ /* 0x000fc800078e00ff */
[----:B------:R-:W-:Y:S04]  /*17280*/  WARPSYNC R10 ;  /* 0x0000000a00007348 */ /* 0x000fe80003800000 */
[----:B------:R1:W2:Y:S02]  /*17290*/  SHFL.UP PT, R4, R0, R2, R4 ;  /* 0x0400000200047389 */ /* 0x0002a400000e0004 */
[----:B-1----:R-:W-:Y:S02]  /*172a0*/  MOV R2, R3 ;  /* 0x0000000300027202 */ /* 0x002fe40000000f00 */
[----:B------:R-:W-:-:S04]  /*172b0*/  MOV R3, 0x0 ;  /* 0x0000000000037802 */ /* 0x000fc80000000f00 */
[----:B--2---:R-:W-:Y:S05]  /*172c0*/  RET.REL.NODEC R2 `(_ZN7cutlass13device_kernelIN5flash19enable_sm80_to_sm89INS1_16FlashAttnFwdSm80INS1_25CollectiveMainloopFwdSm80ILi8ELi1ELb1EN4cute5tupleIJNS5_1CILi128EEENS7_ILi48EEENS7_ILi256EEEEEELi256ENS_6half_tEfNS_4arch4Sm80ELb0ELb1ELb0ELb1ELb0ELb0ELb1ELb1EEENS1_21CollectiveEpilogueFwdINS6_IJS8_SA_S9_EEENS6_IJNS7_ILi1EEESI_SI_EEESC_SE_Li256ELb1ELb1ELb1ELb0EEENS1_36VarlenDynamicPersistentTileSchedulerILi128ELi48ELi256ELi256ELb1ELb1ELb0ELb1ELb0ELb1EEEEEEEEEvNT_6ParamsE) ;  /* 0xfffe8d3002007950 */ /* 0x004fea0003c3ffff */
        .weak           $__internal_63_$__cuda_sm70_votesync_ballot
        .type           $__internal_63_$__cuda_sm70_votesync_ballot,@function
        .size           $__internal_63_$__cuda_sm70_votesync_ballot,(.L_x_5224 - $__internal_63_$__cuda_sm70_votesync_ballot)
$__internal_63_$__cuda_sm70_votesync_ballot:
[----:B------:R-:W-:Y:S01]  /*172d0*/  ISETP.NE.U32.AND P0, PT, R0, 0x1, PT ;  /* 0x000000010000780c */ /* 0x000fe20003f05070 */
[----:B------:R-:W-:-:S04]  /*172e0*/  IMAD.MOV.U32 R3, RZ, RZ, -0x1 ;  /* 0xffffffffff037424 */ /* 0x000fc800078e00ff */
[----:B------:R-:W-:Y:S08]  /*172f0*/  WARPSYNC R3 ;  /* 0x0000000300007348 */ /* 0x000ff00003800000 */
[----:B------:R-:W-:-:S04]  /*17300*/  VOTE.ANY R0, PT, !P0 ;  /* 0x0000000000007806 */ /* 0x000fc800040e0100 */
[----:B------:R-:W-:Y:S01]  /*17310*/  LOP3.LUT R0, R0, R3, RZ, 0xc0, !PT ;  /* 0x0000000300007212 */ /* 0x000fe200078ec0ff */
[----:B------:R-:W-:-:S04]  /*17320*/  IMAD.MOV.U32 R3, RZ, RZ, 0x0 ;  /* 0x00000000ff037424 */ /* 0x000fc800078e00ff */
[----:B------:R-:W-:Y:S05]  /*17330*/  RET.REL.NODEC R2 `(_ZN7cutlass13device_kernelIN5flash19enable_sm80_to_sm89INS1_16FlashAttnFwdSm80INS1_25CollectiveMainloopFwdSm80ILi8ELi1ELb1EN4cute5tupleIJNS5_1CILi128EEENS7_ILi48EEENS7_ILi256EEEEEELi256ENS_6half_tEfNS_4arch4Sm80ELb0ELb1ELb0ELb1ELb0ELb0ELb1ELb1EEENS1_21CollectiveEpilogueFwdINS6_IJS8_SA_S9_EEENS6_IJNS7_ILi1EEESI_SI_EEESC_SE_Li256ELb1ELb1ELb1ELb0EEENS1_36VarlenDynamicPersistentTileSchedulerILi128ELi48ELi256ELi256ELb1ELb1ELb0ELb1ELb0ELb1EEEEEEEEEvNT_6ParamsE) ;  /* 0xfffe8cc002007950 */ /* 0x000fea0003c3ffff */
.L_x_3135:
        /* <DEDUP_REMOVED lines=12> */
.L_x_5224:


//--------------------- .text._ZN7cutlass13device_kernelIN5flash19enable_sm80_to_sm89INS1_16FlashAttnFwdSm80INS1_25CollectiveMainloopFwdSm80ILi8ELi1ELb0EN4cute5tupleIJNS5_1CILi128EEENS7_ILi32EEENS7_ILi256EEEEEELi256ENS_6half_tEfNS_4arch4Sm80ELb0ELb1ELb0ELb1ELb0ELb1ELb1ELb1EEENS1_21CollectiveEpilogueFwdINS6_IJS8_SA_S9_EEENS6_IJNS7_ILi1EEESI_SI_EEESC_SE_Li256ELb1ELb1ELb1ELb0EEENS1_36VarlenDynamicPersistentTileSchedulerILi128ELi32ELi256ELi256ELb1ELb1ELb0ELb1ELb0ELb1EEEEEEEEEvNT_6ParamsE --------------------------
	.section	.text._ZN7cutlass13device_kernelIN5flash19enable_sm80_to_sm89INS1_16FlashAttnFwdSm80INS1_25CollectiveMainloopFwdSm80ILi8ELi1ELb0EN4cute5tupleIJNS5_1CILi128EEENS7_ILi32EEENS7_ILi256EEEEEELi256ENS_6half_tEfNS_4arch4Sm80ELb0ELb1ELb0ELb1ELb0ELb1ELb1ELb1EEENS1_21CollectiveEpilogueFwdINS6_IJS8_SA_S9_EEENS6_IJNS7_ILi1EEESI_SI_EEESC_SE_Li256ELb1ELb1ELb1ELb0EEENS1_36VarlenDynamicPersistentTileSchedulerILi128ELi32ELi256ELi256ELb1ELb1ELb0ELb1ELb0ELb1EEEEEEEEEvNT_6ParamsE,"ax",@progbits
	.sectioninfo	@"SHI_REGISTERS=255"
	.align	128
.text._ZN7cutlass13device_kernelIN5flash19enable_sm80_to_sm89INS1_16FlashAttnFwdSm80INS1_25CollectiveMainloopFwdSm80ILi8ELi1ELb0EN4cute5tupleIJNS5_1CILi128EEENS7_ILi32EEENS7_ILi256EEEEEELi256ENS_6half_tEfNS_4arch4Sm80ELb0ELb1ELb0ELb1ELb0ELb1ELb1ELb1EEENS1_21CollectiveEpilogueFwdINS6_IJS8_SA_S9_EEENS6_IJNS7_ILi1EEESI_SI_EEESC_SE_Li256ELb1ELb1ELb1ELb0EEENS1_36VarlenDynamicPersistentTileSchedulerILi128ELi32ELi256ELi256ELb1ELb1ELb0ELb1ELb0ELb1EEEEEEEEEvNT_6ParamsE:
        .type           _ZN7cutlass13device_kernelIN5flash19enable_sm80_to_sm89INS1_16FlashAttnFwdSm80INS1_25CollectiveMainloopFwdSm80ILi8ELi1ELb0EN4cute5tupleIJNS5_1CILi128EEENS7_ILi32EEENS7_ILi256EEEEEELi256ENS_6half_tEfNS_4arch4Sm80ELb0ELb1ELb0ELb1ELb0ELb1ELb1ELb1EEENS1_21CollectiveEpilogueFwdINS6_IJS8_SA_S9_EEENS6_IJNS7_ILi1EEESI_SI_EEESC_SE_Li256ELb1ELb1ELb1ELb0EEENS1_36VarlenDynamicPersistentTileSchedulerILi128ELi32ELi256ELi256ELb1ELb1ELb0ELb1ELb0ELb1EEEEEEEEEvNT_6ParamsE,@function
        .size           _ZN7cutlass13device_kernelIN5flash19enable_sm80_to_sm89INS1_16FlashAttnFwdSm80INS1_25CollectiveMainloopFwdSm80ILi8ELi1ELb0EN4cute5tupleIJNS5_1CILi128EEENS7_ILi32EEENS7_ILi256EEEEEELi256ENS_6half_tEfNS_4arch4Sm80ELb0ELb1ELb0ELb1ELb0ELb1ELb1ELb1EEENS1_21CollectiveEpilogueFwdINS6_IJS8_SA_S9_EEENS6_IJNS7_ILi1EEESI_SI_EEESC_SE_Li256ELb1ELb1ELb1ELb0EEENS1_36VarlenDynamicPersistentTileSchedulerILi128ELi32ELi256ELi256ELb1ELb1ELb0ELb1ELb0ELb1EEEEEEEEEvNT_6ParamsE,(.L_x_5229 - _ZN7cutlass13device_kernelIN5flash19enable_sm80_to_sm89INS1_16FlashAttnFwdSm80INS1_25CollectiveMainloopFwdSm80ILi8ELi1ELb0EN4cute5tupleIJNS5_1CILi128EEENS7_ILi32EEENS7_ILi256EEEEEELi256ENS_6half_tEfNS_4arch4Sm80ELb0ELb1ELb0ELb1ELb0ELb1ELb1ELb1EEENS1_21CollectiveEpilogueFwdINS6_IJS8_SA_S9_EEENS6_IJNS7_ILi1EEESI_SI_EEESC_SE_Li256ELb1ELb1ELb1ELb0EEENS1_36VarlenDynamicPersistentTileSchedulerILi128ELi32ELi256ELi256ELb1ELb1ELb0ELb1ELb0ELb1EEEEEEEEEvNT_6ParamsE)
        .other          _ZN7cutlass13device_kernelIN5flash19enable_sm80_to_sm89INS1_16FlashAttnFwdSm80INS1_25CollectiveMainloopFwdSm80ILi8ELi1ELb0EN4cute5tupleIJNS5_1CILi128EEENS7_ILi32EEENS7_ILi256EEEEEELi256ENS_6half_tEfNS_4arch4Sm80ELb0ELb1ELb0ELb1ELb0ELb1ELb1ELb1EEENS1_21CollectiveEpilogueFwdINS6_IJS8_SA_S9_EEENS6_IJNS7_ILi1EEESI_SI_EEESC_SE_Li256ELb1ELb1ELb1ELb0EEENS1_36VarlenDynamicPersistentTileSchedulerILi128ELi32ELi256ELi256ELb1ELb1ELb0ELb1ELb0ELb1EEEEEEEEEvNT_6ParamsE,@"STO_CUDA_ENTRY STV_DEFAULT"
_ZN7cutlass13device_kernelIN5flash19enable_sm80_to_sm89INS1_16FlashAttnFwdSm80INS1_25CollectiveMainloopFwdSm80ILi8ELi1ELb0EN4cute5tupleIJNS5_1CILi128EEENS7_ILi32EEENS7_ILi256EEEEEELi256ENS_6half_tEfNS_4arch4Sm80ELb0ELb1ELb0ELb1ELb0ELb1ELb1ELb1EEENS1_21CollectiveEpilogueFwdINS6_IJS8_SA_S9_EEENS6_IJNS7_ILi1EEESI_SI_EEESC_SE_Li256ELb1ELb1ELb1ELb0EEENS1_36VarlenDynamicPersistentTileSchedulerILi128ELi32ELi256ELi256ELb1ELb1ELb0ELb1ELb0ELb1EEEEEEEEEvNT_6ParamsE:
        /* <DEDUP_REMOVED lines=53> */
.L_x_3141:
        /* <DEDUP_REMOVED lines=17> */
.L_x_3374:
        /* <DEDUP_REMOVED lines=16> */
.L_x_3375:
[----:B---3--:R-:W-:-:S05]  /*0560*/  IMAD R0, R0, c[0x0][0x538], RZ ;  /* 0x00014e0000007a24 */ /* 0x008fca00078e02ff */
[----:B------:R-:W-:-:S04]  /*0570*/  IADD3 R6, R0, R6, RZ ;  /* 0x0000000600067210 */ /* 0x000fc80007ffe0ff */
[----:B------:R-:W-:-:S13]  /*0580*/  ISETP.GT.AND P0, PT, R6, UR4, PT ;  /* 0x0000000406007c0c */ /* 0x000fda000bf04270 */
[----:B-12---:R-:W-:Y:S05]  /*0590*/  @!P0 BRA `(.L_x_3141) ;  /* 0xfffffdb000008947 */ /* 0x006fea000383ffff */
.L_x_3137:
[----:B------:R-:W-:-:S05]  /*05a0*/  IADD3 R12, -R0, R6, RZ ;  /* 0x00000006000c7210 */ /* 0x000fca0007ffe1ff */
[----:B------:R-:W-:-:S05]  /*05b0*/  IMAD R0, R4, c[0x0][0x538], R12 ;  /* 0x00014e0004007a24 */ /* 0x000fca00078e020c */
[----:B------:R-:W-:Y:S01]  /*05c0*/  ISETP.GT.AND P0, PT, R0, UR4, PT ;  /* 0x0000000400007c0c */ /* 0x000fe2000bf04270 */
[----:B------:R-:W-:-:S12]  /*05d0*/  BRA.DIV ~URZ, `(.L_x_3142) ;  /* 0x0001e5827f007947 */ /* 0x000fd8000b800000 */
[----:B------:R-:W-:-:S04]  /*05e0*/  VOTE.ANY R11, PT, !P0 ;  /* 0x00000000000b7806 */ /* 0x000fc800040e0100 */
.L_x_3376:
[----:B------:R-:W1:Y:S02]  /*05f0*/  POPC R0, R11 ;  /* 0x0000000b00007309 */ /* 0x000e640000000000 */
[----:B-12---:R-:W-:Y:S01]  /*0600*/  IADD3 R231, R0, R7, RZ ;  /* 0x0000000700e77210 */ /* 0x006fe20007ffe0ff */
[----:B------:R-:W-:Y:S05]  /*0610*/  BRA.DIV ~URZ, `(.L_x_3143) ;  /* 0x0001e5927f007947 */ /* 0x000fea000b800000 */
[----:B------:R1:W2:Y:S01]  /*0620*/  SHFL.IDX PT, R229, R10, R0, 0x1f ;  /* 0x00001f000ae57589 */ /* 0x0002a200000e0000 */
[----:B------:R-:W-:-:S03]  /*0630*/  MOV R6, RZ ;  /* 0x000000ff00067202 */ /* 0x000fc60000000f00 */
[----:B------:R1:W3:Y:S04]  /*0640*/  SHFL.IDX PT, R10, R8, R0, 0x1f ;  /* 0x00001f00080a7589 */ /* 0x0002e800000e0000 */
.L_x_3377:
[----:B------:R-:W-:Y:S01]  /*0650*/  ISETP.NE.AND P0, PT, R11, RZ, PT ;  /* 0x000000ff0b00720c */ /* 0x000fe20003f05270 */
[----:B------:R-:W-:-:S12]  /*0660*/  BSSY B0, `(.L_x_3144) ;  /* 0x0000005000007945 */ /* 0x000fd80003800000 */
[----:B------:R-:W-:Y:S05]  /*0670*/  @!P0 BRA `(.L_x_3145) ;  /* 0x0000003000008947 */ /* 0x000fea0003800000 */
[----:B------:R-:W-:Y:S01]  /*0680*/  IADD3 R5, R0, -0x1, RZ ;  /* 0xffffffff00057810 */ /* 0x000fe20007ffe0ff */
[----:B------:R-:W-:Y:S05]  /*0690*/  BRA.DIV ~URZ, `(.L_x_3146) ;  /* 0x0001e5f27f007947 */ /* 0x000fea000b800000 */
[----:B------:R4:W1:Y:S02]  /*06a0*/  SHFL.IDX PT, R6, R4, R5, 0x1f ;  /* 0x00001f0504067589 */ /* 0x00086400000e0000 */
.L_x_3145:
[----:B------:R-:W-:Y:S05]  /*06b0*/  BSYNC B0 ;  /* 0x0000000000007941 */ /* 0x000fea0003800000 */
.L_x_3144:
        /* <DEDUP_REMOVED lines=67> */
.L_x_3148:
        /* <DEDUP_REMOVED lines=68> */
.L_x_3149:
[----:B------:R-:W-:Y:S05]  /*0f30*/  BSYNC B0 ;  /* 0x0000000000007941 */ /* 0x000fea0003800000 */
.L_x_3147:
[----:B------:R-:W-:-:S04]  /*0f40*/  LOP3.LUT R0, RZ, R0, RZ, 0x33, !PT ;  /* 0x00000000ff007212 */ /* 0x000fc800078e33ff */
[----:B------:R-:W-:Y:S01]  /*0f50*/  IADD3 R229, R0, R229, RZ ;  /* 0x000000e500e57210 */ /* 0x000fe20007ffe0ff */
[----:B------:R-:W-:Y:S05]  /*0f60*/  BRA `(.L_x_3150) ;  /* 0x0000004000007947 */ /* 0x000fea0003800000 */
.L_x_3138:
[----:B--2---:R-:W-:Y:S01]  /*0f70*/  IMAD.MOV.U32 R229, RZ, RZ, RZ ;  /* 0x000000ffffe57224 */ /* 0x004fe200078e00ff */
[----:B------:R-:W-:Y:S01]  /*0f80*/  MOV R230, RZ ;  /* 0x000000ff00e67202 */ /* 0x000fe20000000f00 */
[----:B------:R-:W-:Y:S01]  /*0f90*/  IMAD.U32 R228, RZ, RZ, UR4 ;  /* 0x00000004ffe47e24 */ /* 0x000fe2000f8e00ff */
[----:B------:R-:W-:Y:S02]  /*0fa0*/  MOV R231, c[0x0][0x53c] ;  /* 0x00014f0000e77a02 */ /* 0x000fe40000000f00 */
.L_x_3150:
[----:B------:R-:W-:Y:S01]  /*0fb0*/  ISETP.NE.AND P0, PT, R13, RZ, PT ;  /* 0x000000ff0d00720c */ /* 0x000fe20003f05270 */
[----:B------:R-:W-:-:S12]  /*0fc0*/  WARPSYNC 0xffffffff ;  /* 0xffffffff00007948 */ /* 0x000fd80003800000 */
[----:B------:R1:W-:Y:S04]  /*0fd0*/  @!P0 STS.128 [0x20080], R228 ;  /* 0x020080e4ff008388 */ /* 0x0003e80000000c00 */
[----:B------:R-:W-:Y:S06]  /*0fe0*/  BAR.ARV 0x5, 0x100 ;  /* 0x0144000000007b1d */ /* 0x000fec0000002000 */
.L_x_3136:
        /* <DEDUP_REMOVED lines=90> */
[CC--:B------:R-:W-:Y:S01]  /*1590*/  IADD3 R3, R0.reuse, R4.reuse, R6 ;  /* 0x0000000400037210 */ /* 0x0c0fe20007ffe006 */
        /* <DEDUP_REMOVED lines=10> */
[C---:B------:R-:W-:Y:S01]  /*1640*/  SEL R6, R9.reuse, 0xffffffc0, !P2 ;  /* 0xffffffc009067807 */ /* 0x040fe20005000000 */
[----:B------:R-:W-:Y:S01]  /*1650*/  IMAD.IADD R183, R182, 0x1, R2 ;  /* 0x00000001b6b77824 */ /* 0x000fe200078e0202 */
[----:B------:R-:W-:Y:S01]  /*1660*/  SEL R0, R9, 0xffffffc0, !P3 ;  /* 0xffffffc009007807 */ /* 0x000fe20005800000 */
[----:B------:R-:W-:Y:S01]  /*1670*/  IMAD.IADD R179, R2, 0x1, R178 ;  /* 0x0000000102b37824 */ /* 0x000fe200078e02b2 */
[----:B------:R-:W-:Y:S01]  /*1680*/  SHF.R.S32.HI R7, RZ, 0x1f, R209 ;  /* 0x0000001fff077819 */ /* 0x000fe200000114d1 */
[--C-:B------:R-:W-:Y:S01]  /*1690*/  IMAD.IADD R245, R238, 0x1, R6.reuse ;  /* 0x00000001eef57824 */ /* 0x100fe200078e0206 */
[C---:B------:R-:W-:Y:S01]  /*16a0*/  IADD3 R10, R209.reuse, 0x8, RZ ;  /* 0x00000008d10a7810 */ /* 0x040fe20007ffe0ff */
[C---:B------:R-:W-:Y:S01]  /*16b0*/  IMAD.IADD R244, R6.reuse, 0x1, R241 ;  /* 0x0000000106f47824 */ /* 0x040fe200078e02f1 */
[C---:B------:R-:W-:Y:S01]  /*16c0*/  IADD3 R9, R209.reuse, 0x10, RZ ;  /* 0x00000010d1097810 */ /* 0x040fe20007ffe0ff */
[----:B------:R-:W-:Y:S01]  /*16d0*/  IMAD.IADD R243, R6, 0x1, R239 ;  /* 0x0000000106f37824 */ /* 0x000fe200078e02ef */
[C---:B------:R-:W-:Y:S01]  /*16e0*/  IADD3 R8, R209.reuse, 0x18, RZ ;  /* 0x00000018d1087810 */ /* 0x040fe20007ffe0ff */
        /* <DEDUP_REMOVED lines=23> */
.L_x_3373:
        /* <DEDUP_REMOVED lines=33> */
.L_x_3151:
[----:B------:R-:W-:-:S04]  /*1a70*/  ISETP.NE.U32.AND P0, PT, RZ, c[0x0][0x368], PT ;  /* 0x0000da00ff007a0c */ /* 0x000fc80003f05070 */
[----:B------:R-:W-:-:S13]  /*1a80*/  ISETP.NE.AND.EX P0, PT, RZ, c[0x0][0x36c], PT, P0 ;  /* 0x0000db00ff007a0c */ /* 0x000fda0003f05300 */
[----:B------:R-:W-:Y:S05]  /*1a90*/  @!P0 BRA `(.L_x_3152) ;  /* 0x0000003000008947 */ /* 0x000fea0003800000 */
[----:B-1----:R-:W-:-:S05]  /*1aa0*/  IMAD.WIDE R4, R231, R15, c[0x0][0x368] ;  /* 0x0000da00e7047625 */ /* 0x002fca00078e020f */
[----:B------:R1:W5:Y:S01]  /*1ab0*/  LDG.E R12, [R4.64] ;  /* 0x00000006040c7981 */ /* 0x000362000c1e1900 */
[----:B------:R-:W-:Y:S05]  /*1ac0*/  BRA `(.L_x_3153) ;  /* 0x0000005000007947 */ /* 0x000fea0003800000 */
.L_x_3152:
[----:B------:R-:W-:Y:S01]  /*1ad0*/  MOV R12, c[0x0][0x1d0] ;  /* 0x00007400000c7a02 */ /* 0x000fe20000000f00 */
[----:B------:R-:W-:Y:S05]  /*1ae0*/  @!P5 BRA `(.L_x_3153) ;  /* 0x000000300000d947 */ /* 0x000fea0003800000 */
[----:B-1----:R-:W2:Y:S04]  /*1af0*/  LDG.E R6, [R4.64] ;  /* 0x0000000604067981 */ /* 0x002ea8000c1e1900 */
[----:B------:R-:W2:Y:S02]  /*1b00*/  LDG.E R0, [R4.64+0x4] ;  /* 0x0000040604007981 */ /* 0x000ea4000c1e1900 */
[----:B--2---:R-:W-:Y:S02]  /*1b10*/  IADD3 R12, -R6, R0, RZ ;  /* 0x00000000060c7210 */ /* 0x004fe40007ffe1ff */
.L_x_3153:
        /* <DEDUP_REMOVED lines=41> */
.L_x_3156:
[----:B------:R-:W-:-:S13]  /*1db0*/  ISETP.NE.AND P0, PT, R6, 0x1, PT ;  /* 0x000000010600780c */ /* 0x000fda0003f05270 */
[----:B------:R-:W-:-:S05]  /*1dc0*/  @P0 IMAD.HI.U32 R0, R2, c[0x0][0x330], RZ ;  /* 0x0000cc0002000a27 */ /* 0x000fca00078e00ff */
[----:B------:R-:W-:Y:S02]  /*1dd0*/  @P0 SHF.R.U32.HI R2, RZ, c[0x0][0x334], R0 ;  /* 0x0000cd00ff020a19 */ /* 0x000fe40000011600 */
.L_x_3157:
[----:B------:R-:W-:Y:S05]  /*1de0*/  BSYNC B0 ;  /* 0x0000000000007941 */ /* 0x000fea0003800000 */
.L_x_3155:
[----:B------:R-:W-:-:S05]  /*1df0*/  IMAD R2, R2, R6, c[0x0][0x32c] ;  /* 0x0000cb0002027624 */ /* 0x000fca00078e0206 */
[----:B------:R-:W-:-:S04]  /*1e00*/  IMNMX R3, R3, R2, PT ;  /* 0x0000000203037217 */ /* 0x000fc80003800200 */
.L_x_3154:
        /* <DEDUP_REMOVED lines=21> */
.L_x_3160:
[----:B------:R-:W-:-:S13]  /*1f60*/  ISETP.NE.AND P0, PT, R6, 0x1, PT ;  /* 0x000000010600780c */ /* 0x000fda0003f05270 */
[----:B------:R-:W-:-:S05]  /*1f70*/  @P0 IMAD.HI.U32 R3, R0, c[0x0][0x330], RZ ;  /* 0x0000cc0000030a27 */ /* 0x000fca00078e00ff */
[----:B------:R-:W-:Y:S02]  /*1f80*/  @P0 SHF.R.U32.HI R0, RZ, c[0x0][0x334], R3 ;  /* 0x0000cd00ff000a19 */ /* 0x000fe40000011603 */
.L_x_3161:
[----:B------:R-:W-:Y:S05]  /*1f90*/  BSYNC B0 ;  /* 0x0000000000007941 */ /* 0x000fea0003800000 */
.L_x_3159:
[----:B------:R-:W-:-:S05]  /*1fa0*/  IMAD R0, R0, c[0x0][0x32c], RZ ;  /* 0x0000cb0000007a24 */ /* 0x000fca00078e02ff */
[----:B------:R-:W-:-:S04]  /*1fb0*/  IMNMX R2, R2, R0, !PT ;  /* 0x0000000002027217 */ /* 0x000fc80007800200 */
.L_x_3158:
        /* <DEDUP_REMOVED lines=46> */
.L_x_3163:
[----:B------:R-:W-:Y:S05]  /*22a0*/  BSYNC B0 ;  /* 0x0000000000007941 */ /* 0x000fea0003800000 */
.L_x_3162:
        /* <DEDUP_REMOVED lines=34> */
[----:B------:R-:W-:Y:S01]  /*24d0*/  IADD3 R103, P0, R213, R13, RZ ;  /* 0x0000000dd5677210 */ /* 0x000fe20007f1e0ff */
        /* <DEDUP_REMOVED lines=188> */
.L_x_3183:
        /* <DEDUP_REMOVED lines=55> */
[----:B------:R-:W-:-:S12]  /*3410*/  CS2R R2, SRZ ;  /* 0x0000000000027805 */ /* 0x000fd8000001ff00 */
[----:B------:R1:W5:Y:S04]  /*3420*/  @!P0 LDG.E.64 R22, [R8.64] ;  /* 0x0000000608168981 */ /* 0x000368000c1e1b00 */
[----:B------:R1:W5:Y:S01]  /*3430*/  @!P0 LDG.E.64 R2, [R4.64] ;  /* 0x0000000604028981 */ /* 0x000362000c1e1b00 */
[----:B------:R-:W-:-:S13]  /*3440*/  ISETP.GE.AND P0, PT, R158, c[0x0][0x27c], PT ;  /* 0x00009f009e007a0c */ /* 0x000fda0003f06270 */
[----:B------:R1:W5:Y:S04]  /*3450*/  @!P0 LDG.E.64 R28, [R8.64+0x40] ;  /* 0x00004006081c8981 */ /* 0x000368000c1e1b00 */
[----:B------:R1:W5:Y:S01]  /*3460*/  @!P0 LDG.E.64 R6, [R4.64+0x40] ;  /* 0x0000400604068981 */ /* 0x000362000c1e1b00 */
[----:B------:R-:W-:-:S13]  /*3470*/  ISETP.GE.AND P0, PT, R19, c[0x0][0x27c], PT ;  /* 0x00009f0013007a0c */ /* 0x000fda0003f06270 */
[----:B------:R1:W5:Y:S04]  /*3480*/  @!P0 LDG.E.64 R30, [R8.64+0x80] ;  /* 0x00008006081e8981 */ /* 0x000368000c1e1b00 */
[----:B------:R1:W5:Y:S01]  /*3490*/  @!P0 LDG.E.64 R12, [R4.64+0x80] ;  /* 0x00008006040c8981 */ /* 0x000362000c1e1b00 */
[----:B------:R-:W-:-:S13]  /*34a0*/  ISETP.GE.AND P0, PT, R147, c[0x0][0x27c], PT ;  /* 0x00009f0093007a0c */ /* 0x000fda0003f06270 */
[----:B------:R1:W5:Y:S04]  /*34b0*/  @!P0 LDG.E.64 R32, [R8.64+0xc0] ;  /* 0x0000c00608208981 */ /* 0x000368000c1e1b00 */
[----:B------:R1:W5:Y:S02]  /*34c0*/  @!P0 LDG.E.64 R14, [R4.64+0xc0] ;  /* 0x0000c006040e8981 */ /* 0x000364000c1e1b00 */
.L_x_3169:
[----:B------:R-:W-:Y:S05]  /*34d0*/  BSYNC B0 ;  /* 0x0000000000007941 */ /* 0x000fea0003800000 */
.L_x_3168:
        /* <DEDUP_REMOVED lines=77> */
.L_x_3172:
[----:B------:R-:W-:Y:S05]  /*39b0*/  BSYNC B0 ;  /* 0x0000000000007941 */ /* 0x000fea0003800000 */
.L_x_3171:
[----:B------:R-:W-:Y:S01]  /*39c0*/  ISETP.GE.AND P0, PT, R146, c[0x0][0x1d4], PT ;  /* 0x0000750092007a0c */ /* 0x000fe20003f06270 */
[----:B------:R-:W-:-:S12]  /*39d0*/  BSSY B0, `(.L_x_3173) ;  /* 0x0000035000007945 */ /* 0x000fd80003800000 */
[----:B------:R-:W-:-:S05]  /*39e0*/  @P0 BRA `(.L_x_3174) ;  /* 0x0000033000000947 */ /* 0x000fca0003800000 */
[----:B------:R-:W-:Y:S01]  /*39f0*/  ISETP.GE.AND P0, PT, R158, c[0x0][0x27c], PT ;  /* 0x00009f009e007a0c */ /* 0x000fe20003f06270 */
[----:B-1----:R-:W1:-:S12]  /*3a00*/  LDS.128 R8, [R195+0xd080] ;  /* 0x00d08000c3087984 */ /* 0x002e580000000c00 */
        /* <DEDUP_REMOVED lines=49> */
.L_x_3174:
[----:B------:R-:W-:Y:S05]  /*3d20*/  BSYNC B0 ;  /* 0x0000000000007941 */ /* 0x000fea0003800000 */
.L_x_3173:
[----:B------:R-:W-:Y:S01]  /*3d30*/  ISETP.GE.AND P0, PT, R215, c[0x0][0x1d4], PT ;  /* 0x00007500d7007a0c */ /* 0x000fe20003f06270 */
[----:B------:R-:W-:-:S12]  /*3d40*/  BSSY B0, `(.L_x_3175) ;  /* 0x0000035000007945 */ /* 0x000fd80003800000 */
[----:B------:R-:W-:-:S05]  /*3d50*/  @P0 BRA `(.L_x_3176) ;  /* 0x0000033000000947 */ /* 0x000fca0003800000 */
[----:B------:R-:W-:Y:S01]  /*3d60*/  ISETP.GE.AND P0, PT, R19, c[0x0][0x27c], PT ;  /* 0x00009f0013007a0c */ /* 0x000fe20003f06270 */
[----:B-1----:R-:W1:-:S12]  /*3d70*/  LDS.128 R8, [R195+0xe080] ;  /* 0x00e08000c3087984 */ /* 0x002e580000000c00 */
        /* <DEDUP_REMOVED lines=49> */
.L_x_3176:
[----:B------:R-:W-:Y:S05]  /*4090*/  BSYNC B0 ;  /* 0x0000000000007941 */ /* 0x000fea0003800000 */
.L_x_3175:
[----:B------:R-:W-:-:S13]  /*40a0*/  ISETP.GE.AND P0, PT, R216, c[0x0][0x1d4], PT ;  /* 0x00007500d8007a0c */ /* 0x000fda0003f06270 */
        /* <DEDUP_REMOVED lines=53> */
.L_x_3167:
        /* <DEDUP_REMOVED lines=23> */
[----:B------:R-:W-:-:S12]  /*4570*/  CS2R R12, SRZ ;  /* 0x00000000000c7805 */ /* 0x000fd8000001ff00 */
[----:B------:R1:W5:Y:S04]  /*4580*/  @!P0 LDG.E.128 R24, [R8.64] ;  /* 0x0000000608188981 */ /* 0x000368000c1e1d00 */
[----:B------:R1:W5:Y:S01]  /*4590*/  @!P0 LDG.E.128 R4, [R2.64] ;  /* 0x0000000602048981 */ /* 0x000362000c1e1d00 */
[----:B------:R-:W-:-:S13]  /*45a0*/  ISETP.GE.AND P0, PT, R146, c[0x0][0x27c], PT ;  /* 0x00009f0092007a0c */ /* 0x000fda0003f06270 */
[----:B------:R1:W5:Y:S04]  /*45b0*/  @!P0 LDG.E.128 R36, [R8.64+0x80] ;  /* 0x0000800608248981 */ /* 0x000368000c1e1d00 */
[----:B------:R1:W5:Y:S02]  /*45c0*/  @!P0 LDG.E.128 R12, [R2.64+0x80] ;  /* 0x00008006020c8981 */ /* 0x000364000c1e1d00 */
.L_x_3178:
[----:B------:R-:W-:Y:S05]  /*45d0*/  BSYNC B0 ;  /* 0x0000000000007941 */ /* 0x000fea0003800000 */
.L_x_3177:
        /* <DEDUP_REMOVED lines=36> */
[----:B------:R-:W-:-:S13]  /*4820*/  ISETP.GE.AND P0, PT, R144, c[0x0][0x27c], PT ;  /* 0x00009f0090007a0c */ /* 0x000fda0003f06270 */
        /* <DEDUP_REMOVED lines=99> */
.L_x_3180:
[----:B------:R-:W-:Y:S05]  /*4e60*/  BSYNC B0 ;  /* 0x0000000000007941 */ /* 0x000fea0003800000 */
.L_x_3179:
[----:B------:R-:W-:-:S13]  /*4e70*/  ISETP.GE.AND P0, PT, R146, c[0x0][0x1d4], PT ;  /* 0x0000750092007a0c */ /* 0x000fda0003f06270 */
[----:B------:R-:W-:-:S05]  /*4e80*/  @P0 BRA `(.L_x_3170) ;  /* 0x0000080000000947 */ /* 0x000fca0003800000 */
[----:B------:R-:W-:Y:S01]  /*4e90*/  LDS.128 R32, [R87+0xc080] ;  /* 0x00c0800057207984 */ /* 0x000fe20000000c00 */
[----:B------:R-:W-:Y:S04]  /*4ea0*/  IADD3 R0, P1, P0, R64, R59, R69 ;  /* 0x0000003b40007210 */ /* 0x000fe8000783e045 */
[----:B------:R-:W-:Y:S02]  /*4eb0*/  IADD3.X R2, R63, R58, R95, P1, P0 ;  /* 0x0000003a3f027210 */ /* 0x000fe40000fe045f */
[C---:B-1----:R-:W-:Y:S01]  /*4ec0*/  LEA R40, P0, R0.reuse, c[0x0][0x1c8], 0x1 ;  /* 0x0000720000287a11 */ /* 0x042fe200078008ff */
[----:B------:R-:W1:Y:S03]  /*4ed0*/  LDS.128 R16, [R90+0xc080] ;  /* 0x00c080005a107984 */ /* 0x000e660000000c00 */
[----:B------:R-:W-:Y:S02]  /*4ee0*/  LEA.HI.X R41, R0, c[0x0][0x1cc], R2, 0x1, P0 ;  /* 0x0000730000297a11 */ /* 0x000fe400000f0c02 */
[----:B------:R-:W-:-:S13]  /*4ef0*/  ISETP.GE.AND P0, PT, R146, c[0x0][0x27c], PT ;  /* 0x00009f0092007a0c */ /* 0x000fda0003f06270 */
        /* <DEDUP_REMOVED lines=97> */
[----:B------:R-:W-:-:S13]  /*5510*/  ISETP.GE.AND P0, PT, R68, c[0x0][0x1d4], PT ;  /* 0x0000750044007a0c */ /* 0x000fda0003f06270 */
[----:B------:R-:W-:-:S05]  /*5520*/  @P0 BRA `(.L_x_3170) ;  /* 0x0000016000000947 */ /* 0x000fca0003800000 */
[----:B------:R-:W-:Y:S04]  /*5530*/  IADD3 R0, P1, P0, R64, R59, R68 ;  /* 0x0000003b40007210 */ /* 0x000fe8000783e044 */
[----:B------:R-:W-:Y:S02]  /*5540*/  IADD3.X R3, R63, R58, R91, P1, P0 ;  /* 0x0000003a3f037210 */ /* 0x000fe40000fe045b */
[C---:B------:R-:W-:Y:S04]  /*5550*/  LEA R2, P0, R0.reuse, c[0x0][0x1c8], 0x1 ;  /* 0x0000720000027a11 */ /* 0x040fe800078008ff */
[----:B------:R-:W-:Y:S05]  /*5560*/  LEA.HI.X R3, R0, c[0x0][0x1cc], R3, 0x1, P0 ;  /* 0x0000730000037a11 */ /* 0x000fea00000f0c03 */
[----:B------:R2:W-:Y:S01]  /*5570*/  STG.E.128 [R2.64], R32 ;  /* 0x0000002002007986 */ /* 0x0005e2000c101d06 */
[----:B------:R-:W-:-:S05]  /*5580*/  BRA `(.L_x_3170) ;  /* 0x0000010000007947 */ /* 0x000fca0003800000 */
.L_x_3166:
[----:B------:R-:W-:Y:S05]  /*5590*/  IMAD R0, R48, -0x20, R66 ;  /* 0xffffffe030007824 */ /* 0x000fea00078e0242 */
[----:B------:R-:W-:Y:S04]  /*55a0*/  IMNMX R0, R0, 0x20, PT ;  /* 0x0000002000007817 */ /* 0x000fe80003800200 */
[----:B------:R-:W-:-:S13]  /*55b0*/  ISETP.GE.AND P0, PT, R213, R0, PT ;  /* 0x00000000d500720c */ /* 0x000fda0003f06270 */
[----:B------:R-:W-:-:S05]  /*55c0*/  @P0 BRA `(.L_x_3170) ;  /* 0x000000c000000947 */ /* 0x000fca0003800000 */
[----:B------:R-:W-:-:S13]  /*55d0*/  ISETP.GE.AND P0, PT, R144, c[0x0][0x1d4], PT ;  /* 0x0000750090007a0c */ /* 0x000fda0003f06270 */
[----:B------:R-:W1:Y:S04]  /*55e0*/  @!P0 LDS.128 R8, [R195+0xc080] ;  /* 0x00c08000c3088984 */ /* 0x000e680000000c00 */
[----:B-1----:R-:W-:Y:S01]  /*55f0*/  @!P0 STG.E.128 [R38.64], R8 ;  /* 0x0000000826008986 */ /* 0x002fe2000c101d06 */
[----:B------:R-:W-:-:S13]  /*5600*/  ISETP.GE.AND P0, PT, R146, c[0x0][0x1d4], PT ;  /* 0x0000750092007a0c */ /* 0x000fda0003f06270 */
[----:B------:R-:W1:Y:S04]  /*5610*/  @!P0 LDS.128 R4, [R195+0xd080] ;  /* 0x00d08000c3048984 */ /* 0x000e680000000c00 */
[----:B-1----:R-:W-:Y:S01]  /*5620*/  @!P0 STG.E.128 [R38.64+0x80], R4 ;  /* 0x0000800426008986 */ /* 0x002fe2000c101d06 */
[----:B------:R-:W-:-:S13]  /*5630*/  ISETP.GE.AND P0, PT, R215, c[0x0][0x1d4], PT ;  /* 0x00007500d7007a0c */ /* 0x000fda0003f06270 */
[----:B------:R-:W1:Y:S04]  /*5640*/  @!P0 LDS.128 R4, [R195+0xe080] ;  /* 0x00e08000c3048984 */ /* 0x000e680000000c00 */
[----:B-1----:R-:W-:Y:S01]  /*5650*/  @!P0 STG.E.128 [R38.64+0x100], R4 ;  /* 0x0001000426008986 */ /* 0x002fe2000c101d06 */
[----:B------:R-:W-:-:S13]  /*5660*/  ISETP.GE.AND P0, PT, R216, c[0x0][0x1d4], PT ;  /* 0x00007500d8007a0c */ /* 0x000fda0003f06270 */
[----:B------:R-:W1:Y:S04]  /*5670*/  @!P0 LDS.128 R4, [R195+0xf080] ;  /* 0x00f08000c3048984 */ /* 0x000e680000000c00 */
[----:B-1----:R1:W-:Y:S02]  /*5680*/  @!P0 STG.E.128 [R38.64+0x180], R4 ;  /* 0x0001800426008986 */ /* 0x0023e4000c101d06 */
.L_x_3170:
[----:B------:R-:W-:Y:S05]  /*5690*/  BSYNC B1 ;  /* 0x0000000000017941 */ /* 0x000fea0003800000 */
.L_x_3165:
        /* <DEDUP_REMOVED lines=50> */
.L_x_3182:
[----:B-1----:R-:W-:Y:S05]  /*59c0*/  BSYNC B0 ;  /* 0x0000000000007941 */ /* 0x002fea0003800000 */
.L_x_3181:
        /* <DEDUP_REMOVED lines=22> */
.L_x_3164:
        /* <DEDUP_REMOVED lines=23> */
.L_x_3186:
[----:B------:R-:W-:-:S13]  /*5ca0*/  ISETP.NE.AND P0, PT, R4, 0x1, PT ;  /* 0x000000010400780c */ /* 0x000fda0003f05270 */
[----:B------:R-:W-:-:S05]  /*5cb0*/  @P0 IMAD.HI.U32 R0, R2, c[0x0][0x330], RZ ;  /* 0x0000cc0002000a27 */ /* 0x000fca00078e00ff */
[----:B------:R-:W-:Y:S02]  /*5cc0*/  @P0 SHF.R.U32.HI R2, RZ, c[0x0][0x334], R0 ;  /* 0x0000cd00ff020a19 */ /* 0x000fe40000011600 */
.L_x_3187:
[----:B------:R-:W-:Y:S05]  /*5cd0*/  BSYNC B0 ;  /* 0x0000000000007941 */ /* 0x000fea0003800000 */
.L_x_3185:
[----:B------:R-:W-:-:S05]  /*5ce0*/  IMAD R2, R2, R4, c[0x0][0x32c] ;  /* 0x0000cb0002027624 */ /* 0x000fca00078e0204 */
[----:B------:R-:W-:-:S04]  /*5cf0*/  IMNMX R3, R3, R2, PT ;  /* 0x0000000203037217 */ /* 0x000fc80003800200 */
.L_x_3184:
        /* <DEDUP_REMOVED lines=21> */
.L_x_3190:
[----:B------:R-:W-:-:S04]  /*5e50*/  MOV R3, c[0x0][0x32c] ;  /* 0x0000cb0000037a02 */ /* 0x000fc80000000f00 */
[----:B------:R-:W-:-:S13]  /*5e60*/  ISETP.NE.AND P0, PT, R3, 0x1, PT ;  /* 0x000000010300780c */ /* 0x000fda0003f05270 */
[----:B------:R-:W-:-:S05]  /*5e70*/  @P0 IMAD.HI.U32 R3, R0, c[0x0][0x330], RZ ;  /* 0x0000cc0000030a27 */ /* 0x000fca00078e00ff */
[----:B------:R-:W-:Y:S02]  /*5e80*/  @P0 SHF.R.U32.HI R0, RZ, c[0x0][0x334], R3 ;  /* 0x0000cd00ff000a19 */ /* 0x000fe40000011603 */
.L_x_3191:
[----:B------:R-:W-:Y:S05]  /*5e90*/  BSYNC B0 ;  /* 0x0000000000007941 */ /* 0x000fea0003800000 */
.L_x_3189:
[----:B------:R-:W-:-:S05]  /*5ea0*/  IMAD R0, R0, c[0x0][0x32c], RZ ;  /* 0x0000cb0000007a24 */ /* 0x000fca00078e02ff */
[----:B------:R-:W-:-:S04]  /*5eb0*/  IMNMX R2, R2, R0, !PT ;  /* 0x0000000002027217 */ /* 0x000fc80007800200 */
.L_x_3188:
        /* <DEDUP_REMOVED lines=38> */
.L_x_3193:
[----:B------:R-:W-:Y:S05]  /*6120*/  BSYNC B0 ;  /* 0x0000000000007941 */ /* 0x000fea0003800000 */
.L_x_3192:
        /* <DEDUP_REMOVED lines=104> */
[----:B------:R-:W-:Y:S01]  /*67b0*/  IMAD.WIDE.U32 R2, R226, c[0x0][0x1b8], R2 ;  /* 0x00006e00e2027a25 */ /* 0x000fe200078e0002 */
        /* <DEDUP_REMOVED lines=39> */
[----:B------:R-:W-:Y:S01]  /*6a30*/  IMAD.WIDE.U32 R4, R226, c[0x0][0x210], R4 ;  /* 0x00008400e2047a25 */ /* 0x000fe200078e0004 */
        /* <DEDUP_REMOVED lines=17> */
[----:B------:R-:W-:Y:S01]  /*6b50*/  IMAD R2, R0, c[0x0][0x1f4], R8 ;  /* 0x00007d0000027a24 */ /* 0x000fe200078e0208 */
[----:B------:R-:W-:Y:S01]  /*6b60*/  @P0 LOP3.LUT R214, R214, 0x2, RZ, 0xfc, !PT ;  /* 0x00000002d6d60812 */ /* 0x000fe200078efcff */
[----:B------:R-:W-:Y:S02]  /*6b70*/  IMAD R0, R0, c[0x0][0x21c], R3 ;  /* 0x0000870000007a24 */ /* 0x000fe400078e0203 */
[----:B------:R-:W-:-:S03]  /*6b80*/  IMAD.IADD R222, R219, 0x1, R2 ;  /* 0x00000001dbde7824 */ /* 0x000fc600078e0202 */
[----:B------:R-:W-:Y:S01]  /*6b90*/  IADD3 R223, R221, R0, RZ ;  /* 0x00000000dddf7210 */ /* 0x000fe20007ffe0ff */
[----:B------:R-:W-:Y:S05]  /*6ba0*/  BRA.DIV ~URZ, `(.L_x_3195) ;  /* 0x000181427f007947 */ /* 0x000fea000b800000 */
[----:B------:R1:W2:Y:S02]  /*6bb0*/  SHFL.IDX PT, R10, R16, RZ, 0x181f ;  /* 0x00181fff100a7589 */ /* 0x0002a400000e0000 */
.L_x_3378:
[----:B------:R-:W-:Y:S05]  /*6bc0*/  BRA.DIV ~URZ, `(.L_x_3196) ;  /* 0x000181927f007947 */ /* 0x000fea000b800000 */
[----:B------:R3:W4:Y:S02]  /*6bd0*/  SHFL.IDX PT, R2, R17, RZ, 0x181f ;  /* 0x00181fff11027589 */ /* 0x00072400000e0000 */
.L_x_3379:
        /* <DEDUP_REMOVED lines=28> */
.L_x_3198:
[----:B------:R-:W-:Y:S05]  /*6da0*/  BSYNC B0 ;  /* 0x0000000000007941 */ /* 0x000fea0003800000 */
.L_x_3197:
[----:B------:R-:W-:Y:S05]  /*6db0*/  BRA.DIV ~URZ, `(.L_x_3199) ;  /* 0x000180127f007947 */ /* 0x000fea000b800000 */
[----:B--2---:R2:W1:Y:S04]  /*6dc0*/  SHFL.IDX PT, R10, R16, 0x1, 0x181f ;  /* 0x00381f00100a7f89 */ /* 0x00446800000e0000 */
[----:B----4-:R2:W4:Y:S02]  /*6dd0*/  SHFL.IDX PT, R2, R17, 0x1, 0x181f ;  /* 0x00381f0011027f89 */ /* 0x01052400000e0000 */
.L_x_3380:
        /* <DEDUP_REMOVED lines=22> */
.L_x_3201:
[----:B------:R-:W-:Y:S05]  /*6f40*/  BSYNC B0 ;  /* 0x0000000000007941 */ /* 0x000fea0003800000 */
.L_x_3200:
[----:B------:R-:W-:Y:S05]  /*6f50*/  BRA.DIV ~URZ, `(.L_x_3202) ;  /* 0x00017f427f007947 */ /* 0x000fea000b800000 */
[----:B-1----:R1:W2:Y:S02]  /*6f60*/  SHFL.IDX PT, R10, R16, 0x2, 0x181f ;  /* 0x00581f00100a7f89 */ /* 0x0022a400000e0000 */
.L_x_3381:
[----:B------:R-:W-:Y:S05]  /*6f70*/  BRA.DIV ~URZ, `(.L_x_3203) ;  /* 0x00017f927f007947 */ /* 0x000fea000b800000 */
[----:B----4-:R4:W1:Y:S02]  /*6f80*/  SHFL.IDX PT, R2, R17, 0x2, 0x181f ;  /* 0x00581f0011027f89 */ /* 0x01086400000e0000 */
.L_x_3382:
        /* <DEDUP_REMOVED lines=22> */
.L_x_3205:
[----:B------:R-:W-:Y:S05]  /*70f0*/  BSYNC B0 ;  /* 0x0000000000007941 */ /* 0x000fea0003800000 */
.L_x_3204:
[----:B------:R-:W-:Y:S05]  /*7100*/  BRA.DIV ~URZ, `(.L_x_3206) ;  /* 0x00017e727f007947 */ /* 0x000fea000b800000 */
[----:B--2---:R2:W3:Y:S04]  /*7110*/  SHFL.IDX PT, R10, R16, 0x3, 0x181f ;  /* 0x00781f00100a7f89 */ /* 0x0044e800000e0000 */
[----:B-1----:R2:W1:Y:S02]  /*7120*/  SHFL.IDX PT, R2, R17, 0x3, 0x181f ;  /* 0x00781f0011027f89 */ /* 0x00246400000e0000 */
.L_x_3383:
        /* <DEDUP_REMOVED lines=46> */
.L_x_3208:
[----:B-1----:R-:W-:Y:S05]  /*7410*/  BSYNC B0 ;  /* 0x0000000000007941 */ /* 0x002fea0003800000 */
.L_x_3207:
[----:B------:R-:W-:Y:S01]  /*7420*/  ISETP.LT.AND P0, PT, RZ, c[0x0][0x27c], PT ;  /* 0x00009f00ff007a0c */ /* 0x000fe20003f01270 */
[----:B------:R-:W0:Y:S01]  /*7430*/  LDGDEPBAR ;  /* 0x00000000000079af */ /* 0x000e220000000000 */
[----:B------:R-:W-:-:S11]  /*7440*/  MOV R136, c[0x0][0x2c4] ;  /* 0x0000b10000887a02 */ /* 0x000fd60000000f00 */
[----:B------:R-:W-:Y:S05]  /*7450*/  @P0 BRA `(.L_x_3209) ;  /* 0x0000002000000947 */ /* 0x000fea0003800000 */
[----:B------:R-:W-:-:S04]  /*7460*/  DEPBAR.LE SB0, 0x1 ;  /* 0x000080400000791a */ /* 0x000fc80000000000 */
[----:B------:R-:W-:Y:S05]  /*7470*/  BRA `(.L_x_3210) ;  /* 0x0000902000007947 */ /* 0x000fea0003800000 */
.L_x_3209:
[----:B------:R-:W-:Y:S01]  /*7480*/  ULDC.U8 UR4, c[0x0][0x298] ;  /* 0x0000a60000047ab9 */ /* 0x000fe20000000000 */
[----:B-----5:R-:W-:Y:S01]  /*7490*/  SHF.R.S32.HI R2, RZ, 0x1f, R112 ;  /* 0x0000001fff027819 */ /* 0x020fe20000011470 */
        /* <DEDUP_REMOVED lines=99> */
.L_x_3213:
[----:B------:R-:W-:Y:S05]  /*7ad0*/  BSYNC B0 ;  /* 0x0000000000007941 */ /* 0x000fea0003800000 */
.L_x_3212:
        /* <DEDUP_REMOVED lines=86> */
.L_x_3215:
[----:B------:R-:W-:Y:S05]  /*8040*/  BSYNC B0 ;  /* 0x0000000000007941 */ /* 0x000fea0003800000 */
.L_x_3214:
        /* <DEDUP_REMOVED lines=90> */
.L_x_3217:
[----:B------:R-:W-:Y:S05]  /*85f0*/  BSYNC B0 ;  /* 0x0000000000007941 */ /* 0x000fea0003800000 */
.L_x_3216:
        /* <DEDUP_REMOVED lines=85> */
.L_x_3219:
[----:B---3--:R-:W-:Y:S05]  /*8b50*/  BSYNC B0 ;  /* 0x0000000000007941 */ /* 0x008fea0003800000 */
.L_x_3218:
        /* <DEDUP_REMOVED lines=78> */
.L_x_3223:
[----:B------:R-:W-:Y:S05]  /*9040*/  BSYNC B0 ;  /* 0x0000000000007941 */ /* 0x000fea0003800000 */
.L_x_3222:
        /* <DEDUP_REMOVED lines=45> */
.L_x_3225:
[----:B------:R-:W-:Y:S05]  /*9320*/  BSYNC B0 ;  /* 0x0000000000007941 */ /* 0x000fea0003800000 */
.L_x_3224:
        /* <DEDUP_REMOVED lines=45> */
.L_x_3227:
[----:B------:R-:W-:Y:S05]  /*9600*/  BSYNC B0 ;  /* 0x0000000000007941 */ /* 0x000fea0003800000 */
.L_x_3226:
        /* <DEDUP_REMOVED lines=44> */
.L_x_3221:
[----:B------:R-:W-:Y:S05]  /*98d0*/  BSYNC B1 ;  /* 0x0000000000017941 */ /* 0x000fea0003800000 */
.L_x_3220:
        /* <DEDUP_REMOVED lines=49> */
.L_x_3231:
[----:B------:R-:W-:Y:S05]  /*9bf0*/  BSYNC B0 ;  /* 0x0000000000007941 */ /* 0x000fea0003800000 */
.L_x_3230:
        /* <DEDUP_REMOVED lines=45> */
.L_x_3233:
[----:B------:R-:W-:Y:S05]  /*9ed0*/  BSYNC B0 ;  /* 0x0000000000007941 */ /* 0x000fea0003800000 */
.L_x_3232:
        /* <DEDUP_REMOVED lines=45> */
.L_x_3235:
[----:B------:R-:W-:Y:S05]  /*a1b0*/  BSYNC B0 ;  /* 0x0000000000007941 */ /* 0x000fea0003800000 */
.L_x_3234:
        /* <DEDUP_REMOVED lines=44> */
.L_x_3229:
[----:B------:R-:W-:Y:S05]  /*a480*/  BSYNC B1 ;  /* 0x0000000000017941 */ /* 0x000fea0003800000 */
.L_x_3228:
        /* <DEDUP_REMOVED lines=48> */
.L_x_3239:
[----:B------:R-:W-:Y:S05]  /*a790*/  BSYNC B0 ;  /* 0x0000000000007941 */ /* 0x000fea0003800000 */
.L_x_3238:
        /* <DEDUP_REMOVED lines=45> */
.L_x_3241:
[----:B------:R-:W-:Y:S05]  /*aa70*/  BSYNC B0 ;  /* 0x0000000000007941 */ /* 0x000fea0003800000 */
.L_x_3240:
        /* <DEDUP_REMOVED lines=45> */
.L_x_3243:
[----:B------:R-:W-:Y:S05]  /*ad50*/  BSYNC B0 ;  /* 0x0000000000007941 */ /* 0x000fea0003800000 */
.L_x_3242:
        /* <DEDUP_REMOVED lines=44> */
.L_x_3237:
[----:B------:R-:W-:Y:S05]  /*b020*/  BSYNC B1 ;  /* 0x0000000000017941 */ /* 0x000fea0003800000 */
.L_x_3236:
        /* <DEDUP_REMOVED lines=47> */
.L_x_3246:
[----:B------:R-:W-:Y:S05]  /*b320*/  BSYNC B0 ;  /* 0x0000000000007941 */ /* 0x000fea0003800000 */
.L_x_3245:
        /* <DEDUP_REMOVED lines=45> */
.L_x_3248:
[----:B------:R-:W-:Y:S05]  /*b600*/  BSYNC B0 ;  /* 0x0000000000007941 */ /* 0x000fea0003800000 */
.L_x_3247:
        /* <DEDUP_REMOVED lines=45> */
.L_x_3250:
[----:B------:R-:W-:Y:S05]  /*b8e0*/  BSYNC B0 ;  /* 0x0000000000007941 */ /* 0x000fea0003800000 */
.L_x_3249:
        /* <DEDUP_REMOVED lines=45> */
.L_x_3211:
        /* <DEDUP_REMOVED lines=60> */
.L_x_3252:
[----:B------:R-:W-:Y:S05]  /*bf80*/  BSYNC B0 ;  /* 0x0000000000007941 */ /* 0x000fea0003800000 */
.L_x_3251:
        /* <DEDUP_REMOVED lines=70> */
.L_x_3254:
[----:B--2-4-:R-:W-:Y:S05]  /*c3f0*/  BSYNC B0 ;  /* 0x0000000000007941 */ /* 0x014fea0003800000 */
.L_x_3253:
        /* <DEDUP_REMOVED lines=70> */
.L_x_3256:
[----:B--2---:R-:W-:Y:S05]  /*c860*/  BSYNC B0 ;  /* 0x0000000000007941 */ /* 0x004fea0003800000 */
.L_x_3255:
        /* <DEDUP_REMOVED lines=69> */
.L_x_3258:
[----:B--2-4-:R-:W-:Y:S05]  /*ccc0*/  BSYNC B0 ;  /* 0x0000000000007941 */ /* 0x014fea0003800000 */
.L_x_3257:
        /* <DEDUP_REMOVED lines=134> */
.L_x_3262:
[----:B------:R-:W-:Y:S05]  /*d530*/  BSYNC B0 ;  /* 0x0000000000007941 */ /* 0x000fea0003800000 */
.L_x_3261:
        /* <DEDUP_REMOVED lines=105> */
.L_x_3260:
[----:B------:R-:W-:Y:S05]  /*dbd0*/  BSYNC B1 ;  /* 0x0000000000017941 */ /* 0x000fea0003800000 */
.L_x_3259:
        /* <DEDUP_REMOVED lines=113> */
.L_x_3266:
[----:B------:R-:W-:Y:S05]  /*e2f0*/  BSYNC B0 ;  /* 0x0000000000007941 */ /* 0x000fea0003800000 */
.L_x_3265:
        /* <DEDUP_REMOVED lines=104> */
.L_x_3264:
[----:B------:R-:W-:Y:S05]  /*e980*/  BSYNC B1 ;  /* 0x0000000000017941 */ /* 0x000fea0003800000 */
.L_x_3263:
        /* <DEDUP_REMOVED lines=111> */
.L_x_3270:
[----:B------:R-:W-:Y:S05]  /*f080*/  BSYNC B0 ;  /* 0x0000000000007941 */ /* 0x000fea0003800000 */
.L_x_3269:
        /* <DEDUP_REMOVED lines=104> */
.L_x_3268:
[----:B------:R-:W-:Y:S05]  /*f710*/  BSYNC B1 ;  /* 0x0000000000017941 */ /* 0x000fea0003800000 */
.L_x_3267:
        /* <DEDUP_REMOVED lines=110> */
.L_x_3272:
[----:B------:R-:W-:Y:S05]  /*fe00*/  BSYNC B0 ;  /* 0x0000000000007941 */ /* 0x000fea0003800000 */
.L_x_3271:
        /* <DEDUP_REMOVED lines=104> */
.L_x_3244:
[----:B------:R-:W-:Y:S05]  /*10490*/  BSYNC B2 ;  /* 0x0000000000027941 */ /* 0x000fea0003800000 */
.L_x_3210:
        /* <DEDUP_REMOVED lines=10> */
[----:B------:R-:W-:Y:S01]  /*10540*/  @P1 IADD3 R186, R177, -0x20, RZ ;  /* 0xffffffe0b1ba1810 */ /* 0x000fe20007ffe0ff */
[----:B------:R-:W-:Y:S01]  /*10550*/  IMAD.MOV.U32 R63, RZ, RZ, c[0x0][0x32c] ;  /* 0x0000cb00ff3f7624 */ /* 0x000fe200078e00ff */
[----:B------:R-:W-:Y:S01]  /*10560*/  ISETP.GT.AND P1, PT, R108, R208, PT ;  /* 0x000000d06c00720c */ /* 0x000fe20003f24270 */
[----:B------:R-:W-:Y:S01]  /*10570*/  ULDC UR4, c[0x0][0x324] ;  /* 0x0000c90000047ab9 */ /* 0x000fe20000000800 */
[----:B------:R-:W-:Y:S01]  /*10580*/  LEA R0, P0, R2, R220, 0x5 ;  /* 0x000000dc02007211 */ /* 0x000fe200078028ff */
[----:B------:R-:W-:Y:S01]  /*10590*/  ULOP3.LUT UR4, URZ, UR4, URZ, 0x33, !UPT ;  /* 0x000000043f047292 */ /* 0x000fe2000f8e333f */
[----:B------:R-:W-:-:S02]  /*105a0*/  IADD3 R187, R186, 0x3000, RZ ;  /* 0x00003000babb7810 */ /* 0x000fc40007ffe0ff */
[----:B------:R-:W-:Y:S02]  /*105b0*/  LEA.HI.X R3, R2, R223, R3, 0x5, P0 ;  /* 0x000000df02037211 */ /* 0x000fe400000f2c03 */
[----:B------:R-:W-:Y:S02]  /*105c0*/  LEA R2, P0, R0, c[0x0][0x1f8], 0x1 ;  /* 0x00007e0000027a11 */ /* 0x000fe400078008ff */
[----:B------:R-:W-:Y:S02]  /*105d0*/  IADD3 R193, R186, 0x3800, RZ ;  /* 0x00003800bac17810 */ /* 0x000fe40007ffe0ff */
[----:B------:R-:W-:Y:S02]  /*105e0*/  LEA.HI.X R3, R0, c[0x0][0x1fc], R3, 0x1, P0 ;  /* 0x00007f0000037a11 */ /* 0x000fe400000f0c03 */
[----:B------:R-:W-:Y:S02]  /*105f0*/  @P1 IADD3 R0, R236, -0x2, RZ ;  /* 0xfffffffeec001810 */ /* 0x000fe40007ffe0ff */
[----:B------:R-:W-:-:S02]  /*10600*/  IADD3 R192, R186, 0x2000, RZ ;  /* 0x00002000bac07810 */ /* 0x000fc40007ffe0ff */
[----:B-1----:R-:W-:Y:S01]  /*10610*/  @P1 SHF.R.S32.HI R4, RZ, 0x1f, R0 ;  /* 0x0000001fff041819 */ /* 0x002fe20000011400 */
[----:B------:R-:W-:Y:S01]  /*10620*/  LDSM.16.M88.4 R20, [R177] ;  /* 0x00000000b114783b */ /* 0x000fe20000000200 */
[C---:B------:R-:W-:Y:S02]  /*10630*/  IADD3 R191, R186.reuse, 0x2800, RZ ;  /* 0x00002800babf7810 */ /* 0x040fe40007ffe0ff */
[----:B------:R-:W-:Y:S01]  /*10640*/  IADD3 R190, R186, 0x1000, RZ ;  /* 0x00001000babe7810 */ /* 0x000fe20007ffe0ff */
[----:B------:R-:W-:Y:S01]  /*10650*/  @P1 IMAD R4, R4, c[0x0][0x1e0], RZ ;  /* 0x0000780004041a24 */ /* 0x000fe200078e02ff */
[----:B------:R-:W-:Y:S01]  /*10660*/  LDSM.16.M88.4 R24, [R177+0x800] ;  /* 0x00080000b118783b */ /* 0x000fe20000000200 */
[----:B------:R-:W-:Y:S02]  /*10670*/  IADD3 R189, R186, 0x1800, RZ ;  /* 0x00001800babd7810 */ /* 0x000fe40007ffe0ff */
[C---:B------:R-:W-:Y:S01]  /*10680*/  @P1 IMAD R6, R0.reuse, c[0x0][0x1e4], R4 ;  /* 0x0000790000061a24 */ /* 0x040fe200078e0204 */
[----:B---3--:R-:W-:Y:S01]  /*10690*/  LDSM.16.M88.4 R8, [R183] ;  /* 0x00000000b708783b */ /* 0x008fe20000000200 */
        /* <DEDUP_REMOVED lines=15> */
[----:B------:R-:W-:Y:S02]  /*10790*/  IMAD.IADD R159, R187, 0x1, R0 ;  /* 0x00000001bb9f7824 */ /* 0x000fe400078e0200 */
[----:B------:R-:W-:-:S06]  /*107a0*/  IMAD.IADD R0, R225, 0x1, R224 ;  /* 0x00000001e1007824 */ /* 0x000fcc00078e02e0 */
        /* <DEDUP_REMOVED lines=11> */
[C---:B-1--4-:R-:W-:Y:S08]  /*10860*/  HMMA.16816.F32 R16, R4.reuse, R20, RZ ;  /* 0x000000140410723c */ /* 0x052ff000000018ff */
[----:B------:R-:W-:Y:S04]  /*10870*/  HMMA.16816.F32 R28, R4, R22, RZ ;  /* 0x00000016041c723c */ /* 0x000fe800000018ff */
[----:B------:R2:W-:Y:S01]  /*10880*/  LDGSTS.E.BYPASS.LTC128B.128 [R195+0xa080], [R2.64+0x100], !P0 ;  /* 0x0a08010002c37fae */ /* 0x0005e2000c101d46 */
[----:B------:R-:W-:-:S03]  /*10890*/  LOP3.LUT P0, RZ, R128, 0x8, RZ, 0xc0, !PT ;  /* 0x0000000880ff7812 */ /* 0x000fc6000780c0ff */
[----:B------:R-:W-:Y:S01]  /*108a0*/  HMMA.16816.F32 R20, R4, R24, RZ ;  /* 0x000000180414723c */ /* 0x000fe200000018ff */
[----:B------:R-:W-:-:S07]  /*108b0*/  ISETP.LE.OR P0, PT, R62, R213, !P0 ;  /* 0x000000d53e00720c */ /* 0x000fce0004703670 */
[----:B------:R-:W-:Y:S06]  /*108c0*/  HMMA.16816.F32 R24, R4, R26, RZ ;  /* 0x0000001a0418723c */ /* 0x000fec00000018ff */
[----:B------:R2:W-:Y:S02]  /*108d0*/  LDGSTS.E.BYPASS.LTC128B.128 [R195+0xb080], [R2.64+0x180], !P0 ;  /* 0x0b08018002c37fae */ /* 0x0005e4000c101d46 */
[C---:B------:R-:W-:Y:S02]  /*108e0*/  HMMA.16816.F32 R28, R8.reuse, R34, R28 ;  /* 0x00000022081c723c */ /* 0x040fe4000000181c */
[----:B------:R-:W-:Y:S04]  /*108f0*/  LDSM.16.M88.4 R12, [R185] ;  /* 0x00000000b90c783b */ /* 0x000fe80000000200 */
[----:B------:R-:W1:Y:S02]  /*10900*/  LDSM.16.M88.4 R44, [R176] ;  /* 0x00000000b02c783b */ /* 0x000e640000000200 */
[C---:B------:R-:W-:Y:S02]  /*10910*/  HMMA.16816.F32 R16, R8.reuse, R32, R16 ;  /* 0x000000200810723c */ /* 0x040fe40000001810 */
[----:B------:R-:W3:Y:S04]  /*10920*/  LDSM.16.M88.4 R40, [R176+0x800] ;  /* 0x00080000b028783b */ /* 0x000ee80000000200 */
[----:B------:R-:W-:Y:S02]  /*10930*/  LDSM.16.M88.4 R4, [R184] ;  /* 0x00000000b804783b */ /* 0x000fe40000000200 */
[C---:B------:R-:W-:Y:S02]  /*10940*/  HMMA.16816.F32 R20, R8.reuse, R36, R20 ;  /* 0x000000240814723c */ /* 0x040fe40000001814 */
[----:B------:R-:W4:Y:S04]  /*10950*/  LDSM.16.M88.4 R52, [R159+-0x3000] ;  /* 0xffd000009f34783b */ /* 0x000f280000000200 */
[----:B------:R-:W-:Y:S02]  /*10960*/  LDSM.16.M88.4 R48, [R177+0x1000] ;  /* 0x00100000b130783b */ /* 0x000fe40000000200 */
[----:B------:R-:W-:Y:S01]  /*10970*/  HMMA.16816.F32 R24, R8, R38, R24 ;  /* 0x000000260818723c */ /* 0x000fe20000001818 */
[----:B--2---:R-:W-:Y:S01]  /*10980*/  @P3 IMAD.HI.U32 R2, R0, c[0x0][0x2c8], RZ ;  /* 0x0000b20000023a27 */ /* 0x004fe200078e00ff */
[----:B------:R-:W2:Y:S04]  /*10990*/  LDSM.16.M88.4 R36, [R159+-0x2800] ;  /* 0xffd800009f24783b */ /* 0x000ea80000000200 */
[----:B------:R-:W2:Y:S04]  /*109a0*/  LDSM.16.M88.4 R8, [R182+0x4000] ;  /* 0x00400000b608783b */ /* 0x000ea80000000200 */
[----:B------:R-:W-:Y:S04]  /*109b0*/  LDSM.16.M88.4 R56, [R186+0x2000] ;  /* 0x00200000ba38783b */ /* 0x000fe80000000200 */
[----:B------:R-:W0:Y:S01]  /*109c0*/  LDGDEPBAR ;  /* 0x00000000000079af */ /* 0x000e220000000000 */
[C---:B-1----:R-:W-:Y:S08]  /*109d0*/  HMMA.16816.F32 R32, R12.reuse, R46, R28 ;  /* 0x0000002e0c20723c */ /* 0x042ff0000000181c */
[C---:B------:R-:W-:Y:S01]  /*109e0*/  HMMA.16816.F32 R16, R12.reuse, R44, R16 ;  /* 0x0000002c0c10723c */ /* 0x040fe20000001810 */
[----:B------:R-:W-:Y:S07]  /*109f0*/  LDSM.16.M88.4 R44, [R186+0x1000] ;  /* 0x00100000ba2c783b */ /* 0x000fee0000000200 */
[C---:B---3--:R-:W-:Y:S01]  /*10a00*/  HMMA.16816.F32 R28, R12.reuse, R40, R20 ;  /* 0x000000280c1c723c */ /* 0x048fe20000001814 */
[----:B------:R-:W-:Y:S07]  /*10a10*/  LDSM.16.M88.4 R20, [R186+0x1800] ;  /* 0x00180000ba14783b */ /* 0x000fee0000000200 */
[----:B------:R-:W-:Y:S01]  /*10a20*/  HMMA.16816.F32 R24, R12, R42, R24 ;  /* 0x0000002a0c18723c */ /* 0x000fe20000001818 */
[----:B------:R-:W1:Y:S07]  /*10a30*/  LDSM.16.M88.4 R40, [R177+0x1800] ;  /* 0x00180000b128783b */ /* 0x000e6e0000000200 */
[C---:B----4-:R-:W-:Y:S01]  /*10a40*/  HMMA.16816.F32 R12, R4.reuse, R52, R16 ;  /* 0x00000034040c723c */ /* 0x050fe20000001810 */
[----:B------:R-:W3:Y:S07]  /*10a50*/  LDSM.16.M88.4 R16, [R183+0x4000] ;  /* 0x00400000b710783b */ /* 0x000eee0000000200 */
[C---:B------:R-:W-:Y:S01]  /*10a60*/  HMMA.16816.F32 R32, R4.reuse, R54, R32 ;  /* 0x000000360420723c */ /* 0x040fe20000001820 */
[----:B------:R-:W-:Y:S07]  /*10a70*/  LDSM.16.M88.4 R52, [R176+0x1000] ;  /* 0x00100000b034783b */ /* 0x000fee0000000200 */
[C---:B--2---:R-:W-:Y:S08]  /*10a80*/  HMMA.16816.F32 R28, R4.reuse, R36, R28 ;  /* 0x00000024041c723c */ /* 0x044ff0000000181c */
[----:B------:R-:W-:Y:S01]  /*10a90*/  HMMA.16816.F32 R24, R4, R38, R24 ;  /* 0x000000260418723c */ /* 0x000fe20000001818 */
[----:B------:R-:W2:Y:S04]  /*10aa0*/  LDSM.16.M88.4 R4, [R185+0x4000] ;  /* 0x00400000b904783b */ /* 0x000ea80000000200 */
[----:B------:R-:W4:Y:S03]  /*10ab0*/  LDSM.16.M88.4 R36, [R176+0x1800] ;  /* 0x00180000b024783b */ /* 0x000f260000000200 */
[C---:B------:R-:W-:Y:S08]  /*10ac0*/  HMMA.16816.F32 R12, R8.reuse, R48, R12 ;  /* 0x00000030080c723c */ /* 0x040ff0000000180c */
[C---:B------:R-:W-:Y:S01]  /*10ad0*/  HMMA.16816.F32 R32, R8.reuse, R50, R32 ;  /* 0x000000320820723c */ /* 0x040fe20000001820 */
[----:B------:R-:W-:Y:S07]  /*10ae0*/  LDSM.16.M88.4 R48, [R159+-0x2000] ;  /* 0xffe000009f30783b */ /* 0x000fee0000000200 */
[C---:B-1----:R-:W-:Y:S08]  /*10af0*/  HMMA.16816.F32 R28, R8.reuse, R40, R28 ;  /* 0x00000028081c723c */ /* 0x042ff0000000181c */
[----:B------:R-:W-:Y:S01]  /*10b00*/  HMMA.16816.F32 R24, R8, R42, R24 ;  /* 0x0000002a0818723c */ /* 0x000fe20000001818 */
[----:B------:R-:W-:Y:S07]  /*10b10*/  LDSM.16.M88.4 R40, [R177+0x2800] ;  /* 0x00280000b128783b */ /* 0x000fee0000000200 */
[C---:B---3--:R-:W-:Y:S01]  /*10b20*/  HMMA.16816.F32 R8, R16.reuse, R44, R12 ;  /* 0x0000002c1008723c */ /* 0x048fe2000000180c */
[----:B------:R-:W1:Y:S07]  /*10b30*/  LDSM.16.M88.4 R12, [R184+0x4000] ;  /* 0x00400000b80c783b */ /* 0x000e6e0000000200 */
[C---:B------:R-:W-:Y:S01]  /*10b40*/  HMMA.16816.F32 R32, R16.reuse, R46, R32 ;  /* 0x0000002e1020723c */ /* 0x040fe20000001820 */
[----:B------:R-:W-:Y:S07]  /*10b50*/  LDSM.16.M88.4 R44, [R177+0x2000] ;  /* 0x00200000b12c783b */ /* 0x000fee0000000200 */
[C---:B------:R-:W-:Y:S08]  /*10b60*/  HMMA.16816.F32 R28, R16.reuse, R20, R28 ;  /* 0x00000014101c723c */ /* 0x040ff0000000181c */
[----:B------:R-:W-:Y:S01]  /*10b70*/  HMMA.16816.F32 R24, R16, R22, R24 ;  /* 0x000000161018723c */ /* 0x000fe20000001818 */
[----:B------:R-:W3:Y:S04]  /*10b80*/  LDSM.16.M88.4 R20, [R159+-0x1800] ;  /* 0xffe800009f14783b */ /* 0x000ee80000000200 */
[----:B------:R-:W3:Y:S03]  /*10b90*/  LDSM.16.M88.4 R16, [R182+0x8000] ;  /* 0x00800000b610783b */ /* 0x000ee60000000200 */
[C---:B--2---:R-:W-:Y:S08]  /*10ba0*/  HMMA.16816.F32 R8, R4.reuse, R52, R8 ;  /* 0x000000340408723c */ /* 0x044ff00000001808 */
[C---:B------:R-:W-:Y:S01]  /*10bb0*/  HMMA.16816.F32 R32, R4.reuse, R54, R32 ;  /* 0x000000360420723c */ /* 0x040fe20000001820 */
[----:B------:R-:W-:Y:S07]  /*10bc0*/  LDSM.16.M88.4 R52, [R176+0x2000] ;  /* 0x00200000b034783b */ /* 0x000fee0000000200 */
[C---:B----4-:R-:W-:Y:S08]  /*10bd0*/  HMMA.16816.F32 R28, R4.reuse, R36, R28 ;  /* 0x00000024041c723c */ /* 0x050ff0000000181c */
[----:B------:R-:W-:Y:S01]  /*10be0*/  HMMA.16816.F32 R24, R4, R38, R24 ;  /* 0x000000260418723c */ /* 0x000fe20000001818 */
[----:B------:R-:W-:Y:S07]  /*10bf0*/  LDSM.16.M88.4 R36, [R186+0x2800] ;  /* 0x00280000ba24783b */ /* 0x000fee0000000200 */
[C---:B-1----:R-:W-:Y:S01]  /*10c00*/  HMMA.16816.F32 R4, R12.reuse, R48, R8 ;  /* 0x000000300c04723c */ /* 0x042fe20000001808 */
[----:B------:R-:W1:Y:S07]  /*10c10*/  LDSM.16.M88.4 R8, [R183+0x8000] ;  /* 0x00800000b708783b */ /* 0x000e6e0000000200 */
[C---:B------:R-:W-:Y:S01]  /*10c20*/  HMMA.16816.F32 R32, R12.reuse, R50, R32 ;  /* 0x000000320c20723c */ /* 0x040fe20000001820 */
[----:B------:R-:W-:Y:S07]  /*10c30*/  LDSM.16.M88.4 R48, [R159+-0x1000] ;  /* 0xfff000009f30783b */ /* 0x000fee0000000200 */
[C---:B---3--:R-:W-:Y:S08]  /*10c40*/  HMMA.16816.F32 R28, R12.reuse, R20, R28 ;  /* 0x000000140c1c723c */ /* 0x048ff0000000181c */
[----:B------:R-:W-:Y:S01]  /*10c50*/  HMMA.16816.F32 R24, R12, R22, R24 ;  /* 0x000000160c18723c */ /* 0x000fe20000001818 */
[----:B------:R-:W-:Y:S07]  /*10c60*/  LDSM.16.M88.4 R20, [R184+0x8000] ;  /* 0x00800000b814783b */ /* 0x000fee0000000200 */
[C---:B------:R-:W-:Y:S01]  /*10c70*/  HMMA.16816.F32 R12, R16.reuse, R44, R4 ;  /* 0x0000002c100c723c */ /* 0x040fe20000001804 */
[----:B------:R-:W2:Y:S07]  /*10c80*/  LDSM.16.M88.4 R4, [R185+0x8000] ;  /* 0x00800000b904783b */ /* 0x000eae0000000200 */
[C---:B------:R-:W-:Y:S01]  /*10c90*/  HMMA.16816.F32 R32, R16.reuse, R46, R32 ;  /* 0x0000002e1020723c */ /* 0x040fe20000001820 */
[----:B------:R-:W-:Y:S07]  /*10ca0*/  LDSM.16.M88.4 R44, [R177+0x3800] ;  /* 0x00380000b12c783b */ /* 0x000fee0000000200 */
[C---:B------:R-:W-:Y:S08]  /*10cb0*/  HMMA.16816.F32 R28, R16.reuse, R40, R28 ;  /* 0x00000028101c723c */ /* 0x040ff0000000181c */
[----:B------:R-:W-:Y:S01]  /*10cc0*/  HMMA.16816.F32 R24, R16, R42, R24 ;  /* 0x0000002a1018723c */ /* 0x000fe20000001818 */
[----:B------:R-:W3:Y:S04]  /*10cd0*/  LDSM.16.M88.4 R40, [R176+0x2800] ;  /* 0x00280000b028783b */ /* 0x000ee80000000200 */
[----:B------:R-:W-:Y:S03]  /*10ce0*/  LDSM.16.M88.4 R16, [R182+0xc000] ;  /* 0x00c00000b610783b */ /* 0x000fe60000000200 */
[C---:B-1----:R-:W-:Y:S08]  /*10cf0*/  HMMA.16816.F32 R12, R8.reuse, R56, R12 ;  /* 0x00000038080c723c */ /* 0x042ff0000000180c */
[C---:B------:R-:W-:Y:S01]  /*10d00*/  HMMA.16816.F32 R32, R8.reuse, R58, R32 ;  /* 0x0000003a0820723c */ /* 0x040fe20000001820 */
[----:B------:R-:W-:Y:S07]  /*10d10*/  LDSM.16.M88.4 R56, [R177+0x3000] ;  /* 0x00300000b138783b */ /* 0x000fee0000000200 */
[C---:B------:R-:W-:Y:S08]  /*10d20*/  HMMA.16816.F32 R28, R8.reuse, R36, R28 ;  /* 0x00000024081c723c */ /* 0x040ff0000000181c */
[----:B------:R-:W-:Y:S01]  /*10d30*/  HMMA.16816.F32 R24, R8, R38, R24 ;  /* 0x000000260818723c */ /* 0x000fe20000001818 */
[----:B------:R-:W1:Y:S07]  /*10d40*/  LDSM.16.M88.4 R36, [R159+-0x800] ;  /* 0xfff800009f24783b */ /* 0x000e6e0000000200 */
[C---:B--2---:R-:W-:Y:S01]  /*10d50*/  HMMA.16816.F32 R8, R4.reuse, R52, R12 ;  /* 0x000000340408723c */ /* 0x044fe2000000180c */
[----:B------:R-:W-:Y:S07]  /*10d60*/  LDSM.16.M88.4 R12, [R183+0xc000] ;  /* 0x00c00000b70c783b */ /* 0x000fee0000000200 */
[C---:B------:R-:W-:Y:S01]  /*10d70*/  HMMA.16816.F32 R32, R4.reuse, R54, R32 ;  /* 0x000000360420723c */ /* 0x040fe20000001820 */
[----:B------:R-:W2:Y:S07]  /*10d80*/  LDSM.16.M88.4 R52, [R186+0x3000] ;  /* 0x00300000ba34783b */ /* 0x000eae0000000200 */
[C---:B---3--:R-:W-:Y:S08]  /*10d90*/  HMMA.16816.F32 R28, R4.reuse, R40, R28 ;  /* 0x00000028041c723c */ /* 0x048ff0000000181c */
[----:B------:R-:W-:Y:S01]  /*10da0*/  HMMA.16816.F32 R24, R4, R42, R24 ;  /* 0x0000002a0418723c */ /* 0x000fe20000001818 */
[----:B------:R-:W3:Y:S07]  /*10db0*/  LDSM.16.M88.4 R40, [R186+0x3800] ;  /* 0x00380000ba28783b */ /* 0x000eee0000000200 */
[C---:B------:R-:W-:Y:S01]  /*10dc0*/  HMMA.16816.F32 R4, R20.reuse, R48, R8 ;  /* 0x000000301404723c */ /* 0x040fe20000001808 */
[----:B------:R-:W-:Y:S07]  /*10dd0*/  LDSM.16.M88.4 R8, [R185+0xc000] ;  /* 0x00c00000b908783b */ /* 0x000fee0000000200 */
[C---:B------:R-:W-:Y:S01]  /*10de0*/  HMMA.16816.F32 R32, R20.reuse, R50, R32 ;  /* 0x000000321420723c */ /* 0x040fe20000001820 */
[----:B------:R-:W4:Y:S07]  /*10df0*/  LDSM.16.M88.4 R48, [R176+0x3000] ;  /* 0x00300000b030783b */ /* 0x000f2e0000000200 */
[C---:B-1----:R-:W-:Y:S08]  /*10e00*/  HMMA.16816.F32 R28, R20.reuse, R36, R28 ;  /* 0x00000024141c723c */ /* 0x042ff0000000181c */
[----:B------:R-:W-:Y:S01]  /*10e10*/  HMMA.16816.F32 R20, R20, R38, R24 ;  /* 0x000000261414723c */ /* 0x000fe20000001818 */
[----:B------:R-:W1:Y:S07]  /*10e20*/  LDSM.16.M88.4 R36, [R176+0x3800] ;  /* 0x00380000b024783b */ /* 0x000e6e0000000200 */
[C---:B------:R-:W-:Y:S08]  /*10e30*/  HMMA.16816.F32 R4, R16.reuse, R56, R4 ;  /* 0x000000381004723c */ /* 0x040ff00000001804 */
[C---:B------:R-:W-:Y:S08]  /*10e40*/  HMMA.16816.F32 R32, R16.reuse, R58, R32 ;  /* 0x0000003a1020723c */ /* 0x040ff00000001820 */
[C---:B------:R-:W-:Y:S01]  /*10e50*/  HMMA.16816.F32 R24, R16.reuse, R44, R28 ;  /* 0x0000002c1018723c */ /* 0x040fe2000000181c */
[----:B------:R-:W-:Y:S07]  /*10e60*/  LDSM.16.M88.4 R28, [R159+0x800] ;  /* 0x000800009f1c783b */ /* 0x000fee0000000200 */
[----:B------:R-:W-:Y:S01]  /*10e70*/  HMMA.16816.F32 R20, R16, R46, R20 ;  /* 0x0000002e1014723c */ /* 0x000fe20000001814 */
[----:B------:R-:W-:Y:S07]  /*10e80*/  LDSM.16.M88.4 R44, [R159] ;  /* 0x000000009f2c783b */ /* 0x000fee0000000200 */
[----:B--2---:R-:W-:Y:S01]  /*10e90*/  HMMA.16816.F32 R16, R12, R52, R4 ;  /* 0x000000340c10723c */ /* 0x004fe20000001804 */
[----:B------:R-:W2:Y:S01]  /*10ea0*/  LDSM.16.M88.4 R4, [R184+0xc000] ;  /* 0x00c00000b804783b */ /* 0x000ea20000000200 */
[----:B------:R-:W-:-:S04]  /*10eb0*/  DEPBAR.LE SB0, 0x0 ;  /* 0x000080000000791a */ /* 0x000fc80000000000 */
[----:B------:R-:W-:Y:S02]  /*10ec0*/  BAR.SYNC.DEFER_BLOCKING 0x0 ;  /* 0x0000000000007b1d */ /* 0x000fe40000010000 */
[C---:B------:R-:W-:Y:S08]  /*10ed0*/  HMMA.16816.F32 R32, R12.reuse, R54, R32 ;  /* 0x000000360c20723c */ /* 0x040ff00000001820 */
[C---:B---3--:R-:W-:Y:S08]  /*10ee0*/  HMMA.16816.F32 R24, R12.reuse, R40, R24 ;  /* 0x000000280c18723c */ /* 0x048ff00000001818 */
[----:B------:R-:W-:Y:S01]  /*10ef0*/  HMMA.16816.F32 R12, R12, R42, R20 ;  /* 0x0000002a0c0c723c */ /* 0x000fe20000001814 */
[----:B------:R-:W-:Y:S01]  /*10f00*/  @!PT LDS RZ, [RZ] ;  /* 0x00000000fffff984 */ /* 0x000fe20000000800 */
[----:B------:R-:W-:Y:S01]  /*10f10*/  @!PT LDS RZ, [RZ] ;  /* 0x00000000fffff984 */ /* 0x000fe20000000800 */
[----:B------:R-:W-:Y:S01]  /*10f20*/  @!PT LDS RZ, [RZ] ;  /* 0x00000000fffff984 */ /* 0x000fe20000000800 */
[----:B------:R3:W-:Y:S01]  /*10f30*/  @P1 LDGSTS.E.BYPASS.LTC128B.128 [R195+0xc080], [R60.64], !P2 ;  /* 0x0c0800003cc31fae */ /* 0x0007e2000d101d46 */
[----:B------:R-:W-:-:S06]  /*10f40*/  ISETP.GE.AND P2, PT, R63, 0x1, PT ;  /* 0x000000013f00780c */ /* 0x000fcc0003f46270 */
[C---:B----4-:R-:W-:Y:S01]  /*10f50*/  HMMA.16816.F32 R16, R8.reuse, R48, R16 ;  /* 0x000000300810723c */ /* 0x050fe20000001810 */
[----:B------:R3:W-:Y:S04]  /*10f60*/  @P1 LDGSTS.E.BYPASS.LTC128B.128 [R195+0xd080], [R60.64+0x80], !P6 ;  /* 0x0d0800803cc31fae */ /* 0x0007e8000f101d46 */
[----:B------:R3:W-:Y:S03]  /*10f70*/  @P1 LDGSTS.E.BYPASS.LTC128B.128 [R195+0xe080], [R60.64+0x100], !P5 ;  /* 0x0e0801003cc31fae */ /* 0x0007e6000e901d46 */
[C---:B------:R-:W-:Y:S01]  /*10f80*/  HMMA.16816.F32 R20, R8.reuse, R50, R32 ;  /* 0x000000320814723c */ /* 0x040fe20000001820 */
[----:B------:R3:W-:Y:S04]  /*10f90*/  @P1 LDGSTS.E.BYPASS.LTC128B.128 [R195+0xf080], [R60.64+0x180], !P4 ;  /* 0x0f0801803cc31fae */ /* 0x0007e8000e101d46 */
[----:B------:R-:W0:Y:S03]  /*10fa0*/  LDGDEPBAR ;  /* 0x00000000000079af */ /* 0x000e260000000000 */
[C---:B-1----:R-:W-:Y:S08]  /*10fb0*/  HMMA.16816.F32 R24, R8.reuse, R36, R24 ;  /* 0x000000240818723c */ /* 0x042ff00000001818 */
[----:B------:R-:W-:Y:S07]  /*10fc0*/  HMMA.16816.F32 R12, R8, R38, R12 ;  /* 0x00000026080c723c */ /* 0x000fee000000180c */
[----:B------:R-:W-:Y:S01]  /*10fd0*/  IMAD.MOV.U32 R8, RZ, RZ, R0 ;  /* 0x000000ffff087224 */ /* 0x000fe200078e0000 */
[----:B------:R-:W-:Y:S01]  /*10fe0*/  @P3 SHF.R.U32.HI R8, RZ, c[0x0][0x2cc], R2 ;  /* 0x0000b300ff083a19 */ /* 0x000fe20000011602 */
[----:B--2---:R-:W-:Y:S01]  /*10ff0*/  HMMA.16816.F32 R36, R4, R44, R16 ;  /* 0x0000002c0424723c */ /* 0x004fe20000001810 */
[----:B------:R-:W-:-:S03]  /*11000*/  IADD3 R0, R210, 0x1, -R126 ;  /* 0x00000001d2007810 */ /* 0x000fc60007ffe87e */
[----:B------:R-:W1:Y:S01]  /*11010*/  SHFL.IDX PT, R3, R8, RZ, 0x1c1f ;  /* 0x001c1fff08037589 */ /* 0x000e6200000e0000 */
[----:B------:R-:W-:-:S03]  /*11020*/  IADD3 R0, -R211, R0, -R209 ;  /* 0x00000000d3007210 */ /* 0x000fc60007ffe9d1 */
[C---:B------:R-:W-:Y:S08]  /*11030*/  HMMA.16816.F32 R24, R4.reuse, R28, R24 ;  /* 0x0000001c0418723c */ /* 0x040ff00000001818 */
[C---:B------:R-:W-:Y:S08]  /*11040*/  HMMA.16816.F32 R32, R4.reuse, R46, R20 ;  /* 0x0000002e0420723c */ /* 0x040ff00000001814 */
[----:B------:R-:W-:Y:S07]  /*11050*/  HMMA.16816.F32 R28, R4, R30, R12 ;  /* 0x0000001e041c723c */ /* 0x000fee000000180c */
[----:B------:R-:W-:Y:S01]  /*11060*/  IADD3 R4, R0, c[0x0][0x328], RZ ;  /* 0x0000ca0000047a10 */ /* 0x000fe20007ffe0ff */
[----:B------:R-:W-:Y:S01]  /*11070*/  IMAD.IADD R6, R62, 0x1, -R209 ;  /* 0x000000013e067824 */ /* 0x000fe200078e0ad1 */
[----:B------:R-:W-:-:S03]  /*11080*/  IADD3 R5, R0, UR4, RZ ;  /* 0x0000000400057c10 */ /* 0x000fc6000fffe0ff */
[--C-:B-1----:R-:W-:Y:S02]  /*11090*/  IMAD.IADD R2, R4, 0x1, R3.reuse ;  /* 0x0000000104027824 */ /* 0x102fe400078e0203 */
[----:B------:R-:W-:-:S03]  /*110a0*/  IMAD.IADD R0, R5, 0x1, R3 ;  /* 0x0000000105007824 */ /* 0x000fc600078e0203 */
[----:B------:R-:W-:Y:S01]  /*110b0*/  IMNMX R2, R6, R2, PT ;  /* 0x0000000206027217 */ /* 0x000fe20003800200 */
[----:B------:R-:W-:Y:S05]  /*110c0*/  @!P2 BRA `(.L_x_3273) ;  /* 0x000001500000a947 */ /* 0x000fea0003800000 */
[----:B---3--:R-:W-:Y:S01]  /*110d0*/  IADD3 R3, -R211, R210, R3 ;  /* 0x000000d2d3037210 */ /* 0x008fe20007ffe103 */
        /* <DEDUP_REMOVED lines=10> */
.L_x_3275:
[----:B------:R-:W-:-:S04]  /*11180*/  MOV R7, c[0x0][0x32c] ;  /* 0x0000cb0000077a02 */ /* 0x000fc80000000f00 */
[----:B------:R-:W-:-:S13]  /*11190*/  ISETP.NE.AND P0, PT, R7, 0x1, PT ;  /* 0x000000010700780c */ /* 0x000fda0003f05270 */
[----:B------:R-:W-:-:S05]  /*111a0*/  @P0 IMAD.HI.U32 R7, R3, c[0x0][0x330], RZ ;  /* 0x0000cc0003070a27 */ /* 0x000fca00078e00ff */
[----:B------:R-:W-:Y:S02]  /*111b0*/  @P0 SHF.R.U32.HI R3, RZ, c[0x0][0x334], R7 ;  /* 0x0000cd00ff030a19 */ /* 0x000fe40000011607 */
.L_x_3276:
[----:B------:R-:W-:Y:S05]  /*111c0*/  BSYNC B0 ;  /* 0x0000000000007941 */ /* 0x000fea0003800000 */
.L_x_3274:
[----:B------:R-:W-:-:S04]  /*111d0*/  IMAD R3, R3, c[0x0][0x32c], -R126 ;  /* 0x0000cb0003037a24 */ /* 0x000fc800078e0a7e */
[----:B------:R-:W-:-:S05]  /*111e0*/  IMAD.IADD R3, R3, 0x1, -R209 ;  /* 0x0000000103037824 */ /* 0x000fca00078e0ad1 */
[----:B------:R-:W-:Y:S02]  /*111f0*/  IADD3 R7, R3, c[0x0][0x32c], RZ ;  /* 0x0000cb0003077a10 */ /* 0x000fe40007ffe0ff */
[----:B------:R-:W-:Y:S02]  /*11200*/  IMNMX R0, R0, R3, !PT ;  /* 0x0000000300007217 */ /* 0x000fe40007800200 */
[----:B------:R-:W-:Y:S02]  /*11210*/  IMNMX R2, R2, R7, PT ;  /* 0x0000000702027217 */ /* 0x000fe40003800200 */
.L_x_3273:
[----:B---3--:R-:W-:Y:S01]  /*11220*/  ISETP.GT.AND P1, PT, R236, RZ, PT ;  /* 0x000000ffec00720c */ /* 0x008fe20003f24270 */
        /* <DEDUP_REMOVED lines=40> */
.L_x_3279:
[----:B------:R-:W-:-:S04]  /*114b0*/  MOV R4, c[0x0][0x32c] ;  /* 0x0000cb0000047a02 */ /* 0x000fc80000000f00 */
[----:B------:R-:W-:-:S13]  /*114c0*/  ISETP.NE.AND P0, PT, R4, 0x1, PT ;  /* 0x000000010400780c */ /* 0x000fda0003f05270 */
[----:B------:R-:W-:-:S05]  /*114d0*/  @P0 IMAD.HI.U32 R4, R3, c[0x0][0x330], RZ ;  /* 0x0000cc0003040a27 */ /* 0x000fca00078e00ff */
[----:B------:R-:W-:Y:S02]  /*114e0*/  @P0 SHF.R.U32.HI R3, RZ, c[0x0][0x334], R4 ;  /* 0x0000cd00ff030a19 */ /* 0x000fe40000011604 */
.L_x_3280:
[----:B------:R-:W-:Y:S05]  /*114f0*/  BSYNC B0 ;  /* 0x0000000000007941 */ /* 0x000fea0003800000 */
.L_x_3278:
[----:B------:R-:W-:-:S04]  /*11500*/  IMAD R3, R3, c[0x0][0x32c], -R126 ;  /* 0x0000cb0003037a24 */ /* 0x000fc800078e0a7e */
[----:B------:R-:W-:-:S05]  /*11510*/  IMAD.IADD R3, R3, 0x1, -R209 ;  /* 0x0000000103037824 */ /* 0x000fca00078e0ad1 */
[----:B------:R-:W-:Y:S02]  /*11520*/  IADD3 R4, R3, c[0x0][0x32c], RZ ;  /* 0x0000cb0003047a10 */ /* 0x000fe40007ffe0ff */
[----:B------:R-:W-:Y:S02]  /*11530*/  IMNMX R0, R0, R3, !PT ;  /* 0x0000000300007217 */ /* 0x000fe40007800200 */
[----:B------:R-:W-:Y:S02]  /*11540*/  IMNMX R2, R2, R4, PT ;  /* 0x0000000402027217 */ /* 0x000fe40003800200 */
.L_x_3277:
        /* <DEDUP_REMOVED lines=31> */
[----:B------:R-:W-:Y:S01]  /*11740*/  LDSM.16.MT88.4 R76, [R180+0x1000] ;  /* 0x00100000b44c783b */ /* 0x000fe20000004200 */
        /* <DEDUP_REMOVED lines=13> */
[----:B------:R-:W-:Y:S03]  /*11820*/  LDSM.16.MT88.4 R24, [R180] ;  /* 0x00000000b418783b */ /* 0x000fe60000004200 */
        /* <DEDUP_REMOVED lines=52> */
[----:B-1----:R-:W-:-:S05]  /*11b70*/  FFMA.FTZ R3, R7, c[0x0][0x2d0], -R2 ;  /* 0x0000b40007037a23 */ /* 0x002fca0000010802 */
[----:B------:R1:W2:Y:S02]  /*11b80*/  MUFU.EX2 R10, R3 ;  /* 0x00000003000a7308 */ /* 0x0002a40000000800 */
[----:B-1----:R-:W-:Y:S01]  /*11b90*/  FFMA.FTZ R3, R9, c[0x0][0x2d0], -R2 ;  /* 0x0000b40009037a23 */ /* 0x002fe20000010802 */
[----:B--2---:R-:W-:-:S05]  /*11ba0*/  F2FP.PACK_AB R5, R10, R141 ;  /* 0x0000008d0a05723e */ /* 0x004fca00000000ff */
[----:B------:R1:W-:Y:S02]  /*11bb0*/  MUFU.EX2 R9, R3 ;  /* 0x0000000300097308 */ /* 0x0003e40000000800 */
[----:B-1----:R-:W-:-:S06]  /*11bc0*/  FFMA.FTZ R3, R11, c[0x0][0x2d0], -R2 ;  /* 0x0000b4000b037a23 */ /* 0x002fcc0000010802 */
[----:B------:R1:W-:Y:S08]  /*11bd0*/  MUFU.EX2 R11, R0 ;  /* 0x00000000000b7308 */ /* 0x0003f00000000800 */
[----:B------:R-:W2:Y:S01]  /*11be0*/  MUFU.EX2 R3, R3 ;  /* 0x0000000300037308 */ /* 0x000ea20000000800 */
[----:B-1----:R-:W-:Y:S02]  /*11bf0*/  FFMA.FTZ R0, R18, c[0x0][0x2d0], -R2 ;  /* 0x0000b40012007a23 */ /* 0x002fe40000010802 */
[----:B------:R-:W1:Y:S05]  /*11c00*/  LDSM.16.MT88.4 R16, [R178+0x800] ;  /* 0x00080000b210783b */ /* 0x000e6a0000004200 */
[----:B------:R3:W4:Y:S01]  /*11c10*/  MUFU.EX2 R143, R0 ;  /* 0x00000000008f7308 */ /* 0x0007220000000800 */
[----:B--2---:R-:W-:-:S07]  /*11c20*/  F2FP.PACK_AB R7, R3, R9 ;  /* 0x000000090307723e */ /* 0x004fce00000000ff */
[----:B------:R-:W-:Y:S01]  /*11c30*/  HMMA.16816.F32 R148, R4, R152, RZ ;  /* 0x000000980494723c */ /* 0x000fe200000018ff */
[--C-:B---3--:R-:W-:Y:S01]  /*11c40*/  FFMA.FTZ R0, R21, c[0x0][0x2d0], -R2.reuse ;  /* 0x0000b40015007a23 */ /* 0x108fe20000010802 */
[----:B----4-:R-:W-:Y:S01]  /*11c50*/  F2FP.PACK_AB R129, R143, R11 ;  /* 0x0000000b8f81723e */ /* 0x010fe200000000ff */
[----:B------:R-:W-:-:S05]  /*11c60*/  FFMA.FTZ R2, R12, c[0x0][0x2d0], -R2 ;  /* 0x0000b4000c027a23 */ /* 0x000fca0000010802 */
[C---:B------:R-:W-:Y:S01]  /*11c70*/  HMMA.16816.F32 R152, R4.reuse, R154, RZ ;  /* 0x0000009a0498723c */ /* 0x040fe200000018ff */
[----:B------:R-:W2:Y:S01]  /*11c80*/  LDSM.16.MT88.4 R12, [R181] ;  /* 0x00000000b50c783b */ /* 0x000ea20000004200 */
[----:B------:R3:W-:Y:S06]  /*11c90*/  MUFU.EX2 R194, R0 ;  /* 0x0000000000c27308 */ /* 0x0007ec0000000800 */
[C---:B------:R-:W-:Y:S02]  /*11ca0*/  HMMA.16816.F32 R36, R4.reuse, R40, RZ ;  /* 0x000000280424723c */ /* 0x040fe400000018ff */
[----:B------:R-:W4:Y:S06]  /*11cb0*/  MUFU.EX2 R142, R2 ;  /* 0x00000002008e7308 */ /* 0x000f2c0000000800 */
[----:B------:R-:W-:Y:S01]  /*11cc0*/  HMMA.16816.F32 R40, R4, R42, RZ ;  /* 0x0000002a0428723c */ /* 0x000fe200000018ff */
[----:B---3--:R-:W-:-:S04]  /*11cd0*/  FADD.FTZ R0, R141, R10 ;  /* 0x0000000a8d007221 */ /* 0x008fc80000010000 */
[----:B------:R-:W-:-:S03]  /*11ce0*/  FADD.FTZ R0, R9, R0 ;  /* 0x0000000009007221 */ /* 0x000fc60000010000 */
[C---:B------:R-:W-:Y:S01]  /*11cf0*/  HMMA.16816.F32 R132, R4.reuse, R136, RZ ;  /* 0x000000880484723c */ /* 0x040fe200000018ff */
[----:B----4-:R-:W-:Y:S01]  /*11d00*/  F2FP.PACK_AB R131, R142, R194 ;  /* 0x000000c28e83723e */ /* 0x010fe200000000ff */
[----:B------:R-:W-:Y:S02]  /*11d10*/  FADD.FTZ R2, R229, R227 ;  /* 0x000000e3e5027221 */ /* 0x000fe40000010000 */
[----:B------:R-:W-:Y:S02]  /*11d20*/  FADD.FTZ R0, R3, R0 ;  /* 0x0000000003007221 */ /* 0x000fe40000010000 */
[----:B------:R-:W-:Y:S02]  /*11d30*/  FADD.FTZ R2, R232, R2 ;  /* 0x00000002e8027221 */ /* 0x000fe40000010000 */
[----:B------:R-:W-:Y:S01]  /*11d40*/  HMMA.16816.F32 R136, R4, R138, RZ ;  /* 0x0000008a0488723c */ /* 0x000fe200000018ff */
[----:B------:R-:W-:Y:S02]  /*11d50*/  FADD.FTZ R3, R11, R0 ;  /* 0x000000000b037221 */ /* 0x000fe40000010000 */
[----:B------:R-:W-:-:S02]  /*11d60*/  FADD.FTZ R2, R230, R2 ;  /* 0x00000002e6027221 */ /* 0x000fc40000010000 */
[----:B------:R-:W-:Y:S02]  /*11d70*/  IMAD.MOV.U32 R0, RZ, RZ, R224 ;  /* 0x000000ffff007224 */ /* 0x000fe400078e00e0 */
[----:B------:R-:W-:Y:S01]  /*11d80*/  FADD.FTZ R3, R143, R3 ;  /* 0x000000038f037221 */ /* 0x000fe20000010000 */
[----:B-1----:R-:W-:Y:S03]  /*11d90*/  HMMA.16816.F32 R148, R128, R16, R148 ;  /* 0x000000108094723c */ /* 0x002fe60000001894 */
[----:B------:R-:W-:Y:S01]  /*11da0*/  FADD.FTZ R3, R194, R3 ;  /* 0x00000003c2037221 */ /* 0x000fe20000010000 */
[----:B------:R-:W-:-:S04]  /*11db0*/  IADD3 R194, R236, -0x2, RZ ;  /* 0xfffffffeecc27810 */ /* 0x000fc80007ffe0ff */
[----:B------:R-:W-:Y:S01]  /*11dc0*/  HMMA.16816.F32 R152, R128, R18, R152 ;  /* 0x000000128098723c */ /* 0x000fe20000001898 */
[----:B------:R-:W1:Y:S07]  /*11dd0*/  LDSM.16.MT88.4 R16, [R181+0x800] ;  /* 0x00080000b510783b */ /* 0x000e6e0000004200 */
[C---:B------:R-:W-:Y:S08]  /*11de0*/  HMMA.16816.F32 R28, R4.reuse, R24, RZ ;  /* 0x00000018041c723c */ /* 0x040ff000000018ff */
[C---:B------:R-:W-:Y:S08]  /*11df0*/  HMMA.16816.F32 R32, R4.reuse, R26, RZ ;  /* 0x0000001a0420723c */ /* 0x040ff000000018ff */
[C---:B------:R-:W-:Y:S08]  /*11e00*/  HMMA.16816.F32 R48, R4.reuse, R44, RZ ;  /* 0x0000002c0430723c */ /* 0x040ff000000018ff */
[C---:B--2---:R-:W-:Y:S08]  /*11e10*/  HMMA.16816.F32 R20, R4.reuse, R12, RZ ;  /* 0x0000000c0414723c */ /* 0x044ff000000018ff */
[C---:B------:R-:W-:Y:S08]  /*11e20*/  HMMA.16816.F32 R60, R4.reuse, R46, RZ ;  /* 0x0000002e043c723c */ /* 0x040ff000000018ff */
[----:B------:R-:W-:Y:S08]  /*11e30*/  HMMA.16816.F32 R12, R4, R14, RZ ;  /* 0x0000000e040c723c */ /* 0x000ff000000018ff */
[C---:B------:R-:W-:Y:S08]  /*11e40*/  HMMA.16816.F32 R36, R128.reuse, R64, R36 ;  /* 0x000000408024723c */ /* 0x040ff00000001824 */
[C---:B------:R-:W-:Y:S01]  /*11e50*/  HMMA.16816.F32 R40, R128.reuse, R66, R40 ;  /* 0x000000428028723c */ /* 0x040fe20000001828 */
[----:B------:R-:W2:Y:S07]  /*11e60*/  LDSM.16.MT88.4 R64, [R180+0x1800] ;  /* 0x00180000b440783b */ /* 0x000eae0000004200 */
        /* <DEDUP_REMOVED lines=8> */
[----:B-1----:R-:W-:Y:S08]  /*11ef0*/  HMMA.16816.F32 R24, R128, R18, R12 ;  /* 0x000000128018723c */ /* 0x002ff0000000180c */
[C---:B------:R-:W-:Y:S08]  /*11f00*/  HMMA.16816.F32 R60, R4.reuse, R76, RZ ;  /* 0x0000004c043c723c */ /* 0x040ff000000018ff */
[----:B------:R-:W-:Y:S08]  /*11f10*/  HMMA.16816.F32 R12, R4, R78, RZ ;  /* 0x0000004e040c723c */ /* 0x000ff000000018ff */
[C---:B------:R-:W-:Y:S08]  /*11f20*/  HMMA.16816.F32 R52, R128.reuse, R84, R52 ;  /* 0x000000548034723c */ /* 0x040ff00000001834 */
[----:B------:R-:W-:Y:S08]  /*11f30*/  HMMA.16816.F32 R56, R128, R86, R56 ;  /* 0x000000568038723c */ /* 0x000ff00000001838 */
[C---:B------:R-:W-:Y:S08]  /*11f40*/  HMMA.16816.F32 R84, R4.reuse, R88, RZ ;  /* 0x000000580454723c */ /* 0x040ff000000018ff */
[C---:B------:R-:W-:Y:S08]  /*11f50*/  HMMA.16816.F32 R88, R4.reuse, R90, RZ ;  /* 0x0000005a0458723c */ /* 0x040ff000000018ff */
[----:B------:R-:W-:Y:S08]  /*11f60*/  HMMA.16816.F32 R68, R4, R92, RZ ;  /* 0x0000005c0444723c */ /* 0x000ff000000018ff */
[----:B--2---:R-:W-:Y:S08]  /*11f70*/  HMMA.16816.F32 R60, R128, R64, R60 ;  /* 0x00000040803c723c */ /* 0x004ff0000000183c */
        /* <DEDUP_REMOVED lines=20> */
[C---:B------:R-:W-:Y:S01]  /*120c0*/  HMMA.16816.F32 R20, R128.reuse, R16, R20 ;  /* 0x000000108014723c */ /* 0x040fe20000001814 */
[----:B------:R-:W4:Y:S07]  /*120d0*/  LDSM.16.MT88.4 R16, [R178+0x2800] ;  /* 0x00280000b210783b */ /* 0x000f2e0000004200 */
[C---:B-1----:R-:W-:Y:S08]  /*120e0*/  HMMA.16816.F32 R100, R128.reuse, R104, R12 ;  /* 0x000000688064723c */ /* 0x042ff0000000180c */
        /* <DEDUP_REMOVED lines=8> */
[----:B------:R-:W-:Y:S01]  /*12170*/  HMMA.16816.F32 R80, R128, R118, R80 ;  /* 0x000000768050723c */ /* 0x000fe20000001850 */
[----:B------:R-:W-:Y:S02]  /*12180*/  FADD.FTZ R4, R233, R4 ;  /* 0x00000004e9047221 */ /* 0x000fe40000010000 */
[----:B------:R-:W-:-:S05]  /*12190*/  IMAD.IADD R2, R2, 0x1, R0 ;  /* 0x0000000102027824 */ /* 0x000fca00078e0200 */
[----:B------:R-:W-:Y:S01]  /*121a0*/  HMMA.16816.F32 R108, R128, R112, R160 ;  /* 0x00000070806c723c */ /* 0x000fe200000018a0 */
[----:B------:R-:W-:-:S07]  /*121b0*/  IADD3 R0, R2, c[0x0][0x328], RZ ;  /* 0x0000ca0002007a10 */ /* 0x000fce0007ffe0ff */
[C---:B---3--:R-:W-:Y:S08]  /*121c0*/  HMMA.16816.F32 R116, R128.reuse, R120, R168 ;  /* 0x000000788074723c */ /* 0x048ff000000018a8 */
[C---:B----4-:R-:W-:Y:S08]  /*121d0*/  HMMA.16816.F32 R68, R128.reuse, R16, R68 ;  /* 0x000000108044723c */ /* 0x050ff00000001844 */
[C---:B------:R-:W-:Y:S08]  /*121e0*/  HMMA.16816.F32 R72, R128.reuse, R18, R72 ;  /* 0x000000128048723c */ /* 0x040ff00000001848 */
[C---:B------:R-:W-:Y:S08]  /*121f0*/  HMMA.16816.F32 R92, R128.reuse, R196, R92 ;  /* 0x000000c4805c723c */ /* 0x040ff0000000185c */
[C---:B------:R-:W-:Y:S08]  /*12200*/  HMMA.16816.F32 R96, R128.reuse, R198, R96 ;  /* 0x000000c68060723c */ /* 0x040ff00000001860 */
[C---:B------:R-:W-:Y:S08]  /*12210*/  HMMA.16816.F32 R112, R128.reuse, R114, R164 ;  /* 0x000000728070723c */ /* 0x040ff000000018a4 */
[C---:B------:R-:W-:Y:S08]  /*12220*/  HMMA.16816.F32 R120, R128.reuse, R122, R172 ;  /* 0x0000007a8078723c */ /* 0x040ff000000018ac */
[----:B------:R-:W-:Y:S07]  /*12230*/  HMMA.16816.F32 R128, R128, R6, R204 ;  /* 0x000000068080723c */ /* 0x000fee00000018cc */
[----:B------:R-:W-:-:S02]  /*12240*/  FADD.FTZ R207, R212, R4 ;  /* 0x00000004d4cf7221 */ /* 0x000fc40000010000 */
[----:B------:R-:W-:Y:S01]  /*12250*/  FADD.FTZ R206, R142, R3 ;  /* 0x000000038ece7221 */ /* 0x000fe20000010000 */
        /* <DEDUP_REMOVED lines=12> */
.L_x_3283:
[----:B------:R-:W-:-:S13]  /*12320*/  ISETP.NE.AND P0, PT, R4, 0x1, PT ;  /* 0x000000010400780c */ /* 0x000fda0003f05270 */
[----:B------:R-:W-:-:S05]  /*12330*/  @P0 IMAD.HI.U32 R2, R3, c[0x0][0x330], RZ ;  /* 0x0000cc0003020a27 */ /* 0x000fca00078e00ff */
[----:B------:R-:W-:Y:S02]  /*12340*/  @P0 SHF.R.U32.HI R3, RZ, c[0x0][0x334], R2 ;  /* 0x0000cd00ff030a19 */ /* 0x000fe40000011602 */
.L_x_3284:
[----:B------:R-:W-:Y:S05]  /*12350*/  BSYNC B0 ;  /* 0x0000000000007941 */ /* 0x000fea0003800000 */
.L_x_3282:
[----:B------:R-:W-:-:S05]  /*12360*/  IMAD R3, R3, R4, c[0x0][0x32c] ;  /* 0x0000cb0003037624 */ /* 0x000fca00078e0204 */
[----:B------:R-:W-:-:S04]  /*12370*/  IMNMX R0, R0, R3, PT ;  /* 0x0000000300007217 */ /* 0x000fc80003800200 */
.L_x_3281:
        /* <DEDUP_REMOVED lines=9> */
.L_x_3294:
[----:B------:R-:W-:Y:S01]  /*12410*/  ISETP.GT.AND P1, PT, R208, R196, PT ;  /* 0x000000c4d000720c */ /* 0x000fe20003f24270 */
[----:B------:R-:W-:Y:S04]  /*12420*/  DEPBAR.LE SB0, 0x0 ;  /* 0x000080000000791a */ /* 0x000fe80000000000 */
[----:B------:R-:W-:Y:S01]  /*12430*/  WARPSYNC 0xffffffff ;  /* 0xffffffff00007948 */ /* 0x000fe20003800000 */
[----:B------:R-:W-:Y:S01]  /*12440*/  BAR.SYNC.DEFER_BLOCKING 0x0 ;  /* 0x0000000000007b1d */ /* 0x000fe20000010000 */
[----:B------:R-:W-:Y:S01]  /*12450*/  LOP3.LUT P3, RZ, R214, 0x1, RZ, 0xc0, !PT ;  /* 0x00000001d6ff7812 */ /* 0x000fe2000786c0ff */
[----:B------:R-:W-:Y:S02]  /*12460*/  IMAD.MOV.U32 R140, RZ, RZ, c[0x0][0x2c4] ;  /* 0x0000b100ff8c7624 */ /* 0x000fe400078e00ff */
[----:B------:R-:W-:Y:S02]  /*12470*/  IMAD.IADD R143, R225, 0x1, R224 ;  /* 0x00000001e18f7824 */ /* 0x000fe400078e02e0 */
[----:B------:R-:W-:Y:S01]  /*12480*/  IMAD.MOV.U32 R194, RZ, RZ, c[0x0][0x32c] ;  /* 0x0000cb00ffc27624 */ /* 0x000fe200078e00ff */
[----:B------:R-:W-:Y:S01]  /*12490*/  @!P1 SHF.R.S32.HI R0, RZ, 0x1f, R196 ;  /* 0x0000001fff009819 */ /* 0x000fe200000114c4 */
[----:B------:R-:W-:Y:S04]  /*124a0*/  @!P1 IMAD.WIDE.U32 R2, R196, c[0x0][0x208], RZ ;  /* 0x00008200c4029a25 */ /* 0x000fe800078e00ff */
[----:B------:R-:W-:Y:S01]  /*124b0*/  @!P1 IMAD R0, R0, c[0x0][0x208], RZ ;  /* 0x0000820000009a24 */ /* 0x000fe200078e02ff */
[----:B------:R-:W-:Y:S03]  /*124c0*/  @!P1 LEA R4, P0, R2, R220, 0x5 ;  /* 0x000000dc02049211 */ /* 0x000fe600078028ff */
[----:B------:R-:W-:Y:S04]  /*124d0*/  @!P1 IMAD R0, R196, c[0x0][0x20c], R0 ;  /* 0x00008300c4009a24 */ /* 0x000fe800078e0200 */
[----:B------:R-:W-:Y:S01]  /*124e0*/  @!P1 IMAD.IADD R0, R3, 0x1, R0 ;  /* 0x0000000103009824 */ /* 0x000fe200078e0200 */
[----:B------:R-:W-:Y:S04]  /*124f0*/  LDSM.16.M88.4 R16, [R182] ;  /* 0x00000000b610783b */ /* 0x000fe80000000200 */
[----:B------:R-:W-:Y:S01]  /*12500*/  @!P1 LEA.HI.X R6, R2, R223, R0, 0x5, P0 ;  /* 0x000000df02069211 */ /* 0x000fe200000f2c00 */
[----:B------:R-:W-:Y:S01]  /*12510*/  ULDC UR4, c[0x0][0x324] ;  /* 0x0000c90000047ab9 */ /* 0x000fe20000000800 */
[C---:B------:R-:W-:Y:S01]  /*12520*/  ISETP.GT.AND P0, PT, R196.reuse, R208, PT ;  /* 0x000000d0c400720c */ /* 0x040fe20003f04270 */
[----:B------:R-:W1:Y:S01]  /*12530*/  LDSM.16.M88.4 R8, [R177] ;  /* 0x00000000b108783b */ /* 0x000e620000000200 */
[----:B------:R-:W-:Y:S03]  /*12540*/  ULOP3.LUT UR4, URZ, UR4, URZ, 0x33, !UPT ;  /* 0x000000043f047292 */ /* 0x000fe6000f8e333f */
[----:B------:R-:W2:Y:S04]  /*12550*/  LDSM.16.M88.4 R160, [R177+0x800] ;  /* 0x00080000b1a0783b */ /* 0x000ea80000000200 */
[----:B------:R-:W-:Y:S04]  /*12560*/  LDSM.16.M88.4 R164, [R183] ;  /* 0x00000000b7a4783b */ /* 0x000fe80000000200 */
[----:B------:R-:W-:Y:S01]  /*12570*/  @P0 IADD3 R0, R196, -0x1, RZ ;  /* 0xffffffffc4000810 */ /* 0x000fe20007ffe0ff */
[----:B------:R-:W3:Y:S03]  /*12580*/  LDSM.16.M88.4 R168, [R186] ;  /* 0x00000000baa8783b */ /* 0x000ee60000000200 */
[----:B------:R-:W-:Y:S01]  /*12590*/  @P0 SHF.R.S32.HI R2, RZ, 0x1f, R0 ;  /* 0x0000001fff020819 */ /* 0x000fe20000011400 */
[----:B------:R-:W4:Y:S04]  /*125a0*/  LDSM.16.M88.4 R172, [R188] ;  /* 0x00000000bcac783b */ /* 0x000f280000000200 */
[----:B------:R-:W-:Y:S02]  /*125b0*/  @P0 IMAD R5, R2, c[0x0][0x1e0], RZ ;  /* 0x0000780002050a24 */ /* 0x000fe400078e02ff */
        /* <DEDUP_REMOVED lines=13> */
[C---:B-1----:R-:W-:Y:S01]  /*12690*/  HMMA.16816.F32 R4, R16.reuse, R8, RZ ;  /* 0x000000081004723c */ /* 0x042fe200000018ff */
[----:B------:R5:W-:Y:S02]  /*126a0*/  @!P1 LDGSTS.E.BYPASS.LTC128B.128 [R195+0x9080], [R2.64+0x80], !P6 ;  /* 0x0908008002c39fae */ /* 0x000be4000f101d46 */
[----:B------:R-:W-:Y:S01]  /*126b0*/  ISETP.NE.AND P2, PT, R140, 0x1, PT ;  /* 0x000000018c00780c */ /* 0x000fe20003f45270 */
[----:B------:R-:W-:Y:S01]  /*126c0*/  IMAD.SHL.U32 R140, R196, 0x20, RZ ;  /* 0x00000020c48c7824 */ /* 0x000fe200078e00ff */
[----:B------:R5:W-:Y:S03]  /*126d0*/  @!P1 LDGSTS.E.BYPASS.LTC128B.128 [R195+0xa080], [R2.64+0x100], !P5 ;  /* 0x0a08010002c39fae */ /* 0x000be6000e901d46 */
[C---:B------:R-:W-:Y:S01]  /*126e0*/  HMMA.16816.F32 R8, R16.reuse, R10, RZ ;  /* 0x0000000a1008723c */ /* 0x040fe200000018ff */
[----:B------:R5:W-:Y:S04]  /*126f0*/  @!P1 LDGSTS.E.BYPASS.LTC128B.128 [R195+0xb080], [R2.64+0x180], !P4 ;  /* 0x0b08018002c39fae */ /* 0x000be8000e101d46 */
[----:B------:R-:W0:Y:S03]  /*12700*/  LDGDEPBAR ;  /* 0x00000000000079af */ /* 0x000e260000000000 */
[C---:B--2---:R-:W-:Y:S01]  /*12710*/  HMMA.16816.F32 R12, R16.reuse, R160, RZ ;  /* 0x000000a0100c723c */ /* 0x044fe200000018ff */
[----:B------:R-:W-:Y:S05]  /*12720*/  @P2 IMAD.HI.U32 R0, R143, c[0x0][0x2c8], RZ ;  /* 0x0000b2008f002a27 */ /* 0x000fea00078e00ff */
[----:B------:R-:W-:Y:S02]  /*12730*/  @P2 SHF.R.U32.HI R143, RZ, c[0x0][0x2cc], R0 ;  /* 0x0000b300ff8f2a19 */ /* 0x000fe40000011600 */
[----:B------:R-:W-:Y:S01]  /*12740*/  HMMA.16816.F32 R16, R16, R162, RZ ;  /* 0x000000a21010723c */ /* 0x000fe200000018ff */
[----:B------:R-:W-:Y:S01]  /*12750*/  LDSM.16.M88.4 R160, [R185] ;  /* 0x00000000b9a0783b */ /* 0x000fe20000000200 */
[----:B------:R-:W-:Y:S02]  /*12760*/  ISETP.GE.AND P2, PT, R194, 0x1, PT ;  /* 0x00000001c200780c */ /* 0x000fe40003f46270 */
[----:B------:R-:W-:Y:S04]  /*12770*/  IADD3 R0, -R209, 0x1, -R140 ;  /* 0x00000001d1007810 */ /* 0x000fe80007ffe98c */
[C---:B---3--:R-:W-:Y:S01]  /*12780*/  HMMA.16816.F32 R4, R164.reuse, R168, R4 ;  /* 0x000000a8a404723c */ /* 0x048fe20000001804 */
[----:B-----5:R-:W-:Y:S04]  /*12790*/  SHFL.IDX PT, R3, R143, RZ, 0x1c1f ;  /* 0x001c1fff8f037589 */ /* 0x020fe800000e0000 */
[----:B------:R-:W-:Y:S03]  /*127a0*/  IADD3 R0, -R211, R0, R210 ;  /* 0x00000000d3007210 */ /* 0x000fe60007ffe1d2 */
[C---:B------:R-:W-:Y:S01]  /*127b0*/  HMMA.16816.F32 R8, R164.reuse, R170, R8 ;  /* 0x000000aaa408723c */ /* 0x040fe20000001808 */
[----:B------:R-:W1:Y:S07]  /*127c0*/  LDSM.16.M88.4 R168, [R176] ;  /* 0x00000000b0a8783b */ /* 0x000e6e0000000200 */
[C---:B----4-:R-:W-:Y:S08]  /*127d0*/  HMMA.16816.F32 R12, R164.reuse, R172, R12 ;  /* 0x000000aca40c723c */ /* 0x050ff0000000180c */
[----:B------:R-:W-:Y:S01]  /*127e0*/  HMMA.16816.F32 R16, R164, R174, R16 ;  /* 0x000000aea410723c */ /* 0x000fe20000001810 */
[----:B------:R-:W2:Y:S04]  /*127f0*/  LDSM.16.M88.4 R164, [R176+0x800] ;  /* 0x00080000b0a4783b */ /* 0x000ea80000000200 */
[----:B------:R-:W-:Y:S03]  /*12800*/  LDSM.16.M88.4 R172, [R159+-0x3000] ;  /* 0xffd000009fac783b */ /* 0x000fe60000000200 */
[C---:B-1----:R-:W-:Y:S08]  /*12810*/  HMMA.16816.F32 R4, R160.reuse, R168, R4 ;  /* 0x000000a8a004723c */ /* 0x042ff00000001804 */
[C---:B------:R-:W-:Y:S01]  /*12820*/  HMMA.16816.F32 R8, R160.reuse, R170, R8 ;  /* 0x000000aaa008723c */ /* 0x040fe20000001808 */
[----:B------:R-:W1:Y:S07]  /*12830*/  LDSM.16.M88.4 R168, [R184] ;  /* 0x00000000b8a8783b */ /* 0x000e6e0000000200 */
[C---:B--2---:R-:W-:Y:S08]  /*12840*/  HMMA.16816.F32 R12, R160.reuse, R164, R12 ;  /* 0x000000a4a00c723c */ /* 0x044ff0000000180c */
[----:B------:R-:W-:Y:S01]  /*12850*/  HMMA.16816.F32 R16, R160, R166, R16 ;  /* 0x000000a6a010723c */ /* 0x000fe20000001810 */
[----:B------:R-:W2:Y:S04]  /*12860*/  LDSM.16.M88.4 R160, [R159+-0x2800] ;  /* 0xffd800009fa0783b */ /* 0x000ea80000000200 */
[----:B------:R-:W-:Y:S03]  /*12870*/  LDSM.16.M88.4 R164, [R182+0x4000] ;  /* 0x00400000b6a4783b */ /* 0x000fe60000000200 */
[C---:B-1----:R-:W-:Y:S08]  /*12880*/  HMMA.16816.F32 R4, R168.reuse, R172, R4 ;  /* 0x000000aca804723c */ /* 0x042ff00000001804 */
[C---:B------:R-:W-:Y:S01]  /*12890*/  HMMA.16816.F32 R8, R168.reuse, R174, R8 ;  /* 0x000000aea808723c */ /* 0x040fe20000001808 */
[----:B------:R-:W1:Y:S07]  /*128a0*/  LDSM.16.M88.4 R172, [R177+0x1000] ;  /* 0x00100000b1ac783b */ /* 0x000e6e0000000200 */
[C---:B--2---:R-:W-:Y:S08]  /*128b0*/  HMMA.16816.F32 R12, R168.reuse, R160, R12 ;  /* 0x000000a0a80c723c */ /* 0x044ff0000000180c */
[----:B------:R-:W-:Y:S01]  /*128c0*/  HMMA.16816.F32 R16, R168, R162, R16 ;  /* 0x000000a2a810723c */ /* 0x000fe20000001810 */
[----:B------:R-:W2:Y:S04]  /*128d0*/  LDSM.16.M88.4 R160, [R177+0x1800] ;  /* 0x00180000b1a0783b */ /* 0x000ea80000000200 */
[----:B------:R-:W-:Y:S03]  /*128e0*/  LDSM.16.M88.4 R168, [R183+0x4000] ;  /* 0x00400000b7a8783b */ /* 0x000fe60000000200 */
[C---:B-1----:R-:W-:Y:S08]  /*128f0*/  HMMA.16816.F32 R4, R164.reuse, R172, R4 ;  /* 0x000000aca404723c */ /* 0x042ff00000001804 */
[C---:B------:R-:W-:Y:S01]  /*12900*/  HMMA.16816.F32 R8, R164.reuse, R174, R8 ;  /* 0x000000aea408723c */ /* 0x040fe20000001808 */
[----:B------:R-:W1:Y:S07]  /*12910*/  LDSM.16.M88.4 R172, [R190] ;  /* 0x00000000beac783b */ /* 0x000e6e0000000200 */
[C---:B--2---:R-:W-:Y:S08]  /*12920*/  HMMA.16816.F32 R12, R164.reuse, R160, R12 ;  /* 0x000000a0a40c723c */ /* 0x044ff0000000180c */
[----:B------:R-:W-:Y:S01]  /*12930*/  HMMA.16816.F32 R16, R164, R162, R16 ;  /* 0x000000a2a410723c */ /* 0x000fe20000001810 */
[----:B------:R-:W2:Y:S04]  /*12940*/  LDSM.16.M88.4 R160, [R189] ;  /* 0x00000000bda0783b */ /* 0x000ea80000000200 */
        /* <DEDUP_REMOVED lines=10> */
[----:B------:R-:W1:Y:S07]  /*129f0*/  LDSM.16.M88.4 R172, [R159+-0x2000] ;  /* 0xffe000009fac783b */ /* 0x000e6e0000000200 */
        /* <DEDUP_REMOVED lines=61> */
[C---:B-1----:R-:W-:Y:S04]  /*12dd0*/  HMMA.16816.F32 R4, R168.reuse, R172, R4 ;  /* 0x000000aca804723c */ /* 0x042fe80000001804 */
[----:B------:R-:W-:Y:S01]  /*12de0*/  @!PT LDS RZ, [RZ] ;  /* 0x00000000fffff984 */ /* 0x000fe20000000800 */
[----:B------:R-:W-:Y:S01]  /*12df0*/  @!PT LDS RZ, [RZ] ;  /* 0x00000000fffff984 */ /* 0x000fe20000000800 */
[----:B------:R-:W-:Y:S01]  /*12e00*/  @!PT LDS RZ, [RZ] ;  /* 0x00000000fffff984 */ /* 0x000fe20000000800 */
[----:B------:R1:W-:Y:S04]  /*12e10*/  @P0 LDGSTS.E.BYPASS.LTC128B.128 [R195+0xc080], [R198.64], !P3 ;  /* 0x0c080000c6c30fae */ /* 0x0003e8000d901d46 */
[C---:B------:R-:W-:Y:S01]  /*12e20*/  HMMA.16816.F32 R8, R168.reuse, R174, R8 ;  /* 0x000000aea808723c */ /* 0x040fe20000001808 */
[----:B------:R1:W-:Y:S04]  /*12e30*/  @P0 LDGSTS.E.BYPASS.LTC128B.128 [R195+0xd080], [R198.64+0x80], !P6 ;  /* 0x0d080080c6c30fae */ /* 0x0003e8000f101d46 */
[----:B------:R1:W-:Y:S03]  /*12e40*/  @P0 LDGSTS.E.BYPASS.LTC128B.128 [R195+0xe080], [R198.64+0x100], !P5 ;  /* 0x0e080100c6c30fae */ /* 0x0003e6000e901d46 */
[C---:B--2---:R-:W-:Y:S01]  /*12e50*/  HMMA.16816.F32 R12, R168.reuse, R160, R12 ;  /* 0x000000a0a80c723c */ /* 0x044fe2000000180c */
[----:B------:R1:W-:Y:S04]  /*12e60*/  @P0 LDGSTS.E.BYPASS.LTC128B.128 [R195+0xf080], [R198.64+0x180], !P4 ;  /* 0x0f080180c6c30fae */ /* 0x0003e8000e101d46 */
[----:B------:R-:W0:Y:S02]  /*12e70*/  LDGDEPBAR ;  /* 0x00000000000079af */ /* 0x000e240000000000 */
[C---:B------:R-:W-:Y:S01]  /*12e80*/  IADD3 R161, R0.reuse, c[0x0][0x328], RZ ;  /* 0x0000ca0000a17a10 */ /* 0x040fe20007ffe0ff */
[----:B------:R-:W-:Y:S04]  /*12e90*/  HMMA.16816.F32 R16, R168, R162, R16 ;  /* 0x000000a2a810723c */ /* 0x000fe80000001810 */
[--C-:B------:R-:W-:Y:S01]  /*12ea0*/  IMAD.IADD R2, R161, 0x1, R3.reuse ;  /* 0x00000001a1027824 */ /* 0x100fe200078e0203 */
[----:B------:R-:W-:Y:S07]  /*12eb0*/  IADD3 R160, R0, UR4, RZ ;  /* 0x0000000400a07c10 */ /* 0x000fee000fffe0ff */
[----:B------:R-:W-:Y:S01]  /*12ec0*/  IMAD.IADD R0, R160, 0x1, R3 ;  /* 0x00000001a0007824 */ /* 0x000fe200078e0203 */
[----:B------:R-:W-:-:S05]  /*12ed0*/  @!P2 BRA `(.L_x_3286) ;  /* 0x000001500000a947 */ /* 0x000fca0003800000 */
[----:B------:R-:W-:Y:S01]  /*12ee0*/  IADD3 R3, -R211, R210, R3 ;  /* 0x000000d2d3037210 */ /* 0x000fe20007ffe103 */
[----:B------:R-:W-:Y:S03]  /*12ef0*/  BSSY B0, `(.L_x_3287) ;  /* 0x000000e000007945 */ /* 0x000fe60003800000 */
[----:B------:R-:W-:-:S13]  /*12f00*/  ISETP.GT.AND P0, PT, R3, -0x1, PT ;  /* 0xffffffff0300780c */ /* 0x000fda0003f04270 */
[----:B------:R-:W-:-:S05]  /*12f10*/  @P0 BRA `(.L_x_3288) ;  /* 0x0000007000000947 */ /* 0x000fca0003800000 */
[----:B------:R-:W-:Y:S01]  /*12f20*/  LOP3.LUT R3, RZ, R3, RZ, 0x33, !PT ;  /* 0x00000003ff037212 */ /* 0x000fe200078e33ff */
[----:B------:R-:W-:Y:S05]  /*12f30*/  IMAD.MOV.U32 R162, RZ, RZ, c[0x0][0x32c] ;  /* 0x0000cb00ffa27624 */ /* 0x000fea00078e00ff */
[----:B------:R-:W-:-:S13]  /*12f40*/  ISETP.NE.AND P0, PT, R162, 0x1, PT ;  /* 0x00000001a200780c */ /* 0x000fda0003f05270 */
[----:B------:R-:W-:Y:S05]  /*12f50*/  @P0 IMAD.HI.U32 R162, R3, c[0x0][0x330], RZ ;  /* 0x0000cc0003a20a27 */ /* 0x000fea00078e00ff */
[----:B------:R-:W-:Y:S04]  /*12f60*/  @P0 SHF.R.U32.HI R3, RZ, c[0x0][0x334], R162 ;  /* 0x0000cd00ff030a19 */ /* 0x000fe800000116a2 */
[----:B------:R-:W-:Y:S01]  /*12f70*/  LOP3.LUT R3, RZ, R3, RZ, 0x33, !PT ;  /* 0x00000003ff037212 */ /* 0x000fe200078e33ff */
[----:B------:R-:W-:-:S05]  /*12f80*/  BRA `(.L_x_3289) ;  /* 0x0000004000007947 */ /* 0x000fca0003800000 */
.L_x_3288:
[----:B------:R-:W-:Y:S04]  /*12f90*/  MOV R162, c[0x0][0x32c] ;  /* 0x0000cb0000a27a02 */ /* 0x000fe80000000f00 */
[----:B------:R-:W-:-:S13]  /*12fa0*/  ISETP.NE.AND P0, PT, R162, 0x1, PT ;  /* 0x00000001a200780c */ /* 0x000fda0003f05270 */
[----:B------:R-:W-:Y:S05]  /*12fb0*/  @P0 IMAD.HI.U32 R162, R3, c[0x0][0x330], RZ ;  /* 0x0000cc0003a20a27 */ /* 0x000fea00078e00ff */
[----:B------:R-:W-:Y:S02]  /*12fc0*/  @P0 SHF.R.U32.HI R3, RZ, c[0x0][0x334], R162 ;  /* 0x0000cd00ff030a19 */ /* 0x000fe400000116a2 */
.L_x_3289:
[----:B------:R-:W-:Y:S05]  /*12fd0*/  BSYNC B0 ;  /* 0x0000000000007941 */ /* 0x000fea0003800000 */
.L_x_3287:
[----:B------:R-:W-:Y:S04]  /*12fe0*/  IMAD R3, R3, c[0x0][0x32c], -R140 ;  /* 0x0000cb0003037a24 */ /* 0x000fe800078e0a8c */
[----:B------:R-:W-:Y:S05]  /*12ff0*/  IMAD.IADD R3, R3, 0x1, -R209 ;  /* 0x0000000103037824 */ /* 0x000fea00078e0ad1 */
[----:B------:R-:W-:Y:S02]  /*13000*/  IADD3 R162, R3, c[0x0][0x32c], RZ ;  /* 0x0000cb0003a27a10 */ /* 0x000fe40007ffe0ff */
[----:B------:R-:W-:Y:S02]  /*13010*/  IMNMX R0, R0, R3, !PT ;  /* 0x0000000300007217 */ /* 0x000fe40007800200 */
[----:B------:R-:W-:Y:S02]  /*13020*/  IMNMX R2, R2, R162, PT ;  /* 0x000000a202027217 */ /* 0x000fe40003800200 */
.L_x_3286:
[----:B------:R-:W-:Y:S01]  /*13030*/  ISETP.GT.AND P1, PT, R196, -0x1, PT ;  /* 0xffffffffc400780c */ /* 0x000fe20003f24270 */
[----:B------:R-:W2:Y:S03]  /*13040*/  SHFL.IDX PT, R3, R143, 0x1, 0x1c1f ;  /* 0x003c1f008f037f89 */ /* 0x000ea600000e0000 */
        /* <DEDUP_REMOVED lines=22> */
[--C-:B--2---:R-:W-:Y:S03]  /*131b0*/  IMAD.IADD R0, R160, 0x1, R3.reuse ;  /* 0x00000001a0007824 */ /* 0x104fe600078e0203 */
[----:B------:R-:W-:Y:S01]  /*131c0*/  ISETP.LT.OR P0, PT, R2, 0x1a, P0 ;  /* 0x0000001a0200780c */ /* 0x000fe20000701670 */
[----:B------:R-:W-:Y:S03]  /*131d0*/  IMAD.IADD R2, R161, 0x1, R3 ;  /* 0x00000001a1027824 */ /* 0x000fe600078e0203 */
[----:B------:R-:W-:Y:S01]  /*131e0*/  FSEL R173, R17, -INF , !P0 ;  /* 0xff80000011ad7808 */ /* 0x000fe20004000000 */
        /* <DEDUP_REMOVED lines=12> */
.L_x_3292:
[----:B------:R-:W-:Y:S04]  /*132b0*/  MOV R4, c[0x0][0x32c] ;  /* 0x0000cb0000047a02 */ /* 0x000fe80000000f00 */
[----:B------:R-:W-:-:S13]  /*132c0*/  ISETP.NE.AND P0, PT, R4, 0x1, PT ;  /* 0x000000010400780c */ /* 0x000fda0003f05270 */
[----:B------:R-:W-:Y:S05]  /*132d0*/  @P0 IMAD.HI.U32 R4, R3, c[0x0][0x330], RZ ;  /* 0x0000cc0003040a27 */ /* 0x000fea00078e00ff */
[----:B------:R-:W-:Y:S02]  /*132e0*/  @P0 SHF.R.U32.HI R3, RZ, c[0x0][0x334], R4 ;  /* 0x0000cd00ff030a19 */ /* 0x000fe40000011604 */
.L_x_3293:
[----:B------:R-:W-:Y:S05]  /*132f0*/  BSYNC B0 ;  /* 0x0000000000007941 */ /* 0x000fea0003800000 */
.L_x_3291:
[----:B------:R-:W-:Y:S04]  /*13300*/  IMAD R140, R3, c[0x0][0x32c], -R140 ;  /* 0x0000cb00038c7a24 */ /* 0x000fe800078e0a8c */
[----:B------:R-:W-:Y:S05]  /*13310*/  IMAD.IADD R3, R140, 0x1, -R209 ;  /* 0x000000018c037824 */ /* 0x000fea00078e0ad1 */
[----:B------:R-:W-:Y:S02]  /*13320*/  IADD3 R4, R3, c[0x0][0x32c], RZ ;  /* 0x0000cb0003047a10 */ /* 0x000fe40007ffe0ff */
[----:B------:R-:W-:Y:S02]  /*13330*/  IMNMX R0, R0, R3, !PT ;  /* 0x0000000300007217 */ /* 0x000fe40007800200 */
[----:B------:R-:W-:Y:S02]  /*13340*/  IMNMX R2, R2, R4, PT ;  /* 0x0000000402027217 */ /* 0x000fe40003800200 */
.L_x_3290:
[----:B------:R-:W-:Y:S01]  /*13350*/  ISETP.GT.AND P0, PT, R0, RZ, P1 ;  /* 0x000000ff0000720c */ /* 0x000fe20000f04270 */
[----:B------:R-:W-:Y:S01]  /*13360*/  LDSM.16.MT88.4 R164, [R179] ;  /* 0x00000000b3a4783b */ /* 0x000fe20000004200 */
        /* <DEDUP_REMOVED lines=19> */
[----:B------:R-:W-:Y:S01]  /*134a0*/  ISETP.GT.AND P0, PT, R0, 0x10, P1 ;  /* 0x000000100000780c */ /* 0x000fe20000f04270 */
[----:B------:R-:W-:Y:S01]  /*134b0*/  SHFL.BFLY PT, R11, R3, 0x2, 0x1f ;  /* 0x0c401f00030b7f89 */ /* 0x000fe200000e0000 */
        /* <DEDUP_REMOVED lines=10> */
[----:B------:R-:W-:Y:S03]  /*13560*/  LDSM.16.MT88.4 R12, [R178] ;  /* 0x00000000b20c783b */ /* 0x000fe60000004200 */
[----:B------:R-:W-:Y:S04]  /*13570*/  ISETP.LT.OR P0, PT, R2, 0x19, P0 ;  /* 0x000000190200780c */ /* 0x000fe80000701670 */
[----:B------:R-:W-:Y:S02]  /*13580*/  FSEL R175, R18, -INF , !P0 ;  /* 0xff80000012af7808 */ /* 0x000fe40004000000 */
[----:B------:R-:W-:Y:S02]  /*13590*/  ISETP.GT.AND P0, PT, R0, 0x19, P1 ;  /* 0x000000190000780c */ /* 0x000fe40000f04270 */
[----:B------:R-:W-:Y:S02]  /*135a0*/  FMNMX.FTZ R0, R172, R10, !PT ;  /* 0x0000000aac007209 */ /* 0x000fe40007810000 */
[----:B------:R-:W-:Y:S02]  /*135b0*/  ISETP.LT.OR P0, PT, R2, 0x1a, P0 ;  /* 0x0000001a0200780c */ /* 0x000fe40000701670 */
[----:B------:R-:W-:Y:S02]  /*135c0*/  FMNMX.FTZ R0, R174, R0, !PT ;  /* 0x00000000ae007209 */ /* 0x000fe40007810000 */
[----:B------:R-:W-:Y:S02]  /*135d0*/  FSEL R143, R19, -INF , !P0 ;  /* 0xff800000138f7808 */ /* 0x000fe40004000000 */
[----:B------:R-:W-:Y:S04]  /*135e0*/  FMNMX.FTZ R0, R175, R0, !PT ;  /* 0x00000000af007209 */ /* 0x000fe80007810000 */
[----:B------:R-:W-:Y:S05]  /*135f0*/  FMNMX.FTZ R0, R143, R0, !PT ;  /* 0x000000008f007209 */ /* 0x000fea0007810000 */
[----:B------:R-:W2:Y:S02]  /*13600*/  SHFL.BFLY PT, R2, R0, 0x2, 0x1f ;  /* 0x0c401f0000027f89 */ /* 0x000ea400000e0000 */
[----:B--2---:R-:W-:Y:S02]  /*13610*/  FMNMX.FTZ R2, R0, R2, !PT ;  /* 0x0000000200027209 */ /* 0x004fe40007810000 */
[----:B------:R-:W-:Y:S05]  /*13620*/  FMNMX.FTZ R3, R3, R11, !PT ;  /* 0x0000000b03037209 */ /* 0x000fea0007810000 */
[----:B------:R-:W2:Y:S02]  /*13630*/  SHFL.BFLY PT, R10, R3, 0x1, 0x1f ;  /* 0x0c201f00030a7f89 */ /* 0x000ea400000e0000 */
[----:B--2---:R-:W-:Y:S04]  /*13640*/  FMNMX.FTZ R140, R3, R10, !PT ;  /* 0x0000000a038c7209 */ /* 0x004fe80007810000 */
[C---:B------:R-:W-:Y:S01]  /*13650*/  FSETP.NEU.FTZ.AND P0, PT, R140.reuse, -INF , PT ;  /* 0xff8000008c00780b */ /* 0x040fe20003f1d000 */
[----:B------:R-:W-:Y:S05]  /*13660*/  FMUL.FTZ R3, R140, c[0x0][0x2d0] ;  /* 0x0000b4008c037a20 */ /* 0x000fea0000410000 */
[----:B------:R-:W-:Y:S02]  /*13670*/  FSEL R168, R3, RZ, P0 ;  /* 0x000000ff03a87208 */ /* 0x000fe40000000000 */
[----:B------:R-:W2:Y:S03]  /*13680*/  SHFL.BFLY PT, R3, R2, 0x1, 0x1f ;  /* 0x0c201f0002037f89 */ /* 0x000ea600000e0000 */
[--C-:B------:R-:W-:Y:S02]  /*13690*/  FFMA.FTZ R0, R162, c[0x0][0x2d0], -R168.reuse ;  /* 0x0000b400a2007a23 */ /* 0x100fe400000108a8 */
[--C-:B------:R-:W-:Y:S02]  /*136a0*/  FFMA.FTZ R9, R9, c[0x0][0x2d0], -R168.reuse ;  /* 0x0000b40009097a23 */ /* 0x100fe400000108a8 */
[----:B------:R3:W-:Y:S10]  /*136b0*/  MUFU.EX2 R205, R0 ;  /* 0x0000000000cd7308 */ /* 0x0007f40000000800 */
[----:B------:R-:W-:Y:S01]  /*136c0*/  MUFU.EX2 R202, R9 ;  /* 0x0000000900ca7308 */ /* 0x000fe20000000800 */
[----:B--2---:R-:W-:Y:S01]  /*136d0*/  FMNMX.FTZ R3, R2, R3, !PT ;  /* 0x0000000302037209 */ /* 0x004fe20007810000 */
[--C-:B---3--:R-:W-:Y:S08]  /*136e0*/  FFMA.FTZ R0, R163, c[0x0][0x2d0], -R168.reuse ;  /* 0x0000b400a3007a23 */ /* 0x108ff000000108a8 */
[----:B------:R2:W3:Y:S02]  /*136f0*/  MUFU.EX2 R204, R0 ;  /* 0x0000000000cc7308 */ /* 0x0004e40000000800 */
[----:B--2---:R-:W-:Y:S01]  /*13700*/  FFMA.FTZ R0, R8, c[0x0][0x2d0], -R168 ;  /* 0x0000b40008007a23 */ /* 0x004fe200000108a8 */
[----:B---3--:R-:W-:Y:S01]  /*13710*/  F2FP.PACK_AB R160, R204, R205 ;  /* 0x000000cdcca0723e */ /* 0x008fe200000000ff */
[C---:B------:R-:W-:Y:S06]  /*13720*/  FMUL.FTZ R8, R3.reuse, c[0x0][0x2d0] ;  /* 0x0000b40003087a20 */ /* 0x040fec0000410000 */
[----:B------:R2:W3:Y:S02]  /*13730*/  MUFU.EX2 R203, R0 ;  /* 0x0000000000cb7308 */ /* 0x0004e40000000800 */
[----:B--2---:R-:W-:Y:S02]  /*13740*/  FSEL R0, R140, RZ, P0 ;  /* 0x000000ff8c007208 */ /* 0x004fe40000000000 */
[----:B------:R-:W-:Y:S02]  /*13750*/  FSETP.NEU.FTZ.AND P0, PT, R3, -INF , PT ;  /* 0xff8000000300780b */ /* 0x000fe40003f1d000 */
[----:B---3--:R-:W-:Y:S01]  /*13760*/  F2FP.PACK_AB R162, R202, R203 ;  /* 0x000000cbcaa2723e */ /* 0x008fe200000000ff */
[----:B------:R-:W-:Y:S01]  /*13770*/  FADD.FTZ R0, -R0, R141 ;  /* 0x0000008d00007221 */ /* 0x000fe20000010100 */
[----:B------:R-:W-:Y:S03]  /*13780*/  FSEL R141, R8, RZ, P0 ;  /* 0x000000ff088d7208 */ /* 0x000fe60000000000 */
[----:B------:R-:W-:Y:S02]  /*13790*/  FMUL.FTZ R0, R0, c[0x0][0x2d0] ;  /* 0x0000b40000007a20 */ /* 0x000fe40000410000 */
[--C-:B------:R-:W-:Y:S02]  /*137a0*/  FFMA.FTZ R6, R6, c[0x0][0x2d0], -R141.reuse ;  /* 0x0000b40006067a23 */ /* 0x100fe4000001088d */
[----:B------:R2:W3:Y:S01]  /*137b0*/  MUFU.EX2 R2, R0 ;  /* 0x0000000000027308 */ /* 0x0004e20000000800 */
[--C-:B------:R-:W-:Y:S09]  /*137c0*/  FFMA.FTZ R4, R4, c[0x0][0x2d0], -R141.reuse ;  /* 0x0000b40004047a23 */ /* 0x100ff2000001088d */
[----:B-1----:R-:W-:Y:S10]  /*137d0*/  MUFU.EX2 R199, R6 ;  /* 0x0000000600c77308 */ /* 0x002ff40000000800 */
[----:B------:R1:W-:Y:S01]  /*137e0*/  MUFU.EX2 R194, R4 ;  /* 0x0000000400c27308 */ /* 0x0003e20000000800 */
[--C-:B--2---:R-:W-:Y:S02]  /*137f0*/  FFMA.FTZ R0, R7, c[0x0][0x2d0], -R141.reuse ;  /* 0x0000b40007007a23 */ /* 0x104fe4000001088d */
[C---:B---3--:R-:W-:Y:S02]  /*13800*/  FMUL.FTZ R8, R2.reuse, R152 ;  /* 0x0000009802087220 */ /* 0x048fe40000410000 */
[C---:B------:R-:W-:Y:S05]  /*13810*/  FMUL.FTZ R9, R2.reuse, R153 ;  /* 0x0000009902097220 */ /* 0x040fea0000410000 */
[----:B------:R-:W2:Y:S01]  /*13820*/  MUFU.EX2 R198, R0 ;  /* 0x0000000000c67308 */ /* 0x000ea20000000800 */
        /* <DEDUP_REMOVED lines=9> */
[C---:B------:R-:W-:Y:S02]  /*138c0*/  FMUL.FTZ R32, R2.reuse, R32 ;  /* 0x0000002002207220 */ /* 0x040fe40000410000 */
[C---:B------:R-:W-:Y:S02]  /*138d0*/  FMUL.FTZ R33, R2.reuse, R33 ;  /* 0x0000002102217220 */ /* 0x040fe40000410000 */
[----:B------:R-:W-:Y:S01]  /*138e0*/  FMUL.FTZ R36, R2, R36 ;  /* 0x0000002402247220 */ /* 0x000fe20000410000 */
[----:B--2---:R-:W-:Y:S01]  /*138f0*/  F2FP.PACK_AB R161, R198, R199 ;  /* 0x000000c7c6a1723e */ /* 0x004fe200000000ff */
[--C-:B------:R-:W-:Y:S02]  /*13900*/  FFMA.FTZ R0, R5, c[0x0][0x2d0], -R141.reuse ;  /* 0x0000b40005007a23 */ /* 0x100fe4000001088d */
        /* <DEDUP_REMOVED lines=15> */
[----:B------:R-:W-:Y:S01]  /*13a00*/  FMUL.FTZ R61, R2, R61 ;  /* 0x0000003d023d7220 */ /* 0x000fe20000410000 */
        /* <DEDUP_REMOVED lines=27> */
[----:B------:R-:W-:Y:S02]  /*13bc0*/  LDSM.16.MT88.4 R152, [R178+0x800] ;  /* 0x00080000b298783b */ /* 0x000fe40000004200 */
        /* <DEDUP_REMOVED lines=10> */
[----:B------:R-:W2:Y:S01]  /*13c70*/  LDSM.16.MT88.4 R132, [R180] ;  /* 0x00000000b484783b */ /* 0x000ea20000004200 */
        /* <DEDUP_REMOVED lines=16> */
[C---:B------:R-:W-:Y:S04]  /*13d80*/  FMUL.FTZ R46, R0.reuse, R46 ;  /* 0x0000002e002e7220 */ /* 0x040fe80000410000 */
        /* <DEDUP_REMOVED lines=9> */
[C---:B------:R-:W-:Y:S04]  /*13e20*/  HMMA.16816.F32 R36, R160.reuse, R136, R36 ;  /* 0x00000088a024723c */ /* 0x040fe80000001824 */
[C---:B------:R-:W-:Y:S02]  /*13e30*/  FMUL.FTZ R59, R0.reuse, R59 ;  /* 0x0000003b003b7220 */ /* 0x040fe40000410000 */
[C---:B------:R-:W-:Y:S02]  /*13e40*/  FMUL.FTZ R62, R0.reuse, R62 ;  /* 0x0000003e003e7220 */ /* 0x040fe40000410000 */
[C---:B------:R-:W-:Y:S01]  /*13e50*/  HMMA.16816.F32 R40, R160.reuse, R138, R40 ;  /* 0x0000008aa028723c */ /* 0x040fe20000001828 */
[----:B------:R-:W3:Y:S03]  /*13e60*/  LDSM.16.MT88.4 R136, [R180+0x1000] ;  /* 0x00100000b488783b */ /* 0x000ee60000004200 */
        /* <DEDUP_REMOVED lines=42> */
[----:B------:R-:W-:Y:S02]  /*14110*/  FMUL.FTZ R105, R2, R105 ;  /* 0x0000006902697220 */ /* 0x000fe40000410000 */
[C---:B------:R-:W-:Y:S02]  /*14120*/  FMUL.FTZ R106, R0.reuse, R106 ;  /* 0x0000006a006a7220 */ /* 0x040fe40000410000 */
[C---:B------:R-:W-:Y:S04]  /*14130*/  HMMA.16816.F32 R88, R160.reuse, R138, R88 ;  /* 0x0000008aa058723c */ /* 0x040fe80000001858 */
[--C-:B------:R-:W-:Y:S02]  /*14140*/  FFMA.FTZ R136, R169, c[0x0][0x2d0], -R168.reuse ;  /* 0x0000b400a9887a23 */ /* 0x100fe400000108a8 */
[----:B------:R-:W-:Y:S02]  /*14150*/  FMUL.FTZ R107, R0, R107 ;  /* 0x0000006b006b7220 */ /* 0x000fe40000410000 */
[C---:B-1----:R-:W-:Y:S01]  /*14160*/  HMMA.16816.F32 R92, R160.reuse, R148, R92 ;  /* 0x00000094a05c723c */ /* 0x042fe2000000185c */
[----:B------:R1:W-:Y:S03]  /*14170*/  MUFU.EX2 R201, R136 ;  /* 0x0000008800c97308 */ /* 0x0003e60000000800 */
[C---:B------:R-:W-:Y:S02]  /*14180*/  FMUL.FTZ R108, R2.reuse, R108 ;  /* 0x0000006c026c7220 */ /* 0x040fe40000410000 */
[----:B------:R-:W-:Y:S02]  /*14190*/  FMUL.FTZ R109, R2, R109 ;  /* 0x0000006d026d7220 */ /* 0x000fe40000410000 */
[C---:B------:R-:W-:Y:S01]  /*141a0*/  HMMA.16816.F32 R96, R160.reuse, R150, R96 ;  /* 0x00000096a060723c */ /* 0x040fe20000001860 */
[----:B------:R-:W-:Y:S03]  /*141b0*/  LDSM.16.MT88.4 R148, [R181+0x3000] ;  /* 0x00300000b594783b */ /* 0x000fe60000004200 */
[--C-:B------:R-:W-:Y:S02]  /*141c0*/  FFMA.FTZ R142, R170, c[0x0][0x2d0], -R168.reuse ;  /* 0x0000b400aa8e7a23 */ /* 0x100fe400000108a8 */
[C---:B------:R-:W-:Y:S02]  /*141d0*/  FMUL.FTZ R110, R0.reuse, R110 ;  /* 0x0000006e006e7220 */ /* 0x040fe40000410000 */
[----:B------:R3:W4:Y:S01]  /*141e0*/  MUFU.EX2 R200, R142 ;  /* 0x0000008e00c87308 */ /* 0x0007220000000800 */
[C---:B--2---:R-:W-:Y:S03]  /*141f0*/  HMMA.16816.F32 R100, R160.reuse, R132, R100 ;  /* 0x00000084a064723c */ /* 0x044fe60000001864 */
[----:B------:R-:W-:Y:S02]  /*14200*/  FMUL.FTZ R111, R0, R111 ;  /* 0x0000006f006f7220 */ /* 0x000fe40000410000 */
[----:B------:R-:W-:Y:S02]  /*14210*/  FMUL.FTZ R112, R2, R112 ;  /* 0x0000007002707220 */ /* 0x000fe40000410000 */
[--C-:B------:R-:W-:Y:S01]  /*14220*/  FFMA.FTZ R132, R172, c[0x0][0x2d0], -R141.reuse ;  /* 0x0000b400ac847a23 */ /* 0x100fe2000001088d */
[C---:B------:R-:W-:Y:S01]  /*14230*/  HMMA.16816.F32 R104, R160.reuse, R134, R104 ;  /* 0x00000086a068723c */ /* 0x040fe20000001868 */
[----:B-1----:R-:W1:Y:S02]  /*14240*/  LDSM.16.MT88.4 R136, [R179+0x3000] ;  /* 0x00300000b388783b */ /* 0x002e640000004200 */
[----:B------:R2:W-:Y:S01]  /*14250*/  MUFU.EX2 R169, R132 ;  /* 0x0000008400a97308 */ /* 0x0005e20000000800 */
[----:B------:R-:W-:Y:S02]  /*14260*/  FMUL.FTZ R113, R2, R113 ;  /* 0x0000007102717220 */ /* 0x000fe40000410000 */
[C---:B------:R-:W-:Y:S02]  /*14270*/  FMUL.FTZ R114, R0.reuse, R114 ;  /* 0x0000007200727220 */ /* 0x040fe40000410000 */
[----:B------:R-:W-:Y:S04]  /*14280*/  FMUL.FTZ R115, R0, R115 ;  /* 0x0000007300737220 */ /* 0x000fe80000410000 */
[C---:B------:R-:W-:Y:S02]  /*14290*/  FMUL.FTZ R116, R2.reuse, R116 ;  /* 0x0000007402747220 */ /* 0x040fe40000410000 */
[----:B------:R-:W-:Y:S02]  /*142a0*/  FMUL.FTZ R117, R2, R117 ;  /* 0x0000007502757220 */ /* 0x000fe40000410000 */
[--C-:B---3--:R-:W-:Y:S02]  /*142b0*/  FFMA.FTZ R142, R171, c[0x0][0x2d0], -R168.reuse ;  /* 0x0000b400ab8e7a23 */ /* 0x108fe400000108a8 */
[----:B------:R-:W-:Y:S02]  /*142c0*/  FFMA.FTZ R168, R173, c[0x0][0x2d0], -R168 ;  /* 0x0000b400ada87a23 */ /* 0x000fe400000108a8 */
[----:B------:R-:W-:Y:S01]  /*142d0*/  MUFU.EX2 R171, R142 ;  /* 0x0000008e00ab7308 */ /* 0x000fe20000000800 */
[C---:B------:R-:W-:Y:S02]  /*142e0*/  FMUL.FTZ R118, R0.reuse, R118 ;  /* 0x0000007600767220 */ /* 0x040fe40000410000 */
[----:B------:R-:W-:Y:S02]  /*142f0*/  FMUL.FTZ R119, R0, R119 ;  /* 0x0000007700777220 */ /* 0x000fe40000410000 */
[C---:B------:R-:W-:Y:S01]  /*14300*/  FMUL.FTZ R120, R2.reuse, R120 ;  /* 0x0000007802787220 */ /* 0x040fe20000410000 */
[----:B--2---:R-:W2:Y:S01]  /*14310*/  LDSM.16.MT88.4 R132, [R180+0x3000] ;  /* 0x00300000b484783b */ /* 0x004ea20000004200 */
[----:B------:R-:W-:Y:S03]  /*14320*/  FMUL.FTZ R121, R2, R121 ;  /* 0x0000007902797220 */ /* 0x000fe60000410000 */
[----:B------:R-:W3:Y:S01]  /*14330*/  MUFU.EX2 R170, R168 ;  /* 0x000000a800aa7308 */ /* 0x000ee20000000800 */
[C---:B------:R-:W-:Y:S02]  /*14340*/  FMUL.FTZ R122, R0.reuse, R122 ;  /* 0x0000007a007a7220 */ /* 0x040fe40000410000 */
[----:B------:R-:W-:Y:S02]  /*14350*/  FMUL.FTZ R123, R0, R123 ;  /* 0x0000007b007b7220 */ /* 0x000fe40000410000 */
[C---:B------:R-:W-:Y:S02]  /*14360*/  FMUL.FTZ R124, R2.reuse, R124 ;  /* 0x0000007c027c7220 */ /* 0x040fe40000410000 */
[----:B------:R-:W-:Y:S02]  /*14370*/  FMUL.FTZ R125, R2, R125 ;  /* 0x0000007d027d7220 */ /* 0x000fe40000410000 */
[C---:B------:R-:W-:Y:S01]  /*14380*/  FMUL.FTZ R126, R0.reuse, R126 ;  /* 0x0000007e007e7220 */ /* 0x040fe20000410000 */
[C---:B-1----:R-:W-:Y:S03]  /*14390*/  HMMA.16816.F32 R108, R160.reuse, R136, R108 ;  /* 0x00000088a06c723c */ /* 0x042fe6000000186c */
[----:B------:R-:W-:Y:S02]  /*143a0*/  FMUL.FTZ R127, R0, R127 ;  /* 0x0000007f007f7220 */ /* 0x000fe40000410000 */
[----:B------:R-:W-:Y:S02]  /*143b0*/  FMUL.FTZ R128, R2, R128 ;  /* 0x0000008002807220 */ /* 0x000fe40000410000 */
[--C-:B------:R-:W-:Y:S01]  /*143c0*/  FFMA.FTZ R136, R174, c[0x0][0x2d0], -R141.reuse ;  /* 0x0000b400ae887a23 */ /* 0x100fe2000001088d */
[C---:B------:R-:W-:Y:S03]  /*143d0*/  HMMA.16816.F32 R112, R160.reuse, R138, R112 ;  /* 0x0000008aa070723c */ /* 0x040fe60000001870 */
[----:B------:R1:W5:Y:S01]  /*143e0*/  MUFU.EX2 R168, R136 ;  /* 0x0000008800a87308 */ /* 0x0003620000000800 */
[----:B------:R-:W-:Y:S02]  /*143f0*/  FMUL.FTZ R129, R2, R129 ;  /* 0x0000008102817220 */ /* 0x000fe40000410000 */
[C---:B------:R-:W-:Y:S02]  /*14400*/  FMUL.FTZ R130, R0.reuse, R130 ;  /* 0x0000008200827220 */ /* 0x040fe40000410000 */
[C---:B------:R-:W-:Y:S04]  /*14410*/  HMMA.16816.F32 R116, R160.reuse, R148, R116 ;  /* 0x00000094a074723c */ /* 0x040fe80000001874 */
[----:B------:R-:W-:Y:S04]  /*14420*/  FMUL.FTZ R131, R0, R131 ;  /* 0x0000008300837220 */ /* 0x000fe80000410000 */
[C---:B------:R-:W-:Y:S08]  /*14430*/  HMMA.16816.F32 R120, R160.reuse, R150, R120 ;  /* 0x00000096a078723c */ /* 0x040ff00000001878 */
[C---:B--2---:R-:W-:Y:S04]  /*14440*/  HMMA.16816.F32 R124, R160.reuse, R132, R124 ;  /* 0x00000084a07c723c */ /* 0x044fe8000000187c */
[--C-:B-1----:R-:W-:Y:S02]  /*14450*/  FFMA.FTZ R136, R175, c[0x0][0x2d0], -R141.reuse ;  /* 0x0000b400af887a23 */ /* 0x102fe4000001088d */
[----:B------:R-:W-:Y:S02]  /*14460*/  FFMA.FTZ R141, R143, c[0x0][0x2d0], -R141 ;  /* 0x0000b4008f8d7a23 */ /* 0x000fe4000001088d */
[----:B------:R-:W-:Y:S01]  /*14470*/  HMMA.16816.F32 R128, R160, R134, R128 ;  /* 0x00000086a080723c */ /* 0x000fe20000001880 */
[----:B------:R1:W-:Y:S06]  /*14480*/  MUFU.EX2 R142, R136 ;  /* 0x00000088008e7308 */ /* 0x0003ec0000000800 */
[----:B----4-:R-:W-:Y:S02]  /*14490*/  F2FP.PACK_AB R160, R200, R201 ;  /* 0x000000c9c8a0723e */ /* 0x010fe400000000ff */
[----:B---3--:R-:W-:Y:S02]  /*144a0*/  F2FP.PACK_AB R162, R170, R171 ;  /* 0x000000abaaa2723e */ /* 0x008fe400000000ff */
[----:B------:R-:W2:Y:S01]  /*144b0*/  MUFU.EX2 R141, R141 ;  /* 0x0000008d008d7308 */ /* 0x000ea20000000800 */
[----:B-----5:R-:W-:Y:S01]  /*144c0*/  F2FP.PACK_AB R161, R168, R169 ;  /* 0x000000a9a8a1723e */ /* 0x020fe200000000ff */
[----:B-1----:R-:W1:Y:S01]  /*144d0*/  LDSM.16.MT88.4 R136, [R179+0x800] ;  /* 0x00080000b388783b */ /* 0x002e620000004200 */
[----:B--2---:R-:W-:Y:S07]  /*144e0*/  F2FP.PACK_AB R163, R141, R142 ;  /* 0x0000008e8da3723e */ /* 0x004fee00000000ff */
[C---:B------:R-:W-:Y:S01]  /*144f0*/  HMMA.16816.F32 R148, R160.reuse, R152, R4 ;  /* 0x00000098a094723c */ /* 0x040fe20000001804 */
[----:B------:R-:W2:Y:S07]  /*14500*/  LDSM.16.MT88.4 R4, [R180+0x800] ;  /* 0x00080000b404783b */ /* 0x000eae0000004200 */
[C---:B------:R-:W-:Y:S01]  /*14510*/  HMMA.16816.F32 R152, R160.reuse, R154, R8 ;  /* 0x0000009aa098723c */ /* 0x040fe20000001808 */
[----:B------:R-:W3:Y:S07]  /*14520*/  LDSM.16.MT88.4 R8, [R178+0x1800] ;  /* 0x00180000b208783b */ /* 0x000eee0000004200 */
[C---:B-1----:R-:W-:Y:S01]  /*14530*/  HMMA.16816.F32 R132, R160.reuse, R136, R12 ;  /* 0x00000088a084723c */ /* 0x042fe2000000180c */
[----:B------:R-:W1:Y:S07]  /*14540*/  LDSM.16.MT88.4 R12, [R179+0x1800] ;  /* 0x00180000b30c783b */ /* 0x000e6e0000004200 */
        /* <DEDUP_REMOVED lines=33> */
[C---:B---3--:R-:W-:Y:S07]  /*14760*/  HMMA.16816.F32 R108, R160.reuse, R8, R108 ;  /* 0x00000008a06c723c */ /* 0x048fee000000186c */
[----:B------:R-:W-:Y:S01]  /*14770*/  FFMA.FTZ R8, R2, R207, R205 ;  /* 0x000000cf02087223 */ /* 0x000fe200000100cd */
[C---:B------:R-:W-:Y:S04]  /*14780*/  HMMA.16816.F32 R112, R160.reuse, R10, R112 ;  /* 0x0000000aa070723c */ /* 0x040fe80000001870 */
[----:B------:R-:W-:Y:S02]  /*14790*/  FFMA.FTZ R2, R0, R206, R199 ;  /* 0x000000ce00027223 */ /* 0x000fe400000100c7 */
[----:B------:R-:W-:Y:S01]  /*147a0*/  FADD.FTZ R0, R204, R8 ;  /* 0x00000008cc007221 */ /* 0x000fe20000010000 */
[-C--:B------:R-:W-:Y:S01]  /*147b0*/  MOV R8, R3.reuse ;  /* 0x0000000300087202 */ /* 0x080fe20000000f00 */
[C---:B-1----:R-:W-:Y:S04]  /*147c0*/  HMMA.16816.F32 R116, R160.reuse, R12, R116 ;  /* 0x0000000ca074723c */ /* 0x042fe80000001874 */
[----:B------:R-:W-:Y:S02]  /*147d0*/  FADD.FTZ R2, R198, R2 ;  /* 0x00000002c6027221 */ /* 0x000fe40000010000 */
[----:B------:R-:W-:Y:S02]  /*147e0*/  FADD.FTZ R0, R203, R0 ;  /* 0x00000000cb007221 */ /* 0x000fe40000010000 */
[C---:B------:R-:W-:Y:S04]  /*147f0*/  HMMA.16816.F32 R120, R160.reuse, R14, R120 ;  /* 0x0000000ea078723c */ /* 0x040fe80000001878 */
[----:B------:R-:W-:Y:S02]  /*14800*/  FADD.FTZ R2, R197, R2 ;  /* 0x00000002c5027221 */ /* 0x000fe40000010000 */
[----:B------:R-:W-:Y:S02]  /*14810*/  FADD.FTZ R0, R202, R0 ;  /* 0x00000000ca007221 */ /* 0x000fe40000010000 */
[C---:B--2---:R-:W-:Y:S07]  /*14820*/  HMMA.16816.F32 R124, R160.reuse, R4, R124 ;  /* 0x00000004a07c723c */ /* 0x044fee000000187c */
[----:B------:R-:W-:Y:S01]  /*14830*/  FADD.FTZ R4, R194, R2 ;  /* 0x00000002c2047221 */ /* 0x000fe20000010000 */
[----:B------:R-:W-:Y:S04]  /*14840*/  HMMA.16816.F32 R128, R160, R6, R128 ;  /* 0x00000006a080723c */ /* 0x000fe80000001880 */
[----:B------:R-:W-:Y:S01]  /*14850*/  FADD.FTZ R2, R201, R0 ;  /* 0x00000000c9027221 */ /* 0x000fe20000010000 */
[----:B------:R-:W-:Y:S01]  /*14860*/  IADD3 R194, R196, -0x1, RZ ;  /* 0xffffffffc4c27810 */ /* 0x000fe20007ffe0ff */
[----:B------:R-:W-:Y:S02]  /*14870*/  FADD.FTZ R0, R169, R4 ;  /* 0x00000004a9007221 */ /* 0x000fe40000010000 */
[----:B------:R-:W-:Y:S01]  /*14880*/  FADD.FTZ R2, R200, R2 ;  /* 0x00000002c8027221 */ /* 0x000fe20000010000 */
[----:B------:R-:W-:Y:S03]  /*14890*/  MOV R196, R194 ;  /* 0x000000c200c47202 */ /* 0x000fe60000000f00 */
        /* <DEDUP_REMOVED lines=8> */
.L_x_3285:
        /* <DEDUP_REMOVED lines=21> */
.L_x_3297:
[----:B------:R-:W-:-:S04]  /*14a70*/  MOV R3, c[0x0][0x32c] ;  /* 0x0000cb0000037a02 */ /* 0x000fc80000000f00 */
[----:B------:R-:W-:-:S13]  /*14a80*/  ISETP.NE.AND P0, PT, R3, 0x1, PT ;  /* 0x000000010300780c */ /* 0x000fda0003f05270 */
[----:B------:R-:W-:-:S05]  /*14a90*/  @P0 IMAD.HI.U32 R3, R0, c[0x0][0x330], RZ ;  /* 0x0000cc0000030a27 */ /* 0x000fca00078e00ff */
[----:B------:R-:W-:Y:S02]  /*14aa0*/  @P0 SHF.R.U32.HI R0, RZ, c[0x0][0x334], R3 ;  /* 0x0000cd00ff000a19 */ /* 0x000fe40000011603 */
.L_x_3298:
[----:B------:R-:W-:Y:S05]  /*14ab0*/  BSYNC B0 ;  /* 0x0000000000007941 */ /* 0x000fea0003800000 */
.L_x_3296:
[----:B------:R-:W-:-:S05]  /*14ac0*/  IMAD R0, R0, c[0x0][0x32c], RZ ;  /* 0x0000cb0000007a24 */ /* 0x000fca00078e02ff */
[----:B------:R-:W-:-:S04]  /*14ad0*/  IMNMX R2, R2, R0, !PT ;  /* 0x0000000002027217 */ /* 0x000fc80007800200 */
.L_x_3295:
        /* <DEDUP_REMOVED lines=10> */
.L_x_3300:
[----:B------:R-:W-:Y:S01]  /*14b80*/  ISETP.GT.AND P1, PT, R208, R198, PT ;  /* 0x000000c6d000720c */ /* 0x000fe20003f24270 */
[----:B------:R-:W-:Y:S04]  /*14b90*/  DEPBAR.LE SB0, 0x0 ;  /* 0x000080000000791a */ /* 0x000fe80000000000 */
[----:B------:R-:W-:Y:S01]  /*14ba0*/  WARPSYNC 0xffffffff ;  /* 0xffffffff00007948 */ /* 0x000fe20003800000 */
[----:B------:R-:W-:Y:S01]  /*14bb0*/  BAR.SYNC.DEFER_BLOCKING 0x0 ;  /* 0x0000000000007b1d */ /* 0x000fe20000010000 */
[----:B------:R-:W-:Y:S02]  /*14bc0*/  IADD3 R194, R198, -0x1, RZ ;  /* 0xffffffffc6c27810 */ /* 0x000fe40007ffe0ff */
[----:B------:R-:W-:Y:S04]  /*14bd0*/  LOP3.LUT P3, RZ, R214, 0x1, RZ, 0xc0, !PT ;  /* 0x00000001d6ff7812 */ /* 0x000fe8000786c0ff */
[----:B------:R-:W-:Y:S01]  /*14be0*/  @!P1 SHF.R.S32.HI R0, RZ, 0x1f, R198 ;  /* 0x0000001fff009819 */ /* 0x000fe200000114c6 */
[----:B------:R-:W-:Y:S04]  /*14bf0*/  @!P1 IMAD.WIDE.U32 R2, R198, c[0x0][0x208], RZ ;  /* 0x00008200c6029a25 */ /* 0x000fe800078e00ff */
[----:B------:R-:W-:Y:S04]  /*14c00*/  @!P1 IMAD R0, R0, c[0x0][0x208], RZ ;  /* 0x0000820000009a24 */ /* 0x000fe800078e02ff */
[----:B------:R-:W-:Y:S05]  /*14c10*/  @!P1 IMAD R0, R198, c[0x0][0x20c], R0 ;  /* 0x00008300c6009a24 */ /* 0x000fea00078e0200 */
[----:B------:R-:W-:Y:S02]  /*14c20*/  @!P1 IADD3 R0, R3, R0, RZ ;  /* 0x0000000003009210 */ /* 0x000fe40007ffe0ff */
[C---:B------:R-:W-:Y:S01]  /*14c30*/  @!P1 LEA R3, P0, R2.reuse, R220, 0x5 ;  /* 0x000000dc02039211 */ /* 0x040fe200078028ff */
[----:B------:R-:W-:Y:S03]  /*14c40*/  LDSM.16.M88.4 R16, [R182] ;  /* 0x00000000b610783b */ /* 0x000fe60000000200 */
[----:B------:R-:W-:Y:S02]  /*14c50*/  @!P1 LEA.HI.X R6, R2, R223, R0, 0x5, P0 ;  /* 0x000000df02069211 */ /* 0x000fe400000f2c00 */
[----:B------:R-:W-:Y:S02]  /*14c60*/  ISETP.GT.AND P0, PT, R198, R208, PT ;  /* 0x000000d0c600720c */ /* 0x000fe40003f04270 */
[----:B------:R-:W1:Y:S07]  /*14c70*/  LDSM.16.M88.4 R8, [R177] ;  /* 0x00000000b108783b */ /* 0x000e6e0000000200 */
[----:B------:R-:W2:Y:S04]  /*14c80*/  LDSM.16.M88.4 R160, [R177+0x800] ;  /* 0x00080000b1a0783b */ /* 0x000ea80000000200 */
[----:B------:R-:W-:Y:S01]  /*14c90*/  @P0 SHF.R.S32.HI R0, RZ, 0x1f, R194 ;  /* 0x0000001fff000819 */ /* 0x000fe200000114c2 */
[----:B------:R-:W-:Y:S02]  /*14ca0*/  @P0 IMAD.WIDE.U32 R4, R194, c[0x0][0x1e0], RZ ;  /* 0x00007800c2040a25 */ /* 0x000fe400078e00ff */
[----:B------:R-:W-:Y:S02]  /*14cb0*/  LDSM.16.M88.4 R164, [R183] ;  /* 0x00000000b7a4783b */ /* 0x000fe40000000200 */
[----:B------:R-:W-:Y:S04]  /*14cc0*/  @P0 IMAD R0, R0, c[0x0][0x1e0], RZ ;  /* 0x0000780000000a24 */ /* 0x000fe800078e02ff */
[----:B------:R-:W-:Y:S01]  /*14cd0*/  @P0 IMAD R0, R194, c[0x0][0x1e4], R0 ;  /* 0x00007900c2000a24 */ /* 0x000fe200078e0200 */
[----:B------:R-:W3:Y:S04]  /*14ce0*/  LDSM.16.M88.4 R168, [R186] ;  /* 0x00000000baa8783b */ /* 0x000ee80000000200 */
[----:B------:R-:W-:Y:S02]  /*14cf0*/  @P0 IADD3 R2, R5, R0, RZ ;  /* 0x0000000005020210 */ /* 0x000fe40007ffe0ff */
[C---:B------:R-:W-:Y:S01]  /*14d00*/  @P0 LEA R0, P2, R4.reuse, R218, 0x5 ;  /* 0x000000da04000211 */ /* 0x040fe200078428ff */
[----:B------:R-:W4:Y:S03]  /*14d10*/  LDSM.16.M88.4 R172, [R188] ;  /* 0x00000000bcac783b */ /* 0x000f260000000200 */
        /* <DEDUP_REMOVED lines=9> */
[C---:B-1----:R-:W-:Y:S04]  /*14db0*/  HMMA.16816.F32 R4, R16.reuse, R8, RZ ;  /* 0x000000081004723c */ /* 0x042fe800000018ff */
[----:B------:R5:W-:Y:S04]  /*14dc0*/  @!P1 LDGSTS.E.BYPASS.LTC128B.128 [R195+0x9080], [R2.64+0x80], !P6 ;  /* 0x0908008002c39fae */ /* 0x000be8000f101d46 */
[C---:B------:R-:W-:Y:S03]  /*14dd0*/  HMMA.16816.F32 R8, R16.reuse, R10, RZ ;  /* 0x0000000a1008723c */ /* 0x040fe600000018ff */
[----:B------:R5:W-:Y:S05]  /*14de0*/  @!P1 LDGSTS.E.BYPASS.LTC128B.128 [R195+0xa080], [R2.64+0x100], !P5 ;  /* 0x0a08010002c39fae */ /* 0x000bea000e901d46 */
[C---:B--2---:R-:W-:Y:S02]  /*14df0*/  HMMA.16816.F32 R12, R16.reuse, R160, RZ ;  /* 0x000000a0100c723c */ /* 0x044fe400000018ff */
[----:B------:R5:W-:Y:S06]  /*14e00*/  @!P1 LDGSTS.E.BYPASS.LTC128B.128 [R195+0xb080], [R2.64+0x180], !P4 ;  /* 0x0b08018002c39fae */ /* 0x000bec000e101d46 */
[----:B------:R-:W-:Y:S01]  /*14e10*/  HMMA.16816.F32 R16, R16, R162, RZ ;  /* 0x000000a21010723c */ /* 0x000fe200000018ff */
[----:B------:R-:W-:Y:S07]  /*14e20*/  LDSM.16.M88.4 R160, [R185] ;  /* 0x00000000b9a0783b */ /* 0x000fee0000000200 */
[C---:B---3--:R-:W-:Y:S01]  /*14e30*/  HMMA.16816.F32 R4, R164.reuse, R168, R4 ;  /* 0x000000a8a404723c */ /* 0x048fe20000001804 */
[----:B------:R-:W0:Y:S07]  /*14e40*/  LDGDEPBAR ;  /* 0x00000000000079af */ /* 0x000e2e0000000000 */
[C---:B------:R-:W-:Y:S01]  /*14e50*/  HMMA.16816.F32 R8, R164.reuse, R170, R8 ;  /* 0x000000aaa408723c */ /* 0x040fe20000001808 */
[----:B------:R-:W1:Y:S07]  /*14e60*/  LDSM.16.M88.4 R168, [R176] ;  /* 0x00000000b0a8783b */ /* 0x000e6e0000000200 */
[C---:B----4-:R-:W-:Y:S08]  /*14e70*/  HMMA.16816.F32 R12, R164.reuse, R172, R12 ;  /* 0x000000aca40c723c */ /* 0x050ff0000000180c */
[----:B------:R-:W-:Y:S01]  /*14e80*/  HMMA.16816.F32 R16, R164, R174, R16 ;  /* 0x000000aea410723c */ /* 0x000fe20000001810 */
[----:B------:R-:W2:Y:S07]  /*14e90*/  LDSM.16.M88.4 R164, [R176+0x800] ;  /* 0x00080000b0a4783b */ /* 0x000eae0000000200 */
[----:B------:R-:W-:Y:S01]  /*14ea0*/  LDSM.16.M88.4 R172, [R159+-0x3000] ;  /* 0xffd000009fac783b */ /* 0x000fe20000000200 */
[C---:B-1----:R-:W-:Y:S08]  /*14eb0*/  HMMA.16816.F32 R4, R160.reuse, R168, R4 ;  /* 0x000000a8a004723c */ /* 0x042ff00000001804 */
[C---:B------:R-:W-:Y:S01]  /*14ec0*/  HMMA.16816.F32 R8, R160.reuse, R170, R8 ;  /* 0x000000aaa008723c */ /* 0x040fe20000001808 */
[----:B------:R-:W1:Y:S07]  /*14ed0*/  LDSM.16.M88.4 R168, [R184] ;  /* 0x00000000b8a8783b */ /* 0x000e6e0000000200 */
[C---:B--2---:R-:W-:Y:S08]  /*14ee0*/  HMMA.16816.F32 R12, R160.reuse, R164, R12 ;  /* 0x000000a4a00c723c */ /* 0x044ff0000000180c */
[----:B------:R-:W-:Y:S01]  /*14ef0*/  HMMA.16816.F32 R16, R160, R166, R16 ;  /* 0x000000a6a010723c */ /* 0x000fe20000001810 */
[----:B------:R-:W2:Y:S07]  /*14f00*/  LDSM.16.M88.4 R160, [R159+-0x2800] ;  /* 0xffd800009fa0783b */ /* 0x000eae0000000200 */
[----:B------:R-:W-:Y:S01]  /*14f10*/  LDSM.16.M88.4 R164, [R182+0x4000] ;  /* 0x00400000b6a4783b */ /* 0x000fe20000000200 */
[C---:B-1----:R-:W-:Y:S08]  /*14f20*/  HMMA.16816.F32 R4, R168.reuse, R172, R4 ;  /* 0x000000aca804723c */ /* 0x042ff00000001804 */
[C---:B------:R-:W-:Y:S01]  /*14f30*/  HMMA.16816.F32 R8, R168.reuse, R174, R8 ;  /* 0x000000aea808723c */ /* 0x040fe20000001808 */
[----:B------:R-:W1:Y:S07]  /*14f40*/  LDSM.16.M88.4 R172, [R177+0x1000] ;  /* 0x00100000b1ac783b */ /* 0x000e6e0000000200 */
[C---:B--2---:R-:W-:Y:S08]  /*14f50*/  HMMA.16816.F32 R12, R168.reuse, R160, R12 ;  /* 0x000000a0a80c723c */ /* 0x044ff0000000180c */
[----:B------:R-:W-:Y:S01]  /*14f60*/  HMMA.16816.F32 R16, R168, R162, R16 ;  /* 0x000000a2a810723c */ /* 0x000fe20000001810 */
[----:B------:R-:W2:Y:S07]  /*14f70*/  LDSM.16.M88.4 R160, [R177+0x1800] ;  /* 0x00180000b1a0783b */ /* 0x000eae0000000200 */
[----:B------:R-:W-:Y:S01]  /*14f80*/  LDSM.16.M88.4 R168, [R183+0x4000] ;  /* 0x00400000b7a8783b */ /* 0x000fe20000000200 */
[C---:B-1----:R-:W-:Y:S08]  /*14f90*/  HMMA.16816.F32 R4, R164.reuse, R172, R4 ;  /* 0x000000aca404723c */ /* 0x042ff00000001804 */
[C---:B------:R-:W-:Y:S01]  /*14fa0*/  HMMA.16816.F32 R8, R164.reuse, R174, R8 ;  /* 0x000000aea408723c */ /* 0x040fe20000001808 */
[----:B------:R-:W1:Y:S07]  /*14fb0*/  LDSM.16.M88.4 R172, [R190] ;  /* 0x00000000beac783b */ /* 0x000e6e0000000200 */
[C---:B--2---:R-:W-:Y:S08]  /*14fc0*/  HMMA.16816.F32 R12, R164.reuse, R160, R12 ;  /* 0x000000a0a40c723c */ /* 0x044ff0000000180c */
[----:B------:R-:W-:Y:S01]  /*14fd0*/  HMMA.16816.F32 R16, R164, R162, R16 ;  /* 0x000000a2a410723c */ /* 0x000fe20000001810 */
[----:B------:R-:W2:Y:S07]  /*14fe0*/  LDSM.16.M88.4 R160, [R189] ;  /* 0x00000000bda0783b */ /* 0x000eae0000000200 */
        /* <DEDUP_REMOVED lines=10> */
[----:B------:R-:W1:Y:S07]  /*15090*/  LDSM.16.M88.4 R172, [R159+-0x2000] ;  /* 0xffe000009fac783b */ /* 0x000e6e0000000200 */
        /* <DEDUP_REMOVED lines=58> */
[----:B------:R-:W2:Y:S01]  /*15440*/  LDSM.16.M88.4 R160, [R159+0x800] ;  /* 0x000800009fa0783b */ /* 0x000ea20000000200 */
[----:B------:R-:W-:Y:S06]  /*15450*/  DEPBAR.LE SB0, 0x0 ;  /* 0x000080000000791a */ /* 0x000fec0000000000 */
[----:B------:R-:W-:Y:S01]  /*15460*/  BAR.SYNC.DEFER_BLOCKING 0x0 ;  /* 0x0000000000007b1d */ /* 0x000fe20000010000 */
[C---:B-1----:R-:W-:Y:S06]  /*15470*/  HMMA.16816.F32 R4, R168.reuse, R172, R4 ;  /* 0x000000aca804723c */ /* 0x042fec0000001804 */
[----:B------:R-:W-:Y:S01]  /*15480*/  @!PT LDS RZ, [RZ] ;  /* 0x00000000fffff984 */ /* 0x000fe20000000800 */
[----:B------:R-:W-:Y:S01]  /*15490*/  @!PT LDS RZ, [RZ] ;  /* 0x00000000fffff984 */ /* 0x000fe20000000800 */
[----:B------:R-:W-:Y:S01]  /*154a0*/  @!PT LDS RZ, [RZ] ;  /* 0x00000000fffff984 */ /* 0x000fe20000000800 */
[----:B------:R1:W-:Y:S02]  /*154b0*/  @P0 LDGSTS.E.BYPASS.LTC128B.128 [R195+0xc080], [R196.64], !P3 ;  /* 0x0c080000c4c30fae */ /* 0x0003e4000d901d46 */
[C---:B------:R-:W-:Y:S05]  /*154c0*/  HMMA.16816.F32 R8, R168.reuse, R174, R8 ;  /* 0x000000aea808723c */ /* 0x040fea0000001808 */
[----:B------:R1:W-:Y:S03]  /*154d0*/  @P0 LDGSTS.E.BYPASS.LTC128B.128 [R195+0xd080], [R196.64+0x80], !P6 ;  /* 0x0d080080c4c30fae */ /* 0x0003e6000f101d46 */
[C---:B--2---:R-:W-:Y:S04]  /*154e0*/  HMMA.16816.F32 R12, R168.reuse, R160, R12 ;  /* 0x000000a0a80c723c */ /* 0x044fe8000000180c */
[----:B------:R1:W-:Y:S04]  /*154f0*/  @P0 LDGSTS.E.BYPASS.LTC128B.128 [R195+0xe080], [R196.64+0x100], !P5 ;  /* 0x0e080100c4c30fae */ /* 0x0003e8000e901d46 */
[----:B------:R-:W-:Y:S04]  /*15500*/  HMMA.16816.F32 R16, R168, R162, R16 ;  /* 0x000000a2a810723c */ /* 0x000fe80000001810 */
[----:B------:R-:W-:Y:S01]  /*15510*/  FMNMX.FTZ R0, R4, R141, !PT ;  /* 0x0000008d04007209 */ /* 0x000fe20007810000 */
[----:B------:R1:W-:Y:S01]  /*15520*/  @P0 LDGSTS.E.BYPASS.LTC128B.128 [R195+0xf080], [R196.64+0x180], !P4 ;  /* 0x0f080180c4c30fae */ /* 0x0003e2000e101d46 */
[----:B-----5:R-:W-:Y:S02]  /*15530*/  FMNMX.FTZ R2, R6, R142, !PT ;  /* 0x0000008e06027209 */ /* 0x020fe40007810000 */
[----:B------:R-:W-:Y:S02]  /*15540*/  FMNMX.FTZ R0, R5, R0, !PT ;  /* 0x0000000005007209 */ /* 0x000fe40007810000 */
[----:B------:R-:W-:Y:S02]  /*15550*/  ISETP.GT.AND P0, PT, R198, R203, PT ;  /* 0x000000cbc600720c */ /* 0x000fe40003f04270 */
[----:B------:R-:W-:Y:S01]  /*15560*/  FMNMX.FTZ R0, R8, R0, !PT ;  /* 0x0000000008007209 */ /* 0x000fe20007810000 */
[----:B------:R-:W-:Y:S01]  /*15570*/  LDSM.16.MT88.4 R160, [R178] ;  /* 0x00000000b2a0783b */ /* 0x000fe20000004200 */
[----:B------:R-:W-:Y:S02]  /*15580*/  FMNMX.FTZ R2, R7, R2, !PT ;  /* 0x0000000207027209 */ /* 0x000fe40007810000 */
[----:B------:R-:W-:Y:S02]  /*15590*/  FMNMX.FTZ R0, R9, R0, !PT ;  /* 0x0000000009007209 */ /* 0x000fe40007810000 */
[----:B------:R-:W-:Y:S02]  /*155a0*/  FMNMX.FTZ R2, R10, R2, !PT ;  /* 0x000000020a027209 */ /* 0x000fe40007810000 */
[----:B------:R-:W-:Y:S01]  /*155b0*/  FMNMX.FTZ R0, R12, R0, !PT ;  /* 0x000000000c007209 */ /* 0x000fe20007810000 */
        /* <DEDUP_REMOVED lines=9> */
[----:B------:R-:W-:Y:S01]  /*15650*/  MOV R198, R194 ;  /* 0x000000c200c67202 */ /* 0x000fe20000000f00 */
        /* <DEDUP_REMOVED lines=10> */
[----:B------:R-:W-:Y:S02]  /*15700*/  FMUL.FTZ R0, R2, c[0x0][0x2d0] ;  /* 0x0000b40002007a20 */ /* 0x000fe40000410000 */
[----:B------:R-:W-:Y:S02]  /*15710*/  FMUL.FTZ R141, R3, c[0x0][0x2d0] ;  /* 0x0000b400038d7a20 */ /* 0x000fe40000410000 */
[----:B------:R2:W3:Y:S02]  /*15720*/  MUFU.EX2 R2, R0 ;  /* 0x0000000000027308 */ /* 0x0004e40000000800 */
[--C-:B------:R-:W-:Y:S02]  /*15730*/  FFMA.FTZ R6, R6, c[0x0][0x2d0], -R141.reuse ;  /* 0x0000b40006067a23 */ /* 0x100fe4000001088d */
[--C-:B------:R-:W-:Y:S02]  /*15740*/  FFMA.FTZ R7, R7, c[0x0][0x2d0], -R141.reuse ;  /* 0x0000b40007077a23 */ /* 0x100fe4000001088d */
[--C-:B------:R-:W-:Y:S02]  /*15750*/  FFMA.FTZ R14, R14, c[0x0][0x2d0], -R141.reuse ;  /* 0x0000b4000e0e7a23 */ /* 0x100fe4000001088d */
[--C-:B------:R-:W-:Y:S02]  /*15760*/  FFMA.FTZ R15, R15, c[0x0][0x2d0], -R141.reuse ;  /* 0x0000b4000f0f7a23 */ /* 0x100fe4000001088d */
[----:B------:R-:W-:Y:S10]  /*15770*/  MUFU.EX2 R172, R6 ;  /* 0x0000000600ac7308 */ /* 0x000ff40000000800 */
[----:B------:R-:W-:Y:S01]  /*15780*/  MUFU.EX2 R171, R7 ;  /* 0x0000000700ab7308 */ /* 0x000fe20000000800 */
[----:B--2---:R-:W-:Y:S02]  /*15790*/  FADD.FTZ R0, -R3, R142 ;  /* 0x0000008e03007221 */ /* 0x004fe40000010100 */
[----:B------:R-:W-:Y:S02]  /*157a0*/  FMUL.FTZ R142, R140, c[0x0][0x2d0] ;  /* 0x0000b4008c8e7a20 */ /* 0x000fe40000410000 */
[----:B------:R-:W-:Y:S02]  /*157b0*/  FMUL.FTZ R0, R0, c[0x0][0x2d0] ;  /* 0x0000b40000007a20 */ /* 0x000fe40000410000 */
[--C-:B------:R-:W-:Y:S03]  /*157c0*/  FFMA.FTZ R4, R4, c[0x0][0x2d0], -R142.reuse ;  /* 0x0000b40004047a23 */ /* 0x100fe6000001088e */
[----:B------:R-:W-:Y:S01]  /*157d0*/  MUFU.EX2 R168, R14 ;  /* 0x0000000e00a87308 */ /* 0x000fe20000000800 */
        /* <DEDUP_REMOVED lines=17> */
[----:B------:R4:W-:Y:S01]  /*158f0*/  MUFU.EX2 R201, R5 ;  /* 0x0000000500c97308 */ /* 0x0009e20000000800 */
[C---:B------:R-:W-:Y:S02]  /*15900*/  FMUL.FTZ R40, R2.reuse, R40 ;  /* 0x0000002802287220 */ /* 0x040fe40000410000 */
[----:B------:R-:W-:Y:S02]  /*15910*/  FMUL.FTZ R41, R2, R41 ;  /* 0x0000002902297220 */ /* 0x000fe40000410000 */
[--C-:B--2---:R-:W-:Y:S02]  /*15920*/  FFMA.FTZ R4, R8, c[0x0][0x2d0], -R142.reuse ;  /* 0x0000b40008047a23 */ /* 0x104fe4000001088e */
[C---:B------:R-:W-:Y:S02]  /*15930*/  FMUL.FTZ R8, R2.reuse, R152 ;  /* 0x0000009802087220 */ /* 0x040fe40000410000 */
[C---:B------:R-:W-:Y:S01]  /*15940*/  FMUL.FTZ R44, R2.reuse, R44 ;  /* 0x0000002c022c7220 */ /* 0x040fe20000410000 */
[----:B------:R2:W-:Y:S01]  /*15950*/  MUFU.EX2 R200, R4 ;  /* 0x0000000400c87308 */ /* 0x0005e20000000800 */
[C---:B------:R-:W-:Y:S02]  /*15960*/  FMUL.FTZ R45, R2.reuse, R45 ;  /* 0x0000002d022d7220 */ /* 0x040fe40000410000 */
[----:B------:R-:W-:Y:S02]  /*15970*/  FMUL.FTZ R48, R2, R48 ;  /* 0x0000003002307220 */ /* 0x000fe40000410000 */
[C---:B---3--:R-:W-:Y:S02]  /*15980*/  FMUL.FTZ R6, R0.reuse, R150 ;  /* 0x0000009600067220 */ /* 0x048fe40000410000 */
[C---:B------:R-:W-:Y:S02]  /*15990*/  FMUL.FTZ R7, R0.reuse, R151 ;  /* 0x0000009700077220 */ /* 0x040fe40000410000 */
[C---:B------:R-:W-:Y:S01]  /*159a0*/  FMUL.FTZ R134, R0.reuse, R134 ;  /* 0x0000008600867220 */ /* 0x040fe20000410000 */
[----:B------:R-:W-:Y:S01]  /*159b0*/  MUFU.EX2 R143, R15 ;  /* 0x0000000f008f7308 */ /* 0x000fe20000000800 */
[C---:B------:R-:W-:Y:S02]  /*159c0*/  FMUL.FTZ R135, R0.reuse, R135 ;  /* 0x0000008700877220 */ /* 0x040fe40000410000 */
[----:B------:R-:W-:Y:S02]  /*159d0*/  FMUL.FTZ R138, R0, R138 ;  /* 0x0000008a008a7220 */ /* 0x000fe40000410000 */
[----:B----4-:R-:W-:Y:S01]  /*159e0*/  FMUL.FTZ R5, R2, R149 ;  /* 0x0000009502057220 */ /* 0x010fe20000410000 */
[----:B------:R-:W-:Y:S01]  /*159f0*/  F2FP.PACK_AB R149, R171, R172 ;  /* 0x000000acab95723e */ /* 0x000fe200000000ff */
[C---:B------:R-:W-:Y:S02]  /*15a00*/  FMUL.FTZ R139, R0.reuse, R139 ;  /* 0x0000008b008b7220 */ /* 0x040fe40000410000 */
[C---:B------:R-:W-:Y:S02]  /*15a10*/  FMUL.FTZ R22, R0.reuse, R22 ;  /* 0x0000001600167220 */ /* 0x040fe40000410000 */
[C---:B------:R-:W-:Y:S02]  /*15a20*/  FMUL.FTZ R23, R0.reuse, R23 ;  /* 0x0000001700177220 */ /* 0x040fe40000410000 */
[----:B------:R-:W-:Y:S02]  /*15a30*/  FMUL.FTZ R26, R0, R26 ;  /* 0x0000001a001a7220 */ /* 0x000fe40000410000 */
[--C-:B--2---:R-:W-:Y:S02]  /*15a40*/  FFMA.FTZ R4, R9, c[0x0][0x2d0], -R142.reuse ;  /* 0x0000b40009047a23 */ /* 0x104fe4000001088e */
[----:B------:R-:W-:Y:S02]  /*15a50*/  FMUL.FTZ R9, R2, R153 ;  /* 0x0000009902097220 */ /* 0x000fe40000410000 */
        /* <DEDUP_REMOVED lines=13> */
[----:B--2---:R-:W-:Y:S01]  /*15b30*/  F2FP.PACK_AB R150, R199, R200 ;  /* 0x000000c8c796723e */ /* 0x004fe200000000ff */
[--C-:B------:R-:W-:Y:S02]  /*15b40*/  FFMA.FTZ R4, R10, c[0x0][0x2d0], -R141.reuse ;  /* 0x0000b4000a047a23 */ /* 0x100fe4000001088d */
[C---:B------:R-:W-:Y:S02]  /*15b50*/  FMUL.FTZ R10, R0.reuse, R154 ;  /* 0x0000009a000a7220 */ /* 0x040fe40000410000 */
        /* <DEDUP_REMOVED lines=13> */
[--C-:B--2---:R-:W-:Y:S02]  /*15c30*/  FFMA.FTZ R4, R11, c[0x0][0x2d0], -R141.reuse ;  /* 0x0000b4000b047a23 */ /* 0x104fe4000001088d */
[C---:B------:R-:W-:Y:S02]  /*15c40*/  FMUL.FTZ R11, R0.reuse, R155 ;  /* 0x0000009b000b7220 */ /* 0x040fe40000410000 */
[----:B------:R2:W3:Y:S01]  /*15c50*/  MUFU.EX2 R169, R4 ;  /* 0x0000000400a97308 */ /* 0x0004e20000000800 */
[----:B------:R-:W4:Y:S01]  /*15c60*/  LDSM.16.MT88.4 R152, [R181] ;  /* 0x00000000b598783b */ /* 0x000f220000004200 */
        /* <DEDUP_REMOVED lines=11> */
[C---:B--2---:R-:W-:Y:S01]  /*15d20*/  FMUL.FTZ R4, R2.reuse, R148 ;  /* 0x0000009402047220 */ /* 0x044fe20000410000 */
[----:B------:R-:W-:Y:S01]  /*15d30*/  F2FP.PACK_AB R148, R201, R202 ;  /* 0x000000cac994723e */ /* 0x000fe200000000ff */
[----:B------:R-:W-:Y:S01]  /*15d40*/  FMUL.FTZ R73, R2, R73 ;  /* 0x0000004902497220 */ /* 0x000fe20000410000 */
[----:B---3--:R-:W-:Y:S01]  /*15d50*/  F2FP.PACK_AB R151, R169, R170 ;  /* 0x000000aaa997723e */ /* 0x008fe200000000ff */
[C---:B------:R-:W-:Y:S02]  /*15d60*/  FMUL.FTZ R74, R0.reuse, R74 ;  /* 0x0000004a004a7220 */ /* 0x040fe40000410000 */
[----:B------:R-:W-:Y:S02]  /*15d70*/  FMUL.FTZ R75, R0, R75 ;  /* 0x0000004b004b7220 */ /* 0x000fe40000410000 */
[C---:B------:R-:W-:Y:S02]  /*15d80*/  FMUL.FTZ R76, R2.reuse, R76 ;  /* 0x0000004c024c7220 */ /* 0x040fe40000410000 */
[C---:B------:R-:W-:Y:S05]  /*15d90*/  HMMA.16816.F32 R4, R148.reuse, R160, R4 ;  /* 0x000000a09404723c */ /* 0x040fea0000001804 */
[----:B------:R-:W-:Y:S02]  /*15da0*/  FMUL.FTZ R77, R2, R77 ;  /* 0x0000004d024d7220 */ /* 0x000fe40000410000 */
[C---:B------:R-:W-:Y:S01]  /*15db0*/  FMUL.FTZ R78, R0.reuse, R78 ;  /* 0x0000004e004e7220 */ /* 0x040fe20000410000 */
[C---:B------:R-:W-:Y:S01]  /*15dc0*/  HMMA.16816.F32 R8, R148.reuse, R162, R8 ;  /* 0x000000a29408723c */ /* 0x040fe20000001808 */
[----:B------:R-:W2:Y:S03]  /*15dd0*/  LDSM.16.MT88.4 R160, [R180] ;  /* 0x00000000b4a0783b */ /* 0x000ea60000004200 */
        /* <DEDUP_REMOVED lines=9> */
[C---:B----4-:R-:W-:Y:S04]  /*15e70*/  HMMA.16816.F32 R20, R148.reuse, R152, R20 ;  /* 0x000000989414723c */ /* 0x050fe80000001814 */
        /* <DEDUP_REMOVED lines=10> */
[--C-:B------:R-:W-:Y:S01]  /*15f20*/  FFMA.FTZ R12, R12, c[0x0][0x2d0], -R142.reuse ;  /* 0x0000b4000c0c7a23 */ /* 0x100fe2000001088e */
[C---:B------:R-:W-:Y:S01]  /*15f30*/  HMMA.16816.F32 R32, R148.reuse, R162, R32 ;  /* 0x000000a29420723c */ /* 0x040fe20000001820 */
[----:B------:R-:W2:Y:S02]  /*15f40*/  LDSM.16.MT88.4 R160, [R179+0x1000] ;  /* 0x00100000b3a0783b */ /* 0x000ea40000004200 */
[----:B-1----:R1:W-:Y:S01]  /*15f50*/  MUFU.EX2 R196, R12 ;  /* 0x0000000c00c47308 */ /* 0x0023e20000000800 */
        /* <DEDUP_REMOVED lines=8> */
[----:B------:R-:W-:Y:S01]  /*15fe0*/  FMUL.FTZ R100, R2, R100 ;  /* 0x0000006402647220 */ /* 0x000fe20000410000 */
[C---:B---3--:R-:W-:Y:S03]  /*15ff0*/  HMMA.16816.F32 R36, R148.reuse, R152, R36 ;  /* 0x000000989424723c */ /* 0x048fe60000001824 */
[--C-:B-1----:R-:W-:Y:S02]  /*16000*/  FFMA.FTZ R12, R16, c[0x0][0x2d0], -R142.reuse ;  /* 0x0000b400100c7a23 */ /* 0x102fe4000001088e */
[----:B------:R-:W-:Y:S02]  /*16010*/  FMUL.FTZ R101, R2, R101 ;  /* 0x0000006502657220 */ /* 0x000fe40000410000 */
[C---:B------:R-:W-:Y:S01]  /*16020*/  FMUL.FTZ R102, R0.reuse, R102 ;  /* 0x0000006600667220 */ /* 0x040fe20000410000 */
        /* <DEDUP_REMOVED lines=14> */
[----:B------:R-:W-:Y:S04]  /*16110*/  FMUL.FTZ R111, R0, R111 ;  /* 0x0000006f006f7220 */ /* 0x000fe80000410000 */
[--C-:B---3--:R-:W-:Y:S02]  /*16120*/  FFMA.FTZ R12, R17, c[0x0][0x2d0], -R142.reuse ;  /* 0x0000b400110c7a23 */ /* 0x108fe4000001088e */
[C---:B------:R-:W-:Y:S02]  /*16130*/  FMUL.FTZ R112, R2.reuse, R112 ;  /* 0x0000007002707220 */ /* 0x040fe40000410000 */
[----:B------:R-:W-:Y:S01]  /*16140*/  FMUL.FTZ R113, R2, R113 ;  /* 0x0000007102717220 */ /* 0x000fe20000410000 */
[----:B------:R3:W4:Y:S01]  /*16150*/  MUFU.EX2 R173, R12 ;  /* 0x0000000c00ad7308 */ /* 0x0007220000000800 */
        /* <DEDUP_REMOVED lines=11> */
[----:B------:R-:W-:Y:S01]  /*16210*/  FMUL.FTZ R122, R0, R122 ;  /* 0x0000007a007a7220 */ /* 0x000fe20000410000 */
[C---:B--2---:R-:W-:Y:S03]  /*16220*/  HMMA.16816.F32 R60, R148.reuse, R160, R60 ;  /* 0x000000a0943c723c */ /* 0x044fe6000000183c */
[--C-:B---3--:R-:W-:Y:S01]  /*16230*/  FFMA.FTZ R12, R18, c[0x0][0x2d0], -R141.reuse ;  /* 0x0000b400120c7a23 */ /* 0x108fe2000001088d */
[----:B----4-:R-:W-:Y:S01]  /*16240*/  F2FP.PACK_AB R14, R173, R174 ;  /* 0x000000aead0e723e */ /* 0x010fe200000000ff */
[----:B------:R-:W-:Y:S02]  /*16250*/  FFMA.FTZ R141, R19, c[0x0][0x2d0], -R141 ;  /* 0x0000b400138d7a23 */ /* 0x000fe4000001088d */
[----:B------:R-:W-:Y:S01]  /*16260*/  LDSM.16.MT88.4 R16, [R181+0x800] ;  /* 0x00080000b510783b */ /* 0x000fe20000004200 */
[C---:B------:R-:W-:Y:S03]  /*16270*/  HMMA.16816.F32 R64, R148.reuse, R162, R64 ;  /* 0x000000a29440723c */ /* 0x040fe60000001840 */
[----:B------:R-:W-:Y:S01]  /*16280*/  MUFU.EX2 R141, R141 ;  /* 0x0000008d008d7308 */ /* 0x000fe20000000800 */
[----:B------:R-:W-:Y:S02]  /*16290*/  FMUL.FTZ R123, R0, R123 ;  /* 0x0000007b007b7220 */ /* 0x000fe40000410000 */
[----:B------:R-:W2:Y:S01]  /*162a0*/  LDSM.16.MT88.4 R160, [R179+0x2000] ;  /* 0x00200000b3a0783b */ /* 0x000ea20000004200 */
[----:B------:R-:W-:Y:S02]  /*162b0*/  FFMA.FTZ R13, R13, c[0x0][0x2d0], -R142 ;  /* 0x0000b4000d0d7a23 */ /* 0x000fe4000001088e */
[C---:B------:R-:W-:Y:S03]  /*162c0*/  FMUL.FTZ R124, R2.reuse, R124 ;  /* 0x0000007c027c7220 */ /* 0x040fe60000410000 */
[----:B------:R-:W-:Y:S01]  /*162d0*/  FMUL.FTZ R125, R2, R125 ;  /* 0x0000007d027d7220 */ /* 0x000fe20000410000 */
[----:B------:R3:W4:Y:S01]  /*162e0*/  MUFU.EX2 R175, R13 ;  /* 0x0000000d00af7308 */ /* 0x0007220000000800 */
[C---:B------:R-:W-:Y:S02]  /*162f0*/  FMUL.FTZ R126, R0.reuse, R126 ;  /* 0x0000007e007e7220 */ /* 0x040fe40000410000 */
[----:B------:R-:W-:Y:S02]  /*16300*/  FMUL.FTZ R127, R0, R127 ;  /* 0x0000007f007f7220 */ /* 0x000fe40000410000 */
[C---:B------:R-:W-:Y:S02]  /*16310*/  FMUL.FTZ R128, R2.reuse, R128 ;  /* 0x0000008002807220 */ /* 0x040fe40000410000 */
[----:B------:R-:W-:Y:S02]  /*16320*/  FMUL.FTZ R129, R2, R129 ;  /* 0x0000008102817220 */ /* 0x000fe40000410000 */
[C---:B------:R-:W-:Y:S01]  /*16330*/  FMUL.FTZ R130, R0.reuse, R130 ;  /* 0x0000008200827220 */ /* 0x040fe20000410000 */
[----:B------:R4:W5:Y:S01]  /*16340*/  MUFU.EX2 R142, R12 ;  /* 0x0000000c008e7308 */ /* 0x0009620000000800 */
[C---:B-1----:R-:W-:Y:S03]  /*16350*/  HMMA.16816.F32 R68, R148.reuse, R152, R68 ;  /* 0x000000989444723c */ /* 0x042fe60000001844 */
[----:B------:R-:W-:Y:S02]  /*16360*/  FMUL.FTZ R131, R0, R131 ;  /* 0x0000008300837220 */ /* 0x000fe40000410000 */
[----:B------:R-:W-:Y:S02]  /*16370*/  FFMA.FTZ R2, R2, R207, R202 ;  /* 0x000000cf02027223 */ /* 0x000fe400000100ca */
[----:B------:R-:W-:Y:S01]  /*16380*/  FFMA.FTZ R0, R0, R206, R172 ;  /* 0x000000ce00007223 */ /* 0x000fe200000100ac */
[C---:B------:R-:W-:Y:S01]  /*16390*/  HMMA.16816.F32 R72, R148.reuse, R154, R72 ;  /* 0x0000009a9448723c */ /* 0x040fe20000001848 */
[----:B------:R-:W1:Y:S03]  /*163a0*/  LDSM.16.MT88.4 R152, [R181+0x2000] ;  /* 0x00200000b598783b */ /* 0x000e660000004200 */
[----:B------:R-:W-:Y:S01]  /*163b0*/  FADD.FTZ R2, R201, R2 ;  /* 0x00000002c9027221 */ /* 0x000fe20000010000 */
[----:B---3--:R-:W-:Y:S01]  /*163c0*/  F2FP.PACK_AB R13, R143, R168 ;  /* 0x000000a88f0d723e */ /* 0x008fe200000000ff */
[----:B------:R-:W-:Y:S02]  /*163d0*/  FADD.FTZ R0, R171, R0 ;  /* 0x00000000ab007221 */ /* 0x000fe40000010000 */
[----:B------:R-:W-:Y:S04]  /*163e0*/  FADD.FTZ R2, R200, R2 ;  /* 0x00000002c8027221 */ /* 0x000fe80000010000 */
[----:B------:R-:W-:Y:S01]  /*163f0*/  FADD.FTZ R0, R170, R0 ;  /* 0x00000000aa007221 */ /* 0x000fe20000010000 */
[C---:B--2---:R-:W-:Y:S03]  /*16400*/  HMMA.16816.F32 R76, R148.reuse, R160, R76 ;  /* 0x000000a0944c723c */ /* 0x044fe6000000184c */
[----:B----4-:R-:W-:Y:S01]  /*16410*/  F2FP.PACK_AB R12, R175, R196 ;  /* 0x000000c4af0c723e */ /* 0x010fe200000000ff */
[----:B------:R-:W-:Y:S01]  /*16420*/  FADD.FTZ R2, R199, R2 ;  /* 0x00000002c7027221 */ /* 0x000fe20000010000 */
[----:B-----5:R-:W-:Y:S01]  /*16430*/  F2FP.PACK_AB R15, R141, R142 ;  /* 0x0000008e8d0f723e */ /* 0x020fe200000000ff */
[----:B------:R-:W-:Y:S02]  /*16440*/  FADD.FTZ R0, R169, R0 ;  /* 0x00000000a9007221 */ /* 0x000fe40000010000 */
        /* <DEDUP_REMOVED lines=23> */
[C---:B------:R-:W-:Y:S08]  /*165c0*/  HMMA.16816.F32 R132, R12.reuse, R164, R132 ;  /* 0x000000a40c84723c */ /* 0x040ff00000001884 */
[C---:B------:R-:W-:Y:S08]  /*165d0*/  HMMA.16816.F32 R136, R12.reuse, R166, R136 ;  /* 0x000000a60c88723c */ /* 0x040ff00000001888 */
        /* <DEDUP_REMOVED lines=49> */
[----:B------:R-:W-:Y:S01]  /*168f0*/  MOV R141, R140 ;  /* 0x0000008c008d7202 */ /* 0x000fe20000000f00 */
[----:B------:R-:W-:-:S05]  /*16900*/  @P0 BRA `(.L_x_3300) ;  /* 0xffffe27000000947 */ /* 0x000fca000383ffff */
.L_x_3299:
[----:B------:R-:W-:-:S13]  /*16910*/  ISETP.GE.AND P0, PT, R194, R208, PT ;  /* 0x000000d0c200720c */ /* 0x000fda0003f06270 */
[----:B------:R-:W-:Y:S05]  /*16920*/  @!P0 BRA `(.L_x_3301) ;  /* 0x0000252000008947 */ /* 0x000fea0003800000 */
[----:B------:R-:W-:Y:S02]  /*16930*/  MOV R142, R8 ;  /* 0x00000008008e7202 */ /* 0x000fe40000000f00 */
[----:B------:R-:W-:Y:S02]  /*16940*/  MOV R141, R140 ;  /* 0x0000008c008d7202 */ /* 0x000fe40000000f00 */
.L_x_3310:
[----:B------:R-:W-:Y:S04]  /*16950*/  DEPBAR.LE SB0, 0x0 ;  /* 0x000080000000791a */ /* 0x000fe80000000000 */
[----:B------:R-:W-:Y:S01]  /*16960*/  WARPSYNC 0xffffffff ;  /* 0xffffffff00007948 */ /* 0x000fe20003800000 */
[----:B------:R-:W-:Y:S01]  /*16970*/  BAR.SYNC.DEFER_BLOCKING 0x0 ;  /* 0x0000000000007b1d */ /* 0x000fe20000010000 */
[----:B------:R-:W-:Y:S01]  /*16980*/  SHF.R.S32.HI R0, RZ, 0x1f, R194 ;  /* 0x0000001fff007819 */ /* 0x000fe200000114c2 */
[----:B------:R-:W-:Y:S01]  /*16990*/  IMAD.WIDE.U32 R2, R194, c[0x0][0x208], RZ ;  /* 0x00008200c2027a25 */ /* 0x000fe200078e00ff */
[----:B------:R-:W-:Y:S03]  /*169a0*/  LOP3.LUT P2, RZ, R214, 0x1, RZ, 0xc0, !PT ;  /* 0x00000001d6ff7812 */ /* 0x000fe6000784c0ff */
[----:B------:R-:W-:Y:S02]  /*169b0*/  IMAD R0, R0, c[0x0][0x208], RZ ;  /* 0x0000820000007a24 */ /* 0x000fe400078e02ff */
[----:B------:R-:W-:Y:S02]  /*169c0*/  IMAD.MOV.U32 R140, RZ, RZ, c[0x0][0x2c4] ;  /* 0x0000b100ff8c7624 */ /* 0x000fe400078e00ff */
[----:B------:R-:W-:Y:S01]  /*169d0*/  IMAD R4, R194, c[0x0][0x20c], R0 ;  /* 0x00008300c2047a24 */ /* 0x000fe200078e0200 */
[----:B------:R-:W-:Y:S01]  /*169e0*/  LEA R0, P0, R2, R220, 0x5 ;  /* 0x000000dc02007211 */ /* 0x000fe200078028ff */
[----:B------:R-:W-:Y:S01]  /*169f0*/  IMAD.IADD R143, R225, 0x1, R224 ;  /* 0x00000001e18f7824 */ /* 0x000fe200078e02e0 */
[----:B------:R-:W-:Y:S01]  /*16a00*/  ISETP.NE.AND P3, PT, R140, 0x1, PT ;  /* 0x000000018c00780c */ /* 0x000fe20003f65270 */
[----:B------:R-:W-:Y:S02]  /*16a10*/  IMAD.IADD R3, R3, 0x1, R4 ;  /* 0x0000000103037824 */ /* 0x000fe400078e0204 */
[----:B------:R-:W-:Y:S02]  /*16a20*/  IMAD.MOV.U32 R198, RZ, RZ, c[0x0][0x32c] ;  /* 0x0000cb00ffc67624 */ /* 0x000fe400078e00ff */
[----:B------:R-:W-:Y:S01]  /*16a30*/  IMAD.SHL.U32 R140, R194, 0x20, RZ ;  /* 0x00000020c28c7824 */ /* 0x000fe200078e00ff */
[----:B------:R-:W-:Y:S02]  /*16a40*/  LEA.HI.X R3, R2, R223, R3, 0x5, P0 ;  /* 0x000000df02037211 */ /* 0x000fe400000f2c03 */
[C---:B------:R-:W-:Y:S01]  /*16a50*/  LEA R2, P0, R0.reuse, c[0x0][0x1f8], 0x1 ;  /* 0x00007e0000027a11 */ /* 0x040fe200078008ff */
[----:B------:R-:W-:Y:S03]  /*16a60*/  LDSM.16.M88.4 R16, [R182] ;  /* 0x00000000b610783b */ /* 0x000fe60000000200 */
[----:B------:R-:W-:Y:S01]  /*16a70*/  LEA.HI.X R3, R0, c[0x0][0x1fc], R3, 0x1, P0 ;  /* 0x00007f0000037a11 */ /* 0x000fe200000f0c03 */
        /* <DEDUP_REMOVED lines=8> */
[----:B------:R-:W-:Y:S05]  /*16b00*/  @P0 SHF.R.S32.HI R4, RZ, 0x1f, R0 ;  /* 0x0000001fff040819 */ /* 0x000fea0000011400 */
[----:B------:R-:W-:Y:S02]  /*16b10*/  @P0 IMAD R6, R4, c[0x0][0x1e0], RZ ;  /* 0x0000780004060a24 */ /* 0x000fe400078e02ff */
[C---:B------:R-:W-:Y:S04]  /*16b20*/  @P0 IMAD.WIDE.U32 R4, R0.reuse, c[0x0][0x1e0], RZ ;  /* 0x0000780000040a25 */ /* 0x040fe800078e00ff */
[----:B------:R-:W-:Y:S04]  /*16b30*/  @P0 IMAD R0, R0, c[0x0][0x1e4], R6 ;  /* 0x0000790000000a24 */ /* 0x000fe800078e0206 */
[----:B------:R-:W-:Y:S01]  /*16b40*/  @P0 IMAD.IADD R5, R5, 0x1, R0 ;  /* 0x0000000105050824 */ /* 0x000fe200078e0200 */
[C---:B------:R-:W-:Y:S04]  /*16b50*/  @P0 LEA R0, P1, R4.reuse, R218, 0x5 ;  /* 0x000000da04000211 */ /* 0x040fe800078228ff */
[----:B------:R-:W-:Y:S02]  /*16b60*/  @P0 LEA.HI.X R4, R4, R222, R5, 0x5, P1 ;  /* 0x000000de04040211 */ /* 0x000fe400008f2c05 */
[C---:B------:R-:W-:Y:S04]  /*16b70*/  @P0 LEA R196, P1, R0.reuse, c[0x0][0x1c8], 0x1 ;  /* 0x0000720000c40a11 */ /* 0x040fe800078208ff */
[----:B------:R-:W-:Y:S01]  /*16b80*/  @P0 LEA.HI.X R197, R0, c[0x0][0x1cc], R4, 0x1, P1 ;  /* 0x0000730000c50a11 */ /* 0x000fe200008f0c04 */
[----:B------:R-:W-:Y:S01]  /*16b90*/  @P3 IMAD.HI.U32 R0, R143, c[0x0][0x2c8], RZ ;  /* 0x0000b2008f003a27 */ /* 0x000fe200078e00ff */
[C---:B-1----:R-:W-:Y:S04]  /*16ba0*/  HMMA.16816.F32 R4, R16.reuse, R8, RZ ;  /* 0x000000081004723c */ /* 0x042fe800000018ff */
[----:B------:R-:W-:Y:S02]  /*16bb0*/  @P3 SHF.R.U32.HI R143, RZ, c[0x0][0x2cc], R0 ;  /* 0x0000b300ff8f3a19 */ /* 0x000fe40000011600 */
[----:B------:R-:W-:Y:S02]  /*16bc0*/  IADD3 R0, -R209, 0x1, -R140 ;  /* 0x00000001d1007810 */ /* 0x000fe40007ffe98c */
[C---:B------:R-:W-:Y:S04]  /*16bd0*/  HMMA.16816.F32 R8, R16.reuse, R10, RZ ;  /* 0x0000000a1008723c */ /* 0x040fe800000018ff */
[----:B------:R-:W-:Y:S04]  /*16be0*/  IADD3 R0, -R211, R0, R210 ;  /* 0x00000000d3007210 */ /* 0x000fe80007ffe1d2 */
[C---:B--2---:R-:W-:Y:S08]  /*16bf0*/  HMMA.16816.F32 R12, R16.reuse, R160, RZ ;  /* 0x000000a0100c723c */ /* 0x044ff000000018ff */
[----:B------:R-:W-:Y:S01]  /*16c00*/  HMMA.16816.F32 R16, R16, R162, RZ ;  /* 0x000000a21010723c */ /* 0x000fe200000018ff */
[----:B------:R-:W1:Y:S04]  /*16c10*/  LDSM.16.M88.4 R160, [R188] ;  /* 0x00000000bca0783b */ /* 0x000e680000000200 */
[----:B------:R-:W-:Y:S01]  /*16c20*/  @!PT LDS RZ, [RZ] ;  /* 0x00000000fffff984 */ /* 0x000fe20000000800 */
[----:B------:R-:W-:Y:S01]  /*16c30*/  @!PT LDS RZ, [RZ] ;  /* 0x00000000fffff984 */ /* 0x000fe20000000800 */
[----:B------:R-:W-:Y:S01]  /*16c40*/  @!PT LDS RZ, [RZ] ;  /* 0x00000000fffff984 */ /* 0x000fe20000000800 */
[----:B------:R2:W-:Y:S03]  /*16c50*/  LDGSTS.E.BYPASS.LTC128B.128 [R217+0x8080], [R2.64], !P2 ;  /* 0x0808000002d97fae */ /* 0x0005e6000d101d46 */
[C---:B---3--:R-:W-:Y:S01]  /*16c60*/  HMMA.16816.F32 R4, R164.reuse, R168, R4 ;  /* 0x000000a8a404723c */ /* 0x048fe20000001804 */
[----:B------:R2:W-:Y:S04]  /*16c70*/  LDGSTS.E.BYPASS.LTC128B.128 [R217+0x9080], [R2.64+0x80], !P6 ;  /* 0x0908008002d97fae */ /* 0x0005e8000f101d46 */
[----:B------:R2:W-:Y:S03]  /*16c80*/  LDGSTS.E.BYPASS.LTC128B.128 [R217+0xa080], [R2.64+0x100], !P5 ;  /* 0x0a08010002d97fae */ /* 0x0005e6000e901d46 */
[C---:B------:R-:W-:Y:S01]  /*16c90*/  HMMA.16816.F32 R8, R164.reuse, R170, R8 ;  /* 0x000000aaa408723c */ /* 0x040fe20000001808 */
[----:B------:R2:W-:Y:S04]  /*16ca0*/  LDGSTS.E.BYPASS.LTC128B.128 [R217+0xb080], [R2.64+0x180], !P4 ;  /* 0x0b08018002d97fae */ /* 0x0005e8000e101d46 */
[----:B------:R-:W-:Y:S04]  /*16cb0*/  LDSM.16.M88.4 R168, [R185] ;  /* 0x00000000b9a8783b */ /* 0x000fe80000000200 */
[----:B------:R-:W3:Y:S04]  /*16cc0*/  LDSM.16.M88.4 R172, [R176] ;  /* 0x00000000b0ac783b */ /* 0x000ee80000000200 */
[----:B------:R-:W0:Y:S01]  /*16cd0*/  LDGDEPBAR ;  /* 0x00000000000079af */ /* 0x000e220000000000 */
[C---:B-1----:R-:W-:Y:S03]  /*16ce0*/  HMMA.16816.F32 R12, R164.reuse, R160, R12 ;  /* 0x000000a0a40c723c */ /* 0x042fe6000000180c */
[----:B--2---:R-:W-:Y:S05]  /*16cf0*/  SHFL.IDX PT, R3, R143, RZ, 0x1c1f ;  /* 0x001c1fff8f037589 */ /* 0x004fea00000e0000 */
[----:B------:R-:W-:Y:S01]  /*16d00*/  HMMA.16816.F32 R16, R164, R162, R16 ;  /* 0x000000a2a410723c */ /* 0x000fe20000001810 */
[----:B------:R-:W1:Y:S04]  /*16d10*/  LDSM.16.M88.4 R160, [R176+0x800] ;  /* 0x00080000b0a0783b */ /* 0x000e680000000200 */
[----:B------:R-:W-:Y:S03]  /*16d20*/  LDSM.16.M88.4 R164, [R184] ;  /* 0x00000000b8a4783b */ /* 0x000fe60000000200 */
[C---:B---3--:R-:W-:Y:S08]  /*16d30*/  HMMA.16816.F32 R4, R168.reuse, R172, R4 ;  /* 0x000000aca804723c */ /* 0x048ff00000001804 */
[C---:B------:R-:W-:Y:S01]  /*16d40*/  HMMA.16816.F32 R8, R168.reuse, R174, R8 ;  /* 0x000000aea808723c */ /* 0x040fe20000001808 */
[----:B------:R-:W2:Y:S07]  /*16d50*/  LDSM.16.M88.4 R172, [R159+-0x3000] ;  /* 0xffd000009fac783b */ /* 0x000eae0000000200 */
[C---:B-1----:R-:W-:Y:S08]  /*16d60*/  HMMA.16816.F32 R12, R168.reuse, R160, R12 ;  /* 0x000000a0a80c723c */ /* 0x042ff0000000180c */
[----:B------:R-:W-:Y:S01]  /*16d70*/  HMMA.16816.F32 R16, R168, R162, R16 ;  /* 0x000000a2a810723c */ /* 0x000fe20000001810 */
[----:B------:R-:W1:Y:S04]  /*16d80*/  LDSM.16.M88.4 R160, [R159+-0x2800] ;  /* 0xffd800009fa0783b */ /* 0x000e680000000200 */
[----:B------:R-:W-:Y:S03]  /*16d90*/  LDSM.16.M88.4 R168, [R182+0x4000] ;  /* 0x00400000b6a8783b */ /* 0x000fe60000000200 */
[C---:B--2---:R-:W-:Y:S08]  /*16da0*/  HMMA.16816.F32 R4, R164.reuse, R172, R4 ;  /* 0x000000aca404723c */ /* 0x044ff00000001804 */
[C---:B------:R-:W-:Y:S01]  /*16db0*/  HMMA.16816.F32 R8, R164.reuse, R174, R8 ;  /* 0x000000aea408723c */ /* 0x040fe20000001808 */
[----:B------:R-:W2:Y:S07]  /*16dc0*/  LDSM.16.M88.4 R172, [R177+0x1000] ;  /* 0x00100000b1ac783b */ /* 0x000eae0000000200 */
[C---:B-1----:R-:W-:Y:S08]  /*16dd0*/  HMMA.16816.F32 R12, R164.reuse, R160, R12 ;  /* 0x000000a0a40c723c */ /* 0x042ff0000000180c */
[----:B------:R-:W-:Y:S01]  /*16de0*/  HMMA.16816.F32 R16, R164, R162, R16 ;  /* 0x000000a2a410723c */ /* 0x000fe20000001810 */
[----:B------:R-:W1:Y:S04]  /*16df0*/  LDSM.16.M88.4 R160, [R177+0x1800] ;  /* 0x00180000b1a0783b */ /* 0x000e680000000200 */
[----:B------:R-:W-:Y:S03]  /*16e00*/  LDSM.16.M88.4 R164, [R183+0x4000] ;  /* 0x00400000b7a4783b */ /* 0x000fe60000000200 */
[C---:B--2---:R-:W-:Y:S08]  /*16e10*/  HMMA.16816.F32 R4, R168.reuse, R172, R4 ;  /* 0x000000aca804723c */ /* 0x044ff00000001804 */
[C---:B------:R-:W-:Y:S01]  /*16e20*/  HMMA.16816.F32 R8, R168.reuse, R174, R8 ;  /* 0x000000aea808723c */ /* 0x040fe20000001808 */
[----:B------:R-:W2:Y:S07]  /*16e30*/  LDSM.16.M88.4 R172, [R190] ;  /* 0x00000000beac783b */ /* 0x000eae0000000200 */
[C---:B-1----:R-:W-:Y:S08]  /*16e40*/  HMMA.16816.F32 R12, R168.reuse, R160, R12 ;  /* 0x000000a0a80c723c */ /* 0x042ff0000000180c */
[----:B------:R-:W-:Y:S01]  /*16e50*/  HMMA.16816.F32 R16, R168, R162, R16 ;  /* 0x000000a2a810723c */ /* 0x000fe20000001810 */
[----:B------:R-:W1:Y:S04]  /*16e60*/  LDSM.16.M88.4 R160, [R189] ;  /* 0x00000000bda0783b */ /* 0x000e680000000200 */
        /* <DEDUP_REMOVED lines=69> */
[----:B------:R-:W1:Y:S01]  /*172c0*/  LDSM.16.M88.4 R160, [R159+0x800] ;  /* 0x000800009fa0783b */ /* 0x000e620000000200 */
[----:B------:R-:W-:Y:S04]  /*172d0*/  DEPBAR.LE SB0, 0x0 ;  /* 0x000080000000791a */ /* 0x000fe80000000000 */
[----:B------:R-:W-:Y:S02]  /*172e0*/  BAR.SYNC.DEFER_BLOCKING 0x0 ;  /* 0x0000000000007b1d */ /* 0x000fe40000010000 */
[C---:B--2---:R-:W-:Y:S08]  /*172f0*/  HMMA.16816.F32 R4, R164.reuse, R172, R4 ;  /* 0x000000aca404723c */ /* 0x044ff00000001804 */
[C---:B------:R-:W-:Y:S01]  /*17300*/  HMMA.16816.F32 R8, R164.reuse, R174, R8 ;  /* 0x000000aea408723c */ /* 0x040fe20000001808 */
[----:B------:R-:W-:Y:S01]  /*17310*/  @!PT LDS RZ, [RZ] ;  /* 0x00000000fffff984 */ /* 0x000fe20000000800 */
[----:B------:R-:W-:Y:S01]  /*17320*/  @!PT LDS RZ, [RZ] ;  /* 0x00000000fffff984 */ /* 0x000fe20000000800 */
[----:B------:R-:W-:Y:S01]  /*17330*/  @!PT LDS RZ, [RZ] ;  /* 0x00000000fffff984 */ /* 0x000fe20000000800 */
[----:B------:R2:W-:Y:S02]  /*17340*/  @P0 LDGSTS.E.BYPASS.LTC128B.128 [R195+0xc080], [R196.64], !P2 ;  /* 0x0c080000c4c30fae */ /* 0x0005e4000d101d46 */
[----:B------:R-:W-:Y:S02]  /*17350*/  ISETP.GE.AND P2, PT, R198, 0x1, PT ;  /* 0x00000001c600780c */ /* 0x000fe40003f46270 */
[----:B------:R2:W-:Y:S04]  /*17360*/  @P0 LDGSTS.E.BYPASS.LTC128B.128 [R195+0xd080], [R196.64+0x80], !P6 ;  /* 0x0d080080c4c30fae */ /* 0x0005e8000f101d46 */
[----:B------:R2:W-:Y:S01]  /*17370*/  @P0 LDGSTS.E.BYPASS.LTC128B.128 [R195+0xe080], [R196.64+0x100], !P5 ;  /* 0x0e080100c4c30fae */ /* 0x0005e2000e901d46 */
[C---:B-1----:R-:W-:Y:S03]  /*17380*/  HMMA.16816.F32 R12, R164.reuse, R160, R12 ;  /* 0x000000a0a40c723c */ /* 0x042fe6000000180c */
[----:B------:R2:W-:Y:S04]  /*17390*/  @P0 LDGSTS.E.BYPASS.LTC128B.128 [R195+0xf080], [R196.64+0x180], !P4 ;  /* 0x0f080180c4c30fae */ /* 0x0005e8000e101d46 */
[----:B------:R-:W0:Y:S01]  /*173a0*/  LDGDEPBAR ;  /* 0x00000000000079af */ /* 0x000e220000000000 */
[C---:B------:R-:W-:Y:S01]  /*173b0*/  IADD3 R161, R0.reuse, c[0x0][0x328], RZ ;  /* 0x0000ca0000a17a10 */ /* 0x040fe20007ffe0ff */
[----:B------:R-:W-:Y:S04]  /*173c0*/  HMMA.16816.F32 R16, R164, R162, R16 ;  /* 0x000000a2a410723c */ /* 0x000fe80000001810 */
[----:B------:R-:W-:Y:S01]  /*173d0*/  IMAD.IADD R2, R161, 0x1, R3 ;  /* 0x00000001a1027824 */ /* 0x000fe200078e0203 */
        /* <DEDUP_REMOVED lines=14> */
.L_x_3304:
[----:B------:R-:W-:Y:S04]  /*174c0*/  MOV R162, c[0x0][0x32c] ;  /* 0x0000cb0000a27a02 */ /* 0x000fe80000000f00 */
[----:B------:R-:W-:-:S13]  /*174d0*/  ISETP.NE.AND P0, PT, R162, 0x1, PT ;  /* 0x00000001a200780c */ /* 0x000fda0003f05270 */
[----:B------:R-:W-:Y:S05]  /*174e0*/  @P0 IMAD.HI.U32 R162, R3, c[0x0][0x330], RZ ;  /* 0x0000cc0003a20a27 */ /* 0x000fea00078e00ff */
[----:B------:R-:W-:Y:S02]  /*174f0*/  @P0 SHF.R.U32.HI R3, RZ, c[0x0][0x334], R162 ;  /* 0x0000cd00ff030a19 */ /* 0x000fe400000116a2 */
.L_x_3305:
[----:B------:R-:W-:Y:S05]  /*17500*/  BSYNC B0 ;  /* 0x0000000000007941 */ /* 0x000fea0003800000 */
.L_x_3303:
[----:B------:R-:W-:Y:S04]  /*17510*/  IMAD R3, R3, c[0x0][0x32c], -R140 ;  /* 0x0000cb0003037a24 */ /* 0x000fe800078e0a8c */
[----:B------:R-:W-:Y:S05]  /*17520*/  IMAD.IADD R3, R3, 0x1, -R209 ;  /* 0x0000000103037824 */ /* 0x000fea00078e0ad1 */
[----:B------:R-:W-:Y:S02]  /*17530*/  IADD3 R162, R3, c[0x0][0x32c], RZ ;  /* 0x0000cb0003a27a10 */ /* 0x000fe40007ffe0ff */
[----:B------:R-:W-:Y:S02]  /*17540*/  IMNMX R0, R0, R3, !PT ;  /* 0x0000000300007217 */ /* 0x000fe40007800200 */
[----:B------:R-:W-:Y:S02]  /*17550*/  IMNMX R2, R2, R162, PT ;  /* 0x000000a202027217 */ /* 0x000fe40003800200 */
.L_x_3302:
[----:B------:R-:W-:Y:S01]  /*17560*/  ISETP.GT.AND P1, PT, R194, -0x1, PT ;  /* 0xffffffffc200780c */ /* 0x000fe20003f24270 */
        /* <DEDUP_REMOVED lines=39> */
.L_x_3308:
[----:B------:R-:W-:Y:S04]  /*177e0*/  MOV R4, c[0x0][0x32c] ;  /* 0x0000cb0000047a02 */ /* 0x000fe80000000f00 */
[----:B------:R-:W-:-:S13]  /*177f0*/  ISETP.NE.AND P0, PT, R4, 0x1, PT ;  /* 0x000000010400780c */ /* 0x000fda0003f05270 */
[----:B------:R-:W-:Y:S05]  /*17800*/  @P0 IMAD.HI.U32 R4, R3, c[0x0][0x330], RZ ;  /* 0x0000cc0003040a27 */ /* 0x000fea00078e00ff */
[----:B------:R-:W-:Y:S02]  /*17810*/  @P0 SHF.R.U32.HI R3, RZ, c[0x0][0x334], R4 ;  /* 0x0000cd00ff030a19 */ /* 0x000fe40000011604 */
.L_x_3309:
[----:B------:R-:W-:Y:S05]  /*17820*/  BSYNC B0 ;  /* 0x0000000000007941 */ /* 0x000fea0003800000 */
.L_x_3307:
[----:B------:R-:W-:Y:S04]  /*17830*/  IMAD R140, R3, c[0x0][0x32c], -R140 ;  /* 0x0000cb00038c7a24 */ /* 0x000fe800078e0a8c */
[----:B------:R-:W-:Y:S05]  /*17840*/  IMAD.IADD R3, R140, 0x1, -R209 ;  /* 0x000000018c037824 */ /* 0x000fea00078e0ad1 */
[----:B------:R-:W-:Y:S02]  /*17850*/  IADD3 R4, R3, c[0x0][0x32c], RZ ;  /* 0x0000cb0003047a10 */ /* 0x000fe40007ffe0ff */
[----:B------:R-:W-:Y:S02]  /*17860*/  IMNMX R0, R0, R3, !PT ;  /* 0x0000000300007217 */ /* 0x000fe40007800200 */
[----:B------:R-:W-:Y:S02]  /*17870*/  IMNMX R2, R2, R4, PT ;  /* 0x0000000402027217 */ /* 0x000fe40003800200 */
.L_x_3306:
        /* <DEDUP_REMOVED lines=22> */
[----:B------:R-:W1:Y:S01]  /*179e0*/  SHFL.BFLY PT, R11, R3, 0x2, 0x1f ;  /* 0x0c401f00030b7f89 */ /* 0x000e6200000e0000 */
        /* <DEDUP_REMOVED lines=21> */
[----:B------:R-:W3:Y:S01]  /*17b40*/  SHFL.BFLY PT, R2, R0, 0x2, 0x1f ;  /* 0x0c401f0000027f89 */ /* 0x000ee200000e0000 */
[----:B-1----:R-:W-:Y:S04]  /*17b50*/  FMNMX.FTZ R140, R3, R10, !PT ;  /* 0x0000000a038c7209 */ /* 0x002fe80007810000 */
[C---:B------:R-:W-:Y:S01]  /*17b60*/  FSETP.NEU.FTZ.AND P0, PT, R140.reuse, -INF , PT ;  /* 0xff8000008c00780b */ /* 0x040fe20003f1d000 */
[----:B------:R-:W-:Y:S05]  /*17b70*/  FMUL.FTZ R3, R140, c[0x0][0x2d0] ;  /* 0x0000b4008c037a20 */ /* 0x000fea0000410000 */
[----:B------:R-:W-:Y:S05]  /*17b80*/  FSEL R13, R3, RZ, P0 ;  /* 0x000000ff030d7208 */ /* 0x000fea0000000000 */
[--C-:B------:R-:W-:Y:S01]  /*17b90*/  FFMA.FTZ R9, R9, c[0x0][0x2d0], -R13.reuse ;  /* 0x0000b40009097a23 */ /* 0x100fe2000001080d */
[----:B---3--:R-:W-:Y:S01]  /*17ba0*/  FMNMX.FTZ R2, R0, R2, !PT ;  /* 0x0000000200027209 */ /* 0x008fe20007810000 */
[--C-:B------:R-:W-:Y:S02]  /*17bb0*/  FFMA.FTZ R0, R162, c[0x0][0x2d0], -R13.reuse ;  /* 0x0000b400a2007a23 */ /* 0x100fe4000001080d */
[----:B------:R-:W-:Y:S01]  /*17bc0*/  MUFU.EX2 R200, R9 ;  /* 0x0000000900c87308 */ /* 0x000fe20000000800 */
[--C-:B------:R-:W-:Y:S01]  /*17bd0*/  FFMA.FTZ R15, R168, c[0x0][0x2d0], -R13.reuse ;  /* 0x0000b400a80f7a23 */ /* 0x100fe2000001080d */
[----:B------:R-:W1:Y:S08]  /*17be0*/  SHFL.BFLY PT, R3, R2, 0x1, 0x1f ;  /* 0x0c201f0002037f89 */ /* 0x000e7000000e0000 */
[----:B------:R3:W-:Y:S10]  /*17bf0*/  MUFU.EX2 R203, R0 ;  /* 0x0000000000cb7308 */ /* 0x0007f40000000800 */
[----:B------:R4:W-:Y:S01]  /*17c00*/  MUFU.EX2 R199, R15 ;  /* 0x0000000f00c77308 */ /* 0x0009e20000000800 */
[----:B-1----:R-:W-:Y:S01]  /*17c10*/  FMNMX.FTZ R3, R2, R3, !PT ;  /* 0x0000000302037209 */ /* 0x002fe20007810000 */
[--C-:B---3--:R-:W-:Y:S02]  /*17c20*/  FFMA.FTZ R0, R163, c[0x0][0x2d0], -R13.reuse ;  /* 0x0000b400a3007a23 */ /* 0x108fe4000001080d */
[----:B------:R-:W1:Y:S06]  /*17c30*/  LDSM.16.MT88.4 R160, [R178] ;  /* 0x00000000b2a0783b */ /* 0x000e6c0000004200 */
[----:B------:R3:W5:Y:S01]  /*17c40*/  MUFU.EX2 R202, R0 ;  /* 0x0000000000ca7308 */ /* 0x0007620000000800 */
[--C-:B----4-:R-:W-:Y:S09]  /*17c50*/  FFMA.FTZ R15, R169, c[0x0][0x2d0], -R13.reuse ;  /* 0x0000b400a90f7a23 */ /* 0x110ff2000001080d */
[----:B------:R4:W-:Y:S01]  /*17c60*/  MUFU.EX2 R198, R15 ;  /* 0x0000000f00c67308 */ /* 0x0009e20000000800 */
[--C-:B---3--:R-:W-:Y:S01]  /*17c70*/  FFMA.FTZ R0, R8, c[0x0][0x2d0], -R13.reuse ;  /* 0x0000b40008007a23 */ /* 0x108fe2000001080d */
[----:B-----5:R-:W-:Y:S01]  /*17c80*/  F2FP.PACK_AB R16, R202, R203 ;  /* 0x000000cbca10723e */ /* 0x020fe200000000ff */
[----:B------:R-:W-:Y:S07]  /*17c90*/  FMUL.FTZ R8, R3, c[0x0][0x2d0] ;  /* 0x0000b40003087a20 */ /* 0x000fee0000410000 */
[----:B------:R3:W5:Y:S01]  /*17ca0*/  MUFU.EX2 R201, R0 ;  /* 0x0000000000c97308 */ /* 0x0007620000000800 */
[--C-:B----4-:R-:W-:Y:S02]  /*17cb0*/  FFMA.FTZ R15, R170, c[0x0][0x2d0], -R13.reuse ;  /* 0x0000b400aa0f7a23 */ /* 0x110fe4000001080d */
[----:B------:R-:W-:Y:S07]  /*17cc0*/  FFMA.FTZ R13, R171, c[0x0][0x2d0], -R13 ;  /* 0x0000b400ab0d7a23 */ /* 0x000fee000001080d */
[----:B------:R-:W-:Y:S10]  /*17cd0*/  MUFU.EX2 R170, R15 ;  /* 0x0000000f00aa7308 */ /* 0x000ff40000000800 */
[----:B------:R4:W-:Y:S01]  /*17ce0*/  MUFU.EX2 R169, R13 ;  /* 0x0000000d00a97308 */ /* 0x0009e20000000800 */
[----:B---3--:R-:W-:Y:S02]  /*17cf0*/  FSEL R0, R140, RZ, P0 ;  /* 0x000000ff8c007208 */ /* 0x008fe40000000000 */
[----:B------:R-:W-:Y:S02]  /*17d00*/  FSETP.NEU.FTZ.AND P0, PT, R3, -INF , PT ;  /* 0xff8000000300780b */ /* 0x000fe40003f1d000 */
[----:B-----5:R-:W-:Y:S01]  /*17d10*/  F2FP.PACK_AB R18, R200, R201 ;  /* 0x000000c9c812723e */ /* 0x020fe200000000ff */
[----:B------:R-:W-:Y:S01]  /*17d20*/  FADD.FTZ R0, -R0, R141 ;  /* 0x0000008d00007221 */ /* 0x000fe20000010100 */
[----:B------:R-:W-:Y:S03]  /*17d30*/  FSEL R14, R8, RZ, P0 ;  /* 0x000000ff080e7208 */ /* 0x000fe60000000000 */
[----:B------:R-:W-:Y:S02]  /*17d40*/  FMUL.FTZ R0, R0, c[0x0][0x2d0] ;  /* 0x0000b40000007a20 */ /* 0x000fe40000410000 */
[--C-:B------:R-:W-:Y:S02]  /*17d50*/  FFMA.FTZ R6, R6, c[0x0][0x2d0], -R14.reuse ;  /* 0x0000b40006067a23 */ /* 0x100fe4000001080e */
[----:B------:R3:W5:Y:S01]  /*17d60*/  MUFU.EX2 R2, R0 ;  /* 0x0000000000027308 */ /* 0x0007620000000800 */
[--C-:B------:R-:W-:Y:S02]  /*17d70*/  FFMA.FTZ R4, R4, c[0x0][0x2d0], -R14.reuse ;  /* 0x0000b40004047a23 */ /* 0x100fe4000001080e */
[--C-:B----4-:R-:W-:Y:S07]  /*17d80*/  FFMA.FTZ R13, R143, c[0x0][0x2d0], -R14.reuse ;  /* 0x0000b4008f0d7a23 */ /* 0x110fee000001080e */
[----:B--2---:R-:W-:Y:S10]  /*17d90*/  MUFU.EX2 R197, R6 ;  /* 0x0000000600c57308 */ /* 0x004ff40000000800 */
[----:B------:R2:W-:Y:S01]  /*17da0*/  MUFU.EX2 R174, R4 ;  /* 0x0000000400ae7308 */ /* 0x0005e20000000800 */
[--C-:B---3--:R-:W-:Y:S02]  /*17db0*/  FFMA.FTZ R0, R7, c[0x0][0x2d0], -R14.reuse ;  /* 0x0000b40007007a23 */ /* 0x108fe4000001080e */
[C---:B-----5:R-:W-:Y:S02]  /*17dc0*/  FMUL.FTZ R8, R2.reuse, R152 ;  /* 0x0000009802087220 */ /* 0x060fe40000410000 */
[C---:B------:R-:W-:Y:S05]  /*17dd0*/  FMUL.FTZ R9, R2.reuse, R153 ;  /* 0x0000009902097220 */ /* 0x040fea0000410000 */
[----:B------:R-:W3:Y:S01]  /*17de0*/  MUFU.EX2 R196, R0 ;  /* 0x0000000000c47308 */ /* 0x000ee20000000800 */
        /* <DEDUP_REMOVED lines=8> */
[C---:B--2---:R-:W-:Y:S02]  /*17e70*/  FMUL.FTZ R4, R2.reuse, R148 ;  /* 0x0000009402047220 */ /* 0x044fe40000410000 */
[C---:B------:R-:W-:Y:S02]  /*17e80*/  FMUL.FTZ R25, R2.reuse, R25 ;  /* 0x0000001902197220 */ /* 0x040fe40000410000 */
[C---:B------:R-:W-:Y:S02]  /*17e90*/  FMUL.FTZ R28, R2.reuse, R28 ;  /* 0x0000001c021c7220 */ /* 0x040fe40000410000 */
[C---:B------:R-:W-:Y:S02]  /*17ea0*/  FMUL.FTZ R29, R2.reuse, R29 ;  /* 0x0000001d021d7220 */ /* 0x040fe40000410000 */
[----:B------:R-:W-:Y:S01]  /*17eb0*/  FMUL.FTZ R32, R2, R32 ;  /* 0x0000002002207220 */ /* 0x000fe20000410000 */
[----:B---3--:R-:W-:Y:S01]  /*17ec0*/  F2FP.PACK_AB R17, R196, R197 ;  /* 0x000000c5c411723e */ /* 0x008fe200000000ff */
[----:B------:R-:W-:Y:S02]  /*17ed0*/  FFMA.FTZ R0, R5, c[0x0][0x2d0], -R14 ;  /* 0x0000b40005007a23 */ /* 0x000fe4000001080e */
[C---:B------:R-:W-:Y:S02]  /*17ee0*/  FMUL.FTZ R5, R2.reuse, R149 ;  /* 0x0000009502057220 */ /* 0x040fe40000410000 */
[----:B------:R2:W3:Y:S01]  /*17ef0*/  MUFU.EX2 R175, R0 ;  /* 0x0000000000af7308 */ /* 0x0004e20000000800 */
        /* <DEDUP_REMOVED lines=12> */
[----:B--2---:R-:W-:Y:S01]  /*17fc0*/  FSEL R0, R3, RZ, P0 ;  /* 0x000000ff03007208 */ /* 0x004fe20000000000 */
[----:B------:R-:W-:Y:S01]  /*17fd0*/  FMUL.FTZ R57, R2, R57 ;  /* 0x0000003902397220 */ /* 0x000fe20000410000 */
[----:B---3--:R-:W-:Y:S01]  /*17fe0*/  F2FP.PACK_AB R19, R174, R175 ;  /* 0x000000afae13723e */ /* 0x008fe200000000ff */
[----:B------:R-:W-:Y:S01]  /*17ff0*/  FMUL.FTZ R60, R2, R60 ;  /* 0x0000003c023c7220 */ /* 0x000fe20000410000 */
[----:B------:R-:W-:Y:S01]  /*18000*/  ISETP.GT.AND P0, PT, R194, R208, PT ;  /* 0x000000d0c200720c */ /* 0x000fe20003f04270 */
[----:B------:R-:W-:Y:S02]  /*18010*/  FADD.FTZ R0, -R0, R142 ;  /* 0x0000008e00007221 */ /* 0x000fe40000010100 */
[----:B------:R-:W-:Y:S02]  /*18020*/  FMUL.FTZ R61, R2, R61 ;  /* 0x0000003d023d7220 */ /* 0x000fe40000410000 */
        /* <DEDUP_REMOVED lines=18> */
[----:B------:R-:W2:Y:S01]  /*18150*/  LDSM.16.MT88.4 R148, [R181] ;  /* 0x00000000b594783b */ /* 0x000ea20000004200 */
[C---:B------:R-:W-:Y:S02]  /*18160*/  FMUL.FTZ R10, R0.reuse, R154 ;  /* 0x0000009a000a7220 */ /* 0x040fe40000410000 */
[C---:B------:R-:W-:Y:S02]  /*18170*/  FMUL.FTZ R11, R0.reuse, R155 ;  /* 0x0000009b000b7220 */ /* 0x040fe40000410000 */
[C---:B-1----:R-:W-:Y:S03]  /*18180*/  HMMA.16816.F32 R4, R16.reuse, R160, R4 ;  /* 0x000000a01004723c */ /* 0x042fe60000001804 */
[----:B------:R-:W1:Y:S02]  /*18190*/  LDSM.16.MT88.4 R152, [R180] ;  /* 0x00000000b498783b */ /* 0x000e640000004200 */
[C---:B------:R-:W-:Y:S02]  /*181a0*/  FMUL.FTZ R134, R0.reuse, R134 ;  /* 0x0000008600867220 */ /* 0x040fe40000410000 */
[C---:B------:R-:W-:Y:S01]  /*181b0*/  FMUL.FTZ R135, R0.reuse, R135 ;  /* 0x0000008700877220 */ /* 0x040fe20000410000 */
[C---:B------:R-:W-:Y:S03]  /*181c0*/  HMMA.16816.F32 R8, R16.reuse, R162, R8 ;  /* 0x000000a21008723c */ /* 0x040fe60000001808 */
[----:B------:R-:W3:Y:S01]  /*181d0*/  LDSM.16.MT88.4 R160, [R178+0x1000] ;  /* 0x00100000b2a0783b */ /* 0x000ee20000004200 */
[C---:B------:R-:W-:Y:S02]  /*181e0*/  FMUL.FTZ R138, R0.reuse, R138 ;  /* 0x0000008a008a7220 */ /* 0x040fe40000410000 */
[C---:B------:R-:W-:Y:S02]  /*181f0*/  FMUL.FTZ R139, R0.reuse, R139 ;  /* 0x0000008b008b7220 */ /* 0x040fe40000410000 */
[C---:B------:R-:W-:Y:S04]  /*18200*/  HMMA.16816.F32 R132, R16.reuse, R164, R132 ;  /* 0x000000a41084723c */ /* 0x040fe80000001884 */
[C---:B------:R-:W-:Y:S02]  /*18210*/  FMUL.FTZ R22, R0.reuse, R22 ;  /* 0x0000001600167220 */ /* 0x040fe40000410000 */
[C---:B------:R-:W-:Y:S02]  /*18220*/  FMUL.FTZ R23, R0.reuse, R23 ;  /* 0x0000001700177220 */ /* 0x040fe40000410000 */
[C---:B------:R-:W-:Y:S01]  /*18230*/  HMMA.16816.F32 R136, R16.reuse, R166, R136 ;  /* 0x000000a61088723c */ /* 0x040fe20000001888 */
[----:B------:R-:W-:Y:S03]  /*18240*/  LDSM.16.MT88.4 R164, [R179+0x800] ;  /* 0x00080000b3a4783b */ /* 0x000fe60000004200 */
        /* <DEDUP_REMOVED lines=52> */
[----:B------:R-:W-:Y:S01]  /*18590*/  FMUL.FTZ R91, R0, R91 ;  /* 0x0000005b005b7220 */ /* 0x000fe20000410000 */
[C---:B------:R-:W-:Y:S01]  /*185a0*/  HMMA.16816.F32 R72, R16.reuse, R150, R72 ;  /* 0x000000961048723c */ /* 0x040fe20000001848 */
[----:B------:R-:W2:Y:S03]  /*185b0*/  LDSM.16.MT88.4 R148, [R180+0x2000] ;  /* 0x00200000b494783b */ /* 0x000ea60000004200 */
        /* <DEDUP_REMOVED lines=25> */
[C---:B-1----:R-:W-:Y:S04]  /*18750*/  HMMA.16816.F32 R100, R16.reuse, R152, R100 ;  /* 0x000000981064723c */ /* 0x042fe80000001864 */
[--C-:B------:R-:W-:Y:S02]  /*18760*/  FFMA.FTZ R13, R172, c[0x0][0x2d0], -R14.reuse ;  /* 0x0000b400ac0d7a23 */ /* 0x100fe4000001080e */
[C---:B------:R-:W-:Y:S02]  /*18770*/  FMUL.FTZ R108, R2.reuse, R108 ;  /* 0x0000006c026c7220 */ /* 0x040fe40000410000 */
[C---:B------:R-:W-:Y:S01]  /*18780*/  HMMA.16816.F32 R104, R16.reuse, R154, R104 ;  /* 0x0000009a1068723c */ /* 0x040fe20000001868 */
[----:B------:R1:W4:Y:S01]  /*18790*/  MUFU.EX2 R143, R13 ;  /* 0x0000000d008f7308 */ /* 0x0003220000000800 */
[----:B------:R-:W5:Y:S02]  /*187a0*/  LDSM.16.MT88.4 R152, [R180+0x3000] ;  /* 0x00300000b498783b */ /* 0x000f640000004200 */
[----:B------:R-:W-:Y:S02]  /*187b0*/  FMUL.FTZ R109, R2, R109 ;  /* 0x0000006d026d7220 */ /* 0x000fe40000410000 */
[C---:B------:R-:W-:Y:S02]  /*187c0*/  FMUL.FTZ R110, R0.reuse, R110 ;  /* 0x0000006e006e7220 */ /* 0x040fe40000410000 */
[----:B------:R-:W-:Y:S04]  /*187d0*/  FMUL.FTZ R111, R0, R111 ;  /* 0x0000006f006f7220 */ /* 0x000fe80000410000 */
[C---:B------:R-:W-:Y:S02]  /*187e0*/  FMUL.FTZ R112, R2.reuse, R112 ;  /* 0x0000007002707220 */ /* 0x040fe40000410000 */
[----:B------:R-:W-:Y:S01]  /*187f0*/  FMUL.FTZ R113, R2, R113 ;  /* 0x0000007102717220 */ /* 0x000fe20000410000 */
[C---:B---3--:R-:W-:Y:S03]  /*18800*/  HMMA.16816.F32 R108, R16.reuse, R160, R108 ;  /* 0x000000a0106c723c */ /* 0x048fe6000000186c */
[C---:B------:R-:W-:Y:S02]  /*18810*/  FMUL.FTZ R114, R0.reuse, R114 ;  /* 0x0000007200727220 */ /* 0x040fe40000410000 */
[----:B------:R-:W-:Y:S02]  /*18820*/  FMUL.FTZ R115, R0, R115 ;  /* 0x0000007300737220 */ /* 0x000fe40000410000 */
[C---:B------:R-:W-:Y:S02]  /*18830*/  FMUL.FTZ R116, R2.reuse, R116 ;  /* 0x0000007402747220 */ /* 0x040fe40000410000 */
[----:B------:R-:W-:Y:S03]  /*18840*/  FMUL.FTZ R117, R2, R117 ;  /* 0x0000007502757220 */ /* 0x000fe60000410000 */
[C---:B------:R-:W-:Y:S01]  /*18850*/  HMMA.16816.F32 R112, R16.reuse, R162, R112 ;  /* 0x000000a21070723c */ /* 0x040fe20000001870 */
[----:B------:R-:W3:Y:S02]  /*18860*/  LDSM.16.MT88.4 R160, [R178+0x800] ;  /* 0x00080000b2a0783b */ /* 0x000ee40000004200 */
[C---:B------:R-:W-:Y:S02]  /*18870*/  FMUL.FTZ R118, R0.reuse, R118 ;  /* 0x0000007600767220 */ /* 0x040fe40000410000 */
[----:B------:R-:W-:Y:S02]  /*18880*/  FMUL.FTZ R119, R0, R119 ;  /* 0x0000007700777220 */ /* 0x000fe40000410000 */
[--C-:B-1----:R-:W-:Y:S02]  /*18890*/  FFMA.FTZ R13, R173, c[0x0][0x2d0], -R14.reuse ;  /* 0x0000b400ad0d7a23 */ /* 0x102fe4000001080e */
[----:B------:R-:W-:Y:S02]  /*188a0*/  FFMA.FTZ R14, R12, c[0x0][0x2d0], -R14 ;  /* 0x0000b4000c0e7a23 */ /* 0x000fe4000001080e */
[----:B------:R4:W-:Y:S01]  /*188b0*/  MUFU.EX2 R142, R13 ;  /* 0x0000000d008e7308 */ /* 0x0009e20000000800 */
[C---:B--2---:R-:W-:Y:S03]  /*188c0*/  HMMA.16816.F32 R116, R16.reuse, R148, R116 ;  /* 0x000000941074723c */ /* 0x044fe60000001874 */
[----:B------:R-:W-:Y:S01]  /*188d0*/  FMUL.FTZ R120, R2, R120 ;  /* 0x0000007802787220 */ /* 0x000fe20000410000 */
[----:B------:R-:W-:Y:S01]  /*188e0*/  F2FP.PACK_AB R12, R198, R199 ;  /* 0x000000c7c60c723e */ /* 0x000fe200000000ff */
[----:B------:R-:W-:Y:S02]  /*188f0*/  FMUL.FTZ R121, R2, R121 ;  /* 0x0000007902797220 */ /* 0x000fe40000410000 */
[C---:B------:R-:W-:Y:S02]  /*18900*/  FMUL.FTZ R122, R0.reuse, R122 ;  /* 0x0000007a007a7220 */ /* 0x040fe40000410000 */
[----:B------:R-:W-:Y:S01]  /*18910*/  FMUL.FTZ R123, R0, R123 ;  /* 0x0000007b007b7220 */ /* 0x000fe20000410000 */
[----:B------:R1:W2:Y:S02]  /*18920*/  MUFU.EX2 R141, R14 ;  /* 0x0000000e008d7308 */ /* 0x0002a40000000800 */
[C---:B------:R-:W-:Y:S02]  /*18930*/  FMUL.FTZ R124, R2.reuse, R124 ;  /* 0x0000007c027c7220 */ /* 0x040fe40000410000 */
[----:B------:R-:W-:Y:S02]  /*18940*/  FMUL.FTZ R125, R2, R125 ;  /* 0x0000007d027d7220 */ /* 0x000fe40000410000 */
[C---:B------:R-:W-:Y:S03]  /*18950*/  HMMA.16816.F32 R120, R16.reuse, R150, R120 ;  /* 0x000000961078723c */ /* 0x040fe60000001878 */
[C---:B------:R-:W-:Y:S02]  /*18960*/  FMUL.FTZ R126, R0.reuse, R126 ;  /* 0x0000007e007e7220 */ /* 0x040fe40000410000 */
[----:B------:R-:W-:Y:S02]  /*18970*/  FMUL.FTZ R127, R0, R127 ;  /* 0x0000007f007f7220 */ /* 0x000fe40000410000 */
[C---:B------:R-:W-:Y:S01]  /*18980*/  FMUL.FTZ R128, R2.reuse, R128 ;  /* 0x0000008002807220 */ /* 0x040fe20000410000 */
[----:B----4-:R-:W-:Y:S01]  /*18990*/  F2FP.PACK_AB R13, R143, R168 ;  /* 0x000000a88f0d723e */ /* 0x010fe200000000ff */
[----:B------:R-:W-:Y:S03]  /*189a0*/  FMUL.FTZ R129, R2, R129 ;  /* 0x0000008102817220 */ /* 0x000fe60000410000 */
[C---:B-----5:R-:W-:Y:S03]  /*189b0*/  HMMA.16816.F32 R124, R16.reuse, R152, R124 ;  /* 0x00000098107c723c */ /* 0x060fe6000000187c */
[C---:B------:R-:W-:Y:S02]  /*189c0*/  FMUL.FTZ R130, R0.reuse, R130 ;  /* 0x0000008200827220 */ /* 0x040fe40000410000 */
[----:B------:R-:W-:Y:S01]  /*189d0*/  FMUL.FTZ R131, R0, R131 ;  /* 0x0000008300837220 */ /* 0x000fe20000410000 */
[----:B-1----:R-:W-:Y:S02]  /*189e0*/  F2FP.PACK_AB R14, R169, R170 ;  /* 0x000000aaa90e723e */ /* 0x002fe400000000ff */
[----:B--2---:R-:W-:Y:S04]  /*189f0*/  F2FP.PACK_AB R15, R141, R142 ;  /* 0x0000008e8d0f723e */ /* 0x004fe800000000ff */
[----:B------:R-:W-:Y:S01]  /*18a00*/  HMMA.16816.F32 R128, R16, R154, R128 ;  /* 0x0000009a1080723c */ /* 0x000fe20000001880 */
[----:B------:R-:W1:Y:S07]  /*18a10*/  LDSM.16.MT88.4 R16, [R181+0x800] ;  /* 0x00080000b510783b */ /* 0x000e6e0000004200 */
[C---:B---3--:R-:W-:Y:S01]  /*18a20*/  HMMA.16816.F32 R148, R12.reuse, R160, R4 ;  /* 0x000000a00c94723c */ /* 0x048fe20000001804 */
[----:B------:R-:W2:Y:S07]  /*18a30*/  LDSM.16.MT88.4 R4, [R180+0x800] ;  /* 0x00080000b404783b */ /* 0x000eae0000004200 */
[C---:B------:R-:W-:Y:S01]  /*18a40*/  HMMA.16816.F32 R152, R12.reuse, R162, R8 ;  /* 0x000000a20c98723c */ /* 0x040fe20000001808 */
[----:B------:R-:W3:Y:S07]  /*18a50*/  LDSM.16.MT88.4 R8, [R178+0x1800] ;  /* 0x00180000b208783b */ /* 0x000eee0000004200 */
        /* <DEDUP_REMOVED lines=41> */
[----:B------:R-:W-:Y:S01]  /*18cf0*/  FADD.FTZ R2, R196, R2 ;  /* 0x00000002c4027221 */ /* 0x000fe20000010000 */
[C---:B-1----:R-:W-:Y:S03]  /*18d00*/  HMMA.16816.F32 R116, R12.reuse, R16, R116 ;  /* 0x000000100c74723c */ /* 0x042fe60000001874 */
[----:B------:R-:W-:Y:S02]  /*18d10*/  FADD.FTZ R0, R201, R0 ;  /* 0x00000000c9007221 */ /* 0x000fe40000010000 */
[----:B------:R-:W-:Y:S02]  /*18d20*/  FADD.FTZ R2, R175, R2 ;  /* 0x00000002af027221 */ /* 0x000fe40000010000 */
[----:B------:R-:W-:Y:S01]  /*18d30*/  FADD.FTZ R0, R200, R0 ;  /* 0x00000000c8007221 */ /* 0x000fe20000010000 */
        /* <DEDUP_REMOVED lines=17> */
.L_x_3301:
[----:B------:R-:W-:Y:S02]  /*18e50*/  MOV R7, 0x1f ;  /* 0x0000001f00077802 */ /* 0x000fe40000000f00 */
[----:B------:R-:W-:Y:S01]  /*18e60*/  MOV R6, 0xffffffff ;  /* 0xffffffff00067802 */ /* 0x000fe20000000f00 */
[----:B------:R-:W-:Y:S05]  /*18e70*/  BRA.DIV ~URZ, `(.L_x_3311) ;  /* 0x000061d27f007947 */ /* 0x000fea000b800000 */
[----:B------:R1:W2:Y:S02]  /*18e80*/  SHFL.BFLY PT, R0, R207, 0x2, 0x1f ;  /* 0x0c401f00cf007f89 */ /* 0x0002a400000e0000 */
.L_x_3384:
[----:B--2---:R-:W-:Y:S01]  /*18e90*/  FADD.FTZ R0, R0, R207 ;  /* 0x000000cf00007221 */ /* 0x004fe20000010000 */
[----:B------:R-:W-:Y:S05]  /*18ea0*/  BRA.DIV ~URZ, `(.L_x_3312) ;  /* 0x000062027f007947 */ /* 0x000fea000b800000 */
[----:B------:R-:W2:Y:S04]  /*18eb0*/  SHFL.BFLY PT, R2, R206, 0x2, 0x1f ;  /* 0x0c401f00ce027f89 */ /* 0x000ea800000e0000 */
[----:B------:R-:W3:Y:S01]  /*18ec0*/  SHFL.BFLY PT, R5, R0, 0x1, 0x1f ;  /* 0x0c201f0000057f89 */ /* 0x000ee200000e0000 */
[----:B--2---:R-:W-:-:S02]  /*18ed0*/  FADD.FTZ R4, R2, R206 ;  /* 0x000000ce02047221 */ /* 0x004fc40000010000 */
[----:B---3--:R-:W-:-:S03]  /*18ee0*/  FADD.FTZ R0, R0, R5 ;  /* 0x0000000500007221 */ /* 0x008fc60000010000 */
[----:B------:R2:W3:Y:S04]  /*18ef0*/  SHFL.BFLY PT, R3, R4, 0x1, 0x1f ;  /* 0x0c201f0004037f89 */ /* 0x0004e800000e0000 */
.L_x_3385:
        /* <DEDUP_REMOVED lines=149> */
.L_x_3194:
        /* <DEDUP_REMOVED lines=17> */
.L_x_3314:
[----:B------:R-:W-:Y:S05]  /*19960*/  BSYNC B0 ;  /* 0x0000000000007941 */ /* 0x000fea0003800000 */
.L_x_3313:
        /* <DEDUP_REMOVED lines=154> */
.L_x_3317:
        /* <DEDUP_REMOVED lines=72> */
[----:B------:R-:W-:Y:S01]  /*1a790*/  IMAD.WIDE.U32 R4, R2, c[0x0][0x3a0], RZ ;  /* 0x0000e80002047a25 */ /* 0x000fe200078e00ff */
        /* <DEDUP_REMOVED lines=47> */
.L_x_3386:
[----:B------:R-:W-:Y:S05]  /*1aa90*/  BRA.DIV ~URZ, `(.L_x_3320) ;  /* 0x000047827f007947 */ /* 0x000fea000b800000 */
[----:B------:R4:W2:Y:S02]  /*1aaa0*/  SHFL.IDX PT, R2, R14, RZ, 0x181f ;  /* 0x00181fff0e027589 */ /* 0x0008a400000e0000 */
.L_x_3387:
        /* <DEDUP_REMOVED lines=26> */
.L_x_3322:
[----:B------:R-:W-:Y:S05]  /*1ac50*/  BSYNC B0 ;  /* 0x0000000000007941 */ /* 0x000fea0003800000 */
.L_x_3321:
[----:B------:R-:W-:Y:S05]  /*1ac60*/  BRA.DIV ~URZ, `(.L_x_3323) ;  /* 0x000046227f007947 */ /* 0x000fea000b800000 */
[----:B---3--:R3:W4:Y:S04]  /*1ac70*/  SHFL.IDX PT, R10, R13, 0x1, 0x181f ;  /* 0x00381f000d0a7f89 */ /* 0x00872800000e0000 */
[----:B--2---:R3:W2:Y:S02]  /*1ac80*/  SHFL.IDX PT, R2, R14, 0x1, 0x181f ;  /* 0x00381f000e027f89 */ /* 0x0046a400000e0000 */
.L_x_3388:
        /* <DEDUP_REMOVED lines=20> */
.L_x_3325:
[----:B------:R-:W-:Y:S05]  /*1add0*/  BSYNC B0 ;  /* 0x0000000000007941 */ /* 0x000fea0003800000 */
.L_x_3324:
[----:B------:R-:W-:Y:S05]  /*1ade0*/  BRA.DIV ~URZ, `(.L_x_3326) ;  /* 0x000045727f007947 */ /* 0x000fea000b800000 */
[----:B----4-:R4:W3:Y:S02]  /*1adf0*/  SHFL.IDX PT, R10, R13, 0x2, 0x181f ;  /* 0x00581f000d0a7f89 */ /* 0x0108e400000e0000 */
.L_x_3389:
[----:B------:R-:W-:Y:S05]  /*1ae00*/  BRA.DIV ~URZ, `(.L_x_3327) ;  /* 0x000045c27f007947 */ /* 0x000fea000b800000 */
[----:B--2---:R2:W4:Y:S02]  /*1ae10*/  SHFL.IDX PT, R2, R14, 0x2, 0x181f ;  /* 0x00581f000e027f89 */ /* 0x00452400000e0000 */
.L_x_3390:
        /* <DEDUP_REMOVED lines=20> */
.L_x_3329:
[----:B------:R-:W-:Y:S05]  /*1af60*/  BSYNC B0 ;  /* 0x0000000000007941 */ /* 0x000fea0003800000 */
.L_x_3328:
[----:B------:R-:W-:Y:S05]  /*1af70*/  BRA.DIV ~URZ, `(.L_x_3330) ;  /* 0x000044c27f007947 */ /* 0x000fea000b800000 */
[----:B---3--:R3:W2:Y:S04]  /*1af80*/  SHFL.IDX PT, R10, R13, 0x3, 0x181f ;  /* 0x00781f000d0a7f89 */ /* 0x0086a800000e0000 */
[----:B----4-:R3:W4:Y:S02]  /*1af90*/  SHFL.IDX PT, R2, R14, 0x3, 0x181f ;  /* 0x00781f000e027f89 */ /* 0x01072400000e0000 */
.L_x_3391:
        /* <DEDUP_REMOVED lines=21> */
.L_x_3318:
        /* <DEDUP_REMOVED lines=33> */
.L_x_3392:
[----:B------:R-:W-:Y:S05]  /*1b300*/  BRA.DIV ~URZ, `(.L_x_3333) ;  /* 0x000042727f007947 */ /* 0x000fea000b800000 */
[----:B------:R3:W4:Y:S02]  /*1b310*/  SHFL.IDX PT, R0, R17, RZ, 0x1c1f ;  /* 0x001c1fff11007589 */ /* 0x00072400000e0000 */
.L_x_3393:
        /* <DEDUP_REMOVED lines=22> */
[----:B------:R-:W-:-:S03]  /*1b480*/  ISETP.GE.AND P3, PT, R251, c[0x0][0x3c8], PT ;  /* 0x0000f200fb007a0c */ /* 0x000fc60003f66270 */
        /* <DEDUP_REMOVED lines=11> */
[----:B------:R-:W-:-:S03]  /*1b540*/  SHF.R.S32.HI R10, RZ, 0x1f, R252 ;  /* 0x0000001fff0a7819 */ /* 0x000fc600000114fc */
[----:B------:R4:W-:Y:S01]  /*1b550*/  @!P5 ST.E.64 [R6.64], R136 ;  /* 0x000000880600d985 */ /* 0x0009e2000c101b06 */
[----:B--2---:R-:W-:-:S04]  /*1b560*/  @!P4 LEA R2, P0, R5, R0, 0x2 ;  /* 0x000000000502c211 */ /* 0x004fc800078010ff */
[----:B------:R-:W-:Y:S02]  /*1b570*/  @!P4 LEA.HI.X R3, R5, R4, R8, 0x2, P0 ;  /* 0x000000040503c211 */ /* 0x000fe400000f1408 */
[C---:B------:R-:W-:Y:S02]  /*1b580*/  @!P6 LEA R8, P1, R252.reuse, R0, 0x2 ;  /* 0x00000000fc08e211 */ /* 0x040fe400078210ff */
[----:B------:R-:W-:Y:S01]  /*1b590*/  SHF.R.S32.HI R5, RZ, 0x1f, R251 ;  /* 0x0000001fff057819 */ /* 0x000fe200000114fb */
[----:B------:R2:W-:Y:S01]  /*1b5a0*/  @!P4 ST.E.64 [R2.64], R148 ;  /* 0x000000940200c985 */ /* 0x0005e2000c101b06 */
[----:B------:R-:W-:Y:S02]  /*1b5b0*/  @!P6 LEA.HI.X R9, R252, R4, R10, 0x2, P1 ;  /* 0x00000004fc09e211 */ /* 0x000fe400008f140a */
[----:B------:R-:W-:Y:S02]  /*1b5c0*/  SHF.R.S32.HI R10, RZ, 0x1f, R250 ;  /* 0x0000001fff0a7819 */ /* 0x000fe400000114fa */
[----:B------:R-:W-:Y:S01]  /*1b5d0*/  ISETP.GE.AND P1, PT, R246, c[0x0][0x3c8], PT ;  /* 0x0000f200f6007a0c */ /* 0x000fe20003f26270 */
[----:B------:R5:W-:Y:S01]  /*1b5e0*/  @!P6 ST.E.64 [R8.64], R152 ;  /* 0x000000980800e985 */ /* 0x000be2000c101b06 */
[----:B------:R-:W-:-:S02]  /*1b5f0*/  ISETP.GE.AND P6, PT, R249, c[0x0][0x3c8], PT ;  /* 0x0000f200f9007a0c */ /* 0x000fc40003fc6270 */
[----:B----4-:R-:W-:-:S04]  /*1b600*/  @!P3 LEA R6, P0, R251, R0, 0x2 ;  /* 0x00000000fb06b211 */ /* 0x010fc800078010ff */
[----:B------:R-:W-:Y:S02]  /*1b610*/  @!P3 LEA.HI.X R7, R251, R4, R5, 0x2, P0 ;  /* 0x00000004fb07b211 */ /* 0x000fe400000f1405 */
[----:B------:R-:W-:-:S03]  /*1b620*/  IADD3 R5, R209, 0x50, RZ ;  /* 0x00000050d1057810 */ /* 0x000fc60007ffe0ff */
[----:B------:R4:W-:Y:S01]  /*1b630*/  @!P3 ST.E.64 [R6.64], R28 ;  /* 0x0000001c0600b985 */ /* 0x0009e2000c101b06 */
[----:B------:R-:W-:Y:S02]  /*1b640*/  ISETP.GE.AND P5, PT, R5, c[0x0][0x3c8], PT ;  /* 0x0000f20005007a0c */ /* 0x000fe40003fa6270 */
[----:B------:R-:W-:Y:S02]  /*1b650*/  SHF.R.S32.HI R11, RZ, 0x1f, R5 ;  /* 0x0000001fff0b7819 */ /* 0x000fe40000011405 */
[----:B--2---:R-:W-:-:S04]  /*1b660*/  @!P2 LEA R2, P4, R250, R0, 0x2 ;  /* 0x00000000fa02a211 */ /* 0x004fc800078810ff */
[----:B------:R-:W-:Y:S02]  /*1b670*/  @!P2 LEA.HI.X R3, R250, R4, R10, 0x2, P4 ;  /* 0x00000004fa03a211 */ /* 0x000fe400020f140a */
[C---:B-----5:R-:W-:Y:S02]  /*1b680*/  @!P6 LEA R8, P0, R249.reuse, R0, 0x2 ;  /* 0x00000000f908e211 */ /* 0x060fe400078010ff */
[----:B------:R-:W-:Y:S01]  /*1b690*/  SHF.R.S32.HI R10, RZ, 0x1f, R249 ;  /* 0x0000001fff0a7819 */ /* 0x000fe200000114f9 */
[----:B------:R2:W-:Y:S03]  /*1b6a0*/  @!P2 ST.E.64 [R2.64], R24 ;  /* 0x000000180200a985 */ /* 0x0005e6000c101b06 */
[----:B------:R-:W-:Y:S02]  /*1b6b0*/  @!P6 LEA.HI.X R9, R249, R4, R10, 0x2, P0 ;  /* 0x00000004f909e211 */ /* 0x000fe400000f140a */
[----:B------:R-:W-:-:S03]  /*1b6c0*/  @!P5 LEA R10, P0, R5, R0, 0x2 ;  /* 0x00000000050ad211 */ /* 0x000fc600078010ff */
[----:B------:R5:W-:Y:S01]  /*1b6d0*/  @!P6 ST.E.64 [R8.64], R36 ;  /* 0x000000240800e985 */ /* 0x000be2000c101b06 */
[----:B----4-:R-:W-:Y:S02]  /*1b6e0*/  SHF.R.S32.HI R7, RZ, 0x1f, R246 ;  /* 0x0000001fff077819 */ /* 0x010fe400000114f6 */
[C---:B------:R-:W-:Y:S02]  /*1b6f0*/  @!P1 LEA R6, P2, R246.reuse, R0, 0x2 ;  /* 0x00000000f6069211 */ /* 0x040fe400078410ff */
[-C--:B------:R-:W-:Y:S02]  /*1b700*/  @!P5 LEA.HI.X R11, R5, R4.reuse, R11, 0x2, P0 ;  /* 0x00000004050bd211 */ /* 0x080fe400000f140b */
[----:B------:R-:W-:Y:S02]  /*1b710*/  @!P1 LEA.HI.X R7, R246, R4, R7, 0x2, P2 ;  /* 0x00000004f6079211 */ /* 0x000fe400010f1407 */
[----:B------:R-:W-:-:S03]  /*1b720*/  IADD3 R5, R209, 0x68, RZ ;  /* 0x00000068d1057810 */ /* 0x000fc60007ffe0ff */
[----:B------:R4:W-:Y:S01]  /*1b730*/  @!P1 ST.E.64 [R6.64], R32 ;  /* 0x0000002006009985 */ /* 0x0009e2000c101b06 */
[----:B------:R-:W-:-:S03]  /*1b740*/  ISETP.GE.AND P2, PT, R5, c[0x0][0x3c8], PT ;  /* 0x0000f20005007a0c */ /* 0x000fc60003f46270 */
[----:B------:R1:W-:Y:S01]  /*1b750*/  @!P5 ST.E.64 [R10.64], R44 ;  /* 0x0000002c0a00d985 */ /* 0x0003e2000c101b06 */
[C---:B--2---:R-:W-:Y:S02]  /*1b760*/  IADD3 R3, R209.reuse, 0x58, RZ ;  /* 0x00000058d1037810 */ /* 0x044fe40007ffe0ff */
[----:B------:R-:W-:Y:S02]  /*1b770*/  IADD3 R2, R209, 0x60, RZ ;  /* 0x00000060d1027810 */ /* 0x000fe40007ffe0ff */
[----:B------:R-:W-:Y:S02]  /*1b780*/  ISETP.GE.AND P3, PT, R3, c[0x0][0x3c8], PT ;  /* 0x0000f20003007a0c */ /* 0x000fe40003f66270 */
[----:B------:R-:W-:Y:S02]  /*1b790*/  ISETP.GE.AND P4, PT, R2, c[0x0][0x3c8], PT ;  /* 0x0000f20002007a0c */ /* 0x000fe40003f86270 */
[----:B-----5:R-:W-:-:S09]  /*1b7a0*/  SHF.R.S32.HI R9, RZ, 0x1f, R3 ;  /* 0x0000001fff097819 */ /* 0x020fd20000011403 */
[-C--:B------:R-:W-:Y:S02]  /*1b7b0*/  @!P3 LEA R8, P1, R3, R0.reuse, 0x2 ;  /* 0x000000000308b211 */ /* 0x080fe400078210ff */
[----:B------:R-:W-:Y:S02]  /*1b7c0*/  @!P4 LEA R12, P0, R2, R0, 0x2 ;  /* 0x00000000020cc211 */ /* 0x000fe400078010ff */
[----:B----4-:R-:W-:Y:S02]  /*1b7d0*/  IADD3 R6, R209, 0x70, RZ ;  /* 0x00000070d1067810 */ /* 0x010fe40007ffe0ff */
[----:B------:R-:W-:Y:S02]  /*1b7e0*/  SHF.R.S32.HI R7, RZ, 0x1f, R2 ;  /* 0x0000001fff077819 */ /* 0x000fe40000011402 */
[----:B------:R-:W-:Y:S02]  /*1b7f0*/  ISETP.GE.AND P6, PT, R6, c[0x0][0x3c8], PT ;  /* 0x0000f20006007a0c */ /* 0x000fe40003fc6270 */
[----:B------:R-:W-:-:S02]  /*1b800*/  @!P3 LEA.HI.X R9, R3, R4, R9, 0x2, P1 ;  /* 0x000000040309b211 */ /* 0x000fc400008f1409 */
[C---:B------:R-:W-:Y:S02]  /*1b810*/  IADD3 R3, R209.reuse, 0x78, RZ ;  /* 0x00000078d1037810 */ /* 0x040fe40007ffe0ff */
[----:B------:R-:W-:Y:S01]  /*1b820*/  @!P4 LEA.HI.X R13, R2, R4, R7, 0x2, P0 ;  /* 0x00000004020dc211 */ /* 0x000fe200000f1407 */
[----:B------:R2:W-:Y:S01]  /*1b830*/  @!P3 ST.E.64 [R8.64], R40 ;  /* 0x000000280800b985 */ /* 0x0005e2000c101b06 */
[----:B------:R-:W-:Y:S02]  /*1b840*/  IADD3 R2, R209, 0x80, RZ ;  /* 0x00000080d1027810 */ /* 0x000fe40007ffe0ff */
[----:B------:R-:W-:Y:S01]  /*1b850*/  ISETP.GE.AND P3, PT, R3, c[0x0][0x3c8], PT ;  /* 0x0000f20003007a0c */ /* 0x000fe20003f66270 */
[----:B------:R4:W-:Y:S01]  /*1b860*/  @!P4 ST.E.64 [R12.64], R52 ;  /* 0x000000340c00c985 */ /* 0x0009e2000c101b06 */
[----:B------:R-:W-:Y:S02]  /*1b870*/  ISETP.GE.AND P5, PT, R2, c[0x0][0x3c8], PT ;  /* 0x0000f20002007a0c */ /* 0x000fe40003fa6270 */
[----:B------:R-:W-:-:S02]  /*1b880*/  SHF.R.S32.HI R7, RZ, 0x1f, R5 ;  /* 0x0000001fff077819 */ /* 0x000fc40000011405 */
[----:B-1----:R-:W-:Y:S02]  /*1b890*/  SHF.R.S32.HI R11, RZ, 0x1f, R6 ;  /* 0x0000001fff0b7819 */ /* 0x002fe40000011406 */
[----:B------:R-:W-:-:S04]  /*1b8a0*/  @!P6 LEA R10, P0, R6, R0, 0x2 ;  /* 0x00000000060ae211 */ /* 0x000fc800078010ff */
[----:B------:R-:W-:Y:S02]  /*1b8b0*/  @!P6 LEA.HI.X R11, R6, R4, R11, 0x2, P0 ;  /* 0x00000004060be211 */ /* 0x000fe400000f140b */
[----:B------:R-:W-:Y:S02]  /*1b8c0*/  IADD3 R6, R209, 0x88, RZ ;  /* 0x00000088d1067810 */ /* 0x000fe40007ffe0ff */
[----:B--2---:R-:W-:-:S04]  /*1b8d0*/  @!P2 LEA R8, P1, R5, R0, 0x2 ;  /* 0x000000000508a211 */ /* 0x004fc800078210ff */
[----:B------:R-:W-:Y:S02]  /*1b8e0*/  @!P2 LEA.HI.X R9, R5, R4, R7, 0x2, P1 ;  /* 0x000000040509a211 */ /* 0x000fe400008f1407 */
[----:B------:R-:W-:Y:S02]  /*1b8f0*/  IADD3 R5, R209, 0x90, RZ ;  /* 0x00000090d1057810 */ /* 0x000fe40007ffe0ff */
[----:B------:R-:W-:Y:S01]  /*1b900*/  SHF.R.S32.HI R7, RZ, 0x1f, R2 ;  /* 0x0000001fff077819 */ /* 0x000fe20000011402 */
[----:B------:R1:W-:Y:S01]  /*1b910*/  @!P2 ST.E.64 [R8.64], R48 ;  /* 0x000000300800a985 */ /* 0x0003e2000c101b06 */
[----:B------:R-:W-:Y:S02]  /*1b920*/  ISETP.GE.AND P2, PT, R6, c[0x0][0x3c8], PT ;  /* 0x0000f20006007a0c */ /* 0x000fe40003f46270 */
[----:B----4-:R-:W-:Y:S01]  /*1b930*/  @!P5 LEA R12, P0, R2, R0, 0x2 ;  /* 0x00000000020cd211 */ /* 0x010fe200078010ff */
[----:B------:R2:W-:Y:S01]  /*1b940*/  @!P6 ST.E.64 [R10.64], R60 ;  /* 0x0000003c0a00e985 */ /* 0x0005e2000c101b06 */
[----:B------:R-:W-:-:S02]  /*1b950*/  ISETP.GE.AND P4, PT, R5, c[0x0][0x3c8], PT ;  /* 0x0000f20005007a0c */ /* 0x000fc40003f86270 */
[----:B------:R-:W-:Y:S02]  /*1b960*/  @!P5 LEA.HI.X R13, R2, R4, R7, 0x2, P0 ;  /* 0x00000004020dd211 */ /* 0x000fe400000f1407 */
[----:B------:R-:W-:Y:S02]  /*1b970*/  IADD3 R2, R209, 0xa0, RZ ;  /* 0x000000a0d1027810 */ /* 0x000fe40007ffe0ff */
[----:B------:R-:W-:Y:S02]  /*1b980*/  SHF.R.S32.HI R7, RZ, 0x1f, R5 ;  /* 0x0000001fff077819 */ /* 0x000fe40000011405 */
[----:B-1----:R-:W-:Y:S02]  /*1b990*/  SHF.R.S32.HI R9, RZ, 0x1f, R3 ;  /* 0x0000001fff097819 */ /* 0x002fe40000011403 */
[----:B------:R-:W-:-:S03]  /*1b9a0*/  @!P3 LEA R8, P1, R3, R0, 0x2 ;  /* 0x000000000308b211 */ /* 0x000fc600078210ff */
[----:B--2---:R-:W-:Y:S02]  /*1b9b0*/  @!P4 LEA R10, P0, R5, R0, 0x2 ;  /* 0x00000000050ac211 */ /* 0x004fe400078010ff */
        /* <DEDUP_REMOVED lines=9> */
[----:B------:R-:W-:Y:S02]  /*1ba50*/  ISETP.GE.AND P6, PT, R5, c[0x0][0x3c8], PT ;  /* 0x0000f20005007a0c */ /* 0x000fe40003fc6270 */
[----:B-1----:R-:W-:Y:S02]  /*1ba60*/  SHF.R.S32.HI R9, RZ, 0x1f, R6 ;  /* 0x0000001fff097819 */ /* 0x002fe40000011406 */
[----:B------:R-:W-:-:S05]  /*1ba70*/  @!P2 LEA R8, P1, R6, R0, 0x2 ;  /* 0x000000000608a211 */ /* 0x000fca00078210ff */
[----:B--2---:R-:W-:Y:S02]  /*1ba80*/  @!P5 LEA R12, P0, R2, R0, 0x2 ;  /* 0x00000000020cd211 */ /* 0x004fe400078010ff */
        /* <DEDUP_REMOVED lines=16> */
[----:B------:R-:W-:Y:S02]  /*1bb90*/  ISETP.GE.AND P3, PT, R3, c[0x0][0x3c8], PT ;  /* 0x0000f20003007a0c */ /* 0x000fe40003f66270 */
[----:B------:R-:W-:Y:S01]  /*1bba0*/  IADD3 R5, R209, 0xd0, RZ ;  /* 0x000000d0d1057810 */ /* 0x000fe20007ffe0ff */
[----:B------:R2:W-:Y:S01]  /*1bbb0*/  @!P5 ST.E.64 [R12.64], R84 ;  /* 0x000000540c00d985 */ /* 0x0005e2000c101b06 */
[----:B------:R-:W-:Y:S02]  /*1bbc0*/  SHF.R.S32.HI R7, RZ, 0x1f, R2 ;  /* 0x0000001fff077819 */ /* 0x000fe40000011402 */
[----:B------:R-:W-:Y:S02]  /*1bbd0*/  ISETP.GE.AND P5, PT, R5, c[0x0][0x3c8], PT ;  /* 0x0000f20005007a0c */ /* 0x000fe40003fa6270 */
[----:B-1----:R-:W-:-:S02]  /*1bbe0*/  SHF.R.S32.HI R9, RZ, 0x1f, R6 ;  /* 0x0000001fff097819 */ /* 0x002fc40000011406 */
[-C--:B------:R-:W-:Y:S02]  /*1bbf0*/  @!P2 LEA R8, P1, R6, R0.reuse, 0x2 ;  /* 0x000000000608a211 */ /* 0x080fe400078210ff */
[----:B--2---:R-:W-:Y:S02]  /*1bc00*/  @!P4 LEA R12, P0, R2, R0, 0x2 ;  /* 0x00000000020cc211 */ /* 0x004fe400078010ff */
[-C--:B------:R-:W-:Y:S02]  /*1bc10*/  @!P2 LEA.HI.X R9, R6, R4.reuse, R9, 0x2, P1 ;  /* 0x000000040609a211 */ /* 0x080fe400008f1409 */
[----:B------:R-:W-:Y:S02]  /*1bc20*/  IADD3 R6, R209, 0xc8, RZ ;  /* 0x000000c8d1067810 */ /* 0x000fe40007ffe0ff */
[----:B------:R-:W-:Y:S01]  /*1bc30*/  @!P4 LEA.HI.X R13, R2, R4, R7, 0x2, P0 ;  /* 0x00000004020dc211 */ /* 0x000fe200000f1407 */
[----:B------:R1:W-:Y:S01]  /*1bc40*/  @!P2 ST.E.64 [R8.64], R80 ;  /* 0x000000500800a985 */ /* 0x0003e2000c101b06 */
[----:B------:R-:W-:-:S02]  /*1bc50*/  ISETP.GE.AND P2, PT, R6, c[0x0][0x3c8], PT ;  /* 0x0000f20006007a0c */ /* 0x000fc40003f46270 */
[C---:B------:R-:W-:Y:S01]  /*1bc60*/  IADD3 R2, R209.reuse, 0xd8, RZ ;  /* 0x000000d8d1027810 */ /* 0x040fe20007ffe0ff */
[----:B------:R2:W-:Y:S01]  /*1bc70*/  @!P6 ST.E.64 [R10.64], R92 ;  /* 0x0000005c0a00e985 */ /* 0x0005e2000c101b06 */
[----:B------:R-:W-:-:S04]  /*1bc80*/  IADD3 R7, R209, 0xe0, RZ ;  /* 0x000000e0d1077810 */ /* 0x000fc80007ffe0ff */
[----:B------:R-:W-:Y:S02]  /*1bc90*/  ISETP.GE.AND P6, PT, R7, c[0x0][0x3c8], PT ;  /* 0x0000f20007007a0c */ /* 0x000fe40003fc6270 */
[----:B-1----:R-:W-:Y:S02]  /*1bca0*/  SHF.R.S32.HI R9, RZ, 0x1f, R3 ;  /* 0x0000001fff097819 */ /* 0x002fe40000011403 */
[-C--:B------:R-:W-:Y:S02]  /*1bcb0*/  @!P3 LEA R8, P1, R3, R0.reuse, 0x2 ;  /* 0x000000000308b211 */ /* 0x080fe400078210ff */
[----:B--2---:R-:W-:Y:S02]  /*1bcc0*/  @!P5 LEA R10, P0, R5, R0, 0x2 ;  /* 0x00000000050ad211 */ /* 0x004fe400078010ff */
[----:B------:R-:W-:Y:S02]  /*1bcd0*/  @!P3 LEA.HI.X R9, R3, R4, R9, 0x2, P1 ;  /* 0x000000040309b211 */ /* 0x000fe400008f1409 */
[----:B------:R-:W-:-:S03]  /*1bce0*/  SHF.R.S32.HI R3, RZ, 0x1f, R5 ;  /* 0x0000001fff037819 */ /* 0x000fc60000011405 */
[----:B------:R1:W-:Y:S01]  /*1bcf0*/  @!P3 ST.E.64 [R8.64], R88 ;  /* 0x000000580800b985 */ /* 0x0003e2000c101b06 */
[----:B------:R-:W-:Y:S02]  /*1bd00*/  @!P5 LEA.HI.X R11, R5, R4, R3, 0x2, P0 ;  /* 0x00000004050bd211 */ /* 0x000fe400000f1403 */
[----:B------:R-:W-:Y:S01]  /*1bd10*/  IADD3 R5, R209, 0xe8, RZ ;  /* 0x000000e8d1057810 */ /* 0x000fe20007ffe0ff */
[----:B------:R2:W-:Y:S01]  /*1bd20*/  @!P4 ST.E.64 [R12.64], R100 ;  /* 0x000000640c00c985 */ /* 0x0005e2000c101b06 */
[----:B------:R-:W-:Y:S02]  /*1bd30*/  ISETP.GE.AND P4, PT, R2, c[0x0][0x3c8], PT ;  /* 0x0000f20002007a0c */ /* 0x000fe40003f86270 */
[----:B------:R-:W-:Y:S02]  /*1bd40*/  ISETP.GE.AND P3, PT, R5, c[0x0][0x3c8], PT ;  /* 0x0000f20005007a0c */ /* 0x000fe40003f66270 */
[----:B------:R-:W-:Y:S02]  /*1bd50*/  IADD3 R3, R209, 0xf0, RZ ;  /* 0x000000f0d1037810 */ /* 0x000fe40007ffe0ff */
[----:B-1----:R-:W-:-:S02]  /*1bd60*/  SHF.R.S32.HI R9, RZ, 0x1f, R6 ;  /* 0x0000001fff097819 */ /* 0x002fc40000011406 */
[CC--:B------:R-:W-:Y:S02]  /*1bd70*/  @!P2 LEA R8, P1, R6.reuse, R0.reuse, 0x2 ;  /* 0x000000000608a211 */ /* 0x0c0fe400078210ff */
[----:B--2---:R-:W-:Y:S02]  /*1bd80*/  @!P6 LEA R12, P0, R7, R0, 0x2 ;  /* 0x00000000070ce211 */ /* 0x004fe400078010ff */
[----:B------:R-:W-:Y:S02]  /*1bd90*/  @!P2 LEA.HI.X R9, R6, R4, R9, 0x2, P1 ;  /* 0x000000040609a211 */ /* 0x000fe400008f1409 */
[----:B------:R-:W-:Y:S02]  /*1bda0*/  SHF.R.S32.HI R6, RZ, 0x1f, R2 ;  /* 0x0000001fff067819 */ /* 0x000fe40000011402 */
[----:B------:R-:W-:Y:S01]  /*1bdb0*/  @!P4 LEA R14, P1, R2, R0, 0x2 ;  /* 0x00000000020ec211 */ /* 0x000fe200078210ff */
[----:B------:R1:W-:Y:S01]  /*1bdc0*/  @!P2 ST.E.64 [R8.64], R96 ;  /* 0x000000600800a985 */ /* 0x0003e2000c101b06 */
[----:B------:R-:W-:-:S02]  /*1bdd0*/  ISETP.GE.AND P2, PT, R3, c[0x0][0x3c8], PT ;  /* 0x0000f20003007a0c */ /* 0x000fc40003f46270 */
[----:B------:R-:W-:Y:S01]  /*1bde0*/  @!P4 LEA.HI.X R15, R2, R4, R6, 0x2, P1 ;  /* 0x00000004020fc211 */ /* 0x000fe200008f1406 */
[----:B------:R2:W-:Y:S01]  /*1bdf0*/  @!P5 ST.E.64 [R10.64], R162 ;  /* 0x000000a20a00d985 */ /* 0x0005e2000c101b06 */
[----:B------:R-:W-:Y:S02]  /*1be00*/  IADD3 R2, R209, 0xf8, RZ ;  /* 0x000000f8d1027810 */ /* 0x000fe40007ffe0ff */
[----:B------:R-:W-:Y:S01]  /*1be10*/  SHF.R.S32.HI R6, RZ, 0x1f, R5 ;  /* 0x0000001fff067819 */ /* 0x000fe20000011405 */
[----:B------:R4:W-:Y:S01]  /*1be20*/  @!P4 ST.E.64 [R14.64], R168 ;  /* 0x000000a80e00c985 */ /* 0x0009e2000c101b06 */
[----:B------:R-:W-:Y:S02]  /*1be30*/  ISETP.GE.AND P1, PT, R2, c[0x0][0x3c8], PT ;  /* 0x0000f20002007a0c */ /* 0x000fe40003f26270 */
        /* <DEDUP_REMOVED lines=14> */
.L_x_3335:
[----:B------:R-:W-:Y:S05]  /*1bf20*/  BSYNC B0 ;  /* 0x0000000000007941 */ /* 0x000fea0003800000 */
.L_x_3334:
[----:B------:R-:W-:Y:S05]  /*1bf30*/  BRA.DIV ~URZ, `(.L_x_3336) ;  /* 0x000036b27f007947 */ /* 0x000fea000b800000 */
[----:B--2---:R2:W1:Y:S04]  /*1bf40*/  SHFL.IDX PT, R4, R16, 0x1, 0x1c1f ;  /* 0x003c1f0010047f89 */ /* 0x00446800000e0000 */
[----:B----4-:R2:W4:Y:S02]  /*1bf50*/  SHFL.IDX PT, R0, R17, 0x1, 0x1c1f ;  /* 0x003c1f0011007f89 */ /* 0x01052400000e0000 */
.L_x_3394:
[----:B------:R-:W-:-:S13]  /*1bf60*/  LOP3.LUT P0, RZ, R214, 0x2, RZ, 0xc0, !PT ;  /* 0x00000002d6ff7812 */ /* 0x000fda000780c0ff */
[----:B------:R-:W-:Y:S05]  /*1bf70*/  @P0 BRA `(.L_x_3331) ;  /* 0x0000198000000947 */ /* 0x000fea0003800000 */
[C---:B------:R-:W-:Y:S02]  /*1bf80*/  ISETP.GE.AND P0, PT, R209.reuse, c[0x0][0x3c8], PT ;  /* 0x0000f200d1007a0c */ /* 0x040fe40003f06270 */
[C---:B------:R-:W-:Y:S02]  /*1bf90*/  IADD3 R9, R209.reuse, 0x8, RZ ;  /* 0x00000008d1097810 */ /* 0x040fe40007ffe0ff */
[----:B------:R-:W-:Y:S02]  /*1bfa0*/  IADD3 R5, R209, 0x10, RZ ;  /* 0x00000010d1057810 */ /* 0x000fe40007ffe0ff */
[----:B------:R-:W-:Y:S02]  /*1bfb0*/  ISETP.GE.AND P3, PT, R9, c[0x0][0x3c8], PT ;  /* 0x0000f20009007a0c */ /* 0x000fe40003f66270 */
[----:B------:R-:W-:Y:S02]  /*1bfc0*/  ISETP.GE.AND P5, PT, R5, c[0x0][0x3c8], PT ;  /* 0x0000f20005007a0c */ /* 0x000fe40003fa6270 */
[----:B------:R-:W-:-:S02]  /*1bfd0*/  IADD3 R12, R209, 0x18, RZ ;  /* 0x00000018d10c7810 */ /* 0x000fc40007ffe0ff */
[----:B------:R-:W-:Y:S02]  /*1bfe0*/  SHF.R.S32.HI R6, RZ, 0x1f, R209 ;  /* 0x0000001fff067819 */ /* 0x000fe400000114d1 */
[C---:B----4-:R-:W-:Y:S02]  /*1bff0*/  @!P0 LEA R2, P1, R209.reuse, R0, 0x2 ;  /* 0x00000000d1028211 */ /* 0x050fe400078210ff */
[C---:B------:R-:W-:Y:S02]  /*1c000*/  IADD3 R11, R209.reuse, 0x8, RZ ;  /* 0x00000008d10b7810 */ /* 0x040fe40007ffe0ff */
[----:B------:R-:W-:Y:S02]  /*1c010*/  ISETP.GE.AND P2, PT, R12, c[0x0][0x3c8], PT ;  /* 0x0000f2000c007a0c */ /* 0x000fe40003f46270 */
[C---:B------:R-:W-:Y:S02]  /*1c020*/  IADD3 R10, R209.reuse, 0x20, RZ ;  /* 0x00000020d10a7810 */ /* 0x040fe40007ffe0ff */
[----:B-1----:R-:W-:-:S02]  /*1c030*/  @!P0 LEA.HI.X R3, R209, R4, R6, 0x2, P1 ;  /* 0x00000004d1038211 */ /* 0x002fc400008f1406 */
[----:B------:R-:W-:Y:S02]  /*1c040*/  @!P3 LEA R6, P6, R9, R0, 0x2 ;  /* 0x000000000906b211 */ /* 0x000fe400078c10ff */
[----:B------:R-:W-:Y:S01]  /*1c050*/  SHF.R.S32.HI R11, RZ, 0x1f, R11 ;  /* 0x0000001fff0b7819 */ /* 0x000fe2000001140b */
[----:B------:R1:W-:Y:S01]  /*1c060*/  @!P0 ST.E.64 [R2.64], R108 ;  /* 0x0000006c02008985 */ /* 0x0003e2000c101b06 */
[----:B------:R-:W-:Y:S02]  /*1c070*/  IADD3 R8, R209, 0x10, RZ ;  /* 0x00000010d1087810 */ /* 0x000fe40007ffe0ff */
[----:B------:R-:W-:Y:S02]  /*1c080*/  ISETP.GE.AND P1, PT, R10, c[0x0][0x3c8], PT ;  /* 0x0000f2000a007a0c */ /* 0x000fe40003f26270 */
[----:B------:R-:W-:Y:S02]  /*1c090*/  @!P3 LEA.HI.X R7, R9, R4, R11, 0x2, P6 ;  /* 0x000000040907b211 */ /* 0x000fe400030f140b */
[----:B------:R-:W-:-:S02]  /*1c0a0*/  SHF.R.S32.HI R8, RZ, 0x1f, R8 ;  /* 0x0000001fff087819 */ /* 0x000fc40000011408 */
[----:B------:R-:W-:Y:S01]  /*1c0b0*/  ISETP.GE.AND P0, PT, R252, c[0x0][0x3c8], PT ;  /* 0x0000f200fc007a0c */ /* 0x000fe20003f06270 */
[----:B------:R4:W-:Y:S01]  /*1c0c0*/  @!P3 ST.E.64 [R6.64], R120 ;  /* 0x000000780600b985 */ /* 0x0009e2000c101b06 */
[C---:B------:R-:W-:Y:S02]  /*1c0d0*/  IADD3 R13, R209.reuse, 0x18, RZ ;  /* 0x00000018d10d7810 */ /* 0x040fe40007ffe0ff */
[----:B------:R-:W-:Y:S02]  /*1c0e0*/  IADD3 R11, R209, 0x20, RZ ;  /* 0x00000020d10b7810 */ /* 0x000fe40007ffe0ff */
[----:B------:R-:W-:Y:S02]  /*1c0f0*/  SHF.R.S32.HI R13, RZ, 0x1f, R13 ;  /* 0x0000001fff0d7819 */ /* 0x000fe4000001140d */
[----:B------:R-:W-:Y:S02]  /*1c100*/  SHF.R.S32.HI R11, RZ, 0x1f, R11 ;  /* 0x0000001fff0b7819 */ /* 0x000fe4000001140b */
[----:B-1----:R-:W-:-:S04]  /*1c110*/  @!P5 LEA R2, P4, R5, R0, 0x2 ;  /* 0x000000000502d211 */ /* 0x002fc800078810ff */
[----:B------:R-:W-:Y:S02]  /*1c120*/  @!P5 LEA.HI.X R3, R5, R4, R8, 0x2, P4 ;  /* 0x000000040503d211 */ /* 0x000fe400020f1408 */
[C---:B------:R-:W-:Y:S02]  /*1c130*/  @!P2 LEA R8, P3, R12.reuse, R0, 0x2 ;  /* 0x000000000c08a211 */ /* 0x040fe400078610ff */
[----:B------:R-:W-:Y:S01]  /*1c140*/  ISETP.GE.AND P4, PT, R251, c[0x0][0x3c8], PT ;  /* 0x0000f200fb007a0c */ /* 0x000fe20003f86270 */
[----:B------:R1:W-:Y:S01]  /*1c150*/  @!P5 ST.E.64 [R2.64], R124 ;  /* 0x0000007c0200d985 */ /* 0x0003e2000c101b06 */
[----:B------:R-:W-:Y:S02]  /*1c160*/  @!P2 LEA.HI.X R9, R12, R4, R13, 0x2, P3 ;  /* 0x000000040c09a211 */ /* 0x000fe400018f140d */
[----:B----4-:R-:W-:Y:S02]  /*1c170*/  @!P1 LEA R6, P6, R10, R0, 0x2 ;  /* 0x000000000a069211 */ /* 0x010fe400078c10ff */
[----:B------:R-:W-:Y:S01]  /*1c180*/  ISETP.GE.AND P3, PT, R250, c[0x0][0x3c8], PT ;  /* 0x0000f200fa007a0c */ /* 0x000fe20003f66270 */
[----:B------:R4:W-:Y:S01]  /*1c190*/  @!P2 ST.E.64 [R8.64], R128 ;  /* 0x000000800800a985 */ /* 0x0009e2000c101b06 */
[----:B------:R-:W-:-:S02]  /*1c1a0*/  SHF.R.S32.HI R5, RZ, 0x1f, R252 ;  /* 0x0000001fff057819 */ /* 0x000fc400000114fc */
[----:B------:R-:W-:Y:S02]  /*1c1b0*/  @!P1 LEA.HI.X R7, R10, R4, R11, 0x2, P6 ;  /* 0x000000040a079211 */ /* 0x000fe400030f140b */
[----:B------:R-:W-:Y:S02]  /*1c1c0*/  ISETP.GE.AND P6, PT, R249, c[0x0][0x3c8], PT ;  /* 0x0000f200f9007a0c */ /* 0x000fe40003fc6270 */
[----:B------:R-:W-:Y:S01]  /*1c1d0*/  SHF.R.S32.HI R12, RZ, 0x1f, R251 ;  /* 0x0000001fff0c7819 */ /* 0x000fe200000114fb */
        /* <DEDUP_REMOVED lines=11> */
[C---:B-----5:R-:W-:Y:S02]  /*1c290*/  IADD3 R6, R209.reuse, 0x58, RZ ;  /* 0x00000058d1067810 */ /* 0x060fe40007ffe0ff */
        /* <DEDUP_REMOVED lines=18> */
[----:B------:R-:W-:Y:S02]  /*1c3c0*/  ISETP.GE.AND P5, PT, R3, c[0x0][0x3c8], PT ;  /* 0x0000f20003007a0c */ /* 0x000fe40003fa6270 */
[----:B------:R-:W-:Y:S02]  /*1c3d0*/  IADD3 R7, R209, 0x70, RZ ;  /* 0x00000070d1077810 */ /* 0x000fe40007ffe0ff */
[----:B------:R-:W-:-:S02]  /*1c3e0*/  @!P2 LEA.HI.X R15, R2, R4, R13, 0x2, P0 ;  /* 0x00000004020fa211 */ /* 0x000fc400000f140d */
[----:B------:R-:W-:Y:S02]  /*1c3f0*/  ISETP.GE.AND P2, PT, R5, c[0x0][0x3c8], PT ;  /* 0x0000f20005007a0c */ /* 0x000fe40003f46270 */
[----:B------:R-:W-:Y:S02]  /*1c400*/  ISETP.GE.AND P6, PT, R2, c[0x0][0x3c8], PT ;  /* 0x0000f20002007a0c */ /* 0x000fe40003fc6270 */
[----:B------:R-:W-:Y:S02]  /*1c410*/  @!P4 LEA.HI.X R13, R6, R4, R16, 0x2, P1 ;  /* 0x00000004060dc211 */ /* 0x000fe400008f1410 */
[----:B------:R-:W-:Y:S02]  /*1c420*/  ISETP.GE.AND P1, PT, R7, c[0x0][0x3c8], PT ;  /* 0x0000f20007007a0c */ /* 0x000fe40003f26270 */
[----:B------:R-:W-:Y:S02]  /*1c430*/  @!P5 LEA R18, P0, R3, R0, 0x2 ;  /* 0x000000000312d211 */ /* 0x000fe400078010ff */
[----:B------:R-:W-:-:S03]  /*1c440*/  IADD3 R6, R209, 0x78, RZ ;  /* 0x00000078d1067810 */ /* 0x000fc60007ffe0ff */
[----:B------:R-:W-:Y:S02]  /*1c450*/  @!P2 LEA R16, P3, R5, R0, 0x2 ;  /* 0x000000000510a211 */ /* 0x000fe400078610ff */
[----:B------:R-:W-:Y:S01]  /*1c460*/  @!P6 ST.E.64 [R14.64], R46 ;  /* 0x0000002e0e00e985 */ /* 0x000fe2000c101b06 */
[----:B------:R-:W-:-:S03]  /*1c470*/  SHF.R.S32.HI R2, RZ, 0x1f, R6 ;  /* 0x0000001fff027819 */ /* 0x000fc60000011406 */
[----:B------:R2:W-:Y:S01]  /*1c480*/  @!P4 ST.E.64 [R12.64], R42 ;  /* 0x0000002a0c00c985 */ /* 0x0005e2000c101b06 */
[----:B-1----:R-:W-:Y:S02]  /*1c490*/  SHF.R.S32.HI R9, RZ, 0x1f, R3 ;  /* 0x0000001fff097819 */ /* 0x002fe40000011403 */
[----:B------:R-:W-:Y:S02]  /*1c4a0*/  SHF.R.S32.HI R8, RZ, 0x1f, R5 ;  /* 0x0000001fff087819 */ /* 0x000fe40000011405 */
[-C--:B------:R-:W-:Y:S02]  /*1c4b0*/  @!P5 LEA.HI.X R19, R3, R4.reuse, R9, 0x2, P0 ;  /* 0x000000040313d211 */ /* 0x080fe400000f1409 */
[----:B------:R-:W-:Y:S02]  /*1c4c0*/  SHF.R.S32.HI R9, RZ, 0x1f, R7 ;  /* 0x0000001fff097819 */ /* 0x000fe40000011407 */
[----:B---3--:R-:W-:Y:S02]  /*1c4d0*/  @!P2 LEA.HI.X R17, R5, R4, R8, 0x2, P3 ;  /* 0x000000040511a211 */ /* 0x008fe400018f1408 */
[----:B------:R-:W-:-:S02]  /*1c4e0*/  ISETP.GE.AND P0, PT, R6, c[0x0][0x3c8], PT ;  /* 0x0000f20006007a0c */ /* 0x000fc40003f06270 */
[C---:B------:R-:W-:Y:S02]  /*1c4f0*/  IADD3 R5, R209.reuse, 0x88, RZ ;  /* 0x00000088d1057810 */ /* 0x040fe40007ffe0ff */
[----:B------:R-:W-:Y:S02]  /*1c500*/  IADD3 R8, R209, 0x80, RZ ;  /* 0x00000080d1087810 */ /* 0x000fe40007ffe0ff */
[----:B------:R-:W-:Y:S02]  /*1c510*/  ISETP.GE.AND P5, PT, R5, c[0x0][0x3c8], PT ;  /* 0x0000f20005007a0c */ /* 0x000fe40003fa6270 */
[----:B------:R-:W-:-:S05]  /*1c520*/  ISETP.GE.AND P6, PT, R8, c[0x0][0x3c8], PT ;  /* 0x0000f20008007a0c */ /* 0x000fca0003fc6270 */
[CC--:B------:R-:W-:Y:S02]  /*1c530*/  @!P0 LEA R10, P3, R6.reuse, R0.reuse, 0x2 ;  /* 0x00000000060a8211 */ /* 0x0c0fe400078610ff */
[C---:B--2---:R-:W-:Y:S02]  /*1c540*/  @!P1 LEA R12, P4, R7.reuse, R0, 0x2 ;  /* 0x00000000070c9211 */ /* 0x044fe400078810ff */
[-C--:B------:R-:W-:Y:S02]  /*1c550*/  @!P0 LEA.HI.X R11, R6, R4.reuse, R2, 0x2, P3 ;  /* 0x00000004060b8211 */ /* 0x080fe400018f1402 */
[----:B------:R-:W-:Y:S02]  /*1c560*/  @!P1 LEA.HI.X R13, R7, R4, R9, 0x2, P4 ;  /* 0x00000004070d9211 */ /* 0x000fe400020f1409 */
[----:B------:R-:W-:Y:S02]  /*1c570*/  ISETP.GE.AND P4, PT, R3, c[0x0][0x3c8], PT ;  /* 0x0000f20003007a0c */ /* 0x000fe40003f86270 */
[----:B------:R-:W-:-:S02]  /*1c580*/  SHF.R.S32.HI R7, RZ, 0x1f, R5 ;  /* 0x0000001fff077819 */ /* 0x000fc40000011405 */
[C---:B------:R-:W-:Y:S02]  /*1c590*/  IADD3 R2, R209.reuse, 0x90, RZ ;  /* 0x00000090d1027810 */ /* 0x040fe40007ffe0ff */
[----:B------:R-:W-:Y:S02]  /*1c5a0*/  IADD3 R6, R209, 0x98, RZ ;  /* 0x00000098d1067810 */ /* 0x000fe40007ffe0ff */
[----:B------:R-:W-:Y:S02]  /*1c5b0*/  SHF.R.S32.HI R3, RZ, 0x1f, R8 ;  /* 0x0000001fff037819 */ /* 0x000fe40000011408 */
        /* <DEDUP_REMOVED lines=10> */
[----:B------:R-:W-:Y:S02]  /*1c660*/  SHF.R.S32.HI R7, RZ, 0x1f, R6 ;  /* 0x0000001fff077819 */ /* 0x000fe40000011406 */
[----:B-1----:R-:W-:-:S04]  /*1c670*/  @!P6 LEA R16, P3, R8, R0, 0x2 ;  /* 0x000000000810e211 */ /* 0x002fc800078610ff */
[----:B------:R-:W-:Y:S02]  /*1c680*/  @!P6 LEA.HI.X R17, R8, R4, R3, 0x2, P3 ;  /* 0x000000040811e211 */ /* 0x000fe400018f1403 */
[----:B------:R-:W-:Y:S02]  /*1c690*/  ISETP.GE.AND P3, PT, R5, c[0x0][0x3c8], PT ;  /* 0x0000f20005007a0c */ /* 0x000fe40003f66270 */
[C---:B--2---:R-:W-:Y:S01]  /*1c6a0*/  @!P2 LEA R10, P0, R2.reuse, R0, 0x2 ;  /* 0x00000000020aa211 */ /* 0x044fe200078010ff */
[----:B------:R1:W-:Y:S01]  /*1c6b0*/  @!P6 ST.E.64 [R16.64], R70 ;  /* 0x000000461000e985 */ /* 0x0003e2000c101b06 */
[----:B------:R-:W-:Y:S02]  /*1c6c0*/  IADD3 R3, R209, 0xa8, RZ ;  /* 0x000000a8d1037810 */ /* 0x000fe40007ffe0ff */
[----:B------:R-:W-:Y:S01]  /*1c6d0*/  @!P2 LEA.HI.X R11, R2, R4, R9, 0x2, P0 ;  /* 0x00000004020ba211 */ /* 0x000fe200000f1409 */
[----:B------:R2:W-:Y:S01]  /*1c6e0*/  @!P5 ST.E.64 [R14.64], R66 ;  /* 0x000000420e00d985 */ /* 0x0005e2000c101b06 */
[----:B------:R-:W-:-:S02]  /*1c6f0*/  @!P4 LEA R8, P1, R6, R0, 0x2 ;  /* 0x000000000608c211 */ /* 0x000fc400078210ff */
[----:B------:R-:W-:Y:S02]  /*1c700*/  ISETP.GE.AND P2, PT, R3, c[0x0][0x3c8], PT ;  /* 0x0000f20003007a0c */ /* 0x000fe40003f46270 */
[----:B------:R-:W-:Y:S02]  /*1c710*/  @!P4 LEA.HI.X R9, R6, R4, R7, 0x2, P1 ;  /* 0x000000040609c211 */ /* 0x000fe400008f1407 */
[----:B------:R-:W-:Y:S02]  /*1c720*/  SHF.R.S32.HI R13, RZ, 0x1f, R5 ;  /* 0x0000001fff0d7819 */ /* 0x000fe40000011405 */
[----:B------:R-:W-:Y:S02]  /*1c730*/  IADD3 R6, R209, 0xb8, RZ ;  /* 0x000000b8d1067810 */ /* 0x000fe40007ffe0ff */
[----:B------:R-:W-:Y:S02]  /*1c740*/  ISETP.GE.AND P6, PT, R2, c[0x0][0x3c8], PT ;  /* 0x0000f20002007a0c */ /* 0x000fe40003fc6270 */
[----:B------:R-:W-:-:S02]  /*1c750*/  SHF.R.S32.HI R12, RZ, 0x1f, R3 ;  /* 0x0000001fff0c7819 */ /* 0x000fc40000011403 */
[C---:B------:R-:W-:Y:S02]  /*1c760*/  IADD3 R7, R209.reuse, 0xb0, RZ ;  /* 0x000000b0d1077810 */ /* 0x040fe40007ffe0ff */
[----:B------:R-:W-:Y:S02]  /*1c770*/  IADD3 R2, R209, 0xc8, RZ ;  /* 0x000000c8d1027810 */ /* 0x000fe40007ffe0ff */
[----:B------:R-:W-:-:S05]  /*1c780*/  ISETP.GE.AND P1, PT, R7, c[0x0][0x3c8], PT ;  /* 0x0000f20007007a0c */ /* 0x000fca0003f26270 */
        /* <DEDUP_REMOVED lines=16> */
[----:B------:R-:W-:Y:S02]  /*1c890*/  SHF.R.S32.HI R5, RZ, 0x1f, R3 ;  /* 0x0000001fff057819 */ /* 0x000fe40000011403 */
[----:B-1----:R-:W-:Y:S02]  /*1c8a0*/  SHF.R.S32.HI R8, RZ, 0x1f, R7 ;  /* 0x0000001fff087819 */ /* 0x002fe40000011407 */
[----:B------:R-:W-:Y:S02]  /*1c8b0*/  SHF.R.S32.HI R6, RZ, 0x1f, R2 ;  /* 0x0000001fff067819 */ /* 0x000fe40000011402 */
[----:B------:R-:W-:-:S02]  /*1c8c0*/  @!P1 LEA.HI.X R13, R7, R4, R8, 0x2, P5 ;  /* 0x00000004070d9211 */ /* 0x000fc400028f1408 */
[----:B------:R-:W-:Y:S02]  /*1c8d0*/  IADD3 R7, R209, 0xd0, RZ ;  /* 0x000000d0d1077810 */ /* 0x000fe40007ffe0ff */
[CC--:B--2---:R-:W-:Y:S01]  /*1c8e0*/  @!P6 LEA R14, P3, R3.reuse, R0.reuse, 0x2 ;  /* 0x00000000030ee211 */ /* 0x0c4fe200078610ff */
[----:B------:R1:W-:Y:S01]  /*1c8f0*/  @!P1 ST.E.64 [R12.64], R138 ;  /* 0x0000008a0c009985 */ /* 0x0003e2000c101b06 */
[C---:B------:R-:W-:Y:S02]  /*1c900*/  @!P4 LEA R16, P2, R2.reuse, R0, 0x2 ;  /* 0x000000000210c211 */ /* 0x040fe400078410ff */
[----:B------:R-:W-:Y:S01]  /*1c910*/  @!P6 LEA.HI.X R15, R3, R4, R5, 0x2, P3 ;  /* 0x00000004030fe211 */ /* 0x000fe200018f1405 */
[----:B------:R2:W-:Y:S01]  /*1c920*/  @!P0 ST.E.64 [R10.64], R90 ;  /* 0x0000005a0a008985 */ /* 0x0005e2000c101b06 */
[----:B------:R-:W-:Y:S02]  /*1c930*/  ISETP.GE.AND P3, PT, R2, c[0x0][0x3c8], PT ;  /* 0x0000f20002007a0c */ /* 0x000fe40003f66270 */
[----:B------:R-:W-:Y:S01]  /*1c940*/  ISETP.GE.AND P5, PT, R7, c[0x0][0x3c8], PT ;  /* 0x0000f20007007a0c */ /* 0x000fe20003fa6270 */
[----:B------:R-:W-:Y:S01]  /*1c950*/  @!P6 ST.E.64 [R14.64], R150 ;  /* 0x000000960e00e985 */ /* 0x000fe2000c101b06 */
[----:B------:R-:W-:-:S02]  /*1c960*/  IADD3 R8, R209, 0xd8, RZ ;  /* 0x000000d8d1087810 */ /* 0x000fc40007ffe0ff */
[----:B------:R-:W-:Y:S02]  /*1c970*/  SHF.R.S32.HI R3, RZ, 0x1f, R7 ;  /* 0x0000001fff037819 */ /* 0x000fe40000011407 */
[----:B------:R-:W-:Y:S02]  /*1c980*/  ISETP.GE.AND P4, PT, R8, c[0x0][0x3c8], PT ;  /* 0x0000f20008007a0c */ /* 0x000fe40003f86270 */
[C---:B------:R-:W-:Y:S02]  /*1c990*/  IADD3 R5, R209.reuse, 0xe8, RZ ;  /* 0x000000e8d1057810 */ /* 0x040fe40007ffe0ff */
[----:B------:R-:W-:Y:S02]  /*1c9a0*/  SHF.R.S32.HI R9, RZ, 0x1f, R8 ;  /* 0x0000001fff097819 */ /* 0x000fe40000011408 */
[----:B------:R-:W-:Y:S02]  /*1c9b0*/  @!P3 LEA.HI.X R17, R2, R4, R6, 0x2, P2 ;  /* 0x000000040211b211 */ /* 0x000fe400010f1406 */
[----:B------:R-:W-:-:S02]  /*1c9c0*/  IADD3 R6, R209, 0xe0, RZ ;  /* 0x000000e0d1067810 */ /* 0x000fc40007ffe0ff */
[----:B------:R-:W-:Y:S02]  /*1c9d0*/  ISETP.GE.AND P2, PT, R5, c[0x0][0x3c8], PT ;  /* 0x0000f20005007a0c */ /* 0x000fe40003f46270 */
[----:B------:R-:W-:Y:S02]  /*1c9e0*/  ISETP.GE.AND P3, PT, R6, c[0x0][0x3c8], PT ;  /* 0x0000f20006007a0c */ /* 0x000fe40003f66270 */
[----:B------:R-:W-:Y:S02]  /*1c9f0*/  ISETP.GE.AND P6, PT, R2, c[0x0][0x3c8], PT ;  /* 0x0000f20002007a0c */ /* 0x000fe40003fc6270 */
[----:B-1----:R-:W-:-:S04]  /*1ca00*/  @!P5 LEA R12, P1, R7, R0, 0x2 ;  /* 0x00000000070cd211 */ /* 0x002fc800078210ff */
[----:B------:R-:W-:Y:S02]  /*1ca10*/  @!P5 LEA.HI.X R13, R7, R4, R3, 0x2, P1 ;  /* 0x00000004070dd211 */ /* 0x000fe400008f1403 */
[----:B------:R-:W-:Y:S02]  /*1ca20*/  IADD3 R3, R209, 0xf0, RZ ;  /* 0x000000f0d1037810 */ /* 0x000fe40007ffe0ff */
[C---:B--2---:R-:W-:Y:S02]  /*1ca30*/  @!P4 LEA R10, P0, R8.reuse, R0, 0x2 ;  /* 0x00000000080ac211 */ /* 0x044fe400078010ff */
[----:B------:R-:W-:Y:S01]  /*1ca40*/  ISETP.GE.AND P1, PT, R3, c[0x0][0x3c8], PT ;  /* 0x0000f20003007a0c */ /* 0x000fe20003f26270 */
[----:B------:R-:W-:Y:S01]  /*1ca50*/  @!P6 ST.E.64 [R16.64], R170 ;  /* 0x000000aa1000e985 */ /* 0x000fe2000c101b06 */
[----:B------:R-:W-:Y:S02]  /*1ca60*/  @!P4 LEA.HI.X R11, R8, R4, R9, 0x2, P0 ;  /* 0x00000004080bc211 */ /* 0x000fe400000f1409 */
[----:B------:R-:W-:Y:S01]  /*1ca70*/  SHF.R.S32.HI R7, RZ, 0x1f, R6 ;  /* 0x0000001fff077819 */ /* 0x000fe20000011406 */
[----:B------:R-:W-:Y:S01]  /*1ca80*/  @!P5 ST.E.64 [R12.64], R154 ;  /* 0x0000009a0c00d985 */ /* 0x000fe2000c101b06 */
[----:B------:R-:W-:-:S03]  /*1ca90*/  @!P3 LEA R8, P0, R6, R0, 0x2 ;  /* 0x000000000608b211 */ /* 0x000fc600078010ff */
[----:B------:R-:W-:Y:S01]  /*1caa0*/  @!P4 ST.E.64 [R10.64], R110 ;  /* 0x0000006e0a00c985 */ /* 0x000fe2000c101b06 */
[----:B------:R-:W-:Y:S02]  /*1cab0*/  @!P3 LEA.HI.X R9, R6, R4, R7, 0x2, P0 ;  /* 0x000000040609b211 */ /* 0x000fe400000f1407 */
[----:B------:R-:W-:Y:S02]  /*1cac0*/  SHF.R.S32.HI R7, RZ, 0x1f, R5 ;  /* 0x0000001fff077819 */ /* 0x000fe40000011405 */
[C---:B------:R-:W-:Y:S01]  /*1cad0*/  @!P2 LEA R6, P0, R5.reuse, R0, 0x2 ;  /* 0x000000000506a211 */ /* 0x040fe200078010ff */
[----:B------:R-:W-:Y:S03]  /*1cae0*/  @!P3 ST.E.64 [R8.64], R106 ;  /* 0x0000006a0800b985 */ /* 0x000fe6000c101b06 */
[----:B------:R-:W-:Y:S02]  /*1caf0*/  @!P2 LEA.HI.X R7, R5, R4, R7, 0x2, P0 ;  /* 0x000000040507a211 */ /* 0x000fe400000f1407 */
[----:B------:R-:W-:-:S02]  /*1cb00*/  SHF.R.S32.HI R5, RZ, 0x1f, R3 ;  /* 0x0000001fff057819 */ /* 0x000fc40000011403 */
        /* <DEDUP_REMOVED lines=12> */
.L_x_3316:
        /* <DEDUP_REMOVED lines=18> */
.L_x_3337:
        /* <DEDUP_REMOVED lines=55> */
.L_x_3339:
[----:B------:R-:W-:Y:S05]  /*1d060*/  BSYNC B0 ;  /* 0x0000000000007941 */ /* 0x000fea0003800000 */
.L_x_3338:
        /* <DEDUP_REMOVED lines=36> */
.L_x_3395:
[----:B------:R-:W-:Y:S05]  /*1d2b0*/  BRA.DIV ~URZ, `(.L_x_3341) ;  /* 0x000024727f007947 */ /* 0x000fea000b800000 */
[----:B------:R3:W4:Y:S02]  /*1d2c0*/  SHFL.IDX PT, R2, R14, RZ, 0x181f ;  /* 0x00181fff0e027589 */ /* 0x00072400000e0000 */
.L_x_3396:
        /* <DEDUP_REMOVED lines=27> */
.L_x_3343:
[----:B------:R-:W-:Y:S05]  /*1d480*/  BSYNC B0 ;  /* 0x0000000000007941 */ /* 0x000fea0003800000 */
.L_x_3342:
[----:B------:R-:W-:Y:S05]  /*1d490*/  BRA.DIV ~URZ, `(.L_x_3344) ;  /* 0x000023027f007947 */ /* 0x000fea000b800000 */
[----:B--2---:R2:W1:Y:S04]  /*1d4a0*/  SHFL.IDX PT, R10, R11, 0x1, 0x181f ;  /* 0x00381f000b0a7f89 */ /* 0x00446800000e0000 */
[----:B----4-:R2:W4:Y:S02]  /*1d4b0*/  SHFL.IDX PT, R2, R14, 0x1, 0x181f ;  /* 0x00381f000e027f89 */ /* 0x01052400000e0000 */
.L_x_3397:
        /* <DEDUP_REMOVED lines=20> */
.L_x_3346:
[----:B------:R-:W-:Y:S05]  /*1d600*/  BSYNC B0 ;  /* 0x0000000000007941 */ /* 0x000fea0003800000 */
.L_x_3345:
[----:B------:R-:W-:Y:S05]  /*1d610*/  BRA.DIV ~URZ, `(.L_x_3347) ;  /* 0x000022527f007947 */ /* 0x000fea000b800000 */
[----:B-1----:R1:W2:Y:S02]  /*1d620*/  SHFL.IDX PT, R10, R11, 0x2, 0x181f ;  /* 0x00581f000b0a7f89 */ /* 0x0022a400000e0000 */
.L_x_3398:
[----:B------:R-:W-:Y:S05]  /*1d630*/  BRA.DIV ~URZ, `(.L_x_3348) ;  /* 0x000022a27f007947 */ /* 0x000fea000b800000 */
[----:B----4-:R4:W1:Y:S02]  /*1d640*/  SHFL.IDX PT, R2, R14, 0x2, 0x181f ;  /* 0x00581f000e027f89 */ /* 0x01086400000e0000 */
.L_x_3399:
        /* <DEDUP_REMOVED lines=20> */
.L_x_3350:
[----:B------:R-:W-:Y:S05]  /*1d790*/  BSYNC B0 ;  /* 0x0000000000007941 */ /* 0x000fea0003800000 */
.L_x_3349:
[----:B------:R-:W-:Y:S05]  /*1d7a0*/  BRA.DIV ~URZ, `(.L_x_3351) ;  /* 0x000021a27f007947 */ /* 0x000fea000b800000 */
[----:B--2---:R2:W3:Y:S04]  /*1d7b0*/  SHFL.IDX PT, R10, R11, 0x3, 0x181f ;  /* 0x00781f000b0a7f89 */ /* 0x0044e800000e0000 */
[----:B-1----:R2:W1:Y:S02]  /*1d7c0*/  SHFL.IDX PT, R2, R14, 0x3, 0x181f ;  /* 0x00781f000e027f89 */ /* 0x00246400000e0000 */
.L_x_3400:
        /* <DEDUP_REMOVED lines=19> */
.L_x_3331:
[----:B------:R-:W-:Y:S05]  /*1d900*/  BSYNC B1 ;  /* 0x0000000000017941 */ /* 0x000fea0003800000 */
.L_x_3315:
        /* <DEDUP_REMOVED lines=13> */
.L_x_3401:
[----:B------:R-:W-:Y:S05]  /*1d9e0*/  BRA.DIV ~URZ, `(.L_x_3354) ;  /* 0x000020a27f007947 */ /* 0x000fea000b800000 */
[----:B------:R4:W2:Y:S02]  /*1d9f0*/  SHFL.IDX PT, R8, R112, 0x1, 0x1f ;  /* 0x00201f0070087f89 */ /* 0x0008a400000e0000 */
.L_x_3402:
        /* <DEDUP_REMOVED lines=18> */
.L_x_3403:
        /* <DEDUP_REMOVED lines=16> */
.L_x_3404:
[----:B----4-:R-:W-:Y:S01]  /*1dc20*/  IMAD R0, R0, c[0x0][0x538], RZ ;  /* 0x00014e0000007a24 */ /* 0x010fe200078e02ff */
[----:B------:R-:W-:Y:S04]  /*1dc30*/  BSSY B1, `(.L_x_3357) ;  /* 0x00000c7000017945 */ /* 0x000fe80003800000 */
[----:B--2---:R-:W-:-:S04]  /*1dc40*/  IADD3 R8, R0, R8, RZ ;  /* 0x0000000800087210 */ /* 0x004fc80007ffe0ff */
[----:B---3--:R-:W-:-:S13]  /*1dc50*/  ISETP.GT.AND P0, PT, R8, R10, PT ;  /* 0x0000000a0800720c */ /* 0x008fda0003f04270 */
[----:B------:R-:W-:Y:S05]  /*1dc60*/  @P0 BRA `(.L_x_3358) ;  /* 0x0000024000000947 */ /* 0x000fea0003800000 */
.L_x_3362:
        /* <DEDUP_REMOVED lines=16> */
.L_x_3405:
        /* <DEDUP_REMOVED lines=16> */
.L_x_3406:
[----:B--2---:R-:W-:-:S05]  /*1de70*/  IMAD R0, R0, c[0x0][0x538], RZ ;  /* 0x00014e0000007a24 */ /* 0x004fca00078e02ff */
[----:B------:R-:W-:-:S04]  /*1de80*/  IADD3 R8, R0, R8, RZ ;  /* 0x0000000800087210 */ /* 0x000fc80007ffe0ff */
[----:B------:R-:W-:-:S13]  /*1de90*/  ISETP.GT.AND P0, PT, R8, R10, PT ;  /* 0x0000000a0800720c */ /* 0x000fda0003f04270 */
[----:B-1----:R-:W-:Y:S05]  /*1dea0*/  @!P0 BRA `(.L_x_3362) ;  /* 0xfffffdc000008947 */ /* 0x002fea000383ffff */
.L_x_3358:
[----:B------:R-:W-:-:S05]  /*1deb0*/  IADD3 R12, -R0, R8, RZ ;  /* 0x00000008000c7210 */ /* 0x000fca0007ffe1ff */
[----:B------:R-:W-:-:S05]  /*1dec0*/  IMAD R0, R4, c[0x0][0x538], R12 ;  /* 0x00014e0004007a24 */ /* 0x000fca00078e020c */
[----:B------:R-:W-:Y:S01]  /*1ded0*/  ISETP.GT.AND P0, PT, R0, R10, PT ;  /* 0x0000000a0000720c */ /* 0x000fe20003f04270 */
[----:B------:R-:W-:-:S12]  /*1dee0*/  BRA.DIV ~URZ, `(.L_x_3363) ;  /* 0x000020027f007947 */ /* 0x000fd8000b800000 */
[----:B------:R-:W-:-:S04]  /*1def0*/  VOTE.ANY R11, PT, !P0 ;  /* 0x00000000000b7806 */ /* 0x000fc800040e0100 */
.L_x_3407:
[----:B------:R-:W2:Y:S02]  /*1df00*/  POPC R0, R11 ;  /* 0x0000000b00007309 */ /* 0x000ea40000000000 */
[----:B--2---:R-:W-:Y:S01]  /*1df10*/  IADD3 R231, R0, R231, RZ ;  /* 0x000000e700e77210 */ /* 0x004fe20007ffe0ff */
[----:B------:R-:W-:Y:S05]  /*1df20*/  BRA.DIV ~URZ, `(.L_x_3364) ;  /* 0x000020127f007947 */ /* 0x000fea000b800000 */
[----:B------:R2:W3:Y:S04]  /*1df30*/  SHFL.IDX PT, R8, R6, R0, 0x1f ;  /* 0x00001f0006087589 */ /* 0x0004e800000e0000 */
[----:B------:R2:W4:Y:S02]  /*1df40*/  SHFL.IDX PT, R7, R7, R0, 0x1f ;  /* 0x00001f0007077589 */ /* 0x00052400000e0000 */
.L_x_3408:
[----:B------:R-:W-:Y:S01]  /*1df50*/  ISETP.NE.AND P0, PT, R11, RZ, PT ;  /* 0x000000ff0b00720c */ /* 0x000fe20003f05270 */
[----:B------:R-:W-:-:S12]  /*1df60*/  BSSY B0, `(.L_x_3365) ;  /* 0x0000005000007945 */ /* 0x000fd80003800000 */
[----:B------:R-:W-:Y:S05]  /*1df70*/  @!P0 BRA `(.L_x_3366) ;  /* 0x0000003000008947 */ /* 0x000fea0003800000 */
[----:B--2---:R-:W-:Y:S01]  /*1df80*/  IADD3 R0, R0, -0x1, RZ ;  /* 0xffffffff00007810 */ /* 0x004fe20007ffe0ff */
[----:B------:R-:W-:Y:S05]  /*1df90*/  BRA.DIV ~URZ, `(.L_x_3367) ;  /* 0x000020727f007947 */ /* 0x000fea000b800000 */
[----:B------:R2:W1:Y:S02]  /*1dfa0*/  SHFL.IDX PT, R13, R4, R0, 0x1f ;  /* 0x00001f00040d7589 */ /* 0x00046400000e0000 */
.L_x_3366:
[----:B------:R-:W-:Y:S05]  /*1dfb0*/  BSYNC B0 ;  /* 0x0000000000007941 */ /* 0x000fea0003800000 */
.L_x_3365:
        /* <DEDUP_REMOVED lines=67> */
.L_x_3369:
        /* <DEDUP_REMOVED lines=67> */
.L_x_3370:
[----:B------:R-:W-:Y:S05]  /*1e820*/  BSYNC B0 ;  /* 0x0000000000007941 */ /* 0x000fea0003800000 */
.L_x_3368:
[----:B------:R-:W-:-:S04]  /*1e830*/  LOP3.LUT R2, RZ, R2, RZ, 0x33, !PT ;  /* 0x00000002ff027212 */ /* 0x000fc800078e33ff */
[----:B------:R-:W-:Y:S01]  /*1e840*/  IADD3 R229, R2, R8, RZ ;  /* 0x0000000802e57210 */ /* 0x000fe20007ffe0ff */
[----:B------:R-:W-:Y:S05]  /*1e850*/  BRA `(.L_x_3371) ;  /* 0x0000004000007947 */ /* 0x000fea0003800000 */
.L_x_3359:
[----:B------:R-:W-:Y:S01]  /*1e860*/  IMAD.MOV.U32 R228, RZ, RZ, R10 ;  /* 0x000000ffffe47224 */ /* 0x000fe200078e000a */
[----:B------:R-:W-:Y:S01]  /*1e870*/  MOV R230, RZ ;  /* 0x000000ff00e67202 */ /* 0x000fe20000000f00 */
[----:B------:R-:W-:Y:S01]  /*1e880*/  IMAD.MOV.U32 R229, RZ, RZ, RZ ;  /* 0x000000ffffe57224 */ /* 0x000fe200078e00ff */
[----:B------:R-:W-:Y:S02]  /*1e890*/  MOV R231, c[0x0][0x53c] ;  /* 0x00014f0000e77a02 */ /* 0x000fe40000000f00 */
.L_x_3371:
[----:B------:R-:W-:Y:S05]  /*1e8a0*/  BSYNC B1 ;  /* 0x0000000000017941 */ /* 0x000fea0003800000 */
.L_x_3357:
[----:B------:R-:W-:Y:S01]  /*1e8b0*/  WARPSYNC 0xffffffff ;  /* 0xffffffff00007948 */ /* 0x000fe20003800000 */
[----:B------:R-:W-:Y:S01]  /*1e8c0*/  BAR.SYNC.DEFER_BLOCKING 0x4, 0x100 ;  /* 0x0104000000007b1d */ /* 0x000fe20000010000 */
[----:B------:R-:W-:-:S13]  /*1e8d0*/  ISETP.NE.AND P0, PT, R14, RZ, PT ;  /* 0x000000ff0e00720c */ /* 0x000fda0003f05270 */
[----:B------:R2:W-:Y:S04]  /*1e8e0*/  @!P0 STS.128 [0x20080], R228 ;  /* 0x020080e4ff008388 */ /* 0x0005e80000000c00 */
[----:B------:R-:W-:Y:S06]  /*1e8f0*/  BAR.ARV 0x5, 0x100 ;  /* 0x0144000000007b1d */ /* 0x000fec0000002000 */
.L_x_3352:
[----:B-1----:R-:W-:-:S13]  /*1e900*/  ISETP.GE.AND P0, PT, R231, c[0x0][0x53c], PT ;  /* 0x00014f00e7007a0c */ /* 0x002fda0003f06270 */
[----:B--23--:R-:W-:Y:S01]  /*1e910*/  @P0 CALL.REL.NOINC `(.L_x_3372) ;  /* 0x0000001000000944 */ /* 0x00cfe20003c00000 */
[----:B------:R-:W-:Y:S05]  /*1e920*/  BRA `(.L_x_3373) ;  /* 0xfffe2f3000007947 */ /* 0x000fea000383ffff */
.L_x_3372:
[----:B------:R-:W-:Y:S05]  /*1e930*/  EXIT ;  /* 0x000000000000794d */ /* 0x000fea0003800000 */
.L_x_3139:
[----:B------:R-:W-:Y:S01]  /*1e940*/  IMAD.MOV.U32 R0, RZ, RZ, R5 ;  /* 0x000000ffff007224 */ /* 0x000fe200078e0005 */
[----:B------:R-:W-:Y:S02]  /*1e950*/  MOV R2, 0x1 ;  /* 0x0000000100027802 */ /* 0x000fe40000000f00 */
[----:B------:R-:W-:Y:S02]  /*1e960*/  MOV R3, 0x1e980 ;  /* 0x0001e98000037802 */ /* 0x000fe40000000f00 */
[----:B--2---:R-:W-:Y:S05]  /*1e970*/  CALL.REL.NOINC `($__internal_66_$__cuda_sm70_shflsync_up_p) ;  /* 0x000017a000007944 */ /* 0x004fea0003c00000 */
[----:B------:R-:W-:Y:S01]  /*1e980*/  MOV R0, R4 ;  /* 0x0000000400007202 */ /* 0x000fe20000000f00 */
[----:B------:R-:W-:Y:S05]  /*1e990*/  BRA `(.L_x_3374) ;  /* 0xfffe1ac000007947 */ /* 0x000fea000383ffff */
.L_x_3140:
[----:B------:R-:W-:Y:S01]  /*1e9a0*/  IMAD.MOV.U32 R0, RZ, RZ, R5 ;  /* 0x000000ffff007224 */ /* 0x000fe200078e0005 */
[----:B------:R-:W-:Y:S02]  /*1e9b0*/  MOV R2, 0x2 ;  /* 0x0000000200027802 */ /* 0x000fe40000000f00 */
[----:B------:R-:W-:Y:S02]  /*1e9c0*/  MOV R3, 0x1e9e0 ;  /* 0x0001e9e000037802 */ /* 0x000fe40000000f00 */
[----:B--2---:R-:W-:Y:S05]  /*1e9d0*/  CALL.REL.NOINC `($__internal_66_$__cuda_sm70_shflsync_up_p) ;  /* 0x0000174000007944 */ /* 0x004fea0003c00000 */
[----:B------:R-:W-:Y:S01]  /*1e9e0*/  SEL R0, R4, RZ, P4 ;  /* 0x000000ff04007207 */ /* 0x000fe20002000000 */
[----:B------:R-:W-:Y:S01]  /*1e9f0*/  IMAD.MOV.U32 R2, RZ, RZ, 0x4 ;  /* 0x00000004ff027424 */ /* 0x000fe200078e00ff */
[----:B------:R-:W-:-:S03]  /*1ea00*/  MOV R3, 0x1ea30 ;  /* 0x0001ea3000037802 */ /* 0x000fc60000000f00 */
[----:B------:R-:W-:Y:S02]  /*1ea10*/  IMAD.IADD R0, R5, 0x1, R0 ;  /* 0x0000000105007824 */ /* 0x000fe400078e0200 */
[----:B------:R-:W-:Y:S05]  /*1ea20*/  CALL.REL.NOINC `($__internal_66_$__cuda_sm70_shflsync_up_p) ;  /* 0x000016f000007944 */ /* 0x000fea0003c00000 */
        /* <DEDUP_REMOVED lines=12> */
[----:B------:R-:W-:Y:S02]  /*1eaf0*/  MOV R3, 0x1f ;  /* 0x0000001f00037802 */ /* 0x000fe40000000f00 */
[----:B------:R-:W-:Y:S01]  /*1eb00*/  MOV R2, 0x1eb40 ;  /* 0x0001eb4000027802 */ /* 0x000fe20000000f00 */
[----:B------:R-:W-:-:S04]  /*1eb10*/  IMAD.IADD R4, R0, 0x1, R4 ;  /* 0x0000000100047824 */ /* 0x000fc800078e0204 */
[----:B------:R-:W-:Y:S02]  /*1eb20*/  IMAD.MOV.U32 R9, RZ, RZ, R4 ;  /* 0x000000ffff097224 */ /* 0x000fe400078e0004 */
[----:B------:R-:W-:Y:S05]  /*1eb30*/  CALL.REL.NOINC `($__internal_65_$__cuda_sm70_shflsync_idx_p) ;  /* 0x0000159000007944 */ /* 0x000fea0003c00000 */
[----:B------:R-:W-:Y:S01]  /*1eb40*/  MOV R0, R5 ;  /* 0x0000000500007202 */ /* 0x000fe20000000f00 */
[----:B------:R-:W-:Y:S05]  /*1eb50*/  BRA `(.L_x_3375) ;  /* 0xfffe1a0000007947 */ /* 0x000fea000383ffff */
.L_x_3142:
[----:B------:R-:W-:Y:S02]  /*1eb60*/  SEL R0, RZ, 0x1, P0 ;  /* 0x00000001ff007807 */ /* 0x000fe40000000000 */
[----:B------:R-:W-:Y:S02]  /*1eb70*/  MOV R2, 0x1eb90 ;  /* 0x0001eb9000027802 */ /* 0x000fe40000000f00 */
[----:B--2---:R-:W-:Y:S05]  /*1eb80*/  CALL.REL.NOINC `($__internal_67_$__cuda_sm70_votesync_ballot) ;  /* 0x0000160000007944 */ /* 0x004fea0003c00000 */
[----:B------:R-:W-:Y:S01]  /*1eb90*/  MOV R11, R0 ;  /* 0x00000000000b7202 */ /* 0x000fe20000000f00 */
[----:B------:R-:W-:Y:S05]  /*1eba0*/  BRA `(.L_x_3376) ;  /* 0xfffe1a4000007947 */ /* 0x000fea000383ffff */
.L_x_3143:
[----:B------:R-:W-:Y:S01]  /*1ebb0*/  IMAD.MOV.U32 R9, RZ, RZ, R10 ;  /* 0x000000ffff097224 */ /* 0x000fe200078e000a */
[----:B------:R-:W-:Y:S01]  /*1ebc0*/  MOV R5, R0 ;  /* 0x0000000000057202 */ /* 0x000fe20000000f00 */
[----:B------:R-:W-:Y:S01]  /*1ebd0*/  IMAD.MOV.U32 R3, RZ, RZ, 0x1f ;  /* 0x0000001fff037424 */ /* 0x000fe200078e00ff */
[----:B------:R-:W-:Y:S02]  /*1ebe0*/  MOV R2, 0x1ec00 ;  /* 0x0001ec0000027802 */ /* 0x000fe40000000f00 */
[----:B------:R-:W-:Y:S05]  /*1ebf0*/  CALL.REL.NOINC `($__internal_65_$__cuda_sm70_shflsync_idx_p) ;  /* 0x000014d000007944 */ /* 0x000fea0003c00000 */
[----:B------:R-:W-:Y:S01]  /*1ec00*/  IMAD.MOV.U32 R229, RZ, RZ, R5 ;  /* 0x000000ffffe57224 */ /* 0x000fe200078e0005 */
[----:B------:R-:W-:Y:S01]  /*1ec10*/  MOV R9, R8 ;  /* 0x0000000800097202 */ /* 0x000fe20000000f00 */
[----:B------:R-:W-:Y:S01]  /*1ec20*/  IMAD.MOV.U32 R6, RZ, RZ, RZ ;  /* 0x000000ffff067224 */ /* 0x000fe200078e00ff */
[----:B------:R-:W-:Y:S01]  /*1ec30*/  MOV R5, R0 ;  /* 0x0000000000057202 */ /* 0x000fe20000000f00 */
[----:B------:R-:W-:Y:S01]  /*1ec40*/  IMAD.MOV.U32 R3, RZ, RZ, 0x1f ;  /* 0x0000001fff037424 */ /* 0x000fe200078e00ff */
[----:B------:R-:W-:-:S02]  /*1ec50*/  MOV R2, 0x1ec70 ;  /* 0x0001ec7000027802 */ /* 0x000fc40000000f00 */
[----:B------:R-:W-:Y:S05]  /*1ec60*/  CALL.REL.NOINC `($__internal_65_$__cuda_sm70_shflsync_idx_p) ;  /* 0x0000146000007944 */ /* 0x000fea0003c00000 */
[----:B------:R-:W-:Y:S01]  /*1ec70*/  MOV R10, R5 ;  /* 0x00000005000a7202 */ /* 0x000fe20000000f00 */
[----:B------:R-:W-:Y:S05]  /*1ec80*/  BRA `(.L_x_3377) ;  /* 0xfffe19c000007947 */ /* 0x000fea000383ffff */
.L_x_3146:
[----:B------:R-:W-:Y:S01]  /*1ec90*/  IMAD.MOV.U32 R9, RZ, RZ, R4 ;  /* 0x000000ffff097224 */ /* 0x000fe200078e0004 */
[----:B------:R-:W-:-:S02]  /*1eca0*/  MOV R3, 0x1f ;  /* 0x0000001f00037802 */ /* 0x000fc40000000f00 */
[----:B------:R-:W-:Y:S02]  /*1ecb0*/  MOV R2, 0x1ecd0 ;  /* 0x0001ecd000027802 */ /* 0x000fe40000000f00 */
[----:B-123--:R-:W-:Y:S05]  /*1ecc0*/  CALL.REL.NOINC `($__internal_65_$__cuda_sm70_shflsync_idx_p) ;  /* 0x0000140000007944 */ /* 0x00efea0003c00000 */
[----:B------:R-:W-:Y:S01]  /*1ecd0*/  MOV R6, R5 ;  /* 0x0000000500067202 */ /* 0x000fe20000000f00 */
[----:B------:R-:W-:Y:S05]  /*1ece0*/  BRA `(.L_x_3145) ;  /* 0xfffe19c000007947 */ /* 0x000fea000383ffff */
.L_x_3195:
[----:B------:R-:W-:Y:S01]  /*1ecf0*/  IMAD.MOV.U32 R9, RZ, RZ, R16 ;  /* 0x000000ffff097224 */ /* 0x000fe200078e0010 */
[----:B------:R-:W-:Y:S01]  /*1ed00*/  MOV R5, RZ ;  /* 0x000000ff00057202 */ /* 0x000fe20000000f00 */
[----:B------:R-:W-:Y:S01]  /*1ed10*/  IMAD.MOV.U32 R3, RZ, RZ, 0x181f ;  /* 0x0000181fff037424 */ /* 0x000fe200078e00ff */
[----:B------:R-:W-:Y:S02]  /*1ed20*/  MOV R2, 0x1ed40 ;  /* 0x0001ed4000027802 */ /* 0x000fe40000000f00 */
[----:B-----5:R-:W-:Y:S05]  /*1ed30*/  CALL.REL.NOINC `($__internal_65_$__cuda_sm70_shflsync_idx_p) ;  /* 0x0000139000007944 */ /* 0x020fea0003c00000 */
[----:B------:R-:W-:Y:S01]  /*1ed40*/  MOV R10, R5 ;  /* 0x00000005000a7202 */ /* 0x000fe20000000f00 */
[----:B------:R-:W-:Y:S05]  /*1ed50*/  BRA `(.L_x_3378) ;  /* 0xfffe7e6000007947 */ /* 0x000fea000383ffff */
.L_x_3196:
[----:B------:R-:W-:Y:S01]  /*1ed60*/  IMAD.MOV.U32 R9, RZ, RZ, R17 ;  /* 0x000000ffff097224 */ /* 0x000fe200078e0011 */
[----:B------:R-:W-:Y:S01]  /*1ed70*/  MOV R5, RZ ;  /* 0x000000ff00057202 */ /* 0x000fe20000000f00 */
[----:B------:R-:W-:Y:S01]  /*1ed80*/  IMAD.MOV.U32 R3, RZ, RZ, 0x181f ;  /* 0x0000181fff037424 */ /* 0x000fe200078e00ff */
[----:B------:R-:W-:Y:S02]  /*1ed90*/  MOV R2, 0x1edb0 ;  /* 0x0001edb000027802 */ /* 0x000fe40000000f00 */
[----:B-12--5:R-:W-:Y:S05]  /*1eda0*/  CALL.REL.NOINC `($__internal_65_$__cuda_sm70_shflsync_idx_p) ;  /* 0x0000132000007944 */ /* 0x026fea0003c00000 */
[----:B------:R-:W-:Y:S01]  /*1edb0*/  MOV R2, R5 ;  /* 0x0000000500027202 */ /* 0x000fe20000000f00 */
[----:B------:R-:W-:Y:S05]  /*1edc0*/  BRA `(.L_x_3379) ;  /* 0xfffe7e1000007947 */ /* 0x000fea000383ffff */
.L_x_3199:
[----:B--2---:R-:W-:Y:S01]  /*1edd0*/  IMAD.MOV.U32 R9, RZ, RZ, R16 ;  /* 0x000000ffff097224 */ /* 0x004fe200078e0010 */
[----:B------:R-:W-:Y:S01]  /*1ede0*/  MOV R5, 0x1 ;  /* 0x0000000100057802 */ /* 0x000fe20000000f00 */
[----:B------:R-:W-:Y:S01]  /*1edf0*/  IMAD.MOV.U32 R3, RZ, RZ, 0x181f ;  /* 0x0000181fff037424 */ /* 0x000fe200078e00ff */
[----:B----4-:R-:W-:-:S02]  /*1ee00*/  MOV R2, 0x1ee20 ;  /* 0x0001ee2000027802 */ /* 0x010fc40000000f00 */
[----:B-1-3-5:R-:W-:Y:S05]  /*1ee10*/  CALL.REL.NOINC `($__internal_65_$__cuda_sm70_shflsync_idx_p) ;  /* 0x000012b000007944 */ /* 0x02afea0003c00000 */
[----:B------:R-:W-:Y:S01]  /*1ee20*/  IMAD.MOV.U32 R10, RZ, RZ, R5 ;  /* 0x000000ffff0a7224 */ /* 0x000fe200078e0005 */
[----:B------:R-:W-:Y:S01]  /*1ee30*/  MOV R5, 0x1 ;  /* 0x0000000100057802 */ /* 0x000fe20000000f00 */
[----:B------:R-:W-:Y:S01]  /*1ee40*/  IMAD.MOV.U32 R9, RZ, RZ, R17 ;  /* 0x000000ffff097224 */ /* 0x000fe200078e0011 */
[----:B------:R-:W-:-:S02]  /*1ee50*/  MOV R3, 0x181f ;  /* 0x0000181f00037802 */ /* 0x000fc40000000f00 */
[----:B------:R-:W-:Y:S02]  /*1ee60*/  MOV R2, 0x1ee80 ;  /* 0x0001ee8000027802 */ /* 0x000fe40000000f00 */
[----:B------:R-:W-:Y:S05]  /*1ee70*/  CALL.REL.NOINC `($__internal_65_$__cuda_sm70_shflsync_idx_p) ;  /* 0x0000125000007944 */ /* 0x000fea0003c00000 */
[----:B------:R-:W-:Y:S01]  /*1ee80*/  MOV R2, R5 ;  /* 0x0000000500027202 */ /* 0x000fe20000000f00 */
[----:B------:R-:W-:Y:S05]  /*1ee90*/  BRA `(.L_x_3380) ;  /* 0xfffe7f4000007947 */ /* 0x000fea000383ffff */
.L_x_3202:
[----:B-1----:R-:W-:Y:S01]  /*1eea0*/  IMAD.MOV.U32 R9, RZ, RZ, R16 ;  /* 0x000000ffff097224 */ /* 0x002fe200078e0010 */
[----:B------:R-:W-:Y:S01]  /*1eeb0*/  MOV R5, 0x2 ;  /* 0x0000000200057802 */ /* 0x000fe20000000f00 */
[----:B------:R-:W-:Y:S01]  /*1eec0*/  IMAD.MOV.U32 R3, RZ, RZ, 0x181f ;  /* 0x0000181fff037424 */ /* 0x000fe200078e00ff */
[----:B----4-:R-:W-:Y:S02]  /*1eed0*/  MOV R2, 0x1eef0 ;  /* 0x0001eef000027802 */ /* 0x010fe40000000f00 */
[----:B--23-5:R-:W-:Y:S05]  /*1eee0*/  CALL.REL.NOINC `($__internal_65_$__cuda_sm70_shflsync_idx_p) ;  /* 0x000011e000007944 */ /* 0x02cfea0003c00000 */
[----:B------:R-:W-:Y:S01]  /*1eef0*/  MOV R10, R5 ;  /* 0x00000005000a7202 */ /* 0x000fe20000000f00 */
[----:B------:R-:W-:Y:S05]  /*1ef00*/  BRA `(.L_x_3381) ;  /* 0xfffe806000007947 */ /* 0x000fea000383ffff */
.L_x_3203:
[----:B------:R-:W-:Y:S01]  /*1ef10*/  IMAD.MOV.U32 R9, RZ, RZ, R17 ;  /* 0x000000ffff097224 */ /* 0x000fe200078e0011 */
[----:B------:R-:W-:Y:S01]  /*1ef20*/  MOV R5, 0x2 ;  /* 0x0000000200057802 */ /* 0x000fe20000000f00 */
[----:B------:R-:W-:Y:S01]  /*1ef30*/  IMAD.MOV.U32 R3, RZ, RZ, 0x181f ;  /* 0x0000181fff037424 */ /* 0x000fe200078e00ff */
[----:B----4-:R-:W-:Y:S02]  /*1ef40*/  MOV R2, 0x1ef60 ;  /* 0x0001ef6000027802 */ /* 0x010fe40000000f00 */
[----:B-123-5:R-:W-:Y:S05]  /*1ef50*/  CALL.REL.NOINC `($__internal_65_$__cuda_sm70_shflsync_idx_p) ;  /* 0x0000117000007944 */ /* 0x02efea0003c00000 */
[----:B------:R-:W-:Y:S01]  /*1ef60*/  MOV R2, R5 ;  /* 0x0000000500027202 */ /* 0x000fe20000000f00 */
[----:B------:R-:W-:Y:S05]  /*1ef70*/  BRA `(.L_x_3382) ;  /* 0xfffe801000007947 */ /* 0x000fea000383ffff */
.L_x_3206:
[----:B-1----:R-:W-:Y:S01]  /*1ef80*/  IMAD.MOV.U32 R9, RZ, RZ, R16 ;  /* 0x000000ffff097224 */ /* 0x002fe200078e0010 */
[----:B------:R-:W-:Y:S01]  /*1ef90*/  MOV R5, 0x3 ;  /* 0x0000000300057802 */ /* 0x000fe20000000f00 */
[----:B------:R-:W-:Y:S01]  /*1efa0*/  IMAD.MOV.U32 R3, RZ, RZ, 0x181f ;  /* 0x0000181fff037424 */ /* 0x000fe200078e00ff */
[----:B------:R-:W-:-:S02]  /*1efb0*/  MOV R2, 0x1efd0 ;  /* 0x0001efd000027802 */ /* 0x000fc40000000f00 */
[----:B--2345:R-:W-:Y:S05]  /*1efc0*/  CALL.REL.NOINC `($__internal_65_$__cuda_sm70_shflsync_idx_p) ;  /* 0x0000110000007944 */ /* 0x03cfea0003c00000 */
        /* <DEDUP_REMOVED lines=8> */
.L_x_3311:
[----:B------:R-:W-:Y:S01]  /*1f050*/  IMAD.MOV.U32 R2, RZ, RZ, R207 ;  /* 0x000000ffff027224 */ /* 0x000fe200078e00cf */
[----:B------:R-:W-:Y:S02]  /*1f060*/  MOV R5, 0x2 ;  /* 0x0000000200057802 */ /* 0x000fe40000000f00 */
[----:B------:R-:W-:Y:S02]  /*1f070*/  MOV R3, 0x1f090 ;  /* 0x0001f09000037802 */ /* 0x000fe40000000f00 */
[----:B------:R-:W-:Y:S05]  /*1f080*/  CALL.REL.NOINC `($__internal_64_$__cuda_sm70_shflsync_bfly_p) ;  /* 0x00000ff000007944 */ /* 0x000fea0003c00000 */
[----:B------:R-:W-:Y:S01]  /*1f090*/  MOV R0, R5 ;  /* 0x0000000500007202 */ /* 0x000fe20000000f00 */
[----:B------:R-:W-:Y:S05]  /*1f0a0*/  BRA `(.L_x_3384) ;  /* 0xffff9de000007947 */ /* 0x000fea000383ffff */
.L_x_3312:
[----:B------:R-:W-:Y:S01]  /*1f0b0*/  IMAD.MOV.U32 R2, RZ, RZ, R0 ;  /* 0x000000ffff027224 */ /* 0x000fe200078e0000 */
[----:B------:R-:W-:Y:S02]  /*1f0c0*/  MOV R5, 0x1 ;  /* 0x0000000100057802 */ /* 0x000fe40000000f00 */
[----:B------:R-:W-:Y:S02]  /*1f0d0*/  MOV R3, 0x1f0f0 ;  /* 0x0001f0f000037802 */ /* 0x000fe40000000f00 */
[----:B-1----:R-:W-:Y:S05]  /*1f0e0*/  CALL.REL.NOINC `($__internal_64_$__cuda_sm70_shflsync_bfly_p) ;  /* 0x00000f9000007944 */ /* 0x002fea0003c00000 */
[----:B------:R-:W-:Y:S01]  /*1f0f0*/  FADD.FTZ R0, R0, R5 ;  /* 0x0000000500007221 */ /* 0x000fe20000010000 */
[----:B------:R-:W-:Y:S02]  /*1f100*/  MOV R2, R206 ;  /* 0x000000ce00027202 */ /* 0x000fe40000000f00 */
[----:B------:R-:W-:-:S02]  /*1f110*/  MOV R5, 0x2 ;  /* 0x0000000200057802 */ /* 0x000fc40000000f00 */
[----:B------:R-:W-:Y:S02]  /*1f120*/  MOV R3, 0x1f140 ;  /* 0x0001f14000037802 */ /* 0x000fe40000000f00 */
[----:B------:R-:W-:Y:S05]  /*1f130*/  CALL.REL.NOINC `($__internal_64_$__cuda_sm70_shflsync_bfly_p) ;  /* 0x00000f4000007944 */ /* 0x000fea0003c00000 */
[----:B------:R-:W-:Y:S01]  /*1f140*/  FADD.FTZ R4, R206, R5 ;  /* 0x00000005ce047221 */ /* 0x000fe20000010000 */
[----:B------:R-:W-:Y:S02]  /*1f150*/  MOV R5, 0x1 ;  /* 0x0000000100057802 */ /* 0x000fe40000000f00 */
[----:B------:R-:W-:Y:S02]  /*1f160*/  MOV R3, 0x1f190 ;  /* 0x0001f19000037802 */ /* 0x000fe40000000f00 */
[----:B------:R-:W-:Y:S02]  /*1f170*/  MOV R2, R4 ;  /* 0x0000000400027202 */ /* 0x000fe40000000f00 */
[----:B------:R-:W-:Y:S05]  /*1f180*/  CALL.REL.NOINC `($__internal_64_$__cuda_sm70_shflsync_bfly_p) ;  /* 0x00000ef000007944 */ /* 0x000fea0003c00000 */
[----:B------:R-:W-:Y:S01]  /*1f190*/  MOV R3, R5 ;  /* 0x0000000500037202 */ /* 0x000fe20000000f00 */
[----:B------:R-:W-:Y:S05]  /*1f1a0*/  BRA `(.L_x_3385) ;  /* 0xffff9d5000007947 */ /* 0x000fea000383ffff */
.L_x_3319:
[----:B--234-:R-:W-:Y:S01]  /*1f1b0*/  IMAD.MOV.U32 R9, RZ, RZ, R13 ;  /* 0x000000ffff097224 */ /* 0x01cfe200078e000d */
[----:B------:R-:W-:Y:S01]  /*1f1c0*/  MOV R5, RZ ;  /* 0x000000ff00057202 */ /* 0x000fe20000000f00 */
[----:B------:R-:W-:Y:S01]  /*1f1d0*/  IMAD.MOV.U32 R3, RZ, RZ, 0x181f ;  /* 0x0000181fff037424 */ /* 0x000fe200078e00ff */
[----:B------:R-:W-:Y:S02]  /*1f1e0*/  MOV R2, 0x1f200 ;  /* 0x0001f20000027802 */ /* 0x000fe40000000f00 */
[----:B-1----:R-:W-:Y:S05]  /*1f1f0*/  CALL.REL.NOINC `($__internal_65_$__cuda_sm70_shflsync_idx_p) ;  /* 0x00000ed000007944 */ /* 0x002fea0003c00000 */
[----:B------:R-:W-:Y:S01]  /*1f200*/  MOV R10, R5 ;  /* 0x00000005000a7202 */ /* 0x000fe20000000f00 */
[----:B------:R-:W-:Y:S05]  /*1f210*/  BRA `(.L_x_3386) ;  /* 0xffffb87000007947 */ /* 0x000fea000383ffff */
.L_x_3320:
[----:B------:R-:W-:Y:S01]  /*1f220*/  IMAD.MOV.U32 R9, RZ, RZ, R14 ;  /* 0x000000ffff097224 */ /* 0x000fe200078e000e */
[----:B------:R-:W-:Y:S01]  /*1f230*/  MOV R5, RZ ;  /* 0x000000ff00057202 */ /* 0x000fe20000000f00 */
[----:B------:R-:W-:Y:S01]  /*1f240*/  IMAD.MOV.U32 R3, RZ, RZ, 0x181f ;  /* 0x0000181fff037424 */ /* 0x000fe200078e00ff */
[----:B------:R-:W-:-:S02]  /*1f250*/  MOV R2, 0x1f270 ;  /* 0x0001f27000027802 */ /* 0x000fc40000000f00 */
[----:B-123--:R-:W-:Y:S05]  /*1f260*/  CALL.REL.NOINC `($__internal_65_$__cuda_sm70_shflsync_idx_p) ;  /* 0x00000e6000007944 */ /* 0x00efea0003c00000 */
[----:B------:R-:W-:Y:S01]  /*1f270*/  MOV R2, R5 ;  /* 0x0000000500027202 */ /* 0x000fe20000000f00 */
[----:B------:R-:W-:Y:S05]  /*1f280*/  BRA `(.L_x_3387) ;  /* 0xffffb82000007947 */ /* 0x000fea000383ffff */
.L_x_3323:
[----:B--2---:R-:W-:Y:S01]  /*1f290*/  IMAD.MOV.U32 R9, RZ, RZ, R13 ;  /* 0x000000ffff097224 */ /* 0x004fe200078e000d */
[----:B------:R-:W-:Y:S01]  /*1f2a0*/  MOV R5, 0x1 ;  /* 0x0000000100057802 */ /* 0x000fe20000000f00 */
[----:B------:R-:W-:Y:S01]  /*1f2b0*/  IMAD.MOV.U32 R3, RZ, RZ, 0x181f ;  /* 0x0000181fff037424 */ /* 0x000fe200078e00ff */
[----:B------:R-:W-:-:S02]  /*1f2c0*/  MOV R2, 0x1f2e0 ;  /* 0x0001f2e000027802 */ /* 0x000fc40000000f00 */
[----:B-1-34-:R-:W-:Y:S05]  /*1f2d0*/  CALL.REL.NOINC `($__internal_65_$__cuda_sm70_shflsync_idx_p) ;  /* 0x00000df000007944 */ /* 0x01afea0003c00000 */
        /* <DEDUP_REMOVED lines=8> */
.L_x_3326:
[----:B--2---:R-:W-:Y:S01]  /*1f360*/  IMAD.MOV.U32 R9, RZ, RZ, R13 ;  /* 0x000000ffff097224 */ /* 0x004fe200078e000d */
[----:B------:R-:W-:Y:S01]  /*1f370*/  MOV R5, 0x2 ;  /* 0x0000000200057802 */ /* 0x000fe20000000f00 */
[----:B------:R-:W-:Y:S01]  /*1f380*/  IMAD.MOV.U32 R3, RZ, RZ, 0x181f ;  /* 0x0000181fff037424 */ /* 0x000fe200078e00ff */
[----:B------:R-:W-:Y:S02]  /*1f390*/  MOV R2, 0x1f3b0 ;  /* 0x0001f3b000027802 */ /* 0x000fe40000000f00 */
[----:B-1-34-:R-:W-:Y:S05]  /*1f3a0*/  CALL.REL.NOINC `($__internal_65_$__cuda_sm70_shflsync_idx_p) ;  /* 0x00000d2000007944 */ /* 0x01afea0003c00000 */
[----:B------:R-:W-:Y:S01]  /*1f3b0*/  MOV R10, R5 ;  /* 0x00000005000a7202 */ /* 0x000fe20000000f00 */
[----:B------:R-:W-:Y:S05]  /*1f3c0*/  BRA `(.L_x_3389) ;  /* 0xffffba3000007947 */ /* 0x000fea000383ffff */
.L_x_3327:
[----:B--2---:R-:W-:Y:S01]  /*1f3d0*/  IMAD.MOV.U32 R9, RZ, RZ, R14 ;  /* 0x000000ffff097224 */ /* 0x004fe200078e000e */
[----:B------:R-:W-:Y:S01]  /*1f3e0*/  MOV R5, 0x2 ;  /* 0x0000000200057802 */ /* 0x000fe20000000f00 */
[----:B------:R-:W-:Y:S01]  /*1f3f0*/  IMAD.MOV.U32 R3, RZ, RZ, 0x181f ;  /* 0x0000181fff037424 */ /* 0x000fe200078e00ff */
[----:B------:R-:W-:Y:S02]  /*1f400*/  MOV R2, 0x1f420 ;  /* 0x0001f42000027802 */ /* 0x000fe40000000f00 */
[----:B-1-34-:R-:W-:Y:S05]  /*1f410*/  CALL.REL.NOINC `($__internal_65_$__cuda_sm70_shflsync_idx_p) ;  /* 0x00000cb000007944 */ /* 0x01afea0003c00000 */
[----:B------:R-:W-:Y:S01]  /*1f420*/  MOV R2, R5 ;  /* 0x0000000500027202 */ /* 0x000fe20000000f00 */
[----:B------:R-:W-:Y:S05]  /*1f430*/  BRA `(.L_x_3390) ;  /* 0xffffb9e000007947 */ /* 0x000fea000383ffff */
.L_x_3330:
[----:B---3--:R-:W-:Y:S01]  /*1f440*/  IMAD.MOV.U32 R9, RZ, RZ, R13 ;  /* 0x000000ffff097224 */ /* 0x008fe200078e000d */
[----:B------:R-:W-:Y:S01]  /*1f450*/  MOV R5, 0x3 ;  /* 0x0000000300057802 */ /* 0x000fe20000000f00 */
[----:B------:R-:W-:Y:S01]  /*1f460*/  IMAD.MOV.U32 R3, RZ, RZ, 0x181f ;  /* 0x0000181fff037424 */ /* 0x000fe200078e00ff */
[----:B----4-:R-:W-:-:S02]  /*1f470*/  MOV R2, 0x1f490 ;  /* 0x0001f49000027802 */ /* 0x010fc40000000f00 */
[----:B-12---:R-:W-:Y:S05]  /*1f480*/  CALL.REL.NOINC `($__internal_65_$__cuda_sm70_shflsync_idx_p) ;  /* 0x00000c4000007944 */ /* 0x006fea0003c00000 */
        /* <DEDUP_REMOVED lines=8> */
.L_x_3332:
[----:B------:R-:W-:Y:S01]  /*1f510*/  IMAD.MOV.U32 R9, RZ, RZ, R16 ;  /* 0x000000ffff097224 */ /* 0x000fe200078e0010 */
[----:B------:R-:W-:Y:S01]  /*1f520*/  MOV R5, RZ ;  /* 0x000000ff00057202 */ /* 0x000fe20000000f00 */
[----:B------:R-:W-:Y:S01]  /*1f530*/  IMAD.MOV.U32 R3, RZ, RZ, 0x1c1f ;  /* 0x00001c1fff037424 */ /* 0x000fe200078e00ff */
[----:B------:R-:W-:Y:S02]  /*1f540*/  MOV R2, 0x1f560 ;  /* 0x0001f56000027802 */ /* 0x000fe40000000f00 */
[----:B------:R-:W-:Y:S05]  /*1f550*/  CALL.REL.NOINC `($__internal_65_$__cuda_sm70_shflsync_idx_p) ;  /* 0x00000b7000007944 */ /* 0x000fea0003c00000 */
[----:B------:R-:W-:Y:S01]  /*1f560*/  MOV R4, R5 ;  /* 0x0000000500047202 */ /* 0x000fe20000000f00 */
[----:B------:R-:W-:Y:S05]  /*1f570*/  BRA `(.L_x_3392) ;  /* 0xffffbd8000007947 */ /* 0x000fea000383ffff */
.L_x_3333:
[----:B------:R-:W-:Y:S01]  /*1f580*/  IMAD.MOV.U32 R9, RZ, RZ, R17 ;  /* 0x000000ffff097224 */ /* 0x000fe200078e0011 */
[----:B------:R-:W-:Y:S01]  /*1f590*/  MOV R5, RZ ;  /* 0x000000ff00057202 */ /* 0x000fe20000000f00 */
[----:B------:R-:W-:Y:S01]  /*1f5a0*/  IMAD.MOV.U32 R3, RZ, RZ, 0x1c1f ;  /* 0x00001c1fff037424 */ /* 0x000fe200078e00ff */
[----:B------:R-:W-:Y:S02]  /*1f5b0*/  MOV R2, 0x1f5d0 ;  /* 0x0001f5d000027802 */ /* 0x000fe40000000f00 */
[----:B-12---:R-:W-:Y:S05]  /*1f5c0*/  CALL.REL.NOINC `($__internal_65_$__cuda_sm70_shflsync_idx_p) ;  /* 0x00000b0000007944 */ /* 0x006fea0003c00000 */
[----:B------:R-:W-:Y:S01]  /*1f5d0*/  MOV R0, R5 ;  /* 0x0000000500007202 */ /* 0x000fe20000000f00 */
[----:B------:R-:W-:Y:S05]  /*1f5e0*/  BRA `(.L_x_3393) ;  /* 0xffffbd3000007947 */ /* 0x000fea000383ffff */
.L_x_3336:
[----:B----4-:R-:W-:Y:S01]  /*1f5f0*/  IMAD.MOV.U32 R9, RZ, RZ, R16 ;  /* 0x000000ffff097224 */ /* 0x010fe200078e0010 */
[----:B------:R-:W-:Y:S01]  /*1f600*/  MOV R5, 0x1 ;  /* 0x0000000100057802 */ /* 0x000fe20000000f00 */
[----:B------:R-:W-:Y:S01]  /*1f610*/  IMAD.MOV.U32 R3, RZ, RZ, 0x1c1f ;  /* 0x00001c1fff037424 */ /* 0x000fe200078e00ff */
[----:B------:R-:W-:-:S02]  /*1f620*/  MOV R2, 0x1f640 ;  /* 0x0001f64000027802 */ /* 0x000fc40000000f00 */
[----:B-123--:R-:W-:Y:S05]  /*1f630*/  CALL.REL.NOINC `($__internal_65_$__cuda_sm70_shflsync_idx_p) ;  /* 0x00000a9000007944 */ /* 0x00efea0003c00000 */
        /* <DEDUP_REMOVED lines=8> */
.L_x_3340:
[----:B------:R-:W-:Y:S01]  /*1f6c0*/  IMAD.MOV.U32 R9, RZ, RZ, R11 ;  /* 0x000000ffff097224 */ /* 0x000fe200078e000b */
[----:B------:R-:W-:Y:S01]  /*1f6d0*/  MOV R5, RZ ;  /* 0x000000ff00057202 */ /* 0x000fe20000000f00 */
[----:B------:R-:W-:Y:S01]  /*1f6e0*/  IMAD.MOV.U32 R3, RZ, RZ, 0x181f ;  /* 0x0000181fff037424 */ /* 0x000fe200078e00ff */
[----:B------:R-:W-:Y:S02]  /*1f6f0*/  MOV R2, 0x1f710 ;  /* 0x0001f71000027802 */ /* 0x000fe40000000f00 */
[----:B------:R-:W-:Y:S05]  /*1f700*/  CALL.REL.NOINC `($__internal_65_$__cuda_sm70_shflsync_idx_p) ;  /* 0x000009c000007944 */ /* 0x000fea0003c00000 */
[----:B------:R-:W-:Y:S01]  /*1f710*/  MOV R10, R5 ;  /* 0x00000005000a7202 */ /* 0x000fe20000000f00 */
[----:B------:R-:W-:Y:S05]  /*1f720*/  BRA `(.L_x_3395) ;  /* 0xffffdb8000007947 */ /* 0x000fea000383ffff */
.L_x_3341:
[----:B------:R-:W-:Y:S01]  /*1f730*/  IMAD.MOV.U32 R9, RZ, RZ, R14 ;  /* 0x000000ffff097224 */ /* 0x000fe200078e000e */
[----:B------:R-:W-:Y:S01]  /*1f740*/  MOV R5, RZ ;  /* 0x000000ff00057202 */ /* 0x000fe20000000f00 */
[----:B------:R-:W-:Y:S01]  /*1f750*/  IMAD.MOV.U32 R3, RZ, RZ, 0x181f ;  /* 0x0000181fff037424 */ /* 0x000fe200078e00ff */
[----:B------:R-:W-:Y:S02]  /*1f760*/  MOV R2, 0x1f780 ;  /* 0x0001f78000027802 */ /* 0x000fe40000000f00 */
[----:B-12---:R-:W-:Y:S05]  /*1f770*/  CALL.REL.NOINC `($__internal_65_$__cuda_sm70_shflsync_idx_p) ;  /* 0x0000095000007944 */ /* 0x006fea0003c00000 */
[----:B------:R-:W-:Y:S01]  /*1f780*/  MOV R2, R5 ;  /* 0x0000000500027202 */ /* 0x000fe20000000f00 */
[----:B------:R-:W-:Y:S05]  /*1f790*/  BRA `(.L_x_3396) ;  /* 0xffffdb3000007947 */ /* 0x000fea000383ffff */
.L_x_3344:
[----:B--2---:R-:W-:Y:S01]  /*1f7a0*/  IMAD.MOV.U32 R9, RZ, RZ, R11 ;  /* 0x000000ffff097224 */ /* 0x004fe200078e000b */
[----:B------:R-:W-:Y:S01]  /*1f7b0*/  MOV R5, 0x1 ;  /* 0x0000000100057802 */ /* 0x000fe20000000f00 */
[----:B------:R-:W-:Y:S01]  /*1f7c0*/  IMAD.MOV.U32 R3, RZ, RZ, 0x181f ;  /* 0x0000181fff037424 */ /* 0x000fe200078e00ff */
[----:B----4-:R-:W-:-:S02]  /*1f7d0*/  MOV R2, 0x1f7f0 ;  /* 0x0001f7f000027802 */ /* 0x010fc40000000f00 */
[----:B-1-3--:R-:W-:Y:S05]  /*1f7e0*/  CALL.REL.NOINC `($__internal_65_$__cuda_sm70_shflsync_idx_p) ;  /* 0x000008e000007944 */ /* 0x00afea0003c00000 */
        /* <DEDUP_REMOVED lines=8> */
.L_x_3347:
[----:B-1----:R-:W-:Y:S01]  /*1f870*/  IMAD.MOV.U32 R9, RZ, RZ, R11 ;  /* 0x000000ffff097224 */ /* 0x002fe200078e000b */
[----:B------:R-:W-:Y:S01]  /*1f880*/  MOV R5, 0x2 ;  /* 0x0000000200057802 */ /* 0x000fe20000000f00 */
[----:B------:R-:W-:Y:S01]  /*1f890*/  IMAD.MOV.U32 R3, RZ, RZ, 0x181f ;  /* 0x0000181fff037424 */ /* 0x000fe200078e00ff */
[----:B----4-:R-:W-:Y:S02]  /*1f8a0*/  MOV R2, 0x1f8c0 ;  /* 0x0001f8c000027802 */ /* 0x010fe40000000f00 */
[----:B--23--:R-:W-:Y:S05]  /*1f8b0*/  CALL.REL.NOINC `($__internal_65_$__cuda_sm70_shflsync_idx_p) ;  /* 0x0000081000007944 */ /* 0x00cfea0003c00000 */
[----:B------:R-:W-:Y:S01]  /*1f8c0*/  MOV R10, R5 ;  /* 0x00000005000a7202 */ /* 0x000fe20000000f00 */
[----:B------:R-:W-:Y:S05]  /*1f8d0*/  BRA `(.L_x_3398) ;  /* 0xffffdd5000007947 */ /* 0x000fea000383ffff */
.L_x_3348:
[----:B------:R-:W-:Y:S01]  /*1f8e0*/  IMAD.MOV.U32 R9, RZ, RZ, R14 ;  /* 0x000000ffff097224 */ /* 0x000fe200078e000e */
[----:B------:R-:W-:Y:S01]  /*1f8f0*/  MOV R5, 0x2 ;  /* 0x0000000200057802 */ /* 0x000fe20000000f00 */
[----:B------:R-:W-:Y:S01]  /*1f900*/  IMAD.MOV.U32 R3, RZ, RZ, 0x181f ;  /* 0x0000181fff037424 */ /* 0x000fe200078e00ff */
[----:B----4-:R-:W-:Y:S02]  /*1f910*/  MOV R2, 0x1f930 ;  /* 0x0001f93000027802 */ /* 0x010fe40000000f00 */
[----:B-123--:R-:W-:Y:S05]  /*1f920*/  CALL.REL.NOINC `($__internal_65_$__cuda_sm70_shflsync_idx_p) ;  /* 0x000007a000007944 */ /* 0x00efea0003c00000 */
[----:B------:R-:W-:Y:S01]  /*1f930*/  MOV R2, R5 ;  /* 0x0000000500027202 */ /* 0x000fe20000000f00 */
[----:B------:R-:W-:Y:S05]  /*1f940*/  BRA `(.L_x_3399) ;  /* 0xffffdd0000007947 */ /* 0x000fea000383ffff */
.L_x_3351:
[----:B-1----:R-:W-:Y:S01]  /*1f950*/  IMAD.MOV.U32 R9, RZ, RZ, R11 ;  /* 0x000000ffff097224 */ /* 0x002fe200078e000b */
[----:B------:R-:W-:Y:S01]  /*1f960*/  MOV R5, 0x3 ;  /* 0x0000000300057802 */ /* 0x000fe20000000f00 */
[----:B------:R-:W-:Y:S01]  /*1f970*/  IMAD.MOV.U32 R3, RZ, RZ, 0x181f ;  /* 0x0000181fff037424 */ /* 0x000fe200078e00ff */
[----:B------:R-:W-:-:S02]  /*1f980*/  MOV R2, 0x1f9a0 ;  /* 0x0001f9a000027802 */ /* 0x000fc40000000f00 */
[----:B--234-:R-:W-:Y:S05]  /*1f990*/  CALL.REL.NOINC `($__internal_65_$__cuda_sm70_shflsync_idx_p) ;  /* 0x0000073000007944 */ /* 0x01cfea0003c00000 */
        /* <DEDUP_REMOVED lines=8> */
.L_x_3353:
[----:B------:R-:W-:Y:S01]  /*1fa20*/  IMAD.MOV.U32 R9, RZ, RZ, R112 ;  /* 0x000000ffff097224 */ /* 0x000fe200078e0070 */
[----:B------:R-:W-:Y:S01]  /*1fa30*/  MOV R5, RZ ;  /* 0x000000ff00057202 */ /* 0x000fe20000000f00 */
[----:B------:R-:W-:Y:S01]  /*1fa40*/  IMAD.MOV.U32 R3, RZ, RZ, 0x1f ;  /* 0x0000001fff037424 */ /* 0x000fe200078e00ff */
[----:B------:R-:W-:Y:S02]  /*1fa50*/  MOV R2, 0x1fa70 ;  /* 0x0001fa7000027802 */ /* 0x000fe40000000f00 */
[----:B-1----:R-:W-:Y:S05]  /*1fa60*/  CALL.REL.NOINC `($__internal_65_$__cuda_sm70_shflsync_idx_p) ;  /* 0x0000066000007944 */ /* 0x002fea0003c00000 */
[----:B------:R-:W-:Y:S01]  /*1fa70*/  MOV R10, R5 ;  /* 0x00000005000a7202 */ /* 0x000fe20000000f00 */
[----:B------:R-:W-:Y:S05]  /*1fa80*/  BRA `(.L_x_3401) ;  /* 0xffffdf5000007947 */ /* 0x000fea000383ffff */
.L_x_3354:
[----:B------:R-:W-:Y:S01]  /*1fa90*/  IMAD.MOV.U32 R9, RZ, RZ, R112 ;  /* 0x000000ffff097224 */ /* 0x000fe200078e0070 */
[----:B------:R-:W-:Y:S01]  /*1faa0*/  MOV R5, 0x1 ;  /* 0x0000000100057802 */ /* 0x000fe20000000f00 */
[----:B------:R-:W-:Y:S01]  /*1fab0*/  IMAD.MOV.U32 R3, RZ, RZ, 0x1f ;  /* 0x0000001fff037424 */ /* 0x000fe200078e00ff */
[----:B------:R-:W-:Y:S02]  /*1fac0*/  MOV R2, 0x1fae0 ;  /* 0x0001fae000027802 */ /* 0x000fe40000000f00 */
[----:B-123--:R-:W-:Y:S05]  /*1fad0*/  CALL.REL.NOINC `($__internal_65_$__cuda_sm70_shflsync_idx_p) ;  /* 0x000005f000007944 */ /* 0x00efea0003c00000 */
[----:B------:R-:W-:Y:S01]  /*1fae0*/  MOV R8, R5 ;  /* 0x0000000500087202 */ /* 0x000fe20000000f00 */
[----:B------:R-:W-:Y:S05]  /*1faf0*/  BRA `(.L_x_3402) ;  /* 0xffffdf0000007947 */ /* 0x000fea000383ffff */
.L_x_3355:
[----:B------:R-:W-:Y:S02]  /*1fb00*/  MOV R2, 0x1 ;  /* 0x0000000100027802 */ /* 0x000fe40000000f00 */
[----:B------:R-:W-:-:S02]  /*1fb10*/  MOV R3, 0x1fb30 ;  /* 0x0001fb3000037802 */ /* 0x000fc40000000f00 */
[----:B--234-:R-:W-:Y:S05]  /*1fb20*/  CALL.REL.NOINC `($__internal_66_$__cuda_sm70_shflsync_up_p) ;  /* 0x000005f000007944 */ /* 0x01cfea0003c00000 */
[----:B------:R-:W-:Y:S05]  /*1fb30*/  BRA `(.L_x_3403) ;  /* 0xffffdfe000007947 */ /* 0x000fea000383ffff */
.L_x_3356:
[----:B------:R-:W-:Y:S02]  /*1fb40*/  MOV R2, 0x2 ;  /* 0x0000000200027802 */ /* 0x000fe40000000f00 */
[----:B------:R-:W-:-:S02]  /*1fb50*/  MOV R3, 0x1fb70 ;  /* 0x0001fb7000037802 */ /* 0x000fc40000000f00 */
[----:B--23--:R-:W-:Y:S05]  /*1fb60*/  CALL.REL.NOINC `($__internal_66_$__cuda_sm70_shflsync_up_p) ;  /* 0x000005b000007944 */ /* 0x00cfea0003c00000 */
[----:B------:R-:W-:Y:S01]  /*1fb70*/  SEL R3, R4, RZ, P1 ;  /* 0x000000ff04037207 */ /* 0x000fe20000800000 */
[----:B------:R-:W-:-:S04]  /*1fb80*/  IMAD.MOV.U32 R2, RZ, RZ, 0x4 ;  /* 0x00000004ff027424 */ /* 0x000fc800078e00ff */
[----:B------:R-:W-:Y:S01]  /*1fb90*/  IMAD.IADD R0, R0, 0x1, R3 ;  /* 0x0000000100007824 */ /* 0x000fe200078e0203 */
[----:B------:R-:W-:Y:S02]  /*1fba0*/  MOV R3, 0x1fbc0 ;  /* 0x0001fbc000037802 */ /* 0x000fe40000000f00 */
        /* <DEDUP_REMOVED lines=20> */
.L_x_3360:
[----:B------:R-:W-:Y:S02]  /*1fcf0*/  MOV R2, 0x1 ;  /* 0x0000000100027802 */ /* 0x000fe40000000f00 */
[----:B------:R-:W-:Y:S02]  /*1fd00*/  MOV R3, 0x1fd20 ;  /* 0x0001fd2000037802 */ /* 0x000fe40000000f00 */
[----:B------:R-:W-:Y:S05]  /*1fd10*/  CALL.REL.NOINC `($__internal_66_$__cuda_sm70_shflsync_up_p) ;  /* 0x0000040000007944 */ /* 0x000fea0003c00000 */
[----:B------:R-:W-:Y:S01]  /*1fd20*/  MOV R2, R4 ;  /* 0x0000000400027202 */ /* 0x000fe20000000f00 */
[----:B------:R-:W-:Y:S05]  /*1fd30*/  BRA `(.L_x_3405) ;  /* 0xffffe03000007947 */ /* 0x000fea000383ffff */
.L_x_3361:
[----:B------:R-:W-:Y:S02]  /*1fd40*/  MOV R2, 0x2 ;  /* 0x0000000200027802 */ /* 0x000fe40000000f00 */
        /* <DEDUP_REMOVED lines=26> */
.L_x_3363:
[----:B------:R-:W-:Y:S02]  /*1fef0*/  SEL R0, RZ, 0x1, P0 ;  /* 0x00000001ff007807 */ /* 0x000fe40000000000 */
[----:B------:R-:W-:Y:S02]  /*1ff00*/  MOV R2, 0x1ff20 ;  /* 0x0001ff2000027802 */ /* 0x000fe40000000f00 */
[----:B-1----:R-:W-:Y:S05]  /*1ff10*/  CALL.REL.NOINC `($__internal_67_$__cuda_sm70_votesync_ballot) ;  /* 0x0000027000007944 */ /* 0x002fea0003c00000 */
[----:B------:R-:W-:Y:S01]  /*1ff20*/  MOV R11, R0 ;  /* 0x00000000000b7202 */ /* 0x000fe20000000f00 */
[----:B------:R-:W-:Y:S05]  /*1ff30*/  BRA `(.L_x_3407) ;  /* 0xffffdfc000007947 */ /* 0x000fea000383ffff */
.L_x_3364:
[----:B------:R-:W-:Y:S01]  /*1ff40*/  IMAD.MOV.U32 R9, RZ, RZ, R6 ;  /* 0x000000ffff097224 */ /* 0x000fe200078e0006 */
[----:B------:R-:W-:Y:S01]  /*1ff50*/  MOV R5, R0 ;  /* 0x0000000000057202 */ /* 0x000fe20000000f00 */
[----:B------:R-:W-:Y:S01]  /*1ff60*/  IMAD.MOV.U32 R3, RZ, RZ, 0x1f ;  /* 0x0000001fff037424 */ /* 0x000fe200078e00ff */
[----:B------:R-:W-:Y:S02]  /*1ff70*/  MOV R2, 0x1ff90 ;  /* 0x0001ff9000027802 */ /* 0x000fe40000000f00 */
[----:B-1----:R-:W-:Y:S05]  /*1ff80*/  CALL.REL.NOINC `($__internal_65_$__cuda_sm70_shflsync_idx_p) ;  /* 0x0000014000007944 */ /* 0x002fea0003c00000 */
[----:B------:R-:W-:Y:S01]  /*1ff90*/  IMAD.MOV.U32 R8, RZ, RZ, R5 ;  /* 0x000000ffff087224 */ /* 0x000fe200078e0005 */
[----:B------:R-:W-:Y:S01]  /*1ffa0*/  MOV R5, R0 ;  /* 0x0000000000057202 */ /* 0x000fe20000000f00 */
[----:B------:R-:W-:Y:S01]  /*1ffb0*/  IMAD.MOV.U32 R9, RZ, RZ, R7 ;  /* 0x000000ffff097224 */ /* 0x000fe200078e0007 */
[----:B------:R-:W-:-:S02]  /*1ffc0*/  MOV R3, 0x1f ;  /* 0x0000001f00037802 */ /* 0x000fc40000000f00 */
[----:B------:R-:W-:Y:S02]  /*1ffd0*/  MOV R2, 0x1fff0 ;  /* 0x0001fff000027802 */ /* 0x000fe40000000f00 */
[----:B------:R-:W-:Y:S05]  /*1ffe0*/  CALL.REL.NOINC `($__internal_65_$__cuda_sm70_shflsync_idx_p) ;  /* 0x000000e000007944 */ /* 0x000fea0003c00000 */
[----:B------:R-:W-:Y:S01]  /*1fff0*/  MOV R7, R5 ;  /* 0x0000000500077202 */ /* 0x000fe20000000f00 */
[----:B------:R-:W-:Y:S05]  /*20000*/  BRA `(.L_x_3408) ;  /* 0xffffdf4000007947 */ /* 0x000fea000383ffff */
.L_x_3367:
[----:B------:R-:W-:Y:S01]  /*20010*/  IMAD.MOV.U32 R9, RZ, RZ, R4 ;  /* 0x000000ffff097224 */ /* 0x000fe200078e0004 */
[----:B------:R-:W-:Y:S01]  /*20020*/  MOV R5, R0 ;  /* 0x0000000000057202 */ /* 0x000fe20000000f00 */
[----:B------:R-:W-:Y:S01]  /*20030*/  IMAD.MOV.U32 R3, RZ, RZ, 0x1f ;  /* 0x0000001fff037424 */ /* 0x000fe200078e00ff */
[----:B------:R-:W-:Y:S02]  /*20040*/  MOV R2, 0x20060 ;  /* 0x0002006000027802 */ /* 0x000fe40000000f00 */
[----:B-1-34-:R-:W-:Y:S05]  /*20050*/  CALL.REL.NOINC `($__internal_65_$__cuda_sm70_shflsync_idx_p) ;  /* 0x0000007000007944 */ /* 0x01afea0003c00000 */
[----:B------:R-:W-:Y:S01]  /*20060*/  MOV R13, R5 ;  /* 0x00000005000d7202 */ /* 0x000fe20000000f00 */
[----:B------:R-:W-:Y:S05]  /*20070*/  BRA `(.L_x_3366) ;  /* 0xffffdf3000007947 */ /* 0x000fea000383ffff */
        .weak           $__internal_64_$__cuda_sm70_shflsync_bfly_p
        .type           $__internal_64_$__cuda_sm70_shflsync_bfly_p,@function
        .size           $__internal_64_$__cuda_sm70_shflsync_bfly_p,($__internal_65_$__cuda_sm70_shflsync_idx_p - $__internal_64_$__cuda_sm70_shflsync_bfly_p)
$__internal_64_$__cuda_sm70_shflsync_bfly_p:
[----:B------:R-:W-:Y:S04]  /*20080*/  WARPSYNC R6 ;  /* 0x0000000600007348 */ /* 0x000fe80003800000 */
[----:B------:R1:W2:Y:S02]  /*20090*/  SHFL.BFLY PT, R5, R2, R5, R7 ;  /* 0x0c00000502057389 */ /* 0x0002a400000e0007 */
[----:B-1----:R-:W-:-:S02]  /*200a0*/  MOV R2, R3 ;  /* 0x0000000300027202 */ /* 0x002fc40000000f00 */
[----:B------:R-:W-:-:S04]  /*200b0*/  MOV R3, 0x0 ;  /* 0x0000000000037802 */ /* 0x000fc80000000f00 */
[----:B--2---:R-:W-:Y:S05]  /*200c0*/  RET.REL.NODEC R2 `(_ZN7cutlass13device_kernelIN5flash19enable_sm80_to_sm89INS1_16FlashAttnFwdSm80INS1_25CollectiveMainloopFwdSm80ILi8ELi1ELb0EN4cute5tupleIJNS5_1CILi128EEENS7_ILi32EEENS7_ILi256EEEEEELi256ENS_6half_tEfNS_4arch4Sm80ELb0ELb1ELb0ELb1ELb0ELb1ELb1ELb1EEENS1_21CollectiveEpilogueFwdINS6_IJS8_SA_S9_EEENS6_IJNS7_ILi1EEESI_SI_EEESC_SE_Li256ELb1ELb1ELb1ELb0EEENS1_36VarlenDynamicPersistentTileSchedulerILi128ELi32ELi256ELi256ELb1ELb1ELb0ELb1ELb0ELb1EEEEEEEEEvNT_6ParamsE) ;  /* 0xfffdff3002007950 */ /* 0x004fea0003c3ffff */
        .weak           $__internal_65_$__cuda_sm70_shflsync_idx_p
        .type           $__internal_65_$__cuda_sm70_shflsync_idx_p,@function
        .size           $__internal_65_$__cuda_sm70_shflsync_idx_p,($__internal_66_$__cuda_sm70_shflsync_up_p - $__internal_65_$__cuda_sm70_shflsync_idx_p)
$__internal_65_$__cuda_sm70_shflsync_idx_p:
[----:B------:R-:W-:-:S04]  /*200d0*/  MOV R115, 0xffffffff ;  /* 0xffffffff00737802 */ /* 0x000fc80000000f00 */
[----:B------:R-:W-:Y:S04]  /*200e0*/  WARPSYNC R115 ;  /* 0x0000007300007348 */ /* 0x000fe80003800000 */
[----:B------:R1:W2:Y:S02]  /*200f0*/  SHFL.IDX PT, R5, R9, R5, R3 ;  /* 0x0000000509057389 */ /* 0x0002a400000e0003 */
[----:B-1----:R-:W-:-:S04]  /*20100*/  MOV R3, 0x0 ;  /* 0x0000000000037802 */ /* 0x002fc80000000f00 */
[----:B--2---:R-:W-:Y:S05]  /*20110*/  RET.REL.NODEC R2 `(_ZN7cutlass13device_kernelIN5flash19enable_sm80_to_sm89INS1_16FlashAttnFwdSm80INS1_25CollectiveMainloopFwdSm80ILi8ELi1ELb0EN4cute5tupleIJNS5_1CILi128EEENS7_ILi32EEENS7_ILi256EEEEEELi256ENS_6half_tEfNS_4arch4Sm80ELb0ELb1ELb0ELb1ELb0ELb1ELb1ELb1EEENS1_21CollectiveEpilogueFwdINS6_IJS8_SA_S9_EEENS6_IJNS7_ILi1EEESI_SI_EEESC_SE_Li256ELb1ELb1ELb1ELb0EEENS1_36VarlenDynamicPersistentTileSchedulerILi128ELi32ELi256ELi256ELb1ELb1ELb0ELb1ELb0ELb1EEEEEEEEEvNT_6ParamsE) ;  /* 0xfffdfee002007950 */ /* 0x004fea0003c3ffff */
        .weak           $__internal_66_$__cuda_sm70_shflsync_up_p
        .type           $__internal_66_$__cuda_sm70_shflsync_up_p,@function
        .size           $__internal_66_$__cuda_sm70_shflsync_up_p,($__internal_67_$__cuda_sm70_votesync_ballot - $__internal_66_$__cuda_sm70_shflsync_up_p)
$__internal_66_$__cuda_sm70_shflsync_up_p:
[----:B------:R-:W-:Y:S02]  /*20120*/  IMAD.MOV.U32 R4, RZ, RZ, RZ ;  /* 0x000000ffff047224 */ /* 0x000fe400078e00ff */
[----:B------:R-:W-:-:S04]  /*20130*/  IMAD.MOV.U32 R9, RZ, RZ, -0x1 ;  /* 0xffffffffff097424 */ /* 0x000fc800078e00ff */
[----:B------:R-:W-:Y:S04]  /*20140*/  WARPSYNC R9 ;  /* 0x0000000900007348 */ /* 0x000fe80003800000 */
[----:B------:R1:W2:Y:S02]  /*20150*/  SHFL.UP PT, R4, R0, R2, R4 ;  /* 0x0400000200047389 */ /* 0x0002a400000e0004 */
[----:B-1----:R-:W-:Y:S02]  /*20160*/  MOV R2, R3 ;  /* 0x0000000300027202 */ /* 0x002fe40000000f00 */
[----:B------:R-:W-:-:S04]  /*20170*/  MOV R3, 0x0 ;  /* 0x0000000000037802 */ /* 0x000fc80000000f00 */
[----:B--2---:R-:W-:Y:S05]  /*20180*/  RET.REL.NODEC R2 `(_ZN7cutlass13device_kernelIN5flash19enable_sm80_to_sm89INS1_16FlashAttnFwdSm80INS1_25CollectiveMainloopFwdSm80ILi8ELi1ELb0EN4cute5tupleIJNS5_1CILi128EEENS7_ILi32EEENS7_ILi256EEEEEELi256ENS_6half_tEfNS_4arch4Sm80ELb0ELb1ELb0ELb1ELb0ELb1ELb1ELb1EEENS1_21CollectiveEpilogueFwdINS6_IJS8_SA_S9_EEENS6_IJNS7_ILi1EEESI_SI_EEESC_SE_Li256ELb1ELb1ELb1ELb0EEENS1_36VarlenDynamicPersistentTileSchedulerILi128ELi32ELi256ELi256ELb1ELb1ELb0ELb1ELb0ELb1EEEEEEEEEvNT_6ParamsE) ;  /* 0xfffdfe7002007950 */ /* 0x004fea0003c3ffff */
        .weak           $__internal_67_$__cuda_sm70_votesync_ballot
        .type           $__internal_67_$__cuda_sm70_votesync_ballot,@function
        .size           $__internal_67_$__cuda_sm70_votesync_ballot,(.L_x_5229 - $__internal_67_$__cuda_sm70_votesync_ballot)
$__internal_67_$__cuda_sm70_votesync_ballot:
[----:B------:R-:W-:Y:S01]  /*20190*/  ISETP.NE.U32.AND P0, PT, R0, 0x1, PT ;  /* 0x000000010000780c */ /* 0x000fe20003f05070 */
[----:B------:R-:W-:-:S04]  /*201a0*/  IMAD.MOV.U32 R3, RZ, RZ, -0x1 ;  /* 0xffffffffff037424 */ /* 0x000fc800078e00ff */
[----:B------:R-:W-:Y:S08]  /*201b0*/  WARPSYNC R3 ;  /* 0x0000000300007348 */ /* 0x000ff00003800000 */
[----:B------:R-:W-:-:S04]  /*201c0*/  VOTE.ANY R0, PT, !P0 ;  /* 0x0000000000007806 */ /* 0x000fc800040e0100 */
[----:B------:R-:W-:Y:S01]  /*201d0*/  LOP3.LUT R0, R0, R3, RZ, 0xc0, !PT ;  /* 0x0000000300007212 */ /* 0x000fe200078ec0ff */
[----:B------:R-:W-:-:S04]  /*201e0*/  IMAD.MOV.U32 R3, RZ, RZ, 0x0 ;  /* 0x00000000ff037424 */ /* 0x000fc800078e00ff */
[----:B------:R-:W-:Y:S05]  /*201f0*/  RET.REL.NODEC R2 `(_ZN7cutlass13device_kernelIN5flash19enable_sm80_to_sm89INS1_16FlashAttnFwdSm80INS1_25CollectiveMainloopFwdSm80ILi8ELi1ELb0EN4cute5tupleIJNS5_1CILi128EEENS7_ILi32EEENS7_ILi256EEEEEELi256ENS_6half_tEfNS_4arch4Sm80ELb0ELb1ELb0ELb1ELb0ELb1ELb1ELb1EEENS1_21CollectiveEpilogueFwdINS6_IJS8_SA_S9_EEENS6_IJNS7_ILi1EEESI_SI_EEESC_SE_Li256ELb1ELb1ELb1ELb0EEENS1_36VarlenDynamicPersistentTileSchedulerILi128ELi32ELi256ELi256ELb1ELb1ELb0ELb1ELb0ELb1EEEEEEEEEvNT_6ParamsE) ;  /* 0xfffdfe0002007950 */ /* 0x000fea0003c3ffff */
.L_x_3409:
        /* <DEDUP_REMOVED lines=16> */
.L_x_5229:


//--------------------- .text._ZN7cutlass13device_kernelIN5flash19enable_sm80_to_sm89INS1_16FlashAttnFwdSm80INS1_25CollectiveMainloopFwdSm80ILi8ELi1ELb1EN4cute5tupleIJNS5_1CILi128EEENS7_ILi64EEENS7_ILi256EEEEEELi256ENS_6half_tEfNS_4arch4Sm80ELb1ELb0ELb0ELb0ELb0ELb0ELb1ELb1EEENS1_21CollectiveEpilogueFwdINS6_IJS8_SA_S9_EEENS6_IJNS7_ILi1EEESI_SI_EEESC_SE_Li256ELb0ELb1ELb1ELb0EEENS1_30DynamicPersistentTileSchedulerILi256ELi256ELb1ELb1ELb0EEEEEEEEEvNT_6ParamsE --------------------------
	.section	.text._ZN7cutlass13device_kernelIN5flash19enable_sm80_to_sm89INS1_16FlashAttnFwdSm80INS1_25CollectiveMainloopFwdSm80ILi8ELi1ELb1EN4cute5tupleIJNS5_1CILi128EEENS7_ILi64EEENS7_ILi256EEEEEELi256ENS_6half_tEfNS_4arch4Sm80ELb1ELb0ELb0ELb0ELb0ELb0ELb1ELb1EEENS1_21CollectiveEpilogueFwdINS6_IJS8_SA_S9_EEENS6_IJNS7_ILi1EEESI_SI_EEESC_SE_Li256ELb0ELb1ELb1ELb0EEENS1_30DynamicPersistentTileSchedulerILi256ELi256ELb1ELb1ELb0EEEEEEEEEvNT_6ParamsE,"ax",@progbits
	.sectioninfo	@"SHI_REGISTERS=255"
	.align	128
.text._ZN7cutlass13device_kernelIN5flash19enable_sm80_to_sm89INS1_16FlashAttnFwdSm80INS1_25CollectiveMainloopFwdSm80ILi8ELi1ELb1EN4cute5tupleIJNS5_1CILi128EEENS7_ILi64EEENS7_ILi256EEEEEELi256ENS_6half_tEfNS_4arch4Sm80ELb1ELb0ELb0ELb0ELb0ELb0ELb1ELb1EEENS1_21CollectiveEpilogueFwdINS6_IJS8_SA_S9_EEENS6_IJNS7_ILi1EEESI_SI_EEESC_SE_Li256ELb0ELb1ELb1ELb0EEENS1_30DynamicPersistentTileSchedulerILi256ELi256ELb1ELb1ELb0EEEEEEEEEvNT_6ParamsE:
        .type           _ZN7cutlass13device_kernelIN5flash19enable_sm80_to_sm89INS1_16FlashAttnFwdSm80INS1_25CollectiveMainloopFwdSm80ILi8ELi1ELb1EN4cute5tupleIJNS5_1CILi128EEENS7_ILi64EEENS7_ILi256EEEEEELi256ENS_6half_tEfNS_4arch4Sm80ELb1ELb0ELb0ELb0ELb0ELb0ELb1ELb1EEENS1_21CollectiveEpilogueFwdINS6_IJS8_SA_S9_EEENS6_IJNS7_ILi1EEESI_SI_EEESC_SE_Li256ELb0ELb1ELb1ELb0EEENS1_30DynamicPersistentTileSchedulerILi256ELi256ELb1ELb1ELb0EEEEEEEEEvNT_6ParamsE,@function
        .size           _ZN7cutlass13device_kernelIN5flash19enable_sm80_to_sm89INS1_16FlashAttnFwdSm80INS1_25CollectiveMainloopFwdSm80ILi8ELi1ELb1EN4cute5tupleIJNS5_1CILi128EEENS7_ILi64EEENS7_ILi256EEEEEELi256ENS_6half_tEfNS_4arch4Sm80ELb1ELb0ELb0ELb0ELb0ELb0ELb1ELb1EEENS1_21CollectiveEpilogueFwdINS6_IJS8_SA_S9_EEENS6_IJNS7_ILi1EEESI_SI_EEESC_SE_Li256ELb0ELb1ELb1ELb0EEENS1_30DynamicPersistentTileSchedulerILi256ELi256ELb1ELb1ELb0EEEEEEEEEvNT_6ParamsE,(.L_x_5234 - _ZN7cutlass13device_kernelIN5flash19enable_sm80_to_sm89INS1_16FlashAttnFwdSm80INS1_25CollectiveMainloopFwdSm80ILi8ELi1ELb1EN4cute5tupleIJNS5_1CILi128EEENS7_ILi64EEENS7_ILi256EEEEEELi256ENS_6half_tEfNS_4arch4Sm80ELb1ELb0ELb0ELb0ELb0ELb0ELb1ELb1EEENS1_21CollectiveEpilogueFwdINS6_IJS8_SA_S9_EEENS6_IJNS7_ILi1EEESI_SI_EEESC_SE_Li256ELb0ELb1ELb1ELb0EEENS1_30DynamicPersistentTileSchedulerILi256ELi256ELb1ELb1ELb0EEEEEEEEEvNT_6ParamsE)
        .other          _ZN7cutlass13device_kernelIN5flash19enable_sm80_to_sm89INS1_16FlashAttnFwdSm80INS1_25CollectiveMainloopFwdSm80ILi8ELi1ELb1EN4cute5tupleIJNS5_1CILi128EEENS7_ILi64EEENS7_ILi256EEEEEELi256ENS_6half_tEfNS_4arch4Sm80ELb1ELb0ELb0ELb0ELb0ELb0ELb1ELb1EEENS1_21CollectiveEpilogueFwdINS6_IJS8_SA_S9_EEENS6_IJNS7_ILi1EEESI_SI_EEESC_SE_Li256ELb0ELb1ELb1ELb0EEENS1_30DynamicPersistentTileSchedulerILi256ELi256ELb1ELb1ELb0EEEEEEEEEvNT_6ParamsE,@"STO_CUDA_ENTRY STV_DEFAULT"
_ZN7cutlass13device_kernelIN5flash19enable_sm80_to_sm89INS1_16FlashAttnFwdSm80INS1_25CollectiveMainloopFwdSm80ILi8ELi1ELb1EN4cute5tupleIJNS5_1CILi128EEENS7_ILi64EEENS7_ILi256EEEEEELi256ENS_6half_tEfNS_4arch4Sm80ELb1ELb0ELb0ELb0ELb0ELb0ELb1ELb1EEENS1_21CollectiveEpilogueFwdINS6_IJS8_SA_S9_EEENS6_IJNS7_ILi1EEESI_SI_EEESC_SE_Li256ELb0ELb1ELb1ELb0EEENS1_30DynamicPersistentTileSchedulerILi256ELi256ELb1ELb1ELb0EEEEEEEEEvNT_6ParamsE:
        /* <DEDUP_REMOVED lines=82> */
[----:B------:R-:W-:Y:S01]  /*0520*/  SHF.R.S32.HI R6, RZ, 0x1f, R5 ;  /* 0x0000001fff067819 */ /* 0x000fe20000011405 */
[----:B------:R-:W-:Y:S01]  /*0530*/  IMAD.SHL.U32 R4, R4, 0x2, RZ ;  /* 0x0000000204047824 */ /* 0x000fe200078e00ff */
[----:B------:R-:W-:Y:S01]  /*0540*/  SHF.R.S32.HI R5, RZ, 0x1f, R2 ;  /* 0x0000001fff057819 */ /* 0x000fe20000011402 */
[----:B------:R2:W-:Y:S01]  /*0550*/  STL [R1+0x114], R0 ;  /* 0x0001140001007387 */ /* 0x0005e20000100800 */
[----:B------:R-:W-:-:S02]  /*0560*/  SEL R3, R3, 0xfffffff0, !P1 ;  /* 0xfffffff003037807 */ /* 0x000fc40004800000 */
[----:B------:R-:W-:Y:S01]  /*0570*/  SEL R7, R8, 0xffffffe0, !P2 ;  /* 0xffffffe008077807 */ /* 0x000fe20005000000 */
[----:B------:R-:W-:Y:S01]  /*0580*/  STL [R1+0xe4], R6 ;  /* 0x0000e40601007387 */ /* 0x000fe20000100800 */
[----:B------:R-:W-:Y:S02]  /*0590*/  LEA R249, R249, 0x10100, 0x1 ;  /* 0x00010100f9f97811 */ /* 0x000fe400078e08ff */
[----:B------:R-:W-:Y:S01]  /*05a0*/  IADD3 R9, R4, 0xd8, RZ ;  /* 0x000000d804097810 */ /* 0x000fe20007ffe0ff */
[----:B------:R3:W-:Y:S01]  /*05b0*/  STL [R1+0xe0], R5 ;  /* 0x0000e00501007387 */ /* 0x0007e20000100800 */
[----:B------:R-:W-:Y:S01]  /*05c0*/  IMAD.IADD R3, R3, 0x1, R7 ;  /* 0x0000000103037824 */ /* 0x000fe200078e0207 */
[----:B------:R-:W-:Y:S01]  /*05d0*/  LEA R248, R248, 0x100, 0x1 ;  /* 0x00000100f8f87811 */ /* 0x000fe200078e08ff */
[----:B------:R-:W-:-:S04]  /*05e0*/  IMAD.MOV.U32 R7, RZ, RZ, 0x40 ;  /* 0x00000040ff077424 */ /* 0x000fc800078e00ff */
[----:B------:R-:W-:Y:S01]  /*05f0*/  IMAD R3, R3, 0x2, R248 ;  /* 0x0000000203037824 */ /* 0x000fe200078e02f8 */
[----:B------:R-:W-:Y:S02]  /*0600*/  SEL R250, R7, 0xffffffc0, !P0 ;  /* 0xffffffc007fa7807 */ /* 0x000fe40004000000 */
[----:B-1----:R-:W-:Y:S02]  /*0610*/  IADD3 R13, R4, 0xc0, RZ ;  /* 0x000000c0040d7810 */ /* 0x002fe40007ffe0ff */
[----:B--2---:R-:W-:-:S04]  /*0620*/  IADD3 R0, R16, 0xc0, RZ ;  /* 0x000000c010007810 */ /* 0x004fc80007ffe0ff */
[----:B------:R-:W-:Y:S01]  /*0630*/  SHF.R.S32.HI R2, RZ, 0x1f, R0 ;  /* 0x0000001fff027819 */ /* 0x000fe20000011400 */
[----:B------:R-:W-:Y:S01]  /*0640*/  IMAD.SHL.U32 R0, R11, 0x2, RZ ;  /* 0x000000020b007824 */ /* 0x000fe200078e00ff */
[C---:B------:R-:W-:Y:S02]  /*0650*/  IADD3 R11, R4.reuse, 0xd0, RZ ;  /* 0x000000d0040b7810 */ /* 0x040fe40007ffe0ff */
[C---:B---3--:R-:W-:Y:S01]  /*0660*/  IADD3 R5, R4.reuse, 0xb8, RZ ;  /* 0x000000b804057810 */ /* 0x048fe20007ffe0ff */
[----:B------:R1:W-:Y:S01]  /*0670*/  STL [R1+0xdc], R2 ;  /* 0x0000dc0201007387 */ /* 0x0003e20000100800 */
[----:B------:R-:W-:-:S03]  /*0680*/  IADD3 R6, R4, 0xf0, RZ ;  /* 0x000000f004067810 */ /* 0x000fc60007ffe0ff */
[----:B------:R2:W-:Y:S01]  /*0690*/  STL [R1+0x58], R0 ;  /* 0x0000580001007387 */ /* 0x0005e20000100800 */
[----:B-1----:R-:W-:Y:S01]  /*06a0*/  IMAD R2, R12, 0x8, R14 ;  /* 0x000000080c027824 */ /* 0x002fe200078e020e */
[----:B------:R-:W-:Y:S01]  /*06b0*/  IADD3 R12, R4, 0xc8, RZ ;  /* 0x000000c8040c7810 */ /* 0x000fe20007ffe0ff */
[----:B------:R-:W-:Y:S01]  /*06c0*/  IMAD.IADD R14, R249, 0x1, R250 ;  /* 0x00000001f90e7824 */ /* 0x000fe200078e02fa */
[----:B--2---:R-:W-:Y:S02]  /*06d0*/  SEL R0, R8, 0xffffffe0, !P1 ;  /* 0xffffffe008007807 */ /* 0x004fe40004800000 */
[----:B------:R1:W-:Y:S01]  /*06e0*/  STL [R1+0x108], R2 ;  /* 0x0001080201007387 */ /* 0x0003e20000100800 */
[----:B------:R-:W-:-:S03]  /*06f0*/  IADD3 R8, R4, 0xe0, RZ ;  /* 0x000000e004087810 */ /* 0x000fc60007ffe0ff */
[----:B------:R-:W-:Y:S01]  /*0700*/  STL [R1+0x94], R4 ;  /* 0x0000940401007387 */ /* 0x000fe20000100800 */
[----:B------:R-:W-:-:S03]  /*0710*/  IMAD.IADD R252, R248, 0x1, R0 ;  /* 0x00000001f8fc7824 */ /* 0x000fc600078e0200 */
[----:B------:R2:W-:Y:S04]  /*0720*/  STL [R1+0xb8], R5 ;  /* 0x0000b80501007387 */ /* 0x0005e80000100800 */
[----:B------:R3:W-:Y:S04]  /*0730*/  STL [R1+0xd8], R13 ;  /* 0x0000d80d01007387 */ /* 0x0007e80000100800 */
[----:B------:R4:W-:Y:S04]  /*0740*/  STL [R1+0xd4], R12 ;  /* 0x0000d40c01007387 */ /* 0x0009e80000100800 */
[----:B------:R5:W-:Y:S04]  /*0750*/  STL [R1+0xd0], R11 ;  /* 0x0000d00b01007387 */ /* 0x000be80000100800 */
[----:B------:R5:W-:Y:S01]  /*0760*/  STL [R1+0xcc], R9 ;  /* 0x0000cc0901007387 */ /* 0x000be20000100800 */
[----:B-1----:R-:W-:-:S02]  /*0770*/  SEL R2, R7, 0xffffffc0, !P2 ;  /* 0xffffffc007027807 */ /* 0x002fc40005000000 */
[----:B------:R-:W-:Y:S01]  /*0780*/  IADD3 R7, R4, 0xe8, RZ ;  /* 0x000000e804077810 */ /* 0x000fe20007ffe0ff */
[----:B------:R1:W-:Y:S02]  /*0790*/  STL [R1+0xc8], R8 ;  /* 0x0000c80801007387 */ /* 0x0003e40000100800 */
[----:B------:R-:W-:Y:S02]  /*07a0*/  IMAD.IADD R251, R248, 0x1, R2 ;  /* 0x00000001f8fb7824 */ /* 0x000fe400078e0202 */
[----:B------:R1:W-:Y:S01]  /*07b0*/  STL [R1+0xc4], R7 ;  /* 0x0000c40701007387 */ /* 0x0003e20000100800 */
[----:B--2---:R-:W-:Y:S02]  /*07c0*/  IADD3 R5, R4, 0xf8, RZ ;  /* 0x000000f804057810 */ /* 0x004fe40007ffe0ff */
[----:B------:R-:W-:Y:S01]  /*07d0*/  IADD3 R4, R249, 0x20, RZ ;  /* 0x00000020f9047810 */ /* 0x000fe20007ffe0ff */
[----:B------:R2:W-:Y:S01]  /*07e0*/  STL [R1+0xc0], R6 ;  /* 0x0000c00601007387 */ /* 0x0005e20000100800 */
[----:B---3--:R-:W-:-:S02]  /*07f0*/  SHF.R.S32.HI R13, RZ, 0x1f, R13 ;  /* 0x0000001fff0d7819 */ /* 0x008fc4000001140d */
[----:B------:R-:W-:Y:S01]  /*0800*/  @P3 IADD3 R4, R249, -0x20, RZ ;  /* 0xffffffe0f9043810 */ /* 0x000fe20007ffe0ff */
[----:B------:R-:W-:Y:S01]  /*0810*/  STL [R1], R14 ;  /* 0x0000000e01007387 */ /* 0x000fe20000100800 */
[----:B----4-:R-:W-:-:S03]  /*0820*/  SHF.R.S32.HI R12, RZ, 0x1f, R12 ;  /* 0x0000001fff0c7819 */ /* 0x010fc6000001140c */
[----:B------:R3:W-:Y:S01]  /*0830*/  STL [R1+0xbc], R5 ;  /* 0x0000bc0501007387 */ /* 0x0007e20000100800 */
[----:B-----5:R-:W-:Y:S01]  /*0840*/  SHF.R.S32.HI R11, RZ, 0x1f, R11 ;  /* 0x0000001fff0b7819 */ /* 0x020fe2000001140b */
[----:B------:R-:W-:Y:S02]  /*0850*/  IMAD.IADD R250, R250, 0x1, R4 ;  /* 0x00000001fafa7824 */ /* 0x000fe400078e0204 */
[----:B------:R-:W-:Y:S01]  /*0860*/  STL [R1+0x104], R13 ;  /* 0x0001040d01007387 */ /* 0x000fe20000100800 */
[----:B------:R-:W-:-:S03]  /*0870*/  SHF.R.S32.HI R9, RZ, 0x1f, R9 ;  /* 0x0000001fff097819 */ /* 0x000fc60000011409 */
[----:B------:R-:W-:Y:S01]  /*0880*/  STL [R1+0x100], R12 ;  /* 0x0001000c01007387 */ /* 0x000fe20000100800 */
[----:B-1----:R-:W-:-:S03]  /*0890*/  SHF.R.S32.HI R8, RZ, 0x1f, R8 ;  /* 0x0000001fff087819 */ /* 0x002fc60000011408 */
[----:B------:R-:W-:Y:S01]  /*08a0*/  STL [R1+0xfc], R11 ;  /* 0x0000fc0b01007387 */ /* 0x000fe20000100800 */
[----:B------:R-:W-:-:S03]  /*08b0*/  SHF.R.S32.HI R7, RZ, 0x1f, R7 ;  /* 0x0000001fff077819 */ /* 0x000fc60000011407 */
[----:B------:R-:W-:Y:S01]  /*08c0*/  STL [R1+0xf8], R9 ;  /* 0x0000f80901007387 */ /* 0x000fe20000100800 */
[----:B--2---:R-:W-:-:S03]  /*08d0*/  SHF.R.S32.HI R6, RZ, 0x1f, R6 ;  /* 0x0000001fff067819 */ /* 0x004fc60000011406 */
[----:B------:R-:W-:Y:S04]  /*08e0*/  STL [R1+0xf4], R8 ;  /* 0x0000f40801007387 */ /* 0x000fe80000100800 */
[----:B------:R1:W-:Y:S01]  /*08f0*/  STL [R1+0xf0], R7 ;  /* 0x0000f00701007387 */ /* 0x0003e20000100800 */
[----:B---3--:R-:W-:-:S03]  /*0900*/  SHF.R.S32.HI R5, RZ, 0x1f, R5 ;  /* 0x0000001fff057819 */ /* 0x008fc60000011405 */
[----:B------:R-:W-:Y:S04]  /*0910*/  STL [R1+0x8], R4 ;  /* 0x0000080401007387 */ /* 0x000fe80000100800 */
[----:B------:R2:W-:Y:S04]  /*0920*/  STL [R1+0xec], R6 ;  /* 0x0000ec0601007387 */ /* 0x0005e80000100800 */
[----:B------:R3:W-:Y:S01]  /*0930*/  STL [R1+0xe8], R5 ;  /* 0x0000e80501007387 */ /* 0x0007e20000100800 */
[C---:B-1----:R-:W-:Y:S02]  /*0940*/  IADD3 R7, R4.reuse, 0x1800, RZ ;  /* 0x0000180004077810 */ /* 0x042fe40007ffe0ff */
[----:B--2---:R-:W-:-:S02]  /*0950*/  IADD3 R6, R4, 0x1000, RZ ;  /* 0x0000100004067810 */ /* 0x004fc40007ffe0ff */
        /* <DEDUP_REMOVED lines=38> */
.L_x_3435:
        /* <DEDUP_REMOVED lines=19> */
.L_x_3411:
[----:B------:R-:W-:-:S04]  /*0cf0*/  MOV R0, c[0x0][0x554] ;  /* 0x0001550000007a02 */ /* 0x000fc80000000f00 */
[----:B------:R-:W-:Y:S02]  /*0d00*/  ISETP.NE.AND P0, PT, R0, 0x1, PT ;  /* 0x000000010000780c */ /* 0x000fe40003f05270 */
[----:B------:R-:W-:-:S11]  /*0d10*/  MOV R0, R2 ;  /* 0x0000000200007202 */ /* 0x000fd60000000f00 */
[----:B------:R-:W-:-:S05]  /*0d20*/  @P0 IMAD.HI.U32 R4, R2, c[0x0][0x558], RZ ;  /* 0x0001560002040a27 */ /* 0x000fca00078e00ff */
[----:B------:R-:W-:-:S05]  /*0d30*/  @P0 SHF.R.U32.HI R0, RZ, c[0x0][0x55c], R4 ;  /* 0x00015700ff000a19 */ /* 0x000fca0000011604 */
[----:B------:R-:W-:Y:S02]  /*0d40*/  IMAD R4, R0, c[0x0][0x554], RZ ;  /* 0x0001550000047a24 */ /* 0x000fe400078e02ff */
.L_x_3412:
[----:B------:R-:W-:Y:S05]  /*0d50*/  BSYNC B0 ;  /* 0x0000000000007941 */ /* 0x000fea0003800000 */
.L_x_3410:
        /* <DEDUP_REMOVED lines=74> */
.L_x_3414:
[----:B------:R-:W-:Y:S05]  /*1200*/  BSYNC B0 ;  /* 0x0000000000007941 */ /* 0x000fea0003800000 */
.L_x_3413:
        /* <DEDUP_REMOVED lines=312> */
[----:B------:R-:W2:Y:S01]  /*2590*/  LDL R5, [R1] ;  /* 0x0000000001057983 */ /* 0x000ea20000100800 */
        /* <DEDUP_REMOVED lines=28> */
[----:B------:R-:W-:Y:S04]  /*2760*/  LDSM.16.M88.4 R12, [R249] ;  /* 0x00000000f90c783b */ /* 0x000fe80000000200 */
[----:B------:R-:W1:Y:S04]  /*2770*/  LDSM.16.M88.4 R24, [R249+0x800] ;  /* 0x00080000f918783b */ /* 0x000e680000000200 */
[----:B------:R-:W3:Y:S04]  /*2780*/  LDSM.16.M88.4 R28, [R249+0x1000] ;  /* 0x00100000f91c783b */ /* 0x000ee80000000200 */
[----:B------:R-:W4:Y:S04]  /*2790*/  LDSM.16.M88.4 R32, [R249+0x1800] ;  /* 0x00180000f920783b */ /* 0x000f280000000200 */
[----:B------:R-:W-:Y:S04]  /*27a0*/  LDSM.16.M88.4 R40, [R17] ;  /* 0x000000001128783b */ /* 0x000fe80000000200 */
[----:B------:R-:W2:Y:S04]  /*27b0*/  LDSM.16.M88.4 R52, [R16] ;  /* 0x000000001034783b */ /* 0x000ea80000000200 */
        /* <DEDUP_REMOVED lines=16> */
[----:B------:R-:W-:Y:S02]  /*28c0*/  ISETP.LT.OR P0, PT, R0, 0x21, !P0 ;  /* 0x000000210000780c */ /* 0x000fe40004701670 */
[----:B------:R-:W5:Y:S07]  /*28d0*/  LDL R0, [R1+0x1c] ;  /* 0x00001c0001007983 */ /* 0x000f6e0000100800 */
[----:B------:R1:W-:Y:S04]  /*28e0*/  LDGSTS.E.BYPASS.LTC128B.128 [R82+0x6100], [R2.64+0x180], !P4 ;  /* 0x0610018002527fae */ /* 0x0003e8000e101d46 */
[----:B------:R3:W-:Y:S04]  /*28f0*/  LDGSTS.E.BYPASS.LTC128B.128 [R82+0x1100], [R6.64], !P5 ;  /* 0x0110000006527fae */ /* 0x0007e8000e901d46 */
[----:B------:R3:W-:Y:S04]  /*2900*/  LDGSTS.E.BYPASS.LTC128B.128 [R82+0x3100], [R6.64+0x80], !P1 ;  /* 0x0310008006527fae */ /* 0x0007e8000c901d46 */
[----:B------:R3:W-:Y:S04]  /*2910*/  LDGSTS.E.BYPASS.LTC128B.128 [R82+0x5100], [R6.64+0x100], !P6 ;  /* 0x0510010006527fae */ /* 0x0007e8000f101d46 */
[----:B------:R3:W-:Y:S04]  /*2920*/  LDGSTS.E.BYPASS.LTC128B.128 [R82+0x7100], [R6.64+0x180], !P0 ;  /* 0x0710018006527fae */ /* 0x0007e8000c101d46 */
[----:B-1----:R-:W5:Y:S04]  /*2930*/  LDL R3, [R1+0x24] ;  /* 0x0000240001037983 */ /* 0x002f680000100800 */
[----:B------:R-:W5:Y:S01]  /*2940*/  LDL R2, [R1+0x20] ;  /* 0x0000200001027983 */ /* 0x000f620000100800 */
[----:B------:R-:W-:Y:S01]  /*2950*/  HMMA.16816.F32 R20, R168, R24, RZ ;  /* 0x00000018a814723c */ /* 0x000fe200000018ff */
[----:B------:R-:W-:-:S02]  /*2960*/  ISETP.NE.AND P4, PT, R9, RZ, PT ;  /* 0x000000ff0900720c */ /* 0x000fc40003f85270 */
[----:B------:R-:W-:Y:S01]  /*2970*/  ISETP.NE.AND P5, PT, R8, RZ, PT ;  /* 0x000000ff0800720c */ /* 0x000fe20003fa5270 */
[----:B------:R-:W0:Y:S04]  /*2980*/  LDGDEPBAR ;  /* 0x00000000000079af */ /* 0x000e280000000000 */
[----:B---3--:R-:W3:Y:S01]  /*2990*/  LDL R6, [R1+0x28] ;  /* 0x0000280001067983 */ /* 0x008ee20000100800 */
[----:B------:R-:W-:Y:S01]  /*29a0*/  HMMA.16816.F32 R24, R168, R26, RZ ;  /* 0x0000001aa818723c */ /* 0x000fe200000018ff */
[----:B------:R-:W-:-:S07]  /*29b0*/  ISETP.NE.AND P1, PT, R36, RZ, PT ;  /* 0x000000ff2400720c */ /* 0x000fce0003f25270 */
[C---:B------:R-:W-:Y:S08]  /*29c0*/  HMMA.16816.F32 R8, R168.reuse, R12, RZ ;  /* 0x0000000ca808723c */ /* 0x040ff000000018ff */
[C---:B------:R-:W-:Y:S08]  /*29d0*/  HMMA.16816.F32 R16, R168.reuse, R14, RZ ;  /* 0x0000000ea810723c */ /* 0x040ff000000018ff */
[C---:B------:R-:W-:Y:S01]  /*29e0*/  HMMA.16816.F32 R12, R168.reuse, R28, RZ ;  /* 0x0000001ca80c723c */ /* 0x040fe200000018ff */
[----:B--2---:R-:W1:Y:S04]  /*29f0*/  LDSM.16.M88.4 R68, [R5+0x800] ;  /* 0x000800000544783b */ /* 0x004e680000000200 */
[----:B------:R-:W2:Y:S03]  /*2a00*/  LDSM.16.M88.4 R72, [R5+0x1000] ;  /* 0x001000000548783b */ /* 0x000ea60000000200 */
[C---:B------:R-:W-:Y:S01]  /*2a10*/  HMMA.16816.F32 R36, R168.reuse, R30, RZ ;  /* 0x0000001ea824723c */ /* 0x040fe200000018ff */
[----:B------:R-:W1:Y:S04]  /*2a20*/  LDSM.16.M88.4 R76, [R5+0x1800] ;  /* 0x00180000054c783b */ /* 0x000e680000000200 */
[----:B------:R-:W1:Y:S03]  /*2a30*/  LDSM.16.M88.4 R56, [R5] ;  /* 0x000000000538783b */ /* 0x000e660000000200 */
[C---:B----4-:R-:W-:Y:S08]  /*2a40*/  HMMA.16816.F32 R48, R168.reuse, R32, RZ ;  /* 0x00000020a830723c */ /* 0x050ff000000018ff */
[----:B------:R-:W-:Y:S08]  /*2a50*/  HMMA.16816.F32 R44, R168, R34, RZ ;  /* 0x00000022a82c723c */ /* 0x000ff000000018ff */
[C---:B------:R-:W-:Y:S08]  /*2a60*/  HMMA.16816.F32 R20, R172.reuse, R52, R20 ;  /* 0x00000034ac14723c */ /* 0x040ff00000001814 */
[C---:B------:R-:W-:Y:S01]  /*2a70*/  HMMA.16816.F32 R24, R172.reuse, R54, R24 ;  /* 0x00000036ac18723c */ /* 0x040fe20000001818 */
[----:B------:R-:W-:Y:S07]  /*2a80*/  LDSM.16.M88.4 R52, [R249+0x2800] ;  /* 0x00280000f934783b */ /* 0x000fee0000000200 */
[C---:B------:R-:W-:Y:S01]  /*2a90*/  HMMA.16816.F32 R28, R172.reuse, R60, R12 ;  /* 0x0000003cac1c723c */ /* 0x040fe2000000180c */
[----:B------:R-:W-:Y:S07]  /*2aa0*/  LDSM.16.M88.4 R12, [R250] ;  /* 0x00000000fa0c783b */ /* 0x000fee0000000200 */
[C---:B------:R-:W-:Y:S01]  /*2ab0*/  HMMA.16816.F32 R32, R172.reuse, R62, R36 ;  /* 0x0000003eac20723c */ /* 0x040fe20000001824 */
[----:B------:R-:W-:Y:S07]  /*2ac0*/  LDSM.16.M88.4 R60, [R250+0x1000] ;  /* 0x00100000fa3c783b */ /* 0x000fee0000000200 */
[C---:B------:R-:W-:Y:S08]  /*2ad0*/  HMMA.16816.F32 R8, R172.reuse, R40, R8 ;  /* 0x00000028ac08723c */ /* 0x040ff00000001808 */
[C---:B------:R-:W-:Y:S08]  /*2ae0*/  HMMA.16816.F32 R16, R172.reuse, R42, R16 ;  /* 0x0000002aac10723c */ /* 0x040ff00000001810 */
[C---:B------:R-:W-:Y:S01]  /*2af0*/  HMMA.16816.F32 R36, R172.reuse, R64, R48 ;  /* 0x00000040ac24723c */ /* 0x040fe20000001830 */
[----:B------:R-:W4:Y:S07]  /*2b00*/  LDSM.16.M88.4 R48, [R250+0x800] ;  /* 0x00080000fa30783b */ /* 0x000f2e0000000200 */
[----:B------:R-:W-:Y:S01]  /*2b10*/  HMMA.16816.F32 R40, R172, R66, R44 ;  /* 0x00000042ac28723c */ /* 0x000fe2000000182c */
[----:B------:R-:W4:Y:S04]  /*2b20*/  LDSM.16.M88.4 R64, [R250+0x1800] ;  /* 0x00180000fa40783b */ /* 0x000f280000000200 */
[----:B------:R-:W-:Y:S03]  /*2b30*/  LDSM.16.M88.4 R44, [R249+0x2000] ;  /* 0x00200000f92c783b */ /* 0x000fe60000000200 */
[C---:B-1----:R-:W-:Y:S08]  /*2b40*/  HMMA.16816.F32 R20, R192.reuse, R68, R20 ;  /* 0x00000044c014723c */ /* 0x042ff00000001814 */
[C---:B------:R-:W-:Y:S01]  /*2b50*/  HMMA.16816.F32 R24, R192.reuse, R70, R24 ;  /* 0x00000046c018723c */ /* 0x040fe20000001818 */
[----:B------:R-:W-:Y:S07]  /*2b60*/  LDSM.16.M88.4 R68, [R86] ;  /* 0x000000005644783b */ /* 0x000fee0000000200 */
[C---:B--2---:R-:W-:Y:S08]  /*2b70*/  HMMA.16816.F32 R28, R192.reuse, R72, R28 ;  /* 0x00000048c01c723c */ /* 0x044ff0000000181c */
[C---:B------:R-:W-:Y:S01]  /*2b80*/  HMMA.16816.F32 R32, R192.reuse, R74, R32 ;  /* 0x0000004ac020723c */ /* 0x040fe20000001820 */
[----:B------:R-:W-:Y:S07]  /*2b90*/  LDSM.16.M88.4 R72, [R249+0x3800] ;  /* 0x00380000f948783b */ /* 0x000fee0000000200 */
[C---:B------:R-:W-:Y:S08]  /*2ba0*/  HMMA.16816.F32 R36, R192.reuse, R76, R36 ;  /* 0x0000004cc024723c */ /* 0x040ff00000001824 */
[C---:B------:R-:W-:Y:S01]  /*2bb0*/  HMMA.16816.F32 R40, R192.reuse, R78, R40 ;  /* 0x0000004ec028723c */ /* 0x040fe20000001828 */
[----:B------:R-:W-:Y:S07]  /*2bc0*/  LDSM.16.M88.4 R76, [R5+0x5800] ;  /* 0x00580000054c783b */ /* 0x000fee0000000200 */
[C---:B------:R-:W-:Y:S08]  /*2bd0*/  HMMA.16816.F32 R8, R192.reuse, R56, R8 ;  /* 0x00000038c008723c */ /* 0x040ff00000001808 */
[----:B------:R-:W-:Y:S01]  /*2be0*/  HMMA.16816.F32 R16, R192, R58, R16 ;  /* 0x0000003ac010723c */ /* 0x000fe20000001810 */
[----:B------:R-:W1:Y:S07]  /*2bf0*/  LDSM.16.M88.4 R56, [R249+0x3000] ;  /* 0x00300000f938783b */ /* 0x000e6e0000000200 */
[C---:B----4-:R-:W-:Y:S08]  /*2c00*/  HMMA.16816.F32 R20, R196.reuse, R48, R20 ;  /* 0x00000030c414723c */ /* 0x050ff00000001814 */
[C---:B------:R-:W-:Y:S01]  /*2c10*/  HMMA.16816.F32 R24, R196.reuse, R50, R24 ;  /* 0x00000032c418723c */ /* 0x040fe20000001818 */
[----:B------:R-:W2:Y:S07]  /*2c20*/  LDSM.16.M88.4 R48, [R88] ;  /* 0x000000005830783b */ /* 0x000eae0000000200 */
[C---:B------:R-:W-:Y:S08]  /*2c30*/  HMMA.16816.F32 R28, R196.reuse, R60, R28 ;  /* 0x0000003cc41c723c */ /* 0x040ff0000000181c */
[C---:B------:R-:W-:Y:S01]  /*2c40*/  HMMA.16816.F32 R32, R196.reuse, R62, R32 ;  /* 0x0000003ec420723c */ /* 0x040fe20000001820 */
[----:B------:R-:W4:Y:S07]  /*2c50*/  LDSM.16.M88.4 R60, [R87] ;  /* 0x00000000573c783b */ /* 0x000f2e0000000200 */
[C---:B------:R-:W-:Y:S08]  /*2c60*/  HMMA.16816.F32 R36, R196.reuse, R64, R36 ;  /* 0x00000040c424723c */ /* 0x040ff00000001824 */
[C---:B------:R-:W-:Y:S01]  /*2c70*/  HMMA.16816.F32 R40, R196.reuse, R66, R40 ;  /* 0x00000042c428723c */ /* 0x040fe20000001828 */
[----:B------:R-:W-:Y:S07]  /*2c80*/  LDSM.16.M88.4 R64, [R5+0x3000] ;  /* 0x003000000540783b */ /* 0x000fee0000000200 */
[C---:B------:R-:W-:Y:S08]  /*2c90*/  HMMA.16816.F32 R8, R196.reuse, R12, R8 ;  /* 0x0000000cc408723c */ /* 0x040ff00000001808 */
[----:B------:R-:W-:Y:S01]  /*2ca0*/  HMMA.16816.F32 R16, R196, R14, R16 ;  /* 0x0000000ec410723c */ /* 0x000fe20000001810 */
[----:B------:R-:W2:Y:S07]  /*2cb0*/  LDSM.16.M88.4 R12, [R89] ;  /* 0x00000000590c783b */ /* 0x000eae0000000200 */
[C---:B------:R-:W-:Y:S08]  /*2cc0*/  HMMA.16816.F32 R20, R200.reuse, R52, R20 ;  /* 0x00000034c814723c */ /* 0x040ff00000001814 */
[C---:B------:R-:W-:Y:S01]  /*2cd0*/  HMMA.16816.F32 R24, R200.reuse, R54, R24 ;  /* 0x00000036c818723c */ /* 0x040fe20000001818 */
[----:B------:R-:W-:Y:S07]  /*2ce0*/  LDSM.16.M88.4 R52, [R250+0x2800] ;  /* 0x00280000fa34783b */ /* 0x000fee0000000200 */
        /* <DEDUP_REMOVED lines=9> */
[C---:B--2---:R-:W-:Y:S08]  /*2d80*/  HMMA.16816.F32 R20, R204.reuse, R48, R20 ;  /* 0x00000030cc14723c */ /* 0x044ff00000001814 */
[C---:B------:R-:W-:Y:S01]  /*2d90*/  HMMA.16816.F32 R24, R204.reuse, R50, R24 ;  /* 0x00000032cc18723c */ /* 0x040fe20000001818 */
[----:B------:R-:W-:Y:S07]  /*2da0*/  LDSM.16.M88.4 R48, [R249+0x4000] ;  /* 0x00400000f930783b */ /* 0x000fee0000000200 */
[C---:B----4-:R-:W-:Y:S08]  /*2db0*/  HMMA.16816.F32 R28, R204.reuse, R60, R28 ;  /* 0x0000003ccc1c723c */ /* 0x050ff0000000181c */
[C---:B------:R-:W-:Y:S01]  /*2dc0*/  HMMA.16816.F32 R32, R204.reuse, R62, R32 ;  /* 0x0000003ecc20723c */ /* 0x040fe20000001820 */
[----:B------:R-:W2:Y:S07]  /*2dd0*/  LDSM.16.M88.4 R60, [R250+0x3000] ;  /* 0x00300000fa3c783b */ /* 0x000eae0000000200 */
[C---:B------:R-:W-:Y:S08]  /*2de0*/  HMMA.16816.F32 R36, R204.reuse, R68, R36 ;  /* 0x00000044cc24723c */ /* 0x040ff00000001824 */
[C---:B------:R-:W-:Y:S01]  /*2df0*/  HMMA.16816.F32 R40, R204.reuse, R70, R40 ;  /* 0x00000046cc28723c */ /* 0x040fe20000001828 */
[----:B------:R-:W4:Y:S07]  /*2e00*/  LDSM.16.M88.4 R68, [R250+0x3800] ;  /* 0x00380000fa44783b */ /* 0x000f2e0000000200 */
[C---:B------:R-:W-:Y:S08]  /*2e10*/  HMMA.16816.F32 R8, R204.reuse, R12, R8 ;  /* 0x0000000ccc08723c */ /* 0x040ff00000001808 */
[----:B------:R-:W-:Y:S01]  /*2e20*/  HMMA.16816.F32 R16, R204, R14, R16 ;  /* 0x0000000ecc10723c */ /* 0x000fe20000001810 */
[----:B------:R-:W2:Y:S07]  /*2e30*/  LDSM.16.M88.4 R12, [R250+0x2000] ;  /* 0x00200000fa0c783b */ /* 0x000eae0000000200 */
        /* <DEDUP_REMOVED lines=9> */
[C---:B------:R-:W-:Y:S08]  /*2ed0*/  HMMA.16816.F32 R8, R208.reuse, R44, R8 ;  /* 0x0000002cd008723c */ /* 0x040ff00000001808 */
[----:B------:R-:W-:Y:S01]  /*2ee0*/  HMMA.16816.F32 R16, R208, R46, R16 ;  /* 0x0000002ed010723c */ /* 0x000fe20000001810 */
[----:B---3--:R3:W1:Y:S07]  /*2ef0*/  LDSM.16.M88.4 R44, [R6] ;  /* 0x00000000062c783b */ /* 0x00866e0000000200 */
[C---:B------:R-:W-:Y:S08]  /*2f00*/  HMMA.16816.F32 R20, R212.reuse, R52, R20 ;  /* 0x00000034d414723c */ /* 0x040ff00000001814 */
[C---:B------:R-:W-:Y:S01]  /*2f10*/  HMMA.16816.F32 R24, R212.reuse, R54, R24 ;  /* 0x00000036d418723c */ /* 0x040fe20000001818 */
[----:B-----5:R5:W1:Y:S04]  /*2f20*/  LDSM.16.M88.4 R52, [R3] ;  /* 0x000000000334783b */ /* 0x020a680000000200 */
[----:B---3--:R-:W3:Y:S03]  /*2f30*/  LDL R6, [R1+0x18] ;  /* 0x0000180001067983 */ /* 0x008ee60000100800 */
[C---:B--2---:R-:W-:Y:S08]  /*2f40*/  HMMA.16816.F32 R28, R212.reuse, R60, R28 ;  /* 0x0000003cd41c723c */ /* 0x044ff0000000181c */
[C---:B------:R-:W-:Y:S01]  /*2f50*/  HMMA.16816.F32 R32, R212.reuse, R62, R32 ;  /* 0x0000003ed420723c */ /* 0x040fe20000001820 */
[----:B------:R2:W1:Y:S04]  /*2f60*/  LDSM.16.M88.4 R60, [R2] ;  /* 0x00000000023c783b */ /* 0x0004680000000200 */
[----:B-----5:R-:W5:Y:S03]  /*2f70*/  LDL R3, [R1+0x14] ;  /* 0x0000140001037983 */ /* 0x020f660000100800 */
[C---:B----4-:R-:W-:Y:S08]  /*2f80*/  HMMA.16816.F32 R36, R212.reuse, R68, R36 ;  /* 0x00000044d424723c */ /* 0x050ff00000001824 */
[C---:B------:R-:W-:Y:S01]  /*2f90*/  HMMA.16816.F32 R40, R212.reuse, R70, R40 ;  /* 0x00000046d428723c */ /* 0x040fe20000001828 */
[----:B------:R4:W1:Y:S04]  /*2fa0*/  LDSM.16.M88.4 R68, [R0] ;  /* 0x000000000044783b */ /* 0x0008680000000200 */
[----:B--2---:R-:W2:Y:S04]  /*2fb0*/  LDL R2, [R1+0x10] ;  /* 0x0000100001027983 */ /* 0x004ea80000100800 */
[----:B----4-:R-:W4:Y:S01]  /*2fc0*/  LDL R0, [R1+0xc] ;  /* 0x00000c0001007983 */ /* 0x010f220000100800 */
[C---:B------:R-:W-:Y:S08]  /*2fd0*/  HMMA.16816.F32 R8, R212.reuse, R12, R8 ;  /* 0x0000000cd408723c */ /* 0x040ff00000001808 */
[----:B------:R-:W-:Y:S08]  /*2fe0*/  HMMA.16816.F32 R16, R212, R14, R16 ;  /* 0x0000000ed410723c */ /* 0x000ff00000001810 */
[C---:B-1----:R-:W-:Y:S08]  /*2ff0*/  HMMA.16816.F32 R20, R216.reuse, R56, R20 ;  /* 0x00000038d814723c */ /* 0x042ff00000001814 */
[C---:B------:R-:W-:Y:S08]  /*3000*/  HMMA.16816.F32 R12, R216.reuse, R48, R8 ;  /* 0x00000030d80c723c */ /* 0x040ff00000001808 */
[C---:B------:R-:W-:Y:S01]  /*3010*/  HMMA.16816.F32 R8, R216.reuse, R50, R16 ;  /* 0x00000032d808723c */ /* 0x040fe20000001810 */
[----:B------:R-:W1:Y:S07]  /*3020*/  LDSM.16.M88.4 R48, [R5+0x4000] ;  /* 0x004000000530783b */ /* 0x000e6e0000000200 */
[C---:B------:R-:W-:Y:S01]  /*3030*/  HMMA.16816.F32 R24, R216.reuse, R58, R24 ;  /* 0x0000003ad818723c */ /* 0x040fe20000001818 */
[----:B------:R-:W1:Y:S07]  /*3040*/  LDSM.16.M88.4 R56, [R5+0x4800] ;  /* 0x004800000538783b */ /* 0x000e6e0000000200 */
[C---:B------:R-:W-:Y:S08]  /*3050*/  HMMA.16816.F32 R28, R216.reuse, R64, R28 ;  /* 0x00000040d81c723c */ /* 0x040ff0000000181c */
        /* <DEDUP_REMOVED lines=8> */
[C---:B------:R-:W-:Y:S08]  /*30e0*/  HMMA.16816.F32 R8, R220.reuse, R52, R20 ;  /* 0x00000034dc08723c */ /* 0x040ff00000001814 */
        /* <DEDUP_REMOVED lines=15> */
[C---:B------:R-:W-:Y:S08]  /*31e0*/  HMMA.16816.F32 R32, R224.reuse, R66, R32 ;  /* 0x00000042e020723c */ /* 0x040ff00000001820 */
[C---:B------:R-:W-:Y:S08]  /*31f0*/  HMMA.16816.F32 R36, R224.reuse, R76, R36 ;  /* 0x0000004ce024723c */ /* 0x040ff00000001824 */
[----:B------:R-:W-:Y:S01]  /*3200*/  HMMA.16816.F32 R40, R224, R78, R40 ;  /* 0x0000004ee028723c */ /* 0x000fe20000001828 */
[----:B------:R-:W1:Y:S07]  /*3210*/  LDSM.16.M88.4 R76, [R249+0x7800] ;  /* 0x00780000f94c783b */ /* 0x000e6e0000000200 */
[C---:B------:R-:W-:Y:S08]  /*3220*/  HMMA.16816.F32 R24, R228.reuse, R44, R20 ;  /* 0x0000002ce418723c */ /* 0x040ff00000001814 */
[C---:B------:R-:W-:Y:S08]  /*3230*/  HMMA.16816.F32 R20, R228.reuse, R46, R16 ;  /* 0x0000002ee414723c */ /* 0x040ff00000001810 */
[C---:B------:R-:W-:Y:S08]  /*3240*/  HMMA.16816.F32 R16, R228.reuse, R52, R12 ;  /* 0x00000034e410723c */ /* 0x040ff0000000180c */
[C---:B------:R-:W-:Y:S08]  /*3250*/  HMMA.16816.F32 R12, R228.reuse, R54, R8 ;  /* 0x00000036e40c723c */ /* 0x040ff00000001808 */
[C---:B---3--:R-:W-:Y:S08]  /*3260*/  HMMA.16816.F32 R8, R228.reuse, R60, R28 ;  /* 0x0000003ce408723c */ /* 0x048ff0000000181c */
[C---:B------:R-:W-:Y:S01]  /*3270*/  HMMA.16816.F32 R32, R228.reuse, R62, R32 ;  /* 0x0000003ee420723c */ /* 0x040fe20000001820 */
[----:B------:R-:W-:Y:S04]  /*3280*/  LDSM.16.M88.4 R60, [R5+0x6800] ;  /* 0x00680000053c783b */ /* 0x000fe80000000200 */
[----:B------:R-:W3:Y:S03]  /*3290*/  LDSM.16.M88.4 R44, [R6] ;  /* 0x00000000062c783b */ /* 0x000ee60000000200 */
[C---:B------:R-:W-:Y:S08]  /*32a0*/  HMMA.16816.F32 R36, R228.reuse, R72, R36 ;  /* 0x00000048e424723c */ /* 0x040ff00000001824 */
[----:B------:R-:W-:Y:S01]  /*32b0*/  HMMA.16816.F32 R40, R228, R74, R40 ;  /* 0x0000004ae428723c */ /* 0x000fe20000001828 */
[----:B-----5:R-:W5:Y:S04]  /*32c0*/  LDSM.16.M88.4 R52, [R3] ;  /* 0x000000000334783b */ /* 0x020f680000000200 */
[----:B--2---:R-:W2:Y:S03]  /*32d0*/  LDSM.16.M88.4 R64, [R2] ;  /* 0x000000000240783b */ /* 0x004ea60000000200 */
[C---:B-1----:R-:W-:Y:S01]  /*32e0*/  HMMA.16816.F32 R28, R232.reuse, R48, R24 ;  /* 0x00000030e81c723c */ /* 0x042fe20000001818 */
[----:B----4-:R-:W1:Y:S07]  /*32f0*/  LDSM.16.M88.4 R72, [R0] ;  /* 0x000000000048783b */ /* 0x010e6e0000000200 */
[C---:B------:R-:W-:Y:S01]  /*3300*/  HMMA.16816.F32 R24, R232.reuse, R50, R20 ;  /* 0x00000032e818723c */ /* 0x040fe20000001814 */
[----:B------:R-:W-:Y:S07]  /*3310*/  LDSM.16.M88.4 R48, [R250+0x6800] ;  /* 0x00680000fa30783b */ /* 0x000fee0000000200 */
[C---:B------:R-:W-:Y:S08]  /*3320*/  HMMA.16816.F32 R20, R232.reuse, R56, R16 ;  /* 0x00000038e814723c */ /* 0x040ff00000001810 */
[C---:B------:R-:W-:Y:S01]  /*3330*/  HMMA.16816.F32 R16, R232.reuse, R58, R12 ;  /* 0x0000003ae810723c */ /* 0x040fe2000000180c */
[----:B------:R-:W4:Y:S07]  /*3340*/  LDSM.16.M88.4 R56, [R5+0x6000] ;  /* 0x006000000538783b */ /* 0x000f2e0000000200 */
[C---:B------:R-:W-:Y:S08]  /*3350*/  HMMA.16816.F32 R12, R232.reuse, R68, R8 ;  /* 0x00000044e80c723c */ /* 0x040ff00000001808 */
[C---:B------:R-:W-:Y:S01]  /*3360*/  HMMA.16816.F32 R8, R232.reuse, R70, R32 ;  /* 0x00000046e808723c */ /* 0x040fe20000001820 */
[----:B------:R-:W1:Y:S07]  /*3370*/  LDSM.16.M88.4 R68, [R5+0x7000] ;  /* 0x007000000544783b */ /* 0x000e6e0000000200 */
[C---:B------:R-:W-:Y:S08]  /*3380*/  HMMA.16816.F32 R36, R232.reuse, R76, R36 ;  /* 0x0000004ce824723c */ /* 0x040ff00000001824 */
[----:B------:R-:W-:Y:S01]  /*3390*/  HMMA.16816.F32 R40, R232, R78, R40 ;  /* 0x0000004ee828723c */ /* 0x000fe20000001828 */
[----:B------:R-:W1:Y:S07]  /*33a0*/  LDSM.16.M88.4 R76, [R5+0x7800] ;  /* 0x00780000054c783b */ /* 0x000e6e0000000200 */
[C---:B---3--:R-:W-:Y:S08]  /*33b0*/  HMMA.16816.F32 R32, R236.reuse, R44, R28 ;  /* 0x0000002cec20723c */ /* 0x048ff0000000181c */
[C---:B------:R-:W-:Y:S01]  /*33c0*/  HMMA.16816.F32 R28, R236.reuse, R46, R24 ;  /* 0x0000002eec1c723c */ /* 0x040fe20000001818 */
[----:B------:R-:W-:Y:S07]  /*33d0*/  LDSM.16.M88.4 R44, [R250+0x7000] ;  /* 0x00700000fa2c783b */ /* 0x000fee0000000200 */
[C---:B-----5:R-:W-:Y:S08]  /*33e0*/  HMMA.16816.F32 R24, R236.reuse, R52, R20 ;  /* 0x00000034ec18723c */ /* 0x060ff00000001814 */
[C---:B------:R-:W-:Y:S01]  /*33f0*/  HMMA.16816.F32 R20, R236.reuse, R54, R16 ;  /* 0x00000036ec14723c */ /* 0x040fe20000001810 */
[----:B------:R-:W3:Y:S07]  /*3400*/  LDSM.16.M88.4 R52, [R250+0x6000] ;  /* 0x00600000fa34783b */ /* 0x000eee0000000200 */
[C---:B--2---:R-:W-:Y:S08]  /*3410*/  HMMA.16816.F32 R16, R236.reuse, R64, R12 ;  /* 0x00000040ec10723c */ /* 0x044ff0000000180c */
[----:B------:R-:W-:Y:S01]  /*3420*/  HMMA.16816.F32 R12, R236, R66, R8 ;  /* 0x00000042ec0c723c */ /* 0x000fe20000001808 */
[----:B------:R-:W2:Y:S01]  /*3430*/  LDSM.16.M88.4 R64, [R250+0x7800] ;  /* 0x00780000fa40783b */ /* 0x000ea20000000200 */
[----:B------:R-:W-:Y:S01]  /*3440*/  IMAD.MOV.U32 R158, RZ, RZ, R156 ;  /* 0x000000ffff9e7224 */ /* 0x000fe200078e009c */
[----:B------:R-:W-:-:S05]  /*3450*/  DEPBAR.LE SB0, 0x0 ;  /* 0x000080000000791a */ /* 0x000fca0000000000 */
[C---:B-1----:R-:W-:Y:S08]  /*3460*/  HMMA.16816.F32 R8, R236.reuse, R72, R36 ;  /* 0x00000048ec08723c */ /* 0x042ff00000001824 */
[----:B------:R-:W-:Y:S08]  /*3470*/  HMMA.16816.F32 R40, R236, R74, R40 ;  /* 0x0000004aec28723c */ /* 0x000ff00000001828 */
[C---:B----4-:R-:W-:Y:S08]  /*3480*/  HMMA.16816.F32 R36, R240.reuse, R56, R32 ;  /* 0x00000038f024723c */ /* 0x050ff00000001820 */
[C---:B------:R-:W-:Y:S08]  /*3490*/  HMMA.16816.F32 R32, R240.reuse, R58, R28 ;  /* 0x0000003af020723c */ /* 0x040ff0000000181c */
[C---:B------:R-:W-:Y:S08]  /*34a0*/  HMMA.16816.F32 R28, R240.reuse, R60, R24 ;  /* 0x0000003cf01c723c */ /* 0x040ff00000001818 */
[C---:B------:R-:W-:Y:S08]  /*34b0*/  HMMA.16816.F32 R24, R240.reuse, R62, R20 ;  /* 0x0000003ef018723c */ /* 0x040ff00000001814 */
[C---:B------:R-:W-:Y:S08]  /*34c0*/  HMMA.16816.F32 R20, R240.reuse, R68, R16 ;  /* 0x00000044f014723c */ /* 0x040ff00000001810 */
[C---:B------:R-:W-:Y:S08]  /*34d0*/  HMMA.16816.F32 R16, R240.reuse, R70, R12 ;  /* 0x00000046f010723c */ /* 0x040ff0000000180c */
[C---:B------:R-:W-:Y:S08]  /*34e0*/  HMMA.16816.F32 R12, R240.reuse, R76, R8 ;  /* 0x0000004cf00c723c */ /* 0x040ff00000001808 */
[----:B------:R-:W-:Y:S01]  /*34f0*/  HMMA.16816.F32 R8, R240, R78, R40 ;  /* 0x0000004ef008723c */ /* 0x000fe20000001828 */
[----:B------:R-:W-:Y:S01]  /*3500*/  BAR.SYNC.DEFER_BLOCKING 0x0 ;  /* 0x0000000000007b1d */ /* 0x000fe20000010000 */
[----:B------:R-:W-:-:S06]  /*3510*/  ISETP.GT.AND P0, PT, R4, R158, PT ;  /* 0x0000009e0400720c */ /* 0x000fcc0003f04270 */
[C---:B---3--:R-:W-:Y:S01]  /*3520*/  HMMA.16816.F32 R36, R244.reuse, R52, R36 ;  /* 0x00000034f424723c */ /* 0x048fe20000001824 */
[----:B------:R-:W-:Y:S07]  /*3530*/  BSSY B0, `(.L_x_3416) ;  /* 0x0000023000007945 */ /* 0x000fee0003800000 */
[C---:B------:R-:W-:Y:S08]  /*3540*/  HMMA.16816.F32 R52, R244.reuse, R54, R32 ;  /* 0x00000036f434723c */ /* 0x040ff00000001820 */
[C---:B------:R-:W-:Y:S08]  /*3550*/  HMMA.16816.F32 R32, R244.reuse, R48, R28 ;  /* 0x00000030f420723c */ /* 0x040ff0000000181c */
[C---:B------:R-:W-:Y:S08]  /*3560*/  HMMA.16816.F32 R48, R244.reuse, R50, R24 ;  /* 0x00000032f430723c */ /* 0x040ff00000001818 */
[C---:B------:R-:W-:Y:S08]  /*3570*/  HMMA.16816.F32 R28, R244.reuse, R44, R20 ;  /* 0x0000002cf41c723c */ /* 0x040ff00000001814 */
[C---:B------:R-:W-:Y:S08]  /*3580*/  HMMA.16816.F32 R44, R244.reuse, R46, R16 ;  /* 0x0000002ef42c723c */ /* 0x040ff00000001810 */
[C---:B--2---:R-:W-:Y:S08]  /*3590*/  HMMA.16816.F32 R20, R244.reuse, R64, R12 ;  /* 0x00000040f414723c */ /* 0x044ff0000000180c */
[----:B------:R-:W-:Y:S01]  /*35a0*/  HMMA.16816.F32 R24, R244, R66, R8 ;  /* 0x00000042f418723c */ /* 0x000fe20000001808 */
[----:B------:R-:W-:Y:S07]  /*35b0*/  @!UPT UIADD3 URZ, URZ, URZ, URZ ;  /* 0x0000003f3f3ff290 */ /* 0x000fee000fffe03f */
[----:B------:R-:W-:Y:S11]  /*35c0*/  @!P0 BRA `(.L_x_3417) ;  /* 0x0000019000008947 */ /* 0x000ff60003800000 */
[----:B------:R-:W-:Y:S01]  /*35d0*/  IADD3 R0, R159, -0x2, RZ ;  /* 0xfffffffe9f007810 */ /* 0x000fe20007ffe0ff */
        /* <DEDUP_REMOVED lines=24> */
.L_x_3417:
[----:B------:R-:W-:Y:S05]  /*3760*/  BSYNC B0 ;  /* 0x0000000000007941 */ /* 0x000fea0003800000 */
.L_x_3416:
[----:B------:R-:W2:Y:S04]  /*3770*/  LDL R0, [R1+0x108] ;  /* 0x0001080001007983 */ /* 0x000ea80000100800 */
[----:B-1----:R-:W3:Y:S04]  /*3780*/  LDL R3, [R1+0x94] ;  /* 0x0000940001037983 */ /* 0x002ee80000100800 */
[----:B------:R-:W-:Y:S04]  /*3790*/  LDSM.16.MT88.4 R56, [R251+0x800] ;  /* 0x00080000fb38783b */ /* 0x000fe80000004200 */
[----:B------:R-:W-:Y:S04]  /*37a0*/  LDSM.16.MT88.4 R40, [R252+0x800] ;  /* 0x00080000fc28783b */ /* 0x000fe80000004200 */
[----:B------:R-:W-:Y:S04]  /*37b0*/  LDSM.16.MT88.4 R64, [R252+0x2000] ;  /* 0x00200000fc40783b */ /* 0x000fe80000004200 */
[----:B------:R-:W-:Y:S04]  /*37c0*/  LDSM.16.MT88.4 R68, [R251+0x2000] ;  /* 0x00200000fb44783b */ /* 0x000fe80000004200 */
[----:B------:R-:W-:Y:S04]  /*37d0*/  LDSM.16.MT88.4 R72, [R251+0x2800] ;  /* 0x00280000fb48783b */ /* 0x000fe80000004200 */
[----:B------:R-:W-:Y:S04]  /*37e0*/  LDSM.16.MT88.4 R76, [R248+0x4000] ;  /* 0x00400000f84c783b */ /* 0x000fe80000004200 */
[----:B------:R-:W0:Y:S01]  /*37f0*/  LDGDEPBAR ;  /* 0x00000000000079af */ /* 0x000e220000000000 */
[----:B--2---:R-:W-:-:S04]  /*3800*/  IMAD.IADD R0, R0, 0x1, R128 ;  /* 0x0000000100007824 */ /* 0x004fc800078e0280 */
[----:B------:R-:W-:Y:S01]  /*3810*/  @P1 IMAD.HI.U32 R2, R0, c[0x0][0x2c8], RZ ;  /* 0x0000b20000021a27 */ /* 0x000fe200078e00ff */
[----:B------:R1:W-:Y:S04]  /*3820*/  STL [R1+0x8c], R0 ;  /* 0x00008c0001007387 */ /* 0x0003e80000100800 */
[----:B------:R-:W2:Y:S04]  /*3830*/  LDL R60, [R1+0x48] ;  /* 0x00004800013c7983 */ /* 0x000ea80000100800 */
[----:B------:R-:W4:Y:S01]  /*3840*/  LDL R127, [R1+0x4] ;  /* 0x00000400017f7983 */ /* 0x000f220000100800 */
[----:B-1----:R-:W-:Y:S01]  /*3850*/  @P1 SHF.R.U32.HI R0, RZ, c[0x0][0x2cc], R2 ;  /* 0x0000b300ff001a19 */ /* 0x002fe20000011602 */
[----:B------:R-:W-:-:S04]  /*3860*/  IMAD R2, R4, R81, 0x1 ;  /* 0x0000000104027424 */ /* 0x000fc800078e0251 */
[----:B------:R-:W1:Y:S04]  /*3870*/  SHFL.IDX PT, R5, R0, RZ, 0x1c1f ;  /* 0x001c1fff00057589 */ /* 0x000e6800000e0000 */
[----:B------:R3:W5:Y:S02]  /*3880*/  SHFL.IDX PT, R4, R0, 0x1, 0x1c1f ;  /* 0x003c1f0000047f89 */ /* 0x00076400000e0000 */
[----:B---3--:R-:W-:Y:S01]  /*3890*/  IADD3 R0, -R3, c[0x0][0x1d0], R2 ;  /* 0x0000740003007a10 */ /* 0x008fe20007ffe102 */
[----:B------:R-:W-:-:S03]  /*38a0*/  IMAD.IADD R3, R80, 0x1, -R3 ;  /* 0x0000000150037824 */ /* 0x000fc600078e0a03 */
[----:B------:R-:W-:-:S05]  /*38b0*/  IADD3 R0, R0, -c[0x0][0x168], RZ ;  /* 0x80005a0000007a10 */ /* 0x000fca0007ffe0ff */
[----:B-1----:R-:W-:-:S05]  /*38c0*/  IMAD.IADD R2, R0, 0x1, R5 ;  /* 0x0000000100027824 */ /* 0x002fca00078e0205 */
[----:B------:R-:W-:-:S04]  /*38d0*/  IMNMX R2, R3, R2, PT ;  /* 0x0000000203027217 */ /* 0x000fc80003800200 */
[C---:B------:R-:W-:Y:S02]  /*38e0*/  ISETP.GT.AND P6, PT, R2.reuse, RZ, PT ;  /* 0x000000ff0200720c */ /* 0x040fe40003fc4270 */
[----:B------:R-:W-:Y:S02]  /*38f0*/  ISETP.GT.AND P0, PT, R2, 0x1, PT ;  /* 0x000000010200780c */ /* 0x000fe40003f04270 */
[----:B------:R-:W-:Y:S02]  /*3900*/  FSEL R17, R36, -INF , P6 ;  /* 0xff80000024117808 */ /* 0x000fe40003000000 */
[----:B------:R-:W-:Y:S01]  /*3910*/  ISETP.GT.AND P6, PT, R2, 0x8, PT ;  /* 0x000000080200780c */ /* 0x000fe20003fc4270 */
[----:B-----5:R-:W-:Y:S01]  /*3920*/  IMAD.IADD R0, R0, 0x1, R4 ;  /* 0x0000000100007824 */ /* 0x020fe200078e0204 */
[----:B------:R-:W-:Y:S02]  /*3930*/  FSEL R10, R37, -INF , P0 ;  /* 0xff800000250a7808 */ /* 0x000fe40000000000 */
[----:B------:R-:W-:-:S02]  /*3940*/  FSEL R9, R52, -INF , P6 ;  /* 0xff80000034097808 */ /* 0x000fc40003000000 */
[C---:B------:R-:W-:Y:S02]  /*3950*/  ISETP.GT.AND P0, PT, R2.reuse, 0x9, PT ;  /* 0x000000090200780c */ /* 0x040fe40003f04270 */
[----:B------:R-:W-:Y:S02]  /*3960*/  ISETP.GT.AND P6, PT, R2, 0x10, PT ;  /* 0x000000100200780c */ /* 0x000fe40003fc4270 */
[----:B------:R-:W-:Y:S02]  /*3970*/  FMNMX.FTZ R5, R17, R10, !PT ;  /* 0x0000000a11057209 */ /* 0x000fe40007810000 */
[----:B------:R-:W-:Y:S02]  /*3980*/  IMNMX R0, R3, R0, PT ;  /* 0x0000000003007217 */ /* 0x000fe40003800200 */
[----:B------:R-:W-:Y:S02]  /*3990*/  FSEL R4, R53, -INF , P0 ;  /* 0xff80000035047808 */ /* 0x000fe40000000000 */
[----:B------:R-:W-:-:S02]  /*39a0*/  FSEL R3, R32, -INF , P6 ;  /* 0xff80000020037808 */ /* 0x000fc40003000000 */
[C---:B------:R-:W-:Y:S02]  /*39b0*/  ISETP.GT.AND P0, PT, R2.reuse, 0x11, PT ;  /* 0x000000110200780c */ /* 0x040fe40003f04270 */
[----:B------:R-:W-:Y:S02]  /*39c0*/  ISETP.GT.AND P6, PT, R2, 0x18, PT ;  /* 0x000000180200780c */ /* 0x000fe40003fc4270 */
[----:B------:R-:W-:Y:S02]  /*39d0*/  FMNMX.FTZ R5, R9, R5, !PT ;  /* 0x0000000509057209 */ /* 0x000fe40007810000 */
[----:B------:R-:W-:Y:S02]  /*39e0*/  FSEL R8, R33, -INF , P0 ;  /* 0xff80000021087808 */ /* 0x000fe40000000000 */
[----:B------:R-:W-:Y:S02]  /*39f0*/  FSEL R7, R48, -INF , P6 ;  /* 0xff80000030077808 */ /* 0x000fe40003000000 */
[----:B------:R-:W-:-:S02]  /*3a00*/  FMNMX.FTZ R5, R4, R5, !PT ;  /* 0x0000000504057209 */ /* 0x000fc40007810000 */
[C---:B------:R-:W-:Y:S02]  /*3a10*/  ISETP.GT.AND P0, PT, R2.reuse, 0x19, PT ;  /* 0x000000190200780c */ /* 0x040fe40003f04270 */
[----:B------:R-:W-:Y:S02]  /*3a20*/  ISETP.GT.AND P6, PT, R2, 0x20, PT ;  /* 0x000000200200780c */ /* 0x000fe40003fc4270 */
[----:B------:R-:W-:Y:S02]  /*3a30*/  FMNMX.FTZ R5, R3, R5, !PT ;  /* 0x0000000503057209 */ /* 0x000fe40007810000 */
[----:B------:R-:W-:Y:S02]  /*3a40*/  FSEL R16, R49, -INF , P0 ;  /* 0xff80000031107808 */ /* 0x000fe40000000000 */
[----:B------:R-:W-:Y:S02]  /*3a50*/  FSEL R111, R28, -INF , P6 ;  /* 0xff8000001c6f7808 */ /* 0x000fe40003000000 */
[----:B------:R-:W-:-:S02]  /*3a60*/  ISETP.GT.AND P0, PT, R2, 0x21, PT ;  /* 0x000000210200780c */ /* 0x000fc40003f04270 */
[----:B------:R-:W-:Y:S02]  /*3a70*/  ISETP.GT.AND P6, PT, R2, 0x28, PT ;  /* 0x000000280200780c */ /* 0x000fe40003fc4270 */
[----:B------:R-:W-:Y:S02]  /*3a80*/  FMNMX.FTZ R5, R8, R5, !PT ;  /* 0x0000000508057209 */ /* 0x000fe40007810000 */
[----:B------:R-:W-:Y:S02]  /*3a90*/  FSEL R110, R29, -INF , P0 ;  /* 0xff8000001d6e7808 */ /* 0x000fe40000000000 */
[----:B------:R-:W-:Y:S02]  /*3aa0*/  FSEL R109, R44, -INF , P6 ;  /* 0xff8000002c6d7808 */ /* 0x000fe40003000000 */
[C---:B------:R-:W-:Y:S02]  /*3ab0*/  ISETP.GT.AND P0, PT, R2.reuse, 0x29, PT ;  /* 0x000000290200780c */ /* 0x040fe40003f04270 */
[----:B------:R-:W-:-:S02]  /*3ac0*/  ISETP.GT.AND P6, PT, R2, 0x30, PT ;  /* 0x000000300200780c */ /* 0x000fc40003fc4270 */
[----:B------:R-:W-:Y:S02]  /*3ad0*/  FMNMX.FTZ R5, R7, R5, !PT ;  /* 0x0000000507057209 */ /* 0x000fe40007810000 */
[----:B------:R-:W-:Y:S02]  /*3ae0*/  FSEL R107, R45, -INF , P0 ;  /* 0xff8000002d6b7808 */ /* 0x000fe40000000000 */
[----:B------:R-:W-:Y:S02]  /*3af0*/  FSEL R104, R20, -INF , P6 ;  /* 0xff80000014687808 */ /* 0x000fe40003000000 */
[----:B------:R-:W-:Y:S02]  /*3b00*/  ISETP.GT.AND P0, PT, R2, 0x31, PT ;  /* 0x000000310200780c */ /* 0x000fe40003f04270 */
[----:B------:R-:W-:Y:S02]  /*3b10*/  ISETP.GT.AND P6, PT, R0, RZ, PT ;  /* 0x000000ff0000720c */ /* 0x000fe40003fc4270 */
[----:B------:R-:W-:-:S02]  /*3b20*/  FMNMX.FTZ R5, R16, R5, !PT ;  /* 0x0000000510057209 */ /* 0x000fc40007810000 */
[----:B------:R-:W-:Y:S02]  /*3b30*/  FSEL R103, R21, -INF , P0 ;  /* 0xff80000015677808 */ /* 0x000fe40000000000 */
[----:B------:R-:W-:Y:S02]  /*3b40*/  FSEL R15, R38, -INF , P6 ;  /* 0xff800000260f7808 */ /* 0x000fe40003000000 */
[----:B------:R-:W-:Y:S02]  /*3b50*/  FMNMX.FTZ R5, R111, R5, !PT ;  /* 0x000000056f057209 */ /* 0x000fe40007810000 */
[C---:B------:R-:W-:Y:S02]  /*3b60*/  ISETP.GT.AND P0, PT, R0.reuse, 0x1, PT ;  /* 0x000000010000780c */ /* 0x040fe40003f04270 */
[----:B------:R-:W-:Y:S02]  /*3b70*/  ISETP.GT.AND P6, PT, R0, 0x8, PT ;  /* 0x000000080000780c */ /* 0x000fe40003fc4270 */
[----:B------:R-:W-:-:S02]  /*3b80*/  FMNMX.FTZ R5, R110, R5, !PT ;  /* 0x000000056e057209 */ /* 0x000fc40007810000 */
[----:B------:R-:W-:Y:S02]  /*3b90*/  FSEL R14, R39, -INF , P0 ;  /* 0xff800000270e7808 */ /* 0x000fe40000000000 */
[----:B------:R-:W-:Y:S01]  /*3ba0*/  FSEL R13, R54, -INF , P6 ;  /* 0xff800000360d7808 */ /* 0x000fe20003000000 */
[----:B------:R-:W-:Y:S01]  /*3bb0*/  LDSM.16.MT88.4 R36, [R248+0x800] ;  /* 0x00080000f824783b */ /* 0x000fe20000004200 */
[----:B------:R-:W-:Y:S02]  /*3bc0*/  ISETP.GT.AND P6, PT, R2, 0x38, PT ;  /* 0x000000380200780c */ /* 0x000fe40003fc4270 */
[----:B------:R-:W-:Y:S02]  /*3bd0*/  FMNMX.FTZ R5, R109, R5, !PT ;  /* 0x000000056d057209 */ /* 0x000fe40007810000 */
[----:B------:R-:W-:Y:S02]  /*3be0*/  ISETP.GT.AND P0, PT, R0, 0x9, PT ;  /* 0x000000090000780c */ /* 0x000fe40003f04270 */
[----:B------:R-:W-:-:S02]  /*3bf0*/  FMNMX.FTZ R6, R15, R14, !PT ;  /* 0x0000000e0f067209 */ /* 0x000fc40007810000 */
[----:B------:R-:W-:Y:S02]  /*3c00*/  FSEL R97, R24, -INF , P6 ;  /* 0xff80000018617808 */ /* 0x000fe40003000000 */
[----:B------:R-:W-:Y:S02]  /*3c10*/  ISETP.GT.AND P6, PT, R0, 0x10, PT ;  /* 0x000000100000780c */ /* 0x000fe40003fc4270 */
[----:B------:R-:W-:Y:S02]  /*3c20*/  FMNMX.FTZ R5, R107, R5, !PT ;  /* 0x000000056b057209 */ /* 0x000fe40007810000 */
[----:B------:R-:W-:Y:S02]  /*3c30*/  FSEL R12, R55, -INF , P0 ;  /* 0xff800000370c7808 */ /* 0x000fe40000000000 */
[----:B------:R-:W-:Y:S02]  /*3c40*/  FMNMX.FTZ R18, R13, R6, !PT ;  /* 0x000000060d127209 */ /* 0x000fe40007810000 */
[----:B------:R-:W-:-:S02]  /*3c50*/  FSEL R11, R34, -INF , P6 ;  /* 0xff800000220b7808 */ /* 0x000fc40003000000 */
[----:B------:R-:W-:Y:S02]  /*3c60*/  FMNMX.FTZ R5, R104, R5, !PT ;  /* 0x0000000568057209 */ /* 0x000fe40007810000 */
[----:B------:R-:W-:Y:S02]  /*3c70*/  ISETP.GT.AND P6, PT, R2, 0x39, PT ;  /* 0x000000390200780c */ /* 0x000fe40003fc4270 */
[----:B------:R-:W-:Y:S02]  /*3c80*/  ISETP.GT.AND P0, PT, R0, 0x11, PT ;  /* 0x000000110000780c */ /* 0x000fe40003f04270 */
[----:B------:R-:W-:Y:S02]  /*3c90*/  FMNMX.FTZ R18, R12, R18, !PT ;  /* 0x000000120c127209 */ /* 0x000fe40007810000 */
[----:B------:R-:W-:Y:S02]  /*3ca0*/  FMNMX.FTZ R2, R103, R5, !PT ;  /* 0x0000000567027209 */ /* 0x000fe40007810000 */
[----:B------:R-:W-:-:S02]  /*3cb0*/  FSEL R96, R25, -INF , P6 ;  /* 0xff80000019607808 */ /* 0x000fc40003000000 */
[----:B------:R-:W-:Y:S02]  /*3cc0*/  FSEL R6, R35, -INF , P0 ;  /* 0xff80000023067808 */ /* 0x000fe40000000000 */
[C---:B------:R-:W-:Y:S02]  /*3cd0*/  ISETP.GT.AND P6, PT, R0.reuse, 0x18, PT ;  /* 0x000000180000780c */ /* 0x040fe40003fc4270 */
[----:B------:R-:W-:Y:S02]  /*3ce0*/  FMNMX.FTZ R18, R11, R18, !PT ;  /* 0x000000120b127209 */ /* 0x000fe40007810000 */
[----:B------:R-:W-:Y:S02]  /*3cf0*/  FMNMX.FTZ R2, R97, R2, !PT ;  /* 0x0000000261027209 */ /* 0x000fe40007810000 */
[----:B------:R-:W-:Y:S02]  /*3d00*/  ISETP.GT.AND P0, PT, R0, 0x19, PT ;  /* 0x000000190000780c */ /* 0x000fe40003f04270 */
[----:B------:R-:W-:-:S02]  /*3d10*/  FSEL R5, R50, -INF , P6 ;  /* 0xff80000032057808 */ /* 0x000fc40003000000 */
[----:B------:R-:W-:Y:S02]  /*3d20*/  FMNMX.FTZ R19, R6, R18, !PT ;  /* 0x0000001206137209 */ /* 0x000fe40007810000 */
[----:B------:R-:W-:Y:S02]  /*3d30*/  FMNMX.FTZ R157, R96, R2, !PT ;  /* 0x00000002609d7209 */ /* 0x000fe40007810000 */
[----:B------:R-:W-:Y:S02]  /*3d40*/  FSEL R18, R51, -INF , P0 ;  /* 0xff80000033127808 */ /* 0x000fe40000000000 */
[C---:B------:R-:W-:Y:S02]  /*3d50*/  ISETP.GT.AND P6, PT, R0.reuse, 0x20, PT ;  /* 0x000000200000780c */ /* 0x040fe40003fc4270 */
[----:B------:R-:W-:Y:S02]  /*3d60*/  FMNMX.FTZ R2, R5, R19, !PT ;  /* 0x0000001305027209 */ /* 0x000fe40007810000 */
[----:B------:R-:W-:-:S02]  /*3d70*/  ISETP.GT.AND P0, PT, R0, 0x21, PT ;  /* 0x000000210000780c */ /* 0x000fc40003f04270 */
[----:B------:R-:W-:Y:S02]  /*3d80*/  FSEL R100, R30, -INF , P6 ;  /* 0xff8000001e647808 */ /* 0x000fe40003000000 */
[----:B------:R-:W-:Y:S02]  /*3d90*/  FMNMX.FTZ R2, R18, R2, !PT ;  /* 0x0000000212027209 */ /* 0x000fe40007810000 */
[----:B------:R-:W-:Y:S02]  /*3da0*/  FSEL R102, R31, -INF , P0 ;  /* 0xff8000001f667808 */ /* 0x000fe40000000000 */
[----:B------:R-:W-:Y:S01]  /*3db0*/  ISETP.GT.AND P6, PT, R0, 0x28, PT ;  /* 0x000000280000780c */ /* 0x000fe20003fc4270 */
[----:B------:R-:W1:Y:S01]  /*3dc0*/  SHFL.BFLY PT, R19, R157, 0x2, 0x1f ;  /* 0x0c401f009d137f89 */ /* 0x000e6200000e0000 */
[----:B------:R-:W-:Y:S02]  /*3dd0*/  FMNMX.FTZ R2, R100, R2, !PT ;  /* 0x0000000264027209 */ /* 0x000fe40007810000 */
[----:B------:R-:W-:Y:S01]  /*3de0*/  ISETP.GT.AND P0, PT, R0, 0x29, PT ;  /* 0x000000290000780c */ /* 0x000fe20003f04270 */
[----:B------:R-:W-:Y:S01]  /*3df0*/  LDSM.16.MT88.4 R28, [R252] ;  /* 0x00000000fc1c783b */ /* 0x000fe20000004200 */
[----:B------:R-:W-:-:S02]  /*3e00*/  FSEL R101, R46, -INF , P6 ;  /* 0xff8000002e657808 */ /* 0x000fc40003000000 */
[----:B------:R-:W-:Y:S02]  /*3e10*/  FMNMX.FTZ R2, R102, R2, !PT ;  /* 0x0000000266027209 */ /* 0x000fe40007810000 */
[----:B------:R-:W-:Y:S02]  /*3e20*/  FSEL R108, R47, -INF , P0 ;  /* 0xff8000002f6c7808 */ /* 0x000fe40000000000 */
[C---:B------:R-:W-:Y:S01]  /*3e30*/  ISETP.GT.AND P6, PT, R0.reuse, 0x30, PT ;  /* 0x000000300000780c */ /* 0x040fe20003fc4270 */
[----:B------:R-:W-:Y:S01]  /*3e40*/  LDSM.16.MT88.4 R44, [R251] ;  /* 0x00000000fb2c783b */ /* 0x000fe20000004200 */
[----:B------:R-:W-:Y:S02]  /*3e50*/  FMNMX.FTZ R2, R101, R2, !PT ;  /* 0x0000000265027209 */ /* 0x000fe40007810000 */
[----:B------:R-:W-:Y:S02]  /*3e60*/  ISETP.GT.AND P0, PT, R0, 0x31, PT ;  /* 0x000000310000780c */ /* 0x000fe40003f04270 */
[----:B------:R-:W-:-:S02]  /*3e70*/  FSEL R106, R22, -INF , P6 ;  /* 0xff800000166a7808 */ /* 0x000fc40003000000 */
[----:B------:R-:W-:Y:S02]  /*3e80*/  FMNMX.FTZ R2, R108, R2, !PT ;  /* 0x000000026c027209 */ /* 0x000fe40007810000 */
[----:B------:R-:W-:Y:S02]  /*3e90*/  FSEL R105, R23, -INF , P0 ;  /* 0xff80000017697808 */ /* 0x000fe40000000000 */
[----:B------:R-:W-:Y:S01]  /*3ea0*/  ISETP.GT.AND P6, PT, R0, 0x38, PT ;  /* 0x000000380000780c */ /* 0x000fe20003fc4270 */
[----:B------:R-:W-:Y:S01]  /*3eb0*/  LDSM.16.MT88.4 R20, [R248] ;  /* 0x00000000f814783b */ /* 0x000fe20000004200 */
[----:B------:R-:W-:Y:S02]  /*3ec0*/  FMNMX.FTZ R2, R106, R2, !PT ;  /* 0x000000026a027209 */ /* 0x000fe40007810000 */
[----:B------:R-:W-:Y:S02]  /*3ed0*/  ISETP.GT.AND P0, PT, R0, 0x39, PT ;  /* 0x000000390000780c */ /* 0x000fe40003f04270 */
[----:B------:R-:W-:-:S02]  /*3ee0*/  FSEL R99, R26, -INF , P6 ;  /* 0xff8000001a637808 */ /* 0x000fc40003000000 */
[----:B------:R-:W-:Y:S02]  /*3ef0*/  FMNMX.FTZ R156, R105, R2, !PT ;  /* 0x00000002699c7209 */ /* 0x000fe40007810000 */
[----:B------:R-:W-:Y:S02]  /*3f00*/  FSEL R98, R27, -INF , P0 ;  /* 0xff8000001b627808 */ /* 0x000fe40000000000 */
[----:B------:R-:W-:-:S04]  /*3f10*/  FMNMX.FTZ R156, R99, R156, !PT ;  /* 0x0000009c639c7209 */ /* 0x000fc80007810000 */
[----:B------:R-:W-:Y:S02]  /*3f20*/  FMNMX.FTZ R156, R98, R156, !PT ;  /* 0x0000009c629c7209 */ /* 0x000fe40007810000 */
[----:B-1----:R-:W-:-:S03]  /*3f30*/  FMNMX.FTZ R157, R157, R19, !PT ;  /* 0x000000139d9d7209 */ /* 0x002fc60007810000 */
[----:B------:R-:W1:Y:S04]  /*3f40*/  SHFL.BFLY PT, R19, R156, 0x2, 0x1f ;  /* 0x0c401f009c137f89 */ /* 0x000e6800000e0000 */
[----:B------:R-:W3:Y:S01]  /*3f50*/  SHFL.BFLY PT, R0, R157, 0x1, 0x1f ;  /* 0x0c201f009d007f89 */ /* 0x000ee200000e0000 */
[----:B-1----:R-:W-:Y:S02]  /*3f60*/  FMNMX.FTZ R156, R156, R19, !PT ;  /* 0x000000139c9c7209 */ /* 0x002fe40007810000 */
[----:B---3--:R-:W-:-:S03]  /*3f70*/  FMNMX.FTZ R157, R157, R0, !PT ;  /* 0x000000009d9d7209 */ /* 0x008fc60007810000 */
[----:B------:R-:W1:Y:S01]  /*3f80*/  SHFL.BFLY PT, R0, R156, 0x1, 0x1f ;  /* 0x0c201f009c007f89 */ /* 0x000e6200000e0000 */
[C---:B------:R-:W-:Y:S01]  /*3f90*/  FSETP.NEU.FTZ.AND P0, PT, R157.reuse, -INF , PT ;  /* 0xff8000009d00780b */ /* 0x040fe20003f1d000 */
[----:B------:R-:W-:Y:S02]  /*3fa0*/  FMUL.FTZ R2, R157, c[0x0][0x2d0] ;  /* 0x0000b4009d027a20 */ /* 0x000fe40000410000 */
[----:B--2---:R-:W2:Y:S03]  /*3fb0*/  LDSM.16.MT88.4 R24, [R60] ;  /* 0x000000003c18783b */ /* 0x004ea60000004200 */
[----:B------:R-:W-:Y:S01]  /*3fc0*/  FSEL R2, R2, RZ, P0 ;  /* 0x000000ff02027208 */ /* 0x000fe20000000000 */
[----:B----4-:R-:W-:Y:S04]  /*3fd0*/  LDSM.16.MT88.4 R60, [R127+0x800] ;  /* 0x000800007f3c783b */ /* 0x010fe80000004200 */
        /* <DEDUP_REMOVED lines=19> */
[----:B------:R-:W3:Y:S08]  /*4110*/  MUFU.EX2 R89, R4 ;  /* 0x0000000400597308 */ /* 0x000ef00000000800 */
[----:B------:R-:W-:Y:S08]  /*4120*/  MUFU.EX2 R81, R15 ;  /* 0x0000000f00517308 */ /* 0x000ff00000000800 */
[----:B------:R-:W4:Y:S08]  /*4130*/  MUFU.EX2 R80, R14 ;  /* 0x0000000e00507308 */ /* 0x000f300000000800 */
[----:B------:R5:W2:Y:S01]  /*4140*/  MUFU.EX2 R84, R3 ;  /* 0x0000000300547308 */ /* 0x000aa20000000800 */
[----:B-1----:R-:W-:Y:S01]  /*4150*/  F2FP.PACK_AB R12, R83, R85 ;  /* 0x00000055530c723e */ /* 0x002fe200000000ff */
[----:B------:R-:W-:-:S02]  /*4160*/  FFMA.FTZ R7, R7, c[0x0][0x2d0], -R2 ;  /* 0x0000b40007077a23 */ /* 0x000fc40000010802 */
[----:B-----5:R-:W-:-:S04]  /*4170*/  FFMA.FTZ R3, R11, c[0x0][0x2d0], -R0 ;  /* 0x0000b4000b037a23 */ /* 0x020fc80000010800 */
[----:B------:R1:W-:Y:S01]  /*4180*/  MUFU.EX2 R86, R3 ;  /* 0x0000000300567308 */ /* 0x0003e20000000800 */
[----:B---3--:R-:W-:Y:S02]  /*4190*/  F2FP.PACK_AB R14, R89, R87 ;  /* 0x00000057590e723e */ /* 0x008fe400000000ff */
[----:B----4-:R-:W-:Y:S02]  /*41a0*/  F2FP.PACK_AB R13, R80, R81 ;  /* 0x00000051500d723e */ /* 0x010fe400000000ff */
[----:B--2---:R-:W-:Y:S01]  /*41b0*/  F2FP.PACK_AB R15, R84, R82 ;  /* 0x00000052540f723e */ /* 0x004fe200000000ff */
[----:B------:R-:W-:Y:S02]  /*41c0*/  FFMA.FTZ R8, R8, c[0x0][0x2d0], -R2 ;  /* 0x0000b40008087a23 */ /* 0x000fe40000010802 */
[----:B-1----:R-:W-:-:S04]  /*41d0*/  FFMA.FTZ R3, R6, c[0x0][0x2d0], -R0 ;  /* 0x0000b40006037a23 */ /* 0x002fc80000010800 */
[----:B------:R1:W-:Y:S01]  /*41e0*/  MUFU.EX2 R88, R3 ;  /* 0x0000000300587308 */ /* 0x0003e20000000800 */
[----:B------:R-:W-:-:S07]  /*41f0*/  FFMA.FTZ R16, R16, c[0x0][0x2d0], -R2 ;  /* 0x0000b40010107a23 */ /* 0x000fce0000010802 */
[----:B------:R2:W-:Y:S01]  /*4200*/  MUFU.EX2 R94, R7 ;  /* 0x00000007005e7308 */ /* 0x0005e20000000800 */
[----:B-1----:R-:W-:-:S07]  /*4210*/  FFMA.FTZ R3, R5, c[0x0][0x2d0], -R0 ;  /* 0x0000b40005037a23 */ /* 0x002fce0000010800 */
[----:B------:R1:W-:Y:S01]  /*4220*/  MUFU.EX2 R92, R3 ;  /* 0x00000003005c7308 */ /* 0x0003e20000000800 */
[C---:B--2---:R-:W-:Y:S07]  /*4230*/  HMMA.16816.F32 R4, R12.reuse, R20, RZ ;  /* 0x000000140c04723c */ /* 0x044fee00000018ff */
[----:B------:R-:W2:Y:S01]  /*4240*/  MUFU.EX2 R93, R8 ;  /* 0x00000008005d7308 */ /* 0x000ea20000000800 */
[----:B------:R-:W-:Y:S01]  /*4250*/  HMMA.16816.F32 R20, R12, R22, RZ ;  /* 0x000000160c14723c */ /* 0x000fe200000018ff */
[----:B-1----:R-:W-:-:S06]  /*4260*/  FFMA.FTZ R3, R18, c[0x0][0x2d0], -R0 ;  /* 0x0000b40012037a23 */ /* 0x002fcc0000010800 */
[----:B------:R-:W1:Y:S08]  /*4270*/  MUFU.EX2 R95, R16 ;  /* 0x00000010005f7308 */ /* 0x000e700000000800 */
[----:B------:R-:W3:Y:S01]  /*4280*/  MUFU.EX2 R91, R3 ;  /* 0x00000003005b7308 */ /* 0x000ee20000000800 */
[----:B--2---:R-:W-:Y:S02]  /*4290*/  F2FP.PACK_AB R8, R93, R90 ;  /* 0x0000005a5d08723e */ /* 0x004fe400000000ff */
[----:B------:R-:W-:-:S02]  /*42a0*/  F2FP.PACK_AB R9, R88, R86 ;  /* 0x000000565809723e */ /* 0x000fc400000000ff */
[----:B-1----:R-:W-:Y:S02]  /*42b0*/  F2FP.PACK_AB R10, R95, R94 ;  /* 0x0000005e5f0a723e */ /* 0x002fe400000000ff */
[----:B---3--:R-:W-:-:S07]  /*42c0*/  F2FP.PACK_AB R11, R91, R92 ;  /* 0x0000005c5b0b723e */ /* 0x008fce00000000ff */
        /* <DEDUP_REMOVED lines=17> */
[----:B------:R-:W3:Y:S01]  /*43e0*/  LDSM.16.MT88.4 R44, [R248+0x2800] ;  /* 0x00280000f82c783b */ /* 0x000ee20000004200 */
[----:B------:R-:W-:Y:S01]  /*43f0*/  MOV R115, R29 ;  /* 0x0000001d00737202 */ /* 0x000fe20000000f00 */
[----:B------:R-:W-:-:S02]  /*4400*/  IMAD.MOV.U32 R114, RZ, RZ, R30 ;  /* 0x000000ffff727224 */ /* 0x000fc400078e001e */
[----:B------:R-:W-:Y:S02]  /*4410*/  IMAD.MOV.U32 R113, RZ, RZ, R31 ;  /* 0x000000ffff717224 */ /* 0x000fe400078e001f */
[----:B------:R-:W-:Y:S01]  /*4420*/  IMAD.MOV.U32 R3, RZ, RZ, R28 ;  /* 0x000000ffff037224 */ /* 0x000fe200078e001c */
[C---:B------:R-:W-:Y:S08]  /*4430*/  HMMA.16816.F32 R36, R12.reuse, R24, RZ ;  /* 0x000000180c24723c */ /* 0x040ff000000018ff */
        /* <DEDUP_REMOVED lines=12> */
[C---:B---3--:R-:W-:Y:S08]  /*4500*/  HMMA.16816.F32 R28, R8.reuse, R44, R28 ;  /* 0x0000002c081c723c */ /* 0x048ff0000000181c */
[----:B------:R-:W-:Y:S01]  /*4510*/  HMMA.16816.F32 R4, R8, R72, R4 ;  /* 0x000000480804723c */ /* 0x000fe20000001804 */
[----:B------:R-:W-:-:S02]  /*4520*/  IMAD.MOV.U32 R67, RZ, RZ, R21 ;  /* 0x000000ffff437224 */ /* 0x000fc400078e0015 */
[----:B------:R-:W-:Y:S02]  /*4530*/  IMAD.MOV.U32 R66, RZ, RZ, R22 ;  /* 0x000000ffff427224 */ /* 0x000fe400078e0016 */
[----:B------:R-:W-:Y:S02]  /*4540*/  IMAD.MOV.U32 R65, RZ, RZ, R23 ;  /* 0x000000ffff417224 */ /* 0x000fe400078e0017 */
[----:B------:R-:W-:Y:S01]  /*4550*/  IMAD.MOV.U32 R64, RZ, RZ, R20 ;  /* 0x000000ffff407224 */ /* 0x000fe200078e0014 */
        /* <DEDUP_REMOVED lines=8> */
[----:B------:R-:W-:Y:S01]  /*45e0*/  MOV R124, R29 ;  /* 0x0000001d007c7202 */ /* 0x000fe20000000f00 */
[----:B------:R-:W-:-:S02]  /*45f0*/  IMAD.MOV.U32 R123, RZ, RZ, R30 ;  /* 0x000000ffff7b7224 */ /* 0x000fc400078e001e */
[----:B------:R-:W-:Y:S02]  /*4600*/  IMAD.MOV.U32 R122, RZ, RZ, R31 ;  /* 0x000000ffff7a7224 */ /* 0x000fe400078e001f */
[----:B------:R-:W-:Y:S02]  /*4610*/  IMAD.MOV.U32 R121, RZ, RZ, R28 ;  /* 0x000000ffff797224 */ /* 0x000fe400078e001c */
[----:B------:R-:W4:Y:S01]  /*4620*/  LDSM.16.MT88.4 R28, [R252+0x4800] ;  /* 0x00480000fc1c783b */ /* 0x000f220000004200 */
[----:B------:R-:W-:Y:S01]  /*4630*/  MOV R126, R5 ;  /* 0x00000005007e7202 */ /* 0x000fe20000000f00 */
[----:B------:R-:W-:Y:S02]  /*4640*/  IMAD.MOV.U32 R125, RZ, RZ, R4 ;  /* 0x000000ffff7d7224 */ /* 0x000fe400078e0004 */
[----:B------:R-:W-:Y:S02]  /*4650*/  IMAD.MOV.U32 R131, RZ, RZ, R6 ;  /* 0x000000ffff837224 */ /* 0x000fe400078e0006 */
[----:B------:R-:W-:-:S02]  /*4660*/  IMAD.MOV.U32 R130, RZ, RZ, R7 ;  /* 0x000000ffff827224 */ /* 0x000fc400078e0007 */
        /* <DEDUP_REMOVED lines=23> */
[----:B------:R-:W-:Y:S01]  /*47e0*/  MOV R58, R123 ;  /* 0x0000007b003a7202 */ /* 0x000fe20000000f00 */
[----:B------:R-:W-:-:S07]  /*47f0*/  IMAD.MOV.U32 R59, RZ, RZ, R122 ;  /* 0x000000ffff3b7224 */ /* 0x000fce00078e007a */
        /* <DEDUP_REMOVED lines=12> */
[----:B------:R-:W-:Y:S02]  /*48c0*/  IMAD.MOV.U32 R79, RZ, RZ, R126 ;  /* 0x000000ffff4f7224 */ /* 0x000fe400078e007e */
[----:B------:R-:W-:-:S02]  /*48d0*/  IMAD.MOV.U32 R78, RZ, RZ, R125 ;  /* 0x000000ffff4e7224 */ /* 0x000fc400078e007d */
[----:B------:R-:W-:-:S03]  /*48e0*/  IMAD.MOV.U32 R57, RZ, RZ, R124 ;  /* 0x000000ffff397224 */ /* 0x000fc600078e007c */
        /* <DEDUP_REMOVED lines=33> */
[----:B------:R-:W-:-:S02]  /*4b00*/  IMAD.MOV.U32 R107, RZ, RZ, R52 ;  /* 0x000000ffff6b7224 */ /* 0x000fc400078e0034 */
[----:B------:R-:W-:Y:S01]  /*4b10*/  IMAD.MOV.U32 R104, RZ, RZ, R53 ;  /* 0x000000ffff687224 */ /* 0x000fe200078e0035 */
[----:B------:R-:W-:Y:S01]  /*4b20*/  MOV R53, R67 ;  /* 0x0000004300357202 */ /* 0x000fe20000000f00 */
        /* <DEDUP_REMOVED lines=36> */
[----:B------:R-:W-:Y:S01]  /*4d70*/  FADD.FTZ R28, R7, R2 ;  /* 0x00000002071c7221 */ /* 0x000fe20000010000 */
[----:B------:R-:W-:Y:S01]  /*4d80*/  MOV R89, R48 ;  /* 0x0000003000597202 */ /* 0x000fe20000000f00 */
[----:B------:R-:W-:-:S05]  /*4d90*/  IMAD.MOV.U32 R84, RZ, RZ, R50 ;  /* 0x000000ffff547224 */ /* 0x000fca00078e0032 */
[----:B------:R-:W-:Y:S01]  /*4da0*/  HMMA.16816.F32 R24, R12, R26, RZ ;  /* 0x0000001a0c18723c */ /* 0x000fe200000018ff */
[----:B------:R-:W-:Y:S01]  /*4db0*/  IMAD.MOV.U32 R86, RZ, RZ, R51 ;  /* 0x000000ffff567224 */ /* 0x000fe200078e0033 */
[----:B------:R-:W1:Y:S01]  /*4dc0*/  MUFU.EX2 R2, R31 ;  /* 0x0000001f00027308 */ /* 0x000e620000000800 */
[----:B------:R-:W-:-:S07]  /*4dd0*/  IMAD.MOV.U32 R90, RZ, RZ, R49 ;  /* 0x000000ffff5a7224 */ /* 0x000fce00078e0031 */
        /* <DEDUP_REMOVED lines=13> */
[C---:B---3--:R-:W-:Y:S02]  /*4eb0*/  FADD.FTZ R2, R3.reuse, R21 ;  /* 0x0000001503027221 */ /* 0x048fe40000010000 */
[----:B-1----:R-:W-:Y:S02]  /*4ec0*/  FADD.FTZ R0, R18, R22 ;  /* 0x0000001612007221 */ /* 0x002fe40000010000 */
[----:B------:R-:W-:Y:S02]  /*4ed0*/  IMAD.MOV.U32 R111, RZ, RZ, R77 ;  /* 0x000000ffff6f7224 */ /* 0x000fe400078e004d */
        /* <DEDUP_REMOVED lines=23> */
[----:B------:R-:W-:Y:S01]  /*5050*/  IMAD.MOV.U32 R100, RZ, RZ, R103 ;  /* 0x000000ffff647224 */ /* 0x000fe200078e0067 */
[----:B------:R-:W-:Y:S01]  /*5060*/  MOV R103, R109 ;  /* 0x0000006d00677202 */ /* 0x000fe20000000f00 */
[----:B------:R-:W-:Y:S02]  /*5070*/  IMAD.MOV.U32 R101, RZ, RZ, R104 ;  /* 0x000000ffff657224 */ /* 0x000fe400078e0068 */
[----:B------:R-:W-:-:S10]  /*5080*/  IMAD.MOV.U32 R102, RZ, RZ, R107 ;  /* 0x000000ffff667224 */ /* 0x000fd400078e006b */
        /* <DEDUP_REMOVED lines=22> */
[----:B------:R-:W-:Y:S01]  /*51f0*/  IMAD.MOV.U32 R84, RZ, RZ, R78 ;  /* 0x000000ffff547224 */ /* 0x000fe200078e004e */
[----:B------:R-:W-:-:S05]  /*5200*/  MOV R85, R79 ;  /* 0x0000004f00557202 */ /* 0x000fca0000000f00 */
        /* <DEDUP_REMOVED lines=101> */
.L_x_3419:
[----:B------:R-:W2:Y:S01]  /*5860*/  LDL R2, [R1+0x60] ;  /* 0x0000600001027983 */ /* 0x000ea20000100800 */
[----:B------:R-:W-:Y:S04]  /*5870*/  DEPBAR.LE SB0, 0x0 ;  /* 0x000080000000791a */ /* 0x000fe80000000000 */
[----:B------:R-:W2:Y:S01]  /*5880*/  LDL R159, [R1+0x80] ;  /* 0x00008000019f7983 */ /* 0x000ea20000100800 */
[----:B------:R-:W-:Y:S04]  /*5890*/  WARPSYNC 0xffffffff ;  /* 0xffffffff00007948 */ /* 0x000fe80003800000 */
[----:B------:R-:W3:Y:S05]  /*58a0*/  LDL.64 R24, [R1+0x70] ;  /* 0x0000700001187983 */ /* 0x000eea0000100a00 */
[----:B------:R-:W4:Y:S05]  /*58b0*/  LDL R20, [R1+0x7c] ;  /* 0x00007c0001147983 */ /* 0x000f2a0000100800 */
[----:B------:R1:W-:Y:S05]  /*58c0*/  STL.64 [R1+0x160], R128 ;  /* 0x0001608001007387 */ /* 0x0003ea0000100a00 */
[----:B------:R1:W-:Y:S05]  /*58d0*/  STL [R1+0x158], R130 ;  /* 0x0001588201007387 */ /* 0x0003ea0000100800 */
[----:B------:R1:W-:Y:S05]  /*58e0*/  STL [R1+0x154], R131 ;  /* 0x0001548301007387 */ /* 0x0003ea0000100800 */
[----:B------:R-:W4:Y:S05]  /*58f0*/  LDL R180, [R1+0x44] ;  /* 0x0000440001b47983 */ /* 0x000f2a0000100800 */
[----:B------:R-:W4:Y:S05]  /*5900*/  LDL R184, [R1+0x40] ;  /* 0x0000400001b87983 */ /* 0x000f2a0000100800 */
[----:B------:R-:W-:Y:S06]  /*5910*/  BAR.SYNC.DEFER_BLOCKING 0x0 ;  /* 0x0000000000007b1d */ /* 0x000fec0000010000 */
[----:B------:R-:W-:Y:S05]  /*5920*/  LDSM.16.M88.4 R16, [R249+0x800] ;  /* 0x00080000f910783b */ /* 0x000fea0000000200 */
[----:B-1----:R-:W4:Y:S05]  /*5930*/  LDL R128, [R1+0x8] ;  /* 0x0000080001807983 */ /* 0x002f2a0000100800 */
[----:B------:R-:W4:Y:S05]  /*5940*/  LDL R130, [R1+0x3c] ;  /* 0x00003c0001827983 */ /* 0x000f2a0000100800 */
[----:B------:R-:W4:Y:S05]  /*5950*/  LDL R131, [R1+0x58] ;  /* 0x0000580001837983 */ /* 0x000f2a0000100800 */
[----:B------:R-:W-:Y:S01]  /*5960*/  LDSM.16.M88.4 R32, [R249+0x1800] ;  /* 0x00180000f920783b */ /* 0x000fe20000000200 */
[----:B--2---:R-:W-:Y:S11]  /*5970*/  ISETP.GT.AND P6, PT, R159, R2, PT ;  /* 0x000000029f00720c */ /* 0x004ff60003fc4270 */
[----:B------:R-:W-:Y:S02]  /*5980*/  @!UPT UIADD3 URZ, URZ, URZ, URZ ;  /* 0x0000003f3f3ff290 */ /* 0x000fe4000fffe03f */
[----:B------:R-:W-:Y:S01]  /*5990*/  @!P6 SHF.R.S32.HI R0, RZ, 0x1f, R2 ;  /* 0x0000001fff00e819 */ /* 0x000fe20000011402 */
[----:B------:R-:W-:Y:S01]  /*59a0*/  @!P6 IMAD.WIDE.U32 R4, R2, c[0x0][0x208], RZ ;  /* 0x000082000204ea25 */ /* 0x000fe200078e00ff */
[----:B---3--:R-:W-:Y:S03]  /*59b0*/  @!P6 IADD3 R9, P0, R24, 0x40, RZ ;  /* 0x000000401809e810 */ /* 0x008fe60007f1e0ff */
[----:B------:R-:W-:Y:S01]  /*59c0*/  @!P6 IMAD R0, R0, c[0x0][0x208], RZ ;  /* 0x000082000000ea24 */ /* 0x000fe200078e02ff */
[----:B----4-:R-:W-:Y:S01]  /*59d0*/  @!P6 IADD3.X R8, RZ, R20, RZ, P0, !PT ;  /* 0x00000014ff08e210 */ /* 0x010fe200007fe4ff */
[----:B------:R-:W-:Y:S02]  /*59e0*/  @!P6 IMAD.MOV.U32 R6, RZ, RZ, c[0x0][0x208] ;  /* 0x00008200ff06e624 */ /* 0x000fe400078e00ff */
[----:B------:R-:W-:Y:S01]  /*59f0*/  @!P6 IMAD R0, R2, c[0x0][0x20c], R0 ;  /* 0x000083000200ea24 */ /* 0x000fe200078e0200 */
[----:B------:R-:W-:Y:S04]  /*5a00*/  @!P6 SHF.L.U32 R2, R4, 0x6, RZ ;  /* 0x000000060402e819 */ /* 0x000fe800000006ff */
[----:B------:R-:W-:Y:S02]  /*5a10*/  @!P6 IADD3 R0, R5, R0, RZ ;  /* 0x000000000500e210 */ /* 0x000fe40007ffe0ff */
[----:B------:R-:W-:Y:S01]  /*5a20*/  @!P6 LEA R5, P0, R6, R2, 0x5 ;  /* 0x000000020605e211 */ /* 0x000fe200078028ff */
[----:B------:R-:W-:Y:S01]  /*5a30*/  LDSM.16.M88.4 R180, [R180] ;  /* 0x00000000b4b4783b */ /* 0x000fe20000000200 */
[----:B------:R-:W-:Y:S01]  /*5a40*/  @!P6 SHF.L.U64.HI R0, R4, 0x6, R0 ;  /* 0x000000060400e819 */ /* 0x000fe20000010200 */
[----:B------:R-:W-:Y:S05]  /*5a50*/  @!P6 IMAD.MOV.U32 R4, RZ, RZ, c[0x0][0x20c] ;  /* 0x00008300ff04e624 */ /* 0x000fea00078e00ff */
[----:B------:R-:W-:Y:S02]  /*5a60*/  @!P6 LEA.HI.X R4, R6, R0, R4, 0x5, P0 ;  /* 0x000000000604e211 */ /* 0x000fe400000f2c04 */
[----:B------:R-:W-:Y:S05]  /*5a70*/  @!P6 IADD3 R6, P0, R2, R24, RZ ;  /* 0x000000180206e210 */ /* 0x000fea0007f1e0ff */
[----:B------:R-:W-:Y:S01]  /*5a80*/  @!P6 IMAD.X R10, R0, 0x1, R20, P0 ;  /* 0x00000001000ae824 */ /* 0x000fe200000e0614 */
        /* <DEDUP_REMOVED lines=9> */
[----:B------:R-:W-:Y:S03]  /*5b20*/  LDSM.16.M88.4 R176, [R128] ;  /* 0x0000000080b0783b */ /* 0x000fe60000000200 */
[----:B------:R-:W-:Y:S02]  /*5b30*/  @!P6 IADD3.X R10, R0, R12, RZ, P0, !PT ;  /* 0x0000000c000ae210 */ /* 0x000fe400007fe4ff */
[C---:B------:R-:W-:Y:S01]  /*5b40*/  @!P6 LEA R30, P0, R6.reuse, c[0x0][0x1f8], 0x1 ;  /* 0x00007e00061eea11 */ /* 0x040fe200078008ff */
[----:B------:R1:W-:Y:S03]  /*5b50*/  LDSM.16.M88.4 R188, [R130] ;  /* 0x0000000082bc783b */ /* 0x0003e60000000200 */
[----:B------:R-:W-:Y:S02]  /*5b60*/  @!P6 LEA.HI.X R31, R6, c[0x0][0x1fc], R10, 0x1, P0 ;  /* 0x00007f00061fea11 */ /* 0x000fe400000f0c0a */
[----:B------:R-:W-:Y:S05]  /*5b70*/  @!P6 IADD3 R6, P0, R24, 0xc0, RZ ;  /* 0x000000c01806e810 */ /* 0x000fea0007f1e0ff */
[----:B------:R-:W-:Y:S01]  /*5b80*/  @!P6 IMAD.X R13, RZ, RZ, R20, P0 ;  /* 0x000000ffff0de224 */ /* 0x000fe200000e0614 */
[----:B------:R-:W-:Y:S04]  /*5b90*/  @!P6 IADD3 R2, P0, R2, R6, RZ ;  /* 0x000000060202e210 */ /* 0x000fe80007f1e0ff */
[----:B------:R-:W-:Y:S02]  /*5ba0*/  @!P6 IADD3.X R0, R0, R13, RZ, P0, !PT ;  /* 0x0000000d0000e210 */ /* 0x000fe400007fe4ff */
[C---:B------:R-:W-:Y:S04]  /*5bb0*/  @!P6 LEA R156, P0, R2.reuse, c[0x0][0x1f8], 0x1 ;  /* 0x00007e00029cea11 */ /* 0x040fe800078008ff */
[----:B------:R-:W-:Y:S02]  /*5bc0*/  @!P6 LEA.HI.X R157, R2, c[0x0][0x1fc], R0, 0x1, P0 ;  /* 0x00007f00029dea11 */ /* 0x000fe400000f0c00 */
[C---:B------:R-:W-:Y:S01]  /*5bd0*/  @!P6 IADD3 R0, P0, R5.reuse, R9, RZ ;  /* 0x000000090500e210 */ /* 0x040fe20007f1e0ff */
[----:B-1----:R-:W2:Y:S04]  /*5be0*/  LDL R130, [R1+0x38] ;  /* 0x0000380001827983 */ /* 0x002ea80000100800 */
[C---:B------:R-:W-:Y:S01]  /*5bf0*/  @!P6 IMAD.X R2, R4.reuse, 0x1, R8, P0 ;  /* 0x000000010402e824 */ /* 0x040fe200000e0608 */
[C---:B------:R-:W-:Y:S01]  /*5c00*/  @!P6 IADD3 R7, P0, R5.reuse, R7, RZ ;  /* 0x000000070507e210 */ /* 0x040fe20007f1e0ff */
[----:B------:R-:W1:Y:S03]  /*5c10*/  LDSM.16.M88.4 R8, [R249] ;  /* 0x00000000f908783b */ /* 0x000e660000000200 */
[C---:B------:R-:W-:Y:S02]  /*5c20*/  @!P6 IADD3.X R12, R4.reuse, R12, RZ, P0, !PT ;  /* 0x0000000c040ce210 */ /* 0x040fe400007fe4ff */
[C---:B------:R-:W-:Y:S05]  /*5c30*/  @!P6 IADD3 R6, P0, R5.reuse, R6, RZ ;  /* 0x000000060506e210 */ /* 0x040fea0007f1e0ff */
[C---:B------:R-:W-:Y:S01]  /*5c40*/  @!P6 IMAD.X R13, R4.reuse, 0x1, R13, P0 ;  /* 0x00000001040de824 */ /* 0x040fe200000e060d */
[----:B------:R-:W-:Y:S02]  /*5c50*/  @!P6 IADD3 R5, P0, R5, R24, RZ ;  /* 0x000000180505e210 */ /* 0x000fe40007f1e0ff */
[----:B------:R-:W3:Y:S02]  /*5c60*/  LDSM.16.M88.4 R24, [R249+0x1000] ;  /* 0x00100000f918783b */ /* 0x000ee40000000200 */
[----:B------:R-:W-:Y:S02]  /*5c70*/  @!P6 IADD3.X R4, R4, R20, RZ, P0, !PT ;  /* 0x000000140404e210 */ /* 0x000fe400007fe4ff */
[C---:B------:R-:W-:Y:S04]  /*5c80*/  @!P6 LEA R20, P0, R5.reuse, c[0x0][0x1f8], 0x1 ;  /* 0x00007e000514ea11 */ /* 0x040fe800078008ff */
[----:B------:R-:W-:Y:S02]  /*5c90*/  @!P6 LEA.HI.X R21, R5, c[0x0][0x1fc], R4, 0x1, P0 ;  /* 0x00007f000515ea11 */ /* 0x000fe400000f0c04 */
[C---:B------:R-:W-:Y:S04]  /*5ca0*/  @!P6 LEA R28, P0, R0.reuse, c[0x0][0x1f8], 0x1 ;  /* 0x00007e00001cea11 */ /* 0x040fe800078008ff */
[----:B------:R-:W-:Y:S02]  /*5cb0*/  @!P6 LEA.HI.X R29, R0, c[0x0][0x1fc], R2, 0x1, P0 ;  /* 0x00007f00001dea11 */ /* 0x000fe400000f0c02 */
[----:B------:R-:W4:Y:S01]  /*5cc0*/  LDL R2, [R1] ;  /* 0x0000000001027983 */ /* 0x000f220000100800 */
[C---:B------:R-:W-:Y:S04]  /*5cd0*/  @!P6 LEA R186, P0, R7.reuse, c[0x0][0x1f8], 0x1 ;  /* 0x00007e0007baea11 */ /* 0x040fe800078008ff */
[----:B------:R-:W-:Y:S01]  /*5ce0*/  @!P6 LEA.HI.X R187, R7, c[0x0][0x1fc], R12, 0x1, P0 ;  /* 0x00007f0007bbea11 */ /* 0x000fe200000f0c0c */
[----:B------:R-:W-:Y:S01]  /*5cf0*/  IMAD.MOV.U32 R12, RZ, RZ, R186 ;  /* 0x000000ffff0c7224 */ /* 0x000fe200078e00ba */
[C---:B------:R-:W-:Y:S01]  /*5d00*/  @!P6 LEA R128, P0, R6.reuse, c[0x0][0x1f8], 0x1 ;  /* 0x00007e000680ea11 */ /* 0x040fe200078008ff */
[----:B------:R-:W2:Y:S03]  /*5d10*/  LDL R0, [R1+0x2c] ;  /* 0x00002c0001007983 */ /* 0x000ea60000100800 */
[----:B------:R-:W-:Y:S02]  /*5d20*/  @!P6 LEA.HI.X R129, R6, c[0x0][0x1fc], R13, 0x1, P0 ;  /* 0x00007f000681ea11 */ /* 0x000fe400000f0c0d */
[C---:B-1---5:R-:W-:Y:S03]  /*5d30*/  HMMA.16816.F32 R4, R168.reuse, R8, RZ ;  /* 0x00000008a804723c */ /* 0x062fe600000018ff */
[----:B------:R-:W-:Y:S02]  /*5d40*/  MOV R13, R187 ;  /* 0x000000bb000d7202 */ /* 0x000fe40000000f00 */
[----:B------:R-:W1:Y:S03]  /*5d50*/  LDSM.16.M88.4 R184, [R184] ;  /* 0x00000000b8b8783b */ /* 0x000e660000000200 */
[C---:B------:R-:W-:Y:S02]  /*5d60*/  HMMA.16816.F32 R8, R168.reuse, R10, RZ ;  /* 0x0000000aa808723c */ /* 0x040fe400000018ff */
[----:B------:R-:W-:Y:S01]  /*5d70*/  @!PT LDS RZ, [RZ] ;  /* 0x00000000fffff984 */ /* 0x000fe20000000800 */
[----:B------:R-:W-:Y:S01]  /*5d80*/  @!PT LDS RZ, [RZ] ;  /* 0x00000000fffff984 */ /* 0x000fe20000000800 */
[----:B------:R-:W-:Y:S01]  /*5d90*/  @!PT LDS RZ, [RZ] ;  /* 0x00000000fffff984 */ /* 0x000fe20000000800 */
[----:B------:R3:W-:Y:S05]  /*5da0*/  @!P6 LDGSTS.E.BYPASS.LTC128B.128 [R131+0x100], [R22.64], !P5 ;  /* 0x001000001683efae */ /* 0x0007ea000e901d46 */
[----:B------:R1:W-:Y:S05]  /*5db0*/  @!P6 LDGSTS.E.BYPASS.LTC128B.128 [R131+0x2100], [R14.64], !P4 ;  /* 0x021000000e83efae */ /* 0x0003ea000e101d46 */
[----:B------:R1:W-:Y:S05]  /*5dc0*/  @!P6 LDGSTS.E.BYPASS.LTC128B.128 [R131+0x4100], [R30.64], !P3 ;  /* 0x041000001e83efae */ /* 0x0003ea000d901d46 */
[----:B------:R2:W-:Y:S05]  /*5dd0*/  @!P6 LDGSTS.E.BYPASS.LTC128B.128 [R131+0x6100], [R156.64], !P2 ;  /* 0x061000009c83efae */ /* 0x0005ea000d101d46 */
[----:B------:R3:W-:Y:S05]  /*5de0*/  @!P6 LDGSTS.E.BYPASS.LTC128B.128 [R131+0x1100], [R20.64], !P5 ;  /* 0x011000001483efae */ /* 0x0007ea000e901d46 */
[----:B------:R3:W-:Y:S01]  /*5df0*/  @!P6 LDGSTS.E.BYPASS.LTC128B.128 [R131+0x3100], [R28.64], !P4 ;  /* 0x031000001c83efae */ /* 0x0007e2000e101d46 */
[----:B-1----:R-:W-:Y:S01]  /*5e00*/  IMAD.MOV.U32 R30, RZ, RZ, R12 ;  /* 0x000000ffff1e7224 */ /* 0x002fe200078e000c */
[----:B------:R-:W-:Y:S02]  /*5e10*/  MOV R31, R13 ;  /* 0x0000000d001f7202 */ /* 0x000fe40000000f00 */
[C---:B------:R-:W-:Y:S03]  /*5e20*/  HMMA.16816.F32 R12, R168.reuse, R16, RZ ;  /* 0x00000010a80c723c */ /* 0x040fe600000018ff */
[----:B------:R1:W-:Y:S05]  /*5e30*/  @!P6 LDGSTS.E.BYPASS.LTC128B.128 [R131+0x5100], [R30.64], !P3 ;  /* 0x051000001e83efae */ /* 0x0003ea000d901d46 */
[C---:B------:R-:W-:Y:S01]  /*5e40*/  HMMA.16816.F32 R16, R168.reuse, R18, RZ ;  /* 0x00000012a810723c */ /* 0x040fe200000018ff */
[----:B------:R1:W-:Y:S05]  /*5e50*/  @!P6 LDGSTS.E.BYPASS.LTC128B.128 [R131+0x7100], [R128.64], !P2 ;  /* 0x071000008083efae */ /* 0x0003ea000d101d46 */
[----:B------:R-:W0:Y:S02]  /*5e60*/  LDGDEPBAR ;  /* 0x00000000000079af */ /* 0x000e240000000000 */
[C---:B---3--:R-:W-:Y:S08]  /*5e70*/  HMMA.16816.F32 R20, R168.reuse, R24, RZ ;  /* 0x00000018a814723c */ /* 0x048ff000000018ff */
[C---:B------:R-:W-:Y:S08]  /*5e80*/  HMMA.16816.F32 R24, R168.reuse, R26, RZ ;  /* 0x0000001aa818723c */ /* 0x040ff000000018ff */
[C---:B-1----:R-:W-:Y:S01]  /*5e90*/  HMMA.16816.F32 R28, R168.reuse, R32, RZ ;  /* 0x00000020a81c723c */ /* 0x042fe200000018ff */
[----:B------:R-:W3:Y:S07]  /*5ea0*/  LDL R129, [R1+0x34] ;  /* 0x0000340001817983 */ /* 0x000eee0000100800 */
[----:B------:R-:W-:Y:S01]  /*5eb0*/  HMMA.16816.F32 R32, R168, R34, RZ ;  /* 0x00000022a820723c */ /* 0x000fe200000018ff */
[----:B------:R-:W2:Y:S05]  /*5ec0*/  LDL R128, [R1+0x30] ;  /* 0x0000300001807983 */ /* 0x000eaa0000100800 */
[----:B------:R-:W-:Y:S02]  /*5ed0*/  STL [R1+0x124], R168 ;  /* 0x000124a801007387 */ /* 0x000fe40000100800 */
[C---:B------:R-:W-:Y:S03]  /*5ee0*/  HMMA.16816.F32 R4, R172.reuse, R176, R4 ;  /* 0x000000b0ac04723c */ /* 0x040fe60000001804 */
[----:B------:R-:W-:Y:S05]  /*5ef0*/  STL [R1+0x120], R169 ;  /* 0x000120a901007387 */ /* 0x000fea0000100800 */
[C---:B------:R-:W-:Y:S01]  /*5f00*/  HMMA.16816.F32 R8, R172.reuse, R178, R8 ;  /* 0x000000b2ac08723c */ /* 0x040fe20000001808 */
[----:B------:R-:W-:Y:S05]  /*5f10*/  STL [R1+0x11c], R170 ;  /* 0x00011caa01007387 */ /* 0x000fea0000100800 */
        /* <DEDUP_REMOVED lines=13> */
[----:B------:R-:W-:Y:S01]  /*5ff0*/  HMMA.16816.F32 R32, R172, R190, R32 ;  /* 0x000000beac20723c */ /* 0x000fe20000001820 */
[----:B------:R-:W-:Y:S05]  /*6000*/  STL [R1+0x138], R195 ;  /* 0x000138c301007387 */ /* 0x000fea0000100800 */
[----:B------:R-:W-:Y:S05]  /*6010*/  STL [R1+0x150], R197 ;  /* 0x000150c501007387 */ /* 0x000fea0000100800 */
[----:B------:R-:W-:Y:S05]  /*6020*/  STL [R1+0x14c], R198 ;  /* 0x00014cc601007387 */ /* 0x000fea0000100800 */
[----:B------:R-:W-:Y:S05]  /*6030*/  STL [R1+0x148], R199 ;  /* 0x000148c701007387 */ /* 0x000fea0000100800 */
[----:B----4-:R-:W1:Y:S05]  /*6040*/  LDSM.16.M88.4 R176, [R2] ;  /* 0x0000000002b0783b */ /* 0x010e6a0000000200 */
[----:B------:R-:W4:Y:S05]  /*6050*/  LDSM.16.M88.4 R180, [R2+0x800] ;  /* 0x0008000002b4783b */ /* 0x000f2a0000000200 */
[----:B------:R-:W4:Y:S05]  /*6060*/  LDSM.16.M88.4 R184, [R2+0x1000] ;  /* 0x0010000002b8783b */ /* 0x000f2a0000000200 */
[----:B------:R-:W4:Y:S01]  /*6070*/  LDSM.16.M88.4 R188, [R2+0x1800] ;  /* 0x0018000002bc783b */ /* 0x000f220000000200 */
[C---:B-1----:R-:W-:Y:S08]  /*6080*/  HMMA.16816.F32 R4, R192.reuse, R176, R4 ;  /* 0x000000b0c004723c */ /* 0x042ff00000001804 */
[C---:B------:R-:W-:Y:S01]  /*6090*/  HMMA.16816.F32 R8, R192.reuse, R178, R8 ;  /* 0x000000b2c008723c */ /* 0x040fe20000001808 */
[----:B------:R-:W1:Y:S07]  /*60a0*/  LDSM.16.M88.4 R176, [R250] ;  /* 0x00000000fab0783b */ /* 0x000e6e0000000200 */
[C---:B----4-:R-:W-:Y:S08]  /*60b0*/  HMMA.16816.F32 R12, R192.reuse, R180, R12 ;  /* 0x000000b4c00c723c */ /* 0x050ff0000000180c */
[C---:B------:R-:W-:Y:S01]  /*60c0*/  HMMA.16816.F32 R16, R192.reuse, R182, R16 ;  /* 0x000000b6c010723c */ /* 0x040fe20000001810 */
[----:B------:R-:W4:Y:S07]  /*60d0*/  LDSM.16.M88.4 R180, [R250+0x800] ;  /* 0x00080000fab4783b */ /* 0x000f2e0000000200 */
[C---:B------:R-:W-:Y:S08]  /*60e0*/  HMMA.16816.F32 R20, R192.reuse, R184, R20 ;  /* 0x000000b8c014723c */ /* 0x040ff00000001814 */
[C---:B------:R-:W-:Y:S01]  /*60f0*/  HMMA.16816.F32 R24, R192.reuse, R186, R24 ;  /* 0x000000bac018723c */ /* 0x040fe20000001818 */
[----:B------:R-:W2:Y:S07]  /*6100*/  LDSM.16.M88.4 R184, [R250+0x1000] ;  /* 0x00100000fab8783b */ /* 0x000eae0000000200 */
[C---:B------:R-:W-:Y:S08]  /*6110*/  HMMA.16816.F32 R28, R192.reuse, R188, R28 ;  /* 0x000000bcc01c723c */ /* 0x040ff0000000181c */
[----:B------:R-:W-:Y:S01]  /*6120*/  HMMA.16816.F32 R32, R192, R190, R32 ;  /* 0x000000bec020723c */ /* 0x000fe20000001820 */
[----:B------:R-:W3:Y:S07]  /*6130*/  LDSM.16.M88.4 R188, [R250+0x1800] ;  /* 0x00180000fabc783b */ /* 0x000eee0000000200 */
[C---:B-1----:R-:W-:Y:S08]  /*6140*/  HMMA.16816.F32 R4, R196.reuse, R176, R4 ;  /* 0x000000b0c404723c */ /* 0x042ff00000001804 */
[C---:B------:R-:W-:Y:S01]  /*6150*/  HMMA.16816.F32 R8, R196.reuse, R178, R8 ;  /* 0x000000b2c408723c */ /* 0x040fe20000001808 */
[----:B------:R-:W1:Y:S07]  /*6160*/  LDSM.16.M88.4 R176, [R249+0x2000] ;  /* 0x00200000f9b0783b */ /* 0x000e6e0000000200 */
[C---:B----4-:R-:W-:Y:S08]  /*6170*/  HMMA.16816.F32 R12, R196.reuse, R180, R12 ;  /* 0x000000b4c40c723c */ /* 0x050ff0000000180c */
[C---:B------:R-:W-:Y:S01]  /*6180*/  HMMA.16816.F32 R16, R196.reuse, R182, R16 ;  /* 0x000000b6c410723c */ /* 0x040fe20000001810 */
[----:B------:R-:W4:Y:S07]  /*6190*/  LDSM.16.M88.4 R180, [R249+0x2800] ;  /* 0x00280000f9b4783b */ /* 0x000f2e0000000200 */
[C---:B--2---:R-:W-:Y:S08]  /*61a0*/  HMMA.16816.F32 R20, R196.reuse, R184, R20 ;  /* 0x000000b8c414723c */ /* 0x044ff00000001814 */
[C---:B------:R-:W-:Y:S01]  /*61b0*/  HMMA.16816.F32 R24, R196.reuse, R186, R24 ;  /* 0x000000bac418723c */ /* 0x040fe20000001818 */
[----:B------:R-:W2:Y:S07]  /*61c0*/  LDSM.16.M88.4 R184, [R249+0x3000] ;  /* 0x00300000f9b8783b */ /* 0x000eae0000000200 */
[C---:B---3--:R-:W-:Y:S08]  /*61d0*/  HMMA.16816.F32 R28, R196.reuse, R188, R28 ;  /* 0x000000bcc41c723c */ /* 0x048ff0000000181c */
[----:B------:R-:W-:Y:S01]  /*61e0*/  HMMA.16816.F32 R32, R196, R190, R32 ;  /* 0x000000bec420723c */ /* 0x000fe20000001820 */
[----:B------:R-:W3:Y:S07]  /*61f0*/  LDSM.16.M88.4 R188, [R249+0x3800] ;  /* 0x00380000f9bc783b */ /* 0x000eee0000000200 */
[C---:B-1----:R-:W-:Y:S08]  /*6200*/  HMMA.16816.F32 R4, R200.reuse, R176, R4 ;  /* 0x000000b0c804723c */ /* 0x042ff00000001804 */
[C---:B------:R-:W-:Y:S01]  /*6210*/  HMMA.16816.F32 R8, R200.reuse, R178, R8 ;  /* 0x000000b2c808723c */ /* 0x040fe20000001808 */
[----:B------:R1:W3:Y:S07]  /*6220*/  LDSM.16.M88.4 R176, [R130] ;  /* 0x0000000082b0783b */ /* 0x0002ee0000000200 */
[C---:B----4-:R-:W-:Y:S08]  /*6230*/  HMMA.16816.F32 R12, R200.reuse, R180, R12 ;  /* 0x000000b4c80c723c */ /* 0x050ff0000000180c */
[C---:B------:R-:W-:Y:S01]  /*6240*/  HMMA.16816.F32 R16, R200.reuse, R182, R16 ;  /* 0x000000b6c810723c */ /* 0x040fe20000001810 */
[----:B------:R4:W3:Y:S07]  /*6250*/  LDSM.16.M88.4 R180, [R129] ;  /* 0x0000000081b4783b */ /* 0x0008ee0000000200 */
[C---:B--2---:R-:W-:Y:S01]  /*6260*/  HMMA.16816.F32 R20, R200.reuse, R184, R20 ;  /* 0x000000b8c814723c */ /* 0x044fe20000001814 */
[----:B-1----:R-:W2:Y:S07]  /*6270*/  LDL R130, [R1+0x28] ;  /* 0x0000280001827983 */ /* 0x002eae0000100800 */
[C---:B------:R-:W-:Y:S01]  /*6280*/  HMMA.16816.F32 R24, R200.reuse, R186, R24 ;  /* 0x000000bac818723c */ /* 0x040fe20000001818 */
[----:B------:R1:W1:Y:S07]  /*6290*/  LDSM.16.M88.4 R184, [R128] ;  /* 0x0000000080b8783b */ /* 0x00026e0000000200 */
[C---:B---3--:R-:W-:Y:S01]  /*62a0*/  HMMA.16816.F32 R28, R200.reuse, R188, R28 ;  /* 0x000000bcc81c723c */ /* 0x048fe2000000181c */
[----:B----4-:R-:W3:Y:S07]  /*62b0*/  LDL R129, [R1+0x24] ;  /* 0x0000240001817983 */ /* 0x010eee0000100800 */
[----:B------:R-:W-:Y:S01]  /*62c0*/  HMMA.16816.F32 R32, R200, R190, R32 ;  /* 0x000000bec820723c */ /* 0x000fe20000001820 */
[----:B------:R4:W1:Y:S07]  /*62d0*/  LDSM.16.M88.4 R188, [R0] ;  /* 0x0000000000bc783b */ /* 0x00086e0000000200 */
[C---:B------:R-:W-:Y:S01]  /*62e0*/  HMMA.16816.F32 R4, R204.reuse, R176, R4 ;  /* 0x000000b0cc04723c */ /* 0x040fe20000001804 */
[----:B-1----:R-:W3:Y:S07]  /*62f0*/  LDL R128, [R1+0x20] ;  /* 0x0000200001807983 */ /* 0x002eee0000100800 */
[C---:B------:R-:W-:Y:S01]  /*6300*/  HMMA.16816.F32 R8, R204.reuse, R178, R8 ;  /* 0x000000b2cc08723c */ /* 0x040fe20000001808 */
[----:B------:R-:W1:Y:S07]  /*6310*/  LDSM.16.M88.4 R176, [R2+0x2000] ;  /* 0x0020000002b0783b */ /* 0x000e6e0000000200 */
[C---:B------:R-:W-:Y:S01]  /*6320*/  HMMA.16816.F32 R12, R204.reuse, R180, R12 ;  /* 0x000000b4cc0c723c */ /* 0x040fe2000000180c */
[----:B----4-:R-:W2:Y:S07]  /*6330*/  LDL R0, [R1+0x1c] ;  /* 0x00001c0001007983 */ /* 0x010eae0000100800 */
        /* <DEDUP_REMOVED lines=33> */
[C---:B------:R-:W-:Y:S08]  /*6550*/  HMMA.16816.F32 R8, R216.reuse, R178, R8 ;  /* 0x000000b2d808723c */ /* 0x040ff00000001808 */
[C---:B------:R-:W-:Y:S08]  /*6560*/  HMMA.16816.F32 R12, R216.reuse, R180, R12 ;  /* 0x000000b4d80c723c */ /* 0x040ff0000000180c */
[C---:B------:R-:W-:Y:S08]  /*6570*/  HMMA.16816.F32 R16, R216.reuse, R182, R16 ;  /* 0x000000b6d810723c */ /* 0x040ff00000001810 */
[C---:B------:R-:W-:Y:S08]  /*6580*/  HMMA.16816.F32 R20, R216.reuse, R184, R20 ;  /* 0x000000b8d814723c */ /* 0x040ff00000001814 */
[C---:B------:R-:W-:Y:S08]  /*6590*/  HMMA.16816.F32 R24, R216.reuse, R186, R24 ;  /* 0x000000bad818723c */ /* 0x040ff00000001818 */
[C---:B------:R-:W-:Y:S08]  /*65a0*/  HMMA.16816.F32 R28, R216.reuse, R188, R28 ;  /* 0x000000bcd81c723c */ /* 0x040ff0000000181c */
[----:B------:R-:W-:Y:S01]  /*65b0*/  HMMA.16816.F32 R32, R216, R190, R32 ;  /* 0x000000bed820723c */ /* 0x000fe20000001820 */
[----:B--2---:R1:W2:Y:S05]  /*65c0*/  LDSM.16.M88.4 R176, [R130] ;  /* 0x0000000082b0783b */ /* 0x0042aa0000000200 */
[----:B---3--:R3:W2:Y:S05]  /*65d0*/  LDSM.16.M88.4 R180, [R129] ;  /* 0x0000000081b4783b */ /* 0x0086aa0000000200 */
[----:B-1----:R-:W4:Y:S05]  /*65e0*/  LDL R130, [R1+0x14] ;  /* 0x0000140001827983 */ /* 0x002f2a0000100800 */
[----:B------:R1:W1:Y:S05]  /*65f0*/  LDSM.16.M88.4 R184, [R128] ;  /* 0x0000000080b8783b */ /* 0x00026a0000000200 */
[----:B---3--:R-:W3:Y:S01]  /*6600*/  LDL R129, [R1+0x10] ;  /* 0x0000100001817983 */ /* 0x008ee20000100800 */
[C---:B--2---:R-:W-:Y:S08]  /*6610*/  HMMA.16816.F32 R4, R220.reuse, R176, R4 ;  /* 0x000000b0dc04723c */ /* 0x044ff00000001804 */
[C---:B------:R-:W-:Y:S01]  /*6620*/  HMMA.16816.F32 R8, R220.reuse, R178, R8 ;  /* 0x000000b2dc08723c */ /* 0x040fe20000001808 */
[----:B------:R2:W2:Y:S05]  /*6630*/  LDSM.16.M88.4 R188, [R0] ;  /* 0x0000000000bc783b */ /* 0x0004aa0000000200 */
[----:B------:R-:W2:Y:S02]  /*6640*/  LDSM.16.M88.4 R176, [R2+0x4000] ;  /* 0x0040000002b0783b */ /* 0x000ea40000000200 */
[C---:B------:R-:W-:Y:S03]  /*6650*/  HMMA.16816.F32 R12, R220.reuse, R180, R12 ;  /* 0x000000b4dc0c723c */ /* 0x040fe6000000180c */
[----:B-1----:R-:W3:Y:S05]  /*6660*/  LDL R128, [R1+0xc] ;  /* 0x00000c0001807983 */ /* 0x002eea0000100800 */
[C---:B------:R-:W-:Y:S01]  /*6670*/  HMMA.16816.F32 R16, R220.reuse, R182, R16 ;  /* 0x000000b6dc10723c */ /* 0x040fe20000001810 */
[----:B------:R-:W1:Y:S07]  /*6680*/  LDSM.16.M88.4 R180, [R2+0x4800] ;  /* 0x0048000002b4783b */ /* 0x000e6e0000000200 */
[C---:B------:R-:W-:Y:S01]  /*6690*/  HMMA.16816.F32 R20, R220.reuse, R184, R20 ;  /* 0x000000b8dc14723c */ /* 0x040fe20000001814 */
[----:B--2---:R-:W2:Y:S05]  /*66a0*/  LDL R0, [R1+0x18] ;  /* 0x0000180001007983 */ /* 0x004eaa0000100800 */
[----:B------:R-:W2:Y:S02]  /*66b0*/  LDL.LU R170, [R1+0x60] ;  /* 0x0000600001aa7983 */ /* 0x000ea40000300800 */
[C---:B------:R-:W-:Y:S03]  /*66c0*/  HMMA.16816.F32 R24, R220.reuse, R186, R24 ;  /* 0x000000badc18723c */ /* 0x040fe60000001818 */
[----:B------:R-:W1:Y:S05]  /*66d0*/  LDSM.16.M88.4 R184, [R2+0x5000] ;  /* 0x0050000002b8783b */ /* 0x000e6a0000000200 */
[----:B------:R-:W2:Y:S01]  /*66e0*/  LDL R168, [R1+0x94] ;  /* 0x0000940001a87983 */ /* 0x000ea20000100800 */
        /* <DEDUP_REMOVED lines=35> */
[----:B------:R-:W-:Y:S05]  /*6920*/  LDSM.16.M88.4 R188, [R2+0x6000] ;  /* 0x0060000002bc783b */ /* 0x000fea0000000200 */
[----:B----4-:R1:W-:Y:S05]  /*6930*/  LDSM.16.M88.4 R180, [R130] ;  /* 0x0000000082b4783b */ /* 0x0103ea0000000200 */
[----:B---3--:R-:W-:Y:S05]  /*6940*/  LDSM.16.M88.4 R184, [R129] ;  /* 0x0000000081b8783b */ /* 0x008fea0000000200 */
[----:B-1----:R-:W3:Y:S05]  /*6950*/  LDL R130, [R1+0x78] ;  /* 0x0000780001827983 */ /* 0x002eea0000100800 */
[----:B--2---:R1:W2:Y:S01]  /*6960*/  LDSM.16.M88.4 R176, [R0] ;  /* 0x0000000000b0783b */ /* 0x0042a20000000200 */
[C---:B------:R-:W-:Y:S02]  /*6970*/  IADD3 R171, R170.reuse, -0x1, RZ ;  /* 0xffffffffaaab7810 */ /* 0x040fe40007ffe0ff */
[C---:B------:R-:W-:Y:S01]  /*6980*/  ISETP.GT.AND P6, PT, R170.reuse, R159, PT ;  /* 0x0000009faa00720c */ /* 0x040fe20003fc4270 */
[----:B------:R-:W-:Y:S04]  /*6990*/  IMAD.MOV.U32 R159, RZ, RZ, -0x40 ;  /* 0xffffffc0ff9f7424 */ /* 0x000fe800078e00ff */
[----:B------:R-:W-:Y:S05]  /*69a0*/  IMAD R159, R170, R159, 0x1 ;  /* 0x00000001aa9f7424 */ /* 0x000fea00078e029f */
[----:B------:R-:W-:Y:S03]  /*69b0*/  IADD3 R159, R159, c[0x0][0x1d0], -R168 ;  /* 0x000074009f9f7a10 */ /* 0x000fe60007ffe8a8 */
[----:B------:R-:W-:Y:S01]  /*69c0*/  @P6 IMAD.WIDE.U32 R156, R171, c[0x0][0x1e0], RZ ;  /* 0x00007800ab9c6a25 */ /* 0x000fe200078e00ff */
[----:B------:R-:W-:Y:S01]  /*69d0*/  IADD3 R159, R159, -c[0x0][0x168], RZ ;  /* 0x80005a009f9f7a10 */ /* 0x000fe20007ffe0ff */
[----:B-1----:R-:W4:Y:S01]  /*69e0*/  LDL R0, [R1+0x8c] ;  /* 0x00008c0001007983 */ /* 0x002f220000100800 */
[C---:B--2---:R-:W-:Y:S08]  /*69f0*/  HMMA.16816.F32 R4, R236.reuse, R176, R4 ;  /* 0x000000b0ec04723c */ /* 0x044ff00000001804 */
[C---:B------:R-:W-:Y:S01]  /*6a00*/  HMMA.16816.F32 R8, R236.reuse, R178, R8 ;  /* 0x000000b2ec08723c */ /* 0x040fe20000001808 */
[----:B------:R1:W2:Y:S07]  /*6a10*/  LDSM.16.M88.4 R176, [R128] ;  /* 0x0000000080b0783b */ /* 0x0002ae0000000200 */
[C---:B------:R-:W-:Y:S08]  /*6a20*/  HMMA.16816.F32 R12, R236.reuse, R180, R12 ;  /* 0x000000b4ec0c723c */ /* 0x040ff0000000180c */
[C---:B------:R-:W-:Y:S01]  /*6a30*/  HMMA.16816.F32 R16, R236.reuse, R182, R16 ;  /* 0x000000b6ec10723c */ /* 0x040fe20000001810 */
[----:B------:R-:W2:Y:S07]  /*6a40*/  LDSM.16.M88.4 R180, [R2+0x6800] ;  /* 0x0068000002b4783b */ /* 0x000eae0000000200 */
[C---:B------:R-:W-:Y:S01]  /*6a50*/  HMMA.16816.F32 R20, R236.reuse, R184, R20 ;  /* 0x000000b8ec14723c */ /* 0x040fe20000001814 */
[----:B-1----:R-:W3:Y:S07]  /*6a60*/  LDL.64 R128, [R1+0x68] ;  /* 0x0000680001807983 */ /* 0x002eee0000100a00 */
        /* <DEDUP_REMOVED lines=8> */
[C---:B------:R-:W-:Y:S08]  /*6af0*/  HMMA.16816.F32 R12, R240.reuse, R180, R12 ;  /* 0x000000b4f00c723c */ /* 0x040ff0000000180c */
[C---:B------:R-:W-:Y:S08]  /*6b00*/  HMMA.16816.F32 R16, R240.reuse, R182, R16 ;  /* 0x000000b6f010723c */ /* 0x040ff00000001810 */
[C---:B-1----:R-:W-:Y:S08]  /*6b10*/  HMMA.16816.F32 R20, R240.reuse, R176, R20 ;  /* 0x000000b0f014723c */ /* 0x042ff00000001814 */
[C---:B------:R-:W-:Y:S01]  /*6b20*/  HMMA.16816.F32 R24, R240.reuse, R178, R24 ;  /* 0x000000b2f018723c */ /* 0x040fe20000001818 */
[----:B------:R-:W1:Y:S07]  /*6b30*/  LDSM.16.M88.4 R176, [R250+0x6800] ;  /* 0x00680000fab0783b */ /* 0x000e6e0000000200 */
[C---:B------:R-:W-:Y:S08]  /*6b40*/  HMMA.16816.F32 R28, R240.reuse, R184, R28 ;  /* 0x000000b8f01c723c */ /* 0x040ff0000000181c */
[----:B------:R-:W-:Y:S08]  /*6b50*/  HMMA.16816.F32 R32, R240, R186, R32 ;  /* 0x000000baf020723c */ /* 0x000ff00000001820 */
[C---:B--2---:R-:W-:Y:S08]  /*6b60*/  HMMA.16816.F32 R4, R244.reuse, R188, R4 ;  /* 0x000000bcf404723c */ /* 0x044ff00000001804 */
[C---:B------:R-:W-:Y:S08]  /*6b70*/  HMMA.16816.F32 R8, R244.reuse, R190, R8 ;  /* 0x000000bef408723c */ /* 0x040ff00000001808 */
[C---:B-1----:R-:W-:Y:S08]  /*6b80*/  HMMA.16816.F32 R12, R244.reuse, R176, R12 ;  /* 0x000000b0f40c723c */ /* 0x042ff0000000180c */
[C---:B------:R-:W-:Y:S04]  /*6b90*/  HMMA.16816.F32 R16, R244.reuse, R178, R16 ;  /* 0x000000b2f410723c */ /* 0x040fe80000001810 */
[----:B----4-:R-:W-:Y:S05]  /*6ba0*/  @P1 IMAD.HI.U32 R2, R0, c[0x0][0x2c8], RZ ;  /* 0x0000b20000021a27 */ /* 0x010fea00078e00ff */
[----:B------:R-:W-:Y:S03]  /*6bb0*/  @P1 SHF.R.U32.HI R0, RZ, c[0x0][0x2cc], R2 ;  /* 0x0000b300ff001a19 */ /* 0x000fe60000011602 */
[----:B------:R-:W-:Y:S02]  /*6bc0*/  @P6 SHF.R.S32.HI R2, RZ, 0x1f, R171 ;  /* 0x0000001fff026819 */ /* 0x000fe400000114ab */
[----:B------:R-:W1:Y:S03]  /*6bd0*/  SHFL.IDX PT, R183, R0, RZ, 0x1c1f ;  /* 0x001c1fff00b77589 */ /* 0x000e6600000e0000 */
[----:B------:R-:W-:Y:S02]  /*6be0*/  @P6 IMAD R2, R2, c[0x0][0x1e0], RZ ;  /* 0x0000780002026a24 */ /* 0x000fe400078e02ff */
[----:B------:R2:W4:Y:S02]  /*6bf0*/  SHFL.IDX PT, R182, R0, 0x1, 0x1c1f ;  /* 0x003c1f0000b67f89 */ /* 0x00052400000e0000 */
[----:B------:R-:W-:Y:S05]  /*6c00*/  @P6 IMAD R2, R171, c[0x0][0x1e4], R2 ;  /* 0x00007900ab026a24 */ /* 0x000fea00078e0202 */
[----:B--2---:R-:W-:Y:S01]  /*6c10*/  @P6 IADD3 R0, R157, R2, RZ ;  /* 0x000000029d006210 */ /* 0x004fe20007ffe0ff */
[C---:B------:R-:W-:Y:S02]  /*6c20*/  @P6 IMAD.SHL.U32 R157, R156.reuse, 0x40, RZ ;  /* 0x000000409c9d6824 */ /* 0x040fe400078e00ff */
[----:B-1----:R-:W-:Y:S01]  /*6c30*/  IMAD.IADD R2, R159, 0x1, R183 ;  /* 0x000000019f027824 */ /* 0x002fe200078e02b7 */
[----:B------:R-:W-:Y:S02]  /*6c40*/  @P6 SHF.L.U64.HI R156, R156, 0x6, R0 ;  /* 0x000000069c9c6819 */ /* 0x000fe40000010200 */
[----:B---3--:R-:W-:Y:S04]  /*6c50*/  @P6 IADD3 R0, P0, R157, R128, RZ ;  /* 0x000000809d006210 */ /* 0x008fe80007f1e0ff */
[----:B------:R-:W-:Y:S02]  /*6c60*/  @P6 IADD3.X R181, R156, R130, RZ, P0, !PT ;  /* 0x000000829cb56210 */ /* 0x000fe400007fe4ff */
[C---:B------:R-:W-:Y:S04]  /*6c70*/  @P6 LEA R180, P0, R0.reuse, c[0x0][0x1c8], 0x1 ;  /* 0x0000720000b46a11 */ /* 0x040fe800078008ff */
[----:B------:R-:W-:Y:S02]  /*6c80*/  @P6 LEA.HI.X R181, R0, c[0x0][0x1cc], R181, 0x1, P0 ;  /* 0x0000730000b56a11 */ /* 0x000fe400000f0cb5 */
[----:B------:R-:W-:Y:S02]  /*6c90*/  ISETP.GT.AND P0, PT, R2, RZ, PT ;  /* 0x000000ff0200720c */ /* 0x000fe40003f04270 */
[----:B----4-:R-:W-:Y:S02]  /*6ca0*/  IADD3 R0, R159, R182, RZ ;  /* 0x000000b69f007210 */ /* 0x010fe40007ffe0ff */
[----:B------:R-:W-:Y:S02]  /*6cb0*/  FSEL R185, R4, -INF , P0 ;  /* 0xff80000004b97808 */ /* 0x000fe40000000000 */
[----:B------:R-:W-:Y:S04]  /*6cc0*/  ISETP.GT.AND P0, PT, R2, 0x1, PT ;  /* 0x000000010200780c */ /* 0x000fe80003f04270 */
[----:B------:R-:W-:Y:S02]  /*6cd0*/  FSEL R184, R5, -INF , P0 ;  /* 0xff80000005b87808 */ /* 0x000fe40000000000 */
[----:B------:R-:W-:Y:S04]  /*6ce0*/  ISETP.GT.AND P0, PT, R0, RZ, PT ;  /* 0x000000ff0000720c */ /* 0x000fe80003f04270 */
[----:B------:R-:W-:Y:S02]  /*6cf0*/  FSEL R187, R6, -INF , P0 ;  /* 0xff80000006bb7808 */ /* 0x000fe40000000000 */
[----:B------:R-:W-:Y:S04]  /*6d00*/  ISETP.GT.AND P0, PT, R0, 0x1, PT ;  /* 0x000000010000780c */ /* 0x000fe80003f04270 */
[----:B------:R-:W-:Y:S02]  /*6d10*/  FSEL R186, R7, -INF , P0 ;  /* 0xff80000007ba7808 */ /* 0x000fe40000000000 */
[----:B------:R-:W1:Y:S01]  /*6d20*/  LDSM.16.M88.4 R4, [R250+0x7000] ;  /* 0x00700000fa04783b */ /* 0x000e620000000200 */
[----:B------:R-:W-:Y:S04]  /*6d30*/  ISETP.GT.AND P0, PT, R2, 0x8, PT ;  /* 0x000000080200780c */ /* 0x000fe80003f04270 */
[----:B------:R-:W-:Y:S02]  /*6d40*/  FSEL R176, R8, -INF , P0 ;  /* 0xff80000008b07808 */ /* 0x000fe40000000000 */
[----:B------:R-:W-:Y:S04]  /*6d50*/  ISETP.GT.AND P0, PT, R2, 0x9, PT ;  /* 0x000000090200780c */ /* 0x000fe80003f04270 */
[----:B------:R-:W-:Y:S02]  /*6d60*/  FSEL R177, R9, -INF , P0 ;  /* 0xff80000009b17808 */ /* 0x000fe40000000000 */
[----:B------:R-:W-:Y:S04]  /*6d70*/  ISETP.GT.AND P0, PT, R0, 0x8, PT ;  /* 0x000000080000780c */ /* 0x000fe80003f04270 */
[----:B------:R-:W-:Y:S02]  /*6d80*/  FSEL R183, R10, -INF , P0 ;  /* 0xff8000000ab77808 */ /* 0x000fe40000000000 */
[----:B------:R-:W-:Y:S04]  /*6d90*/  ISETP.GT.AND P0, PT, R0, 0x9, PT ;  /* 0x000000090000780c */ /* 0x000fe80003f04270 */
[----:B------:R-:W-:Y:S02]  /*6da0*/  FSEL R182, R11, -INF , P0 ;  /* 0xff8000000bb67808 */ /* 0x000fe40000000000 */
[----:B------:R-:W-:Y:S01]  /*6db0*/  ISETP.GT.AND P0, PT, R2, 0x10, PT ;  /* 0x000000100200780c */ /* 0x000fe20003f04270 */
[----:B------:R-:W2:Y:S01]  /*6dc0*/  LDSM.16.M88.4 R8, [R250+0x7800] ;  /* 0x00780000fa08783b */ /* 0x000ea20000000200 */
[----:B------:R-:W-:Y:S04]  /*6dd0*/  DEPBAR.LE SB0, 0x0 ;  /* 0x000080000000791a */ /* 0x000fe80000000000 */
[----:B------:R-:W-:Y:S01]  /*6de0*/  FSEL R189, R12, -INF , P0 ;  /* 0xff8000000cbd7808 */ /* 0x000fe20000000000 */
[----:B------:R-:W-:Y:S01]  /*6df0*/  BAR.SYNC.DEFER_BLOCKING 0x0 ;  /* 0x0000000000007b1d */ /* 0x000fe20000010000 */
[----:B------:R-:W-:Y:S04]  /*6e00*/  ISETP.GT.AND P0, PT, R2, 0x11, PT ;  /* 0x000000110200780c */ /* 0x000fe80003f04270 */
[----:B------:R-:W-:Y:S02]  /*6e10*/  FSEL R191, R13, -INF , P0 ;  /* 0xff8000000dbf7808 */ /* 0x000fe40000000000 */
[----:B------:R-:W-:Y:S01]  /*6e20*/  ISETP.GT.AND P0, PT, R0, 0x10, PT ;  /* 0x000000100000780c */ /* 0x000fe20003f04270 */
[C---:B-1----:R-:W-:Y:S05]  /*6e30*/  HMMA.16816.F32 R20, R244.reuse, R4, R20 ;  /* 0x00000004f414723c */ /* 0x042fea0000001814 */
[----:B------:R-:W-:Y:S02]  /*6e40*/  FSEL R168, R14, -INF , P0 ;  /* 0xff8000000ea87808 */ /* 0x000fe40000000000 */
[----:B------:R-:W-:Y:S01]  /*6e50*/  ISETP.GT.AND P0, PT, R0, 0x11, PT ;  /* 0x000000110000780c */ /* 0x000fe20003f04270 */
[C---:B------:R-:W-:Y:S04]  /*6e60*/  HMMA.16816.F32 R24, R244.reuse, R6, R24 ;  /* 0x00000006f418723c */ /* 0x040fe80000001818 */
[----:B------:R-:W-:Y:S02]  /*6e70*/  FSEL R169, R15, -INF , P0 ;  /* 0xff8000000fa97808 */ /* 0x000fe40000000000 */
[----:B------:R-:W-:Y:S02]  /*6e80*/  ISETP.GT.AND P0, PT, R2, 0x18, PT ;  /* 0x000000180200780c */ /* 0x000fe40003f04270 */
[----:B------:R-:W-:Y:S01]  /*6e90*/  FMNMX.FTZ R4, R185, R3, !PT ;  /* 0x00000003b9047209 */ /* 0x000fe20007810000 */
[----:B------:R-:W-:Y:S01]  /*6ea0*/  @!PT LDS RZ, [RZ] ;  /* 0x00000000fffff984 */ /* 0x000fe20000000800 */
[----:B------:R-:W-:Y:S01]  /*6eb0*/  @!PT LDS RZ, [RZ] ;  /* 0x00000000fffff984 */ /* 0x000fe20000000800 */
[----:B------:R-:W-:Y:S01]  /*6ec0*/  @!PT LDS RZ, [RZ] ;  /* 0x00000000fffff984 */ /* 0x000fe20000000800 */
[----:B------:R1:W-:Y:S03]  /*6ed0*/  @P6 LDGSTS.E.BYPASS.LTC128B.128 [R131+0x10100], [R180.64], !P5 ;  /* 0x10100000b4836fae */ /* 0x0003e6000e901d46 */
[----:B------:R-:W-:Y:S02]  /*6ee0*/  FSEL R188, R16, -INF , P0 ;  /* 0xff80000010bc7808 */ /* 0x000fe40000000000 */
[----:B------:R-:W-:Y:S02]  /*6ef0*/  ISETP.GT.AND P0, PT, R2, 0x19, PT ;  /* 0x000000190200780c */ /* 0x000fe40003f04270 */
[----:B------:R-:W-:Y:S01]  /*6f00*/  FMNMX.FTZ R4, R184, R4, !PT ;  /* 0x00000004b8047209 */ /* 0x000fe20007810000 */
[C---:B--2---:R-:W-:Y:S03]  /*6f10*/  HMMA.16816.F32 R28, R244.reuse, R8, R28 ;  /* 0x00000008f41c723c */ /* 0x044fe6000000181c */
[----:B------:R-:W-:Y:S02]  /*6f20*/  FSEL R190, R17, -INF , P0 ;  /* 0xff80000011be7808 */ /* 0x000fe40000000000 */
[----:B------:R-:W-:Y:S02]  /*6f30*/  ISETP.GT.AND P0, PT, R0, 0x18, PT ;  /* 0x000000180000780c */ /* 0x000fe40003f04270 */
[----:B------:R-:W-:Y:S01]  /*6f40*/  FMNMX.FTZ R4, R176, R4, !PT ;  /* 0x00000004b0047209 */ /* 0x000fe20007810000 */
[----:B------:R-:W-:Y:S04]  /*6f50*/  HMMA.16816.F32 R32, R244, R10, R32 ;  /* 0x0000000af420723c */ /* 0x000fe80000001820 */
[----:B------:R-:W-:Y:S02]  /*6f60*/  FSEL R172, R18, -INF , P0 ;  /* 0xff80000012ac7808 */ /* 0x000fe40000000000 */
[----:B------:R-:W-:Y:S02]  /*6f70*/  ISETP.GT.AND P0, PT, R0, 0x19, PT ;  /* 0x000000190000780c */ /* 0x000fe40003f04270 */
[----:B------:R-:W-:Y:S04]  /*6f80*/  FMNMX.FTZ R4, R177, R4, !PT ;  /* 0x00000004b1047209 */ /* 0x000fe80007810000 */
[----:B------:R-:W-:Y:S02]  /*6f90*/  FSEL R178, R19, -INF , P0 ;  /* 0xff80000013b27808 */ /* 0x000fe40000000000 */
[----:B------:R-:W-:Y:S02]  /*6fa0*/  ISETP.GT.AND P0, PT, R2, 0x20, PT ;  /* 0x000000200200780c */ /* 0x000fe40003f04270 */
[----:B------:R-:W-:Y:S02]  /*6fb0*/  FMNMX.FTZ R4, R189, R4, !PT ;  /* 0x00000004bd047209 */ /* 0x000fe40007810000 */
[----:B------:R-:W-:Y:S02]  /*6fc0*/  FSEL R197, R20, -INF , P0 ;  /* 0xff80000014c57808 */ /* 0x000fe40000000000 */
[----:B------:R-:W-:Y:S02]  /*6fd0*/  ISETP.GT.AND P0, PT, R2, 0x21, PT ;  /* 0x000000210200780c */ /* 0x000fe40003f04270 */
[----:B------:R-:W-:Y:S02]  /*6fe0*/  FMNMX.FTZ R4, R191, R4, !PT ;  /* 0x00000004bf047209 */ /* 0x000fe40007810000 */
        /* <DEDUP_REMOVED lines=32> */
[----:B------:R-:W-:Y:S02]  /*71f0*/  FMNMX.FTZ R4, R194, R4, !PT ;  /* 0x00000004c2047209 */ /* 0x000fe40007810000 */
[----:B------:R-:W-:Y:S02]  /*7200*/  FSEL R168, R31, -INF , P0 ;  /* 0xff8000001fa87808 */ /* 0x000fe40000000000 */
[----:B------:R-:W-:Y:S02]  /*7210*/  ISETP.GT.AND P0, PT, R2, 0x38, PT ;  /* 0x000000380200780c */ /* 0x000fe40003f04270 */
[----:B------:R-:W-:Y:S02]  /*7220*/  MOV R23, R169 ;  /* 0x000000a900177202 */ /* 0x000fe40000000f00 */
[----:B------:R-:W-:Y:S02]  /*7230*/  FMNMX.FTZ R5, R24, R5, !PT ;  /* 0x0000000518057209 */ /* 0x000fe40007810000 */
[----:B------:R-:W-:Y:S02]  /*7240*/  FMNMX.FTZ R4, R195, R4, !PT ;  /* 0x00000004c3047209 */ /* 0x000fe40007810000 */
[----:B------:R-:W-:Y:S02]  /*7250*/  FSEL R172, R32, -INF , P0 ;  /* 0xff80000020ac7808 */ /* 0x000fe40000000000 */
[----:B------:R-:W-:Y:S02]  /*7260*/  ISETP.GT.AND P0, PT, R2, 0x39, PT ;  /* 0x000000390200780c */ /* 0x000fe40003f04270 */
[----:B------:R-:W-:Y:S02]  /*7270*/  FMNMX.FTZ R5, R23, R5, !PT ;  /* 0x0000000517057209 */ /* 0x000fe40007810000 */
[----:B------:R-:W-:Y:S02]  /*7280*/  FMNMX.FTZ R4, R172, R4, !PT ;  /* 0x00000004ac047209 */ /* 0x000fe40007810000 */
[----:B------:R-:W-:Y:S01]  /*7290*/  FSEL R173, R33, -INF , P0 ;  /* 0xff80000021ad7808 */ /* 0x000fe20000000000 */
[----:B------:R-:W-:Y:S01]  /*72a0*/  IMAD.MOV.U32 R33, RZ, RZ, R23 ;  /* 0x000000ffff217224 */ /* 0x000fe200078e0017 */
[----:B------:R-:W-:Y:S02]  /*72b0*/  FMNMX.FTZ R2, R21, R5, !PT ;  /* 0x0000000515027209 */ /* 0x000fe40007810000 */
[----:B------:R-:W-:Y:S02]  /*72c0*/  ISETP.GT.AND P0, PT, R0, 0x38, PT ;  /* 0x000000380000780c */ /* 0x000fe40003f04270 */
[----:B------:R-:W-:Y:S02]  /*72d0*/  FMNMX.FTZ R4, R173, R4, !PT ;  /* 0x00000004ad047209 */ /* 0x000fe40007810000 */
[----:B------:R-:W-:Y:S02]  /*72e0*/  FSEL R169, R34, -INF , P0 ;  /* 0xff80000022a97808 */ /* 0x000fe40000000000 */
[----:B------:R-:W-:Y:S01]  /*72f0*/  ISETP.GT.AND P0, PT, R0, 0x39, PT ;  /* 0x000000390000780c */ /* 0x000fe20003f04270 */
[----:B------:R-:W2:Y:S01]  /*7300*/  SHFL.BFLY PT, R8, R4, 0x2, 0x1f ;  /* 0x0c401f0004087f89 */ /* 0x000ea200000e0000 */
[----:B------:R-:W-:Y:S02]  /*7310*/  FMNMX.FTZ R2, R178, R2, !PT ;  /* 0x00000002b2027209 */ /* 0x000fe40007810000 */
[----:B------:R-:W-:Y:S01]  /*7320*/  FSEL R159, R35, -INF , P0 ;  /* 0xff800000239f7808 */ /* 0x000fe20000000000 */
[----:B------:R-:W-:Y:S01]  /*7330*/  IMAD.MOV.U32 R35, RZ, RZ, R178 ;  /* 0x000000ffff237224 */ /* 0x000fe200078e00b2 */
[----:B------:R-:W-:Y:S02]  /*7340*/  @P6 IADD3 R10, P0, R128, 0x40, RZ ;  /* 0x00000040800a6810 */ /* 0x000fe40007f1e0ff */
[----:B------:R-:W-:Y:S02]  /*7350*/  FMNMX.FTZ R2, R22, R2, !PT ;  /* 0x0000000216027209 */ /* 0x000fe40007810000 */
[----:B------:R-:W-:Y:S02]  /*7360*/  @P6 IADD3.X R11, RZ, R130, RZ, P0, !PT ;  /* 0x00000082ff0b6210 */ /* 0x000fe400007fe4ff */
[----:B------:R-:W-:Y:S02]  /*7370*/  FMNMX.FTZ R0, R179, R2, !PT ;  /* 0x00000002b3007209 */ /* 0x000fe40007810000 */
[----:B------:R-:W-:Y:S02]  /*7380*/  @P6 IADD3 R2, P0, R157, R10, RZ ;  /* 0x0000000a9d026210 */ /* 0x000fe40007f1e0ff */
[----:B------:R-:W-:Y:S02]  /*7390*/  FMNMX.FTZ R0, R193, R0, !PT ;  /* 0x00000000c1007209 */ /* 0x000fe40007810000 */
[----:B------:R-:W-:Y:S01]  /*73a0*/  MOV R32, R24 ;  /* 0x0000001800207202 */ /* 0x000fe20000000f00 */
[----:B------:R-:W-:Y:S01]  /*73b0*/  @P6 IMAD.X R5, R156, 0x1, R11, P0 ;  /* 0x000000019c056824 */ /* 0x000fe200000e060b */
[----:B------:R-:W-:Y:S02]  /*73c0*/  @P6 LEA R6, P0, R2, c[0x0][0x1c8], 0x1 ;  /* 0x0000720002066a11 */ /* 0x000fe400078008ff */
[----:B------:R-:W-:Y:S02]  /*73d0*/  FMNMX.FTZ R0, R174, R0, !PT ;  /* 0x00000000ae007209 */ /* 0x000fe40007810000 */
[----:B------:R-:W-:Y:S02]  /*73e0*/  @P6 LEA.HI.X R7, R2, c[0x0][0x1cc], R5, 0x1, P0 ;  /* 0x0000730002076a11 */ /* 0x000fe400000f0c05 */
[----:B------:R-:W-:Y:S02]  /*73f0*/  @P6 IADD3 R17, P0, R128, 0x80, RZ ;  /* 0x0000008080116810 */ /* 0x000fe40007f1e0ff */
[----:B------:R-:W-:Y:S01]  /*7400*/  FMNMX.FTZ R0, R175, R0, !PT ;  /* 0x00000000af007209 */ /* 0x000fe20007810000 */
[----:B------:R3:W-:Y:S01]  /*7410*/  @P6 LDGSTS.E.BYPASS.LTC128B.128 [R131+0x12100], [R6.64], !P4 ;  /* 0x1210000006836fae */ /* 0x0007e2000e101d46 */
[----:B------:R-:W-:Y:S02]  /*7420*/  @P6 IADD3.X R16, RZ, R130, RZ, P0, !PT ;  /* 0x00000082ff106210 */ /* 0x000fe400007fe4ff */
[----:B------:R-:W-:Y:S02]  /*7430*/  @P6 IADD3 R5, P0, R157, R17, RZ ;  /* 0x000000119d056210 */ /* 0x000fe40007f1e0ff */
[----:B--2---:R-:W-:Y:S02]  /*7440*/  FMNMX.FTZ R8, R4, R8, !PT ;  /* 0x0000000804087209 */ /* 0x004fe40007810000 */
[----:B------:R-:W-:Y:S01]  /*7450*/  FMNMX.FTZ R0, R168, R0, !PT ;  /* 0x00000000a8007209 */ /* 0x000fe20007810000 */
[----:B------:R-:W-:Y:S01]  /*7460*/  @P6 IMAD.X R9, R156, 0x1, R16, P0 ;  /* 0x000000019c096824 */ /* 0x000fe200000e0610 */
[----:B------:R-:W-:Y:S02]  /*7470*/  @P6 LEA R4, P0, R5, c[0x0][0x1c8], 0x1 ;  /* 0x0000720005046a11 */ /* 0x000fe400078008ff */
[----:B------:R-:W-:Y:S02]  /*7480*/  FMNMX.FTZ R0, R169, R0, !PT ;  /* 0x00000000a9007209 */ /* 0x000fe40007810000 */
[----:B------:R-:W-:Y:S02]  /*7490*/  @P6 LEA.HI.X R5, R5, c[0x0][0x1cc], R9, 0x1, P0 ;  /* 0x0000730005056a11 */ /* 0x000fe400000f0c09 */
[----:B------:R-:W-:Y:S02]  /*74a0*/  FMNMX.FTZ R0, R159, R0, !PT ;  /* 0x000000009f007209 */ /* 0x000fe40007810000 */
[----:B------:R-:W-:Y:S01]  /*74b0*/  @P6 IADD3 R9, P0, R128, 0xc0, RZ ;  /* 0x000000c080096810 */ /* 0x000fe20007f1e0ff */
[----:B------:R2:W-:Y:S01]  /*74c0*/  @P6 LDGSTS.E.BYPASS.LTC128B.128 [R131+0x14100], [R4.64], !P3 ;  /* 0x1410000004836fae */ /* 0x0005e2000d901d46 */
[----:B------:R-:W-:Y:S04]  /*74d0*/  MOV R34, R21 ;  /* 0x0000001500227202 */ /* 0x000fe80000000f00 */
[----:B------:R-:W4:Y:S01]  /*74e0*/  SHFL.BFLY PT, R2, R0, 0x2, 0x1f ;  /* 0x0c401f0000027f89 */ /* 0x000f2200000e0000 */
[----:B---3--:R-:W-:Y:S04]  /*74f0*/  @P6 IADD3.X R7, RZ, R130, RZ, P0, !PT ;  /* 0x00000082ff076210 */ /* 0x008fe800007fe4ff */
[----:B------:R-:W3:Y:S01]  /*7500*/  SHFL.BFLY PT, R6, R8, 0x1, 0x1f ;  /* 0x0c201f0008067f89 */ /* 0x000ee200000e0000 */
[----:B--2---:R-:W-:Y:S02]  /*7510*/  @P6 IADD3 R4, P0, R157, R9, RZ ;  /* 0x000000099d046210 */ /* 0x004fe40007f1e0ff */
[----:B----4-:R-:W-:Y:S03]  /*7520*/  FMNMX.FTZ R0, R0, R2, !PT ;  /* 0x0000000200007209 */ /* 0x010fe60007810000 */
[----:B------:R-:W-:Y:S01]  /*7530*/  @P6 IMAD.X R2, R156, 0x1, R7, P0 ;  /* 0x000000019c026824 */ /* 0x000fe200000e0607 */
[C---:B------:R-:W-:Y:S04]  /*7540*/  @P6 LEA R14, P0, R4.reuse, c[0x0][0x1c8], 0x1 ;  /* 0x00007200040e6a11 */ /* 0x040fe800078008ff */
[----:B------:R-:W-:Y:S01]  /*7550*/  @P6 LEA.HI.X R15, R4, c[0x0][0x1cc], R2, 0x1, P0 ;  /* 0x00007300040f6a11 */ /* 0x000fe200000f0c02 */
[----:B------:R-:W-:Y:S01]  /*7560*/  @P6 IMAD.MOV.U32 R2, RZ, RZ, c[0x0][0x1e4] ;  /* 0x00007900ff026624 */ /* 0x000fe200078e00ff */
[----:B------:R-:W-:Y:S03]  /*7570*/  @P6 MOV R4, c[0x0][0x1e0] ;  /* 0x0000780000046a02 */ /* 0x000fe60000000f00 */
[----:B------:R2:W-:Y:S01]  /*7580*/  @P6 LDGSTS.E.BYPASS.LTC128B.128 [R131+0x16100], [R14.64], !P2 ;  /* 0x161000000e836fae */ /* 0x0005e2000d101d46 */
[----:B------:R-:W-:Y:S02]  /*7590*/  @P6 LEA R5, P0, R4, R157, 0x5 ;  /* 0x0000009d04056211 */ /* 0x000fe400078028ff */
[----:B---3--:R-:W-:Y:S02]  /*75a0*/  FMNMX.FTZ R157, R8, R6, !PT ;  /* 0x00000006089d7209 */ /* 0x008fe40007810000 */
[----:B------:R-:W-:Y:S02]  /*75b0*/  @P6 LEA.HI.X R4, R4, R156, R2, 0x5, P0 ;  /* 0x0000009c04046211 */ /* 0x000fe400000f2c02 */
[----:B------:R-:W-:Y:S01]  /*75c0*/  @P6 IADD3 R2, P0, R5, R128, RZ ;  /* 0x0000008005026210 */ /* 0x000fe20007f1e0ff */
[----:B-1----:R-:W-:Y:S01]  /*75d0*/  FMUL.FTZ R180, R157, c[0x0][0x2d0] ;  /* 0x0000b4009db47a20 */ /* 0x002fe20000410000 */
[----:B------:R-:W3:Y:S02]  /*75e0*/  LDL.LU.64 R128, [R1+0x160] ;  /* 0x0001600001807983 */ /* 0x000ee40000300a00 */
[----:B------:R-:W-:Y:S02]  /*75f0*/  @P6 IADD3.X R6, R4, R130, RZ, P0, !PT ;  /* 0x0000008204066210 */ /* 0x000fe400007fe4ff */
[C---:B------:R-:W-:Y:S01]  /*7600*/  @P6 LEA R12, P0, R2.reuse, c[0x0][0x1c8], 0x1 ;  /* 0x00007200020c6a11 */ /* 0x040fe200078008ff */
[----:B------:R-:W4:Y:S03]  /*7610*/  LDL.LU R130, [R1+0x158] ;  /* 0x0001580001827983 */ /* 0x000f260000300800 */
[----:B------:R-:W-:Y:S02]  /*7620*/  @P6 LEA.HI.X R13, R2, c[0x0][0x1cc], R6, 0x1, P0 ;  /* 0x00007300020d6a11 */ /* 0x000fe400000f0c06 */
[C---:B------:R-:W-:Y:S01]  /*7630*/  @P6 IADD3 R6, P0, R5.reuse, R10, RZ ;  /* 0x0000000a05066210 */ /* 0x040fe20007f1e0ff */
[----:B------:R-:W1:Y:S04]  /*7640*/  SHFL.BFLY PT, R2, R0, 0x1, 0x1f ;  /* 0x0c201f0000027f89 */ /* 0x000e6800000e0000 */
[----:B------:R-:W-:Y:S01]  /*7650*/  @P6 IMAD.X R11, R4, 0x1, R11, P0 ;  /* 0x00000001040b6824 */ /* 0x000fe200000e060b */
[C---:B------:R-:W-:Y:S01]  /*7660*/  @P6 LEA R10, P0, R6.reuse, c[0x0][0x1c8], 0x1 ;  /* 0x00007200060a6a11 */ /* 0x040fe200078008ff */
[----:B------:R2:W-:Y:S03]  /*7670*/  @P6 LDGSTS.E.BYPASS.LTC128B.128 [R131+0x11100], [R12.64], !P5 ;  /* 0x111000000c836fae */ /* 0x0005e6000e901d46 */
[----:B------:R-:W-:Y:S02]  /*7680*/  @P6 LEA.HI.X R11, R6, c[0x0][0x1cc], R11, 0x1, P0 ;  /* 0x00007300060b6a11 */ /* 0x000fe400000f0c0b */
[C---:B------:R-:W-:Y:S03]  /*7690*/  @P6 IADD3 R6, P0, R5.reuse, R17, RZ ;  /* 0x0000001105066210 */ /* 0x040fe60007f1e0ff */
[----:B------:R2:W-:Y:S01]  /*76a0*/  @P6 LDGSTS.E.BYPASS.LTC128B.128 [R131+0x13100], [R10.64], !P4 ;  /* 0x131000000a836fae */ /* 0x0005e2000e101d46 */
[C---:B------:R-:W-:Y:S02]  /*76b0*/  @P6 IADD3.X R16, R4.reuse, R16, RZ, P0, !PT ;  /* 0x0000001004106210 */ /* 0x040fe400007fe4ff */
[----:B------:R-:W-:Y:S05]  /*76c0*/  @P6 IADD3 R5, P0, R5, R9, RZ ;  /* 0x0000000905056210 */ /* 0x000fea0007f1e0ff */
[----:B------:R-:W-:Y:S01]  /*76d0*/  @P6 IMAD.X R7, R4, 0x1, R7, P0 ;  /* 0x0000000104076824 */ /* 0x000fe200000e0607 */
[----:B------:R-:W-:Y:S02]  /*76e0*/  @P6 LEA R8, P0, R6, c[0x0][0x1c8], 0x1 ;  /* 0x0000720006086a11 */ /* 0x000fe400078008ff */
[----:B-1----:R-:W-:Y:S02]  /*76f0*/  FMNMX.FTZ R156, R0, R2, !PT ;  /* 0x00000002009c7209 */ /* 0x002fe40007810000 */
[----:B------:R-:W-:Y:S02]  /*7700*/  @P6 LEA.HI.X R9, R6, c[0x0][0x1cc], R16, 0x1, P0 ;  /* 0x0000730006096a11 */ /* 0x000fe400000f0c10 */
[C---:B------:R-:W-:Y:S01]  /*7710*/  @P6 LEA R4, P0, R5.reuse, c[0x0][0x1c8], 0x1 ;  /* 0x0000720005046a11 */ /* 0x040fe200078008ff */
[----:B------:R-:W-:Y:S02]  /*7720*/  FMUL.FTZ R181, R156, c[0x0][0x2d0] ;  /* 0x0000b4009cb57a20 */ /* 0x000fe40000410000 */
[----:B------:R1:W-:Y:S01]  /*7730*/  @P6 LDGSTS.E.BYPASS.LTC128B.128 [R131+0x15100], [R8.64], !P3 ;  /* 0x1510000008836fae */ /* 0x0003e2000d901d46 */
[----:B------:R-:W-:Y:S02]  /*7740*/  @P6 LEA.HI.X R5, R5, c[0x0][0x1cc], R7, 0x1, P0 ;  /* 0x0000730005056a11 */ /* 0x000fe400000f0c07 */
[----:B------:R-:W-:Y:S03]  /*7750*/  FSETP.NEU.FTZ.AND P0, PT, R157, -INF , PT ;  /* 0xff8000009d00780b */ /* 0x000fe60003f1d000 */
[----:B------:R1:W-:Y:S01]  /*7760*/  @P6 LDGSTS.E.BYPASS.LTC128B.128 [R131+0x17100], [R4.64], !P2 ;  /* 0x1710000004836fae */ /* 0x0003e2000d101d46 */
[----:B------:R-:W-:Y:S04]  /*7770*/  FSEL R180, R180, RZ, P0 ;  /* 0x000000ffb4b47208 */ /* 0x000fe80000000000 */
[----:B--2---:R-:W2:Y:S01]  /*7780*/  LDSM.16.MT88.4 R12, [R248] ;  /* 0x00000000f80c783b */ /* 0x004ea20000004200 */
[--C-:B------:R-:W-:Y:S02]  /*7790*/  FFMA.FTZ R0, R185, c[0x0][0x2d0], -R180.reuse ;  /* 0x0000b400b9007a23 */ /* 0x100fe400000108b4 */
[--C-:B------:R-:W-:Y:S02]  /*77a0*/  FFMA.FTZ R2, R177, c[0x0][0x2d0], -R180.reuse ;  /* 0x0000b400b1027a23 */ /* 0x100fe400000108b4 */
[----:B------:R1:W-:Y:S01]  /*77b0*/  MUFU.EX2 R185, R0 ;  /* 0x0000000000b97308 */ /* 0x0003e20000000800 */
[--C-:B------:R-:W-:Y:S01]  /*77c0*/  FFMA.FTZ R176, R176, c[0x0][0x2d0], -R180.reuse ;  /* 0x0000b400b0b07a23 */ /* 0x100fe200000108b4 */
[----:B------:R-:W-:Y:S05]  /*77d0*/  LDSM.16.MT88.4 R28, [R251] ;  /* 0x00000000fb1c783b */ /* 0x000fea0000004200 */
[----:B------:R-:W0:Y:S03]  /*77e0*/  LDGDEPBAR ;  /* 0x00000000000079af */ /* 0x000e260000000000 */
[----:B------:R-:W-:Y:S02]  /*77f0*/  MUFU.EX2 R18, R2 ;  /* 0x0000000200127308 */ /* 0x000fe40000000800 */
[----:B-1----:R-:W4:Y:S08]  /*7800*/  LDL.LU R131, [R1+0x154] ;  /* 0x0001540001837983 */ /* 0x002f300000300800 */
[----:B------:R-:W-:Y:S01]  /*7810*/  MUFU.EX2 R19, R176 ;  /* 0x000000b000137308 */ /* 0x000fe20000000800 */
[----:B------:R-:W-:Y:S09]  /*7820*/  FFMA.FTZ R0, R184, c[0x0][0x2d0], -R180 ;  /* 0x0000b400b8007a23 */ /* 0x000ff200000108b4 */
[----:B------:R1:W-:Y:S02]  /*7830*/  MUFU.EX2 R20, R0 ;  /* 0x0000000000147308 */ /* 0x0003e40000000800 */
[----:B-1----:R-:W-:Y:S02]  /*7840*/  FSEL R0, R157, RZ, P0 ;  /* 0x000000ff9d007208 */ /* 0x002fe40000000000 */
[----:B------:R-:W-:Y:S03]  /*7850*/  FSETP.NEU.FTZ.AND P0, PT, R156, -INF , PT ;  /* 0xff8000009c00780b */ /* 0x000fe60003f1d000 */
[----:B------:R-:W-:Y:S01]  /*7860*/  FADD.FTZ R0, -R0, R3 ;  /* 0x0000000300007221 */ /* 0x000fe20000010100 */
[----:B------:R-:W-:Y:S03]  /*7870*/  FSEL R181, R181, RZ, P0 ;  /* 0x000000ffb5b57208 */ /* 0x000fe60000000000 */
[----:B------:R-:W-:Y:S02]  /*7880*/  FMUL.FTZ R0, R0, c[0x0][0x2d0] ;  /* 0x0000b40000007a20 */ /* 0x000fe40000410000 */
[--C-:B------:R-:W-:Y:S01]  /*7890*/  FFMA.FTZ R2, R187, c[0x0][0x2d0], -R181.reuse ;  /* 0x0000b400bb027a23 */ /* 0x100fe200000108b5 */
[----:B------:R-:W-:Y:S01]  /*78a0*/  MOV R187, R179 ;  /* 0x000000b300bb7202 */ /* 0x000fe20000000f00 */
[----:B------:R-:W1:Y:S10]  /*78b0*/  MUFU.EX2 R3, R0 ;  /* 0x0000000000037308 */ /* 0x000e740000000800 */
[----:B------:R2:W-:Y:S01]  /*78c0*/  MUFU.EX2 R184, R2 ;  /* 0x0000000200b87308 */ /* 0x0005e20000000800 */
[C---:B-1----:R-:W-:Y:S02]  /*78d0*/  FMUL.FTZ R24, R3.reuse, R144 ;  /* 0x0000009003187220 */ /* 0x042fe40000410000 */
[C---:B------:R-:W-:Y:S02]  /*78e0*/  FMUL.FTZ R9, R3.reuse, R165 ;  /* 0x000000a503097220 */ /* 0x040fe40000410000 */
[C---:B------:R-:W-:Y:S02]  /*78f0*/  FMUL.FTZ R4, R3.reuse, R160 ;  /* 0x000000a003047220 */ /* 0x040fe40000410000 */
[----:B------:R-:W-:Y:S02]  /*7900*/  IMAD.MOV.U32 R160, RZ, RZ, R22 ;  /* 0x000000ffffa07224 */ /* 0x000fe400078e0016 */
[C---:B------:R-:W-:Y:S01]  /*7910*/  FMUL.FTZ R5, R3.reuse, R161 ;  /* 0x000000a103057220 */ /* 0x040fe20000410000 */
[----:B------:R-:W-:Y:S01]  /*7920*/  MOV R161, R18 ;  /* 0x0000001200a17202 */ /* 0x000fe20000000f00 */
[----:B--2---:R-:W-:Y:S02]  /*7930*/  FFMA.FTZ R2, R186, c[0x0][0x2d0], -R181 ;  /* 0x0000b400ba027a23 */ /* 0x004fe400000108b5 */
[C---:B------:R-:W-:Y:S02]  /*7940*/  FMUL.FTZ R8, R3.reuse, R164 ;  /* 0x000000a403087220 */ /* 0x040fe40000410000 */
[----:B------:R-:W1:Y:S01]  /*7950*/  MUFU.EX2 R186, R2 ;  /* 0x0000000200ba7308 */ /* 0x000e620000000800 */
[C---:B------:R-:W-:Y:S02]  /*7960*/  FMUL.FTZ R16, R3.reuse, R136 ;  /* 0x0000008803107220 */ /* 0x040fe40000410000 */
[C---:B------:R-:W-:Y:S02]  /*7970*/  FMUL.FTZ R17, R3.reuse, R137 ;  /* 0x0000008903117220 */ /* 0x040fe40000410000 */
[C---:B------:R-:W-:Y:S01]  /*7980*/  FMUL.FTZ R25, R3.reuse, R145 ;  /* 0x0000009103197220 */ /* 0x040fe20000410000 */
[----:B------:R-:W-:Y:S01]  /*7990*/  MOV R145, R35 ;  /* 0x0000002300917202 */ /* 0x000fe20000000f00 */
[----:B------:R-:W-:Y:S01]  /*79a0*/  IMAD.MOV.U32 R164, RZ, RZ, R161 ;  /* 0x000000ffffa47224 */ /* 0x000fe200078e00a1 */
        /* <DEDUP_REMOVED lines=25> */
[----:B-1----:R-:W-:Y:S02]  /*7b40*/  FFMA.FTZ R2, R182, c[0x0][0x2d0], -R181 ;  /* 0x0000b400b6027a23 */ /* 0x002fe400000108b5 */
        /* <DEDUP_REMOVED lines=17> */
[C---:B------:R-:W-:Y:S02]  /*7c60*/  FMUL.FTZ R104, R3.reuse, R104 ;  /* 0x0000006803687220 */ /* 0x040fe40000410000 */
[----:B------:R-:W-:Y:S01]  /*7c70*/  FADD.FTZ R0, -R2, R158 ;  /* 0x0000009e02007221 */ /* 0x000fe20000010100 */
[----:B------:R-:W-:Y:S01]  /*7c80*/  MOV R2, R20 ;  /* 0x0000001400027202 */ /* 0x000fe20000000f00 */
[----:B------:R-:W-:Y:S01]  /*7c90*/  IMAD.MOV.U32 R158, RZ, RZ, R19 ;  /* 0x000000ffff9e7224 */ /* 0x000fe200078e0013 */
[----:B------:R-:W1:Y:S01]  /*7ca0*/  LDSM.16.MT88.4 R20, [R252] ;  /* 0x00000000fc14783b */ /* 0x000e620000004200 */
[----:B------:R-:W-:Y:S01]  /*7cb0*/  FMUL.FTZ R0, R0, c[0x0][0x2d0] ;  /* 0x0000b40000007a20 */ /* 0x000fe20000410000 */
[----:B------:R-:W-:Y:S01]  /*7cc0*/  F2FP.PACK_AB R176, R2, R185 ;  /* 0x000000b902b0723e */ /* 0x000fe200000000ff */
[C---:B------:R-:W-:Y:S01]  /*7cd0*/  FMUL.FTZ R105, R3.reuse, R105 ;  /* 0x0000006903697220 */ /* 0x040fe20000410000 */
[----:B------:R-:W-:Y:S01]  /*7ce0*/  F2FP.PACK_AB R178, R18, R158 ;  /* 0x0000009e12b2723e */ /* 0x000fe200000000ff */
        /* <DEDUP_REMOVED lines=11> */
[C---:B--2---:R-:W-:Y:S02]  /*7da0*/  FMUL.FTZ R6, R0.reuse, R162 ;  /* 0x000000a200067220 */ /* 0x044fe40000410000 */
[----:B------:R-:W2:Y:S01]  /*7db0*/  LDL R162, [R1+0x48] ;  /* 0x0000480001a27983 */ /* 0x000ea20000100800 */
[C---:B------:R-:W-:Y:S01]  /*7dc0*/  FMUL.FTZ R7, R0.reuse, R163 ;  /* 0x000000a300077220 */ /* 0x040fe20000410000 */
[----:B------:R-:W-:Y:S01]  /*7dd0*/  MOV R163, R160 ;  /* 0x000000a000a37202 */ /* 0x000fe20000000f00 */
[C---:B------:R-:W-:Y:S02]  /*7de0*/  FMUL.FTZ R18, R0.reuse, R138 ;  /* 0x0000008a00127220 */ /* 0x040fe40000410000 */
[----:B------:R-:W2:Y:S01]  /*7df0*/  LDL.LU R144, [R1+0x84] ;  /* 0x0000840001907983 */ /* 0x000ea20000300800 */
[C---:B------:R-:W-:Y:S02]  /*7e00*/  FMUL.FTZ R19, R0.reuse, R139 ;  /* 0x0000008b00137220 */ /* 0x040fe40000410000 */
[C---:B------:R-:W-:Y:S02]  /*7e10*/  HMMA.16816.F32 R4, R176.reuse, R12, R4 ;  /* 0x0000000cb004723c */ /* 0x040fe40000001804 */
[----:B------:R-:W2:Y:S03]  /*7e20*/  LDL R165, [R1+0x4] ;  /* 0x0000040001a57983 */ /* 0x000ea60000100800 */
[C---:B------:R-:W-:Y:S01]  /*7e30*/  FMUL.FTZ R11, R0.reuse, R167 ;  /* 0x000000a7000b7220 */ /* 0x040fe20000410000 */
[----:B------:R-:W-:Y:S01]  /*7e40*/  MOV R167, R158 ;  /* 0x0000009e00a77202 */ /* 0x000fe20000000f00 */
[C---:B------:R-:W-:Y:S01]  /*7e50*/  FMUL.FTZ R10, R0.reuse, R166 ;  /* 0x000000a6000a7220 */ /* 0x040fe20000410000 */
[----:B------:R-:W-:Y:S01]  /*7e60*/  LDSM.16.MT88.4 R136, [R248+0x800] ;  /* 0x00080000f888783b */ /* 0x000fe20000004200 */
[C---:B------:R-:W-:Y:S03]  /*7e70*/  FMUL.FTZ R12, R3.reuse, R132 ;  /* 0x00000084030c7220 */ /* 0x040fe60000410000 */
[C---:B------:R-:W-:Y:S01]  /*7e80*/  FMUL.FTZ R13, R3.reuse, R133 ;  /* 0x00000085030d7220 */ /* 0x040fe20000410000 */
[----:B------:R-:W-:Y:S01]  /*7e90*/  MOV R158, R33 ;  /* 0x00000021009e7202 */ /* 0x000fe20000000f00 */
[C---:B------:R-:W-:Y:S03]  /*7ea0*/  HMMA.16816.F32 R8, R176.reuse, R14, R8 ;  /* 0x0000000eb008723c */ /* 0x040fe60000001808 */
[C---:B------:R-:W-:Y:S02]  /*7eb0*/  FMUL.FTZ R26, R0.reuse, R146 ;  /* 0x00000092001a7220 */ /* 0x040fe40000410000 */
[C---:B------:R-:W-:Y:S02]  /*7ec0*/  FMUL.FTZ R27, R0.reuse, R147 ;  /* 0x00000093001b7220 */ /* 0x040fe40000410000 */
[C---:B------:R-:W-:Y:S02]  /*7ed0*/  FMUL.FTZ R14, R0.reuse, R134 ;  /* 0x00000086000e7220 */ /* 0x040fe40000410000 */
[C---:B------:R-:W-:Y:S03]  /*7ee0*/  FMUL.FTZ R15, R0.reuse, R135 ;  /* 0x00000087000f7220 */ /* 0x040fe60000410000 */
[C---:B------:R-:W-:Y:S02]  /*7ef0*/  FMUL.FTZ R33, R3.reuse, R153 ;  /* 0x0000009903217220 */ /* 0x040fe40000410000 */
[C---:B---3--:R-:W-:Y:S02]  /*7f00*/  FMUL.FTZ R128, R3.reuse, R128 ;  /* 0x0000008003807220 */ /* 0x048fe40000410000 */
[C---:B-1----:R-:W-:Y:S03]  /*7f10*/  HMMA.16816.F32 R12, R176.reuse, R20, R12 ;  /* 0x00000014b00c723c */ /* 0x042fe6000000180c */
[C---:B------:R-:W-:Y:S02]  /*7f20*/  FMUL.FTZ R129, R3.reuse, R129 ;  /* 0x0000008103817220 */ /* 0x040fe40000410000 */
[C---:B------:R-:W-:Y:S02]  /*7f30*/  FMUL.FTZ R35, R0.reuse, R155 ;  /* 0x0000009b00237220 */ /* 0x040fe40000410000 */
[C---:B------:R-:W-:Y:S01]  /*7f40*/  FMUL.FTZ R20, R3.reuse, R140 ;  /* 0x0000008c03147220 */ /* 0x040fe20000410000 */
[C---:B------:R-:W-:Y:S04]  /*7f50*/  HMMA.16816.F32 R16, R176.reuse, R22, R16 ;  /* 0x00000016b010723c */ /* 0x040fe80000001810 */
[C---:B------:R-:W-:Y:S02]  /*7f60*/  FMUL.FTZ R21, R3.reuse, R141 ;  /* 0x0000008d03157220 */ /* 0x040fe40000410000 */
[----:B------:R-:W-:Y:S02]  /*7f70*/  IMAD.MOV.U32 R160, RZ, RZ, R34 ;  /* 0x000000ffffa07224 */ /* 0x000fe400078e0022 */
[C---:B------:R-:W-:Y:S04]  /*7f80*/  FMUL.FTZ R22, R0.reuse, R142 ;  /* 0x0000008e00167220 */ /* 0x040fe80000410000 */
[C---:B------:R-:W-:Y:S02]  /*7f90*/  FMUL.FTZ R23, R0.reuse, R143 ;  /* 0x0000008f00177220 */ /* 0x040fe40000410000 */
[----:B------:R-:W-:Y:S01]  /*7fa0*/  LDSM.16.MT88.4 R140, [R252+0x800] ;  /* 0x00080000fc8c783b */ /* 0x000fe20000004200 */
[C---:B------:R-:W-:Y:S02]  /*7fb0*/  FMUL.FTZ R34, R0.reuse, R154 ;  /* 0x0000009a00227220 */ /* 0x040fe40000410000 */
[C---:B------:R-:W-:Y:S02]  /*7fc0*/  FMUL.FTZ R38, R0.reuse, R38 ;  /* 0x0000002600267220 */ /* 0x040fe40000410000 */
        /* <DEDUP_REMOVED lines=33> */
[----:B------:R-:W-:Y:S02]  /*81e0*/  IMAD.MOV.U32 R166, RZ, RZ, R2 ;  /* 0x000000ffffa67224 */ /* 0x000fe400078e0002 */
        /* <DEDUP_REMOVED lines=17> */
[----:B------:R1:W3:Y:S01]  /*8300*/  MUFU.EX2 R154, R2 ;  /* 0x00000002009a7308 */ /* 0x0002e20000000800 */
[C---:B------:R-:W-:Y:S02]  /*8310*/  FMUL.FTZ R122, R0.reuse, R122 ;  /* 0x0000007a007a7220 */ /* 0x040fe40000410000 */
[C---:B------:R-:W-:Y:S02]  /*8320*/  FMUL.FTZ R123, R0.reuse, R123 ;  /* 0x0000007b007b7220 */ /* 0x040fe40000410000 */
[C---:B------:R-:W-:Y:S02]  /*8330*/  FMUL.FTZ R126, R0.reuse, R126 ;  /* 0x0000007e007e7220 */ /* 0x040fe40000410000 */
[C---:B------:R-:W-:Y:S02]  /*8340*/  FMUL.FTZ R127, R0.reuse, R127 ;  /* 0x0000007f007f7220 */ /* 0x040fe40000410000 */
[C---:B----4-:R-:W-:Y:S02]  /*8350*/  FMUL.FTZ R130, R0.reuse, R130 ;  /* 0x0000008200827220 */ /* 0x050fe40000410000 */
[----:B------:R-:W-:Y:S02]  /*8360*/  FMUL.FTZ R131, R0, R131 ;  /* 0x0000008300837220 */ /* 0x000fe40000410000 */
[----:B------:R-:W-:Y:S06]  /*8370*/  FFMA.FTZ R189, R195, c[0x0][0x2d0], -R180 ;  /* 0x0000b400c3bd7a23 */ /* 0x000fec00000108b4 */
[----:B------:R-:W-:Y:S01]  /*8380*/  MUFU.EX2 R189, R189 ;  /* 0x000000bd00bd7308 */ /* 0x000fe20000000800 */
[--C-:B-1----:R-:W-:Y:S09]  /*8390*/  FFMA.FTZ R2, R161, c[0x0][0x2d0], -R181.reuse ;  /* 0x0000b400a1027a23 */ /* 0x102ff200000108b5 */
[----:B------:R1:W-:Y:S02]  /*83a0*/  MUFU.EX2 R152, R2 ;  /* 0x0000000200987308 */ /* 0x0003e40000000800 */
[----:B-1----:R-:W-:Y:S01]  /*83b0*/  FFMA.FTZ R2, R158, c[0x0][0x2d0], -R181 ;  /* 0x0000b4009e027a23 */ /* 0x002fe200000108b5 */
[----:B--2---:R1:W2:Y:S01]  /*83c0*/  LDSM.16.MT88.4 R132, [R162] ;  /* 0x00000000a284783b */ /* 0x0042a20000004200 */
[----:B------:R-:W-:Y:S04]  /*83d0*/  FFMA.FTZ R185, R3, R144, R185 ;  /* 0x0000009003b97223 */ /* 0x000fe800000100b9 */
[----:B------:R-:W4:Y:S01]  /*83e0*/  LDL.LU R3, [R1+0x88] ;  /* 0x0000880001037983 */ /* 0x000f220000300800 */
[----:B------:R-:W-:Y:S01]  /*83f0*/  IMAD.MOV.U32 R144, RZ, RZ, R166 ;  /* 0x000000ffff907224 */ /* 0x000fe200078e00a6 */
[----:B------:R-:W-:Y:S01]  /*8400*/  MOV R166, R164 ;  /* 0x000000a400a67202 */ /* 0x000fe20000000f00 */
[----:B-1----:R1:W1:Y:S01]  /*8410*/  MUFU.EX2 R162, R2 ;  /* 0x0000000200a27308 */ /* 0x0022620000000800 */
[C---:B--2---:R-:W-:Y:S03]  /*8420*/  HMMA.16816.F32 R28, R176.reuse, R132, R28 ;  /* 0x00000084b01c723c */ /* 0x044fe6000000181c */
[--C-:B-1----:R-:W-:Y:S05]  /*8430*/  FFMA.FTZ R2, R188, c[0x0][0x2d0], -R180.reuse ;  /* 0x0000b400bc027a23 */ /* 0x102fea00000108b4 */
[C---:B------:R-:W-:Y:S01]  /*8440*/  HMMA.16816.F32 R32, R176.reuse, R134, R32 ;  /* 0x00000086b020723c */ /* 0x040fe20000001820 */
[----:B------:R-:W1:Y:S01]  /*8450*/  LDSM.16.MT88.4 R132, [R248+0x2000] ;  /* 0x00200000f884783b */ /* 0x000e620000004200 */
[----:B------:R2:W-:Y:S02]  /*8460*/  MUFU.EX2 R161, R2 ;  /* 0x0000000200a17308 */ /* 0x0005e40000000800 */
[--C-:B--2---:R-:W-:Y:S02]  /*8470*/  FFMA.FTZ R2, R190, c[0x0][0x2d0], -R180.reuse ;  /* 0x0000b400be027a23 */ /* 0x104fe400000108b4 */
[--C-:B------:R-:W-:Y:S06]  /*8480*/  FFMA.FTZ R190, R194, c[0x0][0x2d0], -R180.reuse ;  /* 0x0000b400c2be7a23 */ /* 0x100fec00000108b4 */
[----:B------:R2:W-:Y:S01]  /*8490*/  MUFU.EX2 R158, R2 ;  /* 0x00000002009e7308 */ /* 0x0005e20000000800 */
[C---:B-1----:R-:W-:Y:S09]  /*84a0*/  HMMA.16816.F32 R36, R176.reuse, R132, R36 ;  /* 0x00000084b024723c */ /* 0x042ff20000001824 */
[----:B------:R-:W-:Y:S01]  /*84b0*/  MUFU.EX2 R190, R190 ;  /* 0x000000be00be7308 */ /* 0x000fe20000000800 */
[C---:B------:R-:W-:Y:S01]  /*84c0*/  HMMA.16816.F32 R40, R176.reuse, R134, R40 ;  /* 0x00000086b028723c */ /* 0x040fe20000001828 */
[----:B------:R-:W1:Y:S02]  /*84d0*/  LDSM.16.MT88.4 R132, [R252+0x2000] ;  /* 0x00200000fc84783b */ /* 0x000e640000004200 */
[--C-:B--2---:R-:W-:Y:S06]  /*84e0*/  FFMA.FTZ R2, R160, c[0x0][0x2d0], -R181.reuse ;  /* 0x0000b400a0027a23 */ /* 0x104fec00000108b5 */
[----:B------:R2:W-:Y:S03]  /*84f0*/  MUFU.EX2 R160, R2 ;  /* 0x0000000200a07308 */ /* 0x0005e60000000800 */
[--C-:B--2---:R-:W-:Y:S07]  /*8500*/  FFMA.FTZ R2, R145, c[0x0][0x2d0], -R181.reuse ;  /* 0x0000b40091027a23 */ /* 0x104fee00000108b5 */
[----:B------:R2:W2:Y:S01]  /*8510*/  MUFU.EX2 R155, R2 ;  /* 0x00000002009b7308 */ /* 0x0004a20000000800 */
[C---:B-1----:R-:W-:Y:S08]  /*8520*/  HMMA.16816.F32 R44, R176.reuse, R132, R44 ;  /* 0x00000084b02c723c */ /* 0x042ff0000000182c */
[C---:B------:R-:W-:Y:S01]  /*8530*/  HMMA.16816.F32 R48, R176.reuse, R134, R48 ;  /* 0x00000086b030723c */ /* 0x040fe20000001830 */
[----:B------:R-:W1:Y:S03]  /*8540*/  LDSM.16.MT88.4 R132, [R251+0x2000] ;  /* 0x00200000fb84783b */ /* 0x000e660000004200 */
[--C-:B--2---:R-:W-:Y:S02]  /*8550*/  FFMA.FTZ R2, R197, c[0x0][0x2d0], -R180.reuse ;  /* 0x0000b400c5027a23 */ /* 0x104fe400000108b4 */
[----:B------:R2:W5:Y:S02]  /*8560*/  LDL.LU R197, [R1+0x150] ;  /* 0x0001500001c57983 */ /* 0x0005640000300800 */
[----:B------:R1:W1:Y:S02]  /*8570*/  MUFU.EX2 R164, R2 ;  /* 0x0000000200a47308 */ /* 0x0002640000000800 */
[C---:B-1----:R-:W-:Y:S03]  /*8580*/  HMMA.16816.F32 R52, R176.reuse, R132, R52 ;  /* 0x00000084b034723c */ /* 0x042fe60000001834 */
[----:B------:R-:W-:Y:S02]  /*8590*/  FFMA.FTZ R2, R198, c[0x0][0x2d0], -R180 ;  /* 0x0000b400c6027a23 */ /* 0x000fe400000108b4 */
[----:B------:R2:W5:Y:S03]  /*85a0*/  LDL.LU R198, [R1+0x14c] ;  /* 0x00014c0001c67983 */ /* 0x0005660000300800 */
[----:B------:R1:W1:Y:S01]  /*85b0*/  MUFU.EX2 R148, R2 ;  /* 0x0000000200947308 */ /* 0x0002620000000800 */
[C---:B------:R-:W-:Y:S01]  /*85c0*/  HMMA.16816.F32 R56, R176.reuse, R134, R56 ;  /* 0x00000086b038723c */ /* 0x040fe20000001838 */
[----:B------:R-:W2:Y:S02]  /*85d0*/  LDSM.16.MT88.4 R132, [R165+0x2000] ;  /* 0x00200000a584783b */ /* 0x000ea40000004200 */
[--C-:B-1----:R-:W-:Y:S05]  /*85e0*/  FFMA.FTZ R2, R163, c[0x0][0x2d0], -R181.reuse ;  /* 0x0000b400a3027a23 */ /* 0x102fea00000108b5 */
[C---:B--2---:R-:W-:Y:S08]  /*85f0*/  HMMA.16816.F32 R60, R176.reuse, R132, R60 ;  /* 0x00000084b03c723c */ /* 0x044ff0000000183c */
[C---:B------:R-:W-:Y:S01]  /*8600*/  HMMA.16816.F32 R64, R176.reuse, R134, R64 ;  /* 0x00000086b040723c */ /* 0x040fe20000001840 */
[----:B------:R-:W1:Y:S07]  /*8610*/  LDSM.16.MT88.4 R132, [R248+0x4000] ;  /* 0x00400000f884783b */ /* 0x000e6e0000004200 */
[C---:B-1----:R-:W-:Y:S08]  /*8620*/  HMMA.16816.F32 R68, R176.reuse, R132, R68 ;  /* 0x00000084b044723c */ /* 0x042ff00000001844 */
[C---:B------:R-:W-:Y:S01]  /*8630*/  HMMA.16816.F32 R72, R176.reuse, R134, R72 ;  /* 0x00000086b048723c */ /* 0x040fe20000001848 */
[----:B------:R-:W1:Y:S03]  /*8640*/  LDSM.16.MT88.4 R132, [R252+0x4000] ;  /* 0x00400000fc84783b */ /* 0x000e660000004200 */
[----:B----4-:R-:W-:Y:S02]  /*8650*/  FFMA.FTZ R3, R0, R3, R184 ;  /* 0x0000000300037223 */ /* 0x010fe400000100b8 */
[----:B------:R-:W-:Y:S02]  /*8660*/  FFMA.FTZ R0, R187, c[0x0][0x2d0], -R181 ;  /* 0x0000b400bb007a23 */ /* 0x000fe400000108b5 */
[--C-:B------:R-:W-:Y:S02]  /*8670*/  FFMA.FTZ R187, R172, c[0x0][0x2d0], -R180.reuse ;  /* 0x0000b400acbb7a23 */ /* 0x100fe400000108b4 */
[----:B------:R2:W-:Y:S02]  /*8680*/  MUFU.EX2 R163, R0 ;  /* 0x0000000000a37308 */ /* 0x0005e40000000800 */
[----:B------:R-:W-:Y:S08]  /*8690*/  FADD.FTZ R3, R186, R3 ;  /* 0x00000003ba037221 */ /* 0x000ff00000010000 */
[----:B------:R-:W-:Y:S01]  /*86a0*/  MUFU.EX2 R187, R187 ;  /* 0x000000bb00bb7308 */ /* 0x000fe20000000800 */
[C---:B-1----:R-:W-:Y:S03]  /*86b0*/  HMMA.16816.F32 R76, R176.reuse, R132, R76 ;  /* 0x00000084b04c723c */ /* 0x042fe6000000184c */
[--C-:B--2---:R-:W-:Y:S02]  /*86c0*/  FFMA.FTZ R0, R199, c[0x0][0x2d0], -R180.reuse ;  /* 0x0000b400c7007a23 */ /* 0x104fe400000108b4 */
[----:B------:R1:W5:Y:S03]  /*86d0*/  LDL.LU R199, [R1+0x148] ;  /* 0x0001480001c77983 */ /* 0x0003660000300800 */
[C---:B------:R-:W-:Y:S02]  /*86e0*/  HMMA.16816.F32 R80, R176.reuse, R134, R80 ;  /* 0x00000086b050723c */ /* 0x040fe40000001850 */
[----:B------:R-:W2:Y:S06]  /*86f0*/  LDSM.16.MT88.4 R132, [R251+0x4000] ;  /* 0x00400000fb84783b */ /* 0x000eac0000004200 */
        /* <DEDUP_REMOVED lines=16> */
[----:B---3--:R-:W-:Y:S01]  /*8800*/  F2FP.PACK_AB R132, R154, R153 ;  /* 0x000000999a84723e */ /* 0x008fe200000000ff */
[----:B------:R-:W-:Y:S01]  /*8810*/  HMMA.16816.F32 R128, R176, R134, R128 ;  /* 0x00000086b080723c */ /* 0x000fe20000001880 */
[----:B------:R2:W-:Y:S03]  /*8820*/  MUFU.EX2 R176, R0 ;  /* 0x0000000000b07308 */ /* 0x0005e60000000800 */
[----:B------:R-:W-:Y:S03]  /*8830*/  F2FP.PACK_AB R133, R162, R152 ;  /* 0x00000098a285723e */ /* 0x000fe600000000ff */
[----:B------:R-:W-:Y:S02]  /*8840*/  F2FP.PACK_AB R135, R155, R160 ;  /* 0x000000a09b87723e */ /* 0x000fe400000000ff */
[----:B------:R-:W-:Y:S02]  /*8850*/  F2FP.PACK_AB R134, R158, R161 ;  /* 0x000000a19e86723e */ /* 0x000fe400000000ff */
[----:B------:R3:W-:Y:S05]  /*8860*/  MUFU.EX2 R179, R2 ;  /* 0x0000000200b37308 */ /* 0x0007ea0000000800 */
[C---:B------:R-:W-:Y:S08]  /*8870*/  HMMA.16816.F32 R4, R132.reuse, R136, R4 ;  /* 0x000000888404723c */ /* 0x040ff00000001804 */
[C---:B------:R-:W-:Y:S01]  /*8880*/  HMMA.16816.F32 R8, R132.reuse, R138, R8 ;  /* 0x0000008a8408723c */ /* 0x040fe20000001808 */
[----:B------:R-:W4:Y:S03]  /*8890*/  LDSM.16.MT88.4 R136, [R251+0x800] ;  /* 0x00080000fb88783b */ /* 0x000f260000004200 */
[--C-:B--2---:R-:W-:Y:S02]  /*88a0*/  FFMA.FTZ R0, R192, c[0x0][0x2d0], -R180.reuse ;  /* 0x0000b400c0007a23 */ /* 0x104fe400000108b4 */
[----:B------:R1:W5:Y:S01]  /*88b0*/  LDL.LU R192, [R1+0x144] ;  /* 0x0001440001c07983 */ /* 0x0003620000300800 */
[----:B------:R-:W-:Y:S01]  /*88c0*/  FFMA.FTZ R180, R173, c[0x0][0x2d0], -R180 ;  /* 0x0000b400adb47a23 */ /* 0x000fe200000108b4 */
[C---:B------:R-:W-:Y:S01]  /*88d0*/  HMMA.16816.F32 R12, R132.reuse, R140, R12 ;  /* 0x0000008c840c723c */ /* 0x040fe2000000180c */
[----:B------:R2:W1:Y:S03]  /*88e0*/  MUFU.EX2 R178, R0 ;  /* 0x0000000000b27308 */ /* 0x0004660000000800 */
[----:B---3--:R-:W-:Y:S02]  /*88f0*/  FADD.FTZ R2, R144, R185 ;  /* 0x000000b990027221 */ /* 0x008fe40000010000 */
[----:B------:R-:W-:Y:S02]  /*8900*/  LDSM.16.MT88.4 R144, [R248+0x1000] ;  /* 0x00100000f890783b */ /* 0x000fe40000004200 */
[C---:B------:R-:W-:Y:S03]  /*8910*/  HMMA.16816.F32 R16, R132.reuse, R142, R16 ;  /* 0x0000008e8410723c */ /* 0x040fe60000001810 */
[----:B------:R-:W3:Y:S01]  /*8920*/  LDSM.16.MT88.4 R140, [R165+0x800] ;  /* 0x00080000a58c783b */ /* 0x000ee20000004200 */
[----:B------:R1:W-:Y:S01]  /*8930*/  MUFU.EX2 R185, R180 ;  /* 0x000000b400b97308 */ /* 0x0003e20000000800 */
[--C-:B--2---:R-:W-:Y:S03]  /*8940*/  FFMA.FTZ R0, R193, c[0x0][0x2d0], -R181.reuse ;  /* 0x0000b400c1007a23 */ /* 0x104fe600000108b5 */
[----:B------:R2:W5:Y:S06]  /*8950*/  LDL.LU R193, [R1+0x140] ;  /* 0x0001400001c17983 */ /* 0x00056c0000300800 */
[----:B------:R2:W-:Y:S01]  /*8960*/  MUFU.EX2 R177, R0 ;  /* 0x0000000000b17308 */ /* 0x0005e20000000800 */
[----:B------:R2:W5:Y:S01]  /*8970*/  LDL.LU R194, [R1+0x13c] ;  /* 0x00013c0001c27983 */ /* 0x0005620000300800 */
[C---:B----4-:R-:W-:Y:S03]  /*8980*/  HMMA.16816.F32 R20, R132.reuse, R136, R20 ;  /* 0x000000888414723c */ /* 0x050fe60000001814 */
[----:B-1----:R-:W-:Y:S01]  /*8990*/  MOV R180, R164 ;  /* 0x000000a400b47202 */ /* 0x002fe20000000f00 */
[----:B------:R1:W5:Y:S04]  /*89a0*/  LDL.LU R195, [R1+0x138] ;  /* 0x0001380001c37983 */ /* 0x0003680000300800 */
[C---:B------:R-:W-:Y:S01]  /*89b0*/  HMMA.16816.F32 R24, R132.reuse, R138, R24 ;  /* 0x0000008a8418723c */ /* 0x040fe20000001818 */
[----:B------:R-:W4:Y:S05]  /*89c0*/  LDSM.16.MT88.4 R136, [R248+0x2800] ;  /* 0x00280000f888783b */ /* 0x000f2a0000004200 */
[----:B------:R1:W5:Y:S02]  /*89d0*/  LDL.LU R172, [R1+0x134] ;  /* 0x0001340001ac7983 */ /* 0x0003640000300800 */
[C---:B---3--:R-:W-:Y:S03]  /*89e0*/  HMMA.16816.F32 R28, R132.reuse, R140, R28 ;  /* 0x0000008c841c723c */ /* 0x048fe6000000181c */
[----:B------:R1:W5:Y:S01]  /*89f0*/  LDL.LU R173, [R1+0x130] ;  /* 0x0001300001ad7983 */ /* 0x0003620000300800 */
[----:B--2---:R-:W-:Y:S04]  /*8a00*/  FFMA.FTZ R0, R174, c[0x0][0x2d0], -R181 ;  /* 0x0000b400ae007a23 */ /* 0x004fe800000108b5 */
[----:B------:R1:W5:Y:S01]  /*8a10*/  LDL.LU R174, [R1+0x12c] ;  /* 0x00012c0001ae7983 */ /* 0x0003620000300800 */
[----:B------:R2:W3:Y:S01]  /*8a20*/  MUFU.EX2 R191, R0 ;  /* 0x0000000000bf7308 */ /* 0x0004e20000000800 */
[C---:B------:R-:W-:Y:S03]  /*8a30*/  HMMA.16816.F32 R32, R132.reuse, R142, R32 ;  /* 0x0000008e8420723c */ /* 0x040fe60000001820 */
[----:B------:R-:W1:Y:S05]  /*8a40*/  LDSM.16.MT88.4 R140, [R252+0x2800] ;  /* 0x00280000fc8c783b */ /* 0x000e6a0000004200 */
[C---:B----4-:R-:W-:Y:S04]  /*8a50*/  HMMA.16816.F32 R36, R132.reuse, R136, R36 ;  /* 0x000000888424723c */ /* 0x050fe80000001824 */
[----:B--2---:R-:W-:Y:S02]  /*8a60*/  FADD.FTZ R0, R167, R2 ;  /* 0x00000002a7007221 */ /* 0x004fe40000010000 */
[----:B------:R-:W-:Y:S01]  /*8a70*/  FADD.FTZ R2, R183, R3 ;  /* 0x00000003b7027221 */ /* 0x000fe20000010000 */
[----:B------:R-:W-:Y:S01]  /*8a80*/  MOV R183, R148 ;  /* 0x0000009400b77202 */ /* 0x000fe20000000f00 */
[----:B------:R-:W-:Y:S01]  /*8a90*/  FADD.FTZ R3, R166, R0 ;  /* 0x00000000a6037221 */ /* 0x000fe20000010000 */
[C---:B------:R-:W-:Y:S01]  /*8aa0*/  HMMA.16816.F32 R40, R132.reuse, R138, R40 ;  /* 0x0000008a8428723c */ /* 0x040fe20000001828 */
[----:B------:R-:W2:Y:S02]  /*8ab0*/  LDSM.16.MT88.4 R136, [R251+0x2800] ;  /* 0x00280000fb88783b */ /* 0x000ea40000004200 */
[--C-:B------:R-:W-:Y:S03]  /*8ac0*/  FFMA.FTZ R0, R175, c[0x0][0x2d0], -R181.reuse ;  /* 0x0000b400af007a23 */ /* 0x100fe600000108b5 */
[----:B------:R-:W-:Y:S01]  /*8ad0*/  LDSM.16.MT88.4 R148, [R251+0x1000] ;  /* 0x00100000fb94783b */ /* 0x000fe20000004200 */
[----:B------:R-:W-:Y:S01]  /*8ae0*/  FADD.FTZ R2, R182, R2 ;  /* 0x00000002b6027221 */ /* 0x000fe20000010000 */
[----:B------:R4:W-:Y:S03]  /*8af0*/  MUFU.EX2 R188, R0 ;  /* 0x0000000000bc7308 */ /* 0x0009e60000000800 */
[----:B------:R2:W5:Y:S01]  /*8b00*/  LDL.LU R175, [R1+0x128] ;  /* 0x0001280001af7983 */ /* 0x0005620000300800 */
[C---:B-1----:R-:W-:Y:S08]  /*8b10*/  HMMA.16816.F32 R44, R132.reuse, R140, R44 ;  /* 0x0000008c842c723c */ /* 0x042ff0000000182c */
[C---:B------:R-:W-:Y:S01]  /*8b20*/  HMMA.16816.F32 R48, R132.reuse, R142, R48 ;  /* 0x0000008e8430723c */ /* 0x040fe20000001830 */
[----:B------:R-:W1:Y:S03]  /*8b30*/  LDSM.16.MT88.4 R140, [R165+0x2800] ;  /* 0x00280000a58c783b */ /* 0x000e660000004200 */
[--C-:B----4-:R-:W-:Y:S02]  /*8b40*/  FFMA.FTZ R0, R168, c[0x0][0x2d0], -R181.reuse ;  /* 0x0000b400a8007a23 */ /* 0x110fe400000108b5 */
[----:B------:R4:W5:Y:S02]  /*8b50*/  LDL.LU R168, [R1+0x124] ;  /* 0x0001240001a87983 */ /* 0x0009640000300800 */
[----:B------:R1:W-:Y:S01]  /*8b60*/  MUFU.EX2 R186, R0 ;  /* 0x0000000000ba7308 */ /* 0x0003e20000000800 */
[C---:B--2---:R-:W-:Y:S08]  /*8b70*/  HMMA.16816.F32 R52, R132.reuse, R136, R52 ;  /* 0x000000888434723c */ /* 0x044ff00000001834 */
[C---:B------:R-:W-:Y:S01]  /*8b80*/  HMMA.16816.F32 R56, R132.reuse, R138, R56 ;  /* 0x0000008a8438723c */ /* 0x040fe20000001838 */
[----:B------:R-:W2:Y:S07]  /*8b90*/  LDSM.16.MT88.4 R136, [R248+0x4800] ;  /* 0x00480000f888783b */ /* 0x000eae0000004200 */
[C---:B-1----:R-:W-:Y:S04]  /*8ba0*/  HMMA.16816.F32 R60, R132.reuse, R140, R60 ;  /* 0x0000008c843c723c */ /* 0x042fe8000000183c */
[--C-:B------:R-:W-:Y:S02]  /*8bb0*/  FFMA.FTZ R0, R169, c[0x0][0x2d0], -R181.reuse ;  /* 0x0000b400a9007a23 */ /* 0x100fe400000108b5 */
[----:B------:R4:W5:Y:S01]  /*8bc0*/  LDL.LU R169, [R1+0x120] ;  /* 0x0001200001a97983 */ /* 0x0009620000300800 */
[----:B------:R-:W-:Y:S01]  /*8bd0*/  FFMA.FTZ R181, R159, c[0x0][0x2d0], -R181 ;  /* 0x0000b4009fb57a23 */ /* 0x000fe200000108b5 */
[----:B------:R1:W-:Y:S01]  /*8be0*/  MUFU.EX2 R184, R0 ;  /* 0x0000000000b87308 */ /* 0x0003e20000000800 */
[C---:B------:R-:W-:Y:S02]  /*8bf0*/  HMMA.16816.F32 R64, R132.reuse, R142, R64 ;  /* 0x0000008e8440723c */ /* 0x040fe40000001840 */
[----:B------:R-:W3:Y:S05]  /*8c00*/  LDSM.16.MT88.4 R140, [R252+0x4800] ;  /* 0x00480000fc8c783b */ /* 0x000eea0000004200 */
[----:B------:R-:W4:Y:S01]  /*8c10*/  LDL R159, [R1+0x90] ;  /* 0x00009000019f7983 */ /* 0x000f220000100800 */
[C---:B--2---:R-:W-:Y:S04]  /*8c20*/  HMMA.16816.F32 R68, R132.reuse, R136, R68 ;  /* 0x000000888444723c */ /* 0x044fe80000001844 */
[----:B-1----:R-:W-:Y:S02]  /*8c30*/  FADD.FTZ R0, R153, R3 ;  /* 0x0000000399007221 */ /* 0x002fe40000010000 */
[----:B------:R-:W-:Y:S02]  /*8c40*/  FADD.FTZ R3, R152, R2 ;  /* 0x0000000298037221 */ /* 0x000fe40000010000 */
[----:B------:R-:W-:Y:S01]  /*8c50*/  FADD.FTZ R2, R154, R0 ;  /* 0x000000009a027221 */ /* 0x000fe20000010000 */
[C---:B------:R-:W-:Y:S01]  /*8c60*/  HMMA.16816.F32 R72, R132.reuse, R138, R72 ;  /* 0x0000008a8448723c */ /* 0x040fe20000001848 */
[----:B------:R-:W1:Y:S02]  /*8c70*/  LDSM.16.MT88.4 R136, [R251+0x4800] ;  /* 0x00480000fb88783b */ /* 0x000e640000004200 */
[----:B------:R-:W-:Y:S01]  /*8c80*/  FADD.FTZ R0, R162, R3 ;  /* 0x00000003a2007221 */ /* 0x000fe20000010000 */
[----:B------:R-:W-:Y:S01]  /*8c90*/  MOV R3, R178 ;  /* 0x000000b200037202 */ /* 0x000fe20000000f00 */
[----:B------:R-:W-:Y:S02]  /*8ca0*/  FADD.FTZ R2, R161, R2 ;  /* 0x00000002a1027221 */ /* 0x000fe40000010000 */
[----:B------:R-:W-:Y:S01]  /*8cb0*/  FADD.FTZ R0, R160, R0 ;  /* 0x00000000a0007221 */ /* 0x000fe20000010000 */
        /* <DEDUP_REMOVED lines=24> */
[----:B------:R-:W-:Y:S02]  /*8e40*/  F2FP.PACK_AB R135, R191, R177 ;  /* 0x000000b1bf87723e */ /* 0x000fe400000000ff */
[----:B------:R-:W-:Y:S05]  /*8e50*/  F2FP.PACK_AB R178, R185, R187 ;  /* 0x000000bbb9b2723e */ /* 0x000fea00000000ff */
[C---:B------:R-:W-:Y:S08]  /*8e60*/  HMMA.16816.F32 R4, R132.reuse, R144, R4 ;  /* 0x000000908404723c */ /* 0x040ff00000001804 */
[C---:B------:R-:W-:Y:S01]  /*8e70*/  HMMA.16816.F32 R8, R132.reuse, R146, R8 ;  /* 0x000000928408723c */ /* 0x040fe20000001808 */
[----:B------:R-:W3:Y:S07]  /*8e80*/  LDSM.16.MT88.4 R144, [R248+0x3000] ;  /* 0x00300000f890783b */ /* 0x000eee0000004200 */
        /* <DEDUP_REMOVED lines=14> */
[----:B------:R-:W1:Y:S02]  /*8f70*/  LDSM.16.MT88.4 R136, [R252+0x5000] ;  /* 0x00500000fc88783b */ /* 0x000e640000004200 */
[----:B----4-:R-:W-:Y:S03]  /*8f80*/  ISETP.GT.AND P0, PT, R170, R159, PT ;  /* 0x0000009faa00720c */ /* 0x010fe60003f04270 */
[----:B------:R4:W5:Y:S02]  /*8f90*/  LDL.LU R170, [R1+0x11c] ;  /* 0x00011c0001aa7983 */ /* 0x0009640000300800 */
        /* <DEDUP_REMOVED lines=17> */
[C---:B---3--:R-:W-:Y:S07]  /*90b0*/  HMMA.16816.F32 R100, R132.reuse, R144, R100 ;  /* 0x000000908464723c */ /* 0x048fee0000001864 */
[----:B------:R-:W-:Y:S01]  /*90c0*/  IMAD.MOV.U32 R145, RZ, RZ, R165 ;  /* 0x000000ffff917224 */ /* 0x000fe200078e00a5 */
[C---:B------:R-:W-:Y:S01]  /*90d0*/  HMMA.16816.F32 R104, R132.reuse, R146, R104 ;  /* 0x000000928468723c */ /* 0x040fe20000001868 */
[----:B------:R-:W-:Y:S05]  /*90e0*/  LDSM.16.MT88.4 R164, [R248+0x1800] ;  /* 0x00180000f8a4783b */ /* 0x000fea0000004200 */
[----:B------:R-:W2:Y:S02]  /*90f0*/  LDSM.16.MT88.4 R140, [R145+0x7000] ;  /* 0x00700000918c783b */ /* 0x000ea40000004200 */
[C---:B-1----:R-:W-:Y:S08]  /*9100*/  HMMA.16816.F32 R108, R132.reuse, R136, R108 ;  /* 0x00000088846c723c */ /* 0x042ff0000000186c */
[C---:B------:R-:W-:Y:S01]  /*9110*/  HMMA.16816.F32 R112, R132.reuse, R138, R112 ;  /* 0x0000008a8470723c */ /* 0x040fe20000001870 */
[----:B------:R-:W1:Y:S07]  /*9120*/  LDSM.16.MT88.4 R136, [R252+0x1800] ;  /* 0x00180000fc88783b */ /* 0x000e6e0000004200 */
[C---:B----4-:R-:W-:Y:S07]  /*9130*/  HMMA.16816.F32 R116, R132.reuse, R148, R116 ;  /* 0x000000948474723c */ /* 0x050fee0000001874 */
[----:B------:R-:W-:Y:S01]  /*9140*/  IMAD.MOV.U32 R148, RZ, RZ, R158 ;  /* 0x000000ffff947224 */ /* 0x000fe200078e009e */
[C---:B------:R-:W-:Y:S01]  /*9150*/  HMMA.16816.F32 R120, R132.reuse, R150, R120 ;  /* 0x000000968478723c */ /* 0x040fe20000001878 */
[----:B------:R3:W4:Y:S03]  /*9160*/  MUFU.EX2 R158, R181 ;  /* 0x000000b5009e7308 */ /* 0x0007260000000800 */
[----:B------:R-:W-:Y:S02]  /*9170*/  MOV R149, R145 ;  /* 0x0000009100957202 */ /* 0x000fe40000000f00 */
[----:B------:R-:W1:Y:S01]  /*9180*/  LDSM.16.MT88.4 R144, [R251+0x1800] ;  /* 0x00180000fb90783b */ /* 0x000e620000004200 */
[----:B------:R-:W-:Y:S02]  /*9190*/  MOV R151, R155 ;  /* 0x0000009b00977202 */ /* 0x000fe40000000f00 */
[----:B------:R-:W-:Y:S02]  /*91a0*/  MOV R150, R180 ;  /* 0x000000b400967202 */ /* 0x000fe40000000f00 */
[----:B------:R-:W1:Y:S01]  /*91b0*/  LDSM.16.MT88.4 R152, [R149+0x1800] ;  /* 0x001800009598783b */ /* 0x000e620000004200 */
[C---:B--2---:R-:W-:Y:S07]  /*91c0*/  HMMA.16816.F32 R124, R132.reuse, R140, R124 ;  /* 0x0000008c847c723c */ /* 0x044fee000000187c */
[----:B------:R-:W-:Y:S01]  /*91d0*/  IMAD.MOV.U32 R140, RZ, RZ, R183 ;  /* 0x000000ffff8c7224 */ /* 0x000fe200078e00b7 */
[----:B------:R-:W-:Y:S01]  /*91e0*/  HMMA.16816.F32 R128, R132, R142, R128 ;  /* 0x0000008e8480723c */ /* 0x000fe20000001880 */
[----:B---3--:R-:W2:Y:S03]  /*91f0*/  LDSM.16.MT88.4 R180, [R248+0x3800] ;  /* 0x00380000f8b4783b */ /* 0x008ea60000004200 */
[----:B------:R-:W-:Y:S02]  /*9200*/  MOV R141, R179 ;  /* 0x000000b3008d7202 */ /* 0x000fe40000000f00 */
[----:B----4-:R-:W-:Y:S01]  /*9210*/  F2FP.PACK_AB R179, R158, R184 ;  /* 0x000000b89eb3723e */ /* 0x010fe200000000ff */
[----:B------:R-:W-:Y:S01]  /*9220*/  IMAD.MOV.U32 R135, RZ, RZ, R177 ;  /* 0x000000ffff877224 */ /* 0x000fe200078e00b1 */
[----:B------:R-:W-:Y:S04]  /*9230*/  MOV R142, R176 ;  /* 0x000000b0008e7202 */ /* 0x000fe80000000f00 */
[----:B------:R-:W-:Y:S02]  /*9240*/  F2FP.PACK_AB R176, R189, R190 ;  /* 0x000000bebdb0723e */ /* 0x000fe400000000ff */
[----:B------:R-:W-:Y:S02]  /*9250*/  F2FP.PACK_AB R177, R186, R188 ;  /* 0x000000bcbab1723e */ /* 0x000fe400000000ff */
[----:B------:R-:W-:Y:S05]  /*9260*/  MOV R143, R163 ;  /* 0x000000a3008f7202 */ /* 0x000fea0000000f00 */
[C---:B------:R-:W-:Y:S01]  /*9270*/  HMMA.16816.F32 R160, R176.reuse, R164, R4 ;  /* 0x000000a4b0a0723c */ /* 0x040fe20000001804 */
[----:B------:R-:W3:Y:S07]  /*9280*/  LDSM.16.MT88.4 R4, [R252+0x3800] ;  /* 0x00380000fc04783b */ /* 0x000eee0000004200 */
[C---:B------:R-:W-:Y:S07]  /*9290*/  HMMA.16816.F32 R164, R176.reuse, R166, R8 ;  /* 0x000000a6b0a4723c */ /* 0x040fee0000001808 */
[----:B------:R-:W-:Y:S01]  /*92a0*/  IMAD.MOV.U32 R8, RZ, RZ, R135 ;  /* 0x000000ffff087224 */ /* 0x000fe200078e0087 */
[----:B------:R-:W-:Y:S01]  /*92b0*/  MOV R9, R142 ;  /* 0x0000008e00097202 */ /* 0x000fe20000000f00 */
[C---:B-1----:R-:W-:Y:S03]  /*92c0*/  HMMA.16816.F32 R132, R176.reuse, R136, R12 ;  /* 0x00000088b084723c */ /* 0x042fe6000000180c */
[----:B------:R-:W-:Y:S01]  /*92d0*/  MOV R10, R143 ;  /* 0x0000008f000a7202 */ /* 0x000fe20000000f00 */
[----:B------:R-:W-:Y:S03]  /*92e0*/  IMAD.MOV.U32 R11, RZ, RZ, R140 ;  /* 0x000000ffff0b7224 */ /* 0x000fe600078e008c */
[----:B------:R-:W-:Y:S01]  /*92f0*/  MOV R12, R141 ;  /* 0x0000008d000c7202 */ /* 0x000fe20000000f00 */
[C---:B------:R-:W-:Y:S01]  /*9300*/  HMMA.16816.F32 R136, R176.reuse, R138, R16 ;  /* 0x0000008ab088723c */ /* 0x040fe20000001810 */
[----:B------:R-:W-:Y:S03]  /*9310*/  LDSM.16.MT88.4 R16, [R248+0x5800] ;  /* 0x00580000f810783b */ /* 0x000fe60000004200 */
[----:B------:R-:W-:Y:S01]  /*9320*/  MOV R13, R150 ;  /* 0x00000096000d7202 */ /* 0x000fe20000000f00 */
[----:B------:R-:W-:Y:S01]  /*9330*/  IMAD.MOV.U32 R14, RZ, RZ, R151 ;  /* 0x000000ffff0e7224 */ /* 0x000fe200078e0097 */
[----:B------:R-:W-:Y:S02]  /*9340*/  MOV R15, R148 ;  /* 0x00000094000f7202 */ /* 0x000fe40000000f00 */
[C---:B------:R-:W-:Y:S07]  /*9350*/  HMMA.16816.F32 R140, R176.reuse, R144, R20 ;  /* 0x00000090b08c723c */ /* 0x040fee0000001814 */
[----:B------:R-:W-:Y:S01]  /*9360*/  MOV R23, R149 ;  /* 0x0000009500177202 */ /* 0x000fe20000000f00 */
[C---:B------:R-:W-:Y:S01]  /*9370*/  HMMA.16816.F32 R144, R176.reuse, R146, R24 ;  /* 0x00000092b090723c */ /* 0x040fe20000001818 */
[----:B------:R-:W-:Y:S07]  /*9380*/  LDSM.16.MT88.4 R24, [R251+0x5800] ;  /* 0x00580000fb18783b */ /* 0x000fee0000004200 */
[C---:B------:R-:W-:Y:S07]  /*9390*/  HMMA.16816.F32 R148, R176.reuse, R152, R28 ;  /* 0x00000098b094723c */ /* 0x040fee000000181c */
[----:B------:R-:W-:Y:S01]  /*93a0*/  IMAD.MOV.U32 R28, RZ, RZ, R11 ;  /* 0x000000ffff1c7224 */ /* 0x000fe200078e000b */
[C---:B------:R-:W-:Y:S04]  /*93b0*/  HMMA.16816.F32 R152, R176.reuse, R154, R32 ;  /* 0x0000009ab098723c */ /* 0x040fe80000001820 */
[----:B------:R-:W-:Y:S01]  /*93c0*/  MOV R30, R9 ;  /* 0x00000009001e7202 */ /* 0x000fe20000000f00 */
[----:B------:R-:W-:Y:S01]  /*93d0*/  IMAD.MOV.U32 R31, RZ, RZ, R8 ;  /* 0x000000ffff1f7224 */ /* 0x000fe200078e0008 */
[----:B------:R-:W-:Y:S01]  /*93e0*/  MOV R29, R10 ;  /* 0x0000000a001d7202 */ /* 0x000fe20000000f00 */
[----:B------:R-:W-:Y:S01]  /*93f0*/  IMAD.MOV.U32 R33, RZ, RZ, R14 ;  /* 0x000000ffff217224 */ /* 0x000fe200078e000e */
[C---:B--2---:R-:W-:Y:S01]  /*9400*/  HMMA.16816.F32 R36, R176.reuse, R180, R36 ;  /* 0x000000b4b024723c */ /* 0x044fe20000001824 */
[----:B------:R-:W1:Y:S03]  /*9410*/  LDSM.16.MT88.4 R8, [R251+0x3800] ;  /* 0x00380000fb08783b */ /* 0x000e660000004200 */
[----:B------:R-:W-:Y:S01]  /*9420*/  MOV R32, R15 ;  /* 0x0000000f00207202 */ /* 0x000fe20000000f00 */
[----:B------:R-:W-:Y:S01]  /*9430*/  FADD.FTZ R0, R33, R0 ;  /* 0x0000000021007221 */ /* 0x000fe20000010000 */
[----:B------:R-:W-:Y:S02]  /*9440*/  MOV R34, R13 ;  /* 0x0000000d00227202 */ /* 0x000fe40000000f00 */
[C---:B------:R-:W-:Y:S04]  /*9450*/  HMMA.16816.F32 R40, R176.reuse, R182, R40 ;  /* 0x000000b6b028723c */ /* 0x040fe80000001828 */
[----:B------:R-:W-:Y:S01]  /*9460*/  FADD.FTZ R2, R32, R2 ;  /* 0x0000000220027221 */ /* 0x000fe20000010000 */
[----:B------:R-:W-:Y:S02]  /*9470*/  MOV R35, R12 ;  /* 0x0000000c00237202 */ /* 0x000fe40000000f00 */
[----:B------:R-:W2:Y:S01]  /*9480*/  LDSM.16.MT88.4 R12, [R23+0x3800] ;  /* 0x00380000170c783b */ /* 0x000ea20000004200 */
[C---:B---3--:R-:W-:Y:S04]  /*9490*/  HMMA.16816.F32 R44, R176.reuse, R4, R44 ;  /* 0x00000004b02c723c */ /* 0x048fe8000000182c */
[----:B------:R-:W-:Y:S01]  /*94a0*/  FADD.FTZ R2, R34, R2 ;  /* 0x0000000222027221 */ /* 0x000fe20000010000 */
[----:B------:R-:W-:Y:S01]  /*94b0*/  MOV R181, R23 ;  /* 0x0000001700b57202 */ /* 0x000fe20000000f00 */
[----:B------:R-:W-:Y:S01]  /*94c0*/  FADD.FTZ R0, R35, R0 ;  /* 0x0000000023007221 */ /* 0x000fe20000010000 */
[----:B------:R-:W3:Y:S01]  /*94d0*/  LDSM.16.MT88.4 R20, [R252+0x5800] ;  /* 0x00580000fc14783b */ /* 0x000ee20000004200 */
[C---:B------:R-:W-:Y:S04]  /*94e0*/  HMMA.16816.F32 R48, R176.reuse, R6, R48 ;  /* 0x00000006b030723c */ /* 0x040fe80000001830 */
[----:B------:R-:W-:Y:S01]  /*94f0*/  FADD.FTZ R2, R28, R2 ;  /* 0x000000021c027221 */ /* 0x000fe20000010000 */
[----:B------:R-:W4:Y:S01]  /*9500*/  LDSM.16.MT88.4 R4, [R181+0x5800] ;  /* 0x00580000b504783b */ /* 0x000f220000004200 */
[----:B------:R-:W-:Y:S02]  /*9510*/  FADD.FTZ R0, R29, R0 ;  /* 0x000000001d007221 */ /* 0x000fe40000010000 */
[----:B------:R-:W-:Y:S04]  /*9520*/  FADD.FTZ R2, R30, R2 ;  /* 0x000000021e027221 */ /* 0x000fe80000010000 */
[----:B------:R-:W-:Y:S02]  /*9530*/  FADD.FTZ R2, R3, R2 ;  /* 0x0000000203027221 */ /* 0x000fe40000010000 */
[----:B------:R-:W-:Y:S02]  /*9540*/  FADD.FTZ R0, R31, R0 ;  /* 0x000000001f007221 */ /* 0x000fe40000010000 */
[----:B------:R-:W-:Y:S01]  /*9550*/  FADD.FTZ R2, R190, R2 ;  /* 0x00000002be027221 */ /* 0x000fe20000010000 */
[C---:B-1----:R-:W-:Y:S03]  /*9560*/  HMMA.16816.F32 R52, R176.reuse, R8, R52 ;  /* 0x00000008b034723c */ /* 0x042fe60000001834 */
[----:B------:R-:W-:Y:S04]  /*9570*/  FADD.FTZ R0, R191, R0 ;  /* 0x00000000bf007221 */ /* 0x000fe80000010000 */
[----:B------:R-:W-:Y:S01]  /*9580*/  FADD.FTZ R3, R188, R0 ;  /* 0x00000000bc037221 */ /* 0x000fe20000010000 */
[C---:B------:R-:W-:Y:S01]  /*9590*/  HMMA.16816.F32 R56, R176.reuse, R10, R56 ;  /* 0x0000000ab038723c */ /* 0x040fe20000001838 */
[----:B------:R-:W1:Y:S03]  /*95a0*/  LDSM.16.MT88.4 R8, [R248+0x7800] ;  /* 0x00780000f808783b */ /* 0x000e660000004200 */
[----:B------:R-:W-:Y:S02]  /*95b0*/  FADD.FTZ R0, R189, R2 ;  /* 0x00000002bd007221 */ /* 0x000fe40000010000 */
[----:B------:R-:W-:Y:S02]  /*95c0*/  FADD.FTZ R3, R186, R3 ;  /* 0x00000003ba037221 */ /* 0x000fe40000010000 */
[C---:B--2---:R-:W-:Y:S04]  /*95d0*/  HMMA.16816.F32 R60, R176.reuse, R12, R60 ;  /* 0x0000000cb03c723c */ /* 0x044fe8000000183c */
[----:B------:R-:W-:Y:S02]  /*95e0*/  FADD.FTZ R2, R187, R0 ;  /* 0x00000000bb027221 */ /* 0x000fe40000010000 */
[----:B------:R-:W-:Y:S01]  /*95f0*/  FADD.FTZ R0, R184, R3 ;  /* 0x00000003b8007221 */ /* 0x000fe20000010000 */
[----:B------:R-:W-:Y:S01]  /*9600*/  MOV R3, R157 ;  /* 0x0000009d00037202 */ /* 0x000fe20000000f00 */
[C---:B------:R-:W-:Y:S01]  /*9610*/  HMMA.16816.F32 R64, R176.reuse, R14, R64 ;  /* 0x0000000eb040723c */ /* 0x040fe20000001840 */
[----:B------:R-:W2:Y:S03]  /*9620*/  LDSM.16.MT88.4 R12, [R252+0x7800] ;  /* 0x00780000fc0c783b */ /* 0x000ea60000004200 */
[----:B------:R-:W-:Y:S02]  /*9630*/  FADD.FTZ R2, R185, R2 ;  /* 0x00000002b9027221 */ /* 0x000fe40000010000 */
[----:B------:R-:W-:Y:S01]  /*9640*/  FADD.FTZ R0, R158, R0 ;  /* 0x000000009e007221 */ /* 0x000fe20000010000 */
[----:B------:R-:W-:Y:S01]  /*9650*/  MOV R158, R156 ;  /* 0x0000009c009e7202 */ /* 0x000fe20000000f00 */
[C---:B------:R-:W-:Y:S01]  /*9660*/  HMMA.16816.F32 R68, R176.reuse, R16, R68 ;  /* 0x00000010b044723c */ /* 0x040fe20000001844 */
[----:B------:R-:W-:Y:S05]  /*9670*/  STL [R1+0x84], R2 ;  /* 0x0000840201007387 */ /* 0x000fea0000100800 */
[----:B------:R-:W-:Y:S02]  /*9680*/  STL [R1+0x5c], R171 ;  /* 0x00005cab01007387 */ /* 0x000fe40000100800 */
[C---:B------:R-:W-:Y:S03]  /*9690*/  HMMA.16816.F32 R72, R176.reuse, R18, R72 ;  /* 0x00000012b048723c */ /* 0x040fe60000001848 */
[----:B------:R1:W-:Y:S05]  /*96a0*/  STL [R1+0x88], R0 ;  /* 0x0000880001007387 */ /* 0x0003ea0000100800 */
[C---:B---3--:R-:W-:Y:S01]  /*96b0*/  HMMA.16816.F32 R76, R176.reuse, R20, R76 ;  /* 0x00000014b04c723c */ /* 0x048fe2000000184c */
[----:B------:R-:W3:Y:S07]  /*96c0*/  LDSM.16.MT88.4 R16, [R251+0x7800] ;  /* 0x00780000fb10783b */ /* 0x000eee0000004200 */
[C---:B------:R-:W-:Y:S01]  /*96d0*/  HMMA.16816.F32 R80, R176.reuse, R22, R80 ;  /* 0x00000016b050723c */ /* 0x040fe20000001850 */
[----:B------:R-:W2:Y:S07]  /*96e0*/  LDSM.16.MT88.4 R20, [R181+0x7800] ;  /* 0x00780000b514783b */ /* 0x000eae0000004200 */
[C---:B------:R-:W-:Y:S04]  /*96f0*/  HMMA.16816.F32 R84, R176.reuse, R24, R84 ;  /* 0x00000018b054723c */ /* 0x040fe80000001854 */
[----:B-1----:R-:W-:Y:S02]  /*9700*/  IMAD.MOV.U32 R0, RZ, RZ, R171 ;  /* 0x000000ffff007224 */ /* 0x002fe400078e00ab */
[----:B------:R1:W5:Y:S02]  /*9710*/  LDL.LU R171, [R1+0x118] ;  /* 0x0001180001ab7983 */ /* 0x0003640000300800 */
[C---:B------:R-:W-:Y:S03]  /*9720*/  HMMA.16816.F32 R88, R176.reuse, R26, R88 ;  /* 0x0000001ab058723c */ /* 0x040fe60000001858 */
[----:B------:R1:W-:Y:S05]  /*9730*/  STL [R1+0x60], R0 ;  /* 0x0000600001007387 */ /* 0x0003ea0000100800 */
[C---:B----4-:R-:W-:Y:S08]  /*9740*/  HMMA.16816.F32 R92, R176.reuse, R4, R92 ;  /* 0x00000004b05c723c */ /* 0x050ff0000000185c */
[C---:B------:R-:W-:Y:S08]  /*9750*/  HMMA.16816.F32 R96, R176.reuse, R6, R96 ;  /* 0x00000006b060723c */ /* 0x040ff00000001860 */
[C---:B------:R-:W-:Y:S08]  /*9760*/  HMMA.16816.F32 R100, R176.reuse, R8, R100 ;  /* 0x00000008b064723c */ /* 0x040ff00000001864 */
[C---:B------:R-:W-:Y:S08]  /*9770*/  HMMA.16816.F32 R104, R176.reuse, R10, R104 ;  /* 0x0000000ab068723c */ /* 0x040ff00000001868 */
[C---:B--2---:R-:W-:Y:S08]  /*9780*/  HMMA.16816.F32 R108, R176.reuse, R12, R108 ;  /* 0x0000000cb06c723c */ /* 0x044ff0000000186c */
[C---:B------:R-:W-:Y:S08]  /*9790*/  HMMA.16816.F32 R112, R176.reuse, R14, R112 ;  /* 0x0000000eb070723c */ /* 0x040ff00000001870 */
[C---:B---3--:R-:W-:Y:S08]  /*97a0*/  HMMA.16816.F32 R116, R176.reuse, R16, R116 ;  /* 0x00000010b074723c */ /* 0x048ff00000001874 */
[C---:B------:R-:W-:Y:S08]  /*97b0*/  HMMA.16816.F32 R120, R176.reuse, R18, R120 ;  /* 0x00000012b078723c */ /* 0x040ff00000001878 */
[C---:B------:R-:W-:Y:S08]  /*97c0*/  HMMA.16816.F32 R124, R176.reuse, R20, R124 ;  /* 0x00000014b07c723c */ /* 0x040ff0000000187c */
[----:B------:R-:W-:Y:S01]  /*97d0*/  HMMA.16816.F32 R128, R176, R22, R128 ;  /* 0x00000016b080723c */ /* 0x000fe20000001880 */
[----:B-1----:R-:W-:-:S07]  /*97e0*/  @P0 BRA `(.L_x_3419) ;  /* 0xffffc07000000947 */ /* 0x002fce000383ffff */
.L_x_3418:
[----:B-1----:R-:W2:Y:S04]  /*97f0*/  LDL R2, [R1+0x80] ;  /* 0x0000800001027983 */ /* 0x002ea80000100800 */
[----:B------:R-:W2:Y:S02]  /*9800*/  LDL R0, [R1+0x5c] ;  /* 0x00005c0001007983 */ /* 0x000ea40000100800 */
[----:B--2---:R-:W-:-:S13]  /*9810*/  ISETP.GE.AND P0, PT, R0, R2, PT ;  /* 0x000000020000720c */ /* 0x004fda0003f06270 */
[----:B------:R-:W-:Y:S05]  /*9820*/  @!P0 BRA `(.L_x_3420) ;  /* 0x000035c000008947 */ /* 0x000fea0003800000 */
[----:B------:R-:W-:Y:S02]  /*9830*/  MOV R159, R156 ;  /* 0x0000009c009f7202 */ /* 0x000fe40000000f00 */
[----:B------:R-:W-:Y:S02]  /*9840*/  MOV R158, R157 ;  /* 0x0000009d009e7202 */ /* 0x000fe40000000f00 */
.L_x_3421:
[----:B------:R-:W2:Y:S01]  /*9850*/  LDL R156, [R1+0x8] ;  /* 0x00000800019c7983 */ /* 0x000ea20000100800 */
[----:B------:R-:W-:Y:S04]  /*9860*/  DEPBAR.LE SB0, 0x0 ;  /* 0x000080000000791a */ /* 0x000fe80000000000 */
[----:B------:R-:W-:Y:S01]  /*9870*/  WARPSYNC 0xffffffff ;  /* 0xffffffff00007948 */ /* 0x000fe20003800000 */
[----:B------:R-:W3:Y:S06]  /*9880*/  LDL.64 R30, [R1+0x70] ;  /* 0x00007000011e7983 */ /* 0x000eec0000100a00 */
[----:B------:R-:W4:Y:S06]  /*9890*/  LDL R29, [R1+0x44] ;  /* 0x00004400011d7983 */ /* 0x000f2c0000100800 */
[----:B------:R-:W4:Y:S06]  /*98a0*/  LDL R23, [R1+0x7c] ;  /* 0x00007c0001177983 */ /* 0x000f2c0000100800 */
[----:B------:R-:W4:Y:S06]  /*98b0*/  LDL R28, [R1+0x40] ;  /* 0x00004000011c7983 */ /* 0x000f2c0000100800 */
[----:B------:R-:W4:Y:S06]  /*98c0*/  LDL R14, [R1+0x3c] ;  /* 0x00003c00010e7983 */ /* 0x000f2c0000100800 */
[----:B------:R1:W-:Y:S06]  /*98d0*/  STL [R1+0x11c], R130 ;  /* 0x00011c8201007387 */ /* 0x0003ec0000100800 */
[----:B------:R-:W-:Y:S06]  /*98e0*/  BAR.SYNC.DEFER_BLOCKING 0x0 ;  /* 0x0000000000007b1d */ /* 0x000fec0000010000 */
[----:B------:R-:W2:Y:S06]  /*98f0*/  LDSM.16.M88.4 R8, [R249] ;  /* 0x00000000f908783b */ /* 0x000eac0000000200 */
[----:B-1----:R-:W4:Y:S06]  /*9900*/  LDL.LU R130, [R1+0x5c] ;  /* 0x00005c0001827983 */ /* 0x002f2c0000300800 */
[----:B------:R1:W-:Y:S06]  /*9910*/  STL [R1+0x118], R131 ;  /* 0x0001188301007387 */ /* 0x0003ec0000100800 */
[----:B------:R-:W2:Y:S06]  /*9920*/  LDSM.16.M88.4 R16, [R249+0x800] ;  /* 0x00080000f910783b */ /* 0x000eac0000000200 */
[----:B------:R-:W2:Y:S06]  /*9930*/  LDSM.16.M88.4 R24, [R249+0x1000] ;  /* 0x00100000f918783b */ /* 0x000eac0000000200 */
[----:B------:R-:W2:Y:S06]  /*9940*/  LDSM.16.M88.4 R32, [R249+0x1800] ;  /* 0x00180000f920783b */ /* 0x000eac0000000200 */
[----:B------:R-:W4:Y:S06]  /*9950*/  LDL R157, [R1+0x2c] ;  /* 0x00002c00019d7983 */ /* 0x000f2c0000100800 */
[----:B-1----:R-:W4:Y:S06]  /*9960*/  LDL R131, [R1+0x58] ;  /* 0x0000580001837983 */ /* 0x002f2c0000100800 */
[----:B--2---:R1:W2:Y:S01]  /*9970*/  LDSM.16.M88.4 R176, [R156] ;  /* 0x000000009cb0783b */ /* 0x0042a20000000200 */
[----:B---3--:R-:W-:Y:S05]  /*9980*/  IADD3 R15, P0, R30, 0x40, RZ ;  /* 0x000000401e0f7810 */ /* 0x008fea0007f1e0ff */
[----:B----4-:R3:W4:Y:S01]  /*9990*/  LDSM.16.M88.4 R180, [R29] ;  /* 0x000000001db4783b */ /* 0x0107220000000200 */
[----:B------:R-:W-:Y:S05]  /*99a0*/  IADD3.X R21, RZ, R23, RZ, P0, !PT ;  /* 0x00000017ff157210 */ /* 0x000fea00007fe4ff */
[----:B-1----:R-:W4:Y:S06]  /*99b0*/  LDL R156, [R1] ;  /* 0x00000000019c7983 */ /* 0x002f2c0000100800 */
[----:B------:R-:W1:Y:S06]  /*99c0*/  LDSM.16.M88.4 R184, [R28] ;  /* 0x000000001cb8783b */ /* 0x000e6c0000000200 */
[----:B------:R1:W1:Y:S01]  /*99d0*/  LDSM.16.M88.4 R188, [R14] ;  /* 0x000000000ebc783b */ /* 0x0002620000000200 */
[----:B------:R-:W-:Y:S01]  /*99e0*/  SHF.R.S32.HI R0, RZ, 0x1f, R130 ;  /* 0x0000001fff007819 */ /* 0x000fe20000011482 */
[----:B------:R-:W-:Y:S04]  /*99f0*/  IMAD.WIDE.U32 R6, R130, c[0x0][0x208], RZ ;  /* 0x0000820082067a25 */ /* 0x000fe800078e00ff */
        /* <DEDUP_REMOVED lines=14> */
[----:B------:R-:W-:Y:S01]  /*9ae0*/  IADD3.X R22, RZ, R23, RZ, P0, !PT ;  /* 0x00000017ff167210 */ /* 0x000fe200007fe4ff */
[----:B------:R-:W-:Y:S01]  /*9af0*/  @!PT LDS RZ, [RZ] ;  /* 0x00000000fffff984 */ /* 0x000fe20000000800 */
[----:B------:R-:W-:Y:S01]  /*9b00*/  @!PT LDS RZ, [RZ] ;  /* 0x00000000fffff984 */ /* 0x000fe20000000800 */
[----:B------:R-:W-:Y:S01]  /*9b10*/  @!PT LDS RZ, [RZ] ;  /* 0x00000000fffff984 */ /* 0x000fe20000000800 */
[----:B------:R1:W-:Y:S01]  /*9b20*/  LDGSTS.E.BYPASS.LTC128B.128 [R131+0x100], [R12.64], !P5 ;  /* 0x001000000c837fae */ /* 0x0003e2000e901d46 */
[----:B------:R-:W-:Y:S05]  /*9b30*/  IADD3 R3, P0, R4, R20, RZ ;  /* 0x0000001404037210 */ /* 0x000fea0007f1e0ff */
[----:B------:R2:W-:Y:S01]  /*9b40*/  LDGSTS.E.BYPASS.LTC128B.128 [R131+0x2100], [R6.64], !P4 ;  /* 0x0210000006837fae */ /* 0x0005e2000e101d46 */
[----:B-1----:R-:W-:Y:S02]  /*9b50*/  MOV R12, c[0x0][0x208] ;  /* 0x00008200000c7a02 */ /* 0x002fe40000000f00 */
[----:B------:R-:W-:Y:S02]  /*9b60*/  MOV R13, c[0x0][0x20c] ;  /* 0x00008300000d7a02 */ /* 0x000fe40000000f00 */
[----:B------:R-:W-:Y:S02]  /*9b70*/  LEA R2, P1, R12, R4, 0x5 ;  /* 0x000000040c027211 */ /* 0x000fe400078228ff */
[C---:B--2---:R-:W-:Y:S02]  /*9b80*/  LEA R6, P6, R3.reuse, c[0x0][0x1f8], 0x1 ;  /* 0x00007e0003067a11 */ /* 0x044fe400078c08ff */
[----:B------:R-:W-:Y:S02]  /*9b90*/  IADD3.X R7, R0, R22, RZ, P0, !PT ;  /* 0x0000001600077210 */ /* 0x000fe400007fe4ff */
[----:B------:R-:W-:Y:S02]  /*9ba0*/  IADD3 R5, P0, R30, 0xc0, RZ ;  /* 0x000000c01e057810 */ /* 0x000fe40007f1e0ff */
[----:B------:R-:W-:Y:S02]  /*9bb0*/  LEA.HI.X R7, R3, c[0x0][0x1fc], R7, 0x1, P6 ;  /* 0x00007f0003077a11 */ /* 0x000fe400030f0c07 */
[----:B------:R-:W-:Y:S02]  /*9bc0*/  LEA.HI.X R3, R12, R0, R13, 0x5, P1 ;  /* 0x000000000c037211 */ /* 0x000fe400008f2c0d */
[----:B------:R-:W-:Y:S01]  /*9bd0*/  IADD3 R4, P1, R4, R5, RZ ;  /* 0x0000000504047210 */ /* 0x000fe20007f3e0ff */
[----:B------:R1:W-:Y:S01]  /*9be0*/  LDGSTS.E.BYPASS.LTC128B.128 [R131+0x4100], [R6.64], !P3 ;  /* 0x0410000006837fae */ /* 0x0003e2000d901d46 */
[----:B---3--:R-:W-:Y:S02]  /*9bf0*/  IADD3.X R29, RZ, R23, RZ, P0, !PT ;  /* 0x00000017ff1d7210 */ /* 0x008fe400007fe4ff */
        /* <DEDUP_REMOVED lines=21> */
[----:B------:R-:W-:Y:S02]  /*9d50*/  LEA.HI.X R23, R0, c[0x0][0x1fc], R2, 0x1, P1 ;  /* 0x00007f0000177a11 */ /* 0x000fe400008f0c02 */
[----:B------:R-:W3:Y:S01]  /*9d60*/  LDL R0, [R1+0x30] ;  /* 0x0000300001007983 */ /* 0x000ee20000100800 */
[C---:B------:R-:W-:Y:S04]  /*9d70*/  LEA R2, P0, R28.reuse, c[0x0][0x1f8], 0x1 ;  /* 0x00007e001c027a11 */ /* 0x040fe800078008ff */
[----:B------:R-:W-:Y:S01]  /*9d80*/  LEA.HI.X R3, R28, c[0x0][0x1fc], R3, 0x1, P0 ;  /* 0x00007f001c037a11 */ /* 0x000fe200000f0c03 */
[----:B------:R2:W-:Y:S01]  /*9d90*/  LDGSTS.E.BYPASS.LTC128B.128 [R131+0x5100], [R22.64], !P3 ;  /* 0x0510000016837fae */ /* 0x0005e2000d901d46 */
[C---:B-1----:R-:W-:Y:S05]  /*9da0*/  HMMA.16816.F32 R12, R168.reuse, R16, RZ ;  /* 0x00000010a80c723c */ /* 0x042fea00000018ff */
[----:B------:R1:W-:Y:S03]  /*9db0*/  LDGSTS.E.BYPASS.LTC128B.128 [R131+0x7100], [R2.64], !P2 ;  /* 0x0710000002837fae */ /* 0x0003e6000d101d46 */
[C---:B------:R-:W-:Y:S03]  /*9dc0*/  HMMA.16816.F32 R16, R168.reuse, R18, RZ ;  /* 0x00000012a810723c */ /* 0x040fe600000018ff */
[----:B------:R-:W0:Y:S05]  /*9dd0*/  LDGDEPBAR ;  /* 0x00000000000079af */ /* 0x000e2a0000000000 */
[C---:B--2---:R-:W-:Y:S01]  /*9de0*/  HMMA.16816.F32 R20, R168.reuse, R24, RZ ;  /* 0x00000018a814723c */ /* 0x044fe200000018ff */
[----:B-1----:R-:W2:Y:S07]  /*9df0*/  LDL R2, [R1+0x38] ;  /* 0x0000380001027983 */ /* 0x002eae0000100800 */
[C---:B------:R-:W-:Y:S01]  /*9e00*/  HMMA.16816.F32 R24, R168.reuse, R26, RZ ;  /* 0x0000001aa818723c */ /* 0x040fe200000018ff */
[----:B------:R-:W2:Y:S07]  /*9e10*/  LDL R3, [R1+0x34] ;  /* 0x0000340001037983 */ /* 0x000eae0000100800 */
[C---:B------:R-:W-:Y:S08]  /*9e20*/  HMMA.16816.F32 R28, R168.reuse, R32, RZ ;  /* 0x00000020a81c723c */ /* 0x040ff000000018ff */
[----:B------:R-:W-:Y:S08]  /*9e30*/  HMMA.16816.F32 R32, R168, R34, RZ ;  /* 0x00000022a820723c */ /* 0x000ff000000018ff */
[C---:B------:R-:W-:Y:S08]  /*9e40*/  HMMA.16816.F32 R4, R172.reuse, R176, R4 ;  /* 0x000000b0ac04723c */ /* 0x040ff00000001804 */
[C---:B------:R-:W-:Y:S08]  /*9e50*/  HMMA.16816.F32 R8, R172.reuse, R178, R8 ;  /* 0x000000b2ac08723c */ /* 0x040ff00000001808 */
[C---:B----4-:R-:W-:Y:S08]  /*9e60*/  HMMA.16816.F32 R12, R172.reuse, R180, R12 ;  /* 0x000000b4ac0c723c */ /* 0x050ff0000000180c */
[C---:B------:R-:W-:Y:S08]  /*9e70*/  HMMA.16816.F32 R16, R172.reuse, R182, R16 ;  /* 0x000000b6ac10723c */ /* 0x040ff00000001810 */
[C---:B------:R-:W-:Y:S08]  /*9e80*/  HMMA.16816.F32 R20, R172.reuse, R184, R20 ;  /* 0x000000b8ac14723c */ /* 0x040ff00000001814 */
[C---:B------:R-:W-:Y:S01]  /*9e90*/  HMMA.16816.F32 R24, R172.reuse, R186, R24 ;  /* 0x000000baac18723c */ /* 0x040fe20000001818 */
[----:B------:R-:W1:Y:S07]  /*9ea0*/  LDSM.16.M88.4 R176, [R156] ;  /* 0x000000009cb0783b */ /* 0x000e6e0000000200 */
[C---:B------:R-:W-:Y:S01]  /*9eb0*/  HMMA.16816.F32 R28, R172.reuse, R188, R28 ;  /* 0x000000bcac1c723c */ /* 0x040fe2000000181c */
[----:B------:R-:W4:Y:S07]  /*9ec0*/  LDSM.16.M88.4 R180, [R156+0x800] ;  /* 0x000800009cb4783b */ /* 0x000f2e0000000200 */
[----:B------:R-:W-:Y:S01]  /*9ed0*/  HMMA.16816.F32 R32, R172, R190, R32 ;  /* 0x000000beac20723c */ /* 0x000fe20000001820 */
[----:B------:R-:W4:Y:S06]  /*9ee0*/  LDSM.16.M88.4 R184, [R156+0x1000] ;  /* 0x001000009cb8783b */ /* 0x000f2c0000000200 */
[----:B------:R-:W2:Y:S06]  /*9ef0*/  LDL.64 R188, [R1+0x68] ;  /* 0x0000680001bc7983 */ /* 0x000eac0000100a00 */
[----:B------:R-:W2:Y:S01]  /*9f00*/  LDL R190, [R1+0x78] ;  /* 0x0000780001be7983 */ /* 0x000ea20000100800 */
[C---:B-1----:R-:W-:Y:S08]  /*9f10*/  HMMA.16816.F32 R4, R192.reuse, R176, R4 ;  /* 0x000000b0c004723c */ /* 0x042ff00000001804 */
[C---:B------:R-:W-:Y:S01]  /*9f20*/  HMMA.16816.F32 R8, R192.reuse, R178, R8 ;  /* 0x000000b2c008723c */ /* 0x040fe20000001808 */
[----:B------:R-:W1:Y:S07]  /*9f30*/  LDSM.16.M88.4 R176, [R156+0x1800] ;  /* 0x001800009cb0783b */ /* 0x000e6e0000000200 */
[C---:B----4-:R-:W-:Y:S08]  /*9f40*/  HMMA.16816.F32 R12, R192.reuse, R180, R12 ;  /* 0x000000b4c00c723c */ /* 0x050ff0000000180c */
[C---:B------:R-:W-:Y:S01]  /*9f50*/  HMMA.16816.F32 R16, R192.reuse, R182, R16 ;  /* 0x000000b6c010723c */ /* 0x040fe20000001810 */
[----:B------:R-:W4:Y:S07]  /*9f60*/  LDSM.16.M88.4 R180, [R250] ;  /* 0x00000000fab4783b */ /* 0x000f2e0000000200 */
[C---:B------:R-:W-:Y:S08]  /*9f70*/  HMMA.16816.F32 R20, R192.reuse, R184, R20 ;  /* 0x000000b8c014723c */ /* 0x040ff00000001814 */
        /* <DEDUP_REMOVED lines=8> */
[C---:B------:R-:W-:Y:S08]  /*a000*/  HMMA.16816.F32 R12, R196.reuse, R184, R12 ;  /* 0x000000b8c40c723c */ /* 0x040ff0000000180c */
        /* <DEDUP_REMOVED lines=8> */
[C---:B------:R-:W-:Y:S08]  /*a090*/  HMMA.16816.F32 R4, R200.reuse, R184, R4 ;  /* 0x000000b8c804723c */ /* 0x040ff00000001804 */
[C---:B------:R-:W-:Y:S01]  /*a0a0*/  HMMA.16816.F32 R8, R200.reuse, R186, R8 ;  /* 0x000000bac808723c */ /* 0x040fe20000001808 */
[----:B------:R-:W3:Y:S07]  /*a0b0*/  LDSM.16.M88.4 R184, [R249+0x3800] ;  /* 0x00380000f9b8783b */ /* 0x000eee0000000200 */
[C---:B-1----:R-:W-:Y:S08]  /*a0c0*/  HMMA.16816.F32 R12, R200.reuse, R176, R12 ;  /* 0x000000b0c80c723c */ /* 0x042ff0000000180c */
[C---:B------:R-:W-:Y:S08]  /*a0d0*/  HMMA.16816.F32 R16, R200.reuse, R178, R16 ;  /* 0x000000b2c810723c */ /* 0x040ff00000001810 */
[C---:B----4-:R-:W-:Y:S08]  /*a0e0*/  HMMA.16816.F32 R20, R200.reuse, R180, R20 ;  /* 0x000000b4c814723c */ /* 0x050ff00000001814 */
[C---:B------:R-:W-:Y:S08]  /*a0f0*/  HMMA.16816.F32 R24, R200.reuse, R182, R24 ;  /* 0x000000b6c818723c */ /* 0x040ff00000001818 */
[C---:B---3--:R-:W-:Y:S08]  /*a100*/  HMMA.16816.F32 R28, R200.reuse, R184, R28 ;  /* 0x000000b8c81c723c */ /* 0x048ff0000000181c */
[----:B------:R-:W-:Y:S01]  /*a110*/  HMMA.16816.F32 R32, R200, R186, R32 ;  /* 0x000000bac820723c */ /* 0x000fe20000001820 */
[----:B------:R1:W-:Y:S06]  /*a120*/  LDSM.16.M88.4 R184, [R0] ;  /* 0x0000000000b8783b */ /* 0x0003ec0000000200 */
[----:B--2---:R3:W3:Y:S06]  /*a130*/  LDSM.16.M88.4 R176, [R2] ;  /* 0x0000000002b0783b */ /* 0x0046ec0000000200 */
[----:B------:R4:W3:Y:S06]  /*a140*/  LDSM.16.M88.4 R180, [R3] ;  /* 0x0000000003b4783b */ /* 0x0008ec0000000200 */
[----:B-1----:R-:W2:Y:S06]  /*a150*/  LDL R0, [R1+0x1c] ;  /* 0x00001c0001007983 */ /* 0x002eac0000100800 */
[----:B---3--:R-:W3:Y:S06]  /*a160*/  LDL R2, [R1+0x20] ;  /* 0x0000200001027983 */ /* 0x008eec0000100800 */
[----:B----4-:R-:W4:Y:S01]  /*a170*/  LDL R3, [R1+0x24] ;  /* 0x0000240001037983 */ /* 0x010f220000100800 */
        /* <DEDUP_REMOVED lines=46> */
[----:B---3--:R1:W-:Y:S06]  /*a460*/  LDSM.16.M88.4 R176, [R2] ;  /* 0x0000000002b0783b */ /* 0x0083ec0000000200 */
[----:B----4-:R3:W-:Y:S06]  /*a470*/  LDSM.16.M88.4 R184, [R3] ;  /* 0x0000000003b8783b */ /* 0x0107ec0000000200 */
[----:B-1----:R-:W4:Y:S06]  /*a480*/  LDL R2, [R1+0x10] ;  /* 0x0000100001027983 */ /* 0x002f2c0000100800 */
[----:B---3--:R-:W3:Y:S06]  /*a490*/  LDL R3, [R1+0x14] ;  /* 0x0000140001037983 */ /* 0x008eec0000100800 */
[----:B--2---:R1:W2:Y:S06]  /*a4a0*/  LDSM.16.M88.4 R180, [R157] ;  /* 0x000000009db4783b */ /* 0x0042ac0000000200 */
        /* <DEDUP_REMOVED lines=8> */
[----:B-1----:R-:W4:Y:S07]  /*a530*/  LDL R0, [R1+0xc] ;  /* 0x00000c0001007983 */ /* 0x002f2e0000100800 */
[C---:B------:R-:W-:Y:S01]  /*a540*/  HMMA.16816.F32 R24, R220.reuse, R178, R24 ;  /* 0x000000b2dc18723c */ /* 0x040fe20000001818 */
[----:B------:R-:W1:Y:S07]  /*a550*/  LDSM.16.M88.4 R176, [R156+0x4800] ;  /* 0x004800009cb0783b */ /* 0x000e6e0000000200 */
[C---:B--2---:R-:W-:Y:S08]  /*a560*/  HMMA.16816.F32 R28, R220.reuse, R180, R28 ;  /* 0x000000b4dc1c723c */ /* 0x044ff0000000181c */
[----:B------:R-:W-:Y:S01]  /*a570*/  HMMA.16816.F32 R32, R220, R182, R32 ;  /* 0x000000b6dc20723c */ /* 0x000fe20000001820 */
[----:B------:R-:W2:Y:S07]  /*a580*/  LDSM.16.M88.4 R180, [R156+0x5000] ;  /* 0x005000009cb4783b */ /* 0x000eae0000000200 */
[C---:B------:R-:W-:Y:S08]  /*a590*/  HMMA.16816.F32 R4, R224.reuse, R184, R4 ;  /* 0x000000b8e004723c */ /* 0x040ff00000001804 */
[C---:B------:R-:W-:Y:S01]  /*a5a0*/  HMMA.16816.F32 R8, R224.reuse, R186, R8 ;  /* 0x000000bae008723c */ /* 0x040fe20000001808 */
[----:B------:R-:W2:Y:S07]  /*a5b0*/  LDSM.16.M88.4 R184, [R156+0x5800] ;  /* 0x005800009cb8783b */ /* 0x000eae0000000200 */
[C---:B-1----:R-:W-:Y:S08]  /*a5c0*/  HMMA.16816.F32 R12, R224.reuse, R176, R12 ;  /* 0x000000b0e00c723c */ /* 0x042ff0000000180c */
[C---:B------:R-:W-:Y:S01]  /*a5d0*/  HMMA.16816.F32 R16, R224.reuse, R178, R16 ;  /* 0x000000b2e010723c */ /* 0x040fe20000001810 */
[----:B------:R-:W1:Y:S07]  /*a5e0*/  LDSM.16.M88.4 R176, [R250+0x4000] ;  /* 0x00400000fab0783b */ /* 0x000e6e0000000200 */
[C---:B--2---:R-:W-:Y:S08]  /*a5f0*/  HMMA.16816.F32 R20, R224.reuse, R180, R20 ;  /* 0x000000b4e014723c */ /* 0x044ff00000001814 */
[C---:B------:R-:W-:Y:S01]  /*a600*/  HMMA.16816.F32 R24, R224.reuse, R182, R24 ;  /* 0x000000b6e018723c */ /* 0x040fe20000001818 */
[----:B------:R-:W2:Y:S07]  /*a610*/  LDSM.16.M88.4 R180, [R250+0x4800] ;  /* 0x00480000fab4783b */ /* 0x000eae0000000200 */
[C---:B------:R-:W-:Y:S08]  /*a620*/  HMMA.16816.F32 R28, R224.reuse, R184, R28 ;  /* 0x000000b8e01c723c */ /* 0x040ff0000000181c */
        /* <DEDUP_REMOVED lines=17> */
[C---:B------:R-:W-:Y:S08]  /*a740*/  HMMA.16816.F32 R12, R232.reuse, R184, R12 ;  /* 0x000000b8e80c723c */ /* 0x040ff0000000180c */
[C---:B------:R-:W-:Y:S08]  /*a750*/  HMMA.16816.F32 R16, R232.reuse, R186, R16 ;  /* 0x000000bae810723c */ /* 0x040ff00000001810 */
[C---:B-1----:R-:W-:Y:S08]  /*a760*/  HMMA.16816.F32 R20, R232.reuse, R176, R20 ;  /* 0x000000b0e814723c */ /* 0x042ff00000001814 */
[C---:B------:R-:W-:Y:S01]  /*a770*/  HMMA.16816.F32 R24, R232.reuse, R178, R24 ;  /* 0x000000b2e818723c */ /* 0x040fe20000001818 */
[----:B---3--:R-:W-:Y:S07]  /*a780*/  LDSM.16.M88.4 R176, [R3] ;  /* 0x0000000003b0783b */ /* 0x008fee0000000200 */
[C---:B--2---:R-:W-:Y:S08]  /*a790*/  HMMA.16816.F32 R28, R232.reuse, R180, R28 ;  /* 0x000000b4e81c723c */ /* 0x044ff0000000181c */
[----:B------:R-:W-:Y:S01]  /*a7a0*/  HMMA.16816.F32 R32, R232, R182, R32 ;  /* 0x000000b6e820723c */ /* 0x000fe20000001820 */
[----:B----4-:R-:W-:Y:S06]  /*a7b0*/  LDSM.16.M88.4 R180, [R2] ;  /* 0x0000000002b4783b */ /* 0x010fec0000000200 */
[----:B------:R-:W1:Y:S02]  /*a7c0*/  LDSM.16.M88.4 R184, [R157] ;  /* 0x000000009db8783b */ /* 0x000e640000000200 */
[C---:B-1----:R-:W-:Y:S08]  /*a7d0*/  HMMA.16816.F32 R4, R236.reuse, R184, R4 ;  /* 0x000000b8ec04723c */ /* 0x042ff00000001804 */
[C---:B------:R-:W-:Y:S01]  /*a7e0*/  HMMA.16816.F32 R8, R236.reuse, R186, R8 ;  /* 0x000000baec08723c */ /* 0x040fe20000001808 */
[----:B------:R-:W1:Y:S07]  /*a7f0*/  LDSM.16.M88.4 R184, [R0] ;  /* 0x0000000000b8783b */ /* 0x000e6e0000000200 */
[C---:B------:R-:W-:Y:S08]  /*a800*/  HMMA.16816.F32 R12, R236.reuse, R176, R12 ;  /* 0x000000b0ec0c723c */ /* 0x040ff0000000180c */
        /* <DEDUP_REMOVED lines=10> */
[----:B------:R2:W4:Y:S07]  /*a8b0*/  LDSM.16.M88.4 R176, [R156+0x7800] ;  /* 0x007800009cb0783b */ /* 0x00052e0000000200 */
[C---:B---3--:R-:W-:Y:S08]  /*a8c0*/  HMMA.16816.F32 R12, R240.reuse, R180, R12 ;  /* 0x000000b4f00c723c */ /* 0x048ff0000000180c */
[C---:B------:R-:W-:Y:S01]  /*a8d0*/  HMMA.16816.F32 R16, R240.reuse, R182, R16 ;  /* 0x000000b6f010723c */ /* 0x040fe20000001810 */
[----:B------:R-:W3:Y:S06]  /*a8e0*/  LDSM.16.M88.4 R180, [R250+0x6000] ;  /* 0x00600000fab4783b */ /* 0x000eec0000000200 */
[----:B--2---:R-:W2:Y:S01]  /*a8f0*/  LDL R156, [R1+0x80] ;  /* 0x00008000019c7983 */ /* 0x004ea20000100800 */
[C---:B-1----:R-:W-:Y:S08]  /*a900*/  HMMA.16816.F32 R20, R240.reuse, R184, R20 ;  /* 0x000000b8f014723c */ /* 0x042ff00000001814 */
[C---:B------:R-:W-:Y:S01]  /*a910*/  HMMA.16816.F32 R24, R240.reuse, R186, R24 ;  /* 0x000000baf018723c */ /* 0x040fe20000001818 */
[----:B------:R-:W1:Y:S07]  /*a920*/  LDSM.16.M88.4 R184, [R250+0x6800] ;  /* 0x00680000fab8783b */ /* 0x000e6e0000000200 */
[C---:B----4-:R-:W-:Y:S08]  /*a930*/  HMMA.16816.F32 R28, R240.reuse, R176, R28 ;  /* 0x000000b0f01c723c */ /* 0x050ff0000000181c */
[----:B------:R-:W-:Y:S01]  /*a940*/  HMMA.16816.F32 R32, R240, R178, R32 ;  /* 0x000000b2f020723c */ /* 0x000fe20000001820 */
[----:B------:R-:W4:Y:S07]  /*a950*/  LDSM.16.M88.4 R176, [R250+0x7000] ;  /* 0x00700000fab0783b */ /* 0x000f2e0000000200 */
[C---:B---3--:R-:W-:Y:S08]  /*a960*/  HMMA.16816.F32 R4, R244.reuse, R180, R4 ;  /* 0x000000b4f404723c */ /* 0x048ff00000001804 */
[C---:B------:R-:W-:Y:S01]  /*a970*/  HMMA.16816.F32 R8, R244.reuse, R182, R8 ;  /* 0x000000b6f408723c */ /* 0x040fe20000001808 */
[----:B------:R-:W3:Y:S01]  /*a980*/  LDSM.16.M88.4 R180, [R250+0x7800] ;  /* 0x00780000fab4783b */ /* 0x000ee20000000200 */
[----:B------:R-:W-:Y:S05]  /*a990*/  DEPBAR.LE SB0, 0x0 ;  /* 0x000080000000791a */ /* 0x000fea0000000000 */
[----:B------:R-:W-:Y:S01]  /*a9a0*/  BAR.SYNC.DEFER_BLOCKING 0x0 ;  /* 0x0000000000007b1d */ /* 0x000fe20000010000 */
[C---:B-1----:R-:W-:Y:S08]  /*a9b0*/  HMMA.16816.F32 R12, R244.reuse, R184, R12 ;  /* 0x000000b8f40c723c */ /* 0x042ff0000000180c */
[----:B------:R-:W-:Y:S01]  /*a9c0*/  FMNMX.FTZ R0, R4, R158, !PT ;  /* 0x0000009e04007209 */ /* 0x000fe20007810000 */
[C---:B------:R-:W-:Y:S03]  /*a9d0*/  HMMA.16816.F32 R16, R244.reuse, R186, R16 ;  /* 0x000000baf410723c */ /* 0x040fe60000001810 */
[----:B------:R-:W-:Y:S02]  /*a9e0*/  FMNMX.FTZ R0, R5, R0, !PT ;  /* 0x0000000005007209 */ /* 0x000fe40007810000 */
[----:B------:R-:W-:Y:S03]  /*a9f0*/  FMNMX.FTZ R2, R6, R159, !PT ;  /* 0x0000009f06027209 */ /* 0x000fe60007810000 */
[C---:B----4-:R-:W-:Y:S04]  /*aa00*/  HMMA.16816.F32 R20, R244.reuse, R176, R20 ;  /* 0x000000b0f414723c */ /* 0x050fe80000001814 */
[----:B------:R-:W-:Y:S02]  /*aa10*/  FMNMX.FTZ R0, R8, R0, !PT ;  /* 0x0000000008007209 */ /* 0x000fe40007810000 */
[----:B------:R-:W-:Y:S02]  /*aa20*/  FMNMX.FTZ R2, R7, R2, !PT ;  /* 0x0000000207027209 */ /* 0x000fe40007810000 */
[C---:B------:R-:W-:Y:S04]  /*aa30*/  HMMA.16816.F32 R24, R244.reuse, R178, R24 ;  /* 0x000000b2f418723c */ /* 0x040fe80000001818 */
[----:B------:R-:W-:Y:S02]  /*aa40*/  FMNMX.FTZ R0, R9, R0, !PT ;  /* 0x0000000009007209 */ /* 0x000fe40007810000 */
[----:B------:R-:W-:Y:S02]  /*aa50*/  FMNMX.FTZ R2, R10, R2, !PT ;  /* 0x000000020a027209 */ /* 0x000fe40007810000 */
[C---:B---3--:R-:W-:Y:S04]  /*aa60*/  HMMA.16816.F32 R28, R244.reuse, R180, R28 ;  /* 0x000000b4f41c723c */ /* 0x048fe8000000181c */
[----:B------:R-:W-:Y:S02]  /*aa70*/  FMNMX.FTZ R0, R12, R0, !PT ;  /* 0x000000000c007209 */ /* 0x000fe40007810000 */
[----:B------:R-:W-:Y:S02]  /*aa80*/  FMNMX.FTZ R2, R11, R2, !PT ;  /* 0x000000020b027209 */ /* 0x000fe40007810000 */
        /* <DEDUP_REMOVED lines=23> */
[----:B------:R-:W-:Y:S04]  /*ac00*/  FMNMX.FTZ R0, R34, R0, !PT ;  /* 0x0000000022007209 */ /* 0x000fe80007810000 */
[----:B------:R-:W-:Y:S05]  /*ac10*/  FMNMX.FTZ R0, R35, R0, !PT ;  /* 0x0000000023007209 */ /* 0x000fea0007810000 */
[----:B------:R-:W3:Y:S01]  /*ac20*/  SHFL.BFLY PT, R2, R0, 0x2, 0x1f ;  /* 0x0c401f0000027f89 */ /* 0x000ee200000e0000 */
[----:B-1----:R-:W-:Y:S05]  /*ac30*/  FMNMX.FTZ R180, R3, R180, !PT ;  /* 0x000000b403b47209 */ /* 0x002fea0007810000 */
[----:B------:R-:W1:Y:S01]  /*ac40*/  SHFL.BFLY PT, R181, R180, 0x1, 0x1f ;  /* 0x0c201f00b4b57f89 */ /* 0x000e6200000e0000 */
[----:B---3--:R-:W-:Y:S05]  /*ac50*/  FMNMX.FTZ R0, R0, R2, !PT ;  /* 0x0000000200007209 */ /* 0x008fea0007810000 */
[----:B------:R-:W3:Y:S01]  /*ac60*/  SHFL.BFLY PT, R3, R0, 0x1, 0x1f ;  /* 0x0c201f0000037f89 */ /* 0x000ee200000e0000 */
[C---:B--2---:R-:W-:Y:S02]  /*ac70*/  ISETP.GT.AND P0, PT, R130.reuse, R156, PT ;  /* 0x0000009c8200720c */ /* 0x044fe40003f04270 */
[----:B------:R-:W-:Y:S05]  /*ac80*/  IADD3 R130, R130, -0x1, RZ ;  /* 0xffffffff82827810 */ /* 0x000fea0007ffe0ff */
[----:B------:R2:W-:Y:S06]  /*ac90*/  STL [R1+0x5c], R130 ;  /* 0x00005c8201007387 */ /* 0x0005ec0000100800 */
[----:B------:R-:W-:Y:S02]  /*aca0*/  @P0 SHF.R.S32.HI R156, RZ, 0x1f, R130 ;  /* 0x0000001fff9c0819 */ /* 0x000fe40000011482 */
[----:B------:R-:W-:Y:S03]  /*acb0*/  @P0 IADD3 R187, P1, R188, 0x40, RZ ;  /* 0x00000040bcbb0810 */ /* 0x000fe60007f3e0ff */
[----:B------:R-:W-:Y:S01]  /*acc0*/  @P0 IMAD R176, R156, c[0x0][0x1e0], RZ ;  /* 0x000078009cb00a24 */ /* 0x000fe200078e02ff */
[----:B------:R-:W-:Y:S01]  /*acd0*/  @P0 IADD3.X R186, RZ, R190, RZ, P1, !PT ;  /* 0x000000beffba0210 */ /* 0x000fe20000ffe4ff */
[C---:B------:R-:W-:Y:S04]  /*ace0*/  @P0 IMAD.WIDE.U32 R156, R130.reuse, c[0x0][0x1e0], RZ ;  /* 0x00007800829c0a25 */ /* 0x040fe800078e00ff */
[----:B------:R-:W-:Y:S01]  /*acf0*/  @P0 IMAD R176, R130, c[0x0][0x1e4], R176 ;  /* 0x0000790082b00a24 */ /* 0x000fe200078e02b0 */
[C---:B------:R-:W-:Y:S04]  /*ad00*/  @P0 SHF.L.U32 R177, R156.reuse, 0x6, RZ ;  /* 0x000000069cb10819 */ /* 0x040fe800000006ff */
[----:B------:R-:W-:Y:S02]  /*ad10*/  @P0 IADD3 R176, R157, R176, RZ ;  /* 0x000000b09db00210 */ /* 0x000fe40007ffe0ff */
[----:B------:R-:W-:Y:S01]  /*ad20*/  @P0 IADD3 R157, P6, R177, R188, RZ ;  /* 0x000000bcb19d0210 */ /* 0x000fe20007fde0ff */
[----:B--2---:R-:W2:Y:S01]  /*ad30*/  LDL.LU R130, [R1+0x11c] ;  /* 0x00011c0001827983 */ /* 0x004ea20000300800 */
[----:B------:R-:W-:Y:S02]  /*ad40*/  @P0 SHF.L.U64.HI R176, R156, 0x6, R176 ;  /* 0x000000069cb00819 */ /* 0x000fe400000102b0 */
[----:B------:R-:W-:Y:S02]  /*ad50*/  @P0 LEA R178, P1, R157, c[0x0][0x1c8], 0x1 ;  /* 0x000072009db20a11 */ /* 0x000fe400078208ff */
[----:B------:R-:W-:Y:S02]  /*ad60*/  @P0 IADD3.X R156, R176, R190, RZ, P6, !PT ;  /* 0x000000beb09c0210 */ /* 0x000fe400037fe4ff */
[----:B------:R-:W-:Y:S02]  /*ad70*/  @P0 IADD3 R2, P6, R177, R187, RZ ;  /* 0x000000bbb1020210 */ /* 0x000fe40007fde0ff */
[----:B------:R-:W-:Y:S02]  /*ad80*/  @P0 LEA.HI.X R179, R157, c[0x0][0x1cc], R156, 0x1, P1 ;  /* 0x000073009db30a11 */ /* 0x000fe400008f0c9c */
[----:B------:R-:W-:Y:S02]  /*ad90*/  @P0 LEA R182, P1, R2, c[0x0][0x1c8], 0x1 ;  /* 0x0000720002b60a11 */ /* 0x000fe400078208ff */
[----:B------:R-:W-:Y:S01]  /*ada0*/  @P0 IADD3.X R156, R176, R186, RZ, P6, !PT ;  /* 0x000000bab09c0210 */ /* 0x000fe200037fe4ff */
[----:B------:R4:W-:Y:S01]  /*adb0*/  @P0 LDGSTS.E.BYPASS.LTC128B.128 [R131+0x10100], [R178.64], !P5 ;  /* 0x10100000b2830fae */ /* 0x0009e2000e901d46 */
[----:B-1----:R-:W-:Y:S02]  /*adc0*/  FMNMX.FTZ R157, R180, R181, !PT ;  /* 0x000000b5b49d7209 */ /* 0x002fe40007810000 */
[----:B------:R-:W-:Y:S02]  /*add0*/  @P0 LEA.HI.X R183, R2, c[0x0][0x1cc], R156, 0x1, P1 ;  /* 0x0000730002b70a11 */ /* 0x000fe400008f0c9c */
[----:B------:R-:W-:Y:S01]  /*ade0*/  @P0 IADD3 R185, P1, R188, 0x80, RZ ;  /* 0x00000080bcb90810 */ /* 0x000fe20007f3e0ff */
[----:B------:R-:W-:Y:S01]  /*adf0*/  FADD.FTZ R2, -R157, R158 ;  /* 0x0000009e9d027221 */ /* 0x000fe20000010100 */
[----:B---3--:R-:W-:Y:S01]  /*ae00*/  FMNMX.FTZ R156, R0, R3, !PT ;  /* 0x00000003009c7209 */ /* 0x008fe20007810000 */
[----:B------:R1:W-:Y:S01]  /*ae10*/  @P0 LDGSTS.E.BYPASS.LTC128B.128 [R131+0x12100], [R182.64], !P4 ;  /* 0x12100000b6830fae */ /* 0x0003e2000e101d46 */
[----:B------:R-:W-:Y:S01]  /*ae20*/  @P0 IADD3.X R184, RZ, R190, RZ, P1, !PT ;  /* 0x000000beffb80210 */ /* 0x000fe20000ffe4ff */
[----:B------:R-:W-:Y:S04]  /*ae30*/  FMUL.FTZ R0, R2, c[0x0][0x2d0] ;  /* 0x0000b40002007a20 */ /* 0x000fe80000410000 */
[----:B------:R3:W3:Y:S01]  /*ae40*/  MUFU.EX2 R2, R0 ;  /* 0x0000000000027308 */ /* 0x0006e20000000800 */
[----:B----4-:R-:W-:Y:S04]  /*ae50*/  @P0 IADD3 R179, P6, R177, R185, RZ ;  /* 0x000000b9b1b30210 */ /* 0x010fe80007fde0ff */
[C---:B------:R-:W-:Y:S02]  /*ae60*/  @P0 LEA R178, P1, R179.reuse, c[0x0][0x1c8], 0x1 ;  /* 0x00007200b3b20a11 */ /* 0x040fe400078208ff */
[----:B------:R-:W-:Y:S02]  /*ae70*/  @P0 IADD3.X R3, R176, R184, RZ, P6, !PT ;  /* 0x000000b8b0030210 */ /* 0x000fe400037fe4ff */
[----:B-1----:R-:W-:Y:S02]  /*ae80*/  MOV R182, R188 ;  /* 0x000000bc00b67202 */ /* 0x002fe40000000f00 */
[----:B------:R-:W-:Y:S01]  /*ae90*/  @P0 LEA.HI.X R179, R179, c[0x0][0x1cc], R3, 0x1, P1 ;  /* 0x00007300b3b30a11 */ /* 0x000fe200008f0c03 */
[----:B---3--:R-:W-:Y:S01]  /*aea0*/  FADD.FTZ R0, -R156, R159 ;  /* 0x0000009f9c007221 */ /* 0x008fe20000010100 */
[----:B------:R-:W-:Y:S01]  /*aeb0*/  @P0 IADD3 R181, P1, R188, 0xc0, RZ ;  /* 0x000000c0bcb50810 */ /* 0x000fe20007f3e0ff */
[----:B------:R-:W-:Y:S01]  /*aec0*/  FMUL.FTZ R188, R157, c[0x0][0x2d0] ;  /* 0x0000b4009dbc7a20 */ /* 0x000fe20000410000 */
[----:B------:R-:W-:Y:S01]  /*aed0*/  MOV R183, R189 ;  /* 0x000000bd00b77202 */ /* 0x000fe20000000f00 */
[----:B------:R1:W-:Y:S01]  /*aee0*/  @P0 LDGSTS.E.BYPASS.LTC128B.128 [R131+0x14100], [R178.64], !P3 ;  /* 0x14100000b2830fae */ /* 0x0003e2000d901d46 */
[----:B------:R-:W-:Y:S01]  /*aef0*/  @P0 IADD3 R3, P6, R177, R181, RZ ;  /* 0x000000b5b1030210 */ /* 0x000fe20007fde0ff */
[--C-:B------:R-:W-:Y:S01]  /*af00*/  FFMA.FTZ R4, R4, c[0x0][0x2d0], -R188.reuse ;  /* 0x0000b40004047a23 */ /* 0x100fe200000108bc */
[----:B------:R-:W-:Y:S01]  /*af10*/  @P0 IADD3.X R180, RZ, R190, RZ, P1, !PT ;  /* 0x000000beffb40210 */ /* 0x000fe20000ffe4ff */
[--C-:B------:R-:W-:Y:S01]  /*af20*/  FFMA.FTZ R5, R5, c[0x0][0x2d0], -R188.reuse ;  /* 0x0000b40005057a23 */ /* 0x100fe200000108bc */
[----:B------:R-:W-:Y:S01]  /*af30*/  @P0 LEA R158, P1, R3, c[0x0][0x1c8], 0x1 ;  /* 0x00007200039e0a11 */ /* 0x000fe200078208ff */
[----:B------:R3:W-:Y:S01]  /*af40*/  MUFU.EX2 R189, R4 ;  /* 0x0000000400bd7308 */ /* 0x0007e20000000800 */
[----:B------:R-:W-:Y:S01]  /*af50*/  @P0 IADD3.X R159, R176, R180, RZ, P6, !PT ;  /* 0x000000b4b09f0210 */ /* 0x000fe200037fe4ff */
[--C-:B------:R-:W-:Y:S02]  /*af60*/  FFMA.FTZ R8, R8, c[0x0][0x2d0], -R188.reuse ;  /* 0x0000b40008087a23 */ /* 0x100fe400000108bc */
[----:B------:R-:W-:Y:S01]  /*af70*/  FFMA.FTZ R9, R9, c[0x0][0x2d0], -R188 ;  /* 0x0000b40009097a23 */ /* 0x000fe200000108bc */
[----:B------:R-:W-:Y:S01]  /*af80*/  @P0 LEA.HI.X R159, R3, c[0x0][0x1cc], R159, 0x1, P1 ;  /* 0x00007300039f0a11 */ /* 0x000fe200008f0c9f */
[----:B------:R-:W-:Y:S01]  /*af90*/  FMUL.FTZ R0, R0, c[0x0][0x2d0] ;  /* 0x0000b40000007a20 */ /* 0x000fe20000410000 */
[----:B------:R-:W-:Y:S01]  /*afa0*/  @P0 MOV R3, c[0x0][0x1e0] ;  /* 0x0000780000030a02 */ /* 0x000fe20000000f00 */
[C---:B------:R-:W-:Y:S02]  /*afb0*/  FMUL.FTZ R132, R2.reuse, R132 ;  /* 0x0000008402847220 */ /* 0x040fe40000410000 */
[----:B------:R4:W-:Y:S01]  /*afc0*/  MUFU.EX2 R191, R5 ;  /* 0x0000000500bf7308 */ /* 0x0009e20000000800 */
[----:B------:R4:W-:Y:S01]  /*afd0*/  @P0 LDGSTS.E.BYPASS.LTC128B.128 [R131+0x16100], [R158.64], !P2 ;  /* 0x161000009e830fae */ /* 0x0009e2000d101d46 */
[C---:B------:R-:W-:Y:S01]  /*afe0*/  @P0 LEA R177, P1, R3.reuse, R177, 0x5 ;  /* 0x000000b103b10211 */ /* 0x040fe200078228ff */
[C---:B------:R-:W-:Y:S02]  /*aff0*/  FMUL.FTZ R133, R2.reuse, R133 ;  /* 0x0000008502857220 */ /* 0x040fe40000410000 */
[C---:B------:R-:W-:Y:S02]  /*b000*/  FMUL.FTZ R136, R2.reuse, R136 ;  /* 0x0000008802887220 */ /* 0x040fe40000410000 */
[C---:B------:R-:W-:Y:S02]  /*b010*/  FMUL.FTZ R137, R2.reuse, R137 ;  /* 0x0000008902897220 */ /* 0x040fe40000410000 */
[C---:B------:R-:W-:Y:S01]  /*b020*/  FMUL.FTZ R140, R2.reuse, R140 ;  /* 0x0000008c028c7220 */ /* 0x040fe20000410000 */
[----:B------:R4:W-:Y:S01]  /*b030*/  MUFU.EX2 R183, R8 ;  /* 0x0000000800b77308 */ /* 0x0009e20000000800 */
[C---:B------:R-:W-:Y:S02]  /*b040*/  FMUL.FTZ R141, R2.reuse, R141 ;  /* 0x0000008d028d7220 */ /* 0x040fe40000410000 */
[C---:B------:R-:W-:Y:S01]  /*b050*/  FMUL.FTZ R144, R2.reuse, R144 ;  /* 0x0000009002907220 */ /* 0x040fe20000410000 */
[----:B---3--:R-:W-:Y:S01]  /*b060*/  @P0 MOV R4, c[0x0][0x1e4] ;  /* 0x0000790000040a02 */ /* 0x008fe20000000f00 */
[C---:B------:R-:W-:Y:S02]  /*b070*/  FMUL.FTZ R145, R2.reuse, R145 ;  /* 0x0000009102917220 */ /* 0x040fe40000410000 */
[C---:B------:R-:W-:Y:S01]  /*b080*/  FMUL.FTZ R148, R2.reuse, R148 ;  /* 0x0000009402947220 */ /* 0x040fe20000410000 */
[----:B------:R-:W-:Y:S01]  /*b090*/  @P0 LEA.HI.X R176, R3, R176, R4, 0x5, P1 ;  /* 0x000000b003b00211 */ /* 0x000fe200008f2c04 */
[C---:B------:R-:W-:Y:S01]  /*b0a0*/  FMUL.FTZ R149, R2.reuse, R149 ;  /* 0x0000009502957220 */ /* 0x040fe20000410000 */
[----:B------:R-:W-:Y:S01]  /*b0b0*/  @P0 IADD3 R3, P6, R177, R182, RZ ;  /* 0x000000b6b1030210 */ /* 0x000fe20007fde0ff */
[----:B------:R-:W3:Y:S01]  /*b0c0*/  MUFU.EX2 R0, R0 ;  /* 0x0000000000007308 */ /* 0x000ee20000000800 */
[C---:B------:R-:W-:Y:S02]  /*b0d0*/  FMUL.FTZ R152, R2.reuse, R152 ;  /* 0x0000009802987220 */ /* 0x040fe40000410000 */
[----:B-1----:R-:W-:Y:S01]  /*b0e0*/  @P0 LEA R178, P1, R3, c[0x0][0x1c8], 0x1 ;  /* 0x0000720003b20a11 */ /* 0x002fe200078208ff */
[----:B------:R-:W-:Y:S01]  /*b0f0*/  FMUL.FTZ R153, R2, R153 ;  /* 0x0000009902997220 */ /* 0x000fe20000410000 */
[----:B------:R-:W-:Y:S01]  /*b100*/  @P0 IADD3.X R4, R176, R190, RZ, P6, !PT ;  /* 0x000000beb0040210 */ /* 0x000fe200037fe4ff */
[C---:B------:R-:W-:Y:S01]  /*b110*/  FMUL.FTZ R36, R2.reuse, R36 ;  /* 0x0000002402247220 */ /* 0x040fe20000410000 */
[----:B----4-:R-:W-:Y:S01]  /*b120*/  @P0 IADD3 R5, P6, R177, R185, RZ ;  /* 0x000000b9b1050210 */ /* 0x010fe20007fde0ff */
[----:B------:R-:W-:Y:S01]  /*b130*/  FMUL.FTZ R37, R2, R37 ;  /* 0x0000002502257220 */ /* 0x000fe20000410000 */
[----:B------:R-:W-:Y:S01]  /*b140*/  @P0 LEA.HI.X R179, R3, c[0x0][0x1cc], R4, 0x1, P1 ;  /* 0x0000730003b30a11 */ /* 0x000fe200008f0c04 */
[----:B------:R1:W4:Y:S01]  /*b150*/  MUFU.EX2 R182, R9 ;  /* 0x0000000900b67308 */ /* 0x0003220000000800 */
[----:B------:R-:W-:Y:S01]  /*b160*/  @P0 IADD3 R4, P1, R177, R187, RZ ;  /* 0x000000bbb1040210 */ /* 0x000fe20007f3e0ff */
[----:B------:R-:W-:Y:S01]  /*b170*/  FMUL.FTZ R3, R156, c[0x0][0x2d0] ;  /* 0x0000b4009c037a20 */ /* 0x000fe20000410000 */
[----:B------:R-:W-:Y:S01]  /*b180*/  @P0 IADD3.X R184, R176, R184, RZ, P6, !PT ;  /* 0x000000b8b0b80210 */ /* 0x000fe200037fe4ff */
[----:B------:R4:W-:Y:S01]  /*b190*/  @P0 LDGSTS.E.BYPASS.LTC128B.128 [R131+0x11100], [R178.64], !P5 ;  /* 0x11100000b2830fae */ /* 0x0009e2000e901d46 */
[----:B------:R-:W-:Y:S01]  /*b1a0*/  @P0 LEA R158, P6, R4, c[0x0][0x1c8], 0x1 ;  /* 0x00007200049e0a11 */ /* 0x000fe200078c08ff */
[--C-:B------:R-:W-:Y:S01]  /*b1b0*/  FFMA.FTZ R6, R6, c[0x0][0x2d0], -R3.reuse ;  /* 0x0000b40006067a23 */ /* 0x100fe20000010803 */
[----:B------:R-:W-:Y:S01]  /*b1c0*/  @P0 IADD3.X R186, R176, R186, RZ, P1, !PT ;  /* 0x000000bab0ba0210 */ /* 0x000fe20000ffe4ff */
[--C-:B------:R-:W-:Y:S01]  /*b1d0*/  FFMA.FTZ R7, R7, c[0x0][0x2d0], -R3.reuse ;  /* 0x0000b40007077a23 */ /* 0x100fe20000010803 */
[----:B------:R-:W-:Y:S01]  /*b1e0*/  @P0 IADD3 R177, P1, R177, R181, RZ ;  /* 0x000000b5b1b10210 */ /* 0x000fe20007f3e0ff */
[--C-:B------:R-:W-:Y:S01]  /*b1f0*/  FFMA.FTZ R10, R10, c[0x0][0x2d0], -R3.reuse ;  /* 0x0000b4000a0a7a23 */ /* 0x100fe20000010803 */
[----:B------:R-:W-:Y:S01]  /*b200*/  @P0 LEA.HI.X R159, R4, c[0x0][0x1cc], R186, 0x1, P6 ;  /* 0x00007300049f0a11 */ /* 0x000fe200030f0cba */
[--C-:B------:R-:W-:Y:S01]  /*b210*/  FFMA.FTZ R11, R11, c[0x0][0x2d0], -R3.reuse ;  /* 0x0000b4000b0b7a23 */ /* 0x100fe20000010803 */
[----:B------:R-:W-:Y:S01]  /*b220*/  @P0 IADD3.X R176, R176, R180, RZ, P1, !PT ;  /* 0x000000b4b0b00210 */ /* 0x000fe20000ffe4ff */
[----:B------:R4:W-:Y:S01]  /*b230*/  MUFU.EX2 R185, R7 ;  /* 0x0000000700b97308 */ /* 0x0009e20000000800 */
[C---:B------:R-:W-:Y:S01]  /*b240*/  @P0 LEA R8, P1, R5.reuse, c[0x0][0x1c8], 0x1 ;  /* 0x0000720005080a11 */ /* 0x040fe200078208ff */
[----:B------:R4:W-:Y:S01]  /*b250*/  @P0 LDGSTS.E.BYPASS.LTC128B.128 [R131+0x13100], [R158.64], !P4 ;  /* 0x131000009e830fae */ /* 0x0009e2000e101d46 */
[C---:B---3--:R-:W-:Y:S02]  /*b260*/  FMUL.FTZ R134, R0.reuse, R134 ;  /* 0x0000008600867220 */ /* 0x048fe40000410000 */
[C---:B------:R-:W-:Y:S02]  /*b270*/  FMUL.FTZ R135, R0.reuse, R135 ;  /* 0x0000008700877220 */ /* 0x040fe40000410000 */
[C---:B------:R-:W-:Y:S02]  /*b280*/  FMUL.FTZ R138, R0.reuse, R138 ;  /* 0x0000008a008a7220 */ /* 0x040fe40000410000 */
[C---:B------:R-:W-:Y:S01]  /*b290*/  FMUL.FTZ R139, R0.reuse, R139 ;  /* 0x0000008b008b7220 */ /* 0x040fe20000410000 */
[----:B-1----:R-:W-:Y:S01]  /*b2a0*/  @P0 LEA.HI.X R9, R5, c[0x0][0x1cc], R184, 0x1, P1 ;  /* 0x0000730005090a11 */ /* 0x002fe200008f0cb8 */
[----:B------:R1:W3:Y:S01]  /*b2b0*/  MUFU.EX2 R180, R6 ;  /* 0x0000000600b47308 */ /* 0x0002e20000000800 */
[C---:B------:R-:W-:Y:S01]  /*b2c0*/  @P0 LEA R4, P1, R177.reuse, c[0x0][0x1c8], 0x1 ;  /* 0x00007200b1040a11 */ /* 0x040fe200078208ff */
[C---:B------:R-:W-:Y:S02]  /*b2d0*/  FMUL.FTZ R142, R0.reuse, R142 ;  /* 0x0000008e008e7220 */ /* 0x040fe40000410000 */
[----:B------:R3:W-:Y:S01]  /*b2e0*/  @P0 LDGSTS.E.BYPASS.LTC128B.128 [R131+0x15100], [R8.64], !P3 ;  /* 0x1510000008830fae */ /* 0x0007e2000d901d46 */
[----:B------:R-:W-:Y:S01]  /*b2f0*/  @P0 LEA.HI.X R5, R177, c[0x0][0x1cc], R176, 0x1, P1 ;  /* 0x00007300b1050a11 */ /* 0x000fe200008f0cb0 */
[C---:B------:R-:W-:Y:S02]  /*b300*/  FMUL.FTZ R143, R0.reuse, R143 ;  /* 0x0000008f008f7220 */ /* 0x040fe40000410000 */
[C---:B------:R-:W-:Y:S02]  /*b310*/  FMUL.FTZ R146, R0.reuse, R146 ;  /* 0x0000009200927220 */ /* 0x040fe40000410000 */
[----:B------:R3:W-:Y:S01]  /*b320*/  @P0 LDGSTS.E.BYPASS.LTC128B.128 [R131+0x17100], [R4.64], !P2 ;  /* 0x1710000004830fae */ /* 0x0007e2000d101d46 */
[----:B------:R3:W-:Y:S01]  /*b330*/  MUFU.EX2 R190, R11 ;  /* 0x0000000b00be7308 */ /* 0x0007e20000000800 */
[C---:B------:R-:W-:Y:S02]  /*b340*/  FMUL.FTZ R147, R0.reuse, R147 ;  /* 0x0000009300937220 */ /* 0x040fe40000410000 */
[C---:B----4-:R-:W-:Y:S02]  /*b350*/  FMUL.FTZ R7, R0.reuse, R163 ;  /* 0x000000a300077220 */ /* 0x050fe40000410000 */
[----:B------:R-:W4:Y:S01]  /*b360*/  LDSM.16.MT88.4 R176, [R248] ;  /* 0x00000000f8b0783b */ /* 0x000f220000004200 */
[C---:B------:R-:W-:Y:S02]  /*b370*/  FMUL.FTZ R150, R0.reuse, R150 ;  /* 0x0000009600967220 */ /* 0x040fe40000410000 */
[C---:B------:R-:W-:Y:S02]  /*b380*/  FMUL.FTZ R151, R0.reuse, R151 ;  /* 0x0000009700977220 */ /* 0x040fe40000410000 */
[----:B------:R-:W3:Y:S01]  /*b390*/  MUFU.EX2 R159, R10 ;  /* 0x0000000a009f7308 */ /* 0x000ee20000000800 */
[C---:B------:R-:W-:Y:S01]  /*b3a0*/  FMUL.FTZ R154, R0.reuse, R154 ;  /* 0x0000009a009a7220 */ /* 0x040fe20000410000 */
[----:B------:R-:W0:Y:S01]  /*b3b0*/  LDGDEPBAR ;  /* 0x00000000000079af */ /* 0x000e220000000000 */
[----:B-1----:R-:W-:Y:S01]  /*b3c0*/  FMUL.FTZ R6, R0, R162 ;  /* 0x000000a200067220 */ /* 0x002fe20000410000 */
[----:B------:R-:W-:Y:S01]  /*b3d0*/  F2FP.PACK_AB R162, R182, R183 ;  /* 0x000000b7b6a2723e */ /* 0x000fe200000000ff */
[C---:B------:R-:W-:Y:S02]  /*b3e0*/  FMUL.FTZ R155, R0.reuse, R155 ;  /* 0x0000009b009b7220 */ /* 0x040fe40000410000 */
[C---:B------:R-:W-:Y:S02]  /*b3f0*/  FMUL.FTZ R38, R0.reuse, R38 ;  /* 0x0000002600267220 */ /* 0x040fe40000410000 */
[----:B------:R-:W-:Y:S02]  /*b400*/  FMUL.FTZ R39, R0, R39 ;  /* 0x0000002700277220 */ /* 0x000fe40000410000 */
[C---:B---3--:R-:W-:Y:S02]  /*b410*/  FMUL.FTZ R8, R2.reuse, R164 ;  /* 0x000000a402087220 */ /* 0x048fe40000410000 */
[----:B------:R-:W-:Y:S02]  /*b420*/  FMUL.FTZ R9, R2, R165 ;  /* 0x000000a502097220 */ /* 0x000fe40000410000 */
[----:B------:R-:W-:Y:S01]  /*b430*/  FMUL.FTZ R11, R0, R167 ;  /* 0x000000a7000b7220 */ /* 0x000fe20000410000 */
[----:B------:R-:W3:Y:S01]  /*b440*/  LDL.LU R131, [R1+0x118] ;  /* 0x0001180001837983 */ /* 0x000ee20000300800 */
[C---:B------:R-:W-:Y:S01]  /*b450*/  FMUL.FTZ R4, R2.reuse, R160 ;  /* 0x000000a002047220 */ /* 0x040fe20000410000 */
[----:B------:R-:W-:Y:S01]  /*b460*/  F2FP.PACK_AB R160, R191, R189 ;  /* 0x000000bdbfa0723e */ /* 0x000fe200000000ff */
[C---:B------:R-:W-:Y:S01]  /*b470*/  FMUL.FTZ R5, R2.reuse, R161 ;  /* 0x000000a102057220 */ /* 0x040fe20000410000 */
[----:B------:R-:W-:Y:S01]  /*b480*/  F2FP.PACK_AB R161, R185, R180 ;  /* 0x000000b4b9a1723e */ /* 0x000fe200000000ff */
[C---:B------:R-:W-:Y:S01]  /*b490*/  FMUL.FTZ R40, R2.reuse, R40 ;  /* 0x0000002802287220 */ /* 0x040fe20000410000 */
[----:B------:R-:W3:Y:S01]  /*b4a0*/  LDL R158, [R1+0x48] ;  /* 0x00004800019e7983 */ /* 0x000ee20000100800 */
[----:B------:R-:W-:Y:S01]  /*b4b0*/  FMUL.FTZ R41, R2, R41 ;  /* 0x0000002902297220 */ /* 0x000fe20000410000 */
[----:B------:R-:W-:Y:S01]  /*b4c0*/  F2FP.PACK_AB R163, R190, R159 ;  /* 0x0000009fbea3723e */ /* 0x000fe200000000ff */
[----:B------:R-:W-:Y:S02]  /*b4d0*/  FMUL.FTZ R10, R0, R166 ;  /* 0x000000a6000a7220 */ /* 0x000fe40000410000 */
[C---:B------:R-:W-:Y:S01]  /*b4e0*/  FMUL.FTZ R44, R2.reuse, R44 ;  /* 0x0000002c022c7220 */ /* 0x040fe20000410000 */
[----:B------:R-:W1:Y:S01]  /*b4f0*/  LDSM.16.MT88.4 R164, [R252] ;  /* 0x00000000fca4783b */ /* 0x000e620000004200 */
[C---:B------:R-:W-:Y:S02]  /*b500*/  FMUL.FTZ R45, R2.reuse, R45 ;  /* 0x0000002d022d7220 */ /* 0x040fe40000410000 */
[C---:B------:R-:W-:Y:S02]  /*b510*/  FMUL.FTZ R48, R2.reuse, R48 ;  /* 0x0000003002307220 */ /* 0x040fe40000410000 */
[C---:B------:R-:W-:Y:S01]  /*b520*/  FMUL.FTZ R49, R2.reuse, R49 ;  /* 0x0000003102317220 */ /* 0x040fe20000410000 */
[C---:B----4-:R-:W-:Y:S01]  /*b530*/  HMMA.16816.F32 R4, R160.reuse, R176, R4 ;  /* 0x000000b0a004723c */ /* 0x050fe20000001804 */
[----:B------:R-:W4:Y:S04]  /*b540*/  LDL R177, [R1+0x4] ;  /* 0x0000040001b17983 */ /* 0x000f280000100800 */
[C---:B------:R-:W-:Y:S02]  /*b550*/  FMUL.FTZ R52, R2.reuse, R52 ;  /* 0x0000003402347220 */ /* 0x040fe40000410000 */
[C---:B------:R-:W-:Y:S01]  /*b560*/  FMUL.FTZ R53, R2.reuse, R53 ;  /* 0x0000003502357220 */ /* 0x040fe20000410000 */
[C---:B------:R-:W-:Y:S04]  /*b570*/  HMMA.16816.F32 R8, R160.reuse, R178, R8 ;  /* 0x000000b2a008723c */ /* 0x040fe80000001808 */
[C---:B------:R-:W-:Y:S02]  /*b580*/  FMUL.FTZ R56, R2.reuse, R56 ;  /* 0x0000003802387220 */ /* 0x040fe40000410000 */
[C---:B------:R-:W-:Y:S01]  /*b590*/  FMUL.FTZ R57, R2.reuse, R57 ;  /* 0x0000003902397220 */ /* 0x040fe20000410000 */
[----:B------:R-:W-:Y:S01]  /*b5a0*/  MOV R179, R191 ;  /* 0x000000bf00b37202 */ /* 0x000fe20000000f00 */
[C---:B------:R-:W-:Y:S01]  /*b5b0*/  FMUL.FTZ R60, R2.reuse, R60 ;  /* 0x0000003c023c7220 */ /* 0x040fe20000410000 */
[----:B------:R-:W-:Y:S03]  /*b5c0*/  MOV R178, R183 ;  /* 0x000000b700b27202 */ /* 0x000fe60000000f00 */
        /* <DEDUP_REMOVED lines=34> */
[----:B------:R-:W-:Y:S01]  /*b7f0*/  FMUL.FTZ R121, R2, R121 ;  /* 0x0000007902797220 */ /* 0x000fe20000410000 */
        /* <DEDUP_REMOVED lines=46> */
[----:B------:R-:W-:Y:S02]  /*bae0*/  FMUL.FTZ R129, R2, R129 ;  /* 0x0000008102817220 */ /* 0x000fe40000410000 */
        /* <DEDUP_REMOVED lines=15> */
[----:B------:R-:W-:Y:S01]  /*bbe0*/  MUFU.EX2 R186, R19 ;  /* 0x0000001300ba7308 */ /* 0x000fe20000000800 */
[C---:B------:R-:W-:Y:S02]  /*bbf0*/  FMUL.FTZ R126, R0.reuse, R126 ;  /* 0x0000007e007e7220 */ /* 0x040fe40000410000 */
[C---:B------:R-:W-:Y:S02]  /*bc00*/  FMUL.FTZ R127, R0.reuse, R127 ;  /* 0x0000007f007f7220 */ /* 0x040fe40000410000 */
[----:B--2---:R-:W-:Y:S02]  /*bc10*/  FMUL.FTZ R130, R0, R130 ;  /* 0x0000008200827220 */ /* 0x004fe40000410000 */
[--C-:B------:R-:W-:Y:S02]  /*bc20*/  FFMA.FTZ R14, R14, c[0x0][0x2d0], -R3.reuse ;  /* 0x0000b4000e0e7a23 */ /* 0x100fe40000010803 */
[--C-:B------:R-:W-:Y:S02]  /*bc30*/  FFMA.FTZ R15, R15, c[0x0][0x2d0], -R3.reuse ;  /* 0x0000b4000f0f7a23 */ /* 0x100fe40000010803 */
[----:B------:R-:W-:Y:S01]  /*bc40*/  FFMA.FTZ R3, R35, c[0x0][0x2d0], -R3 ;  /* 0x0000b40023037a23 */ /* 0x000fe20000010803 */
[----:B------:R1:W-:Y:S01]  /*bc50*/  MUFU.EX2 R183, R14 ;  /* 0x0000000e00b77308 */ /* 0x0003e20000000800 */
[--C-:B------:R-:W-:Y:S02]  /*bc60*/  FFMA.FTZ R21, R21, c[0x0][0x2d0], -R188.reuse ;  /* 0x0000b40015157a23 */ /* 0x100fe400000108bc */
[--C-:B------:R-:W-:Y:S02]  /*bc70*/  FFMA.FTZ R20, R20, c[0x0][0x2d0], -R188.reuse ;  /* 0x0000b40014147a23 */ /* 0x100fe400000108bc */
[--C-:B------:R-:W-:Y:S02]  /*bc80*/  FFMA.FTZ R32, R32, c[0x0][0x2d0], -R188.reuse ;  /* 0x0000b40020207a23 */ /* 0x100fe400000108bc */
[--C-:B------:R-:W-:Y:S02]  /*bc90*/  FFMA.FTZ R12, R12, c[0x0][0x2d0], -R188.reuse ;  /* 0x0000b4000c0c7a23 */ /* 0x100fe400000108bc */
[----:B------:R-:W-:Y:S01]  /*bca0*/  FFMA.FTZ R13, R13, c[0x0][0x2d0], -R188 ;  /* 0x0000b4000d0d7a23 */ /* 0x000fe200000108bc */
[----:B------:R-:W-:Y:S10]  /*bcb0*/  MUFU.EX2 R20, R20 ;  /* 0x0000001400147308 */ /* 0x000ff40000000800 */
[----:B------:R2:W-:Y:S01]  /*bcc0*/  MUFU.EX2 R181, R12 ;  /* 0x0000000c00b57308 */ /* 0x0005e20000000800 */
[----:B-1----:R-:W-:Y:S09]  /*bcd0*/  F2FP.PACK_AB R14, R176, R191 ;  /* 0x000000bfb00e723e */ /* 0x002ff200000000ff */
[----:B------:R-:W-:Y:S10]  /*bce0*/  MUFU.EX2 R187, R13 ;  /* 0x0000000d00bb7308 */ /* 0x000ff40000000800 */
[----:B------:R-:W1:Y:S01]  /*bcf0*/  MUFU.EX2 R184, R15 ;  /* 0x0000000f00b87308 */ /* 0x000e620000000800 */
[----:B--2---:R-:W-:Y:S09]  /*bd00*/  MOV R12, R182 ;  /* 0x000000b6000c7202 */ /* 0x004ff20000000f00 */
[----:B------:R2:W2:Y:S01]  /*bd10*/  MUFU.EX2 R182, R18 ;  /* 0x0000001200b67308 */ /* 0x0004a20000000800 */
[----:B---3--:R-:W-:Y:S01]  /*bd20*/  FMUL.FTZ R131, R0, R131 ;  /* 0x0000008300837220 */ /* 0x008fe20000410000 */
[----:B------:R3:W4:Y:S01]  /*bd30*/  LDSM.16.MT88.4 R164, [R158] ;  /* 0x000000009ea4783b */ /* 0x0007220000004200 */
[----:B-1----:R-:W-:Y:S05]  /*bd40*/  F2FP.PACK_AB R13, R184, R183 ;  /* 0x000000b7b80d723e */ /* 0x002fea00000000ff */
[----:B--2---:R-:W-:Y:S01]  /*bd50*/  LDSM.16.MT88.4 R16, [R251+0x800] ;  /* 0x00080000fb10783b */ /* 0x004fe20000004200 */
[----:B------:R-:W-:Y:S05]  /*bd60*/  F2FP.PACK_AB R15, R186, R182 ;  /* 0x000000b6ba0f723e */ /* 0x000fea00000000ff */
[----:B---3--:R-:W2:Y:S01]  /*bd70*/  LDL.LU R158, [R1+0x84] ;  /* 0x00008400019e7983 */ /* 0x008ea20000300800 */
[C---:B----4-:R-:W-:Y:S08]  /*bd80*/  HMMA.16816.F32 R148, R160.reuse, R164, R148 ;  /* 0x000000a4a094723c */ /* 0x050ff00000001894 */
        /* <DEDUP_REMOVED lines=17> */
[----:B--2---:R-:W-:Y:S01]  /*bea0*/  FFMA.FTZ R158, R2, R158, R189 ;  /* 0x0000009e029e7223 */ /* 0x004fe200000100bd */
[----:B------:R-:W-:Y:S02]  /*beb0*/  MOV R189, R12 ;  /* 0x0000000c00bd7202 */ /* 0x000fe40000000f00 */
[----:B------:R-:W2:Y:S01]  /*bec0*/  LDL.LU R2, [R1+0x88] ;  /* 0x0000880001027983 */ /* 0x000ea20000300800 */
[-C--:B------:R-:W-:Y:S01]  /*bed0*/  F2FP.PACK_AB R12, R187, R181.reuse ;  /* 0x000000b5bb0c723e */ /* 0x080fe200000000ff */
        /* <DEDUP_REMOVED lines=18> */
[----:B--2---:R-:W-:Y:S02]  /*c000*/  FFMA.FTZ R2, R0, R2, R180 ;  /* 0x0000000200027223 */ /* 0x004fe400000100b4 */
[----:B------:R-:W-:Y:S02]  /*c010*/  MUFU.EX2 R180, R23 ;  /* 0x0000001700b47308 */ /* 0x000fe40000000800 */
[C---:B-1----:R-:W-:Y:S04]  /*c020*/  HMMA.16816.F32 R124, R160.reuse, R164, R124 ;  /* 0x000000a4a07c723c */ /* 0x042fe8000000187c */
[----:B------:R-:W-:Y:S02]  /*c030*/  FADD.FTZ R0, R179, R158 ;  /* 0x0000009eb3007221 */ /* 0x000fe40000010000 */
[----:B------:R-:W-:Y:S02]  /*c040*/  FADD.FTZ R2, R185, R2 ;  /* 0x00000002b9027221 */ /* 0x000fe40000010000 */
[----:B------:R-:W-:Y:S01]  /*c050*/  FADD.FTZ R0, R178, R0 ;  /* 0x00000000b2007221 */ /* 0x000fe20000010000 */
[----:B------:R-:W-:Y:S01]  /*c060*/  HMMA.16816.F32 R128, R160, R166, R128 ;  /* 0x000000a6a080723c */ /* 0x000fe20000001880 */
[----:B------:R-:W1:Y:S01]  /*c070*/  LDSM.16.MT88.4 R160, [R248+0x800] ;  /* 0x00080000f8a0783b */ /* 0x000e620000004200 */
[----:B------:R-:W-:Y:S01]  /*c080*/  MUFU.EX2 R179, R26 ;  /* 0x0000001a00b37308 */ /* 0x000fe20000000800 */
[----:B------:R-:W-:Y:S04]  /*c090*/  FADD.FTZ R2, R159, R2 ;  /* 0x000000029f027221 */ /* 0x000fe80000010000 */
[----:B------:R-:W2:Y:S01]  /*c0a0*/  LDSM.16.MT88.4 R164, [R252+0x800] ;  /* 0x00080000fca4783b */ /* 0x000ea20000004200 */
[----:B------:R-:W-:Y:S04]  /*c0b0*/  FADD.FTZ R2, R190, R2 ;  /* 0x00000002be027221 */ /* 0x000fe80000010000 */
[----:B------:R-:W-:Y:S01]  /*c0c0*/  MUFU.EX2 R178, R27 ;  /* 0x0000001b00b27308 */ /* 0x000fe20000000800 */
[----:B------:R-:W-:Y:S04]  /*c0d0*/  FADD.FTZ R2, R183, R2 ;  /* 0x00000002b7027221 */ /* 0x000fe80000010000 */
[----:B------:R-:W-:Y:S05]  /*c0e0*/  FADD.FTZ R2, R184, R2 ;  /* 0x00000002b8027221 */ /* 0x000fea0000010000 */
[----:B------:R-:W-:Y:S10]  /*c0f0*/  MUFU.EX2 R159, R34 ;  /* 0x00000022009f7308 */ /* 0x000ff40000000800 */
[----:B------:R3:W-:Y:S01]  /*c100*/  MUFU.EX2 R185, R32 ;  /* 0x0000002000b97308 */ /* 0x0007e20000000800 */
[C---:B-1----:R-:W-:Y:S09]  /*c110*/  HMMA.16816.F32 R4, R12.reuse, R160, R4 ;  /* 0x000000a00c04723c */ /* 0x042ff20000001804 */
[----:B------:R-:W-:Y:S01]  /*c120*/  MUFU.EX2 R158, R3 ;  /* 0x00000003009e7308 */ /* 0x000fe20000000800 */
[C---:B------:R-:W-:Y:S01]  /*c130*/  HMMA.16816.F32 R8, R12.reuse, R162, R8 ;  /* 0x000000a20c08723c */ /* 0x040fe20000001808 */
[----:B------:R-:W1:Y:S07]  /*c140*/  LDSM.16.MT88.4 R160, [R177+0x800] ;  /* 0x00080000b1a0783b */ /* 0x000e6e0000004200 */
[C---:B--2---:R-:W-:Y:S07]  /*c150*/  HMMA.16816.F32 R132, R12.reuse, R164, R132 ;  /* 0x000000a40c84723c */ /* 0x044fee0000001884 */
[----:B------:R-:W-:Y:S01]  /*c160*/  MOV R165, R181 ;  /* 0x000000b500a57202 */ /* 0x000fe20000000f00 */
[C---:B------:R-:W-:Y:S01]  /*c170*/  HMMA.16816.F32 R136, R12.reuse, R166, R136 ;  /* 0x000000a60c88723c */ /* 0x040fe20000001888 */
[----:B------:R2:W-:Y:S03]  /*c180*/  MUFU.EX2 R167, R21 ;  /* 0x0000001500a77308 */ /* 0x0005e60000000800 */
[----:B------:R-:W-:Y:S04]  /*c190*/  MOV R164, R191 ;  /* 0x000000bf00a47202 */ /* 0x000fe80000000f00 */
[C---:B------:R-:W-:Y:S03]  /*c1a0*/  HMMA.16816.F32 R140, R12.reuse, R16, R140 ;  /* 0x000000100c8c723c */ /* 0x040fe6000000188c */
[----:B------:R4:W4:Y:S01]  /*c1b0*/  MUFU.EX2 R181, R22 ;  /* 0x0000001600b57308 */ /* 0x0009220000000800 */
[----:B---3--:R-:W-:Y:S04]  /*c1c0*/  MOV R32, R164 ;  /* 0x000000a400207202 */ /* 0x008fe80000000f00 */
[C---:B------:R-:W-:Y:S01]  /*c1d0*/  HMMA.16816.F32 R144, R12.reuse, R18, R144 ;  /* 0x000000120c90723c */ /* 0x040fe20000001890 */
[----:B------:R-:W3:Y:S04]  /*c1e0*/  LDSM.16.MT88.4 R16, [R248+0x2800] ;  /* 0x00280000f810783b */ /* 0x000ee80000004200 */
[----:B------:R-:W-:Y:S03]  /*c1f0*/  MUFU.EX2 R166, R24 ;  /* 0x0000001800a67308 */ /* 0x000fe60000000800 */
[C---:B-1----:R-:W-:Y:S04]  /*c200*/  HMMA.16816.F32 R148, R12.reuse, R160, R148 ;  /* 0x000000a00c94723c */ /* 0x042fe80000001894 */
[----:B--2---:R-:W-:Y:S01]  /*c210*/  MOV R21, R189 ;  /* 0x000000bd00157202 */ /* 0x004fe20000000f00 */
[--C-:B------:R-:W-:Y:S01]  /*c220*/  FFMA.FTZ R189, R28, c[0x0][0x2d0], -R188.reuse ;  /* 0x0000b4001cbd7a23 */ /* 0x100fe200000108bc */
[----:B------:R-:W-:Y:S01]  /*c230*/  MOV R28, R187 ;  /* 0x000000bb001c7202 */ /* 0x000fe20000000f00 */
[----:B------:R1:W2:Y:S01]  /*c240*/  MUFU.EX2 R191, R25 ;  /* 0x0000001900bf7308 */ /* 0x0002a20000000800 */
[--C-:B------:R-:W-:Y:S01]  /*c250*/  FFMA.FTZ R187, R29, c[0x0][0x2d0], -R188.reuse ;  /* 0x0000b4001dbb7a23 */ /* 0x100fe200000108bc */
[C---:B------:R-:W-:Y:S01]  /*c260*/  HMMA.16816.F32 R152, R12.reuse, R162, R152 ;  /* 0x000000a20c98723c */ /* 0x040fe20000001898 */
[----:B------:R-:W2:Y:S02]  /*c270*/  LDSM.16.MT88.4 R160, [R252+0x2800] ;  /* 0x00280000fca0783b */ /* 0x000ea40000004200 */
[----:B------:R-:W-:Y:S01]  /*c280*/  MOV R29, R21 ;  /* 0x00000015001d7202 */ /* 0x000fe20000000f00 */
[----:B------:R-:W-:Y:S01]  /*c290*/  FFMA.FTZ R188, R33, c[0x0][0x2d0], -R188 ;  /* 0x0000b40021bc7a23 */ /* 0x000fe200000108bc */
[----:B------:R-:W-:Y:S02]  /*c2a0*/  MOV R33, R20 ;  /* 0x0000001400217202 */ /* 0x000fe40000000f00 */
[----:B----4-:R-:W-:Y:S01]  /*c2b0*/  LDSM.16.MT88.4 R20, [R248+0x1000] ;  /* 0x00100000f814783b */ /* 0x010fe20000004200 */
[----:B------:R-:W-:Y:S01]  /*c2c0*/  FADD.FTZ R0, R29, R0 ;  /* 0x000000001d007221 */ /* 0x000fe20000010000 */
[----:B------:R-:W-:Y:S03]  /*c2d0*/  MUFU.EX2 R189, R189 ;  /* 0x000000bd00bd7308 */ /* 0x000fe60000000800 */
[-C--:B------:R-:W-:Y:S01]  /*c2e0*/  MOV R184, R33.reuse ;  /* 0x0000002100b87202 */ /* 0x080fe20000000f00 */
[----:B------:R-:W-:Y:S04]  /*c2f0*/  FADD.FTZ R0, R165, R0 ;  /* 0x00000000a5007221 */ /* 0x000fe80000010000 */
[----:B------:R-:W-:Y:S02]  /*c300*/  FADD.FTZ R0, R28, R0 ;  /* 0x000000001c007221 */ /* 0x000fe40000010000 */
[----:B------:R-:W-:Y:S02]  /*c310*/  MUFU.EX2 R188, R188 ;  /* 0x000000bc00bc7308 */ /* 0x000fe40000000800 */
[----:B------:R-:W-:Y:S01]  /*c320*/  FADD.FTZ R3, R32, R0 ;  /* 0x0000000020037221 */ /* 0x000fe20000010000 */
[----:B-1----:R-:W-:Y:S01]  /*c330*/  LDSM.16.MT88.4 R24, [R251+0x1000] ;  /* 0x00100000fb18783b */ /* 0x002fe20000004200 */
[----:B------:R-:W-:Y:S01]  /*c340*/  FADD.FTZ R0, R182, R2 ;  /* 0x00000002b6007221 */ /* 0x000fe20000010000 */
[C---:B---3--:R-:W-:Y:S03]  /*c350*/  HMMA.16816.F32 R36, R12.reuse, R16, R36 ;  /* 0x000000100c24723c */ /* 0x048fe60000001824 */
[----:B------:R-:W-:Y:S02]  /*c360*/  FADD.FTZ R0, R186, R0 ;  /* 0x00000000ba007221 */ /* 0x000fe40000010000 */
[----:B------:R-:W-:Y:S02]  /*c370*/  MUFU.EX2 R187, R187 ;  /* 0x000000bb00bb7308 */ /* 0x000fe40000000800 */
[----:B------:R-:W-:Y:S01]  /*c380*/  FADD.FTZ R0, R181, R0 ;  /* 0x00000000b5007221 */ /* 0x000fe20000010000 */
[C---:B------:R-:W-:Y:S01]  /*c390*/  HMMA.16816.F32 R40, R12.reuse, R18, R40 ;  /* 0x000000120c28723c */ /* 0x040fe20000001828 */
[----:B------:R-:W1:Y:S03]  /*c3a0*/  LDSM.16.MT88.4 R16, [R251+0x2800] ;  /* 0x00280000fb10783b */ /* 0x000e660000004200 */
[C---:B------:R-:W-:Y:S04]  /*c3b0*/  FADD.FTZ R0, R180.reuse, R0 ;  /* 0x00000000b4007221 */ /* 0x040fe80000010000 */
        /* <DEDUP_REMOVED lines=35> */
[----:B------:R-:W-:Y:S01]  /*c5f0*/  F2FP.PACK_AB R14, R191, R166 ;  /* 0x000000a6bf0e723e */ /* 0x000fe200000000ff */
[----:B------:R-:W-:Y:S02]  /*c600*/  LDSM.16.MT88.4 R32, [R248+0x3800] ;  /* 0x00380000f820783b */ /* 0x000fe40000004200 */
[----:B------:R-:W-:Y:S02]  /*c610*/  F2FP.PACK_AB R13, R180, R181 ;  /* 0x000000b5b40d723e */ /* 0x000fe400000000ff */
[----:B------:R-:W-:Y:S07]  /*c620*/  F2FP.PACK_AB R15, R178, R179 ;  /* 0x000000b3b20f723e */ /* 0x000fee00000000ff */
        /* <DEDUP_REMOVED lines=34> */
[C---:B------:R-:W-:Y:S08]  /*c850*/  HMMA.16816.F32 R96, R12.reuse, R26, R96 ;  /* 0x0000001a0c60723c */ /* 0x040ff00000001860 */
[C---:B---3--:R-:W-:Y:S07]  /*c860*/  HMMA.16816.F32 R100, R12.reuse, R160, R100 ;  /* 0x000000a00c64723c */ /* 0x048fee0000001864 */
[----:B------:R-:W-:Y:S01]  /*c870*/  MOV R160, R177 ;  /* 0x000000b100a07202 */ /* 0x000fe20000000f00 */
[C---:B------:R-:W-:Y:S01]  /*c880*/  HMMA.16816.F32 R104, R12.reuse, R162, R104 ;  /* 0x000000a20c68723c */ /* 0x040fe20000001868 */
[----:B------:R-:W2:Y:S03]  /*c890*/  MUFU.EX2 R177, R30 ;  /* 0x0000001e00b17308 */ /* 0x000ea60000000800 */
[----:B------:R-:W3:Y:S01]  /*c8a0*/  LDSM.16.MT88.4 R24, [R160+0x7000] ;  /* 0x00700000a018783b */ /* 0x000ee20000004200 */
[----:B------:R-:W-:Y:S02]  /*c8b0*/  MOV R182, R160 ;  /* 0x000000a000b67202 */ /* 0x000fe40000000f00 */
[----:B------:R-:W-:Y:S01]  /*c8c0*/  MOV R162, R166 ;  /* 0x000000a600a27202 */ /* 0x000fe20000000f00 */
[C---:B-1----:R-:W-:Y:S04]  /*c8d0*/  HMMA.16816.F32 R108, R12.reuse, R16, R108 ;  /* 0x000000100c6c723c */ /* 0x042fe8000000186c */
[----:B------:R-:W-:Y:S02]  /*c8e0*/  MOV R163, R167 ;  /* 0x000000a700a37202 */ /* 0x000fe40000000f00 */
[----:B------:R-:W1:Y:S01]  /*c8f0*/  LDSM.16.MT88.4 R164, [R248+0x1800] ;  /* 0x00180000f8a4783b */ /* 0x000e620000004200 */
[----:B------:R-:W-:Y:S01]  /*c900*/  MOV R161, R176 ;  /* 0x000000b000a17202 */ /* 0x000fe20000000f00 */
[C---:B------:R-:W-:Y:S01]  /*c910*/  HMMA.16816.F32 R112, R12.reuse, R18, R112 ;  /* 0x000000120c70723c */ /* 0x040fe20000001870 */
[----:B------:R4:W2:Y:S03]  /*c920*/  MUFU.EX2 R176, R31 ;  /* 0x0000001f00b07308 */ /* 0x0008a60000000800 */
[----:B------:R-:W1:Y:S01]  /*c930*/  LDSM.16.MT88.4 R16, [R252+0x1800] ;  /* 0x00180000fc10783b */ /* 0x000e620000004200 */
[----:B------:R-:W-:Y:S02]  /*c940*/  MOV R190, R162 ;  /* 0x000000a200be7202 */ /* 0x000fe40000000f00 */
[----:B------:R-:W-:Y:S01]  /*c950*/  MOV R183, R163 ;  /* 0x000000a300b77202 */ /* 0x000fe20000000f00 */
[C---:B------:R-:W-:Y:S04]  /*c960*/  HMMA.16816.F32 R116, R12.reuse, R20, R116 ;  /* 0x000000140c74723c */ /* 0x040fe80000001874 */
[----:B------:R-:W-:Y:S04]  /*c970*/  MOV R2, R161 ;  /* 0x000000a100027202 */ /* 0x000fe80000000f00 */
[C---:B------:R-:W-:Y:S01]  /*c980*/  HMMA.16816.F32 R120, R12.reuse, R22, R120 ;  /* 0x000000160c78723c */ /* 0x040fe20000001878 */
[----:B------:R1:W-:Y:S03]  /*c990*/  LDSM.16.MT88.4 R20, [R160+0x1800] ;  /* 0x00180000a014783b */ /* 0x0003e60000004200 */
[----:B------:R-:W-:Y:S02]  /*c9a0*/  FADD.FTZ R2, R2, R3 ;  /* 0x0000000302027221 */ /* 0x000fe40000010000 */
[----:B------:R-:W-:Y:S02]  /*c9b0*/  FADD.FTZ R3, R178, R0 ;  /* 0x00000000b2037221 */ /* 0x000fe40000010000 */
[----:B------:R-:W-:Y:S01]  /*c9c0*/  FADD.FTZ R2, R184, R2 ;  /* 0x00000002b8027221 */ /* 0x000fe20000010000 */
[----:B----4-:R-:W4:Y:S01]  /*c9d0*/  LDSM.16.MT88.4 R28, [R251+0x1800] ;  /* 0x00180000fb1c783b */ /* 0x010f220000004200 */
[C---:B---3--:R-:W-:Y:S03]  /*c9e0*/  HMMA.16816.F32 R124, R12.reuse, R24, R124 ;  /* 0x000000180c7c723c */ /* 0x048fe6000000187c */
[----:B--2---:R-:W-:Y:S02]  /*c9f0*/  FADD.FTZ R3, R177, R3 ;  /* 0x00000003b1037221 */ /* 0x004fe40000010000 */
[----:B------:R-:W-:Y:S02]  /*ca00*/  FADD.FTZ R2, R183, R2 ;  /* 0x00000002b7027221 */ /* 0x000fe40000010000 */
[----:B------:R-:W-:Y:S01]  /*ca10*/  FADD.FTZ R3, R176, R3 ;  /* 0x00000003b0037221 */ /* 0x000fe20000010000 */
[----:B------:R-:W-:Y:S01]  /*ca20*/  HMMA.16816.F32 R128, R12, R26, R128 ;  /* 0x0000001a0c80723c */ /* 0x000fe20000001880 */
[----:B------:R-:W2:Y:S03]  /*ca30*/  LDSM.16.MT88.4 R24, [R252+0x3800] ;  /* 0x00380000fc18783b */ /* 0x000ea60000004200 */
[----:B------:R-:W-:Y:S03]  /*ca40*/  FADD.FTZ R2, R190, R2 ;  /* 0x00000002be027221 */ /* 0x000fe60000010000 */
[----:B------:R-:W-:Y:S01]  /*ca50*/  F2FP.PACK_AB R12, R187, R189 ;  /* 0x000000bdbb0c723e */ /* 0x000fe200000000ff */
[----:B------:R-:W-:Y:S01]  /*ca60*/  FADD.FTZ R2, R191, R2 ;  /* 0x00000002bf027221 */ /* 0x000fe20000010000 */
[----:B------:R-:W-:Y:S03]  /*ca70*/  F2FP.PACK_AB R13, R176, R177 ;  /* 0x000000b1b00d723e */ /* 0x000fe600000000ff */
[----:B------:R-:W-:Y:S01]  /*ca80*/  F2FP.PACK_AB R14, R188, R185 ;  /* 0x000000b9bc0e723e */ /* 0x000fe200000000ff */
[----:B------:R-:W-:Y:S01]  /*ca90*/  FADD.FTZ R0, R189, R2 ;  /* 0x00000002bd007221 */ /* 0x000fe20000010000 */
[----:B------:R-:W-:Y:S03]  /*caa0*/  F2FP.PACK_AB R15, R158, R159 ;  /* 0x0000009f9e0f723e */ /* 0x000fe600000000ff */
[----:B------:R-:W-:Y:S04]  /*cab0*/  FADD.FTZ R0, R187, R0 ;  /* 0x00000000bb007221 */ /* 0x000fe80000010000 */
[C---:B-1----:R-:W-:Y:S01]  /*cac0*/  HMMA.16816.F32 R160, R12.reuse, R164, R4 ;  /* 0x000000a40ca0723c */ /* 0x042fe20000001804 */
[----:B------:R-:W1:Y:S02]  /*cad0*/  LDSM.16.MT88.4 R4, [R251+0x3800] ;  /* 0x00380000fb04783b */ /* 0x000e640000004200 */
[----:B------:R-:W-:Y:S02]  /*cae0*/  FADD.FTZ R2, R185, R0 ;  /* 0x00000000b9027221 */ /* 0x000fe40000010000 */
[----:B------:R-:W-:Y:S01]  /*caf0*/  FADD.FTZ R0, R159, R3 ;  /* 0x000000039f007221 */ /* 0x000fe20000010000 */
[----:B------:R-:W-:Y:S01]  /*cb00*/  MOV R159, R156 ;  /* 0x0000009c009f7202 */ /* 0x000fe20000000f00 */
[----:B------:R-:W-:Y:S01]  /*cb10*/  FADD.FTZ R2, R188, R2 ;  /* 0x00000002bc027221 */ /* 0x000fe20000010000 */
[C---:B------:R-:W-:Y:S01]  /*cb20*/  HMMA.16816.F32 R164, R12.reuse, R166, R8 ;  /* 0x000000a60ca4723c */ /* 0x040fe20000001808 */
[----:B------:R-:W3:Y:S03]  /*cb30*/  LDSM.16.MT88.4 R8, [R182+0x3800] ;  /* 0x00380000b608783b */ /* 0x000ee60000004200 */
[----:B------:R-:W-:Y:S01]  /*cb40*/  FADD.FTZ R0, R158, R0 ;  /* 0x000000009e007221 */ /* 0x000fe20000010000 */
[----:B------:R-:W-:Y:S02]  /*cb50*/  MOV R158, R157 ;  /* 0x0000009d009e7202 */ /* 0x000fe40000000f00 */
[----:B------:R-:W-:Y:S01]  /*cb60*/  STL [R1+0x84], R2 ;  /* 0x0000840201007387 */ /* 0x000fe20000100800 */
[C---:B------:R-:W-:Y:S05]  /*cb70*/  HMMA.16816.F32 R132, R12.reuse, R16, R132 ;  /* 0x000000100c84723c */ /* 0x040fea0000001884 */
[----:B------:R-:W-:Y:S03]  /*cb80*/  STL [R1+0x88], R0 ;  /* 0x0000880001007387 */ /* 0x000fe60000100800 */
[C---:B------:R-:W-:Y:S03]  /*cb90*/  HMMA.16816.F32 R136, R12.reuse, R18, R136 ;  /* 0x000000120c88723c */ /* 0x040fe60000001888 */
[----:B------:R-:W1:Y:S05]  /*cba0*/  LDSM.16.MT88.4 R16, [R248+0x5800] ;  /* 0x00580000f810783b */ /* 0x000e6a0000004200 */
[C---:B----4-:R-:W-:Y:S08]  /*cbb0*/  HMMA.16816.F32 R140, R12.reuse, R28, R140 ;  /* 0x0000001c0c8c723c */ /* 0x050ff0000000188c */
[C---:B------:R-:W-:Y:S01]  /*cbc0*/  HMMA.16816.F32 R144, R12.reuse, R30, R144 ;  /* 0x0000001e0c90723c */ /* 0x040fe20000001890 */
[----:B------:R-:W-:Y:S07]  /*cbd0*/  LDSM.16.MT88.4 R28, [R251+0x5800] ;  /* 0x00580000fb1c783b */ /* 0x000fee0000004200 */
[C---:B------:R-:W-:Y:S08]  /*cbe0*/  HMMA.16816.F32 R148, R12.reuse, R20, R148 ;  /* 0x000000140c94723c */ /* 0x040ff00000001894 */
[C---:B------:R-:W-:Y:S01]  /*cbf0*/  HMMA.16816.F32 R152, R12.reuse, R22, R152 ;  /* 0x000000160c98723c */ /* 0x040fe20000001898 */
[----:B------:R-:W4:Y:S07]  /*cc00*/  LDSM.16.MT88.4 R20, [R252+0x5800] ;  /* 0x00580000fc14783b */ /* 0x000f2e0000004200 */
[C---:B------:R-:W-:Y:S08]  /*cc10*/  HMMA.16816.F32 R36, R12.reuse, R32, R36 ;  /* 0x000000200c24723c */ /* 0x040ff00000001824 */
[C---:B------:R-:W-:Y:S08]  /*cc20*/  HMMA.16816.F32 R40, R12.reuse, R34, R40 ;  /* 0x000000220c28723c */ /* 0x040ff00000001828 */
[C---:B--2---:R-:W-:Y:S08]  /*cc30*/  HMMA.16816.F32 R44, R12.reuse, R24, R44 ;  /* 0x000000180c2c723c */ /* 0x044ff0000000182c */
[C---:B------:R-:W-:Y:S01]  /*cc40*/  HMMA.16816.F32 R48, R12.reuse, R26, R48 ;  /* 0x0000001a0c30723c */ /* 0x040fe20000001830 */
[----:B------:R-:W-:Y:S07]  /*cc50*/  LDSM.16.MT88.4 R24, [R251+0x7800] ;  /* 0x00780000fb18783b */ /* 0x000fee0000004200 */
[C---:B-1----:R-:W-:Y:S08]  /*cc60*/  HMMA.16816.F32 R52, R12.reuse, R4, R52 ;  /* 0x000000040c34723c */ /* 0x042ff00000001834 */
[C---:B------:R-:W-:Y:S01]  /*cc70*/  HMMA.16816.F32 R56, R12.reuse, R6, R56 ;  /* 0x000000060c38723c */ /* 0x040fe20000001838 */
[----:B------:R-:W1:Y:S07]  /*cc80*/  LDSM.16.MT88.4 R4, [R182+0x5800] ;  /* 0x00580000b604783b */ /* 0x000e6e0000004200 */
[C---:B---3--:R-:W-:Y:S08]  /*cc90*/  HMMA.16816.F32 R60, R12.reuse, R8, R60 ;  /* 0x000000080c3c723c */ /* 0x048ff0000000183c */
[C---:B------:R-:W-:Y:S01]  /*cca0*/  HMMA.16816.F32 R64, R12.reuse, R10, R64 ;  /* 0x0000000a0c40723c */ /* 0x040fe20000001840 */
[----:B------:R-:W2:Y:S07]  /*ccb0*/  LDSM.16.MT88.4 R8, [R248+0x7800] ;  /* 0x00780000f808783b */ /* 0x000eae0000004200 */
[C---:B------:R-:W-:Y:S08]  /*ccc0*/  HMMA.16816.F32 R68, R12.reuse, R16, R68 ;  /* 0x000000100c44723c */ /* 0x040ff00000001844 */
[C---:B------:R-:W-:Y:S01]  /*ccd0*/  HMMA.16816.F32 R72, R12.reuse, R18, R72 ;  /* 0x000000120c48723c */ /* 0x040fe20000001848 */
[----:B------:R-:W3:Y:S07]  /*cce0*/  LDSM.16.MT88.4 R16, [R252+0x7800] ;  /* 0x00780000fc10783b */ /* 0x000eee0000004200 */
[C---:B----4-:R-:W-:Y:S08]  /*ccf0*/  HMMA.16816.F32 R76, R12.reuse, R20, R76 ;  /* 0x000000140c4c723c */ /* 0x050ff0000000184c */
[C---:B------:R-:W-:Y:S01]  /*cd00*/  HMMA.16816.F32 R80, R12.reuse, R22, R80 ;  /* 0x000000160c50723c */ /* 0x040fe20000001850 */
[----:B------:R-:W4:Y:S07]  /*cd10*/  LDSM.16.MT88.4 R20, [R182+0x7800] ;  /* 0x00780000b614783b */ /* 0x000f2e0000004200 */
[C---:B------:R-:W-:Y:S08]  /*cd20*/  HMMA.16816.F32 R84, R12.reuse, R28, R84 ;  /* 0x0000001c0c54723c */ /* 0x040ff00000001854 */
[C---:B------:R-:W-:Y:S08]  /*cd30*/  HMMA.16816.F32 R88, R12.reuse, R30, R88 ;  /* 0x0000001e0c58723c */ /* 0x040ff00000001858 */
[C---:B-1----:R-:W-:Y:S08]  /*cd40*/  HMMA.16816.F32 R92, R12.reuse, R4, R92 ;  /* 0x000000040c5c723c */ /* 0x042ff0000000185c */
[C---:B------:R-:W-:Y:S08]  /*cd50*/  HMMA.16816.F32 R96, R12.reuse, R6, R96 ;  /* 0x000000060c60723c */ /* 0x040ff00000001860 */
[C---:B--2---:R-:W-:Y:S08]  /*cd60*/  HMMA.16816.F32 R100, R12.reuse, R8, R100 ;  /* 0x000000080c64723c */ /* 0x044ff00000001864 */
[C---:B------:R-:W-:Y:S08]  /*cd70*/  HMMA.16816.F32 R104, R12.reuse, R10, R104 ;  /* 0x0000000a0c68723c */ /* 0x040ff00000001868 */
[C---:B---3--:R-:W-:Y:S08]  /*cd80*/  HMMA.16816.F32 R108, R12.reuse, R16, R108 ;  /* 0x000000100c6c723c */ /* 0x048ff0000000186c */
[C---:B------:R-:W-:Y:S08]  /*cd90*/  HMMA.16816.F32 R112, R12.reuse, R18, R112 ;  /* 0x000000120c70723c */ /* 0x040ff00000001870 */
[C---:B------:R-:W-:Y:S08]  /*cda0*/  HMMA.16816.F32 R116, R12.reuse, R24, R116 ;  /* 0x000000180c74723c */ /* 0x040ff00000001874 */
[C---:B------:R-:W-:Y:S08]  /*cdb0*/  HMMA.16816.F32 R120, R12.reuse, R26, R120 ;  /* 0x0000001a0c78723c */ /* 0x040ff00000001878 */
[C---:B----4-:R-:W-:Y:S08]  /*cdc0*/  HMMA.16816.F32 R124, R12.reuse, R20, R124 ;  /* 0x000000140c7c723c */ /* 0x050ff0000000187c */
[----:B------:R-:W-:Y:S01]  /*cdd0*/  HMMA.16816.F32 R128, R12, R22, R128 ;  /* 0x000000160c80723c */ /* 0x000fe20000001880 */
[----:B------:R-:W-:-:S07]  /*cde0*/  @P0 BRA `(.L_x_3421) ;  /* 0xffffca6000000947 */ /* 0x000fce000383ffff */
.L_x_3420:
[----:B------:R-:W-:Y:S07]  /*cdf0*/  @!UPT UIADD3 URZ, URZ, URZ, URZ ;  /* 0x0000003f3f3ff290 */ /* 0x000fee000fffe03f */
[----:B------:R-:W-:Y:S02]  /*ce00*/  MOV R7, 0x1f ;  /* 0x0000001f00077802 */ /* 0x000fe40000000f00 */
[----:B------:R-:W-:Y:S01]  /*ce10*/  MOV R6, 0xffffffff ;  /* 0xffffffff00067802 */ /* 0x000fe20000000f00 */
[----:B------:R-:W-:Y:S06]  /*ce20*/  BRA.DIV ~URZ, `(.L_x_3422) ;  /* 0x00002a427f007947 */ /* 0x000fec000b800000 */
[----:B------:R-:W2:Y:S04]  /*ce30*/  LDL R2, [R1+0x84] ;  /* 0x0000840001027983 */ /* 0x000ea80000100800 */
[----:B--2---:R1:W2:Y:S02]  /*ce40*/  SHFL.BFLY PT, R0, R2, 0x2, 0x1f ;  /* 0x0c401f0002007f89 */ /* 0x0042a400000e0000 */
.L_x_3436:
        /* <DEDUP_REMOVED lines=9> */
.L_x_3437:
        /* <DEDUP_REMOVED lines=149> */
.L_x_3415:
        /* <DEDUP_REMOVED lines=19> */
.L_x_3425:
[----:B--2---:R-:W-:Y:S05]  /*d960*/  BSYNC B0 ;  /* 0x0000000000007941 */ /* 0x004fea0003800000 */
.L_x_3424:
        /* <DEDUP_REMOVED lines=15> */
[----:B-1----:R-:W-:Y:S05]  /*da60*/  CALL.REL.NOINC `($__internal_69_$__cuda_sm70_shflsync_idx_p) ;  /* 0x0000200000007944 */ /* 0x002fea0003c00000 */
.L_x_3428:
        /* <DEDUP_REMOVED lines=129> */
[----:B------:R-:W-:Y:S02]  /*e280*/  IADD3 R29, R205, 0xb0, RZ ;  /* 0x000000b0cd1d7810 */ /* 0x000fe40007ffe0ff */
[----:B------:R-:W-:Y:S02]  /*e290*/  ISETP.GE.AND P0, PT, R6, UR4, PT ;  /* 0x0000000406007c0c */ /* 0x000fe4000bf06270 */
        /* <DEDUP_REMOVED lines=22> */
[----:B------:R-:W-:Y:S01]  /*e400*/  SHF.R.S32.HI R53, RZ, 0x1f, R29 ;  /* 0x0000001fff357819 */ /* 0x000fe2000001141d */
[----:B------:R-:W-:Y:S05]  /*e410*/  @P1 BRA `(.L_x_3430) ;  /* 0x000007f000001947 */ /* 0x000fea0003800000 */
[----:B--2-4-:R-:W-:Y:S02]  /*e420*/  ISETP.GE.AND P1, PT, R205, c[0x0][0x3c8], PT ;  /* 0x0000f200cd007a0c */ /* 0x014fe40003f26270 */
[----:B------:R-:W-:Y:S02]  /*e430*/  ISETP.GE.AND P3, PT, R10, c[0x0][0x3c8], PT ;  /* 0x0000f2000a007a0c */ /* 0x000fe40003f66270 */
        /* <DEDUP_REMOVED lines=86> */
[----:B-----5:R-:W-:-:S03]  /*e9a0*/  ISETP.GE.AND P5, PT, R202, c[0x0][0x3c8], PT ;  /* 0x0000f200ca007a0c */ /* 0x020fc60003fa6270 */
        /* <DEDUP_REMOVED lines=38> */
.L_x_3430:
[----:B--2-4-:R-:W-:Y:S05]  /*ec10*/  BSYNC B0 ;  /* 0x0000000000007941 */ /* 0x014fea0003800000 */
.L_x_3429:
[----:B------:R1:W2:Y:S04]  /*ec20*/  SHFL.IDX PT, R3, R31, 0x1, 0x1c1f ;  /* 0x003c1f001f037f89 */ /* 0x0002a800000e0000 */
[----:B------:R1:W3:Y:S01]  /*ec30*/  SHFL.IDX PT, R2, R36, 0x1, 0x1c1f ;  /* 0x003c1f0024027f89 */ /* 0x0002e200000e0000 */
[----:B------:R-:W-:Y:S05]  /*ec40*/  @P0 BRA `(.L_x_3431) ;  /* 0x00000ad000000947 */ /* 0x000fea0003800000 */
[----:B------:R-:W-:Y:S02]  /*ec50*/  ISETP.GE.AND P4, PT, R10, c[0x0][0x3c8], PT ;  /* 0x0000f2000a007a0c */ /* 0x000fe40003f86270 */
[----:B------:R-:W-:Y:S02]  /*ec60*/  ISETP.GE.AND P0, PT, R205, c[0x0][0x3c8], PT ;  /* 0x0000f200cd007a0c */ /* 0x000fe40003f06270 */
[----:B------:R-:W-:Y:S02]  /*ec70*/  ISETP.GE.AND P2, PT, R0, c[0x0][0x3c8], PT ;  /* 0x0000f20000007a0c */ /* 0x000fe40003f46270 */
[----:B------:R-:W-:-:S07]  /*ec80*/  ISETP.GE.AND P3, PT, R11, c[0x0][0x3c8], PT ;  /* 0x0000f2000b007a0c */ /* 0x000fce0003f66270 */
[CC--:B---3--:R-:W-:Y:S02]  /*ec90*/  @!P4 LEA R4, P1, R10.reuse, R2.reuse, 0x2 ;  /* 0x000000020a04c211 */ /* 0x0c8fe400078210ff */
[----:B--2---:R-:W-:Y:S02]  /*eca0*/  @!P0 IMAD.WIDE R6, R205, 0x4, R2 ;  /* 0x00000004cd068825 */ /* 0x004fe400078e0202 */
[-C--:B------:R-:W-:Y:S02]  /*ecb0*/  @!P4 LEA.HI.X R5, R10, R3.reuse, R33, 0x2, P1 ;  /* 0x000000030a05c211 */ /* 0x080fe400008f1421 */
[----:B------:R-:W-:Y:S01]  /*ecc0*/  ISETP.GE.AND P1, PT, R12, c[0x0][0x3c8], PT ;  /* 0x0000f2000c007a0c */ /* 0x000fe20003f26270 */
        /* <DEDUP_REMOVED lines=10> */
[----:B------:R-:W-:Y:S01]  /*ed70*/  @!P3 ST.E.64 [R10.64], R180 ;  /* 0x000000b40a00b985 */ /* 0x000fe2000c101b06 */
[----:B------:R-:W-:Y:S02]  /*ed80*/  ISETP.GE.AND P3, PT, R16, c[0x0][0x3c8], PT ;  /* 0x0000f20010007a0c */ /* 0x000fe40003f66270 */
[----:B--2---:R-:W-:-:S04]  /*ed90*/  @!P1 LEA R6, P5, R12, R2, 0x2 ;  /* 0x000000020c069211 */ /* 0x004fc800078a10ff */
[----:B------:R-:W-:Y:S02]  /*eda0*/  @!P1 LEA.HI.X R7, R12, R3, R35, 0x2, P5 ;  /* 0x000000030c079211 */ /* 0x000fe400028f1423 */
[----:B---3--:R-:W-:-:S03]  /*edb0*/  @!P0 LEA R4, P5, R13, R2, 0x2 ;  /* 0x000000020d048211 */ /* 0x008fc600078a10ff */
[----:B------:R-:W-:Y:S01]  /*edc0*/  @!P1 ST.E.64 [R6.64], R142 ;  /* 0x0000008e06009985 */ /* 0x000fe2000c101b06 */
[-C--:B------:R-:W-:Y:S02]  /*edd0*/  @!P0 LEA.HI.X R5, R13, R3.reuse, R37, 0x2, P5 ;  /* 0x000000030d058211 */ /* 0x080fe400028f1425 */
[----:B----4-:R-:W-:Y:S02]  /*ede0*/  @!P4 LEA R8, P5, R14, R2, 0x2 ;  /* 0x000000020e08c211 */ /* 0x010fe400078a10ff */
[----:B------:R-:W-:Y:S01]  /*edf0*/  ISETP.GE.AND P1, PT, R17, c[0x0][0x3c8], PT ;  /* 0x0000f20011007a0c */ /* 0x000fe20003f26270 */
[----:B------:R2:W-:Y:S01]  /*ee00*/  @!P0 ST.E.64 [R4.64], R146 ;  /* 0x0000009204008985 */ /* 0x0005e2000c101b06 */
[----:B------:R-:W-:Y:S02]  /*ee10*/  ISETP.GE.AND P0, PT, R18, c[0x0][0x3c8], PT ;  /* 0x0000f20012007a0c */ /* 0x000fe40003f06270 */
        /* <DEDUP_REMOVED lines=8> */
[----:B---3--:R-:W-:-:S03]  /*eea0*/  @!P1 LEA R8, P5, R17, R2, 0x2 ;  /* 0x0000000211089211 */ /* 0x008fc600078a10ff */
[----:B------:R3:W-:Y:S01]  /*eeb0*/  @!P3 ST.E.64 [R6.64], R116 ;  /* 0x000000740600b985 */ /* 0x0007e2000c101b06 */
[----:B------:R-:W-:Y:S02]  /*eec0*/  ISETP.GE.AND P3, PT, R21, c[0x0][0x3c8], PT ;  /* 0x0000f20015007a0c */ /* 0x000fe40003f66270 */
[----:B------:R-:W-:Y:S02]  /*eed0*/  @!P1 LEA.HI.X R9, R17, R3, R41, 0x2, P5 ;  /* 0x0000000311099211 */ /* 0x000fe400028f1429 */
[----:B------:R-:W-:-:S04]  /*eee0*/  @!P4 LEA R10, P5, R19, R2, 0x2 ;  /* 0x00000002130ac211 */ /* 0x000fc800078a10ff */
[----:B------:R-:W-:Y:S02]  /*eef0*/  @!P4 LEA.HI.X R11, R19, R3, R43, 0x2, P5 ;  /* 0x00000003130bc211 */ /* 0x000fe400028f142b */
[----:B--2---:R-:W-:-:S04]  /*ef00*/  @!P0 LEA R4, P2, R18, R2, 0x2 ;  /* 0x0000000212048211 */ /* 0x004fc800078410ff */
        /* <DEDUP_REMOVED lines=26> */
[----:B------:R-:W-:Y:S01]  /*f0b0*/  @!P2 ST.E.64 [R10.64], R70 ;  /* 0x000000460a00a985 */ /* 0x000fe2000c101b06 */
[----:B------:R-:W-:Y:S02]  /*f0c0*/  @!P3 LEA.HI.X R9, R25, R3, R49, 0x2, P5 ;  /* 0x000000031909b211 */ /* 0x000fe400028f1431 */
[----:B------:R-:W-:Y:S02]  /*f0d0*/  ISETP.GE.AND P2, PT, R30, c[0x0][0x3c8], PT ;  /* 0x0000f2001e007a0c */ /* 0x000fe40003f46270 */
[----:B------:R-:W-:-:S04]  /*f0e0*/  @!P0 LEA R6, P5, R27, R2, 0x2 ;  /* 0x000000021b068211 */ /* 0x000fc800078a10ff */
[----:B------:R-:W-:Y:S02]  /*f0f0*/  @!P0 LEA.HI.X R7, R27, R3, R51, 0x2, P5 ;  /* 0x000000031b078211 */ /* 0x000fe400028f1433 */
[----:B--2---:R-:W-:-:S04]  /*f100*/  @!P4 LEA R4, P1, R26, R2, 0x2 ;  /* 0x000000021a04c211 */ /* 0x004fc800078210ff */
[----:B------:R-:W-:Y:S02]  /*f110*/  @!P4 LEA.HI.X R5, R26, R3, R50, 0x2, P1 ;  /* 0x000000031a05c211 */ /* 0x000fe400008f1432 */
[----:B------:R-:W-:-:S03]  /*f120*/  ISETP.GE.AND P1, PT, R28, c[0x0][0x3c8], PT ;  /* 0x0000f2001c007a0c */ /* 0x000fc60003f26270 */
[----:B------:R2:W-:Y:S01]  /*f130*/  @!P4 ST.E.64 [R4.64], R74 ;  /* 0x0000004a0400c985 */ /* 0x0005e2000c101b06 */
[----:B------:R-:W-:-:S03]  /*f140*/  ISETP.GE.AND P4, PT, R29, c[0x0][0x3c8], PT ;  /* 0x0000f2001d007a0c */ /* 0x000fc60003f86270 */
[----:B------:R-:W-:Y:S01]  /*f150*/  @!P3 ST.E.64 [R8.64], R78 ;  /* 0x0000004e0800b985 */ /* 0x000fe2000c101b06 */
[----:B------:R-:W-:-:S03]  /*f160*/  ISETP.GE.AND P3, PT, R204, c[0x0][0x3c8], PT ;  /* 0x0000f200cc007a0c */ /* 0x000fc60003f66270 */
[----:B------:R3:W-:Y:S02]  /*f170*/  @!P0 ST.E.64 [R6.64], R82 ;  /* 0x0000005206008985 */ /* 0x0007e4000c101b06 */
[----:B--2---:R-:W-:-:S04]  /*f180*/  @!P1 LEA R4, P5, R28, R2, 0x2 ;  /* 0x000000021c049211 */ /* 0x004fc800078a10ff */
[----:B------:R-:W-:Y:S02]  /*f190*/  @!P1 LEA.HI.X R5, R28, R3, R52, 0x2, P5 ;  /* 0x000000031c059211 */ /* 0x000fe400028f1434 */
[----:B---3--:R-:W-:-:S03]  /*f1a0*/  @!P2 LEA R6, P0, R30, R2, 0x2 ;  /* 0x000000021e06a211 */ /* 0x008fc600078010ff */
[----:B------:R2:W-:Y:S01]  /*f1b0*/  @!P1 ST.E.64 [R4.64], R86 ;  /* 0x0000005604009985 */ /* 0x0005e2000c101b06 */
[----:B-----5:R-:W-:Y:S02]  /*f1c0*/  ISETP.GE.AND P1, PT, R202, c[0x0][0x3c8], PT ;  /* 0x0000f200ca007a0c */ /* 0x020fe40003f26270 */
[----:B------:R-:W-:Y:S02]  /*f1d0*/  @!P2 LEA.HI.X R7, R30, R3, R54, 0x2, P0 ;  /* 0x000000031e07a211 */ /* 0x000fe400000f1436 */
[----:B------:R-:W-:-:S03]  /*f1e0*/  ISETP.GE.AND P0, PT, R200, c[0x0][0x3c8], PT ;  /* 0x0000f200c8007a0c */ /* 0x000fc60003f06270 */
[----:B------:R3:W-:Y:S01]  /*f1f0*/  @!P2 ST.E.64 [R6.64], R90 ;  /* 0x0000005a0600a985 */ /* 0x0007e2000c101b06 */
[----:B------:R-:W-:-:S04]  /*f200*/  @!P3 LEA R8, P2, R204, R2, 0x2 ;  /* 0x00000002cc08b211 */ /* 0x000fc800078410ff */
[----:B------:R-:W-:Y:S02]  /*f210*/  @!P3 LEA.HI.X R9, R204, R3, R55, 0x2, P2 ;  /* 0x00000003cc09b211 */ /* 0x000fe400010f1437 */
[----:B--2---:R-:W-:-:S04]  /*f220*/  @!P4 LEA R4, P5, R29, R2, 0x2 ;  /* 0x000000021d04c211 */ /* 0x004fc800078a10ff */
[----:B------:R-:W-:Y:S02]  /*f230*/  @!P4 LEA.HI.X R5, R29, R3, R53, 0x2, P5 ;  /* 0x000000031d05c211 */ /* 0x000fe400028f1435 */
[----:B---3--:R-:W-:-:S03]  /*f240*/  @!P0 LEA R6, P2, R200, R2, 0x2 ;  /* 0x00000002c8068211 */ /* 0x008fc600078410ff */
[----:B------:R2:W-:Y:S01]  /*f250*/  @!P4 ST.E.64 [R4.64], R94 ;  /* 0x0000005e0400c985 */ /* 0x0005e2000c101b06 */
[----:B------:R-:W-:Y:S02]  /*f260*/  ISETP.GE.AND P4, PT, R198, c[0x0][0x3c8], PT ;  /* 0x0000f200c6007a0c */ /* 0x000fe40003f86270 */
[----:B------:R-:W-:Y:S01]  /*f270*/  @!P0 LEA.HI.X R7, R200, R3, R201, 0x2, P2 ;  /* 0x00000003c8078211 */ /* 0x000fe200010f14c9 */
[----:B------:R-:W-:Y:S01]  /*f280*/  @!P3 ST.E.64 [R8.64], R98 ;  /* 0x000000620800b985 */ /* 0x000fe2000c101b06 */
[----:B------:R-:W-:Y:S02]  /*f290*/  ISETP.GE.AND P3, PT, R196, c[0x0][0x3c8], PT ;  /* 0x0000f200c4007a0c */ /* 0x000fe40003f66270 */
[----:B------:R-:W-:Y:S02]  /*f2a0*/  ISETP.GE.AND P2, PT, R194, c[0x0][0x3c8], PT ;  /* 0x0000f200c2007a0c */ /* 0x000fe40003f46270 */
        /* <DEDUP_REMOVED lines=8> */
[----:B------:R-:W-:-:S03]  /*f330*/  @!P3 LEA R10, P5, R196, R2, 0x2 ;  /* 0x00000002c40ab211 */ /* 0x000fc600078a10ff */
[----:B------:R2:W-:Y:S01]  /*f340*/  @!P4 ST.E.64 [R4.64], R110 ;  /* 0x0000006e0400c985 */ /* 0x0005e2000c101b06 */
[-C--:B------:R-:W-:Y:S02]  /*f350*/  @!P2 LEA R8, P4, R194, R2.reuse, 0x2 ;  /* 0x00000002c208a211 */ /* 0x080fe400078810ff */
[-C--:B------:R-:W-:Y:S02]  /*f360*/  @!P3 LEA.HI.X R11, R196, R3.reuse, R197, 0x2, P5 ;  /* 0x00000003c40bb211 */ /* 0x080fe400028f14c5 */
[----:B---3--:R-:W-:Y:S02]  /*f370*/  @!P1 LEA R6, P5, R192, R2, 0x2 ;  /* 0x00000002c0069211 */ /* 0x008fe400078a10ff */
[-C--:B------:R-:W-:Y:S01]  /*f380*/  @!P2 LEA.HI.X R9, R194, R3.reuse, R195, 0x2, P4 ;  /* 0x00000003c209a211 */ /* 0x080fe200020f14c3 */
[----:B------:R3:W-:Y:S01]  /*f390*/  @!P3 ST.E.64 [R10.64], R114 ;  /* 0x000000720a00b985 */ /* 0x0007e2000c101b06 */
[----:B------:R-:W-:-:S03]  /*f3a0*/  @!P1 LEA.HI.X R7, R192, R3, R193, 0x2, P5 ;  /* 0x00000003c0079211 */ /* 0x000fc600028f14c1 */
[----:B------:R3:W-:Y:S04]  /*f3b0*/  @!P2 ST.E.64 [R8.64], R118 ;  /* 0x000000760800a985 */ /* 0x0007e8000c101b06 */
[----:B------:R3:W-:Y:S01]  /*f3c0*/  @!P1 ST.E.64 [R6.64], R122 ;  /* 0x0000007a06009985 */ /* 0x0007e2000c101b06 */
[----:B--2---:R-:W-:-:S04]  /*f3d0*/  @!P0 LEA R4, P4, R190, R2, 0x2 ;  /* 0x00000002be048211 */ /* 0x004fc800078810ff */
        /* <DEDUP_REMOVED lines=8> */
.L_x_3427:
        /* <DEDUP_REMOVED lines=44> */
.L_x_3431:
[----:B------:R-:W-:Y:S05]  /*f720*/  BSYNC B1 ;  /* 0x0000000000017941 */ /* 0x000fea0003800000 */
.L_x_3426:
        /* <DEDUP_REMOVED lines=10> */
.L_x_3438:
[----:B------:R-:W-:Y:S01]  /*f7d0*/  WARPSYNC 0xffffffff ;  /* 0xffffffff00007948 */ /* 0x000fe20003800000 */
[----:B------:R-:W-:Y:S06]  /*f7e0*/  BAR.SYNC.DEFER_BLOCKING 0x4, 0x100 ;  /* 0x0104000000007b1d */ /* 0x000fec0000010000 */
[----:B----4-:R4:W-:Y:S04]  /*f7f0*/  STL [R1+0xb4], R0 ;  /* 0x0000b40001007387 */ /* 0x0109e80000100800 */
[----:B------:R4:W-:Y:S04]  /*f800*/  @!P6 STS [0x18100], R156 ;  /* 0x0181009cff00e388 */ /* 0x0009e80000000800 */
[----:B------:R-:W-:Y:S06]  /*f810*/  BAR.ARV 0x5, 0x100 ;  /* 0x0144000000007b1d */ /* 0x000fec0000002000 */
.L_x_3432:
[----:B--2-4-:R-:W2:Y:S02]  /*f820*/  LDL R0, [R1+0xb4] ;  /* 0x0000b40001007983 */ /* 0x014ea40000100800 */
[----:B--2---:R-:W-:-:S13]  /*f830*/  ISETP.GE.AND P0, PT, R0, c[0x0][0x538], PT ;  /* 0x00014e0000007a0c */ /* 0x004fda0003f06270 */
[----:B-1-3-5:R-:W-:Y:S01]  /*f840*/  @P0 CALL.REL.NOINC `(.L_x_3434) ;  /* 0x0000001000000944 */ /* 0x02afe20003c00000 */
[----:B------:R-:W-:Y:S05]  /*f850*/  BRA `(.L_x_3435) ;  /* 0xffff136000007947 */ /* 0x000fea000383ffff */
.L_x_3434:
[----:B------:R-:W-:Y:S05]  /*f860*/  EXIT ;  /* 0x000000000000794d */ /* 0x000fea0003800000 */
.L_x_3422:
[----:B------:R1:W5:Y:S01]  /*f870*/  LDL R2, [R1+0x84] ;  /* 0x0000840001027983 */ /* 0x0003620000100800 */
[----:B------:R-:W-:Y:S02]  /*f880*/  MOV R5, 0x2 ;  /* 0x0000000200057802 */ /* 0x000fe40000000f00 */
[----:B------:R-:W-:Y:S02]  /*f890*/  MOV R3, 0xf8b0 ;  /* 0x0000f8b000037802 */ /* 0x000fe40000000f00 */
[----:B-1---5:R-:W-:Y:S05]  /*f8a0*/  CALL.REL.NOINC `($__internal_68_$__cuda_sm70_shflsync_bfly_p) ;  /* 0x0000017000007944 */ /* 0x022fea0003c00000 */
[----:B------:R-:W-:Y:S01]  /*f8b0*/  MOV R0, R5 ;  /* 0x0000000500007202 */ /* 0x000fe20000000f00 */
[----:B------:R-:W-:Y:S05]  /*f8c0*/  BRA `(.L_x_3436) ;  /* 0xffffd58000007947 */ /* 0x000fea000383ffff */
.L_x_3423:
[----:B------:R-:W-:Y:S01]  /*f8d0*/  IMAD.MOV.U32 R2, RZ, RZ, R0 ;  /* 0x000000ffff027224 */ /* 0x000fe200078e0000 */
[----:B------:R-:W-:Y:S02]  /*f8e0*/  MOV R5, 0x1 ;  /* 0x0000000100057802 */ /* 0x000fe40000000f00 */
[----:B------:R-:W-:Y:S02]  /*f8f0*/  MOV R3, 0xf910 ;  /* 0x0000f91000037802 */ /* 0x000fe40000000f00 */
[----:B-----5:R-:W-:Y:S05]  /*f900*/  CALL.REL.NOINC `($__internal_68_$__cuda_sm70_shflsync_bfly_p) ;  /* 0x0000011000007944 */ /* 0x020fea0003c00000 */
[----:B------:R1:W5:Y:S01]  /*f910*/  LDL R2, [R1+0x88] ;  /* 0x0000880001027983 */ /* 0x0003620000100800 */
[----:B------:R-:W-:Y:S01]  /*f920*/  FADD.FTZ R0, R0, R5 ;  /* 0x0000000500007221 */ /* 0x000fe20000010000 */
[----:B------:R-:W-:Y:S02]  /*f930*/  MOV R5, 0x2 ;  /* 0x0000000200057802 */ /* 0x000fe40000000f00 */
[----:B------:R-:W-:-:S02]  /*f940*/  MOV R3, 0xf960 ;  /* 0x0000f96000037802 */ /* 0x000fc40000000f00 */
[----:B-1---5:R-:W-:Y:S05]  /*f950*/  CALL.REL.NOINC `($__internal_68_$__cuda_sm70_shflsync_bfly_p) ;  /* 0x000000c000007944 */ /* 0x022fea0003c00000 */
[----:B------:R-:W2:Y:S01]  /*f960*/  LDL.LU R2, [R1+0x88] ;  /* 0x0000880001027983 */ /* 0x000ea20000300800 */
[----:B------:R-:W-:Y:S01]  /*f970*/  MOV R3, 0xf9c0 ;  /* 0x0000f9c000037802 */ /* 0x000fe20000000f00 */
[----:B--2---:R-:W-:Y:S01]  /*f980*/  FADD.FTZ R4, R2, R5 ;  /* 0x0000000502047221 */ /* 0x004fe20000010000 */
[----:B------:R-:W-:-:S04]  /*f990*/  MOV R5, 0x1 ;  /* 0x0000000100057802 */ /* 0x000fc80000000f00 */
[----:B------:R-:W-:Y:S02]  /*f9a0*/  MOV R2, R4 ;  /* 0x0000000400027202 */ /* 0x000fe40000000f00 */
[----:B------:R-:W-:Y:S05]  /*f9b0*/  CALL.REL.NOINC `($__internal_68_$__cuda_sm70_shflsync_bfly_p) ;  /* 0x0000006000007944 */ /* 0x000fea0003c00000 */
[----:B------:R-:W-:Y:S01]  /*f9c0*/  MOV R3, R5 ;  /* 0x0000000500037202 */ /* 0x000fe20000000f00 */
[----:B------:R-:W-:Y:S05]  /*f9d0*/  BRA `(.L_x_3437) ;  /* 0xffffd50000007947 */ /* 0x000fea000383ffff */
.L_x_3433:
[----:B--2---:R-:W-:Y:S02]  /*f9e0*/  MOV R0, R156 ;  /* 0x0000009c00007202 */ /* 0x004fe40000000f00 */
[----:B---3--:R-:W-:Y:S02]  /*f9f0*/  MOV R2, 0xfa10 ;  /* 0x0000fa1000027802 */ /* 0x008fe40000000f00 */
[----:B-1---5:R-:W-:Y:S05]  /*fa00*/  CALL.REL.NOINC `($__internal_69_$__cuda_sm70_shflsync_idx_p) ;  /* 0x0000006000007944 */ /* 0x022fea0003c00000 */
[----:B-12---:R-:W-:Y:S05]  /*fa10*/  BRA `(.L_x_3438) ;  /* 0xfffffdb000007947 */ /* 0x006fea000383ffff */
        .weak           $__internal_68_$__cuda_sm70_shflsync_bfly_p
        .type           $__internal_68_$__cuda_sm70_shflsync_bfly_p,@function
        .size           $__internal_68_$__cuda_sm70_shflsync_bfly_p,($__internal_69_$__cuda_sm70_shflsync_idx_p - $__internal_68_$__cuda_sm70_shflsync_bfly_p)
$__internal_68_$__cuda_sm70_shflsync_bfly_p:
[----:B------:R-:W-:Y:S04]  /*fa20*/  WARPSYNC R6 ;  /* 0x0000000600007348 */ /* 0x000fe80003800000 */
[----:B------:R1:W2:Y:S02]  /*fa30*/  SHFL.BFLY PT, R5, R2, R5, R7 ;  /* 0x0c00000502057389 */ /* 0x0002a400000e0007 */
[----:B-1----:R-:W-:Y:S02]  /*fa40*/  MOV R2, R3 ;  /* 0x0000000300027202 */ /* 0x002fe40000000f00 */
[----:B------:R-:W-:-:S04]  /*fa50*/  MOV R3, 0x0 ;  /* 0x0000000000037802 */ /* 0x000fc80000000f00 */
[----:B--2---:R-:W-:Y:S05]  /*fa60*/  RET.REL.NODEC R2 `(_ZN7cutlass13device_kernelIN5flash19enable_sm80_to_sm89INS1_16FlashAttnFwdSm80INS1_25CollectiveMainloopFwdSm80ILi8ELi1ELb1EN4cute5tupleIJNS5_1CILi128EEENS7_ILi64EEENS7_ILi256EEEEEELi256ENS_6half_tEfNS_4arch4Sm80ELb1ELb0ELb0ELb0ELb0ELb0ELb1ELb1EEENS1_21CollectiveEpilogueFwdINS6_IJS8_SA_S9_EEENS6_IJNS7_ILi1EEESI_SI_EEESC_SE_Li256ELb0ELb1ELb1ELb0EEENS1_30DynamicPersistentTileSchedulerILi256ELi256ELb1ELb1ELb0EEEEEEEEEvNT_6ParamsE) ;  /* 0xffff059002007950 */ /* 0x004fea0003c3ffff */
        .weak           $__internal_69_$__cuda_sm70_shflsync_idx_p
        .type           $__internal_69_$__cuda_sm70_shflsync_idx_p,@function
        .size           $__internal_69_$__cuda_sm70_shflsync_idx_p,(.L_x_5234 - $__internal_69_$__cuda_sm70_shflsync_idx_p)
$__internal_69_$__cuda_sm70_shflsync_idx_p:
[----:B------:R-:W-:Y:S01]  /*fa70*/  MOV R3, 0x0 ;  /* 0x0000000000037802 */ /* 0x000fe20000000f00 */
[----:B------:R-:W-:Y:S04]  /*fa80*/  WARPSYNC R157 ;  /* 0x0000009d00007348 */ /* 0x000fe80003800000 */
[----:B------:R1:W2:Y:S01]  /*fa90*/  SHFL.IDX PT, R0, R0, R187, R186 ;  /* 0x000000bb00007389 */ /* 0x0002a200000e00ba */
[----:B------:R-:W-:Y:S05]  /*faa0*/  RET.REL.NODEC R2 `(_ZN7cutlass13device_kernelIN5flash19enable_sm80_to_sm89INS1_16FlashAttnFwdSm80INS1_25CollectiveMainloopFwdSm80ILi8ELi1ELb1EN4cute5tupleIJNS5_1CILi128EEENS7_ILi64EEENS7_ILi256EEEEEELi256ENS_6half_tEfNS_4arch4Sm80ELb1ELb0ELb0ELb0ELb0ELb0ELb1ELb1EEENS1_21CollectiveEpilogueFwdINS6_IJS8_SA_S9_EEENS6_IJNS7_ILi1EEESI_SI_EEESC_SE_Li256ELb0ELb1ELb1ELb0EEENS1_30DynamicPersistentTileSchedulerILi256ELi256ELb1ELb1ELb0EEEEEEEEEvNT_6ParamsE) ;  /* 0xffff055002007950 */ /* 0x000fea0003c3ffff */
.L_x_3439:
        /* <DEDUP_REMOVED lines=13> */
.L_x_5234:


//--------------------- .text._ZN7cutlass13device_kernelIN5flash19enable_sm80_to_sm89INS1_16FlashAttnFwdSm80INS1_25CollectiveMainloopFwdSm80ILi8ELi1ELb1EN4cute5tupleIJNS5_1CILi128EEENS7_ILi48EEENS7_ILi256EEEEEELi256ENS_6half_tEfNS_4arch4Sm80ELb1ELb0ELb0ELb1ELb0ELb0ELb1ELb1EEENS1_21CollectiveEpilogueFwdINS6_IJS8_SA_S9_EEENS6_IJNS7_ILi1EEESI_SI_EEESC_SE_Li256ELb1ELb1ELb1ELb0EEENS1_36VarlenDynamicPersistentTileSchedulerILi128ELi48ELi256ELi256ELb1ELb1ELb0ELb1ELb1ELb1EEEEEEEEEvNT_6ParamsE --------------------------
	.section	.text._ZN7cutlass13device_kernelIN5flash19enable_sm80_to_sm89INS1_16FlashAttnFwdSm80INS1_25CollectiveMainloopFwdSm80ILi8ELi1ELb1EN4cute5tupleIJNS5_1CILi128EEENS7_ILi48EEENS7_ILi256EEEEEELi256ENS_6half_tEfNS_4arch4Sm80ELb1ELb0ELb0ELb1ELb0ELb0ELb1ELb1EEENS1_21CollectiveEpilogueFwdINS6_IJS8_SA_S9_EEENS6_IJNS7_ILi1EEESI_SI_EEESC_SE_Li256ELb1ELb1ELb1ELb0EEENS1_36VarlenDynamicPersistentTileSchedulerILi128ELi48ELi256ELi256ELb1ELb1ELb0ELb1ELb1ELb1EEEEEEEEEvNT_6ParamsE,"ax",@progbits
	.sectioninfo	@"SHI_REGISTERS=255"
	.align	128
.text._ZN7cutlass13device_kernelIN5flash19enable_sm80_to_sm89INS1_16FlashAttnFwdSm80INS1_25CollectiveMainloopFwdSm80ILi8ELi1ELb1EN4cute5tupleIJNS5_1CILi128EEENS7_ILi48EEENS7_ILi256EEEEEELi256ENS_6half_tEfNS_4arch4Sm80ELb1ELb0ELb0ELb1ELb0ELb0ELb1ELb1EEENS1_21CollectiveEpilogueFwdINS6_IJS8_SA_S9_EEENS6_IJNS7_ILi1EEESI_SI_EEESC_SE_Li256ELb1ELb1ELb1ELb0EEENS1_36VarlenDynamicPersistentTileSchedulerILi128ELi48ELi256ELi256ELb1ELb1ELb0ELb1ELb1ELb1EEEEEEEEEvNT_6ParamsE:
        .type           _ZN7cutlass13device_kernelIN5flash19enable_sm80_to_sm89INS1_16FlashAttnFwdSm80INS1_25CollectiveMainloopFwdSm80ILi8ELi1ELb1EN4cute5tupleIJNS5_1CILi128EEENS7_ILi48EEENS7_ILi256EEEEEELi256ENS_6half_tEfNS_4arch4Sm80ELb1ELb0ELb0ELb1ELb0ELb0ELb1ELb1EEENS1_21CollectiveEpilogueFwdINS6_IJS8_SA_S9_EEENS6_IJNS7_ILi1EEESI_SI_EEESC_SE_Li256ELb1ELb1ELb1ELb0EEENS1_36VarlenDynamicPersistentTileSchedulerILi128ELi48ELi256ELi256ELb1ELb1ELb0ELb1ELb1ELb1EEEEEEEEEvNT_6ParamsE,@function
        .size           _ZN7cutlass13device_kernelIN5flash19enable_sm80_to_sm89INS1_16FlashAttnFwdSm80INS1_25CollectiveMainloopFwdSm80ILi8ELi1ELb1EN4cute5tupleIJNS5_1CILi128EEENS7_ILi48EEENS7_ILi256EEEEEELi256ENS_6half_tEfNS_4arch4Sm80ELb1ELb0ELb0ELb1ELb0ELb0ELb1ELb1EEENS1_21CollectiveEpilogueFwdINS6_IJS8_SA_S9_EEENS6_IJNS7_ILi1EEESI_SI_EEESC_SE_Li256ELb1ELb1ELb1ELb0EEENS1_36VarlenDynamicPersistentTileSchedulerILi128ELi48ELi256ELi256ELb1ELb1ELb0ELb1ELb1ELb1EEEEEEEEEvNT_6ParamsE,(.L_x_5237 - _ZN7cutlass13device_kernelIN5flash19enable_sm80_to_sm89INS1_16FlashAttnFwdSm80INS1_25CollectiveMainloopFwdSm80ILi8ELi1ELb1EN4cute5tupleIJNS5_1CILi128EEENS7_ILi48EEENS7_ILi256EEEEEELi256ENS_6half_tEfNS_4arch4Sm80ELb1ELb0ELb0ELb1ELb0ELb0ELb1ELb1EEENS1_21CollectiveEpilogueFwdINS6_IJS8_SA_S9_EEENS6_IJNS7_ILi1EEESI_SI_EEESC_SE_Li256ELb1ELb1ELb1ELb0EEENS1_36VarlenDynamicPersistentTileSchedulerILi128ELi48ELi256ELi256ELb1ELb1ELb0ELb1ELb1ELb1EEEEEEEEEvNT_6ParamsE)
        .other          _ZN7cutlass13device_kernelIN5flash19enable_sm80_to_sm89INS1_16FlashAttnFwdSm80INS1_25CollectiveMainloopFwdSm80ILi8ELi1ELb1EN4cute5tupleIJNS5_1CILi128EEENS7_ILi48EEENS7_ILi256EEEEEELi256ENS_6half_tEfNS_4arch4Sm80ELb1ELb0ELb0ELb1ELb0ELb0ELb1ELb1EEENS1_21CollectiveEpilogueFwdINS6_IJS8_SA_S9_EEENS6_IJNS7_ILi1EEESI_SI_EEESC_SE_Li256ELb1ELb1ELb1ELb0EEENS1_36VarlenDynamicPersistentTileSchedulerILi128ELi48ELi256ELi256ELb1ELb1ELb0ELb1ELb1ELb1EEEEEEEEEvNT_6ParamsE,@"STO_CUDA_ENTRY STV_DEFAULT"
_ZN7cutlass13device_kernelIN5flash19enable_sm80_to_sm89INS1_16FlashAttnFwdSm80INS1_25CollectiveMainloopFwdSm80ILi8ELi1ELb1EN4cute5tupleIJNS5_1CILi128EEENS7_ILi48EEENS7_ILi256EEEEEELi256ENS_6half_tEfNS_4arch4Sm80ELb1ELb0ELb0ELb1ELb0ELb0ELb1ELb1EEENS1_21CollectiveEpilogueFwdINS6_IJS8_SA_S9_EEENS6_IJNS7_ILi1EEESI_SI_EEESC_SE_Li256ELb1ELb1ELb1ELb0EEENS1_36VarlenDynamicPersistentTileSchedulerILi128ELi48ELi256ELi256ELb1ELb1ELb0ELb1ELb1ELb1EEEEEEEEEvNT_6ParamsE:
        /* <DEDUP_REMOVED lines=54> */
.L_x_3445:
        /* <DEDUP_REMOVED lines=16> */
.L_x_3536:
        /* <DEDUP_REMOVED lines=16> */
.L_x_3537:
[----:B--2---:R-:W-:-:S05]  /*0560*/  IMAD R0, R0, c[0x0][0x538], RZ ;  /* 0x00014e0000007a24 */ /* 0x004fca00078e02ff */
[----:B------:R-:W-:-:S04]  /*0570*/  IADD3 R6, R0, R6, RZ ;  /* 0x0000000600067210 */ /* 0x000fc80007ffe0ff */
[----:B------:R-:W-:-:S13]  /*0580*/  ISETP.GT.AND P0, PT, R6, UR4, PT ;  /* 0x0000000406007c0c */ /* 0x000fda000bf04270 */
[----:B-1----:R-:W-:Y:S05]  /*0590*/  @!P0 BRA `(.L_x_3445) ;  /* 0xfffffdc000008947 */ /* 0x002fea000383ffff */
.L_x_3441:
[----:B------:R-:W-:-:S05]  /*05a0*/  IADD3 R11, -R0, R6, RZ ;  /* 0x00000006000b7210 */ /* 0x000fca0007ffe1ff */
[----:B------:R-:W-:-:S05]  /*05b0*/  IMAD R0, R4, c[0x0][0x538], R11 ;  /* 0x00014e0004007a24 */ /* 0x000fca00078e020b */
[----:B------:R-:W-:Y:S01]  /*05c0*/  ISETP.GT.AND P0, PT, R0, UR4, PT ;  /* 0x0000000400007c0c */ /* 0x000fe2000bf04270 */
[----:B------:R-:W-:-:S12]  /*05d0*/  BRA.DIV ~URZ, `(.L_x_3446) ;  /* 0x000114427f007947 */ /* 0x000fd8000b800000 */
[----:B------:R-:W-:-:S04]  /*05e0*/  VOTE.ANY R10, PT, !P0 ;  /* 0x00000000000a7806 */ /* 0x000fc800040e0100 */
.L_x_3538:
[----:B------:R-:W1:Y:S02]  /*05f0*/  POPC R6, R10 ;  /* 0x0000000a00067309 */ /* 0x000e640000000000 */
[----:B-1----:R-:W-:-:S05]  /*0600*/  IADD3 R0, R6, R7, RZ ;  /* 0x0000000706007210 */ /* 0x002fca0007ffe0ff */
[----:B------:R1:W-:Y:S01]  /*0610*/  STL [R1+0x8c], R0 ;  /* 0x00008c0001007387 */ /* 0x0003e20000100800 */
[----:B------:R-:W-:Y:S05]  /*0620*/  BRA.DIV ~URZ, `(.L_x_3447) ;  /* 0x000114427f007947 */ /* 0x000fea000b800000 */
[----:B------:R2:W3:Y:S01]  /*0630*/  SHFL.IDX PT, R12, R9, R6, 0x1f ;  /* 0x00001f06090c7589 */ /* 0x0004e200000e0000 */
[----:B------:R-:W-:-:S03]  /*0640*/  MOV R7, RZ ;  /* 0x000000ff00077202 */ /* 0x000fc60000000f00 */
[----:B------:R2:W4:Y:S04]  /*0650*/  SHFL.IDX PT, R9, R8, R6, 0x1f ;  /* 0x00001f0608097589 */ /* 0x00052800000e0000 */
.L_x_3539:
[----:B------:R-:W-:Y:S01]  /*0660*/  ISETP.NE.AND P0, PT, R10, RZ, PT ;  /* 0x000000ff0a00720c */ /* 0x000fe20003f05270 */
[----:B------:R-:W-:-:S12]  /*0670*/  BSSY B0, `(.L_x_3448) ;  /* 0x0000005000007945 */ /* 0x000fd80003800000 */
[----:B------:R-:W-:Y:S05]  /*0680*/  @!P0 BRA `(.L_x_3449) ;  /* 0x0000003000008947 */ /* 0x000fea0003800000 */
[----:B------:R-:W-:Y:S01]  /*0690*/  IADD3 R3, R6, -0x1, RZ ;  /* 0xffffffff06037810 */ /* 0x000fe20007ffe0ff */
[----:B------:R-:W-:Y:S05]  /*06a0*/  BRA.DIV ~URZ, `(.L_x_3450) ;  /* 0x000114a27f007947 */ /* 0x000fea000b800000 */
[----:B------:R1:W2:Y:S02]  /*06b0*/  SHFL.IDX PT, R7, R4, R3, 0x1f ;  /* 0x00001f0304077589 */ /* 0x0002a400000e0000 */
.L_x_3449:
[----:B------:R-:W-:Y:S05]  /*06c0*/  BSYNC B0 ;  /* 0x0000000000007941 */ /* 0x000fea0003800000 */
.L_x_3448:
        /* <DEDUP_REMOVED lines=69> */
.L_x_3452:
        /* <DEDUP_REMOVED lines=46> */
[----:B------:R-:W-:Y:S02]  /*0e00*/  IMAD.MOV.U32 R7, RZ, RZ, R0 ;  /* 0x000000ffff077224 */ /* 0x000fe400078e0000 */
[----:B------:R-:W-:Y:S01]  /*0e10*/  IMAD.MOV.U32 R2, RZ, RZ, RZ ;  /* 0x000000ffff027224 */ /* 0x000fe200078e00ff */
[----:B------:R-:W-:Y:S01]  /*0e20*/  IABS R0, R8 ;  /* 0x0000000800007213 */ /* 0x000fe20000000000 */
[----:B------:R-:W-:-:S04]  /*0e30*/  IMAD R7, R7, R5, RZ ;  /* 0x0000000507077224 */ /* 0x000fc800078e02ff */
        /* <DEDUP_REMOVED lines=20> */
.L_x_3453:
[----:B------:R-:W-:Y:S05]  /*0f80*/  BSYNC B0 ;  /* 0x0000000000007941 */ /* 0x000fea0003800000 */
.L_x_3451:
[----:B------:R-:W-:-:S04]  /*0f90*/  LOP3.LUT R0, RZ, R0, RZ, 0x33, !PT ;  /* 0x00000000ff007212 */ /* 0x000fc800078e33ff */
[----:B------:R-:W-:-:S05]  /*0fa0*/  IADD3 R0, R0, R12, RZ ;  /* 0x0000000c00007210 */ /* 0x000fca0007ffe0ff */
[----:B------:R2:W-:Y:S01]  /*0fb0*/  STL [R1+0x84], R0 ;  /* 0x0000840001007387 */ /* 0x0005e20000100800 */
[----:B------:R-:W-:Y:S05]  /*0fc0*/  BRA `(.L_x_3454) ;  /* 0x0000006000007947 */ /* 0x000fea0003800000 */
.L_x_3442:
[----:B------:R-:W-:Y:S01]  /*0fd0*/  MOV R0, UR4 ;  /* 0x0000000400007c02 */ /* 0x000fe20008000f00 */
[----:B------:R-:W-:Y:S04]  /*0fe0*/  STL [R1+0x84], RZ ;  /* 0x000084ff01007387 */ /* 0x000fe80000100800 */
[----:B------:R-:W-:Y:S04]  /*0ff0*/  STL [R1+0x88], RZ ;  /* 0x000088ff01007387 */ /* 0x000fe80000100800 */
[----:B------:R1:W-:Y:S02]  /*1000*/  STL [R1+0x80], R0 ;  /* 0x0000800001007387 */ /* 0x0003e40000100800 */
[----:B-1----:R-:W-:-:S05]  /*1010*/  MOV R0, c[0x0][0x53c] ;  /* 0x00014f0000007a02 */ /* 0x002fca0000000f00 */
[----:B------:R1:W-:Y:S02]  /*1020*/  STL [R1+0x8c], R0 ;  /* 0x00008c0001007387 */ /* 0x0003e40000100800 */
.L_x_3454:
        /* <DEDUP_REMOVED lines=8> */
.L_x_3440:
        /* <DEDUP_REMOVED lines=135> */
.L_x_3535:
        /* <DEDUP_REMOVED lines=42> */
.L_x_3455:
[----:B------:R-:W-:-:S04]  /*1bc0*/  ISETP.NE.U32.AND P0, PT, RZ, c[0x0][0x368], PT ;  /* 0x0000da00ff007a0c */ /* 0x000fc80003f05070 */
[----:B------:R-:W-:-:S13]  /*1bd0*/  ISETP.NE.AND.EX P0, PT, RZ, c[0x0][0x36c], PT, P0 ;  /* 0x0000db00ff007a0c */ /* 0x000fda0003f05300 */
[----:B------:R-:W-:Y:S05]  /*1be0*/  @!P0 BRA `(.L_x_3456) ;  /* 0x0000004000008947 */ /* 0x000fea0003800000 */
[----:B-1----:R-:W-:-:S04]  /*1bf0*/  LEA R2, P0, R32, c[0x0][0x368], 0x2 ;  /* 0x0000da0020027a11 */ /* 0x002fc800078010ff */
[----:B------:R-:W-:-:S05]  /*1c00*/  LEA.HI.X R3, R32, c[0x0][0x36c], R11, 0x2, P0 ;  /* 0x0000db0020037a11 */ /* 0x000fca00000f140b */
[----:B------:R1:W5:Y:S01]  /*1c10*/  LDG.E R0, [R2.64] ;  /* 0x0000000602007981 */ /* 0x000362000c1e1900 */
[----:B------:R-:W-:Y:S05]  /*1c20*/  BRA `(.L_x_3457) ;  /* 0x0000005000007947 */ /* 0x000fea0003800000 */
.L_x_3456:
[----:B-1----:R-:W-:Y:S01]  /*1c30*/  MOV R0, c[0x0][0x1d0] ;  /* 0x0000740000007a02 */ /* 0x002fe20000000f00 */
[----:B------:R-:W-:Y:S05]  /*1c40*/  @!P5 BRA `(.L_x_3457) ;  /* 0x000000300000d947 */ /* 0x000fea0003800000 */
[----:B------:R-:W2:Y:S04]  /*1c50*/  LDG.E R4, [R2.64] ;  /* 0x0000000602047981 */ /* 0x000ea8000c1e1900 */
[----:B------:R-:W2:Y:S02]  /*1c60*/  LDG.E R0, [R2.64+0x4] ;  /* 0x0000040602007981 */ /* 0x000ea4000c1e1900 */
[----:B--2---:R-:W-:Y:S02]  /*1c70*/  IADD3 R0, -R4, R0, RZ ;  /* 0x0000000004007210 */ /* 0x004fe40007ffe1ff */
.L_x_3457:
        /* <DEDUP_REMOVED lines=70> */
.L_x_3459:
[----:B------:R-:W-:Y:S05]  /*20e0*/  BSYNC B0 ;  /* 0x0000000000007941 */ /* 0x000fea0003800000 */
.L_x_3458:
        /* <DEDUP_REMOVED lines=123> */
[C---:B------:R-:W-:Y:S01]  /*28a0*/  LEA R13, P0, R2.reuse, c[0x0][0x160], 0x1 ;  /* 0x00005800020d7a11 */ /* 0x040fe200078008ff */
[----:B------:R-:W-:Y:S03]  /*28b0*/  WARPSYNC 0xffffffff ;  /* 0xffffffff00007948 */ /* 0x000fe60003800000 */
[----:B------:R-:W-:Y:S02]  /*28c0*/  LEA.HI.X R12, R2, c[0x0][0x164], R0, 0x1, P0 ;  /* 0x00005900020c7a11 */ /* 0x000fe400000f0c00 */
[----:B------:R-:W1:Y:S01]  /*28d0*/  SHFL.IDX PT, R2, R13, RZ, 0x181f ;  /* 0x00181fff0d027589 */ /* 0x000e6200000e0000 */
[----:B------:R-:W-:-:S03]  /*28e0*/  IMAD R15, R14, c[0x0][0x2c4], RZ ;  /* 0x0000b1000e0f7a24 */ /* 0x000fc600078e02ff */
[----:B------:R-:W1:Y:S01]  /*28f0*/  SHFL.IDX PT, R3, R12, RZ, 0x181f ;  /* 0x00181fff0c037589 */ /* 0x000e6200000e0000 */
[----:B------:R-:W-:-:S05]  /*2900*/  IMAD.IADD R14, R73, 0x1, R135 ;  /* 0x00000001490e7824 */ /* 0x000fca00078e0287 */
        /* <DEDUP_REMOVED lines=15> */
[----:B----4-:R-:W-:Y:S01]  /*2a00*/  ISETP.GE.AND P5, PT, R21, c[0x0][0x198], PT ;  /* 0x0000660015007a0c */ /* 0x010fe20003fa6270 */
[----:B------:R-:W-:Y:S01]  /*2a10*/  BAR.SYNC.DEFER_BLOCKING 0x0 ;  /* 0x0000000000007b1d */ /* 0x000fe20000010000 */
[----:B-----5:R-:W-:Y:S02]  /*2a20*/  ISETP.GE.AND P4, PT, R20, c[0x0][0x198], PT ;  /* 0x0000660014007a0c */ /* 0x020fe40003f86270 */
[-C--:B------:R-:W-:Y:S02]  /*2a30*/  @!P0 LEA.HI.X R7, R28, R3.reuse, R29, 0x1, P2 ;  /* 0x000000031c078211 */ /* 0x080fe400010f0c1d */
[----:B------:R-:W-:-:S02]  /*2a40*/  @!P0 LEA.HI.X R11, R0, R3, R17, 0x1, P1 ;  /* 0x00000003000b8211 */ /* 0x000fc400008f0c11 */
[CC--:B------:R-:W-:Y:S02]  /*2a50*/  @!P0 LEA R8, P2, R21.reuse, R2.reuse, 0x1 ;  /* 0x0000000215088211 */ /* 0x0c0fe400078408ff */
[C---:B------:R-:W-:Y:S02]  /*2a60*/  @!P0 LEA R4, P1, R20.reuse, R2, 0x1 ;  /* 0x0000000214048211 */ /* 0x040fe400078208ff */
[----:B------:R-:W1:Y:S01]  /*2a70*/  SHFL.IDX PT, R2, R13, 0x1, 0x181f ;  /* 0x00381f000d027f89 */ /* 0x000e6200000e0000 */
[-C--:B------:R-:W-:Y:S02]  /*2a80*/  @!P0 LEA.HI.X R9, R21, R3.reuse, R30, 0x1, P2 ;  /* 0x0000000315098211 */ /* 0x080fe400010f0c1e */
[----:B------:R-:W-:Y:S02]  /*2a90*/  @!P0 LEA.HI.X R5, R20, R3, R27, 0x1, P1 ;  /* 0x0000000314058211 */ /* 0x000fe400008f0c1b */
[----:B------:R-:W2:Y:S04]  /*2aa0*/  SHFL.IDX PT, R3, R12, 0x1, 0x181f ;  /* 0x00381f000c037f89 */ /* 0x000ea800000e0000 */
[----:B------:R-:W-:Y:S01]  /*2ab0*/  @!PT LDS RZ, [RZ] ;  /* 0x00000000fffff984 */ /* 0x000fe20000000800 */
[----:B------:R3:W-:Y:S04]  /*2ac0*/  @!P0 LDGSTS.E.BYPASS.LTC128B.128 [R67+0x4080], [R6.64], !P3 ;  /* 0x0408000006438fae */ /* 0x0007e8000d901d46 */
[----:B------:R4:W-:Y:S04]  /*2ad0*/  @!P0 LDGSTS.E.BYPASS.LTC128B.128 [R67+0x8080], [R10.64], !P6 ;  /* 0x080800000a438fae */ /* 0x0009e8000f101d46 */
[----:B------:R5:W-:Y:S04]  /*2ae0*/  @!P0 LDGSTS.E.BYPASS.LTC128B.128 [R67+0xc080], [R8.64], !P5 ;  /* 0x0c08000008438fae */ /* 0x000be8000e901d46 */
[----:B------:R1:W-:Y:S01]  /*2af0*/  @!P0 LDGSTS.E.BYPASS.LTC128B.128 [R67+0x10080], [R4.64], !P4 ;  /* 0x1008000004438fae */ /* 0x0003e2000e101d46 */
[----:B---3--:R-:W-:-:S04]  /*2b00*/  IADD3 R6, R14, 0x20, RZ ;  /* 0x000000200e067810 */ /* 0x008fc80007ffe0ff */
[----:B------:R-:W-:-:S13]  /*2b10*/  ISETP.GE.AND P0, PT, R6, R15, PT ;  /* 0x0000000f0600720c */ /* 0x000fda0003f06270 */
[----:B-1----:R-:W-:-:S04]  /*2b20*/  @!P0 LEA R6, P1, R28, R2, 0x1 ;  /* 0x000000021c068211 */ /* 0x002fc800078208ff */
[----:B--2---:R-:W-:Y:S02]  /*2b30*/  @!P0 LEA.HI.X R7, R28, R3, R29, 0x1, P1 ;  /* 0x000000031c078211 */ /* 0x004fe400008f0c1d */
[----:B----4-:R-:W-:-:S03]  /*2b40*/  @!P0 LEA R10, P1, R0, R2, 0x1 ;  /* 0x00000002000a8211 */ /* 0x010fc600078208ff */
        /* <DEDUP_REMOVED lines=38> */
[----:B------:R-:W-:Y:S02]  /*2db0*/  IMAD R8, R2, c[0x0][0x1e4], R8 ;  /* 0x0000790002087a24 */ /* 0x000fe400078e0208 */
        /* <DEDUP_REMOVED lines=127> */
[----:B------:R-:W-:Y:S02]  /*35b0*/  IMAD.MOV.U32 R155, RZ, RZ, R23 ;  /* 0x000000ffff9b7224 */ /* 0x000fe400078e0017 */
        /* <DEDUP_REMOVED lines=18> */
[----:B------:R-:W3:Y:S04]  /*36e0*/  LDSM.16.M88.4 R24, [R236+0x1000] ;  /* 0x00100000ec18783b */ /* 0x000ee80000000200 */
[----:B------:R-:W4:Y:S04]  /*36f0*/  LDSM.16.M88.4 R32, [R243] ;  /* 0x00000000f320783b */ /* 0x000f280000000200 */
[----:B------:R-:W5:Y:S04]  /*3700*/  LDSM.16.M88.4 R44, [R243+0x800] ;  /* 0x00080000f32c783b */ /* 0x000f680000000200 */
[----:B------:R-:W1:Y:S04]  /*3710*/  LDSM.16.M88.4 R52, [R243+0x1000] ;  /* 0x00100000f334783b */ /* 0x000e680000000200 */
        /* <DEDUP_REMOVED lines=20> */
[C---:B--2---:R-:W-:Y:S02]  /*3860*/  HMMA.16816.F32 R20, R160.reuse, R16, RZ ;  /* 0x00000010a014723c */ /* 0x044fe400000018ff */
[----:B------:R1:W-:Y:S04]  /*3870*/  @!P4 LDGSTS.E.BYPASS.LTC128B.128 [R67+0x6880], [R4.64+0x80], !P2 ;  /* 0x068800800443cfae */ /* 0x0003e8000d101d46 */
[----:B------:R1:W-:Y:S02]  /*3880*/  @!P4 LDGSTS.E.BYPASS.LTC128B.128 [R67+0x8080], [R4.64+0x100], !P1 ;  /* 0x080801000443cfae */ /* 0x0003e4000c901d46 */
[C---:B------:R-:W-:Y:S02]  /*3890*/  HMMA.16816.F32 R28, R160.reuse, R18, RZ ;  /* 0x00000012a01c723c */ /* 0x040fe400000018ff */
[----:B------:R1:W-:Y:S04]  /*38a0*/  @!P4 LDGSTS.E.BYPASS.LTC128B.128 [R67+0x9880], [R4.64+0x180], !P0 ;  /* 0x098801800443cfae */ /* 0x0003e8000c101d46 */
[----:B------:R-:W2:Y:S02]  /*38b0*/  LDSM.16.M88.4 R48, [R238] ;  /* 0x00000000ee30783b */ /* 0x000ea40000000200 */
[C---:B---3--:R-:W-:Y:S02]  /*38c0*/  HMMA.16816.F32 R36, R160.reuse, R24, RZ ;  /* 0x00000018a024723c */ /* 0x048fe400000018ff */
[----:B------:R-:W3:Y:S04]  /*38d0*/  LDSM.16.M88.4 R56, [R238+0x800] ;  /* 0x00080000ee38783b */ /* 0x000ee80000000200 */
[----:B------:R-:W2:Y:S02]  /*38e0*/  LDSM.16.M88.4 R60, [R238+0x1000] ;  /* 0x00100000ee3c783b */ /* 0x000ea40000000200 */
[----:B------:R-:W-:Y:S01]  /*38f0*/  HMMA.16816.F32 R40, R160, R26, RZ ;  /* 0x0000001aa028723c */ /* 0x000fe200000018ff */
[C---:B------:R-:W-:Y:S01]  /*3900*/  IMAD.IADD R237, R243.reuse, 0x1, R0 ;  /* 0x00000001f3ed7824 */ /* 0x040fe200078e0200 */
[----:B------:R-:W0:Y:S06]  /*3910*/  LDGDEPBAR ;  /* 0x00000000000079af */ /* 0x000e2c0000000000 */
[C---:B----4-:R-:W-:Y:S08]  /*3920*/  HMMA.16816.F32 R12, R164.reuse, R34, R12 ;  /* 0x00000022a40c723c */ /* 0x050ff0000000180c */
[C---:B-1----:R-:W-:Y:S01]  /*3930*/  HMMA.16816.F32 R4, R164.reuse, R32, R8 ;  /* 0x00000020a404723c */ /* 0x042fe20000001808 */
[----:B------:R-:W1:Y:S04]  /*3940*/  LDSM.16.M88.4 R8, [R237] ;  /* 0x00000000ed08783b */ /* 0x000e680000000200 */
[----:B------:R-:W-:Y:S03]  /*3950*/  LDSM.16.M88.4 R32, [R236+0x1800] ;  /* 0x00180000ec20783b */ /* 0x000fe60000000200 */
[C---:B-----5:R-:W-:Y:S08]  /*3960*/  HMMA.16816.F32 R16, R164.reuse, R44, R20 ;  /* 0x0000002ca410723c */ /* 0x060ff00000001814 */
[C---:B------:R-:W-:Y:S01]  /*3970*/  HMMA.16816.F32 R20, R164.reuse, R46, R28 ;  /* 0x0000002ea414723c */ /* 0x040fe2000000181c */
[----:B------:R-:W-:Y:S07]  /*3980*/  LDSM.16.M88.4 R44, [R237+0x1000] ;  /* 0x00100000ed2c783b */ /* 0x000fee0000000200 */
[C---:B------:R-:W-:Y:S01]  /*3990*/  HMMA.16816.F32 R24, R164.reuse, R52, R36 ;  /* 0x00000034a418723c */ /* 0x040fe20000001824 */
[----:B------:R-:W4:Y:S07]  /*39a0*/  LDSM.16.M88.4 R36, [R237+0x800] ;  /* 0x00080000ed24783b */ /* 0x000f2e0000000200 */
[----:B------:R-:W-:Y:S01]  /*39b0*/  HMMA.16816.F32 R28, R164, R54, R40 ;  /* 0x00000036a41c723c */ /* 0x000fe20000001828 */
[----:B------:R-:W5:Y:S04]  /*39c0*/  LDSM.16.M88.4 R40, [R236+0x2000] ;  /* 0x00200000ec28783b */ /* 0x000f680000000200 */
[----:B------:R-:W-:Y:S03]  /*39d0*/  LDSM.16.M88.4 R52, [R238+0x2800] ;  /* 0x00280000ee34783b */ /* 0x000fe60000000200 */
[C---:B--2---:R-:W-:Y:S08]  /*39e0*/  HMMA.16816.F32 R4, R180.reuse, R48, R4 ;  /* 0x00000030b404723c */ /* 0x044ff00000001804 */
[C---:B------:R-:W-:Y:S01]  /*39f0*/  HMMA.16816.F32 R12, R180.reuse, R50, R12 ;  /* 0x00000032b40c723c */ /* 0x040fe2000000180c */
[----:B------:R-:W2:Y:S07]  /*3a00*/  LDSM.16.M88.4 R48, [R236+0x2800] ;  /* 0x00280000ec30783b */ /* 0x000eae0000000200 */
[C---:B---3--:R-:W-:Y:S08]  /*3a10*/  HMMA.16816.F32 R16, R180.reuse, R56, R16 ;  /* 0x00000038b410723c */ /* 0x048ff00000001810 */
[C---:B------:R-:W-:Y:S01]  /*3a20*/  HMMA.16816.F32 R20, R180.reuse, R58, R20 ;  /* 0x0000003ab414723c */ /* 0x040fe20000001814 */
[----:B------:R-:W-:Y:S07]  /*3a30*/  LDSM.16.M88.4 R56, [R236+0x5800] ;  /* 0x00580000ec38783b */ /* 0x000fee0000000200 */
[C---:B------:R-:W-:Y:S08]  /*3a40*/  HMMA.16816.F32 R24, R180.reuse, R60, R24 ;  /* 0x0000003cb418723c */ /* 0x040ff00000001818 */
[----:B------:R-:W-:Y:S08]  /*3a50*/  HMMA.16816.F32 R28, R180, R62, R28 ;  /* 0x0000003eb41c723c */ /* 0x000ff0000000181c */
[C---:B-1----:R-:W-:Y:S08]  /*3a60*/  HMMA.16816.F32 R4, R184.reuse, R8, R4 ;  /* 0x00000008b804723c */ /* 0x042ff00000001804 */
[C---:B------:R-:W-:Y:S01]  /*3a70*/  HMMA.16816.F32 R12, R184.reuse, R10, R12 ;  /* 0x0000000ab80c723c */ /* 0x040fe2000000180c */
[----:B------:R-:W1:Y:S07]  /*3a80*/  LDSM.16.M88.4 R8, [R243+0x1800] ;  /* 0x00180000f308783b */ /* 0x000e6e0000000200 */
[C---:B----4-:R-:W-:Y:S08]  /*3a90*/  HMMA.16816.F32 R16, R184.reuse, R36, R16 ;  /* 0x00000024b810723c */ /* 0x050ff00000001810 */
[C---:B------:R-:W-:Y:S01]  /*3aa0*/  HMMA.16816.F32 R20, R184.reuse, R38, R20 ;  /* 0x00000026b814723c */ /* 0x040fe20000001814 */
[----:B------:R-:W3:Y:S07]  /*3ab0*/  LDSM.16.M88.4 R36, [R243+0x2000] ;  /* 0x00200000f324783b */ /* 0x000eee0000000200 */
[C---:B------:R-:W-:Y:S08]  /*3ac0*/  HMMA.16816.F32 R24, R184.reuse, R44, R24 ;  /* 0x0000002cb818723c */ /* 0x040ff00000001818 */
[----:B------:R-:W-:Y:S01]  /*3ad0*/  HMMA.16816.F32 R28, R184, R46, R28 ;  /* 0x0000002eb81c723c */ /* 0x000fe2000000181c */
[----:B------:R-:W4:Y:S07]  /*3ae0*/  LDSM.16.M88.4 R44, [R243+0x2800] ;  /* 0x00280000f32c783b */ /* 0x000f2e0000000200 */
[C---:B------:R-:W-:Y:S08]  /*3af0*/  HMMA.16816.F32 R4, R188.reuse, R32, R4 ;  /* 0x00000020bc04723c */ /* 0x040ff00000001804 */
[C---:B------:R-:W-:Y:S01]  /*3b00*/  HMMA.16816.F32 R12, R188.reuse, R34, R12 ;  /* 0x00000022bc0c723c */ /* 0x040fe2000000180c */
[----:B------:R-:W3:Y:S07]  /*3b10*/  LDSM.16.M88.4 R32, [R238+0x1800] ;  /* 0x00180000ee20783b */ /* 0x000eee0000000200 */
[C---:B-----5:R-:W-:Y:S08]  /*3b20*/  HMMA.16816.F32 R16, R188.reuse, R40, R16 ;  /* 0x00000028bc10723c */ /* 0x060ff00000001810 */
[C---:B------:R-:W-:Y:S01]  /*3b30*/  HMMA.16816.F32 R20, R188.reuse, R42, R20 ;  /* 0x0000002abc14723c */ /* 0x040fe20000001814 */
[----:B------:R-:W5:Y:S07]  /*3b40*/  LDSM.16.M88.4 R40, [R238+0x2000] ;  /* 0x00200000ee28783b */ /* 0x000f6e0000000200 */
[C---:B--2---:R-:W-:Y:S08]  /*3b50*/  HMMA.16816.F32 R24, R188.reuse, R48, R24 ;  /* 0x00000030bc18723c */ /* 0x044ff00000001818 */
[----:B------:R-:W-:Y:S01]  /*3b60*/  HMMA.16816.F32 R28, R188, R50, R28 ;  /* 0x00000032bc1c723c */ /* 0x000fe2000000181c */
[----:B------:R-:W-:Y:S07]  /*3b70*/  LDSM.16.M88.4 R48, [R237+0x2800] ;  /* 0x00280000ed30783b */ /* 0x000fee0000000200 */
[C---:B-1----:R-:W-:Y:S08]  /*3b80*/  HMMA.16816.F32 R4, R192.reuse, R8, R4 ;  /* 0x00000008c004723c */ /* 0x042ff00000001804 */
[C---:B------:R-:W-:Y:S01]  /*3b90*/  HMMA.16816.F32 R12, R192.reuse, R10, R12 ;  /* 0x0000000ac00c723c */ /* 0x040fe2000000180c */
[----:B------:R-:W1:Y:S07]  /*3ba0*/  LDSM.16.M88.4 R8, [R237+0x1800] ;  /* 0x00180000ed08783b */ /* 0x000e6e0000000200 */
[C---:B---3--:R-:W-:Y:S08]  /*3bb0*/  HMMA.16816.F32 R16, R192.reuse, R36, R16 ;  /* 0x00000024c010723c */ /* 0x048ff00000001810 */
[C---:B------:R-:W-:Y:S01]  /*3bc0*/  HMMA.16816.F32 R20, R192.reuse, R38, R20 ;  /* 0x00000026c014723c */ /* 0x040fe20000001814 */
[----:B------:R-:W2:Y:S07]  /*3bd0*/  LDSM.16.M88.4 R36, [R237+0x2000] ;  /* 0x00200000ed24783b */ /* 0x000eae0000000200 */
[C---:B----4-:R-:W-:Y:S08]  /*3be0*/  HMMA.16816.F32 R24, R192.reuse, R44, R24 ;  /* 0x0000002cc018723c */ /* 0x050ff00000001818 */
[----:B------:R-:W-:Y:S01]  /*3bf0*/  HMMA.16816.F32 R28, R192, R46, R28 ;  /* 0x0000002ec01c723c */ /* 0x000fe2000000181c */
[----:B------:R-:W-:Y:S07]  /*3c00*/  LDSM.16.M88.4 R44, [R236+0x3800] ;  /* 0x00380000ec2c783b */ /* 0x000fee0000000200 */
[C---:B------:R-:W-:Y:S08]  /*3c10*/  HMMA.16816.F32 R4, R196.reuse, R32, R4 ;  /* 0x00000020c404723c */ /* 0x040ff00000001804 */
[C---:B------:R-:W-:Y:S01]  /*3c20*/  HMMA.16816.F32 R12, R196.reuse, R34, R12 ;  /* 0x00000022c40c723c */ /* 0x040fe2000000180c */
[----:B------:R-:W3:Y:S07]  /*3c30*/  LDSM.16.M88.4 R32, [R236+0x3000] ;  /* 0x00300000ec20783b */ /* 0x000eee0000000200 */
[C---:B-----5:R-:W-:Y:S08]  /*3c40*/  HMMA.16816.F32 R16, R196.reuse, R40, R16 ;  /* 0x00000028c410723c */ /* 0x060ff00000001810 */
[C---:B------:R-:W-:Y:S01]  /*3c50*/  HMMA.16816.F32 R20, R196.reuse, R42, R20 ;  /* 0x0000002ac414723c */ /* 0x040fe20000001814 */
[----:B------:R-:W-:Y:S07]  /*3c60*/  LDSM.16.M88.4 R40, [R243+0x3800] ;  /* 0x00380000f328783b */ /* 0x000fee0000000200 */
[C---:B------:R-:W-:Y:S08]  /*3c70*/  HMMA.16816.F32 R24, R196.reuse, R52, R24 ;  /* 0x00000034c418723c */ /* 0x040ff00000001818 */
[----:B------:R-:W-:Y:S01]  /*3c80*/  HMMA.16816.F32 R28, R196, R54, R28 ;  /* 0x00000036c41c723c */ /* 0x000fe2000000181c */
[----:B------:R-:W4:Y:S07]  /*3c90*/  LDSM.16.M88.4 R52, [R236+0x4000] ;  /* 0x00400000ec34783b */ /* 0x000f2e0000000200 */
[C---:B-1----:R-:W-:Y:S08]  /*3ca0*/  HMMA.16816.F32 R4, R200.reuse, R8, R4 ;  /* 0x00000008c804723c */ /* 0x042ff00000001804 */
[C---:B------:R-:W-:Y:S01]  /*3cb0*/  HMMA.16816.F32 R12, R200.reuse, R10, R12 ;  /* 0x0000000ac80c723c */ /* 0x040fe2000000180c */
[----:B------:R-:W1:Y:S07]  /*3cc0*/  LDSM.16.M88.4 R8, [R243+0x3000] ;  /* 0x00300000f308783b */ /* 0x000e6e0000000200 */
[C---:B--2---:R-:W-:Y:S08]  /*3cd0*/  HMMA.16816.F32 R16, R200.reuse, R36, R16 ;  /* 0x00000024c810723c */ /* 0x044ff00000001810 */
[C---:B------:R-:W-:Y:S01]  /*3ce0*/  HMMA.16816.F32 R20, R200.reuse, R38, R20 ;  /* 0x00000026c814723c */ /* 0x040fe20000001814 */
[----:B------:R-:W-:Y:S07]  /*3cf0*/  LDSM.16.M88.4 R36, [R238+0x3000] ;  /* 0x00300000ee24783b */ /* 0x000fee0000000200 */
[C---:B------:R-:W-:Y:S08]  /*3d00*/  HMMA.16816.F32 R24, R200.reuse, R48, R24 ;  /* 0x00000030c818723c */ /* 0x040ff00000001818 */
[----:B------:R-:W-:Y:S01]  /*3d10*/  HMMA.16816.F32 R28, R200, R50, R28 ;  /* 0x00000032c81c723c */ /* 0x000fe2000000181c */
[----:B------:R-:W2:Y:S07]  /*3d20*/  LDSM.16.M88.4 R48, [R243+0x4000] ;  /* 0x00400000f330783b */ /* 0x000eae0000000200 */
[C---:B---3--:R-:W-:Y:S08]  /*3d30*/  HMMA.16816.F32 R4, R204.reuse, R32, R4 ;  /* 0x00000020cc04723c */ /* 0x048ff00000001804 */
[C---:B------:R-:W-:Y:S01]  /*3d40*/  HMMA.16816.F32 R12, R204.reuse, R34, R12 ;  /* 0x00000022cc0c723c */ /* 0x040fe2000000180c */
[----:B------:R-:W-:Y:S07]  /*3d50*/  LDSM.16.M88.4 R32, [R237+0x3000] ;  /* 0x00300000ed20783b */ /* 0x000fee0000000200 */
[C---:B------:R-:W-:Y:S08]  /*3d60*/  HMMA.16816.F32 R16, R204.reuse, R44, R16 ;  /* 0x0000002ccc10723c */ /* 0x040ff00000001810 */
[C---:B------:R-:W-:Y:S01]  /*3d70*/  HMMA.16816.F32 R20, R204.reuse, R46, R20 ;  /* 0x0000002ecc14723c */ /* 0x040fe20000001814 */
[----:B------:R-:W3:Y:S07]  /*3d80*/  LDSM.16.M88.4 R44, [R238+0x3800] ;  /* 0x00380000ee2c783b */ /* 0x000eee0000000200 */
[C---:B----4-:R-:W-:Y:S08]  /*3d90*/  HMMA.16816.F32 R24, R204.reuse, R52, R24 ;  /* 0x00000034cc18723c */ /* 0x050ff00000001818 */
[----:B------:R-:W-:Y:S01]  /*3da0*/  HMMA.16816.F32 R28, R204, R54, R28 ;  /* 0x00000036cc1c723c */ /* 0x000fe2000000181c */
[----:B------:R-:W4:Y:S07]  /*3db0*/  LDSM.16.M88.4 R52, [R238+0x4000] ;  /* 0x00400000ee34783b */ /* 0x000f2e0000000200 */
[C---:B-1----:R-:W-:Y:S08]  /*3dc0*/  HMMA.16816.F32 R4, R208.reuse, R8, R4 ;  /* 0x00000008d004723c */ /* 0x042ff00000001804 */
[C---:B------:R-:W-:Y:S08]  /*3dd0*/  HMMA.16816.F32 R12, R208.reuse, R10, R12 ;  /* 0x0000000ad00c723c */ /* 0x040ff0000000180c */
[C---:B------:R-:W-:Y:S08]  /*3de0*/  HMMA.16816.F32 R16, R208.reuse, R40, R16 ;  /* 0x00000028d010723c */ /* 0x040ff00000001810 */
[C---:B------:R-:W-:Y:S01]  /*3df0*/  HMMA.16816.F32 R20, R208.reuse, R42, R20 ;  /* 0x0000002ad014723c */ /* 0x040fe20000001814 */
[----:B------:R-:W1:Y:S07]  /*3e00*/  LDSM.16.M88.4 R40, [R237+0x3800] ;  /* 0x00380000ed28783b */ /* 0x000e6e0000000200 */
[C---:B--2---:R-:W-:Y:S08]  /*3e10*/  HMMA.16816.F32 R24, R208.reuse, R48, R24 ;  /* 0x00000030d018723c */ /* 0x044ff00000001818 */
[----:B------:R-:W-:Y:S01]  /*3e20*/  HMMA.16816.F32 R28, R208, R50, R28 ;  /* 0x00000032d01c723c */ /* 0x000fe2000000181c */
[----:B------:R-:W2:Y:S07]  /*3e30*/  LDSM.16.M88.4 R48, [R237+0x4000] ;  /* 0x00400000ed30783b */ /* 0x000eae0000000200 */
[C---:B------:R-:W-:Y:S08]  /*3e40*/  HMMA.16816.F32 R8, R212.reuse, R36, R4 ;  /* 0x00000024d408723c */ /* 0x040ff00000001804 */
[C---:B------:R-:W-:Y:S01]  /*3e50*/  HMMA.16816.F32 R4, R212.reuse, R38, R12 ;  /* 0x00000026d404723c */ /* 0x040fe2000000180c */
[----:B------:R-:W5:Y:S07]  /*3e60*/  LDSM.16.M88.4 R36, [R236+0x4800] ;  /* 0x00480000ec24783b */ /* 0x000f6e0000000200 */
[C---:B---3--:R-:W-:Y:S08]  /*3e70*/  HMMA.16816.F32 R16, R212.reuse, R44, R16 ;  /* 0x0000002cd410723c */ /* 0x048ff00000001810 */
[C---:B------:R-:W-:Y:S01]  /*3e80*/  HMMA.16816.F32 R20, R212.reuse, R46, R20 ;  /* 0x0000002ed414723c */ /* 0x040fe20000001814 */
[----:B------:R-:W3:Y:S07]  /*3e90*/  LDSM.16.M88.4 R44, [R236+0x5000] ;  /* 0x00500000ec2c783b */ /* 0x000eee0000000200 */
[C---:B----4-:R-:W-:Y:S08]  /*3ea0*/  HMMA.16816.F32 R24, R212.reuse, R52, R24 ;  /* 0x00000034d418723c */ /* 0x050ff00000001818 */
[----:B------:R-:W-:Y:S01]  /*3eb0*/  HMMA.16816.F32 R28, R212, R54, R28 ;  /* 0x00000036d41c723c */ /* 0x000fe2000000181c */
[----:B------:R-:W-:Y:S07]  /*3ec0*/  LDSM.16.M88.4 R52, [R243+0x5800] ;  /* 0x00580000f334783b */ /* 0x000fee0000000200 */
[C---:B------:R-:W-:Y:S08]  /*3ed0*/  HMMA.16816.F32 R12, R216.reuse, R32, R8 ;  /* 0x00000020d80c723c */ /* 0x040ff00000001808 */
[C---:B------:R-:W-:Y:S01]  /*3ee0*/  HMMA.16816.F32 R8, R216.reuse, R34, R4 ;  /* 0x00000022d808723c */ /* 0x040fe20000001804 */
[----:B------:R-:W4:Y:S07]  /*3ef0*/  LDSM.16.M88.4 R32, [R243+0x4800] ;  /* 0x00480000f320783b */ /* 0x000f2e0000000200 */
[C---:B-1----:R-:W-:Y:S08]  /*3f00*/  HMMA.16816.F32 R4, R216.reuse, R40, R16 ;  /* 0x00000028d804723c */ /* 0x042ff00000001810 */
[C---:B------:R-:W-:Y:S01]  /*3f10*/  HMMA.16816.F32 R20, R216.reuse, R42, R20 ;  /* 0x0000002ad814723c */ /* 0x040fe20000001814 */
[----:B------:R-:W1:Y:S07]  /*3f20*/  LDSM.16.M88.4 R40, [R243+0x5000] ;  /* 0x00500000f328783b */ /* 0x000e6e0000000200 */
[C---:B--2---:R-:W-:Y:S08]  /*3f30*/  HMMA.16816.F32 R24, R216.reuse, R48, R24 ;  /* 0x00000030d818723c */ /* 0x044ff00000001818 */
[----:B------:R-:W-:Y:S01]  /*3f40*/  HMMA.16816.F32 R28, R216, R50, R28 ;  /* 0x00000032d81c723c */ /* 0x000fe2000000181c */
[----:B------:R-:W-:Y:S07]  /*3f50*/  LDSM.16.M88.4 R48, [R238+0x5000] ;  /* 0x00500000ee30783b */ /* 0x000fee0000000200 */
[C---:B-----5:R-:W-:Y:S08]  /*3f60*/  HMMA.16816.F32 R16, R220.reuse, R36, R12 ;  /* 0x00000024dc10723c */ /* 0x060ff0000000180c */
[C---:B------:R-:W-:Y:S01]  /*3f70*/  HMMA.16816.F32 R12, R220.reuse, R38, R8 ;  /* 0x00000026dc0c723c */ /* 0x040fe20000001808 */
[----:B------:R-:W-:Y:S07]  /*3f80*/  LDSM.16.M88.4 R36, [R237+0x5000] ;  /* 0x00500000ed24783b */ /* 0x000fee0000000200 */
[C---:B---3--:R-:W-:Y:S08]  /*3f90*/  HMMA.16816.F32 R8, R220.reuse, R44, R4 ;  /* 0x0000002cdc08723c */ /* 0x048ff00000001804 */
[C---:B------:R-:W-:Y:S01]  /*3fa0*/  HMMA.16816.F32 R4, R220.reuse, R46, R20 ;  /* 0x0000002edc04723c */ /* 0x040fe20000001814 */
[----:B------:R-:W2:Y:S07]  /*3fb0*/  LDSM.16.M88.4 R44, [R238+0x4800] ;  /* 0x00480000ee2c783b */ /* 0x000eae0000000200 */
[C---:B------:R-:W-:Y:S08]  /*3fc0*/  HMMA.16816.F32 R24, R220.reuse, R56, R24 ;  /* 0x00000038dc18723c */ /* 0x040ff00000001818 */
[----:B------:R-:W-:Y:S01]  /*3fd0*/  HMMA.16816.F32 R28, R220, R58, R28 ;  /* 0x0000003adc1c723c */ /* 0x000fe2000000181c */
[----:B------:R-:W3:Y:S07]  /*3fe0*/  LDSM.16.M88.4 R56, [R238+0x5800] ;  /* 0x00580000ee38783b */ /* 0x000eee0000000200 */
[C---:B----4-:R-:W-:Y:S08]  /*3ff0*/  HMMA.16816.F32 R20, R224.reuse, R32, R16 ;  /* 0x00000020e014723c */ /* 0x050ff00000001810 */
[C---:B------:R-:W-:Y:S01]  /*4000*/  HMMA.16816.F32 R16, R224.reuse, R34, R12 ;  /* 0x00000022e010723c */ /* 0x040fe2000000180c */
[----:B------:R-:W-:Y:S07]  /*4010*/  LDSM.16.M88.4 R32, [R237+0x5800] ;  /* 0x00580000ed20783b */ /* 0x000fee0000000200 */
[C---:B-1----:R-:W-:Y:S08]  /*4020*/  HMMA.16816.F32 R12, R224.reuse, R40, R8 ;  /* 0x00000028e00c723c */ /* 0x042ff00000001808 */
[----:B------:R-:W-:Y:S01]  /*4030*/  HMMA.16816.F32 R8, R224, R42, R4 ;  /* 0x0000002ae008723c */ /* 0x000fe20000001804 */
[----:B------:R-:W1:Y:S01]  /*4040*/  LDSM.16.M88.4 R40, [R237+0x4800] ;  /* 0x00480000ed28783b */ /* 0x000e620000000200 */
[----:B------:R-:W-:Y:S01]  /*4050*/  IADD3 R2, R243, 0x1000, RZ ;  /* 0x00001000f3027810 */ /* 0x000fe20007ffe0ff */
[----:B------:R-:W-:-:S05]  /*4060*/  DEPBAR.LE SB0, 0x0 ;  /* 0x000080000000791a */ /* 0x000fca0000000000 */
[C---:B------:R-:W-:Y:S08]  /*4070*/  HMMA.16816.F32 R4, R224.reuse, R52, R24 ;  /* 0x00000034e004723c */ /* 0x040ff00000001818 */
[----:B------:R-:W-:Y:S01]  /*4080*/  HMMA.16816.F32 R28, R224, R54, R28 ;  /* 0x00000036e01c723c */ /* 0x000fe2000000181c */
[----:B------:R-:W-:-:S07]  /*4090*/  IADD3 R0, R243, 0x800, RZ ;  /* 0x00000800f3007810 */ /* 0x000fce0007ffe0ff */
[C---:B--2---:R-:W-:Y:S08]  /*40a0*/  HMMA.16816.F32 R24, R228.reuse, R44, R20 ;  /* 0x0000002ce418723c */ /* 0x044ff00000001814 */
[C---:B------:R-:W-:Y:S08]  /*40b0*/  HMMA.16816.F32 R20, R228.reuse, R46, R16 ;  /* 0x0000002ee414723c */ /* 0x040ff00000001810 */
[C---:B------:R-:W-:Y:S08]  /*40c0*/  HMMA.16816.F32 R16, R228.reuse, R48, R12 ;  /* 0x00000030e410723c */ /* 0x040ff0000000180c */
[C---:B------:R-:W-:Y:S01]  /*40d0*/  HMMA.16816.F32 R12, R228.reuse, R50, R8 ;  /* 0x00000032e40c723c */ /* 0x040fe20000001808 */
[----:B------:R2:W-:Y:S07]  /*40e0*/  STL [R1+0x4], R2 ;  /* 0x0000040201007387 */ /* 0x0005ee0000100800 */
[C---:B---3--:R-:W-:Y:S01]  /*40f0*/  HMMA.16816.F32 R8, R228.reuse, R56, R4 ;  /* 0x00000038e408723c */ /* 0x048fe20000001804 */
[----:B------:R2:W-:Y:S07]  /*4100*/  STL [R1], R0 ;  /* 0x0000000001007387 */ /* 0x0005ee0000100800 */
[----:B------:R-:W-:Y:S01]  /*4110*/  HMMA.16816.F32 R4, R228, R58, R28 ;  /* 0x0000003ae404723c */ /* 0x000fe2000000181c */
[----:B------:R-:W-:Y:S01]  /*4120*/  ISETP.GT.AND P0, PT, R65, R155, PT ;  /* 0x0000009b4100720c */ /* 0x000fe20003f04270 */
[----:B------:R-:W-:Y:S06]  /*4130*/  BSSY B0, `(.L_x_3461) ;  /* 0x0000038000007945 */ /* 0x000fec0003800000 */
[----:B-1----:R-:W-:Y:S01]  /*4140*/  HMMA.16816.F32 R28, R232, R40, R24 ;  /* 0x00000028e81c723c */ /* 0x002fe20000001818 */
[----:B------:R-:W-:-:S02]  /*4150*/  IADD3 R252, R243, 0x4800, RZ ;  /* 0x00004800f3fc7810 */ /* 0x000fc40007ffe0ff */
[----:B------:R-:W-:-:S05]  /*4160*/  IADD3 R251, R243, 0x5800, RZ ;  /* 0x00005800f3fb7810 */ /* 0x000fca0007ffe0ff */
[----:B------:R-:W-:Y:S01]  /*4170*/  HMMA.16816.F32 R40, R232, R42, R20 ;  /* 0x0000002ae828723c */ /* 0x000fe20000001814 */
[C---:B------:R-:W-:Y:S02]  /*4180*/  IADD3 R250, R243.reuse, 0x5000, RZ ;  /* 0x00005000f3fa7810 */ /* 0x040fe40007ffe0ff */
[----:B------:R-:W-:-:S05]  /*4190*/  IADD3 R249, R243, 0x3000, RZ ;  /* 0x00003000f3f97810 */ /* 0x000fca0007ffe0ff */
[----:B------:R-:W-:Y:S01]  /*41a0*/  HMMA.16816.F32 R24, R232, R36, R16 ;  /* 0x00000024e818723c */ /* 0x000fe20000001810 */
[C---:B------:R-:W-:Y:S02]  /*41b0*/  IADD3 R248, R243.reuse, 0x4000, RZ ;  /* 0x00004000f3f87810 */ /* 0x040fe40007ffe0ff */
[----:B------:R-:W-:-:S05]  /*41c0*/  IADD3 R247, R243, 0x3800, RZ ;  /* 0x00003800f3f77810 */ /* 0x000fca0007ffe0ff */
[----:B------:R-:W-:Y:S01]  /*41d0*/  HMMA.16816.F32 R20, R232, R32, R8 ;  /* 0x00000020e814723c */ /* 0x000fe20000001808 */
[C---:B------:R-:W-:Y:S02]  /*41e0*/  IADD3 R246, R243.reuse, 0x1800, RZ ;  /* 0x00001800f3f67810 */ /* 0x040fe40007ffe0ff */
[C---:B------:R-:W-:Y:S02]  /*41f0*/  IADD3 R245, R243.reuse, 0x2800, RZ ;  /* 0x00002800f3f57810 */ /* 0x040fe40007ffe0ff */
[----:B------:R-:W-:-:S03]  /*4200*/  IADD3 R244, R243, 0x2000, RZ ;  /* 0x00002000f3f47810 */ /* 0x000fc60007ffe0ff */
[C---:B------:R-:W-:Y:S08]  /*4210*/  HMMA.16816.F32 R36, R232.reuse, R38, R12 ;  /* 0x00000026e824723c */ /* 0x040ff0000000180c */
[----:B------:R-:W-:Y:S01]  /*4220*/  HMMA.16816.F32 R32, R232, R34, R4 ;  /* 0x00000022e820723c */ /* 0x000fe20000001804 */
[----:B------:R-:W-:Y:S06]  /*4230*/  BAR.SYNC.DEFER_BLOCKING 0x0 ;  /* 0x0000000000007b1d */ /* 0x000fec0000010000 */
[----:B------:R-:W-:Y:S01]  /*4240*/  @!UPT UIADD3 URZ, URZ, URZ, URZ ;  /* 0x0000003f3f3ff290 */ /* 0x000fe2000fffe03f */
[----:B------:R-:W-:Y:S11]  /*4250*/  @!P0 BRA `(.L_x_3462) ;  /* 0x0000025000008947 */ /* 0x000ff60003800000 */
[----:B--2---:R-:W-:Y:S02]  /*4260*/  IADD3 R4, -R73, 0x30, RZ ;  /* 0x0000003049047810 */ /* 0x004fe40007ffe1ff */
        /* <DEDUP_REMOVED lines=36> */
.L_x_3462:
[----:B--2---:R-:W-:Y:S05]  /*44b0*/  BSYNC B0 ;  /* 0x0000000000007941 */ /* 0x004fea0003800000 */
.L_x_3461:
[----:B-1----:R-:W2:Y:S04]  /*44c0*/  LDL R4, [R1+0x64] ;  /* 0x0000640001047983 */ /* 0x002ea80000100800 */
        /* <DEDUP_REMOVED lines=18> */
[----:B------:R-:W-:Y:S02]  /*45f0*/  IMAD.IADD R4, R64, 0x1, -R4 ;  /* 0x0000000140047824 */ /* 0x000fe400078e0a04 */
[----:B------:R2:W3:Y:S04]  /*4600*/  SHFL.IDX PT, R6, R0, 0x1, 0x1c1f ;  /* 0x003c1f0000067f89 */ /* 0x0004e800000e0000 */
[----:B------:R-:W-:Y:S01]  /*4610*/  LDSM.16.MT88.4 R64, [R240+0x800] ;  /* 0x00080000f040783b */ /* 0x000fe20000004200 */
[----:B----4-:R-:W-:-:S05]  /*4620*/  IMAD.IADD R3, R3, 0x1, -R160 ;  /* 0x0000000103037824 */ /* 0x010fca00078e0aa0 */
[----:B-1----:R-:W-:-:S04]  /*4630*/  IADD3 R2, R3, R2, RZ ;  /* 0x0000000203027210 */ /* 0x002fc80007ffe0ff */
[----:B------:R-:W-:-:S04]  /*4640*/  IMNMX R2, R4, R2, PT ;  /* 0x0000000204027217 */ /* 0x000fc80003800200 */
[C---:B------:R-:W-:Y:S02]  /*4650*/  ISETP.GT.AND P0, PT, R2.reuse, RZ, PT ;  /* 0x000000ff0200720c */ /* 0x040fe40003f04270 */
[----:B------:R-:W-:Y:S02]  /*4660*/  ISETP.GT.AND P1, PT, R2, 0x1, PT ;  /* 0x000000010200780c */ /* 0x000fe40003f24270 */
[----:B------:R-:W-:Y:S02]  /*4670*/  FSEL R16, R28, -INF , P0 ;  /* 0xff8000001c107808 */ /* 0x000fe40000000000 */
[C---:B------:R-:W-:Y:S02]  /*4680*/  ISETP.GT.AND P0, PT, R2.reuse, 0x8, PT ;  /* 0x000000080200780c */ /* 0x040fe40003f04270 */
[----:B------:R-:W-:Y:S02]  /*4690*/  FSEL R15, R29, -INF , P1 ;  /* 0xff8000001d0f7808 */ /* 0x000fe40000800000 */
[----:B------:R-:W-:-:S02]  /*46a0*/  ISETP.GT.AND P1, PT, R2, 0x9, PT ;  /* 0x000000090200780c */ /* 0x000fc40003f24270 */
[----:B------:R-:W-:Y:S02]  /*46b0*/  FSEL R14, R40, -INF , P0 ;  /* 0xff800000280e7808 */ /* 0x000fe40000000000 */
[----:B--2---:R-:W-:Y:S02]  /*46c0*/  FMNMX.FTZ R0, R16, R15, !PT ;  /* 0x0000000f10007209 */ /* 0x004fe40007810000 */
[----:B------:R-:W-:Y:S02]  /*46d0*/  ISETP.GT.AND P0, PT, R2, 0x10, PT ;  /* 0x000000100200780c */ /* 0x000fe40003f04270 */
[----:B------:R-:W-:Y:S02]  /*46e0*/  FSEL R13, R41, -INF , P1 ;  /* 0xff800000290d7808 */ /* 0x000fe40000800000 */
[----:B------:R-:W-:Y:S02]  /*46f0*/  FMNMX.FTZ R0, R14, R0, !PT ;  /* 0x000000000e007209 */ /* 0x000fe40007810000 */
[----:B------:R-:W-:-:S02]  /*4700*/  ISETP.GT.AND P1, PT, R2, 0x11, PT ;  /* 0x000000110200780c */ /* 0x000fc40003f24270 */
[----:B------:R-:W-:Y:S02]  /*4710*/  FSEL R12, R24, -INF , P0 ;  /* 0xff800000180c7808 */ /* 0x000fe40000000000 */
[C---:B------:R-:W-:Y:S02]  /*4720*/  ISETP.GT.AND P0, PT, R2.reuse, 0x18, PT ;  /* 0x000000180200780c */ /* 0x040fe40003f04270 */
[----:B------:R-:W-:Y:S02]  /*4730*/  FMNMX.FTZ R0, R13, R0, !PT ;  /* 0x000000000d007209 */ /* 0x000fe40007810000 */
[----:B------:R-:W-:Y:S02]  /*4740*/  FSEL R17, R25, -INF , P1 ;  /* 0xff80000019117808 */ /* 0x000fe40000800000 */
[----:B------:R-:W-:Y:S02]  /*4750*/  ISETP.GT.AND P1, PT, R2, 0x19, PT ;  /* 0x000000190200780c */ /* 0x000fe40003f24270 */
[----:B------:R-:W-:-:S02]  /*4760*/  FSEL R11, R36, -INF , P0 ;  /* 0xff800000240b7808 */ /* 0x000fc40000000000 */
[----:B------:R-:W-:Y:S01]  /*4770*/  FMNMX.FTZ R5, R12, R0, !PT ;  /* 0x000000000c057209 */ /* 0x000fe20007810000 */
[----:B---3--:R-:W-:Y:S01]  /*4780*/  IMAD.IADD R0, R3, 0x1, R6 ;  /* 0x0000000103007824 */ /* 0x008fe200078e0206 */
[C---:B------:R-:W-:Y:S02]  /*4790*/  ISETP.GT.AND P0, PT, R2.reuse, 0x20, PT ;  /* 0x000000200200780c */ /* 0x040fe40003f04270 */
[----:B------:R-:W-:Y:S02]  /*47a0*/  FSEL R10, R37, -INF , P1 ;  /* 0xff800000250a7808 */ /* 0x000fe40000800000 */
[----:B------:R-:W-:Y:S02]  /*47b0*/  ISETP.GT.AND P1, PT, R2, 0x21, PT ;  /* 0x000000210200780c */ /* 0x000fe40003f24270 */
[----:B------:R-:W-:Y:S02]  /*47c0*/  FSEL R99, R20, -INF , P0 ;  /* 0xff80000014637808 */ /* 0x000fe40000000000 */
[----:B------:R-:W-:-:S02]  /*47d0*/  FMNMX.FTZ R3, R17, R5, !PT ;  /* 0x0000000511037209 */ /* 0x000fc40007810000 */
[----:B------:R-:W-:Y:S02]  /*47e0*/  ISETP.GT.AND P0, PT, R2, 0x28, PT ;  /* 0x000000280200780c */ /* 0x000fe40003f04270 */
[----:B------:R-:W-:Y:S02]  /*47f0*/  IMNMX R0, R4, R0, PT ;  /* 0x0000000004007217 */ /* 0x000fe40003800200 */
[----:B------:R-:W-:Y:S02]  /*4800*/  FSEL R98, R21, -INF , P1 ;  /* 0xff80000015627808 */ /* 0x000fe40000800000 */
[----:B------:R-:W-:Y:S02]  /*4810*/  FMNMX.FTZ R3, R11, R3, !PT ;  /* 0x000000030b037209 */ /* 0x000fe40007810000 */
[----:B------:R-:W-:Y:S02]  /*4820*/  ISETP.GT.AND P1, PT, R2, 0x29, PT ;  /* 0x000000290200780c */ /* 0x000fe40003f24270 */
[----:B------:R-:W-:-:S02]  /*4830*/  FSEL R97, R32, -INF , P0 ;  /* 0xff80000020617808 */ /* 0x000fc40000000000 */
[C---:B------:R-:W-:Y:S02]  /*4840*/  ISETP.GT.AND P0, PT, R0.reuse, RZ, PT ;  /* 0x000000ff0000720c */ /* 0x040fe40003f04270 */
[----:B------:R-:W-:Y:S02]  /*4850*/  ISETP.GT.AND P2, PT, R0, 0x1, PT ;  /* 0x000000010000780c */ /* 0x000fe40003f44270 */
[----:B------:R-:W-:Y:S02]  /*4860*/  FMNMX.FTZ R3, R10, R3, !PT ;  /* 0x000000030a037209 */ /* 0x000fe40007810000 */
[----:B------:R-:W-:Y:S02]  /*4870*/  FSEL R94, R33, -INF , P1 ;  /* 0xff800000215e7808 */ /* 0x000fe40000800000 */
[----:B------:R-:W-:Y:S02]  /*4880*/  FSEL R9, R30, -INF , P0 ;  /* 0xff8000001e097808 */ /* 0x000fe40000000000 */
[----:B------:R-:W-:-:S02]  /*4890*/  ISETP.GT.AND P1, PT, R0, 0x8, PT ;  /* 0x000000080000780c */ /* 0x000fc40003f24270 */
[----:B------:R-:W-:Y:S02]  /*48a0*/  FSEL R8, R31, -INF , P2 ;  /* 0xff8000001f087808 */ /* 0x000fe40001000000 */
[----:B------:R-:W-:Y:S01]  /*48b0*/  FMNMX.FTZ R2, R99, R3, !PT ;  /* 0x0000000363027209 */ /* 0x000fe20007810000 */
[----:B------:R-:W-:Y:S01]  /*48c0*/  LDSM.16.MT88.4 R28, [R241] ;  /* 0x00000000f11c783b */ /* 0x000fe20000004200 */
[----:B------:R-:W-:Y:S02]  /*48d0*/  ISETP.GT.AND P0, PT, R0, 0x9, PT ;  /* 0x000000090000780c */ /* 0x000fe40003f04270 */
[----:B------:R-:W-:Y:S02]  /*48e0*/  FSEL R7, R42, -INF , P1 ;  /* 0xff8000002a077808 */ /* 0x000fe40000800000 */
[----:B------:R-:W-:Y:S02]  /*48f0*/  FMNMX.FTZ R3, R9, R8, !PT ;  /* 0x0000000809037209 */ /* 0x000fe40007810000 */
[----:B------:R-:W-:-:S02]  /*4900*/  FSEL R6, R43, -INF , P0 ;  /* 0xff8000002b067808 */ /* 0x000fc40000000000 */
[----:B------:R-:W-:Y:S01]  /*4910*/  ISETP.GT.AND P1, PT, R0, 0x10, PT ;  /* 0x000000100000780c */ /* 0x000fe20003f24270 */
[----:B------:R-:W-:Y:S01]  /*4920*/  LDSM.16.MT88.4 R40, [R44] ;  /* 0x000000002c28783b */ /* 0x000fe20000004200 */
[----:B------:R-:W-:Y:S02]  /*4930*/  FMNMX.FTZ R3, R7, R3, !PT ;  /* 0x0000000307037209 */ /* 0x000fe40007810000 */
[----:B------:R-:W-:Y:S01]  /*4940*/  FMNMX.FTZ R2, R98, R2, !PT ;  /* 0x0000000262027209 */ /* 0x000fe20007810000 */
[----:B------:R-:W-:Y:S01]  /*4950*/  LDSM.16.MT88.4 R44, [R239+0x1800] ;  /* 0x00180000ef2c783b */ /* 0x000fe20000004200 */
[----:B------:R-:W-:Y:S02]  /*4960*/  ISETP.GT.AND P0, PT, R0, 0x11, PT ;  /* 0x000000110000780c */ /* 0x000fe40003f04270 */
[----:B------:R-:W-:Y:S02]  /*4970*/  FSEL R5, R26, -INF , P1 ;  /* 0xff8000001a057808 */ /* 0x000fe40000800000 */
[----:B------:R-:W-:-:S02]  /*4980*/  FMNMX.FTZ R3, R6, R3, !PT ;  /* 0x0000000306037209 */ /* 0x000fc40007810000 */
[----:B------:R-:W-:Y:S02]  /*4990*/  FMNMX.FTZ R2, R97, R2, !PT ;  /* 0x0000000261027209 */ /* 0x000fe40007810000 */
[----:B------:R-:W-:Y:S02]  /*49a0*/  FSEL R4, R27, -INF , P0 ;  /* 0xff8000001b047808 */ /* 0x000fe40000000000 */
[----:B------:R-:W-:Y:S01]  /*49b0*/  ISETP.GT.AND P1, PT, R0, 0x18, PT ;  /* 0x000000180000780c */ /* 0x000fe20003f24270 */
[----:B------:R-:W-:Y:S01]  /*49c0*/  LDSM.16.MT88.4 R24, [R240] ;  /* 0x00000000f018783b */ /* 0x000fe20000004200 */
[----:B------:R-:W-:Y:S02]  /*49d0*/  FMNMX.FTZ R18, R5, R3, !PT ;  /* 0x0000000305127209 */ /* 0x000fe40007810000 */
[----:B------:R-:W-:Y:S02]  /*49e0*/  FMNMX.FTZ R2, R94, R2, !PT ;  /* 0x000000025e027209 */ /* 0x000fe40007810000 */
[----:B------:R-:W-:-:S02]  /*49f0*/  ISETP.GT.AND P0, PT, R0, 0x19, PT ;  /* 0x000000190000780c */ /* 0x000fc40003f04270 */
[----:B------:R-:W-:Y:S02]  /*4a00*/  FSEL R3, R38, -INF , P1 ;  /* 0xff80000026037808 */ /* 0x000fe40000800000 */
[----:B------:R-:W-:Y:S01]  /*4a10*/  FMNMX.FTZ R19, R4, R18, !PT ;  /* 0x0000001204137209 */ /* 0x000fe20007810000 */
[----:B------:R-:W1:Y:S01]  /*4a20*/  SHFL.BFLY PT, R20, R2, 0x2, 0x1f ;  /* 0x0c401f0002147f89 */ /* 0x000e6200000e0000 */
[----:B------:R-:W-:Y:S02]  /*4a30*/  FSEL R18, R39, -INF , P0 ;  /* 0xff80000027127808 */ /* 0x000fe40000000000 */
[C---:B------:R-:W-:Y:S02]  /*4a40*/  ISETP.GT.AND P1, PT, R0.reuse, 0x20, PT ;  /* 0x000000200000780c */ /* 0x040fe40003f24270 */
[----:B------:R-:W-:Y:S02]  /*4a50*/  FMNMX.FTZ R19, R3, R19, !PT ;  /* 0x0000001303137209 */ /* 0x000fe40007810000 */
[----:B------:R-:W-:-:S02]  /*4a60*/  ISETP.GT.AND P0, PT, R0, 0x21, PT ;  /* 0x000000210000780c */ /* 0x000fc40003f04270 */
[----:B------:R-:W-:Y:S02]  /*4a70*/  FSEL R96, R22, -INF , P1 ;  /* 0xff80000016607808 */ /* 0x000fe40000800000 */
[----:B------:R-:W-:Y:S02]  /*4a80*/  FMNMX.FTZ R19, R18, R19, !PT ;  /* 0x0000001312137209 */ /* 0x000fe40007810000 */
[----:B------:R-:W-:Y:S02]  /*4a90*/  FSEL R95, R23, -INF , P0 ;  /* 0xff800000175f7808 */ /* 0x000fe40000000000 */
[----:B------:R-:W-:Y:S02]  /*4aa0*/  ISETP.GT.AND P1, PT, R0, 0x28, PT ;  /* 0x000000280000780c */ /* 0x000fe40003f24270 */
[----:B------:R-:W-:Y:S02]  /*4ab0*/  FMNMX.FTZ R19, R96, R19, !PT ;  /* 0x0000001360137209 */ /* 0x000fe40007810000 */
[----:B------:R-:W-:-:S02]  /*4ac0*/  ISETP.GT.AND P0, PT, R0, 0x29, PT ;  /* 0x000000290000780c */ /* 0x000fc40003f04270 */
[----:B------:R-:W-:Y:S02]  /*4ad0*/  FSEL R93, R34, -INF , P1 ;  /* 0xff800000225d7808 */ /* 0x000fe40000800000 */
[----:B------:R-:W-:Y:S02]  /*4ae0*/  FMNMX.FTZ R0, R95, R19, !PT ;  /* 0x000000135f007209 */ /* 0x000fe40007810000 */
[----:B------:R-:W-:Y:S02]  /*4af0*/  FSEL R92, R35, -INF , P0 ;  /* 0xff800000235c7808 */ /* 0x000fe40000000000 */
[----:B------:R-:W-:Y:S01]  /*4b00*/  FMNMX.FTZ R0, R93, R0, !PT ;  /* 0x000000005d007209 */ /* 0x000fe20007810000 */
[----:B------:R-:W-:Y:S03]  /*4b10*/  LDSM.16.MT88.4 R32, [R239+0x800] ;  /* 0x00080000ef20783b */ /* 0x000fe60000004200 */
[----:B------:R-:W-:-:S02]  /*4b20*/  FMNMX.FTZ R0, R92, R0, !PT ;  /* 0x000000005c007209 */ /* 0x000fc40007810000 */
        /* <DEDUP_REMOVED lines=363> */
.L_x_3468:
        /* <DEDUP_REMOVED lines=25> */
[C---:B------:R-:W-:Y:S01]  /*6370*/  IMAD R0, R133.reuse, c[0x0][0x20c], R0 ;  /* 0x0000830085007a24 */ /* 0x040fe200078e0200 */
        /* <DEDUP_REMOVED lines=29> */
.L_x_3465:
[----:B------:R-:W-:Y:S05]  /*6550*/  BSYNC B0 ;  /* 0x0000000000007941 */ /* 0x000fea0003800000 */
.L_x_3464:
[C---:B-1---5:R-:W-:Y:S01]  /*6560*/  HMMA.16816.F32 R4, R160.reuse, R8, RZ ;  /* 0x00000008a004723c */ /* 0x062fe200000018ff */
        /* <DEDUP_REMOVED lines=12> */
[----:B------:R-:W3:Y:S07]  /*6630*/  LDSM.16.M88.4 R172, [R238+0x800] ;  /* 0x00080000eeac783b */ /* 0x000eee0000000200 */
[C---:B----4-:R-:W-:Y:S07]  /*6640*/  HMMA.16816.F32 R20, R164.reuse, R176, R20 ;  /* 0x000000b0a414723c */ /* 0x050fee0000001814 */
[----:B------:R-:W-:Y:S01]  /*6650*/  MOV R177, R133 ;  /* 0x0000008500b17202 */ /* 0x000fe20000000f00 */
[----:B------:R-:W-:Y:S03]  /*6660*/  HMMA.16816.F32 R24, R164, R178, R24 ;  /* 0x000000b2a418723c */ /* 0x000fe60000001818 */
[----:B------:R-:W-:Y:S05]  /*6670*/  ISETP.GT.AND P0, PT, R177, R132, PT ;  /* 0x00000084b100720c */ /* 0x000fea0003f04270 */
        /* <DEDUP_REMOVED lines=119> */
[----:B------:R-:W3:Y:S01]  /*6df0*/  LDSM.16.M88.4 R172, [R237+0x5800] ;  /* 0x00580000edac783b */ /* 0x000ee20000000200 */
[----:B------:R-:W-:Y:S06]  /*6e00*/  DEPBAR.LE SB0, 0x0 ;  /* 0x000080000000791a */ /* 0x000fec0000000000 */
[----:B------:R-:W-:Y:S01]  /*6e10*/  BAR.SYNC.DEFER_BLOCKING 0x0 ;  /* 0x0000000000007b1d */ /* 0x000fe20000010000 */
[C---:B-1----:R-:W-:Y:S08]  /*6e20*/  HMMA.16816.F32 R12, R232.reuse, R168, R12 ;  /* 0x000000a8e80c723c */ /* 0x042ff0000000180c */
[C---:B------:R-:W-:Y:S08]  /*6e30*/  HMMA.16816.F32 R16, R232.reuse, R170, R16 ;  /* 0x000000aae810723c */ /* 0x040ff00000001810 */
[C---:B---3--:R-:W-:Y:S08]  /*6e40*/  HMMA.16816.F32 R20, R232.reuse, R172, R20 ;  /* 0x000000ace814723c */ /* 0x048ff00000001814 */
[----:B------:R-:W-:Y:S01]  /*6e50*/  HMMA.16816.F32 R24, R232, R174, R24 ;  /* 0x000000aee818723c */ /* 0x000fe20000001818 */
[----:B------:R-:W-:Y:S07]  /*6e60*/  @!UPT UIADD3 URZ, URZ, URZ, URZ ;  /* 0x0000003f3f3ff290 */ /* 0x000fee000fffe03f */
[----:B------:R-:W-:-:S11]  /*6e70*/  @!P0 BRA `(.L_x_3467) ;  /* 0x000002c000008947 */ /* 0x000fd60003800000 */
[----:B------:R-:W3:Y:S04]  /*6e80*/  LDL.64 R170, [R1+0x48] ;  /* 0x0000480001aa7983 */ /* 0x000ee80000100a00 */
[----:B------:R-:W4:Y:S04]  /*6e90*/  LDL.64 R178, [R1+0x38] ;  /* 0x0000380001b27983 */ /* 0x000f280000100a00 */
[----:B------:R-:W5:Y:S04]  /*6ea0*/  LDL R169, [R1+0x30] ;  /* 0x0000300001a97983 */ /* 0x000f680000100800 */
        /* <DEDUP_REMOVED lines=41> */
.L_x_3467:
[----:B------:R-:W-:Y:S05]  /*7140*/  BSYNC B0 ;  /* 0x0000000000007941 */ /* 0x000fea0003800000 */
.L_x_3466:
[----:B------:R-:W-:Y:S01]  /*7150*/  MOV R0, c[0x0][0x2c4] ;  /* 0x0000b10000007a02 */ /* 0x000fe20000000f00 */
[----:B-12---:R-:W2:Y:S03]  /*7160*/  LDL R2, [R1+0x60] ;  /* 0x0000600001027983 */ /* 0x006ea60000100800 */
[----:B------:R-:W-:Y:S01]  /*7170*/  ISETP.NE.AND P0, PT, R0, 0x1, PT ;  /* 0x000000010000780c */ /* 0x000fe20003f05270 */
[----:B------:R-:W3:Y:S04]  /*7180*/  LDL R168, [R1+0x64] ;  /* 0x0000640001a87983 */ /* 0x000ee80000100800 */
[----:B------:R1:W2:Y:S04]  /*7190*/  LDL R0, [R1+0x58] ;  /* 0x0000580001007983 */ /* 0x0002a80000100800 */
[----:B------:R-:W4:Y:S04]  /*71a0*/  LDL R133, [R1+0x78] ;  /* 0x0000780001857983 */ /* 0x000f280000100800 */
[----:B------:R-:W4:Y:S04]  /*71b0*/  LDL R132, [R1+0x68] ;  /* 0x0000680001847983 */ /* 0x000f280000100800 */
[----:B------:R-:W0:Y:S01]  /*71c0*/  LDGDEPBAR ;  /* 0x00000000000079af */ /* 0x000e220000000000 */
[----:B--2---:R-:W-:Y:S07]  /*71d0*/  @P0 MOV R0, R2 ;  /* 0x0000000200000202 */ /* 0x004fee0000000f00 */
[----:B------:R-:W2:Y:S08]  /*71e0*/  SHFL.IDX PT, R3, R0, RZ, 0x1c1f ;  /* 0x001c1fff00037589 */ /* 0x000eb000000e0000 */
[----:B------:R5:W1:Y:S02]  /*71f0*/  SHFL.IDX PT, R2, R0, 0x1, 0x1c1f ;  /* 0x003c1f0000027f89 */ /* 0x000a6400000e0000 */
[----:B-----5:R-:W-:Y:S05]  /*7200*/  IMAD R0, R177, -0x30, RZ ;  /* 0xffffffd0b1007824 */ /* 0x020fea00078e02ff */
[----:B---3--:R-:W-:Y:S04]  /*7210*/  IADD3 R0, -R168, 0x1, R0 ;  /* 0x00000001a8007810 */ /* 0x008fe80007ffe100 */
[----:B----4-:R-:W-:Y:S04]  /*7220*/  IADD3 R0, -R132, R0, R133 ;  /* 0x0000000084007210 */ /* 0x010fe80007ffe185 */
[C---:B--2---:R-:W-:Y:S02]  /*7230*/  IADD3 R133, R0.reuse, R3, RZ ;  /* 0x0000000300857210 */ /* 0x044fe40007ffe0ff */
[----:B-1----:R-:W-:Y:S02]  /*7240*/  IADD3 R0, R0, R2, RZ ;  /* 0x0000000200007210 */ /* 0x002fe40007ffe0ff */
[----:B------:R-:W-:Y:S02]  /*7250*/  ISETP.GT.AND P3, PT, R133, 0x9, PT ;  /* 0x000000098500780c */ /* 0x000fe40003f64270 */
[----:B------:R-:W-:Y:S02]  /*7260*/  ISETP.GT.AND P0, PT, R0, RZ, PT ;  /* 0x000000ff0000720c */ /* 0x000fe40003f04270 */
[----:B------:R-:W-:Y:S02]  /*7270*/  FSEL R174, R9, -INF , P3 ;  /* 0xff80000009ae7808 */ /* 0x000fe40001800000 */
[----:B------:R-:W-:Y:S02]  /*7280*/  FSEL R168, R6, -INF , P0 ;  /* 0xff80000006a87808 */ /* 0x000fe40000000000 */
[C---:B------:R-:W-:Y:S02]  /*7290*/  ISETP.GT.AND P0, PT, R0.reuse, 0x1, PT ;  /* 0x000000010000780c */ /* 0x040fe40003f04270 */
[----:B------:R-:W-:Y:S02]  /*72a0*/  ISETP.GT.AND P1, PT, R133, 0x1, PT ;  /* 0x000000018500780c */ /* 0x000fe40003f24270 */
[----:B------:R-:W-:Y:S02]  /*72b0*/  FSEL R171, R7, -INF , P0 ;  /* 0xff80000007ab7808 */ /* 0x000fe40000000000 */
[----:B------:R-:W-:Y:S02]  /*72c0*/  ISETP.GT.AND P0, PT, R0, 0x8, PT ;  /* 0x000000080000780c */ /* 0x000fe40003f04270 */
[----:B------:R-:W-:Y:S02]  /*72d0*/  FSEL R176, R5, -INF , P1 ;  /* 0xff80000005b07808 */ /* 0x000fe40000800000 */
[----:B------:R-:W-:Y:S02]  /*72e0*/  FSEL R170, R10, -INF , P0 ;  /* 0xff8000000aaa7808 */ /* 0x000fe40000000000 */
[C---:B------:R-:W-:Y:S02]  /*72f0*/  ISETP.GT.AND P0, PT, R0.reuse, 0x9, PT ;  /* 0x000000090000780c */ /* 0x040fe40003f04270 */
[----:B------:R-:W-:Y:S02]  /*7300*/  ISETP.GT.AND P2, PT, R133, RZ, PT ;  /* 0x000000ff8500720c */ /* 0x000fe40003f44270 */
[----:B------:R-:W-:Y:S02]  /*7310*/  FSEL R169, R11, -INF , P0 ;  /* 0xff8000000ba97808 */ /* 0x000fe40000000000 */
[----:B------:R-:W-:Y:S02]  /*7320*/  ISETP.GT.AND P0, PT, R0, 0x10, PT ;  /* 0x000000100000780c */ /* 0x000fe40003f04270 */
[----:B------:R-:W-:Y:S02]  /*7330*/  FSEL R173, R4, -INF , P2 ;  /* 0xff80000004ad7808 */ /* 0x000fe40001000000 */
[----:B------:R-:W-:Y:S02]  /*7340*/  FSEL R14, R14, -INF , P0 ;  /* 0xff8000000e0e7808 */ /* 0x000fe40000000000 */
[C---:B------:R-:W-:Y:S02]  /*7350*/  ISETP.GT.AND P0, PT, R0.reuse, 0x11, PT ;  /* 0x000000110000780c */ /* 0x040fe40003f04270 */
[----:B------:R-:W-:Y:S02]  /*7360*/  ISETP.GT.AND P4, PT, R133, 0x8, PT ;  /* 0x000000088500780c */ /* 0x000fe40003f84270 */
[----:B------:R-:W-:Y:S02]  /*7370*/  FSEL R15, R15, -INF , P0 ;  /* 0xff8000000f0f7808 */ /* 0x000fe40000000000 */
[----:B------:R-:W-:Y:S02]  /*7380*/  ISETP.GT.AND P0, PT, R0, 0x18, PT ;  /* 0x000000180000780c */ /* 0x000fe40003f04270 */
[C---:B------:R-:W-:Y:S02]  /*7390*/  ISETP.GT.AND P1, PT, R133.reuse, 0x10, PT ;  /* 0x000000108500780c */ /* 0x040fe40003f24270 */
[----:B------:R-:W-:Y:S02]  /*73a0*/  FSEL R9, R18, -INF , P0 ;  /* 0xff80000012097808 */ /* 0x000fe40000000000 */
[C---:B------:R-:W-:Y:S02]  /*73b0*/  ISETP.GT.AND P0, PT, R0.reuse, 0x19, PT ;  /* 0x000000190000780c */ /* 0x040fe40003f04270 */
        /* <DEDUP_REMOVED lines=9> */
[----:B------:R-:W-:Y:S02]  /*7450*/  FSEL R172, R12, -INF , P1 ;  /* 0xff8000000cac7808 */ /* 0x000fe40000800000 */
[----:B------:R-:W-:Y:S02]  /*7460*/  FSEL R4, R26, -INF , P0 ;  /* 0xff8000001a047808 */ /* 0x000fe40000000000 */
[----:B------:R-:W-:Y:S02]  /*7470*/  ISETP.GT.AND P0, PT, R0, 0x29, PT ;  /* 0x000000290000780c */ /* 0x000fe40003f04270 */
[----:B------:R-:W-:Y:S02]  /*7480*/  FMNMX.FTZ R0, R168, R134, !PT ;  /* 0x00000086a8007209 */ /* 0x000fe40007810000 */
[----:B------:R-:W-:Y:S02]  /*7490*/  FSEL R3, R27, -INF , P0 ;  /* 0xff8000001b037808 */ /* 0x000fe40000000000 */
[----:B------:R-:W-:Y:S02]  /*74a0*/  FMNMX.FTZ R0, R171, R0, !PT ;  /* 0x00000000ab007209 */ /* 0x000fe40007810000 */
[----:B------:R-:W-:Y:S02]  /*74b0*/  FSEL R13, R13, -INF , P2 ;  /* 0xff8000000d0d7808 */ /* 0x000fe40001000000 */
[----:B------:R-:W-:Y:S02]  /*74c0*/  FMNMX.FTZ R0, R170, R0, !PT ;  /* 0x00000000aa007209 */ /* 0x000fe40007810000 */
[----:B------:R-:W-:Y:S02]  /*74d0*/  ISETP.GT.AND P4, PT, R133, 0x19, PT ;  /* 0x000000198500780c */ /* 0x000fe40003f84270 */
[----:B------:R-:W-:Y:S02]  /*74e0*/  FMNMX.FTZ R0, R169, R0, !PT ;  /* 0x00000000a9007209 */ /* 0x000fe40007810000 */
[C---:B------:R-:W-:Y:S02]  /*74f0*/  ISETP.GT.AND P1, PT, R133.reuse, 0x20, PT ;  /* 0x000000208500780c */ /* 0x040fe40003f24270 */
[----:B------:R-:W-:Y:S02]  /*7500*/  FMNMX.FTZ R0, R14, R0, !PT ;  /* 0x000000000e007209 */ /* 0x000fe40007810000 */
        /* <DEDUP_REMOVED lines=8> */
[----:B------:R-:W-:Y:S02]  /*7590*/  FSEL R8, R21, -INF , P2 ;  /* 0xff80000015087808 */ /* 0x000fe40001000000 */
[----:B------:R-:W-:Y:S02]  /*75a0*/  FMNMX.FTZ R0, R5, R0, !PT ;  /* 0x0000000005007209 */ /* 0x000fe40007810000 */
[C---:B------:R-:W-:Y:S02]  /*75b0*/  ISETP.GT.AND P1, PT, R133.reuse, 0x28, PT ;  /* 0x000000288500780c */ /* 0x040fe40003f24270 */
[----:B------:R-:W-:Y:S02]  /*75c0*/  FMNMX.FTZ R0, R4, R0, !PT ;  /* 0x0000000004007209 */ /* 0x000fe40007810000 */
[----:B------:R-:W-:Y:S02]  /*75d0*/  ISETP.GT.AND P2, PT, R133, 0x29, PT ;  /* 0x000000298500780c */ /* 0x000fe40003f44270 */
        /* <DEDUP_REMOVED lines=10> */
[----:B------:R-:W2:Y:S01]  /*7680*/  LDL.LU R134, [R1+0x28] ;  /* 0x0000280001867983 */ /* 0x000ea20000300800 */
[--C-:B------:R-:W-:Y:S02]  /*7690*/  FFMA.FTZ R16, R168, c[0x0][0x2d0], -R2.reuse ;  /* 0x0000b400a8107a23 */ /* 0x100fe40000010802 */
[----:B------:R-:W-:Y:S02]  /*76a0*/  FMUL.FTZ R0, R0, c[0x0][0x2d0] ;  /* 0x0000b40000007a20 */ /* 0x000fe40000410000 */
[--C-:B------:R-:W-:Y:S02]  /*76b0*/  FFMA.FTZ R22, R6, c[0x0][0x2d0], -R2.reuse ;  /* 0x0000b40006167a23 */ /* 0x100fe40000010802 */
[--C-:B------:R-:W-:Y:S01]  /*76c0*/  FFMA.FTZ R23, R5, c[0x0][0x2d0], -R2.reuse ;  /* 0x0000b40005177a23 */ /* 0x100fe20000010802 */
[----:B------:R-:W-:Y:S01]  /*76d0*/  FSEL R5, R24, -INF , P1 ;  /* 0xff80000018057808 */ /* 0x000fe20000800000 */
        /* <DEDUP_REMOVED lines=8> */
[--C-:B------:R-:W-:Y:S01]  /*7760*/  FFMA.FTZ R179, R9, c[0x0][0x2d0], -R2.reuse ;  /* 0x0000b40009b37a23 */ /* 0x100fe20000010802 */
[----:B------:R-:W-:Y:S01]  /*7770*/  MOV R9, R177 ;  /* 0x000000b100097202 */ /* 0x000fe20000000f00 */
[----:B------:R-:W-:Y:S02]  /*7780*/  FFMA.FTZ R178, R7, c[0x0][0x2d0], -R2 ;  /* 0x0000b40007b27a23 */ /* 0x000fe40000010802 */
[----:B------:R-:W3:Y:S10]  /*7790*/  MUFU.EX2 R2, R0 ;  /* 0x0000000000027308 */ /* 0x000ef40000000800 */
[----:B------:R-:W4:Y:S01]  /*77a0*/  MUFU.EX2 R0, R17 ;  /* 0x0000001100007308 */ /* 0x000f220000000800 */
[----:B-1----:R-:W5:Y:S01]  /*77b0*/  LDL.LU R16, [R1+0x2c] ;  /* 0x00002c0001107983 */ /* 0x002f620000300800 */
[C---:B---3--:R-:W-:Y:S02]  /*77c0*/  FMUL.FTZ R30, R2.reuse, R30 ;  /* 0x0000001e021e7220 */ /* 0x048fe40000410000 */
[C---:B------:R-:W-:Y:S02]  /*77d0*/  FMUL.FTZ R31, R2.reuse, R31 ;  /* 0x0000001f021f7220 */ /* 0x040fe40000410000 */
[C---:B------:R-:W-:Y:S02]  /*77e0*/  FMUL.FTZ R34, R2.reuse, R34 ;  /* 0x0000002202227220 */ /* 0x040fe40000410000 */
[C---:B------:R-:W-:Y:S02]  /*77f0*/  FMUL.FTZ R35, R2.reuse, R35 ;  /* 0x0000002302237220 */ /* 0x040fe40000410000 */
[----:B------:R-:W-:Y:S01]  /*7800*/  FMUL.FTZ R38, R2, R38 ;  /* 0x0000002602267220 */ /* 0x000fe20000410000 */
[----:B----4-:R-:W-:Y:S01]  /*7810*/  F2FP.PACK_AB R169, R0, R3 ;  /* 0x0000000300a9723e */ /* 0x010fe200000000ff */
        /* <DEDUP_REMOVED lines=48> */
[----:B------:R1:W-:Y:S02]  /*7b20*/  MUFU.EX2 R3, R18 ;  /* 0x0000001200037308 */ /* 0x0003e40000000800 */
[----:B------:R-:W-:Y:S08]  /*7b30*/  FADD.FTZ R4, R0, R4 ;  /* 0x0000000400047221 */ /* 0x000ff00000010000 */
[----:B------:R-:W2:Y:S01]  /*7b40*/  MUFU.EX2 R0, R19 ;  /* 0x0000001300007308 */ /* 0x000ea20000000800 */
[----:B-1----:R-:W-:Y:S02]  /*7b50*/  MOV R18, R21 ;  /* 0x0000001500127202 */ /* 0x002fe40000000f00 */
[----:B--2---:R-:W-:Y:S01]  /*7b60*/  F2FP.PACK_AB R171, R3, R0 ;  /* 0x0000000003ab723e */ /* 0x004fe200000000ff */
[----:B------:R-:W-:Y:S01]  /*7b70*/  FADD.FTZ R4, R0, R4 ;  /* 0x0000000400047221 */ /* 0x000fe20000010000 */
[----:B------:R-:W-:Y:S02]  /*7b80*/  FMNMX.FTZ R0, R173, R135, !PT ;  /* 0x00000087ad007209 */ /* 0x000fe40007810000 */
[----:B------:R-:W-:Y:S01]  /*7b90*/  MOV R19, R9 ;  /* 0x0000000900137202 */ /* 0x000fe20000000f00 */
[----:B------:R-:W-:Y:S01]  /*7ba0*/  FADD.FTZ R177, R3, R4 ;  /* 0x0000000403b17221 */ /* 0x000fe20000010000 */
[----:B------:R-:W-:Y:S02]  /*7bb0*/  FMNMX.FTZ R0, R176, R0, !PT ;  /* 0x00000000b0007209 */ /* 0x000fe40007810000 */
[----:B------:R-:W-:Y:S02]  /*7bc0*/  FSEL R4, R25, -INF , P2 ;  /* 0xff80000019047808 */ /* 0x000fe40001000000 */
        /* <DEDUP_REMOVED lines=20> */
[--C-:B------:R-:W-:Y:S01]  /*7d10*/  FFMA.FTZ R176, R11, c[0x0][0x2d0], -R3.reuse ;  /* 0x0000b4000bb07a23 */ /* 0x100fe20000010803 */
[----:B------:R-:W-:Y:S01]  /*7d20*/  MOV R11, R20 ;  /* 0x00000014000b7202 */ /* 0x000fe20000000f00 */
[--C-:B------:R-:W-:Y:S02]  /*7d30*/  FFMA.FTZ R14, R10, c[0x0][0x2d0], -R3.reuse ;  /* 0x0000b4000a0e7a23 */ /* 0x100fe40000010803 */
[C---:B------:R-:W-:Y:S01]  /*7d40*/  FMUL.FTZ R10, R2.reuse, R154 ;  /* 0x0000009a020a7220 */ /* 0x040fe20000410000 */
[----:B------:R-:W-:Y:S01]  /*7d50*/  MOV R154, R11 ;  /* 0x0000000b009a7202 */ /* 0x000fe20000000f00 */
[----:B------:R-:W-:Y:S02]  /*7d60*/  FMUL.FTZ R11, R2, R155 ;  /* 0x0000009b020b7220 */ /* 0x000fe40000410000 */
[----:B------:R-:W2:Y:S01]  /*7d70*/  LDL R155, [R1+0x8] ;  /* 0x00000800019b7983 */ /* 0x000ea20000100800 */
        /* <DEDUP_REMOVED lines=9> */
[----:B------:R3:W5:Y:S01]  /*7e10*/  MUFU.EX2 R134, R6 ;  /* 0x0000000600867308 */ /* 0x0007620000000800 */
[--C-:B------:R-:W-:Y:S02]  /*7e20*/  FFMA.FTZ R168, R5, c[0x0][0x2d0], -R3.reuse ;  /* 0x0000b40005a87a23 */ /* 0x100fe40000010803 */
[----:B------:R-:W-:Y:S02]  /*7e30*/  FFMA.FTZ R3, R4, c[0x0][0x2d0], -R3 ;  /* 0x0000b40004037a23 */ /* 0x000fe40000010803 */
[C---:B-1----:R-:W-:Y:S02]  /*7e40*/  FMUL.FTZ R24, R0.reuse, R136 ;  /* 0x0000008800187220 */ /* 0x042fe40000410000 */
[C---:B------:R-:W-:Y:S02]  /*7e50*/  FMUL.FTZ R25, R0.reuse, R137 ;  /* 0x0000008900197220 */ /* 0x040fe40000410000 */
[----:B------:R-:W-:Y:S01]  /*7e60*/  FMUL.FTZ R21, R0, R141 ;  /* 0x0000008d00157220 */ /* 0x000fe20000410000 */
[----:B------:R-:W-:Y:S01]  /*7e70*/  MOV R141, R26 ;  /* 0x0000001a008d7202 */ /* 0x000fe20000000f00 */
[----:B------:R-:W-:Y:S02]  /*7e80*/  FMUL.FTZ R26, R2, R138 ;  /* 0x0000008a021a7220 */ /* 0x000fe40000410000 */
[----:B------:R-:W-:Y:S01]  /*7e90*/  FMUL.FTZ R4, R0, R156 ;  /* 0x0000009c00047220 */ /* 0x000fe20000410000 */
[----:B------:R-:W-:Y:S01]  /*7ea0*/  MOV R156, R19 ;  /* 0x00000013009c7202 */ /* 0x000fe20000000f00 */
[C---:B---3--:R-:W-:Y:S01]  /*7eb0*/  FMUL.FTZ R6, R2.reuse, R158 ;  /* 0x0000009e02067220 */ /* 0x048fe20000410000 */
[----:B------:R-:W-:Y:S01]  /*7ec0*/  MOV R158, R27 ;  /* 0x0000001b009e7202 */ /* 0x000fe20000000f00 */
[----:B------:R-:W-:Y:S02]  /*7ed0*/  FMUL.FTZ R27, R2, R139 ;  /* 0x0000008b021b7220 */ /* 0x000fe40000410000 */
[----:B------:R-:W1:Y:S01]  /*7ee0*/  LDSM.16.MT88.4 R136, [R239] ;  /* 0x00000000ef88783b */ /* 0x000e620000004200 */
[C---:B-----5:R-:W-:Y:S02]  /*7ef0*/  FFMA.FTZ R135, R0.reuse, R16, R134 ;  /* 0x0000001000877223 */ /* 0x060fe40000010086 */
        /* <DEDUP_REMOVED lines=9> */
[C---:B------:R-:W-:Y:S01]  /*7f90*/  FMUL.FTZ R16, R0.reuse, R144 ;  /* 0x0000009000107220 */ /* 0x040fe20000410000 */
[----:B------:R-:W-:Y:S01]  /*7fa0*/  MOV R149, R22 ;  /* 0x0000001600957202 */ /* 0x000fe20000000f00 */
[C---:B------:R-:W-:Y:S02]  /*7fb0*/  FMUL.FTZ R17, R0.reuse, R145 ;  /* 0x0000009100117220 */ /* 0x040fe40000410000 */
[C---:B------:R-:W-:Y:S01]  /*7fc0*/  FMUL.FTZ R20, R0.reuse, R140 ;  /* 0x0000008c00147220 */ /* 0x040fe20000410000 */
[----:B------:R-:W-:Y:S01]  /*7fd0*/  MOV R140, R23 ;  /* 0x00000017008c7202 */ /* 0x000fe20000000f00 */
        /* <DEDUP_REMOVED lines=58> */
[C---:B------:R-:W-:Y:S02]  /*8380*/  FMUL.FTZ R14, R2.reuse, R150 ;  /* 0x00000096020e7220 */ /* 0x040fe40000410000 */
[C---:B------:R-:W-:Y:S02]  /*8390*/  FMUL.FTZ R15, R2.reuse, R151 ;  /* 0x00000097020f7220 */ /* 0x040fe40000410000 */
[C---:B------:R-:W-:Y:S02]  /*83a0*/  FMUL.FTZ R19, R2.reuse, R147 ;  /* 0x0000009302137220 */ /* 0x040fe40000410000 */
[C---:B------:R-:W-:Y:S02]  /*83b0*/  FMUL.FTZ R22, R2.reuse, R142 ;  /* 0x0000008e02167220 */ /* 0x040fe40000410000 */
[C---:B------:R-:W-:Y:S02]  /*83c0*/  FMUL.FTZ R23, R2.reuse, R143 ;  /* 0x0000008f02177220 */ /* 0x040fe40000410000 */
[----:B---3--:R-:W-:Y:S01]  /*83d0*/  FMUL.FTZ R7, R2, R159 ;  /* 0x0000009f02077220 */ /* 0x008fe20000410000 */
        /* <DEDUP_REMOVED lines=8> */
[----:B------:R1:W3:Y:S01]  /*8460*/  MUFU.EX2 R2, R154 ;  /* 0x0000009a00027308 */ /* 0x0002e20000000800 */
[C---:B------:R-:W-:Y:S01]  /*8470*/  HMMA.16816.F32 R8, R168.reuse, R138, R8 ;  /* 0x0000008aa808723c */ /* 0x040fe20000001808 */
[----:B------:R-:W4:Y:S08]  /*8480*/  LDSM.16.MT88.4 R136, [R241] ;  /* 0x00000000f188783b */ /* 0x000f300000004200 */
[----:B------:R5:W2:Y:S10]  /*8490*/  MUFU.EX2 R0, R159 ;  /* 0x0000009f00007308 */ /* 0x000ab40000000800 */
[----:B------:R-:W2:Y:S01]  /*84a0*/  MUFU.EX2 R134, R178 ;  /* 0x000000b200867308 */ /* 0x000ea20000000800 */
[----:B-1----:R-:W-:Y:S09]  /*84b0*/  MOV R154, R140 ;  /* 0x0000008c009a7202 */ /* 0x002ff20000000f00 */
[----:B------:R-:W-:Y:S01]  /*84c0*/  MUFU.EX2 R179, R173 ;  /* 0x000000ad00b37308 */ /* 0x000fe20000000800 */
[----:B-----5:R-:W-:Y:S02]  /*84d0*/  MOV R159, R141 ;  /* 0x0000008d009f7202 */ /* 0x020fe40000000f00 */
[----:B------:R-:W-:Y:S07]  /*84e0*/  LDSM.16.MT88.4 R140, [R239+0x800] ;  /* 0x00080000ef8c783b */ /* 0x000fee0000004200 */
[----:B------:R-:W1:Y:S01]  /*84f0*/  MUFU.EX2 R178, R172 ;  /* 0x000000ac00b27308 */ /* 0x000e620000000800 */
[C---:B----4-:R-:W-:Y:S08]  /*8500*/  HMMA.16816.F32 R12, R168.reuse, R136, R12 ;  /* 0x00000088a80c723c */ /* 0x050ff0000000180c */
[C---:B------:R-:W-:Y:S01]  /*8510*/  HMMA.16816.F32 R16, R168.reuse, R138, R16 ;  /* 0x0000008aa810723c */ /* 0x040fe20000001810 */
[----:B------:R-:W4:Y:S01]  /*8520*/  LDSM.16.MT88.4 R136, [R240] ;  /* 0x00000000f088783b */ /* 0x000f220000004200 */
[----:B------:R-:W-:Y:S10]  /*8530*/  MUFU.EX2 R173, R3 ;  /* 0x0000000300ad7308 */ /* 0x000ff40000000800 */
[----:B------:R-:W5:Y:S01]  /*8540*/  MUFU.EX2 R172, R157 ;  /* 0x0000009d00ac7308 */ /* 0x000f620000000800 */
[C---:B----4-:R-:W-:Y:S08]  /*8550*/  HMMA.16816.F32 R20, R168.reuse, R136, R20 ;  /* 0x00000088a814723c */ /* 0x050ff00000001814 */
[C---:B------:R-:W-:Y:S01]  /*8560*/  HMMA.16816.F32 R24, R168.reuse, R138, R24 ;  /* 0x0000008aa818723c */ /* 0x040fe20000001818 */
[----:B--2---:R2:W4:Y:S03]  /*8570*/  LDSM.16.MT88.4 R136, [R155] ;  /* 0x000000009b88783b */ /* 0x0045260000004200 */
[----:B--2---:R-:W-:Y:S04]  /*8580*/  MOV R155, R149 ;  /* 0x00000095009b7202 */ /* 0x004fe80000000f00 */
[C---:B----4-:R-:W-:Y:S08]  /*8590*/  HMMA.16816.F32 R28, R168.reuse, R136, R28 ;  /* 0x00000088a81c723c */ /* 0x050ff0000000181c */
        /* <DEDUP_REMOVED lines=36> */
[----:B---3--:R-:W-:Y:S01]  /*87e0*/  FADD.FTZ R136, R2, R177 ;  /* 0x000000b102887221 */ /* 0x008fe20000010000 */
[----:B------:R-:W-:Y:S01]  /*87f0*/  HMMA.16816.F32 R128, R168, R138, R128 ;  /* 0x0000008aa880723c */ /* 0x000fe20000001880 */
[----:B------:R-:W2:Y:S03]  /*8800*/  MUFU.EX2 R177, R152 ;  /* 0x0000009800b17308 */ /* 0x000ea60000000800 */
[C---:B------:R-:W-:Y:S01]  /*8810*/  FADD.FTZ R136, R0.reuse, R136 ;  /* 0x0000008800887221 */ /* 0x040fe20000010000 */
[----:B------:R-:W-:Y:S02]  /*8820*/  F2FP.PACK_AB R137, R0, R2 ;  /* 0x000000020089723e */ /* 0x000fe400000000ff */
[C---:B------:R-:W-:Y:S01]  /*8830*/  F2FP.PACK_AB R139, R134.reuse, R135 ;  /* 0x00000087868b723e */ /* 0x040fe200000000ff */
[----:B------:R-:W-:Y:S01]  /*8840*/  FADD.FTZ R136, R135, R136 ;  /* 0x0000008887887221 */ /* 0x000fe20000010000 */
[----:B------:R-:W-:Y:S02]  /*8850*/  F2FP.PACK_AB R138, R175, R174 ;  /* 0x000000aeaf8a723e */ /* 0x000fe400000000ff */
[----:B------:R-:W3:Y:S01]  /*8860*/  MUFU.EX2 R2, R155 ;  /* 0x0000009b00027308 */ /* 0x000ee20000000800 */
[----:B------:R-:W-:Y:S01]  /*8870*/  FADD.FTZ R149, R134, R136 ;  /* 0x0000008886957221 */ /* 0x000fe20000010000 */
[----:B-1----:R-:W-:Y:S02]  /*8880*/  F2FP.PACK_AB R136, R178, R179 ;  /* 0x000000b3b288723e */ /* 0x002fe400000000ff */
[----:B-----5:R-:W-:Y:S05]  /*8890*/  F2FP.PACK_AB R170, R173, R172 ;  /* 0x000000acadaa723e */ /* 0x020fea00000000ff */
[C---:B------:R-:W-:Y:S01]  /*88a0*/  HMMA.16816.F32 R4, R136.reuse, R140, R4 ;  /* 0x0000008c8804723c */ /* 0x040fe20000001804 */
[----:B------:R-:W1:Y:S04]  /*88b0*/  MUFU.EX2 R0, R154 ;  /* 0x0000009a00007308 */ /* 0x000e680000000800 */
[----:B--2---:R-:W-:Y:S03]  /*88c0*/  F2FP.PACK_AB R168, R177, R176 ;  /* 0x000000b0b1a8723e */ /* 0x004fe600000000ff */
[C---:B------:R-:W-:Y:S01]  /*88d0*/  HMMA.16816.F32 R8, R136.reuse, R142, R8 ;  /* 0x0000008e8808723c */ /* 0x040fe20000001808 */
[----:B------:R-:W2:Y:S02]  /*88e0*/  LDSM.16.MT88.4 R140, [R240+0x800] ;  /* 0x00080000f08c783b */ /* 0x000ea40000004200 */
[----:B------:R-:W-:Y:S01]  /*88f0*/  MUFU.EX2 R134, R158 ;  /* 0x0000009e00867308 */ /* 0x000fe20000000800 */
[----:B---3--:R-:W-:Y:S04]  /*8900*/  FADD.FTZ R3, R2, R149 ;  /* 0x0000009502037221 */ /* 0x008fe80000010000 */
[C---:B------:R-:W-:Y:S05]  /*8910*/  HMMA.16816.F32 R12, R136.reuse, R144, R12 ;  /* 0x00000090880c723c */ /* 0x040fea000000180c */
[----:B------:R-:W3:Y:S03]  /*8920*/  MUFU.EX2 R135, R159 ;  /* 0x0000009f00877308 */ /* 0x000ee60000000800 */
[C---:B------:R-:W-:Y:S01]  /*8930*/  HMMA.16816.F32 R16, R136.reuse, R146, R16 ;  /* 0x000000928810723c */ /* 0x040fe20000001810 */
[----:B------:R-:W4:Y:S03]  /*8940*/  LDSM.16.MT88.4 R144, [R242+0x800] ;  /* 0x00080000f290783b */ /* 0x000f260000004200 */
[C---:B-1----:R-:W-:Y:S01]  /*8950*/  FADD.FTZ R3, R0.reuse, R3 ;  /* 0x0000000300037221 */ /* 0x042fe20000010000 */
[----:B------:R-:W-:Y:S04]  /*8960*/  F2FP.PACK_AB R169, R0, R2 ;  /* 0x0000000200a9723e */ /* 0x000fe800000000ff */
[----:B------:R-:W-:Y:S03]  /*8970*/  LDSM.16.MT88.4 R152, [R239+0x1000] ;  /* 0x00100000ef98783b */ /* 0x000fe60000004200 */
[C---:B---3--:R-:W-:Y:S01]  /*8980*/  F2FP.PACK_AB R171, R134.reuse, R135 ;  /* 0x0000008786ab723e */ /* 0x048fe200000000ff */
[----:B------:R-:W-:Y:S01]  /*8990*/  FADD.FTZ R3, R135, R3 ;  /* 0x0000000387037221 */ /* 0x000fe20000010000 */
[----:B------:R-:W-:Y:S01]  /*89a0*/  MOV R135, R133 ;  /* 0x0000008500877202 */ /* 0x000fe20000000f00 */
[C---:B--2---:R-:W-:Y:S03]  /*89b0*/  HMMA.16816.F32 R20, R136.reuse, R140, R20 ;  /* 0x0000008c8814723c */ /* 0x044fe60000001814 */
        /* <DEDUP_REMOVED lines=107> */
.L_x_3463:
[----:B------:R-:W2:Y:S04]  /*9070*/  LDL R2, [R1+0x34] ;  /* 0x0000340001027983 */ /* 0x000ea80000100800 */
[----:B------:R-:W2:Y:S02]  /*9080*/  LDL R0, [R1+0x20] ;  /* 0x0000200001007983 */ /* 0x000ea40000100800 */
[----:B--2---:R-:W-:-:S13]  /*9090*/  ISETP.GE.AND P0, PT, R0, R2, PT ;  /* 0x000000020000720c */ /* 0x004fda0003f06270 */
[----:B------:R-:W-:Y:S05]  /*90a0*/  @!P0 BRA `(.L_x_3469) ;  /* 0x00002a5000008947 */ /* 0x000fea0003800000 */
.L_x_3472:
[----:B------:R-:W2:Y:S01]  /*90b0*/  LDL R20, [R1+0x20] ;  /* 0x0000200001147983 */ /* 0x000ea20000100800 */
[----:B------:R-:W-:Y:S04]  /*90c0*/  DEPBAR.LE SB0, 0x0 ;  /* 0x000080000000791a */ /* 0x000fe80000000000 */
[----:B------:R-:W3:Y:S01]  /*90d0*/  LDL.64 R6, [R1+0x50] ;  /* 0x0000500001067983 */ /* 0x000ee20000100a00 */
[----:B------:R-:W-:Y:S01]  /*90e0*/  WARPSYNC 0xffffffff ;  /* 0xffffffff00007948 */ /* 0x000fe20003800000 */
[----:B------:R-:W-:Y:S03]  /*90f0*/  BSSY B0, `(.L_x_3470) ;  /* 0x00000f3000007945 */ /* 0x000fe60003800000 */
[----:B------:R-:W4:Y:S05]  /*9100*/  LDL.64 R22, [R1+0x40] ;  /* 0x0000400001167983 */ /* 0x000f2a0000100a00 */
[----:B------:R-:W3:Y:S05]  /*9110*/  LDL R135, [R1+0x30] ;  /* 0x0000300001877983 */ /* 0x000eea0000100800 */
[----:B------:R-:W4:Y:S05]  /*9120*/  LDL R134, [R1] ;  /* 0x0000000001867983 */ /* 0x000f2a0000100800 */
[----:B------:R-:W4:Y:S05]  /*9130*/  LDL R15, [R1+0x4] ;  /* 0x00000400010f7983 */ /* 0x000f2a0000100800 */
[----:B------:R-:W4:Y:S05]  /*9140*/  LDL R21, [R1+0x18] ;  /* 0x0000180001157983 */ /* 0x000f2a0000100800 */
[----:B------:R-:W1:Y:S05]  /*9150*/  S2R R2, SR_TID.X ;  /* 0x0000000000027919 */ /* 0x000e6a0000002100 */
[----:B------:R-:W-:Y:S06]  /*9160*/  BAR.SYNC.DEFER_BLOCKING 0x0 ;  /* 0x0000000000007b1d */ /* 0x000fec0000010000 */
[----:B------:R-:W2:Y:S05]  /*9170*/  LDSM.16.M88.4 R8, [R236] ;  /* 0x00000000ec08783b */ /* 0x000eaa0000000200 */
[----:B------:R-:W2:Y:S05]  /*9180*/  LDSM.16.M88.4 R16, [R236+0x800] ;  /* 0x00080000ec10783b */ /* 0x000eaa0000000200 */
[----:B------:R-:W2:Y:S05]  /*9190*/  LDSM.16.M88.4 R24, [R236+0x1000] ;  /* 0x00100000ec18783b */ /* 0x000eaa0000000200 */
[----:B------:R-:W2:Y:S01]  /*91a0*/  LDSM.16.M88.4 R168, [R243] ;  /* 0x00000000f3a8783b */ /* 0x000ea20000000200 */
[----:B-1----:R-:W-:Y:S11]  /*91b0*/  ISETP.GT.AND P3, PT, R2, 0x7f, PT ;  /* 0x0000007f0200780c */ /* 0x002ff60003f64270 */
[----:B------:R-:W-:Y:S02]  /*91c0*/  @!UPT UIADD3 URZ, URZ, URZ, URZ ;  /* 0x0000003f3f3ff290 */ /* 0x000fe4000fffe03f */
[----:B------:R-:W-:Y:S02]  /*91d0*/  @!P3 IMAD.MOV.U32 R4, RZ, RZ, c[0x0][0x208] ;  /* 0x00008200ff04b624 */ /* 0x000fe400078e00ff */
[----:B------:R-:W-:Y:S01]  /*91e0*/  @!P3 IMAD.MOV.U32 R5, RZ, RZ, c[0x0][0x20c] ;  /* 0x00008300ff05b624 */ /* 0x000fe200078e00ff */
[----:B--2---:R-:W-:Y:S01]  /*91f0*/  SHF.R.S32.HI R0, RZ, 0x1f, R20 ;  /* 0x0000001fff007819 */ /* 0x004fe20000011414 */
[----:B------:R-:W-:Y:S04]  /*9200*/  IMAD.WIDE.U32 R2, R20, c[0x0][0x208], RZ ;  /* 0x0000820014027a25 */ /* 0x000fe800078e00ff */
[----:B------:R-:W-:Y:S04]  /*9210*/  IMAD R0, R0, c[0x0][0x208], RZ ;  /* 0x0000820000007a24 */ /* 0x000fe800078e02ff */
[----:B------:R-:W-:Y:S04]  /*9220*/  IMAD R0, R20, c[0x0][0x20c], R0 ;  /* 0x0000830014007a24 */ /* 0x000fe800078e0200 */
[----:B------:R-:W-:Y:S02]  /*9230*/  IMAD.IADD R0, R3, 0x1, R0 ;  /* 0x0000000103007824 */ /* 0x000fe400078e0200 */
[----:B------:R-:W-:Y:S01]  /*9240*/  IMAD.WIDE.U32 R2, R2, 0x30, RZ ;  /* 0x0000003002027825 */ /* 0x000fe200078e00ff */
[----:B---3--:R-:W-:Y:S03]  /*9250*/  LOP3.LUT P4, RZ, R135, 0x2, RZ, 0xc0, !PT ;  /* 0x0000000287ff7812 */ /* 0x008fe6000788c0ff */
[----:B------:R-:W-:Y:S01]  /*9260*/  IMAD R0, R0, 0x30, RZ ;  /* 0x0000003000007824 */ /* 0x000fe200078e02ff */
[-C--:B------:R-:W-:Y:S01]  /*9270*/  IADD3 R12, P1, R6, R2.reuse, RZ ;  /* 0x00000002060c7210 */ /* 0x080fe20007f3e0ff */
[----:B----4-:R1:W2:Y:S02]  /*9280*/  LDSM.16.M88.4 R172, [R134] ;  /* 0x0000000086ac783b */ /* 0x0102a40000000200 */
[----:B------:R-:W-:Y:S01]  /*9290*/  IMAD.IADD R0, R3, 0x1, R0 ;  /* 0x0000000103007824 */ /* 0x000fe200078e0200 */
[----:B------:R-:W-:Y:S02]  /*92a0*/  @!P3 LEA R3, P0, R4, R2, 0x5 ;  /* 0x000000020403b211 */ /* 0x000fe400078028ff */
[----:B------:R-:W-:Y:S01]  /*92b0*/  LEA R2, P2, R12, c[0x0][0x1f8], 0x1 ;  /* 0x00007e000c027a11 */ /* 0x000fe200078408ff */
[----:B------:R3:W2:Y:S01]  /*92c0*/  LDSM.16.M88.4 R176, [R15] ;  /* 0x000000000fb0783b */ /* 0x0006a20000000200 */
[----:B------:R-:W-:Y:S02]  /*92d0*/  IADD3.X R13, R0, R23, RZ, P1, !PT ;  /* 0x00000017000d7210 */ /* 0x000fe40000ffe4ff */
[----:B------:R-:W-:Y:S02]  /*92e0*/  @!P3 LEA.HI.X R14, R4, R0, R5, 0x5, P0 ;  /* 0x00000000040eb211 */ /* 0x000fe400000f2c05 */
[----:B------:R-:W-:Y:S02]  /*92f0*/  @!P3 IADD3 R0, P1, R3, R6, RZ ;  /* 0x000000060300b210 */ /* 0x000fe40007f3e0ff */
[C---:B-----5:R-:W-:Y:S03]  /*9300*/  HMMA.16816.F32 R4, R160.reuse, R8, RZ ;  /* 0x00000008a004723c */ /* 0x060fe600000018ff */
[----:B------:R-:W-:Y:S01]  /*9310*/  LEA.HI.X R3, R12, c[0x0][0x1fc], R13, 0x1, P2 ;  /* 0x00007f000c037a11 */ /* 0x000fe200010f0c0d */
[----:B------:R-:W-:Y:S01]  /*9320*/  @!P3 IMAD.X R14, R14, 0x1, R23, P1 ;  /* 0x000000010e0eb824 */ /* 0x000fe200008e0617 */
[----:B------:R-:W-:Y:S03]  /*9330*/  LOP3.LUT P2, RZ, R135, 0x1, RZ, 0xc0, !PT ;  /* 0x0000000187ff7812 */ /* 0x000fe6000784c0ff */
[C---:B------:R-:W-:Y:S01]  /*9340*/  HMMA.16816.F32 R8, R160.reuse, R10, RZ ;  /* 0x0000000aa008723c */ /* 0x040fe200000018ff */
[C---:B-1----:R-:W-:Y:S04]  /*9350*/  @!P3 LEA R134, P0, R0.reuse, c[0x0][0x1f8], 0x1 ;  /* 0x00007e000086ba11 */ /* 0x042fe800078008ff */
[----:B------:R-:W-:Y:S03]  /*9360*/  @!P3 LEA.HI.X R135, R0, c[0x0][0x1fc], R14, 0x1, P0 ;  /* 0x00007f000087ba11 */ /* 0x000fe600000f0c0e */
[C---:B---3--:R-:W-:Y:S02]  /*9370*/  HMMA.16816.F32 R12, R160.reuse, R16, RZ ;  /* 0x00000010a00c723c */ /* 0x048fe400000018ff */
[----:B------:R-:W-:Y:S01]  /*9380*/  @!PT LDS RZ, [RZ] ;  /* 0x00000000fffff984 */ /* 0x000fe20000000800 */
[----:B------:R-:W-:Y:S01]  /*9390*/  @!PT LDS RZ, [RZ] ;  /* 0x00000000fffff984 */ /* 0x000fe20000000800 */
[----:B------:R-:W-:Y:S01]  /*93a0*/  @!PT LDS RZ, [RZ] ;  /* 0x00000000fffff984 */ /* 0x000fe20000000800 */
[----:B------:R1:W-:Y:S05]  /*93b0*/  LDGSTS.E.BYPASS.LTC128B.128 [R21+0x4080], [R2.64], !P2 ;  /* 0x0408000002157fae */ /* 0x0003ea000d101d46 */
[----:B------:R1:W-:Y:S01]  /*93c0*/  LDGSTS.E.BYPASS.LTC128B.128 [R21+0x5880], [R2.64+0x80], !P4 ;  /* 0x0588008002157fae */ /* 0x0003e2000e101d46 */
[C---:B------:R-:W-:Y:S04]  /*93d0*/  HMMA.16816.F32 R16, R160.reuse, R18, RZ ;  /* 0x00000012a010723c */ /* 0x040fe800000018ff */
[----:B------:R1:W-:Y:S05]  /*93e0*/  LDGSTS.E.BYPASS.LTC128B.128 [R21+0x7080], [R2.64+0x100], !P6 ;  /* 0x0708010002157fae */ /* 0x0003ea000f101d46 */
[----:B------:R1:W-:Y:S05]  /*93f0*/  LDGSTS.E.BYPASS.LTC128B.128 [R21+0x8880], [R2.64+0x180], !P5 ;  /* 0x0888018002157fae */ /* 0x0003ea000e901d46 */
[----:B------:R3:W-:Y:S05]  /*9400*/  @!P3 LDGSTS.E.BYPASS.LTC128B.128 [R21+0x5080], [R134.64], !P2 ;  /* 0x050800008615bfae */ /* 0x0007ea000d101d46 */
[----:B------:R3:W-:Y:S05]  /*9410*/  @!P3 LDGSTS.E.BYPASS.LTC128B.128 [R21+0x6880], [R134.64+0x80], !P4 ;  /* 0x068800808615bfae */ /* 0x0007ea000e101d46 */
[----:B------:R3:W-:Y:S05]  /*9420*/  @!P3 LDGSTS.E.BYPASS.LTC128B.128 [R21+0x8080], [R134.64+0x100], !P6 ;  /* 0x080801008615bfae */ /* 0x0007ea000f101d46 */
[----:B------:R3:W-:Y:S05]  /*9430*/  @!P3 LDGSTS.E.BYPASS.LTC128B.128 [R21+0x9880], [R134.64+0x180], !P5 ;  /* 0x098801808615bfae */ /* 0x0007ea000e901d46 */
[----:B------:R-:W4:Y:S01]  /*9440*/  LDL R0, [R1+0x34] ;  /* 0x0000340001007983 */ /* 0x000f220000100800 */
[----:B-1----:R-:W-:Y:S04]  /*9450*/  IMAD.MOV.U32 R3, RZ, RZ, R20 ;  /* 0x000000ffff037224 */ /* 0x002fe800078e0014 */
        /* <DEDUP_REMOVED lines=133> */
[C---:B-1----:R-:W-:Y:S07]  /*9cb0*/  HMMA.16816.F32 R12, R232.reuse, R168, R12 ;  /* 0x000000a8e80c723c */ /* 0x042fee000000180c */
[----:B------:R-:W-:Y:S01]  /*9cc0*/  MOV R169, R3 ;  /* 0x0000000300a97202 */ /* 0x000fe20000000f00 */
[C---:B------:R-:W-:Y:S03]  /*9cd0*/  HMMA.16816.F32 R16, R232.reuse, R170, R16 ;  /* 0x000000aae810723c */ /* 0x040fe60000001810 */
[----:B----4-:R-:W-:Y:S01]  /*9ce0*/  ISETP.GT.AND P4, PT, R169, R0, PT ;  /* 0x00000000a900720c */ /* 0x010fe20003f84270 */
[----:B------:R-:W-:Y:S04]  /*9cf0*/  IMAD.MOV.U32 R0, RZ, RZ, R133 ;  /* 0x000000ffff007224 */ /* 0x000fe800078e0085 */
[C---:B--2---:R-:W-:Y:S08]  /*9d00*/  HMMA.16816.F32 R20, R232.reuse, R172, R20 ;  /* 0x000000ace814723c */ /* 0x044ff00000001814 */
[----:B------:R-:W-:Y:S01]  /*9d10*/  HMMA.16816.F32 R24, R232, R174, R24 ;  /* 0x000000aee818723c */ /* 0x000fe20000001818 */
[----:B------:R-:W-:Y:S07]  /*9d20*/  @!UPT UIADD3 URZ, URZ, URZ, URZ ;  /* 0x0000003f3f3ff290 */ /* 0x000fee000fffe03f */
[----:B------:R-:W-:-:S11]  /*9d30*/  @!P4 BRA `(.L_x_3471) ;  /* 0x000002e00000c947 */ /* 0x000fd60003800000 */
        /* <DEDUP_REMOVED lines=46> */
.L_x_3471:
[----:B------:R-:W-:Y:S05]  /*a020*/  BSYNC B0 ;  /* 0x0000000000007941 */ /* 0x000fea0003800000 */
.L_x_3470:
        /* <DEDUP_REMOVED lines=95> */
[----:B---3--:R-:W-:Y:S01]  /*a620*/  F2FP.PACK_AB R170, R2, R4 ;  /* 0x0000000402aa723e */ /* 0x008fe200000000ff */
        /* <DEDUP_REMOVED lines=40> */
[----:B------:R-:W1:Y:S01]  /*a8b0*/  MUFU.EX2 R7, R7 ;  /* 0x0000000700077308 */ /* 0x000e620000000800 */
[----:B------:R-:W-:Y:S01]  /*a8c0*/  MOV R157, R20 ;  /* 0x00000014009d7202 */ /* 0x000fe20000000f00 */
[C---:B------:R-:W-:Y:S01]  /*a8d0*/  FMUL.FTZ R20, R3.reuse, R140 ;  /* 0x0000008c03147220 */ /* 0x040fe20000410000 */
[----:B------:R-:W-:Y:S01]  /*a8e0*/  MOV R140, R21 ;  /* 0x00000015008c7202 */ /* 0x000fe20000000f00 */
[C---:B------:R-:W-:Y:S01]  /*a8f0*/  FMUL.FTZ R21, R3.reuse, R141 ;  /* 0x0000008d03157220 */ /* 0x040fe20000410000 */
[----:B------:R-:W-:Y:S02]  /*a900*/  MOV R141, R10 ;  /* 0x0000000a008d7202 */ /* 0x000fe40000000f00 */
[----:B------:R-:W-:Y:S01]  /*a910*/  MOV R10, R25 ;  /* 0x00000019000a7202 */ /* 0x000fe20000000f00 */
[C---:B------:R-:W-:Y:S01]  /*a920*/  FMUL.FTZ R25, R3.reuse, R137 ;  /* 0x0000008903197220 */ /* 0x040fe20000410000 */
[----:B------:R-:W-:Y:S01]  /*a930*/  MOV R14, R12 ;  /* 0x0000000c000e7202 */ /* 0x000fe20000000f00 */
[C---:B------:R-:W-:Y:S01]  /*a940*/  FMUL.FTZ R12, R3.reuse, R148 ;  /* 0x00000094030c7220 */ /* 0x040fe20000410000 */
[----:B------:R-:W-:Y:S01]  /*a950*/  MOV R152, R17 ;  /* 0x0000001100987202 */ /* 0x000fe20000000f00 */
[----:B------:R-:W-:Y:S01]  /*a960*/  FMUL.FTZ R17, R3, R145 ;  /* 0x0000009103117220 */ /* 0x000fe20000410000 */
[----:B------:R-:W-:Y:S01]  /*a970*/  MOV R145, R10 ;  /* 0x0000000a00917202 */ /* 0x000fe20000000f00 */
[C---:B----4-:R-:W-:Y:S01]  /*a980*/  FFMA.FTZ R4, R0.reuse, R9, R6 ;  /* 0x0000000900047223 */ /* 0x050fe20000010006 */
[----:B------:R-:W-:Y:S01]  /*a990*/  MOV R149, R14 ;  /* 0x0000000e00957202 */ /* 0x000fe20000000f00 */
[C---:B------:R-:W-:Y:S02]  /*a9a0*/  FMUL.FTZ R26, R0.reuse, R138 ;  /* 0x0000008a001a7220 */ /* 0x040fe40000410000 */
[C---:B------:R-:W-:Y:S02]  /*a9b0*/  FMUL.FTZ R27, R0.reuse, R139 ;  /* 0x0000008b001b7220 */ /* 0x040fe40000410000 */
[C---:B------:R-:W-:Y:S02]  /*a9c0*/  FMUL.FTZ R18, R0.reuse, R146 ;  /* 0x0000009200127220 */ /* 0x040fe40000410000 */
[C---:B------:R-:W-:Y:S01]  /*a9d0*/  FMUL.FTZ R19, R0.reuse, R147 ;  /* 0x0000009300137220 */ /* 0x040fe20000410000 */
[C---:B-1----:R-:W-:Y:S01]  /*a9e0*/  F2FP.PACK_AB R169, R7.reuse, R6 ;  /* 0x0000000607a9723e */ /* 0x042fe200000000ff */
[C---:B------:R-:W-:Y:S02]  /*a9f0*/  FMUL.FTZ R6, R0.reuse, R158 ;  /* 0x0000009e00067220 */ /* 0x040fe40000410000 */
[----:B------:R-:W2:Y:S01]  /*aa00*/  LDL R158, [R1+0x8] ;  /* 0x00000800019e7983 */ /* 0x000ea20000100800 */
[----:B------:R-:W-:Y:S02]  /*aa10*/  FADD.FTZ R132, R7, R4 ;  /* 0x0000000407847221 */ /* 0x000fe40000010000 */
[C---:B------:R-:W-:Y:S01]  /*aa20*/  FMUL.FTZ R4, R3.reuse, R156 ;  /* 0x0000009c03047220 */ /* 0x040fe20000410000 */
[----:B------:R-:W-:Y:S01]  /*aa30*/  MOV R156, R11 ;  /* 0x0000000b009c7202 */ /* 0x000fe20000000f00 */
[C---:B------:R-:W-:Y:S01]  /*aa40*/  FMUL.FTZ R22, R0.reuse, R142 ;  /* 0x0000008e00167220 */ /* 0x040fe20000410000 */
[----:B------:R-:W-:Y:S01]  /*aa50*/  MOV R11, R24 ;  /* 0x00000018000b7202 */ /* 0x000fe20000000f00 */
[C---:B------:R-:W-:Y:S02]  /*aa60*/  FMUL.FTZ R24, R3.reuse, R136 ;  /* 0x0000008803187220 */ /* 0x040fe40000410000 */
[----:B------:R-:W1:Y:S01]  /*aa70*/  LDSM.16.MT88.4 R136, [R239] ;  /* 0x00000000ef88783b */ /* 0x000e620000004200 */
[C---:B------:R-:W-:Y:S02]  /*aa80*/  FMUL.FTZ R23, R0.reuse, R143 ;  /* 0x0000008f00177220 */ /* 0x040fe40000410000 */
        /* <DEDUP_REMOVED lines=79> */
[----:B------:R-:W-:Y:S01]  /*af80*/  MUFU.EX2 R175, R153 ;  /* 0x0000009900af7308 */ /* 0x000fe20000000800 */
[C---:B-1----:R-:W-:Y:S08]  /*af90*/  HMMA.16816.F32 R4, R168.reuse, R136, R4 ;  /* 0x00000088a804723c */ /* 0x042ff00000001804 */
[C---:B------:R-:W-:Y:S01]  /*afa0*/  HMMA.16816.F32 R8, R168.reuse, R138, R8 ;  /* 0x0000008aa808723c */ /* 0x040fe20000001808 */
[----:B------:R-:W1:Y:S01]  /*afb0*/  LDSM.16.MT88.4 R136, [R241] ;  /* 0x00000000f188783b */ /* 0x000e620000004200 */
[----:B------:R-:W3:Y:S02]  /*afc0*/  MUFU.EX2 R132, R179 ;  /* 0x000000b300847308 */ /* 0x000ee40000000800 */
[----:B---3--:R-:W-:Y:S01]  /*afd0*/  FADD.FTZ R0, R132, R155 ;  /* 0x0000009b84007221 */ /* 0x008fe20000010000 */
[----:B------:R-:W-:Y:S04]  /*afe0*/  MOV R155, R145 ;  /* 0x00000091009b7202 */ /* 0x000fe80000000f00 */
[----:B------:R-:W-:Y:S03]  /*aff0*/  LDSM.16.MT88.4 R144, [R241+0x800] ;  /* 0x00080000f190783b */ /* 0x000fe60000004200 */
[----:B------:R-:W-:Y:S01]  /*b000*/  MOV R179, R156 ;  /* 0x0000009c00b37202 */ /* 0x000fe20000000f00 */
[----:B------:R-:W-:Y:S03]  /*b010*/  FADD.FTZ R0, R3, R0 ;  /* 0x0000000003007221 */ /* 0x000fe60000010000 */
[----:B------:R-:W-:Y:S01]  /*b020*/  IADD3 R179, R179, -0x1, RZ ;  /* 0xffffffffb3b37810 */ /* 0x000fe20007ffe0ff */
[----:B------:R-:W-:Y:S04]  /*b030*/  FADD.FTZ R0, R135, R0 ;  /* 0x0000000087007221 */ /* 0x000fe80000010000 */
[----:B------:R-:W-:Y:S01]  /*b040*/  FADD.FTZ R0, R134, R0 ;  /* 0x0000000086007221 */ /* 0x000fe20000010000 */
[C---:B-1----:R-:W-:Y:S08]  /*b050*/  HMMA.16816.F32 R12, R168.reuse, R136, R12 ;  /* 0x00000088a80c723c */ /* 0x042ff0000000180c */
[C---:B------:R-:W-:Y:S01]  /*b060*/  HMMA.16816.F32 R16, R168.reuse, R138, R16 ;  /* 0x0000008aa810723c */ /* 0x040fe20000001810 */
[----:B------:R-:W1:Y:S07]  /*b070*/  LDSM.16.MT88.4 R136, [R240] ;  /* 0x00000000f088783b */ /* 0x000e6e0000004200 */
[C---:B-1----:R-:W-:Y:S08]  /*b080*/  HMMA.16816.F32 R20, R168.reuse, R136, R20 ;  /* 0x00000088a814723c */ /* 0x042ff00000001814 */
[C---:B------:R-:W-:Y:S01]  /*b090*/  HMMA.16816.F32 R24, R168.reuse, R138, R24 ;  /* 0x0000008aa818723c */ /* 0x040fe20000001818 */
[----:B--2---:R1:W2:Y:S03]  /*b0a0*/  LDSM.16.MT88.4 R136, [R158] ;  /* 0x000000009e88783b */ /* 0x0042a60000004200 */
[----:B-1----:R-:W-:Y:S05]  /*b0b0*/  MOV R158, R140 ;  /* 0x0000008c009e7202 */ /* 0x002fea0000000f00 */
        /* <DEDUP_REMOVED lines=164> */
.L_x_3469:
[----:B------:R-:W-:Y:S07]  /*bb00*/  @!UPT UIADD3 URZ, URZ, URZ, URZ ;  /* 0x0000003f3f3ff290 */ /* 0x000fee000fffe03f */
[----:B------:R-:W-:Y:S02]  /*bb10*/  MOV R7, 0x1f ;  /* 0x0000001f00077802 */ /* 0x000fe40000000f00 */
[----:B------:R-:W-:Y:S01]  /*bb20*/  MOV R6, 0xffffffff ;  /* 0xffffffff00067802 */ /* 0x000fe20000000f00 */
[----:B------:R-:W-:Y:S06]  /*bb30*/  BRA.DIV ~URZ, `(.L_x_3473) ;  /* 0x000060727f007947 */ /* 0x000fec000b800000 */
[----:B------:R-:W2:Y:S04]  /*bb40*/  LDL R2, [R1+0x2c] ;  /* 0x00002c0001027983 */ /* 0x000ea80000100800 */
[----:B--2---:R1:W2:Y:S02]  /*bb50*/  SHFL.BFLY PT, R0, R2, 0x2, 0x1f ;  /* 0x0c401f0002007f89 */ /* 0x0042a400000e0000 */
.L_x_3540:
        /* <DEDUP_REMOVED lines=9> */
.L_x_3541:
        /* <DEDUP_REMOVED lines=149> */
.L_x_3460:
        /* <DEDUP_REMOVED lines=19> */
.L_x_3476:
[----:B--2---:R-:W-:Y:S05]  /*c670*/  BSYNC B0 ;  /* 0x0000000000007941 */ /* 0x004fea0003800000 */
.L_x_3475:
        /* <DEDUP_REMOVED lines=168> */
.L_x_3479:
        /* <DEDUP_REMOVED lines=131> */
.L_x_3542:
[----:B------:R-:W-:Y:S05]  /*d930*/  BRA.DIV ~URZ, `(.L_x_3482) ;  /* 0x000044527f007947 */ /* 0x000fea000b800000 */
[----:B------:R4:W2:Y:S02]  /*d940*/  SHFL.IDX PT, R0, R15, RZ, 0x181f ;  /* 0x00181fff0f007589 */ /* 0x0008a400000e0000 */
.L_x_3543:
        /* <DEDUP_REMOVED lines=26> */
.L_x_3484:
[----:B------:R-:W-:Y:S05]  /*daf0*/  BSYNC B0 ;  /* 0x0000000000007941 */ /* 0x000fea0003800000 */
.L_x_3483:
[----:B------:R-:W-:Y:S05]  /*db00*/  BRA.DIV ~URZ, `(.L_x_3485) ;  /* 0x000042e27f007947 */ /* 0x000fea000b800000 */
[----:B---3--:R3:W4:Y:S04]  /*db10*/  SHFL.IDX PT, R10, R12, 0x1, 0x181f ;  /* 0x00381f000c0a7f89 */ /* 0x00872800000e0000 */
[----:B--2---:R3:W2:Y:S02]  /*db20*/  SHFL.IDX PT, R0, R15, 0x1, 0x181f ;  /* 0x00381f000f007f89 */ /* 0x0046a400000e0000 */
.L_x_3544:
        /* <DEDUP_REMOVED lines=25> */
.L_x_3487:
[----:B------:R-:W-:Y:S05]  /*dcc0*/  BSYNC B0 ;  /* 0x0000000000007941 */ /* 0x000fea0003800000 */
.L_x_3486:
[----:B------:R-:W-:Y:S05]  /*dcd0*/  BRA.DIV ~URZ, `(.L_x_3488) ;  /* 0x000041d27f007947 */ /* 0x000fea000b800000 */
[----:B----4-:R4:W1:Y:S02]  /*dce0*/  SHFL.IDX PT, R10, R12, 0x2, 0x181f ;  /* 0x00581f000c0a7f89 */ /* 0x01086400000e0000 */
.L_x_3545:
[----:B------:R-:W-:Y:S05]  /*dcf0*/  BRA.DIV ~URZ, `(.L_x_3489) ;  /* 0x000042227f007947 */ /* 0x000fea000b800000 */
[----:B--2---:R2:W3:Y:S02]  /*dd00*/  SHFL.IDX PT, R0, R15, 0x2, 0x181f ;  /* 0x00581f000f007f89 */ /* 0x0044e400000e0000 */
.L_x_3546:
        /* <DEDUP_REMOVED lines=25> */
.L_x_3491:
[----:B------:R-:W-:Y:S05]  /*dea0*/  BSYNC B0 ;  /* 0x0000000000007941 */ /* 0x000fea0003800000 */
.L_x_3490:
[----:B------:R-:W-:Y:S05]  /*deb0*/  BRA.DIV ~URZ, `(.L_x_3492) ;  /* 0x000040c27f007947 */ /* 0x000fea000b800000 */
[----:B-1----:R1:W2:Y:S04]  /*dec0*/  SHFL.IDX PT, R8, R12, 0x3, 0x181f ;  /* 0x00781f000c087f89 */ /* 0x0022a800000e0000 */
[----:B---3--:R1:W3:Y:S02]  /*ded0*/  SHFL.IDX PT, R0, R15, 0x3, 0x181f ;  /* 0x00781f000f007f89 */ /* 0x0082e400000e0000 */
.L_x_3547:
        /* <DEDUP_REMOVED lines=26> */
.L_x_3480:
        /* <DEDUP_REMOVED lines=34> */
.L_x_3548:
[----:B------:R-:W-:Y:S05]  /*e2a0*/  BRA.DIV ~URZ, `(.L_x_3495) ;  /* 0x00003e027f007947 */ /* 0x000fea000b800000 */
[----:B------:R3:W4:Y:S02]  /*e2b0*/  SHFL.IDX PT, R0, R14, RZ, 0x1c1f ;  /* 0x001c1fff0e007589 */ /* 0x00072400000e0000 */
.L_x_3549:
        /* <DEDUP_REMOVED lines=194> */
.L_x_3497:
[----:B------:R-:W-:Y:S05]  /*eee0*/  BSYNC B0 ;  /* 0x0000000000007941 */ /* 0x000fea0003800000 */
.L_x_3496:
[----:B------:R-:W-:Y:S05]  /*eef0*/  BRA.DIV ~URZ, `(.L_x_3498) ;  /* 0x000032127f007947 */ /* 0x000fea000b800000 */
[----:B--2---:R2:W1:Y:S04]  /*ef00*/  SHFL.IDX PT, R4, R12, 0x1, 0x1c1f ;  /* 0x003c1f000c047f89 */ /* 0x00446800000e0000 */
[----:B----4-:R2:W4:Y:S02]  /*ef10*/  SHFL.IDX PT, R0, R14, 0x1, 0x1c1f ;  /* 0x003c1f000e007f89 */ /* 0x01052400000e0000 */
.L_x_3550:
        /* <DEDUP_REMOVED lines=136> */
.L_x_3478:
        /* <DEDUP_REMOVED lines=22> */
.L_x_3499:
        /* <DEDUP_REMOVED lines=57> */
.L_x_3501:
[----:B------:R-:W-:Y:S05]  /*fc90*/  BSYNC B0 ;  /* 0x0000000000007941 */ /* 0x000fea0003800000 */
.L_x_3500:
        /* <DEDUP_REMOVED lines=47> */
.L_x_3551:
[----:B------:R-:W-:Y:S05]  /*ff90*/  BRA.DIV ~URZ, `(.L_x_3503) ;  /* 0x000022a27f007947 */ /* 0x000fea000b800000 */
[----:B------:R3:W4:Y:S02]  /*ffa0*/  SHFL.IDX PT, R0, R15, RZ, 0x181f ;  /* 0x00181fff0f007589 */ /* 0x00072400000e0000 */
.L_x_3552:
        /* <DEDUP_REMOVED lines=27> */
.L_x_3505:
[----:B------:R-:W-:Y:S05]  /*10160*/  BSYNC B0 ;  /* 0x0000000000007941 */ /* 0x000fea0003800000 */
.L_x_3504:
[----:B------:R-:W-:Y:S05]  /*10170*/  BRA.DIV ~URZ, `(.L_x_3506) ;  /* 0x000021227f007947 */ /* 0x000fea000b800000 */
[----:B--2---:R2:W1:Y:S04]  /*10180*/  SHFL.IDX PT, R10, R11, 0x1, 0x181f ;  /* 0x00381f000b0a7f89 */ /* 0x00446800000e0000 */
[----:B----4-:R2:W4:Y:S02]  /*10190*/  SHFL.IDX PT, R0, R15, 0x1, 0x181f ;  /* 0x00381f000f007f89 */ /* 0x01052400000e0000 */
.L_x_3553:
        /* <DEDUP_REMOVED lines=25> */
.L_x_3508:
[----:B------:R-:W-:Y:S05]  /*10330*/  BSYNC B0 ;  /* 0x0000000000007941 */ /* 0x000fea0003800000 */
.L_x_3507:
[----:B------:R-:W-:Y:S05]  /*10340*/  BRA.DIV ~URZ, `(.L_x_3509) ;  /* 0x000020127f007947 */ /* 0x000fea000b800000 */
[----:B------:R1:W2:Y:S02]  /*10350*/  SHFL.IDX PT, R10, R11, 0x2, 0x181f ;  /* 0x00581f000b0a7f89 */ /* 0x0002a400000e0000 */
.L_x_3554:
[----:B------:R-:W-:Y:S05]  /*10360*/  BRA.DIV ~URZ, `(.L_x_3510) ;  /* 0x000020627f007947 */ /* 0x000fea000b800000 */
[----:B----4-:R4:W1:Y:S02]  /*10370*/  SHFL.IDX PT, R0, R15, 0x2, 0x181f ;  /* 0x00581f000f007f89 */ /* 0x01086400000e0000 */
.L_x_3555:
        /* <DEDUP_REMOVED lines=25> */
.L_x_3512:
[----:B------:R-:W-:Y:S05]  /*10510*/  BSYNC B0 ;  /* 0x0000000000007941 */ /* 0x000fea0003800000 */
.L_x_3511:
[----:B------:R-:W-:Y:S05]  /*10520*/  BRA.DIV ~URZ, `(.L_x_3513) ;  /* 0x00001f027f007947 */ /* 0x000fea000b800000 */
[----:B--2---:R2:W1:Y:S04]  /*10530*/  SHFL.IDX PT, R10, R11, 0x3, 0x181f ;  /* 0x00781f000b0a7f89 */ /* 0x00446800000e0000 */
[----:B------:R2:W3:Y:S02]  /*10540*/  SHFL.IDX PT, R0, R15, 0x3, 0x181f ;  /* 0x00781f000f007f89 */ /* 0x0004e400000e0000 */
.L_x_3556:
        /* <DEDUP_REMOVED lines=24> */
.L_x_3493:
[----:B------:R-:W-:Y:S05]  /*106d0*/  BSYNC B1 ;  /* 0x0000000000017941 */ /* 0x000fea0003800000 */
.L_x_3477:
        /* <DEDUP_REMOVED lines=15> */
.L_x_3557:
[----:B------:R-:W-:Y:S05]  /*107d0*/  BRA.DIV ~URZ, `(.L_x_3516) ;  /* 0x00001d827f007947 */ /* 0x000fea000b800000 */
[----:B------:R3:W4:Y:S02]  /*107e0*/  SHFL.IDX PT, R8, R103, 0x1, 0x1f ;  /* 0x00201f0067087f89 */ /* 0x00072400000e0000 */
.L_x_3558:
        /* <DEDUP_REMOVED lines=19> */
.L_x_3559:
        /* <DEDUP_REMOVED lines=16> */
.L_x_3560:
[----:B---3--:R-:W-:Y:S01]  /*10a20*/  IMAD R0, R0, c[0x0][0x538], RZ ;  /* 0x00014e0000007a24 */ /* 0x008fe200078e02ff */
[----:B------:R-:W-:Y:S04]  /*10a30*/  BSSY B1, `(.L_x_3519) ;  /* 0x00000cf000017945 */ /* 0x000fe80003800000 */
[----:B----4-:R-:W-:-:S04]  /*10a40*/  IADD3 R8, R0, R8, RZ ;  /* 0x0000000800087210 */ /* 0x010fc80007ffe0ff */
[----:B--2---:R-:W-:-:S13]  /*10a50*/  ISETP.GT.AND P0, PT, R8, R9, PT ;  /* 0x000000090800720c */ /* 0x004fda0003f04270 */
[----:B------:R-:W-:Y:S05]  /*10a60*/  @P0 BRA `(.L_x_3520) ;  /* 0x0000025000000947 */ /* 0x000fea0003800000 */
.L_x_3524:
        /* <DEDUP_REMOVED lines=17> */
.L_x_3561:
        /* <DEDUP_REMOVED lines=16> */
.L_x_3562:
[----:B--2---:R-:W-:-:S05]  /*10c80*/  IMAD R0, R0, c[0x0][0x538], RZ ;  /* 0x00014e0000007a24 */ /* 0x004fca00078e02ff */
[----:B------:R-:W-:-:S04]  /*10c90*/  IADD3 R8, R0, R8, RZ ;  /* 0x0000000800087210 */ /* 0x000fc80007ffe0ff */
[----:B------:R-:W-:-:S13]  /*10ca0*/  ISETP.GT.AND P0, PT, R8, R9, PT ;  /* 0x000000090800720c */ /* 0x000fda0003f04270 */
[----:B-1----:R-:W-:Y:S05]  /*10cb0*/  @!P0 BRA `(.L_x_3524) ;  /* 0xfffffdb000008947 */ /* 0x002fea000383ffff */
.L_x_3520:
[----:B------:R-:W-:-:S05]  /*10cc0*/  IADD3 R11, -R0, R8, RZ ;  /* 0x00000008000b7210 */ /* 0x000fca0007ffe1ff */
[----:B------:R-:W-:-:S05]  /*10cd0*/  IMAD R0, R4, c[0x0][0x538], R11 ;  /* 0x00014e0004007a24 */ /* 0x000fca00078e020b */
[----:B------:R-:W-:Y:S01]  /*10ce0*/  ISETP.GT.AND P0, PT, R0, R9, PT ;  /* 0x000000090000720c */ /* 0x000fe20003f04270 */
[----:B------:R-:W-:-:S12]  /*10cf0*/  BRA.DIV ~URZ, `(.L_x_3525) ;  /* 0x00001ca27f007947 */ /* 0x000fd8000b800000 */
[----:B------:R-:W-:-:S03]  /*10d00*/  VOTE.ANY R10, PT, !P0 ;  /* 0x00000000000a7806 */ /* 0x000fc600040e0100 */
.L_x_3563:
[----:B------:R-:W2:Y:S01]  /*10d10*/  LDL.LU R0, [R1+0x8c] ;  /* 0x00008c0001007983 */ /* 0x000ea20000300800 */
[----:B------:R-:W2:Y:S02]  /*10d20*/  POPC R8, R10 ;  /* 0x0000000a00087309 */ /* 0x000ea40000000000 */
[----:B--2---:R-:W-:-:S05]  /*10d30*/  IADD3 R0, R8, R0, RZ ;  /* 0x0000000008007210 */ /* 0x004fca0007ffe0ff */
[----:B------:R2:W-:Y:S01]  /*10d40*/  STL [R1+0x8c], R0 ;  /* 0x00008c0001007387 */ /* 0x0005e20000100800 */
[----:B------:R-:W-:Y:S05]  /*10d50*/  BRA.DIV ~URZ, `(.L_x_3526) ;  /* 0x00001c927f007947 */ /* 0x000fea000b800000 */
[----:B------:R3:W4:Y:S04]  /*10d60*/  SHFL.IDX PT, R12, R6, R8, 0x1f ;  /* 0x00001f08060c7589 */ /* 0x00072800000e0000 */
[----:B------:R3:W1:Y:S02]  /*10d70*/  SHFL.IDX PT, R7, R7, R8, 0x1f ;  /* 0x00001f0807077589 */ /* 0x00066400000e0000 */
.L_x_3564:
[----:B------:R-:W-:Y:S01]  /*10d80*/  ISETP.NE.AND P0, PT, R10, RZ, PT ;  /* 0x000000ff0a00720c */ /* 0x000fe20003f05270 */
[----:B------:R-:W-:-:S12]  /*10d90*/  BSSY B0, `(.L_x_3527) ;  /* 0x0000005000007945 */ /* 0x000fd80003800000 */
[----:B------:R-:W-:Y:S05]  /*10da0*/  @!P0 BRA `(.L_x_3528) ;  /* 0x0000003000008947 */ /* 0x000fea0003800000 */
[----:B------:R-:W-:Y:S01]  /*10db0*/  IADD3 R3, R8, -0x1, RZ ;  /* 0xffffffff08037810 */ /* 0x000fe20007ffe0ff */
[----:B------:R-:W-:Y:S05]  /*10dc0*/  BRA.DIV ~URZ, `(.L_x_3529) ;  /* 0x00001cf27f007947 */ /* 0x000fea000b800000 */
[----:B------:R2:W3:Y:S02]  /*10dd0*/  SHFL.IDX PT, R13, R4, R3, 0x1f ;  /* 0x00001f03040d7589 */ /* 0x0004e400000e0000 */
.L_x_3528:
[----:B------:R-:W-:Y:S05]  /*10de0*/  BSYNC B0 ;  /* 0x0000000000007941 */ /* 0x000fea0003800000 */
.L_x_3527:
        /* <DEDUP_REMOVED lines=68> */
.L_x_3531:
        /* <DEDUP_REMOVED lines=69> */
.L_x_3532:
[----:B------:R-:W-:Y:S05]  /*11680*/  BSYNC B0 ;  /* 0x0000000000007941 */ /* 0x000fea0003800000 */
.L_x_3530:
[----:B------:R-:W-:-:S04]  /*11690*/  LOP3.LUT R2, RZ, R2, RZ, 0x33, !PT ;  /* 0x00000002ff027212 */ /* 0x000fc800078e33ff */
[----:B-1----:R-:W-:-:S05]  /*116a0*/  IADD3 R0, R2, R12, RZ ;  /* 0x0000000c02007210 */ /* 0x002fca0007ffe0ff */
[----:B------:R1:W-:Y:S01]  /*116b0*/  STL [R1+0x84], R0 ;  /* 0x0000840001007387 */ /* 0x0003e20000100800 */
[----:B------:R-:W-:Y:S05]  /*116c0*/  BRA `(.L_x_3533) ;  /* 0x0000005000007947 */ /* 0x000fea0003800000 */
.L_x_3521:
[----:B------:R-:W-:Y:S01]  /*116d0*/  MOV R0, c[0x0][0x53c] ;  /* 0x00014f0000007a02 */ /* 0x000fe20000000f00 */
[----:B------:R2:W-:Y:S04]  /*116e0*/  STL [R1+0x80], R9 ;  /* 0x0000800901007387 */ /* 0x0005e80000100800 */
[----:B------:R2:W-:Y:S04]  /*116f0*/  STL [R1+0x84], RZ ;  /* 0x000084ff01007387 */ /* 0x0005e80000100800 */
[----:B------:R2:W-:Y:S04]  /*11700*/  STL [R1+0x88], RZ ;  /* 0x000088ff01007387 */ /* 0x0005e80000100800 */
[----:B------:R2:W-:Y:S02]  /*11710*/  STL [R1+0x8c], R0 ;  /* 0x00008c0001007387 */ /* 0x0005e40000100800 */
.L_x_3533:
[----:B------:R-:W-:Y:S05]  /*11720*/  BSYNC B1 ;  /* 0x0000000000017941 */ /* 0x000fea0003800000 */
.L_x_3519:
        /* <DEDUP_REMOVED lines=9> */
.L_x_3514:
[----:B--2---:R-:W2:Y:S02]  /*117c0*/  LDL R0, [R1+0x8c] ;  /* 0x00008c0001007983 */ /* 0x004ea40000100800 */
[----:B--2---:R-:W-:-:S13]  /*117d0*/  ISETP.GE.AND P0, PT, R0, c[0x0][0x53c], PT ;  /* 0x00014f0000007a0c */ /* 0x004fda0003f06270 */
[----:B-1----:R-:W-:Y:S01]  /*117e0*/  @P0 CALL.REL.NOINC `(.L_x_3534) ;  /* 0x0000001000000944 */ /* 0x002fe20003c00000 */
[----:B------:R-:W-:Y:S05]  /*117f0*/  BRA `(.L_x_3535) ;  /* 0xffff012000007947 */ /* 0x000fea000383ffff */
.L_x_3534:
[----:B------:R-:W-:Y:S05]  /*11800*/  EXIT ;  /* 0x000000000000794d */ /* 0x000fea0003800000 */
.L_x_3443:
[----:B------:R-:W-:Y:S01]  /*11810*/  IMAD.MOV.U32 R0, RZ, RZ, R5 ;  /* 0x000000ffff007224 */ /* 0x000fe200078e0005 */
[----:B------:R-:W-:Y:S02]  /*11820*/  MOV R2, 0x1 ;  /* 0x0000000100027802 */ /* 0x000fe40000000f00 */
[----:B------:R-:W-:Y:S02]  /*11830*/  MOV R3, 0x11850 ;  /* 0x0001185000037802 */ /* 0x000fe40000000f00 */
[----:B------:R-:W-:Y:S05]  /*11840*/  CALL.REL.NOINC `($__internal_72_$__cuda_sm70_shflsync_up_p) ;  /* 0x0000137000007944 */ /* 0x000fea0003c00000 */
[----:B------:R-:W-:Y:S01]  /*11850*/  MOV R0, R4 ;  /* 0x0000000400007202 */ /* 0x000fe20000000f00 */
[----:B------:R-:W-:Y:S05]  /*11860*/  BRA `(.L_x_3536) ;  /* 0xfffeebf000007947 */ /* 0x000fea000383ffff */
.L_x_3444:
[----:B------:R-:W-:Y:S01]  /*11870*/  IMAD.MOV.U32 R0, RZ, RZ, R5 ;  /* 0x000000ffff007224 */ /* 0x000fe200078e0005 */
[----:B------:R-:W-:Y:S02]  /*11880*/  MOV R2, 0x2 ;  /* 0x0000000200027802 */ /* 0x000fe40000000f00 */
[----:B------:R-:W-:Y:S02]  /*11890*/  MOV R3, 0x118b0 ;  /* 0x000118b000037802 */ /* 0x000fe40000000f00 */
[----:B------:R-:W-:Y:S05]  /*118a0*/  CALL.REL.NOINC `($__internal_72_$__cuda_sm70_shflsync_up_p) ;  /* 0x0000131000007944 */ /* 0x000fea0003c00000 */
[----:B------:R-:W-:Y:S01]  /*118b0*/  SEL R0, R4, RZ, P4 ;  /* 0x000000ff04007207 */ /* 0x000fe20002000000 */
[----:B------:R-:W-:Y:S01]  /*118c0*/  IMAD.MOV.U32 R2, RZ, RZ, 0x4 ;  /* 0x00000004ff027424 */ /* 0x000fe200078e00ff */
[----:B------:R-:W-:-:S03]  /*118d0*/  MOV R3, 0x11900 ;  /* 0x0001190000037802 */ /* 0x000fc60000000f00 */
[----:B------:R-:W-:Y:S02]  /*118e0*/  IMAD.IADD R0, R5, 0x1, R0 ;  /* 0x0000000105007824 */ /* 0x000fe400078e0200 */
        /* <DEDUP_REMOVED lines=14> */
[----:B------:R-:W-:Y:S01]  /*119d0*/  IMAD.IADD R4, R0, 0x1, R4 ;  /* 0x0000000100047824 */ /* 0x000fe200078e0204 */
[----:B------:R-:W-:-:S03]  /*119e0*/  MOV R0, 0x1f ;  /* 0x0000001f00007802 */ /* 0x000fc60000000f00 */
[----:B------:R-:W-:Y:S02]  /*119f0*/  IMAD.MOV.U32 R5, RZ, RZ, R4 ;  /* 0x000000ffff057224 */ /* 0x000fe400078e0004 */
[----:B------:R-:W-:Y:S05]  /*11a00*/  CALL.REL.NOINC `($__internal_71_$__cuda_sm70_shflsync_idx_p) ;  /* 0x0000116000007944 */ /* 0x000fea0003c00000 */
[----:B------:R-:W-:Y:S05]  /*11a10*/  BRA `(.L_x_3537) ;  /* 0xfffeeb4000007947 */ /* 0x000fea000383ffff */
.L_x_3446:
[----:B------:R-:W-:Y:S02]  /*11a20*/  SEL R0, RZ, 0x1, P0 ;  /* 0x00000001ff007807 */ /* 0x000fe40000000000 */
[----:B------:R-:W-:Y:S02]  /*11a30*/  MOV R2, 0x11a50 ;  /* 0x00011a5000027802 */ /* 0x000fe40000000f00 */
[----:B------:R-:W-:Y:S05]  /*11a40*/  CALL.REL.NOINC `($__internal_73_$__cuda_sm70_votesync_ballot) ;  /* 0x000011e000007944 */ /* 0x000fea0003c00000 */
[----:B------:R-:W-:Y:S01]  /*11a50*/  MOV R10, R0 ;  /* 0x00000000000a7202 */ /* 0x000fe20000000f00 */
[----:B------:R-:W-:Y:S05]  /*11a60*/  BRA `(.L_x_3538) ;  /* 0xfffeeb8000007947 */ /* 0x000fea000383ffff */
.L_x_3447:
[----:B------:R-:W-:Y:S01]  /*11a70*/  IMAD.MOV.U32 R5, RZ, RZ, R9 ;  /* 0x000000ffff057224 */ /* 0x000fe200078e0009 */
[----:B------:R-:W-:Y:S01]  /*11a80*/  MOV R3, R6 ;  /* 0x0000000600037202 */ /* 0x000fe20000000f00 */
[----:B-1----:R-:W-:Y:S01]  /*11a90*/  IMAD.MOV.U32 R0, RZ, RZ, 0x1f ;  /* 0x0000001fff007424 */ /* 0x002fe200078e00ff */
[----:B------:R-:W-:Y:S02]  /*11aa0*/  MOV R2, 0x11ac0 ;  /* 0x00011ac000027802 */ /* 0x000fe40000000f00 */
[----:B------:R-:W-:Y:S05]  /*11ab0*/  CALL.REL.NOINC `($__internal_71_$__cuda_sm70_shflsync_idx_p) ;  /* 0x000010b000007944 */ /* 0x000fea0003c00000 */
[----:B------:R-:W-:Y:S01]  /*11ac0*/  IMAD.MOV.U32 R12, RZ, RZ, R0 ;  /* 0x000000ffff0c7224 */ /* 0x000fe200078e0000 */
[----:B------:R-:W-:Y:S01]  /*11ad0*/  MOV R5, R8 ;  /* 0x0000000800057202 */ /* 0x000fe20000000f00 */
[----:B------:R-:W-:Y:S01]  /*11ae0*/  IMAD.MOV.U32 R7, RZ, RZ, RZ ;  /* 0x000000ffff077224 */ /* 0x000fe200078e00ff */
[----:B------:R-:W-:Y:S01]  /*11af0*/  MOV R3, R6 ;  /* 0x0000000600037202 */ /* 0x000fe20000000f00 */
[----:B------:R-:W-:Y:S01]  /*11b00*/  IMAD.MOV.U32 R0, RZ, RZ, 0x1f ;  /* 0x0000001fff007424 */ /* 0x000fe200078e00ff */
[----:B------:R-:W-:-:S02]  /*11b10*/  MOV R2, 0x11b30 ;  /* 0x00011b3000027802 */ /* 0x000fc40000000f00 */
[----:B------:R-:W-:Y:S05]  /*11b20*/  CALL.REL.NOINC `($__internal_71_$__cuda_sm70_shflsync_idx_p) ;  /* 0x0000104000007944 */ /* 0x000fea0003c00000 */
[----:B------:R-:W-:Y:S01]  /*11b30*/  MOV R9, R0 ;  /* 0x0000000000097202 */ /* 0x000fe20000000f00 */
[----:B------:R-:W-:Y:S05]  /*11b40*/  BRA `(.L_x_3539) ;  /* 0xfffeeb1000007947 */ /* 0x000fea000383ffff */
.L_x_3450:
[----:B------:R-:W-:Y:S01]  /*11b50*/  IMAD.MOV.U32 R5, RZ, RZ, R4 ;  /* 0x000000ffff057224 */ /* 0x000fe200078e0004 */
[----:B-1----:R-:W-:-:S02]  /*11b60*/  MOV R0, 0x1f ;  /* 0x0000001f00007802 */ /* 0x002fc40000000f00 */
[----:B------:R-:W-:Y:S02]  /*11b70*/  MOV R2, 0x11b90 ;  /* 0x00011b9000027802 */ /* 0x000fe40000000f00 */
[----:B--234-:R-:W-:Y:S05]  /*11b80*/  CALL.REL.NOINC `($__internal_71_$__cuda_sm70_shflsync_idx_p) ;  /* 0x00000fe000007944 */ /* 0x01cfea0003c00000 */
[----:B------:R-:W-:Y:S01]  /*11b90*/  MOV R7, R0 ;  /* 0x0000000000077202 */ /* 0x000fe20000000f00 */
[----:B------:R-:W-:Y:S05]  /*11ba0*/  BRA `(.L_x_3449) ;  /* 0xfffeeb1000007947 */ /* 0x000fea000383ffff */
.L_x_3473:
[----:B------:R1:W5:Y:S01]  /*11bb0*/  LDL R2, [R1+0x2c] ;  /* 0x00002c0001027983 */ /* 0x0003620000100800 */
[----:B------:R-:W-:Y:S02]  /*11bc0*/  MOV R5, 0x2 ;  /* 0x0000000200057802 */ /* 0x000fe40000000f00 */
[----:B------:R-:W-:Y:S02]  /*11bd0*/  MOV R3, 0x11bf0 ;  /* 0x00011bf000037802 */ /* 0x000fe40000000f00 */
[----:B-1---5:R-:W-:Y:S05]  /*11be0*/  CALL.REL.NOINC `($__internal_70_$__cuda_sm70_shflsync_bfly_p) ;  /* 0x00000f3000007944 */ /* 0x022fea0003c00000 */
[----:B------:R-:W-:Y:S01]  /*11bf0*/  MOV R0, R5 ;  /* 0x0000000500007202 */ /* 0x000fe20000000f00 */
[----:B------:R-:W-:Y:S05]  /*11c00*/  BRA `(.L_x_3540) ;  /* 0xffff9f5000007947 */ /* 0x000fea000383ffff */
.L_x_3474:
[----:B------:R-:W-:Y:S01]  /*11c10*/  IMAD.MOV.U32 R2, RZ, RZ, R0 ;  /* 0x000000ffff027224 */ /* 0x000fe200078e0000 */
[----:B------:R-:W-:Y:S02]  /*11c20*/  MOV R5, 0x1 ;  /* 0x0000000100057802 */ /* 0x000fe40000000f00 */
[----:B------:R-:W-:Y:S02]  /*11c30*/  MOV R3, 0x11c50 ;  /* 0x00011c5000037802 */ /* 0x000fe40000000f00 */
[----:B-----5:R-:W-:Y:S05]  /*11c40*/  CALL.REL.NOINC `($__internal_70_$__cuda_sm70_shflsync_bfly_p) ;  /* 0x00000ed000007944 */ /* 0x020fea0003c00000 */
[----:B------:R1:W5:Y:S01]  /*11c50*/  LDL R2, [R1+0x28] ;  /* 0x0000280001027983 */ /* 0x0003620000100800 */
[----:B------:R-:W-:Y:S01]  /*11c60*/  FADD.FTZ R0, R0, R5 ;  /* 0x0000000500007221 */ /* 0x000fe20000010000 */
[----:B------:R-:W-:-:S02]  /*11c70*/  MOV R5, 0x2 ;  /* 0x0000000200057802 */ /* 0x000fc40000000f00 */
[----:B------:R-:W-:Y:S02]  /*11c80*/  MOV R3, 0x11ca0 ;  /* 0x00011ca000037802 */ /* 0x000fe40000000f00 */
[----:B-1---5:R-:W-:Y:S05]  /*11c90*/  CALL.REL.NOINC `($__internal_70_$__cuda_sm70_shflsync_bfly_p) ;  /* 0x00000e8000007944 */ /* 0x022fea0003c00000 */
[----:B------:R-:W2:Y:S01]  /*11ca0*/  LDL.LU R2, [R1+0x28] ;  /* 0x0000280001027983 */ /* 0x000ea20000300800 */
[----:B------:R-:W-:Y:S01]  /*11cb0*/  MOV R3, 0x11d00 ;  /* 0x00011d0000037802 */ /* 0x000fe20000000f00 */
[----:B--2---:R-:W-:Y:S01]  /*11cc0*/  FADD.FTZ R4, R2, R5 ;  /* 0x0000000502047221 */ /* 0x004fe20000010000 */
[----:B------:R-:W-:-:S04]  /*11cd0*/  MOV R5, 0x1 ;  /* 0x0000000100057802 */ /* 0x000fc80000000f00 */
[----:B------:R-:W-:Y:S02]  /*11ce0*/  MOV R2, R4 ;  /* 0x0000000400027202 */ /* 0x000fe40000000f00 */
[----:B------:R-:W-:Y:S05]  /*11cf0*/  CALL.REL.NOINC `($__internal_70_$__cuda_sm70_shflsync_bfly_p) ;  /* 0x00000e2000007944 */ /* 0x000fea0003c00000 */
[----:B------:R-:W-:Y:S01]  /*11d00*/  MOV R3, R5 ;  /* 0x0000000500037202 */ /* 0x000fe20000000f00 */
[----:B------:R-:W-:Y:S05]  /*11d10*/  BRA `(.L_x_3541) ;  /* 0xffff9ed000007947 */ /* 0x000fea000383ffff */
.L_x_3481:
[----:B--234-:R-:W-:Y:S01]  /*11d20*/  IMAD.MOV.U32 R5, RZ, RZ, R12 ;  /* 0x000000ffff057224 */ /* 0x01cfe200078e000c */
[----:B------:R-:W-:Y:S01]  /*11d30*/  MOV R3, RZ ;  /* 0x000000ff00037202 */ /* 0x000fe20000000f00 */
[----:B------:R-:W-:Y:S01]  /*11d40*/  IMAD.MOV.U32 R0, RZ, RZ, 0x181f ;  /* 0x0000181fff007424 */ /* 0x000fe200078e00ff */
[----:B------:R-:W-:Y:S02]  /*11d50*/  MOV R2, 0x11d70 ;  /* 0x00011d7000027802 */ /* 0x000fe40000000f00 */
[----:B-1----:R-:W-:Y:S05]  /*11d60*/  CALL.REL.NOINC `($__internal_71_$__cuda_sm70_shflsync_idx_p) ;  /* 0x00000e0000007944 */ /* 0x002fea0003c00000 */
[----:B------:R-:W-:Y:S01]  /*11d70*/  MOV R10, R0 ;  /* 0x00000000000a7202 */ /* 0x000fe20000000f00 */
[----:B------:R-:W-:Y:S05]  /*11d80*/  BRA `(.L_x_3542) ;  /* 0xffffbba000007947 */ /* 0x000fea000383ffff */
.L_x_3482:
[----:B------:R-:W-:Y:S01]  /*11d90*/  IMAD.MOV.U32 R5, RZ, RZ, R15 ;  /* 0x000000ffff057224 */ /* 0x000fe200078e000f */
[----:B------:R-:W-:Y:S01]  /*11da0*/  MOV R3, RZ ;  /* 0x000000ff00037202 */ /* 0x000fe20000000f00 */
[----:B------:R-:W-:Y:S01]  /*11db0*/  IMAD.MOV.U32 R0, RZ, RZ, 0x181f ;  /* 0x0000181fff007424 */ /* 0x000fe200078e00ff */
[----:B------:R-:W-:Y:S02]  /*11dc0*/  MOV R2, 0x11de0 ;  /* 0x00011de000027802 */ /* 0x000fe40000000f00 */
[----:B-123--:R-:W-:Y:S05]  /*11dd0*/  CALL.REL.NOINC `($__internal_71_$__cuda_sm70_shflsync_idx_p) ;  /* 0x00000d9000007944 */ /* 0x00efea0003c00000 */
[----:B------:R-:W-:Y:S05]  /*11de0*/  BRA `(.L_x_3543) ;  /* 0xffffbb6000007947 */ /* 0x000fea000383ffff */
.L_x_3485:
[----:B-1----:R-:W-:Y:S01]  /*11df0*/  IMAD.MOV.U32 R5, RZ, RZ, R12 ;  /* 0x000000ffff057224 */ /* 0x002fe200078e000c */
[----:B------:R-:W-:Y:S01]  /*11e00*/  MOV R3, 0x1 ;  /* 0x0000000100037802 */ /* 0x000fe20000000f00 */
[----:B--2---:R-:W-:Y:S01]  /*11e10*/  IMAD.MOV.U32 R0, RZ, RZ, 0x181f ;  /* 0x0000181fff007424 */ /* 0x004fe200078e00ff */
[----:B------:R-:W-:-:S02]  /*11e20*/  MOV R2, 0x11e40 ;  /* 0x00011e4000027802 */ /* 0x000fc40000000f00 */
[----:B---34-:R-:W-:Y:S05]  /*11e30*/  CALL.REL.NOINC `($__internal_71_$__cuda_sm70_shflsync_idx_p) ;  /* 0x00000d3000007944 */ /* 0x018fea0003c00000 */
[----:B------:R-:W-:Y:S01]  /*11e40*/  IMAD.MOV.U32 R10, RZ, RZ, R0 ;  /* 0x000000ffff0a7224 */ /* 0x000fe200078e0000 */
[----:B------:R-:W-:Y:S01]  /*11e50*/  MOV R3, 0x1 ;  /* 0x0000000100037802 */ /* 0x000fe20000000f00 */
[----:B------:R-:W-:Y:S01]  /*11e60*/  IMAD.MOV.U32 R5, RZ, RZ, R15 ;  /* 0x000000ffff057224 */ /* 0x000fe200078e000f */
[----:B------:R-:W-:-:S02]  /*11e70*/  MOV R0, 0x181f ;  /* 0x0000181f00007802 */ /* 0x000fc40000000f00 */
[----:B------:R-:W-:Y:S02]  /*11e80*/  MOV R2, 0x11ea0 ;  /* 0x00011ea000027802 */ /* 0x000fe40000000f00 */
[----:B------:R-:W-:Y:S05]  /*11e90*/  CALL.REL.NOINC `($__internal_71_$__cuda_sm70_shflsync_idx_p) ;  /* 0x00000cd000007944 */ /* 0x000fea0003c00000 */
[----:B------:R-:W-:Y:S05]  /*11ea0*/  BRA `(.L_x_3544) ;  /* 0xffffbc8000007947 */ /* 0x000fea000383ffff */
.L_x_3488:
[----:B-1----:R-:W-:Y:S01]  /*11eb0*/  IMAD.MOV.U32 R5, RZ, RZ, R12 ;  /* 0x000000ffff057224 */ /* 0x002fe200078e000c */
[----:B------:R-:W-:Y:S01]  /*11ec0*/  MOV R3, 0x2 ;  /* 0x0000000200037802 */ /* 0x000fe20000000f00 */
[----:B--2---:R-:W-:Y:S01]  /*11ed0*/  IMAD.MOV.U32 R0, RZ, RZ, 0x181f ;  /* 0x0000181fff007424 */ /* 0x004fe200078e00ff */
[----:B------:R-:W-:Y:S02]  /*11ee0*/  MOV R2, 0x11f00 ;  /* 0x00011f0000027802 */ /* 0x000fe40000000f00 */
[----:B---34-:R-:W-:Y:S05]  /*11ef0*/  CALL.REL.NOINC `($__internal_71_$__cuda_sm70_shflsync_idx_p) ;  /* 0x00000c7000007944 */ /* 0x018fea0003c00000 */
[----:B------:R-:W-:Y:S01]  /*11f00*/  MOV R10, R0 ;  /* 0x00000000000a7202 */ /* 0x000fe20000000f00 */
[----:B------:R-:W-:Y:S05]  /*11f10*/  BRA `(.L_x_3545) ;  /* 0xffffbdd000007947 */ /* 0x000fea000383ffff */
.L_x_3489:
[----:B-1----:R-:W-:Y:S01]  /*11f20*/  IMAD.MOV.U32 R5, RZ, RZ, R15 ;  /* 0x000000ffff057224 */ /* 0x002fe200078e000f */
[----:B------:R-:W-:Y:S01]  /*11f30*/  MOV R3, 0x2 ;  /* 0x0000000200037802 */ /* 0x000fe20000000f00 */
[----:B--2---:R-:W-:Y:S01]  /*11f40*/  IMAD.MOV.U32 R0, RZ, RZ, 0x181f ;  /* 0x0000181fff007424 */ /* 0x004fe200078e00ff */
[----:B------:R-:W-:Y:S02]  /*11f50*/  MOV R2, 0x11f70 ;  /* 0x00011f7000027802 */ /* 0x000fe40000000f00 */
[----:B---34-:R-:W-:Y:S05]  /*11f60*/  CALL.REL.NOINC `($__internal_71_$__cuda_sm70_shflsync_idx_p) ;  /* 0x00000c0000007944 */ /* 0x018fea0003c00000 */
[----:B------:R-:W-:Y:S05]  /*11f70*/  BRA `(.L_x_3546) ;  /* 0xffffbd9000007947 */ /* 0x000fea000383ffff */
.L_x_3492:
[----:B-1----:R-:W-:Y:S01]  /*11f80*/  IMAD.MOV.U32 R5, RZ, RZ, R12 ;  /* 0x000000ffff057224 */ /* 0x002fe200078e000c */
[----:B------:R-:W-:Y:S01]  /*11f90*/  MOV R3, 0x3 ;  /* 0x0000000300037802 */ /* 0x000fe20000000f00 */
[----:B---3--:R-:W-:Y:S01]  /*11fa0*/  IMAD.MOV.U32 R0, RZ, RZ, 0x181f ;  /* 0x0000181fff007424 */ /* 0x008fe200078e00ff */
[----:B------:R-:W-:-:S02]  /*11fb0*/  MOV R2, 0x11fd0 ;  /* 0x00011fd000027802 */ /* 0x000fc40000000f00 */
[----:B--2-4-:R-:W-:Y:S05]  /*11fc0*/  CALL.REL.NOINC `($__internal_71_$__cuda_sm70_shflsync_idx_p) ;  /* 0x00000ba000007944 */ /* 0x014fea0003c00000 */
[----:B------:R-:W-:Y:S01]  /*11fd0*/  IMAD.MOV.U32 R8, RZ, RZ, R0 ;  /* 0x000000ffff087224 */ /* 0x000fe200078e0000 */
[----:B------:R-:W-:Y:S01]  /*11fe0*/  MOV R3, 0x3 ;  /* 0x0000000300037802 */ /* 0x000fe20000000f00 */
[----:B------:R-:W-:Y:S01]  /*11ff0*/  IMAD.MOV.U32 R5, RZ, RZ, R15 ;  /* 0x000000ffff057224 */ /* 0x000fe200078e000f */
[----:B------:R-:W-:-:S02]  /*12000*/  MOV R0, 0x181f ;  /* 0x0000181f00007802 */ /* 0x000fc40000000f00 */
[----:B------:R-:W-:Y:S02]  /*12010*/  MOV R2, 0x12030 ;  /* 0x0001203000027802 */ /* 0x000fe40000000f00 */
[----:B------:R-:W-:Y:S05]  /*12020*/  CALL.REL.NOINC `($__internal_71_$__cuda_sm70_shflsync_idx_p) ;  /* 0x00000b4000007944 */ /* 0x000fea0003c00000 */
[----:B------:R-:W-:Y:S05]  /*12030*/  BRA `(.L_x_3547) ;  /* 0xffffbea000007947 */ /* 0x000fea000383ffff */
.L_x_3494:
[----:B------:R-:W-:Y:S01]  /*12040*/  IMAD.MOV.U32 R5, RZ, RZ, R12 ;  /* 0x000000ffff057224 */ /* 0x000fe200078e000c */
[----:B------:R-:W-:Y:S01]  /*12050*/  MOV R3, RZ ;  /* 0x000000ff00037202 */ /* 0x000fe20000000f00 */
[----:B------:R-:W-:Y:S01]  /*12060*/  IMAD.MOV.U32 R0, RZ, RZ, 0x1c1f ;  /* 0x00001c1fff007424 */ /* 0x000fe200078e00ff */
[----:B------:R-:W-:Y:S02]  /*12070*/  MOV R2, 0x12090 ;  /* 0x0001209000027802 */ /* 0x000fe40000000f00 */
[----:B------:R-:W-:Y:S05]  /*12080*/  CALL.REL.NOINC `($__internal_71_$__cuda_sm70_shflsync_idx_p) ;  /* 0x00000ae000007944 */ /* 0x000fea0003c00000 */
[----:B------:R-:W-:Y:S01]  /*12090*/  MOV R4, R0 ;  /* 0x0000000000047202 */ /* 0x000fe20000000f00 */
[----:B------:R-:W-:Y:S05]  /*120a0*/  BRA `(.L_x_3548) ;  /* 0xffffc1f000007947 */ /* 0x000fea000383ffff */
.L_x_3495:
[----:B------:R-:W-:Y:S01]  /*120b0*/  IMAD.MOV.U32 R5, RZ, RZ, R14 ;  /* 0x000000ffff057224 */ /* 0x000fe200078e000e */
[----:B------:R-:W-:Y:S01]  /*120c0*/  MOV R3, RZ ;  /* 0x000000ff00037202 */ /* 0x000fe20000000f00 */
[----:B------:R-:W-:Y:S01]  /*120d0*/  IMAD.MOV.U32 R0, RZ, RZ, 0x1c1f ;  /* 0x00001c1fff007424 */ /* 0x000fe200078e00ff */
[----:B------:R-:W-:Y:S02]  /*120e0*/  MOV R2, 0x12100 ;  /* 0x0001210000027802 */ /* 0x000fe40000000f00 */
[----:B-12---:R-:W-:Y:S05]  /*120f0*/  CALL.REL.NOINC `($__internal_71_$__cuda_sm70_shflsync_idx_p) ;  /* 0x00000a7000007944 */ /* 0x006fea0003c00000 */
[----:B------:R-:W-:Y:S05]  /*12100*/  BRA `(.L_x_3549) ;  /* 0xffffc1b000007947 */ /* 0x000fea000383ffff */
.L_x_3498:
[----:B------:R-:W-:Y:S01]  /*12110*/  IMAD.MOV.U32 R5, RZ, RZ, R12 ;  /* 0x000000ffff057224 */ /* 0x000fe200078e000c */
[----:B----4-:R-:W-:Y:S01]  /*12120*/  MOV R3, 0x1 ;  /* 0x0000000100037802 */ /* 0x010fe20000000f00 */
[----:B------:R-:W-:Y:S01]  /*12130*/  IMAD.MOV.U32 R0, RZ, RZ, 0x1c1f ;  /* 0x00001c1fff007424 */ /* 0x000fe200078e00ff */
[----:B------:R-:W-:-:S02]  /*12140*/  MOV R2, 0x12160 ;  /* 0x0001216000027802 */ /* 0x000fc40000000f00 */
[----:B-123--:R-:W-:Y:S05]  /*12150*/  CALL.REL.NOINC `($__internal_71_$__cuda_sm70_shflsync_idx_p) ;  /* 0x00000a1000007944 */ /* 0x00efea0003c00000 */
[----:B------:R-:W-:Y:S01]  /*12160*/  IMAD.MOV.U32 R4, RZ, RZ, R0 ;  /* 0x000000ffff047224 */ /* 0x000fe200078e0000 */
[----:B------:R-:W-:Y:S01]  /*12170*/  MOV R3, 0x1 ;  /* 0x0000000100037802 */ /* 0x000fe20000000f00 */
[----:B------:R-:W-:Y:S01]  /*12180*/  IMAD.MOV.U32 R5, RZ, RZ, R14 ;  /* 0x000000ffff057224 */ /* 0x000fe200078e000e */
[----:B------:R-:W-:-:S02]  /*12190*/  MOV R0, 0x1c1f ;  /* 0x00001c1f00007802 */ /* 0x000fc40000000f00 */
[----:B------:R-:W-:Y:S02]  /*121a0*/  MOV R2, 0x121c0 ;  /* 0x000121c000027802 */ /* 0x000fe40000000f00 */
[----:B------:R-:W-:Y:S05]  /*121b0*/  CALL.REL.NOINC `($__internal_71_$__cuda_sm70_shflsync_idx_p) ;  /* 0x000009b000007944 */ /* 0x000fea0003c00000 */
[----:B------:R-:W-:Y:S05]  /*121c0*/  BRA `(.L_x_3550) ;  /* 0xffffcd5000007947 */ /* 0x000fea000383ffff */
.L_x_3502:
[----:B------:R-:W-:Y:S01]  /*121d0*/  IMAD.MOV.U32 R5, RZ, RZ, R11 ;  /* 0x000000ffff057224 */ /* 0x000fe200078e000b */
[----:B------:R-:W-:Y:S01]  /*121e0*/  MOV R3, RZ ;  /* 0x000000ff00037202 */ /* 0x000fe20000000f00 */
[----:B------:R-:W-:Y:S01]  /*121f0*/  IMAD.MOV.U32 R0, RZ, RZ, 0x181f ;  /* 0x0000181fff007424 */ /* 0x000fe200078e00ff */
[----:B------:R-:W-:Y:S02]  /*12200*/  MOV R2, 0x12220 ;  /* 0x0001222000027802 */ /* 0x000fe40000000f00 */
[----:B------:R-:W-:Y:S05]  /*12210*/  CALL.REL.NOINC `($__internal_71_$__cuda_sm70_shflsync_idx_p) ;  /* 0x0000095000007944 */ /* 0x000fea0003c00000 */
[----:B------:R-:W-:Y:S01]  /*12220*/  MOV R10, R0 ;  /* 0x00000000000a7202 */ /* 0x000fe20000000f00 */
[----:B------:R-:W-:Y:S05]  /*12230*/  BRA `(.L_x_3551) ;  /* 0xffffdd5000007947 */ /* 0x000fea000383ffff */
.L_x_3503:
[----:B------:R-:W-:Y:S01]  /*12240*/  IMAD.MOV.U32 R5, RZ, RZ, R15 ;  /* 0x000000ffff057224 */ /* 0x000fe200078e000f */
[----:B------:R-:W-:Y:S01]  /*12250*/  MOV R3, RZ ;  /* 0x000000ff00037202 */ /* 0x000fe20000000f00 */
[----:B------:R-:W-:Y:S01]  /*12260*/  IMAD.MOV.U32 R0, RZ, RZ, 0x181f ;  /* 0x0000181fff007424 */ /* 0x000fe200078e00ff */
[----:B------:R-:W-:Y:S02]  /*12270*/  MOV R2, 0x12290 ;  /* 0x0001229000027802 */ /* 0x000fe40000000f00 */
[----:B-12---:R-:W-:Y:S05]  /*12280*/  CALL.REL.NOINC `($__internal_71_$__cuda_sm70_shflsync_idx_p) ;  /* 0x000008e000007944 */ /* 0x006fea0003c00000 */
[----:B------:R-:W-:Y:S05]  /*12290*/  BRA `(.L_x_3552) ;  /* 0xffffdd1000007947 */ /* 0x000fea000383ffff */
.L_x_3506:
[----:B-1----:R-:W-:Y:S01]  /*122a0*/  IMAD.MOV.U32 R5, RZ, RZ, R11 ;  /* 0x000000ffff057224 */ /* 0x002fe200078e000b */
[----:B------:R-:W-:Y:S01]  /*122b0*/  MOV R3, 0x1 ;  /* 0x0000000100037802 */ /* 0x000fe20000000f00 */
[----:B----4-:R-:W-:Y:S01]  /*122c0*/  IMAD.MOV.U32 R0, RZ, RZ, 0x181f ;  /* 0x0000181fff007424 */ /* 0x010fe200078e00ff */
[----:B------:R-:W-:-:S02]  /*122d0*/  MOV R2, 0x122f0 ;  /* 0x000122f000027802 */ /* 0x000fc40000000f00 */
[----:B--23--:R-:W-:Y:S05]  /*122e0*/  CALL.REL.NOINC `($__internal_71_$__cuda_sm70_shflsync_idx_p) ;  /* 0x0000088000007944 */ /* 0x00cfea0003c00000 */
[----:B------:R-:W-:Y:S01]  /*122f0*/  IMAD.MOV.U32 R10, RZ, RZ, R0 ;  /* 0x000000ffff0a7224 */ /* 0x000fe200078e0000 */
[----:B------:R-:W-:Y:S01]  /*12300*/  MOV R3, 0x1 ;  /* 0x0000000100037802 */ /* 0x000fe20000000f00 */
[----:B------:R-:W-:Y:S01]  /*12310*/  IMAD.MOV.U32 R5, RZ, RZ, R15 ;  /* 0x000000ffff057224 */ /* 0x000fe200078e000f */
[----:B------:R-:W-:-:S02]  /*12320*/  MOV R0, 0x181f ;  /* 0x0000181f00007802 */ /* 0x000fc40000000f00 */
[----:B------:R-:W-:Y:S02]  /*12330*/  MOV R2, 0x12350 ;  /* 0x0001235000027802 */ /* 0x000fe40000000f00 */
[----:B------:R-:W-:Y:S05]  /*12340*/  CALL.REL.NOINC `($__internal_71_$__cuda_sm70_shflsync_idx_p) ;  /* 0x0000082000007944 */ /* 0x000fea0003c00000 */
[----:B------:R-:W-:Y:S05]  /*12350*/  BRA `(.L_x_3553) ;  /* 0xffffde4000007947 */ /* 0x000fea000383ffff */
.L_x_3509:
[----:B-1----:R-:W-:Y:S01]  /*12360*/  IMAD.MOV.U32 R5, RZ, RZ, R11 ;  /* 0x000000ffff057224 */ /* 0x002fe200078e000b */
[----:B------:R-:W-:Y:S01]  /*12370*/  MOV R3, 0x2 ;  /* 0x0000000200037802 */ /* 0x000fe20000000f00 */
[----:B----4-:R-:W-:Y:S01]  /*12380*/  IMAD.MOV.U32 R0, RZ, RZ, 0x181f ;  /* 0x0000181fff007424 */ /* 0x010fe200078e00ff */
[----:B------:R-:W-:Y:S02]  /*12390*/  MOV R2, 0x123b0 ;  /* 0x000123b000027802 */ /* 0x000fe40000000f00 */
[----:B--23--:R-:W-:Y:S05]  /*123a0*/  CALL.REL.NOINC `($__internal_71_$__cuda_sm70_shflsync_idx_p) ;  /* 0x000007c000007944 */ /* 0x00cfea0003c00000 */
[----:B------:R-:W-:Y:S01]  /*123b0*/  MOV R10, R0 ;  /* 0x00000000000a7202 */ /* 0x000fe20000000f00 */
[----:B------:R-:W-:Y:S05]  /*123c0*/  BRA `(.L_x_3554) ;  /* 0xffffdf9000007947 */ /* 0x000fea000383ffff */
.L_x_3510:
[----:B-1----:R-:W-:Y:S01]  /*123d0*/  IMAD.MOV.U32 R5, RZ, RZ, R15 ;  /* 0x000000ffff057224 */ /* 0x002fe200078e000f */
[----:B------:R-:W-:Y:S01]  /*123e0*/  MOV R3, 0x2 ;  /* 0x0000000200037802 */ /* 0x000fe20000000f00 */
[----:B----4-:R-:W-:Y:S01]  /*123f0*/  IMAD.MOV.U32 R0, RZ, RZ, 0x181f ;  /* 0x0000181fff007424 */ /* 0x010fe200078e00ff */
[----:B------:R-:W-:Y:S02]  /*12400*/  MOV R2, 0x12420 ;  /* 0x0001242000027802 */ /* 0x000fe40000000f00 */
[----:B--23--:R-:W-:Y:S05]  /*12410*/  CALL.REL.NOINC `($__internal_71_$__cuda_sm70_shflsync_idx_p) ;  /* 0x0000075000007944 */ /* 0x00cfea0003c00000 */
[----:B------:R-:W-:Y:S05]  /*12420*/  BRA `(.L_x_3555) ;  /* 0xffffdf5000007947 */ /* 0x000fea000383ffff */
.L_x_3513:
[----:B-1----:R-:W-:Y:S01]  /*12430*/  IMAD.MOV.U32 R5, RZ, RZ, R11 ;  /* 0x000000ffff057224 */ /* 0x002fe200078e000b */
[----:B------:R-:W-:Y:S01]  /*12440*/  MOV R3, 0x3 ;  /* 0x0000000300037802 */ /* 0x000fe20000000f00 */
[----:B------:R-:W-:Y:S01]  /*12450*/  IMAD.MOV.U32 R0, RZ, RZ, 0x181f ;  /* 0x0000181fff007424 */ /* 0x000fe200078e00ff */
[----:B------:R-:W-:-:S02]  /*12460*/  MOV R2, 0x12480 ;  /* 0x0001248000027802 */ /* 0x000fc40000000f00 */
[----:B--234-:R-:W-:Y:S05]  /*12470*/  CALL.REL.NOINC `($__internal_71_$__cuda_sm70_shflsync_idx_p) ;  /* 0x000006f000007944 */ /* 0x01cfea0003c00000 */
[----:B------:R-:W-:Y:S01]  /*12480*/  IMAD.MOV.U32 R10, RZ, RZ, R0 ;  /* 0x000000ffff0a7224 */ /* 0x000fe200078e0000 */
[----:B------:R-:W-:Y:S01]  /*12490*/  MOV R3, 0x3 ;  /* 0x0000000300037802 */ /* 0x000fe20000000f00 */
[----:B------:R-:W-:Y:S01]  /*124a0*/  IMAD.MOV.U32 R5, RZ, RZ, R15 ;  /* 0x000000ffff057224 */ /* 0x000fe200078e000f */
[----:B------:R-:W-:-:S02]  /*124b0*/  MOV R0, 0x181f ;  /* 0x0000181f00007802 */ /* 0x000fc40000000f00 */
[----:B------:R-:W-:Y:S02]  /*124c0*/  MOV R2, 0x124e0 ;  /* 0x000124e000027802 */ /* 0x000fe40000000f00 */
[----:B------:R-:W-:Y:S05]  /*124d0*/  CALL.REL.NOINC `($__internal_71_$__cuda_sm70_shflsync_idx_p) ;  /* 0x0000069000007944 */ /* 0x000fea0003c00000 */
[----:B------:R-:W-:Y:S05]  /*124e0*/  BRA `(.L_x_3556) ;  /* 0xffffe06000007947 */ /* 0x000fea000383ffff */
.L_x_3515:
[----:B------:R-:W-:Y:S01]  /*124f0*/  IMAD.MOV.U32 R5, RZ, RZ, R103 ;  /* 0x000000ffff057224 */ /* 0x000fe200078e0067 */
[----:B------:R-:W-:Y:S01]  /*12500*/  MOV R3, RZ ;  /* 0x000000ff00037202 */ /* 0x000fe20000000f00 */
[----:B------:R-:W-:Y:S01]  /*12510*/  IMAD.MOV.U32 R0, RZ, RZ, 0x1f ;  /* 0x0000001fff007424 */ /* 0x000fe200078e00ff */
[----:B------:R-:W-:Y:S02]  /*12520*/  MOV R2, 0x12540 ;  /* 0x0001254000027802 */ /* 0x000fe40000000f00 */
[----:B------:R-:W-:Y:S05]  /*12530*/  CALL.REL.NOINC `($__internal_71_$__cuda_sm70_shflsync_idx_p) ;  /* 0x0000063000007944 */ /* 0x000fea0003c00000 */
[----:B------:R-:W-:Y:S01]  /*12540*/  MOV R9, R0 ;  /* 0x0000000000097202 */ /* 0x000fe20000000f00 */
[----:B------:R-:W-:Y:S05]  /*12550*/  BRA `(.L_x_3557) ;  /* 0xffffe27000007947 */ /* 0x000fea000383ffff */
.L_x_3516:
[----:B------:R-:W-:Y:S01]  /*12560*/  IMAD.MOV.U32 R5, RZ, RZ, R103 ;  /* 0x000000ffff057224 */ /* 0x000fe200078e0067 */
[----:B------:R-:W-:Y:S01]  /*12570*/  MOV R3, 0x1 ;  /* 0x0000000100037802 */ /* 0x000fe20000000f00 */
[----:B------:R-:W-:Y:S01]  /*12580*/  IMAD.MOV.U32 R0, RZ, RZ, 0x1f ;  /* 0x0000001fff007424 */ /* 0x000fe200078e00ff */
[----:B------:R-:W-:Y:S02]  /*12590*/  MOV R2, 0x125b0 ;  /* 0x000125b000027802 */ /* 0x000fe40000000f00 */
[----:B-12---:R-:W-:Y:S05]  /*125a0*/  CALL.REL.NOINC `($__internal_71_$__cuda_sm70_shflsync_idx_p) ;  /* 0x000005c000007944 */ /* 0x006fea0003c00000 */
[----:B------:R-:W-:Y:S01]  /*125b0*/  MOV R8, R0 ;  /* 0x0000000000087202 */ /* 0x000fe20000000f00 */
[----:B------:R-:W-:Y:S05]  /*125c0*/  BRA `(.L_x_3558) ;  /* 0xffffe22000007947 */ /* 0x000fea000383ffff */
.L_x_3517:
[----:B------:R-:W-:Y:S02]  /*125d0*/  MOV R2, 0x1 ;  /* 0x0000000100027802 */ /* 0x000fe40000000f00 */
[----:B------:R-:W-:-:S02]  /*125e0*/  MOV R3, 0x12600 ;  /* 0x0001260000037802 */ /* 0x000fc40000000f00 */
[----:B-1234-:R-:W-:Y:S05]  /*125f0*/  CALL.REL.NOINC `($__internal_72_$__cuda_sm70_shflsync_up_p) ;  /* 0x000005c000007944 */ /* 0x01efea0003c00000 */
[----:B------:R-:W-:Y:S05]  /*12600*/  BRA `(.L_x_3559) ;  /* 0xffffe31000007947 */ /* 0x000fea000383ffff */
.L_x_3518:
[----:B------:R-:W-:Y:S02]  /*12610*/  MOV R2, 0x2 ;  /* 0x0000000200027802 */ /* 0x000fe40000000f00 */
[----:B------:R-:W-:-:S02]  /*12620*/  MOV R3, 0x12640 ;  /* 0x0001264000037802 */ /* 0x000fc40000000f00 */
[----:B--2-4-:R-:W-:Y:S05]  /*12630*/  CALL.REL.NOINC `($__internal_72_$__cuda_sm70_shflsync_up_p) ;  /* 0x0000058000007944 */ /* 0x014fea0003c00000 */
[----:B------:R-:W-:Y:S01]  /*12640*/  SEL R3, R4, RZ, P1 ;  /* 0x000000ff04037207 */ /* 0x000fe20000800000 */
[----:B------:R-:W-:-:S04]  /*12650*/  IMAD.MOV.U32 R2, RZ, RZ, 0x4 ;  /* 0x00000004ff027424 */ /* 0x000fc800078e00ff */
[----:B------:R-:W-:Y:S01]  /*12660*/  IMAD.IADD R0, R0, 0x1, R3 ;  /* 0x0000000100007824 */ /* 0x000fe200078e0203 */
        /* <DEDUP_REMOVED lines=20> */
.L_x_3522:
[----:B------:R-:W-:Y:S02]  /*127b0*/  MOV R2, 0x1 ;  /* 0x0000000100027802 */ /* 0x000fe40000000f00 */
[----:B------:R-:W-:Y:S02]  /*127c0*/  MOV R3, 0x127e0 ;  /* 0x000127e000037802 */ /* 0x000fe40000000f00 */
[----:B------:R-:W-:Y:S05]  /*127d0*/  CALL.REL.NOINC `($__internal_72_$__cuda_sm70_shflsync_up_p) ;  /* 0x000003e000007944 */ /* 0x000fea0003c00000 */
[----:B------:R-:W-:Y:S01]  /*127e0*/  MOV R2, R4 ;  /* 0x0000000400027202 */ /* 0x000fe20000000f00 */
[----:B------:R-:W-:Y:S05]  /*127f0*/  BRA `(.L_x_3561) ;  /* 0xffffe38000007947 */ /* 0x000fea000383ffff */
.L_x_3523:
        /* <DEDUP_REMOVED lines=26> */
.L_x_3525:
[----:B------:R-:W-:Y:S02]  /*129a0*/  SEL R0, RZ, 0x1, P0 ;  /* 0x00000001ff007807 */ /* 0x000fe40000000000 */
[----:B------:R-:W-:Y:S02]  /*129b0*/  MOV R2, 0x129d0 ;  /* 0x000129d000027802 */ /* 0x000fe40000000f00 */
[----:B-1----:R-:W-:Y:S05]  /*129c0*/  CALL.REL.NOINC `($__internal_73_$__cuda_sm70_votesync_ballot) ;  /* 0x0000026000007944 */ /* 0x002fea0003c00000 */
[----:B------:R-:W-:Y:S01]  /*129d0*/  MOV R10, R0 ;  /* 0x00000000000a7202 */ /* 0x000fe20000000f00 */
[----:B------:R-:W-:Y:S05]  /*129e0*/  BRA `(.L_x_3563) ;  /* 0xffffe32000007947 */ /* 0x000fea000383ffff */
.L_x_3526:
[----:B------:R-:W-:Y:S01]  /*129f0*/  IMAD.MOV.U32 R5, RZ, RZ, R6 ;  /* 0x000000ffff057224 */ /* 0x000fe200078e0006 */
[----:B------:R-:W-:Y:S01]  /*12a00*/  MOV R3, R8 ;  /* 0x0000000800037202 */ /* 0x000fe20000000f00 */
[----:B--2---:R-:W-:Y:S01]  /*12a10*/  IMAD.MOV.U32 R0, RZ, RZ, 0x1f ;  /* 0x0000001fff007424 */ /* 0x004fe200078e00ff */
[----:B------:R-:W-:Y:S02]  /*12a20*/  MOV R2, 0x12a40 ;  /* 0x00012a4000027802 */ /* 0x000fe40000000f00 */
[----:B-1----:R-:W-:Y:S05]  /*12a30*/  CALL.REL.NOINC `($__internal_71_$__cuda_sm70_shflsync_idx_p) ;  /* 0x0000013000007944 */ /* 0x002fea0003c00000 */
[----:B------:R-:W-:Y:S01]  /*12a40*/  IMAD.MOV.U32 R12, RZ, RZ, R0 ;  /* 0x000000ffff0c7224 */ /* 0x000fe200078e0000 */
[----:B------:R-:W-:Y:S01]  /*12a50*/  MOV R3, R8 ;  /* 0x0000000800037202 */ /* 0x000fe20000000f00 */
[----:B------:R-:W-:Y:S01]  /*12a60*/  IMAD.MOV.U32 R5, RZ, RZ, R7 ;  /* 0x000000ffff057224 */ /* 0x000fe200078e0007 */
[----:B------:R-:W-:Y:S02]  /*12a70*/  MOV R0, 0x1f ;  /* 0x0000001f00007802 */ /* 0x000fe40000000f00 */
[----:B------:R-:W-:-:S02]  /*12a80*/  MOV R2, 0x12aa0 ;  /* 0x00012aa000027802 */ /* 0x000fc40000000f00 */
[----:B------:R-:W-:Y:S05]  /*12a90*/  CALL.REL.NOINC `($__internal_71_$__cuda_sm70_shflsync_idx_p) ;  /* 0x000000d000007944 */ /* 0x000fea0003c00000 */
[----:B------:R-:W-:Y:S01]  /*12aa0*/  MOV R7, R0 ;  /* 0x0000000000077202 */ /* 0x000fe20000000f00 */
[----:B------:R-:W-:Y:S05]  /*12ab0*/  BRA `(.L_x_3564) ;  /* 0xffffe2c000007947 */ /* 0x000fea000383ffff */
.L_x_3529:
[----:B------:R-:W-:Y:S01]  /*12ac0*/  IMAD.MOV.U32 R5, RZ, RZ, R4 ;  /* 0x000000ffff057224 */ /* 0x000fe200078e0004 */
[----:B--2---:R-:W-:-:S02]  /*12ad0*/  MOV R0, 0x1f ;  /* 0x0000001f00007802 */ /* 0x004fc40000000f00 */
[----:B------:R-:W-:Y:S02]  /*12ae0*/  MOV R2, 0x12b00 ;  /* 0x00012b0000027802 */ /* 0x000fe40000000f00 */
[----:B-1-34-:R-:W-:Y:S05]  /*12af0*/  CALL.REL.NOINC `($__internal_71_$__cuda_sm70_shflsync_idx_p) ;  /* 0x0000007000007944 */ /* 0x01afea0003c00000 */
[----:B------:R-:W-:Y:S01]  /*12b00*/  MOV R13, R0 ;  /* 0x00000000000d7202 */ /* 0x000fe20000000f00 */
[----:B------:R-:W-:Y:S05]  /*12b10*/  BRA `(.L_x_3528) ;  /* 0xffffe2c000007947 */ /* 0x000fea000383ffff */
        .weak           $__internal_70_$__cuda_sm70_shflsync_bfly_p
        .type           $__internal_70_$__cuda_sm70_shflsync_bfly_p,@function
        .size           $__internal_70_$__cuda_sm70_shflsync_bfly_p,($__internal_71_$__cuda_sm70_shflsync_idx_p - $__internal_70_$__cuda_sm70_shflsync_bfly_p)
$__internal_70_$__cuda_sm70_shflsync_bfly_p:
[----:B------:R-:W-:Y:S04]  /*12b20*/  WARPSYNC R6 ;  /* 0x0000000600007348 */ /* 0x000fe80003800000 */
[----:B------:R1:W2:Y:S02]  /*12b30*/  SHFL.BFLY PT, R5, R2, R5, R7 ;  /* 0x0c00000502057389 */ /* 0x0002a400000e0007 */
[----:B-1----:R-:W-:Y:S02]  /*12b40*/  MOV R2, R3 ;  /* 0x0000000300027202 */ /* 0x002fe40000000f00 */
[----:B------:R-:W-:-:S04]  /*12b50*/  MOV R3, 0x0 ;  /* 0x0000000000037802 */ /* 0x000fc80000000f00 */
[----:B--2---:R-:W-:Y:S05]  /*12b60*/  RET.REL.NODEC R2 `(_ZN7cutlass13device_kernelIN5flash19enable_sm80_to_sm89INS1_16FlashAttnFwdSm80INS1_25CollectiveMainloopFwdSm80ILi8ELi1ELb1EN4cute5tupleIJNS5_1CILi128EEENS7_ILi48EEENS7_ILi256EEEEEELi256ENS_6half_tEfNS_4arch4Sm80ELb1ELb0ELb0ELb1ELb0ELb0ELb1ELb1EEENS1_21CollectiveEpilogueFwdINS6_IJS8_SA_S9_EEENS6_IJNS7_ILi1EEESI_SI_EEESC_SE_Li256ELb1ELb1ELb1ELb0EEENS1_36VarlenDynamicPersistentTileSchedulerILi128ELi48ELi256ELi256ELb1ELb1ELb0ELb1ELb1ELb1EEEEEEEEEvNT_6ParamsE) ;  /* 0xfffed49002007950 */ /* 0x004fea0003c3ffff */
        .weak           $__internal_71_$__cuda_sm70_shflsync_idx_p
        .type           $__internal_71_$__cuda_sm70_shflsync_idx_p,@function
        .size           $__internal_71_$__cuda_sm70_shflsync_idx_p,($__internal_72_$__cuda_sm70_shflsync_up_p - $__internal_71_$__cuda_sm70_shflsync_idx_p)
$__internal_71_$__cuda_sm70_shflsync_idx_p:
[----:B------:R-:W-:-:S04]  /*12b70*/  MOV R122, 0xffffffff ;  /* 0xffffffff007a7802 */ /* 0x000fc80000000f00 */
[----:B------:R-:W-:Y:S04]  /*12b80*/  WARPSYNC R122 ;  /* 0x0000007a00007348 */ /* 0x000fe80003800000 */
[----:B------:R1:W2:Y:S02]  /*12b90*/  SHFL.IDX PT, R0, R5, R3, R0 ;  /* 0x0000000305007389 */ /* 0x0002a400000e0000 */
[----:B-1----:R-:W-:-:S04]  /*12ba0*/  MOV R3, 0x0 ;  /* 0x0000000000037802 */ /* 0x002fc80000000f00 */
[----:B--2---:R-:W-:Y:S05]  /*12bb0*/  RET.REL.NODEC R2 `(_ZN7cutlass13device_kernelIN5flash19enable_sm80_to_sm89INS1_16FlashAttnFwdSm80INS1_25CollectiveMainloopFwdSm80ILi8ELi1ELb1EN4cute5tupleIJNS5_1CILi128EEENS7_ILi48EEENS7_ILi256EEEEEELi256ENS_6half_tEfNS_4arch4Sm80ELb1ELb0ELb0ELb1ELb0ELb0ELb1ELb1EEENS1_21CollectiveEpilogueFwdINS6_IJS8_SA_S9_EEENS6_IJNS7_ILi1EEESI_SI_EEESC_SE_Li256ELb1ELb1ELb1ELb0EEENS1_36VarlenDynamicPersistentTileSchedulerILi128ELi48ELi256ELi256ELb1ELb1ELb0ELb1ELb1ELb1EEEEEEEEEvNT_6ParamsE) ;  /* 0xfffed44002007950 */ /* 0x004fea0003c3ffff */
        .weak           $__internal_72_$__cuda_sm70_shflsync_up_p
        .type           $__internal_72_$__cuda_sm70_shflsync_up_p,@function
        .size           $__internal_72_$__cuda_sm70_shflsync_up_p,($__internal_73_$__cuda_sm70_votesync_ballot - $__internal_72_$__cuda_sm70_shflsync_up_p)
$__internal_72_$__cuda_sm70_shflsync_up_p:
[----:B------:R-:W-:Y:S02]  /*12bc0*/  IMAD.MOV.U32 R4, RZ, RZ, RZ ;  /* 0x000000ffff047224 */ /* 0x000fe400078e00ff */
[----:B------:R-:W-:-:S04]  /*12bd0*/  IMAD.MOV.U32 R10, RZ, RZ, -0x1 ;  /* 0xffffffffff0a7424 */ /* 0x000fc800078e00ff */
[----:B------:R-:W-:Y:S04]  /*12be0*/  WARPSYNC R10 ;  /* 0x0000000a00007348 */ /* 0x000fe80003800000 */
[----:B------:R1:W2:Y:S02]  /*12bf0*/  SHFL.UP PT, R4, R0, R2, R4 ;  /* 0x0400000200047389 */ /* 0x0002a400000e0004 */
[----:B-1----:R-:W-:Y:S02]  /*12c00*/  MOV R2, R3 ;  /* 0x0000000300027202 */ /* 0x002fe40000000f00 */
[----:B------:R-:W-:-:S04]  /*12c10*/  MOV R3, 0x0 ;  /* 0x0000000000037802 */ /* 0x000fc80000000f00 */
[----:B--2---:R-:W-:Y:S05]  /*12c20*/  RET.REL.NODEC R2 `(_ZN7cutlass13device_kernelIN5flash19enable_sm80_to_sm89INS1_16FlashAttnFwdSm80INS1_25CollectiveMainloopFwdSm80ILi8ELi1ELb1EN4cute5tupleIJNS5_1CILi128EEENS7_ILi48EEENS7_ILi256EEEEEELi256ENS_6half_tEfNS_4arch4Sm80ELb1ELb0ELb0ELb1ELb0ELb0ELb1ELb1EEENS1_21CollectiveEpilogueFwdINS6_IJS8_SA_S9_EEENS6_IJNS7_ILi1EEESI_SI_EEESC_SE_Li256ELb1ELb1ELb1ELb0EEENS1_36VarlenDynamicPersistentTileSchedulerILi128ELi48ELi256ELi256ELb1ELb1ELb0ELb1ELb1ELb1EEEEEEEEEvNT_6ParamsE) ;  /* 0xfffed3d002007950 */ /* 0x004fea0003c3ffff */
        .weak           $__internal_73_$__cuda_sm70_votesync_ballot
        .type           $__internal_73_$__cuda_sm70_votesync_ballot,@function
        .size           $__internal_73_$__cuda_sm70_votesync_ballot,(.L_x_5237 - $__internal_73_$__cuda_sm70_votesync_ballot)
$__internal_73_$__cuda_sm70_votesync_ballot:
[----:B------:R-:W-:Y:S01]  /*12c30*/  ISETP.NE.U32.AND P0, PT, R0, 0x1, PT ;  /* 0x000000010000780c */ /* 0x000fe20003f05070 */
[----:B------:R-:W-:-:S04]  /*12c40*/  IMAD.MOV.U32 R3, RZ, RZ, -0x1 ;  /* 0xffffffffff037424 */ /* 0x000fc800078e00ff */
[----:B------:R-:W-:Y:S08]  /*12c50*/  WARPSYNC R3 ;  /* 0x0000000300007348 */ /* 0x000ff00003800000 */
[----:B------:R-:W-:-:S04]  /*12c60*/  VOTE.ANY R0, PT, !P0 ;  /* 0x0000000000007806 */ /* 0x000fc800040e0100 */
[----:B------:R-:W-:Y:S01]  /*12c70*/  LOP3.LUT R0, R0, R3, RZ, 0xc0, !PT ;  /* 0x0000000300007212 */ /* 0x000fe200078ec0ff */
[----:B------:R-:W-:-:S04]  /*12c80*/  IMAD.MOV.U32 R3, RZ, RZ, 0x0 ;  /* 0x00000000ff037424 */ /* 0x000fc800078e00ff */
[----:B------:R-:W-:Y:S05]  /*12c90*/  RET.REL.NODEC R2 `(_ZN7cutlass13device_kernelIN5flash19enable_sm80_to_sm89INS1_16FlashAttnFwdSm80INS1_25CollectiveMainloopFwdSm80ILi8ELi1ELb1EN4cute5tupleIJNS5_1CILi128EEENS7_ILi48EEENS7_ILi256EEEEEELi256ENS_6half_tEfNS_4arch4Sm80ELb1ELb0ELb0ELb1ELb0ELb0ELb1ELb1EEENS1_21CollectiveEpilogueFwdINS6_IJS8_SA_S9_EEENS6_IJNS7_ILi1EEESI_SI_EEESC_SE_Li256ELb1ELb1ELb1ELb0EEENS1_36VarlenDynamicPersistentTileSchedulerILi128ELi48ELi256ELi256ELb1ELb1ELb0ELb1ELb1ELb1EEEEEEEEEvNT_6ParamsE) ;  /* 0xfffed36002007950 */ /* 0x000fea0003c3ffff */
.L_x_3565:
        /* <DEDUP_REMOVED lines=14> */
.L_x_5237:


//--------------------- .text._ZN7cutlass13device_kernelIN5flash19enable_sm80_to_sm89INS1_16FlashAttnFwdSm80INS1_25CollectiveMainloopFwdSm80ILi8ELi1ELb0EN4cute5tupleIJNS5_1CILi128EEENS7_ILi32EEENS7_ILi256EEEEEELi256ENS_6half_tEfNS_4arch4Sm80ELb1ELb0ELb0ELb1ELb0ELb1ELb1ELb1EEENS1_21CollectiveEpilogueFwdINS6_IJS8_SA_S9_EEENS6_IJNS7_ILi1EEESI_SI_EEESC_SE_Li256ELb1ELb1ELb1ELb0EEENS1_36VarlenDynamicPersistentTileSchedulerILi128ELi32ELi256ELi256ELb1ELb1ELb0ELb1ELb1ELb1EEEEEEEEEvNT_6ParamsE --------------------------
	.section	.text._ZN7cutlass13device_kernelIN5flash19enable_sm80_to_sm89INS1_16FlashAttnFwdSm80INS1_25CollectiveMainloopFwdSm80ILi8ELi1ELb0EN4cute5tupleIJNS5_1CILi128EEENS7_ILi32EEENS7_ILi256EEEEEELi256ENS_6half_tEfNS_4arch4Sm80ELb1ELb0ELb0ELb1ELb0ELb1ELb1ELb1EEENS1_21CollectiveEpilogueFwdINS6_IJS8_SA_S9_EEENS6_IJNS7_ILi1EEESI_SI_EEESC_SE_Li256ELb1ELb1ELb1ELb0EEENS1_36VarlenDynamicPersistentTileSchedulerILi128ELi32ELi256ELi256ELb1ELb1ELb0ELb1ELb1ELb1EEEEEEEEEvNT_6ParamsE,"ax",@progbits
	.sectioninfo	@"SHI_REGISTERS=255"
	.align	128
.text._ZN7cutlass13device_kernelIN5flash19enable_sm80_to_sm89INS1_16FlashAttnFwdSm80INS1_25CollectiveMainloopFwdSm80ILi8ELi1ELb0EN4cute5tupleIJNS5_1CILi128EEENS7_ILi32EEENS7_ILi256EEEEEELi256ENS_6half_tEfNS_4arch4Sm80ELb1ELb0ELb0ELb1ELb0ELb1ELb1ELb1EEENS1_21CollectiveEpilogueFwdINS6_IJS8_SA_S9_EEENS6_IJNS7_ILi1EEESI_SI_EEESC_SE_Li256ELb1ELb1ELb1ELb0EEENS1_36VarlenDynamicPersistentTileSchedulerILi128ELi32ELi256ELi256ELb1ELb1ELb0ELb1ELb1ELb1EEEEEEEEEvNT_6ParamsE:
        .type           _ZN7cutlass13device_kernelIN5flash19enable_sm80_to_sm89INS1_16FlashAttnFwdSm80INS1_25CollectiveMainloopFwdSm80ILi8ELi1ELb0EN4cute5tupleIJNS5_1CILi128EEENS7_ILi32EEENS7_ILi256EEEEEELi256ENS_6half_tEfNS_4arch4Sm80ELb1ELb0ELb0ELb1ELb0ELb1ELb1ELb1EEENS1_21CollectiveEpilogueFwdINS6_IJS8_SA_S9_EEENS6_IJNS7_ILi1EEESI_SI_EEESC_SE_Li256ELb1ELb1ELb1ELb0EEENS1_36VarlenDynamicPersistentTileSchedulerILi128ELi32ELi256ELi256ELb1ELb1ELb0ELb1ELb1ELb1EEEEEEEEEvNT_6ParamsE,@function
        .size           _ZN7cutlass13device_kernelIN5flash19enable_sm80_to_sm89INS1_16FlashAttnFwdSm80INS1_25CollectiveMainloopFwdSm80ILi8ELi1ELb0EN4cute5tupleIJNS5_1CILi128EEENS7_ILi32EEENS7_ILi256EEEEEELi256ENS_6half_tEfNS_4arch4Sm80ELb1ELb0ELb0ELb1ELb0ELb1ELb1ELb1EEENS1_21CollectiveEpilogueFwdINS6_IJS8_SA_S9_EEENS6_IJNS7_ILi1EEESI_SI_EEESC_SE_Li256ELb1ELb1ELb1ELb0EEENS1_36VarlenDynamicPersistentTileSchedulerILi128ELi32ELi256ELi256ELb1ELb1ELb0ELb1ELb1ELb1EEEEEEEEEvNT_6ParamsE,(.L_x_5242 - _ZN7cutlass13device_kernelIN5flash19enable_sm80_to_sm89INS1_16FlashAttnFwdSm80INS1_25CollectiveMainloopFwdSm80ILi8ELi1ELb0EN4cute5tupleIJNS5_1CILi128EEENS7_ILi32EEENS7_ILi256EEEEEELi256ENS_6half_tEfNS_4arch4Sm80ELb1ELb0ELb0ELb1ELb0ELb1ELb1ELb1EEENS1_21CollectiveEpilogueFwdINS6_IJS8_SA_S9_EEENS6_IJNS7_ILi1EEESI_SI_EEESC_SE_Li256ELb1ELb1ELb1ELb0EEENS1_36VarlenDynamicPersistentTileSchedulerILi128ELi32ELi256ELi256ELb1ELb1ELb0ELb1ELb1ELb1EEEEEEEEEvNT_6ParamsE)
        .other          _ZN7cutlass13device_kernelIN5flash19enable_sm80_to_sm89INS1_16FlashAttnFwdSm80INS1_25CollectiveMainloopFwdSm80ILi8ELi1ELb0EN4cute5tupleIJNS5_1CILi128EEENS7_ILi32EEENS7_ILi256EEEEEELi256ENS_6half_tEfNS_4arch4Sm80ELb1ELb0ELb0ELb1ELb0ELb1ELb1ELb1EEENS1_21CollectiveEpilogueFwdINS6_IJS8_SA_S9_EEENS6_IJNS7_ILi1EEESI_SI_EEESC_SE_Li256ELb1ELb1ELb1ELb0EEENS1_36VarlenDynamicPersistentTileSchedulerILi128ELi32ELi256ELi256ELb1ELb1ELb0ELb1ELb1ELb1EEEEEEEEEvNT_6ParamsE,@"STO_CUDA_ENTRY STV_DEFAULT"
_ZN7cutlass13device_kernelIN5flash19enable_sm80_to_sm89INS1_16FlashAttnFwdSm80INS1_25CollectiveMainloopFwdSm80ILi8ELi1ELb0EN4cute5tupleIJNS5_1CILi128EEENS7_ILi32EEENS7_ILi256EEEEEELi256ENS_6half_tEfNS_4arch4Sm80ELb1ELb0ELb0ELb1ELb0ELb1ELb1ELb1EEENS1_21CollectiveEpilogueFwdINS6_IJS8_SA_S9_EEENS6_IJNS7_ILi1EEESI_SI_EEESC_SE_Li256ELb1ELb1ELb1ELb0EEENS1_36VarlenDynamicPersistentTileSchedulerILi128ELi32ELi256ELi256ELb1ELb1ELb0ELb1ELb1ELb1EEEEEEEEEvNT_6ParamsE:
        /* <DEDUP_REMOVED lines=52> */
.L_x_3571:
        /* <DEDUP_REMOVED lines=16> */
.L_x_3754:
        /* <DEDUP_REMOVED lines=16> */
.L_x_3755:
[----:B---3--:R-:W-:-:S05]  /*0540*/  IMAD R0, R0, c[0x0][0x538], RZ ;  /* 0x00014e0000007a24 */ /* 0x008fca00078e02ff */
[----:B------:R-:W-:-:S04]  /*0550*/  IADD3 R6, R0, R6, RZ ;  /* 0x0000000600067210 */ /* 0x000fc80007ffe0ff */
[----:B------:R-:W-:-:S13]  /*0560*/  ISETP.GT.AND P0, PT, R6, UR4, PT ;  /* 0x0000000406007c0c */ /* 0x000fda000bf04270 */
[----:B-12---:R-:W-:Y:S05]  /*0570*/  @!P0 BRA `(.L_x_3571) ;  /* 0xfffffdc000008947 */ /* 0x006fea000383ffff */
.L_x_3567:
[----:B------:R-:W-:-:S05]  /*0580*/  IADD3 R11, -R0, R6, RZ ;  /* 0x00000006000b7210 */ /* 0x000fca0007ffe1ff */
[----:B------:R-:W-:-:S05]  /*0590*/  IMAD R0, R4, c[0x0][0x538], R11 ;  /* 0x00014e0004007a24 */ /* 0x000fca00078e020b */
[----:B------:R-:W-:Y:S01]  /*05a0*/  ISETP.GT.AND P0, PT, R0, UR4, PT ;  /* 0x0000000400007c0c */ /* 0x000fe2000bf04270 */
[----:B------:R-:W-:-:S12]  /*05b0*/  BRA.DIV ~URZ, `(.L_x_3572) ;  /* 0x0001b0427f007947 */ /* 0x000fd8000b800000 */
[----:B------:R-:W-:-:S04]  /*05c0*/  VOTE.ANY R10, PT, !P0 ;  /* 0x00000000000a7806 */ /* 0x000fc800040e0100 */
.L_x_3756:
[----:B------:R-:W1:Y:S02]  /*05d0*/  POPC R6, R10 ;  /* 0x0000000a00067309 */ /* 0x000e640000000000 */
[----:B-12---:R-:W-:Y:S01]  /*05e0*/  IADD3 R235, R6, R7, RZ ;  /* 0x0000000706eb7210 */ /* 0x006fe20007ffe0ff */
[----:B------:R-:W-:Y:S05]  /*05f0*/  BRA.DIV ~URZ, `(.L_x_3573) ;  /* 0x0001b0527f007947 */ /* 0x000fea000b800000 */
[----:B------:R1:W2:Y:S01]  /*0600*/  SHFL.IDX PT, R233, R9, R6, 0x1f ;  /* 0x00001f0609e97589 */ /* 0x0002a200000e0000 */
[----:B------:R-:W-:-:S03]  /*0610*/  MOV R7, RZ ;  /* 0x000000ff00077202 */ /* 0x000fc60000000f00 */
[----:B------:R1:W3:Y:S04]  /*0620*/  SHFL.IDX PT, R9, R8, R6, 0x1f ;  /* 0x00001f0608097589 */ /* 0x0002e800000e0000 */
.L_x_3757:
[----:B------:R-:W-:Y:S01]  /*0630*/  ISETP.NE.AND P0, PT, R10, RZ, PT ;  /* 0x000000ff0a00720c */ /* 0x000fe20003f05270 */
[----:B------:R-:W-:-:S12]  /*0640*/  BSSY B0, `(.L_x_3574) ;  /* 0x0000005000007945 */ /* 0x000fd80003800000 */
[----:B------:R-:W-:Y:S05]  /*0650*/  @!P0 BRA `(.L_x_3575) ;  /* 0x0000003000008947 */ /* 0x000fea0003800000 */
[----:B------:R-:W-:Y:S01]  /*0660*/  IADD3 R3, R6, -0x1, RZ ;  /* 0xffffffff06037810 */ /* 0x000fe20007ffe0ff */
[----:B------:R-:W-:Y:S05]  /*0670*/  BRA.DIV ~URZ, `(.L_x_3576) ;  /* 0x0001b0b27f007947 */ /* 0x000fea000b800000 */
[----:B------:R4:W1:Y:S02]  /*0680*/  SHFL.IDX PT, R7, R4, R3, 0x1f ;  /* 0x00001f0304077589 */ /* 0x00086400000e0000 */
.L_x_3575:
[----:B------:R-:W-:Y:S05]  /*0690*/  BSYNC B0 ;  /* 0x0000000000007941 */ /* 0x000fea0003800000 */
.L_x_3574:
        /* <DEDUP_REMOVED lines=67> */
.L_x_3578:
        /* <DEDUP_REMOVED lines=68> */
.L_x_3579:
[----:B------:R-:W-:Y:S05]  /*0f10*/  BSYNC B0 ;  /* 0x0000000000007941 */ /* 0x000fea0003800000 */
.L_x_3577:
[----:B------:R-:W-:-:S04]  /*0f20*/  LOP3.LUT R0, RZ, R0, RZ, 0x33, !PT ;  /* 0x00000000ff007212 */ /* 0x000fc800078e33ff */
[----:B------:R-:W-:Y:S01]  /*0f30*/  IADD3 R233, R0, R233, RZ ;  /* 0x000000e900e97210 */ /* 0x000fe20007ffe0ff */
[----:B------:R-:W-:Y:S05]  /*0f40*/  BRA `(.L_x_3580) ;  /* 0x0000004000007947 */ /* 0x000fea0003800000 */
.L_x_3568:
[----:B--2---:R-:W-:Y:S01]  /*0f50*/  IMAD.MOV.U32 R233, RZ, RZ, RZ ;  /* 0x000000ffffe97224 */ /* 0x004fe200078e00ff */
[----:B------:R-:W-:Y:S01]  /*0f60*/  MOV R234, RZ ;  /* 0x000000ff00ea7202 */ /* 0x000fe20000000f00 */
[----:B------:R-:W-:Y:S01]  /*0f70*/  IMAD.U32 R232, RZ, RZ, UR4 ;  /* 0x00000004ffe87e24 */ /* 0x000fe2000f8e00ff */
[----:B------:R-:W-:Y:S02]  /*0f80*/  MOV R235, c[0x0][0x53c] ;  /* 0x00014f0000eb7a02 */ /* 0x000fe40000000f00 */
.L_x_3580:
[----:B------:R-:W-:Y:S01]  /*0f90*/  ISETP.NE.AND P0, PT, R12, RZ, PT ;  /* 0x000000ff0c00720c */ /* 0x000fe20003f05270 */
[----:B------:R-:W-:-:S12]  /*0fa0*/  WARPSYNC 0xffffffff ;  /* 0xffffffff00007948 */ /* 0x000fd80003800000 */
[----:B------:R1:W-:Y:S04]  /*0fb0*/  @!P0 STS.128 [0x20080], R232 ;  /* 0x020080e8ff008388 */ /* 0x0003e80000000c00 */
[----:B------:R-:W-:Y:S06]  /*0fc0*/  BAR.ARV 0x5, 0x100 ;  /* 0x0144000000007b1d */ /* 0x000fec0000002000 */
.L_x_3566:
        /* <DEDUP_REMOVED lines=103> */
[----:B-1----:R-:W-:Y:S01]  /*1640*/  IADD3 R14, R217, 0x10, RZ ;  /* 0x00000010d90e7810 */ /* 0x002fe20007ffe0ff */
[----:B------:R-:W-:Y:S01]  /*1650*/  IMAD.IADD R190, R189, 0x1, R2 ;  /* 0x00000001bdbe7824 */ /* 0x000fe200078e0202 */
[----:B------:R-:W-:Y:S01]  /*1660*/  SEL R0, R9, 0xffffffc0, !P3 ;  /* 0xffffffc009007807 */ /* 0x000fe20005800000 */
[--C-:B------:R-:W-:Y:S01]  /*1670*/  IMAD.IADD R186, R2, 0x1, R185.reuse ;  /* 0x0000000102ba7824 */ /* 0x100fe200078e02b9 */
        /* <DEDUP_REMOVED lines=19> */
[----:B------:R-:W-:Y:S02]  /*17b0*/  IADD3 R147, R148, 0x60, RZ ;  /* 0x0000006094937810 */ /* 0x000fe40007ffe0ff */
[----:B------:R-:W-:Y:S02]  /*17c0*/  IADD3 R214, R144, 0xc0, RZ ;  /* 0x000000c090d67810 */ /* 0x000fe40007ffe0ff */
[----:B------:R-:W-:Y:S02]  /*17d0*/  IADD3 R249, R217, 0x48, RZ ;  /* 0x00000048d9f97810 */ /* 0x000fe40007ffe0ff */
[----:B------:R-:W-:-:S02]  /*17e0*/  SHF.R.S32.HI R12, RZ, 0x1f, R12 ;  /* 0x0000001fff0c7819 */ /* 0x000fc4000001140c */
[----:B------:R-:W-:Y:S02]  /*17f0*/  SHF.R.S32.HI R9, RZ, 0x1f, R11 ;  /* 0x0000001fff097819 */ /* 0x000fe4000001140b */
[----:B------:R-:W-:Y:S02]  /*1800*/  SHF.R.S32.HI R8, RZ, 0x1f, R252 ;  /* 0x0000001fff087819 */ /* 0x000fe400000114fc */
[----:B------:R-:W-:Y:S02]  /*1810*/  SHF.R.S32.HI R7, RZ, 0x1f, R251 ;  /* 0x0000001fff077819 */ /* 0x000fe400000114fb */
.L_x_3753:
        /* <DEDUP_REMOVED lines=41> */
.L_x_3581:
[----:B------:R-:W-:-:S04]  /*1ab0*/  ISETP.NE.U32.AND P0, PT, RZ, c[0x0][0x368], PT ;  /* 0x0000da00ff007a0c */ /* 0x000fc80003f05070 */
[----:B------:R-:W-:-:S13]  /*1ac0*/  ISETP.NE.AND.EX P0, PT, RZ, c[0x0][0x36c], PT, P0 ;  /* 0x0000db00ff007a0c */ /* 0x000fda0003f05300 */
[----:B------:R-:W-:Y:S05]  /*1ad0*/  @!P0 BRA `(.L_x_3582) ;  /* 0x0000004000008947 */ /* 0x000fea0003800000 */
[----:B---3--:R-:W-:-:S04]  /*1ae0*/  LEA R4, P0, R227, c[0x0][0x368], 0x2 ;  /* 0x0000da00e3047a11 */ /* 0x008fc800078010ff */
[----:B------:R-:W-:-:S05]  /*1af0*/  LEA.HI.X R5, R227, c[0x0][0x36c], R240, 0x2, P0 ;  /* 0x0000db00e3057a11 */ /* 0x000fca00000f14f0 */
[----:B------:R1:W5:Y:S01]  /*1b00*/  LDG.E R11, [R4.64] ;  /* 0x00000006040b7981 */ /* 0x000362000c1e1900 */
[----:B------:R-:W-:Y:S05]  /*1b10*/  BRA `(.L_x_3583) ;  /* 0x0000005000007947 */ /* 0x000fea0003800000 */
.L_x_3582:
[----:B------:R-:W-:Y:S01]  /*1b20*/  MOV R11, c[0x0][0x1d0] ;  /* 0x00007400000b7a02 */ /* 0x000fe20000000f00 */
[----:B------:R-:W-:Y:S05]  /*1b30*/  @!P6 BRA `(.L_x_3583) ;  /* 0x000000300000e947 */ /* 0x000fea0003800000 */
[----:B---3--:R-:W2:Y:S04]  /*1b40*/  LDG.E R6, [R4.64] ;  /* 0x0000000604067981 */ /* 0x008ea8000c1e1900 */
[----:B------:R-:W2:Y:S02]  /*1b50*/  LDG.E R0, [R4.64+0x4] ;  /* 0x0000040604007981 */ /* 0x000ea4000c1e1900 */
[----:B--2---:R-:W-:Y:S02]  /*1b60*/  IADD3 R11, -R6, R0, RZ ;  /* 0x00000000060b7210 */ /* 0x004fe40007ffe1ff */
.L_x_3583:
        /* <DEDUP_REMOVED lines=69> */
.L_x_3585:
[----:B------:R-:W-:Y:S05]  /*1fc0*/  BSYNC B0 ;  /* 0x0000000000007941 */ /* 0x000fea0003800000 */
.L_x_3584:
        /* <DEDUP_REMOVED lines=222> */
.L_x_3605:
        /* <DEDUP_REMOVED lines=72> */
.L_x_3591:
[----:B------:R-:W-:Y:S05]  /*3230*/  BSYNC B0 ;  /* 0x0000000000007941 */ /* 0x000fea0003800000 */
.L_x_3590:
        /* <DEDUP_REMOVED lines=77> */
.L_x_3594:
[----:B------:R-:W-:Y:S05]  /*3710*/  BSYNC B0 ;  /* 0x0000000000007941 */ /* 0x000fea0003800000 */
.L_x_3593:
        /* <DEDUP_REMOVED lines=56> */
.L_x_3596:
[----:B------:R-:W-:Y:S05]  /*3aa0*/  BSYNC B0 ;  /* 0x0000000000007941 */ /* 0x000fea0003800000 */
.L_x_3595:
        /* <DEDUP_REMOVED lines=56> */
.L_x_3598:
[----:B------:R-:W-:Y:S05]  /*3e30*/  BSYNC B0 ;  /* 0x0000000000007941 */ /* 0x000fea0003800000 */
.L_x_3597:
        /* <DEDUP_REMOVED lines=56> */
.L_x_3589:
        /* <DEDUP_REMOVED lines=31> */
.L_x_3600:
[----:B------:R-:W-:Y:S05]  /*43b0*/  BSYNC B0 ;  /* 0x0000000000007941 */ /* 0x000fea0003800000 */
.L_x_3599:
        /* <DEDUP_REMOVED lines=137> */
.L_x_3602:
[----:B------:R-:W-:Y:S05]  /*4c50*/  BSYNC B0 ;  /* 0x0000000000007941 */ /* 0x000fea0003800000 */
.L_x_3601:
        /* <DEDUP_REMOVED lines=117> */
.L_x_3588:
        /* <DEDUP_REMOVED lines=21> */
.L_x_3592:
[----:B------:R-:W-:Y:S05]  /*5500*/  BSYNC B1 ;  /* 0x0000000000017941 */ /* 0x000fea0003800000 */
.L_x_3587:
        /* <DEDUP_REMOVED lines=55> */
.L_x_3604:
[----:B-1----:R-:W-:Y:S05]  /*5880*/  BSYNC B0 ;  /* 0x0000000000007941 */ /* 0x002fea0003800000 */
.L_x_3603:
        /* <DEDUP_REMOVED lines=22> */
.L_x_3586:
        /* <DEDUP_REMOVED lines=46> */
.L_x_3607:
[----:B------:R-:W-:Y:S05]  /*5cd0*/  BSYNC B0 ;  /* 0x0000000000007941 */ /* 0x000fea0003800000 */
.L_x_3606:
        /* <DEDUP_REMOVED lines=148> */
[C---:B------:R-:W-:Y:S02]  /*6620*/  IMAD R5, R238.reuse, c[0x0][0x1ec], R7 ;  /* 0x00007b00ee057a24 */ /* 0x040fe400078e0207 */
        /* <DEDUP_REMOVED lines=23> */
.L_x_3758:
[----:B------:R-:W-:Y:S05]  /*67a0*/  BRA.DIV ~URZ, `(.L_x_3610) ;  /* 0x000150527f007947 */ /* 0x000fea000b800000 */
[----:B------:R3:W4:Y:S02]  /*67b0*/  SHFL.IDX PT, R0, R17, RZ, 0x181f ;  /* 0x00181fff11007589 */ /* 0x00072400000e0000 */
.L_x_3759:
        /* <DEDUP_REMOVED lines=28> */
.L_x_3612:
[----:B------:R-:W-:Y:S05]  /*6980*/  BSYNC B0 ;  /* 0x0000000000007941 */ /* 0x000fea0003800000 */
.L_x_3611:
[----:B------:R-:W-:Y:S05]  /*6990*/  BRA.DIV ~URZ, `(.L_x_3613) ;  /* 0x00014ec27f007947 */ /* 0x000fea000b800000 */
[----:B--2---:R2:W1:Y:S04]  /*69a0*/  SHFL.IDX PT, R12, R14, 0x1, 0x181f ;  /* 0x00381f000e0c7f89 */ /* 0x00446800000e0000 */
[----:B----4-:R2:W4:Y:S02]  /*69b0*/  SHFL.IDX PT, R0, R17, 0x1, 0x181f ;  /* 0x00381f0011007f89 */ /* 0x01052400000e0000 */
.L_x_3760:
        /* <DEDUP_REMOVED lines=22> */
.L_x_3615:
[----:B------:R-:W-:Y:S05]  /*6b20*/  BSYNC B0 ;  /* 0x0000000000007941 */ /* 0x000fea0003800000 */
.L_x_3614:
[----:B------:R-:W-:Y:S05]  /*6b30*/  BRA.DIV ~URZ, `(.L_x_3616) ;  /* 0x00014de27f007947 */ /* 0x000fea000b800000 */
[----:B-1----:R1:W2:Y:S02]  /*6b40*/  SHFL.IDX PT, R12, R14, 0x2, 0x181f ;  /* 0x00581f000e0c7f89 */ /* 0x0022a400000e0000 */
.L_x_3761:
[----:B------:R-:W-:Y:S05]  /*6b50*/  BRA.DIV ~URZ, `(.L_x_3617) ;  /* 0x00014e327f007947 */ /* 0x000fea000b800000 */
[----:B----4-:R4:W1:Y:S02]  /*6b60*/  SHFL.IDX PT, R0, R17, 0x2, 0x181f ;  /* 0x00581f0011007f89 */ /* 0x01086400000e0000 */
.L_x_3762:
        /* <DEDUP_REMOVED lines=22> */
.L_x_3619:
[----:B------:R-:W-:Y:S05]  /*6cd0*/  BSYNC B0 ;  /* 0x0000000000007941 */ /* 0x000fea0003800000 */
.L_x_3618:
[----:B------:R-:W-:Y:S05]  /*6ce0*/  BRA.DIV ~URZ, `(.L_x_3620) ;  /* 0x00014d027f007947 */ /* 0x000fea000b800000 */
[----:B--2---:R2:W3:Y:S04]  /*6cf0*/  SHFL.IDX PT, R12, R14, 0x3, 0x181f ;  /* 0x00781f000e0c7f89 */ /* 0x0044e800000e0000 */
[----:B-1----:R2:W1:Y:S02]  /*6d00*/  SHFL.IDX PT, R0, R17, 0x3, 0x181f ;  /* 0x00781f0011007f89 */ /* 0x00246400000e0000 */
.L_x_3763:
        /* <DEDUP_REMOVED lines=46> */
.L_x_3622:
[----:B------:R-:W-:Y:S05]  /*6ff0*/  BSYNC B0 ;  /* 0x0000000000007941 */ /* 0x000fea0003800000 */
.L_x_3621:
[----:B------:R-:W-:Y:S01]  /*7000*/  ISETP.LT.AND P0, PT, RZ, c[0x0][0x27c], PT ;  /* 0x00009f00ff007a0c */ /* 0x000fe20003f01270 */
[----:B------:R-:W0:Y:S01]  /*7010*/  LDGDEPBAR ;  /* 0x00000000000079af */ /* 0x000e220000000000 */
[----:B------:R-:W-:-:S11]  /*7020*/  MOV R138, c[0x0][0x2c4] ;  /* 0x0000b100008a7a02 */ /* 0x000fd60000000f00 */
[----:B------:R-:W-:Y:S05]  /*7030*/  @P0 BRA `(.L_x_3623) ;  /* 0x0000002000000947 */ /* 0x000fea0003800000 */
[----:B------:R-:W-:-:S04]  /*7040*/  DEPBAR.LE SB0, 0x1 ;  /* 0x000080400000791a */ /* 0x000fc80000000000 */
[----:B------:R-:W-:Y:S05]  /*7050*/  BRA `(.L_x_3624) ;  /* 0x00008fe000007947 */ /* 0x000fea0003800000 */
.L_x_3623:
        /* <DEDUP_REMOVED lines=103> */
.L_x_3627:
[----:B------:R-:W-:Y:S05]  /*76d0*/  BSYNC B0 ;  /* 0x0000000000007941 */ /* 0x000fea0003800000 */
.L_x_3626:
        /* <DEDUP_REMOVED lines=86> */
.L_x_3629:
[----:B------:R-:W-:Y:S05]  /*7c40*/  BSYNC B0 ;  /* 0x0000000000007941 */ /* 0x000fea0003800000 */
.L_x_3628:
        /* <DEDUP_REMOVED lines=90> */
.L_x_3631:
[----:B------:R-:W-:Y:S05]  /*81f0*/  BSYNC B0 ;  /* 0x0000000000007941 */ /* 0x000fea0003800000 */
.L_x_3630:
        /* <DEDUP_REMOVED lines=83> */
.L_x_3633:
[----:B---34-:R-:W-:Y:S05]  /*8730*/  BSYNC B0 ;  /* 0x0000000000007941 */ /* 0x018fea0003800000 */
.L_x_3632:
        /* <DEDUP_REMOVED lines=78> */
.L_x_3637:
[----:B------:R-:W-:Y:S05]  /*8c20*/  BSYNC B0 ;  /* 0x0000000000007941 */ /* 0x000fea0003800000 */
.L_x_3636:
        /* <DEDUP_REMOVED lines=45> */
.L_x_3639:
[----:B------:R-:W-:Y:S05]  /*8f00*/  BSYNC B0 ;  /* 0x0000000000007941 */ /* 0x000fea0003800000 */
.L_x_3638:
        /* <DEDUP_REMOVED lines=45> */
.L_x_3641:
[----:B------:R-:W-:Y:S05]  /*91e0*/  BSYNC B0 ;  /* 0x0000000000007941 */ /* 0x000fea0003800000 */
.L_x_3640:
        /* <DEDUP_REMOVED lines=44> */
.L_x_3635:
[----:B------:R-:W-:Y:S05]  /*94b0*/  BSYNC B1 ;  /* 0x0000000000017941 */ /* 0x000fea0003800000 */
.L_x_3634:
        /* <DEDUP_REMOVED lines=48> */
.L_x_3645:
[----:B------:R-:W-:Y:S05]  /*97c0*/  BSYNC B0 ;  /* 0x0000000000007941 */ /* 0x000fea0003800000 */
.L_x_3644:
        /* <DEDUP_REMOVED lines=45> */
.L_x_3647:
[----:B------:R-:W-:Y:S05]  /*9aa0*/  BSYNC B0 ;  /* 0x0000000000007941 */ /* 0x000fea0003800000 */
.L_x_3646:
        /* <DEDUP_REMOVED lines=45> */
.L_x_3649:
[----:B------:R-:W-:Y:S05]  /*9d80*/  BSYNC B0 ;  /* 0x0000000000007941 */ /* 0x000fea0003800000 */
.L_x_3648:
        /* <DEDUP_REMOVED lines=44> */
.L_x_3643:
[----:B------:R-:W-:Y:S05]  /*a050*/  BSYNC B1 ;  /* 0x0000000000017941 */ /* 0x000fea0003800000 */
.L_x_3642:
        /* <DEDUP_REMOVED lines=48> */
.L_x_3653:
[----:B------:R-:W-:Y:S05]  /*a360*/  BSYNC B0 ;  /* 0x0000000000007941 */ /* 0x000fea0003800000 */
.L_x_3652:
        /* <DEDUP_REMOVED lines=45> */
.L_x_3655:
[----:B------:R-:W-:Y:S05]  /*a640*/  BSYNC B0 ;  /* 0x0000000000007941 */ /* 0x000fea0003800000 */
.L_x_3654:
        /* <DEDUP_REMOVED lines=45> */
.L_x_3657:
[----:B------:R-:W-:Y:S05]  /*a920*/  BSYNC B0 ;  /* 0x0000000000007941 */ /* 0x000fea0003800000 */
.L_x_3656:
        /* <DEDUP_REMOVED lines=44> */
.L_x_3651:
[----:B------:R-:W-:Y:S05]  /*abf0*/  BSYNC B1 ;  /* 0x0000000000017941 */ /* 0x000fea0003800000 */
.L_x_3650:
        /* <DEDUP_REMOVED lines=47> */
.L_x_3660:
[----:B------:R-:W-:Y:S05]  /*aef0*/  BSYNC B0 ;  /* 0x0000000000007941 */ /* 0x000fea0003800000 */
.L_x_3659:
        /* <DEDUP_REMOVED lines=45> */
.L_x_3662:
[----:B------:R-:W-:Y:S05]  /*b1d0*/  BSYNC B0 ;  /* 0x0000000000007941 */ /* 0x000fea0003800000 */
.L_x_3661:
        /* <DEDUP_REMOVED lines=45> */
.L_x_3664:
[----:B------:R-:W-:Y:S05]  /*b4b0*/  BSYNC B0 ;  /* 0x0000000000007941 */ /* 0x000fea0003800000 */
.L_x_3663:
        /* <DEDUP_REMOVED lines=45> */
.L_x_3625:
        /* <DEDUP_REMOVED lines=60> */
.L_x_3666:
[----:B------:R-:W-:Y:S05]  /*bb50*/  BSYNC B0 ;  /* 0x0000000000007941 */ /* 0x000fea0003800000 */
.L_x_3665:
        /* <DEDUP_REMOVED lines=69> */
.L_x_3668:
[----:B--23--:R-:W-:Y:S05]  /*bfb0*/  BSYNC B0 ;  /* 0x0000000000007941 */ /* 0x00cfea0003800000 */
.L_x_3667:
        /* <DEDUP_REMOVED lines=70> */
.L_x_3670:
[----:B--2---:R-:W-:Y:S05]  /*c420*/  BSYNC B0 ;  /* 0x0000000000007941 */ /* 0x004fea0003800000 */
.L_x_3669:
        /* <DEDUP_REMOVED lines=69> */
.L_x_3672:
[----:B--23--:R-:W-:Y:S05]  /*c880*/  BSYNC B0 ;  /* 0x0000000000007941 */ /* 0x00cfea0003800000 */
.L_x_3671:
        /* <DEDUP_REMOVED lines=135> */
.L_x_3676:
[----:B------:R-:W-:Y:S05]  /*d100*/  BSYNC B0 ;  /* 0x0000000000007941 */ /* 0x000fea0003800000 */
.L_x_3675:
        /* <DEDUP_REMOVED lines=104> */
.L_x_3674:
[----:B------:R-:W-:Y:S05]  /*d790*/  BSYNC B1 ;  /* 0x0000000000017941 */ /* 0x000fea0003800000 */
.L_x_3673:
        /* <DEDUP_REMOVED lines=111> */
.L_x_3680:
[----:B------:R-:W-:Y:S05]  /*de90*/  BSYNC B0 ;  /* 0x0000000000007941 */ /* 0x000fea0003800000 */
.L_x_3679:
        /* <DEDUP_REMOVED lines=104> */
.L_x_3678:
[----:B------:R-:W-:Y:S05]  /*e520*/  BSYNC B1 ;  /* 0x0000000000017941 */ /* 0x000fea0003800000 */
.L_x_3677:
        /* <DEDUP_REMOVED lines=111> */
.L_x_3684:
[----:B------:R-:W-:Y:S05]  /*ec20*/  BSYNC B0 ;  /* 0x0000000000007941 */ /* 0x000fea0003800000 */
.L_x_3683:
        /* <DEDUP_REMOVED lines=104> */
.L_x_3682:
[----:B------:R-:W-:Y:S05]  /*f2b0*/  BSYNC B1 ;  /* 0x0000000000017941 */ /* 0x000fea0003800000 */
.L_x_3681:
        /* <DEDUP_REMOVED lines=110> */
.L_x_3686:
[----:B------:R-:W-:Y:S05]  /*f9a0*/  BSYNC B0 ;  /* 0x0000000000007941 */ /* 0x000fea0003800000 */
.L_x_3685:
        /* <DEDUP_REMOVED lines=104> */
.L_x_3658:
[----:B------:R-:W-:Y:S05]  /*10030*/  BSYNC B2 ;  /* 0x0000000000027941 */ /* 0x000fea0003800000 */
.L_x_3624:
        /* <DEDUP_REMOVED lines=16> */
[----:B------:R-:W-:Y:S01]  /*10140*/  LDSM.16.M88.4 R4, [R189] ;  /* 0x00000000bd04783b */ /* 0x000fe20000000200 */
[----:B------:R-:W-:-:S02]  /*10150*/  ISETP.NE.AND P3, PT, R138, 0x1, PT ;  /* 0x000000018a00780c */ /* 0x000fc40003f65270 */
[----:B------:R-:W-:Y:S01]  /*10160*/  ISETP.NE.U32.OR P0, PT, R0, 0x1, !P0 ;  /* 0x000000010000780c */ /* 0x000fe20004705470 */
[----:B--2---:R-:W1:Y:S02]  /*10170*/  LDSM.16.M88.4 R12, [R184] ;  /* 0x00000000b80c783b */ /* 0x004e640000000200 */
[----:B------:R-:W-:Y:S01]  /*10180*/  @P1 IADD3 R193, R184, -0x20, RZ ;  /* 0xffffffe0b8c11810 */ /* 0x000fe20007ffe0ff */
[----:B------:R-:W-:Y:S01]  /*10190*/  IMAD.MOV.U32 R0, RZ, RZ, 0x40 ;  /* 0x00000040ff007424 */ /* 0x000fe200078e00ff */
[----:B------:R-:W-:Y:S01]  /*101a0*/  LOP3.LUT P1, RZ, R129, 0x4, RZ, 0xc0, !PT ;  /* 0x0000000481ff7812 */ /* 0x000fe2000782c0ff */
[----:B----4-:R-:W2:Y:S03]  /*101b0*/  LDSM.16.M88.4 R16, [R184+0x800] ;  /* 0x00080000b810783b */ /* 0x010ea60000000200 */
[----:B------:R-:W-:Y:S01]  /*101c0*/  ISETP.LE.OR P1, PT, R52, R211, !P1 ;  /* 0x000000d33400720c */ /* 0x000fe20004f23670 */
[----:B------:R-:W-:Y:S01]  /*101d0*/  LDSM.16.M88.4 R8, [R190] ;  /* 0x00000000be08783b */ /* 0x000fe20000000200 */
[----:B------:R-:W-:-:S03]  /*101e0*/  SEL R0, R0, 0xffffffc0, !P2 ;  /* 0xffffffc000007807 */ /* 0x000fc60005000000 */
[----:B------:R-:W3:Y:S02]  /*101f0*/  LDSM.16.M88.4 R20, [R193] ;  /* 0x00000000c114783b */ /* 0x000ee40000000200 */
[----:B------:R-:W-:Y:S02]  /*10200*/  IMAD.IADD R151, R184, 0x1, R0 ;  /* 0x00000001b8977824 */ /* 0x000fe400078e0200 */
[----:B------:R-:W4:Y:S01]  /*10210*/  LDSM.16.M88.4 R36, [R193+0x800] ;  /* 0x00080000c124783b */ /* 0x000f220000000200 */
        /* <DEDUP_REMOVED lines=14> */
[C---:B--2---:R-:W-:Y:S03]  /*10300*/  HMMA.16816.F32 R32, R4.reuse, R16, RZ ;  /* 0x000000100420723c */ /* 0x044fe600000018ff */
[----:B------:R-:W-:Y:S04]  /*10310*/  LDSM.16.M88.4 R12, [R192] ;  /* 0x00000000c00c783b */ /* 0x000fe80000000200 */
[----:B------:R-:W2:Y:S01]  /*10320*/  LDSM.16.M88.4 R40, [R151] ;  /* 0x000000009728783b */ /* 0x000ea20000000200 */
[----:B------:R-:W-:Y:S03]  /*10330*/  HMMA.16816.F32 R16, R4, R18, RZ ;  /* 0x000000120410723c */ /* 0x000fe600000018ff */
[----:B------:R-:W2:Y:S04]  /*10340*/  LDSM.16.M88.4 R44, [R151+0x800] ;  /* 0x00080000972c783b */ /* 0x000ea80000000200 */
[----:B------:R-:W-:Y:S01]  /*10350*/  LDSM.16.M88.4 R4, [R191] ;  /* 0x00000000bf04783b */ /* 0x000fe20000000200 */
[C---:B---3--:R-:W-:Y:S03]  /*10360*/  HMMA.16816.F32 R24, R8.reuse, R20, R24 ;  /* 0x000000140818723c */ /* 0x048fe60000001818 */
[----:B------:R-:W-:Y:S04]  /*10370*/  LDSM.16.M88.4 R48, [R150] ;  /* 0x000000009630783b */ /* 0x000fe80000000200 */
[----:B------:R-:W0:Y:S01]  /*10380*/  LDGDEPBAR ;  /* 0x00000000000079af */ /* 0x000e220000000000 */
[----:B------:R-:W-:Y:S01]  /*10390*/  HMMA.16816.F32 R28, R8, R22, R28 ;  /* 0x00000016081c723c */ /* 0x000fe2000000181c */
[----:B-1----:R-:W-:-:S02]  /*103a0*/  IMAD.IADD R2, R239, 0x1, R233 ;  /* 0x00000001ef027824 */ /* 0x002fc400078e02e9 */
[----:B------:R-:W-:Y:S01]  /*103b0*/  LDSM.16.M88.4 R20, [R150+0x800] ;  /* 0x000800009614783b */ /* 0x000fe20000000200 */
[----:B------:R-:W-:Y:S02]  /*103c0*/  IMAD.MOV.U32 R3, RZ, RZ, -0x20 ;  /* 0xffffffe0ff037424 */ /* 0x000fe400078e00ff */
[----:B------:R-:W-:Y:S02]  /*103d0*/  @P3 IMAD.HI.U32 R0, R2, c[0x0][0x2c8], RZ ;  /* 0x0000b20002003a27 */ /* 0x000fe400078e00ff */
[----:B----4-:R-:W-:Y:S02]  /*103e0*/  HMMA.16816.F32 R32, R8, R36, R32 ;  /* 0x000000240820723c */ /* 0x010fe40000001820 */
[----:B------:R-:W-:Y:S01]  /*103f0*/  IMAD R3, R110, R3, 0x1 ;  /* 0x000000016e037424 */ /* 0x000fe200078e0203 */
[----:B------:R-:W-:-:S04]  /*10400*/  @P3 SHF.R.U32.HI R2, RZ, c[0x0][0x2cc], R0 ;  /* 0x0000b300ff023a19 */ /* 0x000fc80000011600 */
[----:B------:R-:W-:Y:S01]  /*10410*/  IADD3 R3, -R217, R3, R236 ;  /* 0x00000003d9037210 */ /* 0x000fe20007ffe1ec */
[----:B------:R-:W-:Y:S01]  /*10420*/  HMMA.16816.F32 R16, R8, R38, R16 ;  /* 0x000000260810723c */ /* 0x000fe20000001810 */
[----:B------:R-:W-:Y:S03]  /*10430*/  LDSM.16.M88.4 R8, [R189+0x4000] ;  /* 0x00400000bd08783b */ /* 0x000fe60000000200 */
[----:B------:R-:W-:Y:S01]  /*10440*/  IMAD.IADD R3, R3, 0x1, -R237 ;  /* 0x0000000103037824 */ /* 0x000fe200078e0aed */
[----:B------:R-:W-:Y:S03]  /*10450*/  LDSM.16.M88.4 R36, [R184+0x1800] ;  /* 0x00180000b824783b */ /* 0x000fe60000000200 */
[C---:B--2---:R-:W-:Y:S01]  /*10460*/  HMMA.16816.F32 R24, R12.reuse, R40, R24 ;  /* 0x000000280c18723c */ /* 0x044fe20000001818 */
[----:B------:R-:W1:Y:S07]  /*10470*/  SHFL.IDX PT, R0, R2, RZ, 0x1c1f ;  /* 0x001c1fff02007589 */ /* 0x000e6e00000e0000 */
[C---:B------:R-:W-:Y:S01]  /*10480*/  HMMA.16816.F32 R28, R12.reuse, R42, R28 ;  /* 0x0000002a0c1c723c */ /* 0x040fe2000000181c */
[----:B------:R-:W2:Y:S07]  /*10490*/  LDSM.16.M88.4 R40, [R184+0x1000] ;  /* 0x00100000b828783b */ /* 0x000eae0000000200 */
[C---:B------:R-:W-:Y:S08]  /*104a0*/  HMMA.16816.F32 R32, R12.reuse, R44, R32 ;  /* 0x0000002c0c20723c */ /* 0x040ff00000001820 */
[----:B------:R-:W-:Y:S01]  /*104b0*/  HMMA.16816.F32 R12, R12, R46, R16 ;  /* 0x0000002e0c0c723c */ /* 0x000fe20000001810 */
[----:B------:R-:W-:Y:S01]  /*104c0*/  LDSM.16.M88.4 R16, [R190+0x4000] ;  /* 0x00400000be10783b */ /* 0x000fe20000000200 */
[----:B-1----:R-:W-:-:S03]  /*104d0*/  IMAD.IADD R0, R3, 0x1, R0 ;  /* 0x0000000103007824 */ /* 0x002fc600078e0200 */
[----:B------:R-:W1:Y:S03]  /*104e0*/  LDSM.16.M88.4 R44, [R193+0x1000] ;  /* 0x00100000c12c783b */ /* 0x000e660000000200 */
[C---:B------:R-:W-:Y:S08]  /*104f0*/  HMMA.16816.F32 R24, R4.reuse, R48, R24 ;  /* 0x000000300418723c */ /* 0x040ff00000001818 */
[C---:B------:R-:W-:Y:S01]  /*10500*/  HMMA.16816.F32 R28, R4.reuse, R50, R28 ;  /* 0x00000032041c723c */ /* 0x040fe2000000181c */
[----:B------:R-:W-:Y:S07]  /*10510*/  LDSM.16.M88.4 R48, [R184+0x3000] ;  /* 0x00300000b830783b */ /* 0x000fee0000000200 */
[C---:B------:R-:W-:Y:S08]  /*10520*/  HMMA.16816.F32 R32, R4.reuse, R20, R32 ;  /* 0x000000140420723c */ /* 0x040ff00000001820 */
[----:B------:R-:W-:Y:S01]  /*10530*/  HMMA.16816.F32 R12, R4, R22, R12 ;  /* 0x00000016040c723c */ /* 0x000fe2000000180c */
[----:B------:R-:W3:Y:S04]  /*10540*/  LDSM.16.M88.4 R20, [R193+0x1800] ;  /* 0x00180000c114783b */ /* 0x000ee80000000200 */
[----:B------:R-:W-:Y:S03]  /*10550*/  LDSM.16.M88.4 R4, [R192+0x4000] ;  /* 0x00400000c004783b */ /* 0x000fe60000000200 */
[C---:B--2---:R-:W-:Y:S08]  /*10560*/  HMMA.16816.F32 R24, R8.reuse, R40, R24 ;  /* 0x000000280818723c */ /* 0x044ff00000001818 */
[C---:B------:R-:W-:Y:S01]  /*10570*/  HMMA.16816.F32 R28, R8.reuse, R42, R28 ;  /* 0x0000002a081c723c */ /* 0x040fe2000000181c */
[----:B------:R-:W2:Y:S07]  /*10580*/  LDSM.16.M88.4 R40, [R151+0x1000] ;  /* 0x001000009728783b */ /* 0x000eae0000000200 */
[C---:B------:R-:W-:Y:S08]  /*10590*/  HMMA.16816.F32 R32, R8.reuse, R36, R32 ;  /* 0x000000240820723c */ /* 0x040ff00000001820 */
[----:B------:R-:W-:Y:S01]  /*105a0*/  HMMA.16816.F32 R8, R8, R38, R12 ;  /* 0x000000260808723c */ /* 0x000fe2000000180c */
[----:B------:R-:W4:Y:S04]  /*105b0*/  LDSM.16.M88.4 R36, [R151+0x1800] ;  /* 0x001800009724783b */ /* 0x000f280000000200 */
[----:B------:R-:W-:Y:S03]  /*105c0*/  LDSM.16.M88.4 R12, [R191+0x4000] ;  /* 0x00400000bf0c783b */ /* 0x000fe60000000200 */
[C---:B-1----:R-:W-:Y:S08]  /*105d0*/  HMMA.16816.F32 R24, R16.reuse, R44, R24 ;  /* 0x0000002c1018723c */ /* 0x042ff00000001818 */
[C---:B------:R-:W-:Y:S01]  /*105e0*/  HMMA.16816.F32 R28, R16.reuse, R46, R28 ;  /* 0x0000002e101c723c */ /* 0x040fe2000000181c */
[----:B------:R-:W1:Y:S07]  /*105f0*/  LDSM.16.M88.4 R44, [R150+0x1000] ;  /* 0x00100000962c783b */ /* 0x000e6e0000000200 */
[C---:B---3--:R-:W-:Y:S08]  /*10600*/  HMMA.16816.F32 R32, R16.reuse, R20, R32 ;  /* 0x000000141020723c */ /* 0x048ff00000001820 */
[----:B------:R-:W-:Y:S01]  /*10610*/  HMMA.16816.F32 R8, R16, R22, R8 ;  /* 0x000000161008723c */ /* 0x000fe20000001808 */
[----:B------:R-:W3:Y:S04]  /*10620*/  LDSM.16.M88.4 R20, [R150+0x1800] ;  /* 0x001800009614783b */ /* 0x000ee80000000200 */
[----:B------:R-:W-:Y:S03]  /*10630*/  LDSM.16.M88.4 R16, [R189+0x8000] ;  /* 0x00800000bd10783b */ /* 0x000fe60000000200 */
[C---:B--2---:R-:W-:Y:S08]  /*10640*/  HMMA.16816.F32 R24, R4.reuse, R40, R24 ;  /* 0x000000280418723c */ /* 0x044ff00000001818 */
[C---:B------:R-:W-:Y:S01]  /*10650*/  HMMA.16816.F32 R28, R4.reuse, R42, R28 ;  /* 0x0000002a041c723c */ /* 0x040fe2000000181c */
[----:B------:R-:W2:Y:S07]  /*10660*/  LDSM.16.M88.4 R40, [R184+0x2000] ;  /* 0x00200000b828783b */ /* 0x000eae0000000200 */
[C---:B----4-:R-:W-:Y:S08]  /*10670*/  HMMA.16816.F32 R32, R4.reuse, R36, R32 ;  /* 0x000000240420723c */ /* 0x050ff00000001820 */
        /* <DEDUP_REMOVED lines=23> */
[----:B------:R-:W3:Y:S03]  /*107f0*/  LDSM.16.M88.4 R12, [R189+0xc000] ;  /* 0x00c00000bd0c783b */ /* 0x000ee60000000200 */
[C---:B--2---:R-:W-:Y:S08]  /*10800*/  HMMA.16816.F32 R24, R4.reuse, R40, R24 ;  /* 0x000000280418723c */ /* 0x044ff00000001818 */
[C---:B------:R-:W-:Y:S01]  /*10810*/  HMMA.16816.F32 R28, R4.reuse, R42, R28 ;  /* 0x0000002a041c723c */ /* 0x040fe2000000181c */
[----:B------:R-:W2:Y:S07]  /*10820*/  LDSM.16.M88.4 R40, [R184+0x3800] ;  /* 0x00380000b828783b */ /* 0x000eae0000000200 */
[C---:B----4-:R-:W-:Y:S08]  /*10830*/  HMMA.16816.F32 R32, R4.reuse, R36, R32 ;  /* 0x000000240420723c */ /* 0x050ff00000001820 */
[----:B------:R-:W-:Y:S01]  /*10840*/  HMMA.16816.F32 R4, R4, R38, R8 ;  /* 0x000000260404723c */ /* 0x000fe20000001808 */
[----:B------:R-:W-:Y:S04]  /*10850*/  LDSM.16.M88.4 R8, [R190+0xc000] ;  /* 0x00c00000be08783b */ /* 0x000fe80000000200 */
[----:B------:R-:W-:Y:S03]  /*10860*/  LDSM.16.M88.4 R36, [R193+0x3800] ;  /* 0x00380000c124783b */ /* 0x000fe60000000200 */
[C---:B-1----:R-:W-:Y:S08]  /*10870*/  HMMA.16816.F32 R24, R16.reuse, R44, R24 ;  /* 0x0000002c1018723c */ /* 0x042ff00000001818 */
[C---:B------:R-:W-:Y:S01]  /*10880*/  HMMA.16816.F32 R28, R16.reuse, R46, R28 ;  /* 0x0000002e101c723c */ /* 0x040fe2000000181c */
[----:B------:R-:W1:Y:S07]  /*10890*/  LDSM.16.M88.4 R44, [R193+0x3000] ;  /* 0x00300000c12c783b */ /* 0x000e6e0000000200 */
[C---:B---3--:R-:W-:Y:S08]  /*108a0*/  HMMA.16816.F32 R32, R16.reuse, R20, R32 ;  /* 0x000000141020723c */ /* 0x048ff00000001820 */
[----:B------:R-:W-:Y:S01]  /*108b0*/  HMMA.16816.F32 R20, R16, R22, R4 ;  /* 0x000000161014723c */ /* 0x000fe20000001804 */
[----:B------:R-:W-:Y:S07]  /*108c0*/  LDSM.16.M88.4 R4, [R192+0xc000] ;  /* 0x00c00000c004783b */ /* 0x000fee0000000200 */
[C---:B------:R-:W-:Y:S08]  /*108d0*/  HMMA.16816.F32 R16, R12.reuse, R48, R24 ;  /* 0x000000300c10723c */ /* 0x040ff00000001818 */
[C---:B------:R-:W-:Y:S01]  /*108e0*/  HMMA.16816.F32 R28, R12.reuse, R50, R28 ;  /* 0x000000320c1c723c */ /* 0x040fe2000000181c */
[----:B------:R-:W3:Y:S07]  /*108f0*/  LDSM.16.M88.4 R48, [R151+0x3000] ;  /* 0x003000009730783b */ /* 0x000eee0000000200 */
[C---:B--2---:R-:W-:Y:S08]  /*10900*/  HMMA.16816.F32 R32, R12.reuse, R40, R32 ;  /* 0x000000280c20723c */ /* 0x044ff00000001820 */
[----:B------:R-:W-:Y:S01]  /*10910*/  HMMA.16816.F32 R24, R12, R42, R20 ;  /* 0x0000002a0c18723c */ /* 0x000fe20000001814 */
[----:B------:R-:W2:Y:S04]  /*10920*/  LDSM.16.M88.4 R40, [R151+0x3800] ;  /* 0x003800009728783b */ /* 0x000ea80000000200 */
[----:B------:R-:W-:Y:S03]  /*10930*/  LDSM.16.M88.4 R12, [R191+0xc000] ;  /* 0x00c00000bf0c783b */ /* 0x000fe60000000200 */
[C---:B-1----:R-:W-:Y:S08]  /*10940*/  HMMA.16816.F32 R16, R8.reuse, R44, R16 ;  /* 0x0000002c0810723c */ /* 0x042ff00000001810 */
[C---:B------:R-:W-:Y:S01]  /*10950*/  HMMA.16816.F32 R20, R8.reuse, R46, R28 ;  /* 0x0000002e0814723c */ /* 0x040fe2000000181c */
[----:B------:R-:W1:Y:S07]  /*10960*/  LDSM.16.M88.4 R44, [R150+0x3000] ;  /* 0x00300000962c783b */ /* 0x000e6e0000000200 */
[----:B------:R-:W-:Y:S01]  /*10970*/  HMMA.16816.F32 R28, R8, R36, R32 ;  /* 0x00000024081c723c */ /* 0x000fe20000001820 */
[----:B------:R-:W4:Y:S01]  /*10980*/  LDSM.16.M88.4 R32, [R150+0x3800] ;  /* 0x003800009620783b */ /* 0x000f220000000200 */
[----:B------:R-:W-:-:S06]  /*10990*/  DEPBAR.LE SB0, 0x0 ;  /* 0x000080000000791a */ /* 0x000fcc0000000000 */
[----:B------:R-:W-:Y:S08]  /*109a0*/  HMMA.16816.F32 R8, R8, R38, R24 ;  /* 0x000000260808723c */ /* 0x000ff00000001818 */
[C---:B---3--:R-:W-:Y:S08]  /*109b0*/  HMMA.16816.F32 R24, R4.reuse, R48, R16 ;  /* 0x000000300418723c */ /* 0x048ff00000001810 */
[C---:B------:R-:W-:Y:S08]  /*109c0*/  HMMA.16816.F32 R20, R4.reuse, R50, R20 ;  /* 0x000000320414723c */ /* 0x040ff00000001814 */
[C---:B--2---:R-:W-:Y:S08]  /*109d0*/  HMMA.16816.F32 R16, R4.reuse, R40, R28 ;  /* 0x000000280410723c */ /* 0x044ff0000000181c */
[----:B------:R-:W-:Y:S01]  /*109e0*/  HMMA.16816.F32 R8, R4, R42, R8 ;  /* 0x0000002a0408723c */ /* 0x000fe20000001808 */
[----:B------:R-:W2:Y:S06]  /*109f0*/  SHFL.IDX PT, R6, R2, 0x1, 0x1c1f ;  /* 0x003c1f0002067f89 */ /* 0x000eac00000e0000 */
[----:B------:R-:W-:Y:S01]  /*10a00*/  IMAD.IADD R4, R52, 0x1, -R217 ;  /* 0x0000000134047824 */ /* 0x000fe200078e0ad9 */
[----:B-1----:R-:W-:Y:S04]  /*10a10*/  HMMA.16816.F32 R28, R12, R44, R24 ;  /* 0x0000002c0c1c723c */ /* 0x002fe80000001818 */
[----:B------:R-:W-:-:S04]  /*10a20*/  IMNMX R0, R4, R0, PT ;  /* 0x0000000004007217 */ /* 0x000fc80003800200 */
[C---:B------:R-:W-:Y:S01]  /*10a30*/  HMMA.16816.F32 R20, R12.reuse, R46, R20 ;  /* 0x0000002e0c14723c */ /* 0x040fe20000001814 */
[----:B------:R-:W-:Y:S01]  /*10a40*/  BAR.SYNC.DEFER_BLOCKING 0x0 ;  /* 0x0000000000007b1d */ /* 0x000fe20000010000 */
[C---:B------:R-:W-:Y:S02]  /*10a50*/  ISETP.GT.AND P0, PT, R0.reuse, RZ, PT ;  /* 0x000000ff0000720c */ /* 0x040fe40003f04270 */
[C---:B------:R-:W-:Y:S02]  /*10a60*/  ISETP.GT.AND P1, PT, R0.reuse, 0x1, PT ;  /* 0x000000010000780c */ /* 0x040fe40003f24270 */
[----:B------:R-:W-:Y:S02]  /*10a70*/  ISETP.GT.AND P2, PT, R0, 0x11, PT ;  /* 0x000000110000780c */ /* 0x000fe40003f44270 */
[----:B----4-:R-:W-:Y:S01]  /*10a80*/  HMMA.16816.F32 R16, R12, R32, R16 ;  /* 0x000000200c10723c */ /* 0x010fe20000001810 */
[----:B--2---:R-:W-:-:S07]  /*10a90*/  IMAD.IADD R3, R3, 0x1, R6 ;  /* 0x0000000103037824 */ /* 0x004fce00078e0206 */
[----:B------:R-:W-:Y:S01]  /*10aa0*/  HMMA.16816.F32 R8, R12, R34, R8 ;  /* 0x000000220c08723c */ /* 0x000fe20000001808 */
[----:B------:R-:W-:Y:S02]  /*10ab0*/  FSEL R5, R28, -INF , P0 ;  /* 0xff8000001c057808 */ /* 0x000fe40000000000 */
[C---:B------:R-:W-:Y:S02]  /*10ac0*/  ISETP.GT.AND P0, PT, R0.reuse, 0x8, PT ;  /* 0x000000080000780c */ /* 0x040fe40003f04270 */
[----:B------:R-:W-:Y:S02]  /*10ad0*/  FSEL R7, R29, -INF , P1 ;  /* 0xff8000001d077808 */ /* 0x000fe40000800000 */
[----:B------:R-:W-:Y:S02]  /*10ae0*/  ISETP.GT.AND P1, PT, R0, 0x9, PT ;  /* 0x000000090000780c */ /* 0x000fe40003f24270 */
[----:B------:R-:W-:Y:S02]  /*10af0*/  FSEL R12, R20, -INF , P0 ;  /* 0xff800000140c7808 */ /* 0x000fe40000000000 */
[----:B------:R-:W-:-:S02]  /*10b00*/  FMNMX.FTZ R2, R5, R7, !PT ;  /* 0x0000000705027209 */ /* 0x000fc40007810000 */
[----:B------:R-:W-:Y:S02]  /*10b10*/  ISETP.GT.AND P0, PT, R0, 0x10, PT ;  /* 0x000000100000780c */ /* 0x000fe40003f04270 */
[----:B------:R-:W-:Y:S02]  /*10b20*/  FSEL R15, R21, -INF , P1 ;  /* 0xff800000150f7808 */ /* 0x000fe40000800000 */
[----:B------:R-:W-:Y:S02]  /*10b30*/  FMNMX.FTZ R2, R12, R2, !PT ;  /* 0x000000020c027209 */ /* 0x000fe40007810000 */
        /* <DEDUP_REMOVED lines=8> */
[----:B------:R-:W-:-:S02]  /*10bc0*/  IMNMX R0, R4, R3, PT ;  /* 0x0000000304007217 */ /* 0x000fc40003800200 */
[----:B------:R-:W-:Y:S02]  /*10bd0*/  FSEL R26, R9, -INF , P0 ;  /* 0xff800000091a7808 */ /* 0x000fe40000000000 */
[----:B------:R-:W-:Y:S02]  /*10be0*/  FMNMX.FTZ R2, R24, R2, !PT ;  /* 0x0000000218027209 */ /* 0x000fe40007810000 */
[C---:B------:R-:W-:Y:S02]  /*10bf0*/  ISETP.GT.AND P0, PT, R0.reuse, RZ, PT ;  /* 0x000000ff0000720c */ /* 0x040fe40003f04270 */
[----:B------:R-:W-:Y:S02]  /*10c00*/  ISETP.GT.AND P2, PT, R0, 0x1, PT ;  /* 0x000000010000780c */ /* 0x000fe40003f44270 */
[----:B------:R-:W-:Y:S02]  /*10c10*/  FMNMX.FTZ R2, R26, R2, !PT ;  /* 0x000000021a027209 */ /* 0x000fe40007810000 */
[----:B------:R-:W-:-:S02]  /*10c20*/  FSEL R9, R30, -INF , P0 ;  /* 0xff8000001e097808 */ /* 0x000fc40000000000 */
[C---:B------:R-:W-:Y:S01]  /*10c30*/  ISETP.GT.AND P1, PT, R0.reuse, 0x8, PT ;  /* 0x000000080000780c */ /* 0x040fe20003f24270 */
[----:B------:R-:W1:Y:S01]  /*10c40*/  SHFL.BFLY PT, R4, R2, 0x2, 0x1f ;  /* 0x0c401f0002047f89 */ /* 0x000e6200000e0000 */
[----:B------:R-:W-:Y:S02]  /*10c50*/  FSEL R13, R31, -INF , P2 ;  /* 0xff8000001f0d7808 */ /* 0x000fe40001000000 */
[----:B------:R-:W-:Y:S02]  /*10c60*/  ISETP.GT.AND P0, PT, R0, 0x9, PT ;  /* 0x000000090000780c */ /* 0x000fe40003f04270 */
[----:B------:R-:W-:Y:S02]  /*10c70*/  FSEL R14, R22, -INF , P1 ;  /* 0xff800000160e7808 */ /* 0x000fe40000800000 */
[----:B------:R-:W-:Y:S02]  /*10c80*/  FMNMX.FTZ R3, R9, R13, !PT ;  /* 0x0000000d09037209 */ /* 0x000fe40007810000 */
[----:B------:R-:W-:-:S02]  /*10c90*/  FSEL R20, R23, -INF , P0 ;  /* 0xff80000017147808 */ /* 0x000fc40000000000 */
[----:B------:R-:W-:Y:S02]  /*10ca0*/  ISETP.GT.AND P1, PT, R0, 0x10, PT ;  /* 0x000000100000780c */ /* 0x000fe40003f24270 */
[----:B------:R-:W-:Y:S02]  /*10cb0*/  FMNMX.FTZ R3, R14, R3, !PT ;  /* 0x000000030e037209 */ /* 0x000fe40007810000 */
[----:B------:R-:W-:Y:S02]  /*10cc0*/  ISETP.GT.AND P0, PT, R0, 0x11, PT ;  /* 0x000000110000780c */ /* 0x000fe40003f04270 */
[----:B------:R-:W-:Y:S02]  /*10cd0*/  FSEL R21, R18, -INF , P1 ;  /* 0xff80000012157808 */ /* 0x000fe40000800000 */
[----:B------:R-:W-:Y:S02]  /*10ce0*/  FMNMX.FTZ R3, R20, R3, !PT ;  /* 0x0000000314037209 */ /* 0x000fe40007810000 */
[----:B------:R-:W-:-:S02]  /*10cf0*/  FSEL R22, R19, -INF , P0 ;  /* 0xff80000013167808 */ /* 0x000fc40000000000 */
[C---:B------:R-:W-:Y:S02]  /*10d00*/  ISETP.GT.AND P1, PT, R0.reuse, 0x18, PT ;  /* 0x000000180000780c */ /* 0x040fe40003f24270 */
[----:B------:R-:W-:Y:S02]  /*10d10*/  FMNMX.FTZ R3, R21, R3, !PT ;  /* 0x0000000315037209 */ /* 0x000fe40007810000 */
[----:B------:R-:W-:Y:S02]  /*10d20*/  ISETP.GT.AND P0, PT, R0, 0x19, PT ;  /* 0x000000190000780c */ /* 0x000fe40003f04270 */
[----:B------:R-:W-:Y:S02]  /*10d30*/  FSEL R23, R10, -INF , P1 ;  /* 0xff8000000a177808 */ /* 0x000fe40000800000 */
[----:B------:R-:W-:Y:S02]  /*10d40*/  FMNMX.FTZ R0, R22, R3, !PT ;  /* 0x0000000316007209 */ /* 0x000fe40007810000 */
[----:B------:R-:W-:-:S02]  /*10d50*/  FSEL R27, R11, -INF , P0 ;  /* 0xff8000000b1b7808 */ /* 0x000fc40000000000 */
[----:B------:R-:W-:Y:S02]  /*10d60*/  FMNMX.FTZ R3, R23, R0, !PT ;  /* 0x0000000017037209 */ /* 0x000fe40007810000 */
[----:B-1----:R-:W-:Y:S02]  /*10d70*/  FMNMX.FTZ R0, R2, R4, !PT ;  /* 0x0000000402007209 */ /* 0x002fe40007810000 */
[----:B------:R-:W-:Y:S02]  /*10d80*/  FMNMX.FTZ R2, R27, R3, !PT ;  /* 0x000000031b027209 */ /* 0x000fe40007810000 */
[----:B------:R-:W-:Y:S01]  /*10d90*/  ISETP.GT.AND P0, PT, R110, R212, PT ;  /* 0x000000d46e00720c */ /* 0x000fe20003f04270 */
[----:B------:R-:W1:Y:S01]  /*10da0*/  SHFL.BFLY PT, R3, R0, 0x1, 0x1f ;  /* 0x0c201f0000037f89 */ /* 0x000e6200000e0000 */
[----:B------:R-:W-:-:S03]  /*10db0*/  LOP3.LUT P2, RZ, R216, 0x1, RZ, 0xc0, !PT ;  /* 0x00000001d8ff7812 */ /* 0x000fc6000784c0ff */
[----:B------:R-:W2:Y:S08]  /*10dc0*/  SHFL.BFLY PT, R4, R2, 0x2, 0x1f ;  /* 0x0c401f0002047f89 */ /* 0x000eb000000e0000 */
[----:B------:R-:W-:Y:S02]  /*10dd0*/  @P0 SHF.R.S32.HI R6, RZ, 0x1f, R202 ;  /* 0x0000001fff060819 */ /* 0x000fe400000114ca */
[----:B-1----:R-:W-:-:S02]  /*10de0*/  FMNMX.FTZ R141, R0, R3, !PT ;  /* 0x00000003008d7209 */ /* 0x002fc40007810000 */
        /* <DEDUP_REMOVED lines=51> */
[----:B------:R-:W2:Y:S04]  /*11120*/  LDSM.16.MT88.4 R8, [R185] ;  /* 0x00000000b908783b */ /* 0x000ea80000004200 */
[----:B------:R-:W-:Y:S04]  /*11130*/  LDSM.16.MT88.4 R48, [R186+0x1000] ;  /* 0x00100000ba30783b */ /* 0x000fe80000004200 */
[----:B------:R-:W2:Y:S04]  /*11140*/  LDSM.16.MT88.4 R56, [R188+0x1000] ;  /* 0x00100000bc38783b */ /* 0x000ea80000004200 */
[----:B------:R-:W2:Y:S01]  /*11150*/  LDSM.16.MT88.4 R84, [R185+0x2000] ;  /* 0x00200000b954783b */ /* 0x000ea20000004200 */
[----:B-1----:R-:W-:-:S03]  /*11160*/  FFMA.FTZ R3, R20, c[0x0][0x2d0], -R0 ;  /* 0x0000b40014037a23 */ /* 0x002fc60000010800 */
[----:B------:R-:W1:Y:S01]  /*11170*/  LDSM.16.MT88.4 R100, [R188+0x2000] ;  /* 0x00200000bc64783b */ /* 0x000e620000004200 */
[----:B------:R3:W3:Y:S03]  /*11180*/  MUFU.EX2 R199, R3 ;  /* 0x0000000300c77308 */ /* 0x0006e60000000800 */
[----:B------:R-:W-:Y:S04]  /*11190*/  LDSM.16.MT88.4 R116, [R186+0x2800] ;  /* 0x00280000ba74783b */ /* 0x000fe80000004200 */
[----:B------:R-:W-:Y:S04]  /*111a0*/  LDSM.16.MT88.4 R96, [R187+0x2000] ;  /* 0x00200000bb60783b */ /* 0x000fe80000004200 */
[----:B------:R-:W-:Y:S04]  /*111b0*/  LDSM.16.MT88.4 R72, [R185+0x3000] ;  /* 0x00300000b948783b */ /* 0x000fe80000004200 */
[----:B------:R-:W-:Y:S01]  /*111c0*/  LDSM.16.MT88.4 R68, [R186+0x1800] ;  /* 0x00180000ba44783b */ /* 0x000fe20000004200 */
[----:B---3--:R-:W-:Y:S01]  /*111d0*/  FFMA.FTZ R3, R25, c[0x0][0x2d0], -R2 ;  /* 0x0000b40019037a23 */ /* 0x008fe20000010802 */
        /* <DEDUP_REMOVED lines=9> */
[--C-:B---3--:R-:W-:Y:S01]  /*11270*/  FFMA.FTZ R3, R24, c[0x0][0x2d0], -R2.reuse ;  /* 0x0000b40018037a23 */ /* 0x108fe20000010802 */
[----:B--2---:R-:W-:Y:S01]  /*11280*/  F2FP.PACK_AB R128, R203, R209 ;  /* 0x000000d1cb80723e */ /* 0x004fe200000000ff */
[----:B------:R-:W-:-:S02]  /*11290*/  FFMA.FTZ R2, R26, c[0x0][0x2d0], -R2 ;  /* 0x0000b4001a027a23 */ /* 0x000fc40000010802 */
[----:B------:R2:W-:Y:S01]  /*112a0*/  MUFU.EX2 R208, R3 ;  /* 0x0000000300d07308 */ /* 0x0005e20000000800 */
[C---:B----4-:R-:W-:Y:S07]  /*112b0*/  HMMA.16816.F32 R64, R4.reuse, R76, RZ ;  /* 0x0000004c0440723c */ /* 0x050fee00000018ff */
[----:B------:R3:W4:Y:S01]  /*112c0*/  MUFU.EX2 R200, R2 ;  /* 0x0000000200c87308 */ /* 0x0007220000000800 */
[----:B------:R-:W-:Y:S01]  /*112d0*/  HMMA.16816.F32 R76, R4, R78, RZ ;  /* 0x0000004e044c723c */ /* 0x000fe200000018ff */
[----:B--2---:R-:W-:-:S07]  /*112e0*/  FADD.FTZ R3, R226, R225 ;  /* 0x000000e1e2037221 */ /* 0x004fce0000010000 */
[----:B------:R-:W-:Y:S01]  /*112f0*/  HMMA.16816.F32 R88, R4, R92, RZ ;  /* 0x0000005c0458723c */ /* 0x000fe200000018ff */
[----:B------:R-:W-:Y:S02]  /*11300*/  FADD.FTZ R3, R224, R3 ;  /* 0x00000003e0037221 */ /* 0x000fe40000010000 */
[----:B---3--:R-:W-:Y:S01]  /*11310*/  FFMA.FTZ R2, R21, c[0x0][0x2d0], -R0 ;  /* 0x0000b40015027a23 */ /* 0x008fe20000010800 */
[----:B----4-:R-:W-:-:S04]  /*11320*/  F2FP.PACK_AB R130, R200, R208 ;  /* 0x000000d0c882723e */ /* 0x010fc800000000ff */
[----:B------:R-:W-:Y:S01]  /*11330*/  HMMA.16816.F32 R176, R4, R60, RZ ;  /* 0x0000003c04b0723c */ /* 0x000fe200000018ff */
[----:B------:R-:W-:Y:S01]  /*11340*/  FADD.FTZ R3, R210, R3 ;  /* 0x00000003d2037221 */ /* 0x000fe20000010000 */
[----:B------:R2:W-:Y:S03]  /*11350*/  MUFU.EX2 R143, R2 ;  /* 0x00000002008f7308 */ /* 0x0005e60000000800 */
[----:B------:R-:W-:-:S03]  /*11360*/  FADD.FTZ R3, R209, R3 ;  /* 0x00000003d1037221 */ /* 0x000fc60000010000 */
[C---:B------:R-:W-:Y:S08]  /*11370*/  HMMA.16816.F32 R180, R4.reuse, R62, RZ ;  /* 0x0000003e04b4723c */ /* 0x040ff000000018ff */
[----:B------:R-:W-:Y:S01]  /*11380*/  HMMA.16816.F32 R36, R4, R44, RZ ;  /* 0x0000002c0424723c */ /* 0x000fe200000018ff */
[----:B--2---:R-:W-:-:S04]  /*11390*/  FFMA.FTZ R2, R22, c[0x0][0x2d0], -R0 ;  /* 0x0000b40016027a23 */ /* 0x004fc80000010800 */
[----:B------:R2:W3:Y:S03]  /*113a0*/  MUFU.EX2 R195, R2 ;  /* 0x0000000200c37308 */ /* 0x0004e60000000800 */
[C---:B------:R-:W-:Y:S08]  /*113b0*/  HMMA.16816.F32 R152, R4.reuse, R8, RZ ;  /* 0x000000080498723c */ /* 0x040ff000000018ff */
[----:B------:R-:W-:Y:S01]  /*113c0*/  HMMA.16816.F32 R52, R4, R56, RZ ;  /* 0x000000380434723c */ /* 0x000fe200000018ff */
[--C-:B--2---:R-:W-:Y:S01]  /*113d0*/  FFMA.FTZ R2, R23, c[0x0][0x2d0], -R0.reuse ;  /* 0x0000b40017027a23 */ /* 0x104fe20000010800 */
[----:B---3--:R-:W-:Y:S01]  /*113e0*/  F2FP.PACK_AB R129, R195, R143 ;  /* 0x0000008fc381723e */ /* 0x008fe200000000ff */
[----:B------:R-:W-:-:S05]  /*113f0*/  FFMA.FTZ R0, R27, c[0x0][0x2d0], -R0 ;  /* 0x0000b4001b007a23 */ /* 0x000fca0000010800 */
[C---:B------:R-:W-:Y:S01]  /*11400*/  HMMA.16816.F32 R20, R4.reuse, R12, RZ ;  /* 0x0000000c0414723c */ /* 0x040fe200000018ff */
[----:B------:R2:W-:Y:S07]  /*11410*/  MUFU.EX2 R194, R2 ;  /* 0x0000000200c27308 */ /* 0x0005ee0000000800 */
[C---:B------:R-:W-:Y:S01]  /*11420*/  HMMA.16816.F32 R12, R4.reuse, R14, RZ ;  /* 0x0000000e040c723c */ /* 0x040fe200000018ff */
[----:B------:R-:W3:Y:S07]  /*11430*/  MUFU.EX2 R142, R0 ;  /* 0x00000000008e7308 */ /* 0x000eee0000000800 */
[----:B------:R-:W-:Y:S01]  /*11440*/  HMMA.16816.F32 R80, R4, R84, RZ ;  /* 0x000000540450723c */ /* 0x000fe200000018ff */
[----:B--2---:R-:W-:-:S07]  /*11450*/  @P3 IMAD.HI.U32 R2, R233, c[0x0][0x2c8], RZ ;  /* 0x0000b200e9023a27 */ /* 0x004fce00078e00ff */
[----:B-1----:R-:W-:Y:S01]  /*11460*/  HMMA.16816.F32 R124, R4, R100, RZ ;  /* 0x00000064047c723c */ /* 0x002fe200000018ff */
[----:B---3--:R-:W-:Y:S01]  /*11470*/  F2FP.PACK_AB R131, R142, R194 ;  /* 0x000000c28e83723e */ /* 0x008fe200000000ff */
        /* <DEDUP_REMOVED lines=88> */
.L_x_3688:
        /* <DEDUP_REMOVED lines=14> */
[----:B------:R-:W-:Y:S03]  /*11ae0*/  @!P0 IADD3 R2, R141, R2, RZ ;  /* 0x000000028d028210 */ /* 0x000fe60007ffe0ff */
[----:B------:R-:W1:Y:S01]  /*11af0*/  LDSM.16.M88.4 R8, [R184] ;  /* 0x00000000b808783b */ /* 0x000e620000000200 */
[----:B------:R-:W-:Y:S02]  /*11b00*/  @!P0 LEA.HI.X R2, R140, R223, R2, 0x5, P1 ;  /* 0x000000df8c028211 */ /* 0x000fe400008f2c02 */
[C---:B------:R-:W-:Y:S04]  /*11b10*/  @!P0 LEA R140, P1, R0.reuse, c[0x0][0x1f8], 0x1 ;  /* 0x00007e00008c8a11 */ /* 0x040fe800078208ff */
[----:B------:R-:W2:Y:S01]  /*11b20*/  LDSM.16.M88.4 R160, [R184+0x800] ;  /* 0x00080000b8a0783b */ /* 0x000ea20000000200 */
[----:B------:R-:W-:Y:S02]  /*11b30*/  @!P0 LEA.HI.X R141, R0, c[0x0][0x1fc], R2, 0x1, P1 ;  /* 0x00007f00008d8a11 */ /* 0x000fe400008f0c02 */
[----:B------:R-:W-:Y:S04]  /*11b40*/  IADD3 R0, R239, R233, RZ ;  /* 0x000000e9ef007210 */ /* 0x000fe80007ffe0ff */
[----:B------:R-:W-:Y:S01]  /*11b50*/  LDSM.16.M88.4 R164, [R190] ;  /* 0x00000000bea4783b */ /* 0x000fe20000000200 */
[----:B------:R-:W-:Y:S05]  /*11b60*/  @P2 IMAD.HI.U32 R2, R0, c[0x0][0x2c8], RZ ;  /* 0x0000b20000022a27 */ /* 0x000fea00078e00ff */
[----:B------:R-:W-:Y:S01]  /*11b70*/  @P2 SHF.R.U32.HI R0, RZ, c[0x0][0x2cc], R2 ;  /* 0x0000b300ff002a19 */ /* 0x000fe20000011602 */
[----:B------:R-:W3:Y:S01]  /*11b80*/  LDSM.16.M88.4 R168, [R193] ;  /* 0x00000000c1a8783b */ /* 0x000ee20000000200 */
[----:B------:R-:W-:Y:S05]  /*11b90*/  MOV R2, 0xffffffe0 ;  /* 0xffffffe000027802 */ /* 0x000fea0000000f00 */
[----:B------:R-:W-:Y:S01]  /*11ba0*/  IMAD R2, R180, R2, 0x1 ;  /* 0x00000001b4027424 */ /* 0x000fe200078e0202 */
[----:B------:R-:W4:Y:S04]  /*11bb0*/  LDSM.16.M88.4 R172, [R194] ;  /* 0x00000000c2ac783b */ /* 0x000f280000000200 */
[----:B------:R-:W-:Y:S03]  /*11bc0*/  IADD3 R2, R236, R2, -R217 ;  /* 0x00000002ec027210 */ /* 0x000fe60007ffe8d9 */
[----:B------:R-:W-:Y:S01]  /*11bd0*/  @!PT LDS RZ, [RZ] ;  /* 0x00000000fffff984 */ /* 0x000fe20000000800 */
[----:B------:R-:W-:Y:S01]  /*11be0*/  @!PT LDS RZ, [RZ] ;  /* 0x00000000fffff984 */ /* 0x000fe20000000800 */
[----:B------:R-:W-:Y:S01]  /*11bf0*/  @!PT LDS RZ, [RZ] ;  /* 0x00000000fffff984 */ /* 0x000fe20000000800 */
[----:B------:R5:W-:Y:S01]  /*11c00*/  @!P0 LDGSTS.E.BYPASS.LTC128B.128 [R201+0x8080], [R140.64], !P3 ;  /* 0x080800008cc98fae */ /* 0x000be2000d901d46 */
[C---:B-1----:R-:W-:Y:S06]  /*11c10*/  HMMA.16816.F32 R4, R16.reuse, R8, RZ ;  /* 0x000000081004723c */ /* 0x042fec00000018ff */
[----:B------:R5:W-:Y:S02]  /*11c20*/  @!P0 LDGSTS.E.BYPASS.LTC128B.128 [R201+0x9080], [R140.64+0x80], !P6 ;  /* 0x090800808cc98fae */ /* 0x000be4000f101d46 */
[C---:B------:R-:W-:Y:S05]  /*11c30*/  HMMA.16816.F32 R8, R16.reuse, R10, RZ ;  /* 0x0000000a1008723c */ /* 0x040fea00000018ff */
[----:B------:R5:W-:Y:S03]  /*11c40*/  @!P0 LDGSTS.E.BYPASS.LTC128B.128 [R201+0xa080], [R140.64+0x100], !P5 ;  /* 0x0a0801008cc98fae */ /* 0x000be6000e901d46 */
[C---:B--2---:R-:W-:Y:S04]  /*11c50*/  HMMA.16816.F32 R12, R16.reuse, R160, RZ ;  /* 0x000000a0100c723c */ /* 0x044fe800000018ff */
[----:B------:R5:W-:Y:S04]  /*11c60*/  @!P0 LDGSTS.E.BYPASS.LTC128B.128 [R201+0xb080], [R140.64+0x180], !P4 ;  /* 0x0b0801808cc98fae */ /* 0x000be8000e101d46 */
[----:B------:R-:W-:Y:S03]  /*11c70*/  HMMA.16816.F32 R16, R16, R162, RZ ;  /* 0x000000a21010723c */ /* 0x000fe600000018ff */
[----:B------:R-:W-:Y:S05]  /*11c80*/  LDSM.16.M88.4 R160, [R192] ;  /* 0x00000000c0a0783b */ /* 0x000fea0000000200 */
[C---:B---3--:R-:W-:Y:S02]  /*11c90*/  HMMA.16816.F32 R4, R164.reuse, R168, R4 ;  /* 0x000000a8a404723c */ /* 0x048fe40000001804 */
[----:B------:R-:W1:Y:S06]  /*11ca0*/  LDSM.16.M88.4 R176, [R151] ;  /* 0x0000000097b0783b */ /* 0x000e6c0000000200 */
[C---:B------:R-:W-:Y:S01]  /*11cb0*/  HMMA.16816.F32 R8, R164.reuse, R170, R8 ;  /* 0x000000aaa408723c */ /* 0x040fe20000001808 */
[----:B------:R-:W2:Y:S07]  /*11cc0*/  LDSM.16.M88.4 R168, [R151+0x800] ;  /* 0x0008000097a8783b */ /* 0x000eae0000000200 */
[C---:B----4-:R-:W-:Y:S01]  /*11cd0*/  HMMA.16816.F32 R12, R164.reuse, R172, R12 ;  /* 0x000000aca40c723c */ /* 0x050fe2000000180c */
[----:B------:R-:W0:Y:S07]  /*11ce0*/  LDGDEPBAR ;  /* 0x00000000000079af */ /* 0x000e2e0000000000 */
[----:B------:R-:W-:Y:S01]  /*11cf0*/  HMMA.16816.F32 R16, R164, R174, R16 ;  /* 0x000000aea410723c */ /* 0x000fe20000001810 */
[----:B------:R-:W-:Y:S07]  /*11d00*/  LDSM.16.M88.4 R164, [R191] ;  /* 0x00000000bfa4783b */ /* 0x000fee0000000200 */
[----:B------:R-:W3:Y:S07]  /*11d10*/  LDSM.16.M88.4 R172, [R150] ;  /* 0x0000000096ac783b */ /* 0x000eee0000000200 */
[----:B-----5:R-:W-:Y:S01]  /*11d20*/  SHFL.IDX PT, R141, R0, 0x1, 0x1c1f ;  /* 0x003c1f00008d7f89 */ /* 0x020fe200000e0000 */
[C---:B-1----:R-:W-:Y:S06]  /*11d30*/  HMMA.16816.F32 R4, R160.reuse, R176, R4 ;  /* 0x000000b0a004723c */ /* 0x042fec0000001804 */
[----:B------:R1:W4:Y:S02]  /*11d40*/  SHFL.IDX PT, R140, R0, RZ, 0x1c1f ;  /* 0x001c1fff008c7589 */ /* 0x00032400000e0000 */
[C---:B------:R-:W-:Y:S05]  /*11d50*/  HMMA.16816.F32 R8, R160.reuse, R178, R8 ;  /* 0x000000b2a008723c */ /* 0x040fea0000001808 */
[----:B------:R-:W5:Y:S03]  /*11d60*/  LDSM.16.M88.4 R176, [R150+0x800] ;  /* 0x0008000096b0783b */ /* 0x000f660000000200 */
[C---:B--2---:R-:W-:Y:S08]  /*11d70*/  HMMA.16816.F32 R12, R160.reuse, R168, R12 ;  /* 0x000000a8a00c723c */ /* 0x044ff0000000180c */
[----:B------:R-:W-:Y:S01]  /*11d80*/  HMMA.16816.F32 R16, R160, R170, R16 ;  /* 0x000000aaa010723c */ /* 0x000fe20000001810 */
[----:B------:R-:W-:Y:S03]  /*11d90*/  LDSM.16.M88.4 R160, [R189+0x4000] ;  /* 0x00400000bda0783b */ /* 0x000fe60000000200 */
[----:B-1----:R-:W-:Y:S04]  /*11da0*/  IADD3 R0, R2, -R237, RZ ;  /* 0x800000ed02007210 */ /* 0x002fe80007ffe0ff */
[C---:B---3--:R-:W-:Y:S01]  /*11db0*/  HMMA.16816.F32 R4, R164.reuse, R172, R4 ;  /* 0x000000aca404723c */ /* 0x048fe20000001804 */
[----:B------:R-:W1:Y:S04]  /*11dc0*/  LDSM.16.M88.4 R168, [R184+0x1000] ;  /* 0x00100000b8a8783b */ /* 0x000e680000000200 */
[C---:B----4-:R-:W-:Y:S02]  /*11dd0*/  IADD3 R2, R0.reuse, R140, RZ ;  /* 0x0000008c00027210 */ /* 0x050fe40007ffe0ff */
[----:B------:R-:W-:Y:S01]  /*11de0*/  IADD3 R0, R0, R141, RZ ;  /* 0x0000008d00007210 */ /* 0x000fe20007ffe0ff */
[C---:B------:R-:W-:Y:S01]  /*11df0*/  HMMA.16816.F32 R8, R164.reuse, R174, R8 ;  /* 0x000000aea408723c */ /* 0x040fe20000001808 */
[----:B------:R-:W2:Y:S02]  /*11e00*/  LDSM.16.M88.4 R172, [R184+0x1800] ;  /* 0x00180000b8ac783b */ /* 0x000ea40000000200 */
[C---:B------:R-:W-:Y:S02]  /*11e10*/  ISETP.GT.AND P0, PT, R2.reuse, RZ, PT ;  /* 0x000000ff0200720c */ /* 0x040fe40003f04270 */
[C---:B------:R-:W-:Y:S02]  /*11e20*/  ISETP.GT.AND P1, PT, R2.reuse, 0x1, PT ;  /* 0x000000010200780c */ /* 0x040fe40003f24270 */
[----:B------:R-:W-:Y:S01]  /*11e30*/  ISETP.GT.AND P2, PT, R2, 0x9, PT ;  /* 0x000000090200780c */ /* 0x000fe20003f44270 */
[C---:B-----5:R-:W-:Y:S08]  /*11e40*/  HMMA.16816.F32 R12, R164.reuse, R176, R12 ;  /* 0x000000b0a40c723c */ /* 0x060ff0000000180c */
[----:B------:R-:W-:Y:S01]  /*11e50*/  HMMA.16816.F32 R16, R164, R178, R16 ;  /* 0x000000b2a410723c */ /* 0x000fe20000001810 */
[----:B------:R-:W-:Y:S07]  /*11e60*/  LDSM.16.M88.4 R164, [R190+0x4000] ;  /* 0x00400000bea4783b */ /* 0x000fee0000000200 */
[----:B------:R-:W3:Y:S01]  /*11e70*/  LDSM.16.M88.4 R176, [R196] ;  /* 0x00000000c4b0783b */ /* 0x000ee20000000200 */
[C---:B-1----:R-:W-:Y:S08]  /*11e80*/  HMMA.16816.F32 R4, R160.reuse, R168, R4 ;  /* 0x000000a8a004723c */ /* 0x042ff00000001804 */
[C---:B------:R-:W-:Y:S01]  /*11e90*/  HMMA.16816.F32 R8, R160.reuse, R170, R8 ;  /* 0x000000aaa008723c */ /* 0x040fe20000001808 */
[----:B------:R-:W1:Y:S07]  /*11ea0*/  LDSM.16.M88.4 R168, [R195] ;  /* 0x00000000c3a8783b */ /* 0x000e6e0000000200 */
[C---:B--2---:R-:W-:Y:S08]  /*11eb0*/  HMMA.16816.F32 R12, R160.reuse, R172, R12 ;  /* 0x000000aca00c723c */ /* 0x044ff0000000180c */
[----:B------:R-:W-:Y:S01]  /*11ec0*/  HMMA.16816.F32 R16, R160, R174, R16 ;  /* 0x000000aea010723c */ /* 0x000fe20000001810 */
[----:B------:R-:W-:Y:S07]  /*11ed0*/  LDSM.16.M88.4 R160, [R192+0x4000] ;  /* 0x00400000c0a0783b */ /* 0x000fee0000000200 */
[----:B------:R-:W2:Y:S01]  /*11ee0*/  LDSM.16.M88.4 R172, [R151+0x1000] ;  /* 0x0010000097ac783b */ /* 0x000ea20000000200 */
[C---:B---3--:R-:W-:Y:S08]  /*11ef0*/  HMMA.16816.F32 R4, R164.reuse, R176, R4 ;  /* 0x000000b0a404723c */ /* 0x048ff00000001804 */
[C---:B------:R-:W-:Y:S01]  /*11f00*/  HMMA.16816.F32 R8, R164.reuse, R178, R8 ;  /* 0x000000b2a408723c */ /* 0x040fe20000001808 */
[----:B------:R-:W3:Y:S07]  /*11f10*/  LDSM.16.M88.4 R176, [R151+0x1800] ;  /* 0x0018000097b0783b */ /* 0x000eee0000000200 */
[C---:B-1----:R-:W-:Y:S08]  /*11f20*/  HMMA.16816.F32 R12, R164.reuse, R168, R12 ;  /* 0x000000a8a40c723c */ /* 0x042ff0000000180c */
[----:B------:R-:W-:Y:S01]  /*11f30*/  HMMA.16816.F32 R16, R164, R170, R16 ;  /* 0x000000aaa410723c */ /* 0x000fe20000001810 */
[----:B------:R-:W-:Y:S07]  /*11f40*/  LDSM.16.M88.4 R164, [R191+0x4000] ;  /* 0x00400000bfa4783b */ /* 0x000fee0000000200 */
[----:B------:R-:W1:Y:S01]  /*11f50*/  LDSM.16.M88.4 R168, [R150+0x1000] ;  /* 0x0010000096a8783b */ /* 0x000e620000000200 */
[C---:B--2---:R-:W-:Y:S08]  /*11f60*/  HMMA.16816.F32 R4, R160.reuse, R172, R4 ;  /* 0x000000aca004723c */ /* 0x044ff00000001804 */
[C---:B------:R-:W-:Y:S01]  /*11f70*/  HMMA.16816.F32 R8, R160.reuse, R174, R8 ;  /* 0x000000aea008723c */ /* 0x040fe20000001808 */
[----:B------:R-:W2:Y:S07]  /*11f80*/  LDSM.16.M88.4 R172, [R150+0x1800] ;  /* 0x0018000096ac783b */ /* 0x000eae0000000200 */
[C---:B---3--:R-:W-:Y:S08]  /*11f90*/  HMMA.16816.F32 R12, R160.reuse, R176, R12 ;  /* 0x000000b0a00c723c */ /* 0x048ff0000000180c */
[----:B------:R-:W-:Y:S01]  /*11fa0*/  HMMA.16816.F32 R16, R160, R178, R16 ;  /* 0x000000b2a010723c */ /* 0x000fe20000001810 */
[----:B------:R-:W-:Y:S07]  /*11fb0*/  LDSM.16.M88.4 R160, [R189+0x8000] ;  /* 0x00800000bda0783b */ /* 0x000fee0000000200 */
[----:B------:R-:W3:Y:S01]  /*11fc0*/  LDSM.16.M88.4 R176, [R184+0x2000] ;  /* 0x00200000b8b0783b */ /* 0x000ee20000000200 */
[C---:B-1----:R-:W-:Y:S08]  /*11fd0*/  HMMA.16816.F32 R4, R164.reuse, R168, R4 ;  /* 0x000000a8a404723c */ /* 0x042ff00000001804 */
[C---:B------:R-:W-:Y:S01]  /*11fe0*/  HMMA.16816.F32 R8, R164.reuse, R170, R8 ;  /* 0x000000aaa408723c */ /* 0x040fe20000001808 */
[----:B------:R-:W1:Y:S07]  /*11ff0*/  LDSM.16.M88.4 R168, [R184+0x2800] ;  /* 0x00280000b8a8783b */ /* 0x000e6e0000000200 */
[C---:B--2---:R-:W-:Y:S08]  /*12000*/  HMMA.16816.F32 R12, R164.reuse, R172, R12 ;  /* 0x000000aca40c723c */ /* 0x044ff0000000180c */
[----:B------:R-:W-:Y:S01]  /*12010*/  HMMA.16816.F32 R16, R164, R174, R16 ;  /* 0x000000aea410723c */ /* 0x000fe20000001810 */
[----:B------:R-:W-:Y:S07]  /*12020*/  LDSM.16.M88.4 R164, [R190+0x8000] ;  /* 0x00800000bea4783b */ /* 0x000fee0000000200 */
[----:B------:R-:W2:Y:S01]  /*12030*/  LDSM.16.M88.4 R172, [R198] ;  /* 0x00000000c6ac783b */ /* 0x000ea20000000200 */
[C---:B---3--:R-:W-:Y:S08]  /*12040*/  HMMA.16816.F32 R4, R160.reuse, R176, R4 ;  /* 0x000000b0a004723c */ /* 0x048ff00000001804 */
[C---:B------:R-:W-:Y:S01]  /*12050*/  HMMA.16816.F32 R8, R160.reuse, R178, R8 ;  /* 0x000000b2a008723c */ /* 0x040fe20000001808 */
[----:B------:R-:W3:Y:S07]  /*12060*/  LDSM.16.M88.4 R176, [R197] ;  /* 0x00000000c5b0783b */ /* 0x000eee0000000200 */
        /* <DEDUP_REMOVED lines=10> */
[----:B------:R-:W-:Y:S01]  /*12110*/  LDSM.16.M88.4 R176, [R150+0x2800] ;  /* 0x0028000096b0783b */ /* 0x000fe20000000200 */
[C---:B-1----:R-:W-:Y:S08]  /*12120*/  HMMA.16816.F32 R4, R160.reuse, R168, R4 ;  /* 0x000000a8a004723c */ /* 0x042ff00000001804 */
[C---:B------:R-:W-:Y:S01]  /*12130*/  HMMA.16816.F32 R8, R160.reuse, R170, R8 ;  /* 0x000000aaa008723c */ /* 0x040fe20000001808 */
[----:B------:R-:W1:Y:S07]  /*12140*/  LDSM.16.M88.4 R168, [R150+0x2000] ;  /* 0x0020000096a8783b */ /* 0x000e6e0000000200 */
[C---:B--2---:R-:W-:Y:S08]  /*12150*/  HMMA.16816.F32 R12, R160.reuse, R172, R12 ;  /* 0x000000aca00c723c */ /* 0x044ff0000000180c */
[----:B------:R-:W-:Y:S01]  /*12160*/  HMMA.16816.F32 R16, R160, R174, R16 ;  /* 0x000000aea010723c */ /* 0x000fe20000001810 */
[----:B------:R-:W-:Y:S07]  /*12170*/  LDSM.16.M88.4 R160, [R189+0xc000] ;  /* 0x00c00000bda0783b */ /* 0x000fee0000000200 */
[----:B------:R-:W-:Y:S01]  /*12180*/  LDSM.16.M88.4 R172, [R184+0x3800] ;  /* 0x00380000b8ac783b */ /* 0x000fe20000000200 */
[C---:B-1----:R-:W-:Y:S08]  /*12190*/  HMMA.16816.F32 R4, R164.reuse, R168, R4 ;  /* 0x000000a8a404723c */ /* 0x042ff00000001804 */
[C---:B------:R-:W-:Y:S01]  /*121a0*/  HMMA.16816.F32 R8, R164.reuse, R170, R8 ;  /* 0x000000aaa408723c */ /* 0x040fe20000001808 */
[----:B------:R-:W1:Y:S07]  /*121b0*/  LDSM.16.M88.4 R168, [R184+0x3000] ;  /* 0x00300000b8a8783b */ /* 0x000e6e0000000200 */
[C---:B------:R-:W-:Y:S08]  /*121c0*/  HMMA.16816.F32 R12, R164.reuse, R176, R12 ;  /* 0x000000b0a40c723c */ /* 0x040ff0000000180c */
[----:B------:R-:W-:Y:S01]  /*121d0*/  HMMA.16816.F32 R16, R164, R178, R16 ;  /* 0x000000b2a410723c */ /* 0x000fe20000001810 */
[----:B------:R-:W-:Y:S07]  /*121e0*/  LDSM.16.M88.4 R164, [R190+0xc000] ;  /* 0x00c00000bea4783b */ /* 0x000fee0000000200 */
[----:B------:R-:W-:Y:S01]  /*121f0*/  LDSM.16.M88.4 R176, [R199] ;  /* 0x00000000c7b0783b */ /* 0x000fe20000000200 */
[C---:B-1----:R-:W-:Y:S08]  /*12200*/  HMMA.16816.F32 R4, R160.reuse, R168, R4 ;  /* 0x000000a8a004723c */ /* 0x042ff00000001804 */
[C---:B------:R-:W-:Y:S01]  /*12210*/  HMMA.16816.F32 R8, R160.reuse, R170, R8 ;  /* 0x000000aaa008723c */ /* 0x040fe20000001808 */
[----:B------:R-:W1:Y:S07]  /*12220*/  LDSM.16.M88.4 R168, [R200] ;  /* 0x00000000c8a8783b */ /* 0x000e6e0000000200 */
[C---:B------:R-:W-:Y:S08]  /*12230*/  HMMA.16816.F32 R12, R160.reuse, R172, R12 ;  /* 0x000000aca00c723c */ /* 0x040ff0000000180c */
        /* <DEDUP_REMOVED lines=9> */
[----:B------:R-:W2:Y:S01]  /*122d0*/  LDSM.16.M88.4 R176, [R150+0x3000] ;  /* 0x0030000096b0783b */ /* 0x000ea20000000200 */
[C---:B-1----:R-:W-:Y:S08]  /*122e0*/  HMMA.16816.F32 R4, R160.reuse, R168, R4 ;  /* 0x000000a8a004723c */ /* 0x042ff00000001804 */
[C---:B------:R-:W-:Y:S01]  /*122f0*/  HMMA.16816.F32 R8, R160.reuse, R170, R8 ;  /* 0x000000aaa008723c */ /* 0x040fe20000001808 */
[----:B------:R-:W1:Y:S01]  /*12300*/  LDSM.16.M88.4 R168, [R150+0x3800] ;  /* 0x0038000096a8783b */ /* 0x000e620000000200 */
[----:B------:R-:W-:Y:S06]  /*12310*/  DEPBAR.LE SB0, 0x0 ;  /* 0x000080000000791a */ /* 0x000fec0000000000 */
[C---:B------:R-:W-:Y:S01]  /*12320*/  HMMA.16816.F32 R12, R160.reuse, R172, R12 ;  /* 0x000000aca00c723c */ /* 0x040fe2000000180c */
[----:B------:R-:W-:Y:S07]  /*12330*/  BAR.SYNC.DEFER_BLOCKING 0x0 ;  /* 0x0000000000007b1d */ /* 0x000fee0000010000 */
[----:B------:R-:W-:Y:S08]  /*12340*/  HMMA.16816.F32 R16, R160, R174, R16 ;  /* 0x000000aea010723c */ /* 0x000ff00000001810 */
[C---:B--2---:R-:W-:Y:S08]  /*12350*/  HMMA.16816.F32 R4, R164.reuse, R176, R4 ;  /* 0x000000b0a404723c */ /* 0x044ff00000001804 */
[C---:B------:R-:W-:Y:S08]  /*12360*/  HMMA.16816.F32 R8, R164.reuse, R178, R8 ;  /* 0x000000b2a408723c */ /* 0x040ff00000001808 */
[C---:B-1----:R-:W-:Y:S08]  /*12370*/  HMMA.16816.F32 R12, R164.reuse, R168, R12 ;  /* 0x000000a8a40c723c */ /* 0x042ff0000000180c */
[----:B------:R-:W-:Y:S01]  /*12380*/  FSEL R162, R4, -INF , P0 ;  /* 0xff80000004a27808 */ /* 0x000fe20000000000 */
[----:B------:R-:W-:Y:S03]  /*12390*/  HMMA.16816.F32 R16, R164, R170, R16 ;  /* 0x000000aaa410723c */ /* 0x000fe60000001810 */
[----:B------:R-:W-:Y:S02]  /*123a0*/  ISETP.GT.AND P0, PT, R2, 0x8, PT ;  /* 0x000000080200780c */ /* 0x000fe40003f04270 */
[----:B------:R-:W-:Y:S02]  /*123b0*/  FMNMX.FTZ R4, R162, R3, !PT ;  /* 0x00000003a2047209 */ /* 0x000fe40007810000 */
[----:B------:R-:W-:Y:S02]  /*123c0*/  FSEL R140, R5, -INF , P1 ;  /* 0xff800000058c7808 */ /* 0x000fe40000800000 */
[----:B------:R-:W-:Y:S02]  /*123d0*/  FSEL R161, R8, -INF , P0 ;  /* 0xff80000008a17808 */ /* 0x000fe40000000000 */
[----:B------:R-:W-:Y:S02]  /*123e0*/  ISETP.GT.AND P1, PT, R2, 0x10, PT ;  /* 0x000000100200780c */ /* 0x000fe40003f24270 */
[----:B------:R-:W-:Y:S02]  /*123f0*/  FMNMX.FTZ R4, R140, R4, !PT ;  /* 0x000000048c047209 */ /* 0x000fe40007810000 */
[----:B------:R-:W-:Y:S02]  /*12400*/  FSEL R160, R9, -INF , P2 ;  /* 0xff80000009a07808 */ /* 0x000fe40001000000 */
[----:B------:R-:W-:Y:S02]  /*12410*/  FMNMX.FTZ R4, R161, R4, !PT ;  /* 0x00000004a1047209 */ /* 0x000fe40007810000 */
[----:B------:R-:W-:Y:S02]  /*12420*/  ISETP.GT.AND P0, PT, R0, RZ, PT ;  /* 0x000000ff0000720c */ /* 0x000fe40003f04270 */
[----:B------:R-:W-:Y:S02]  /*12430*/  FSEL R170, R12, -INF , P1 ;  /* 0xff8000000caa7808 */ /* 0x000fe40000800000 */
[----:B------:R-:W-:Y:S02]  /*12440*/  ISETP.GT.AND P1, PT, R2, 0x11, PT ;  /* 0x000000110200780c */ /* 0x000fe40003f24270 */
[----:B------:R-:W-:Y:S02]  /*12450*/  FMNMX.FTZ R4, R160, R4, !PT ;  /* 0x00000004a0047209 */ /* 0x000fe40007810000 */
        /* <DEDUP_REMOVED lines=13> */
[----:B------:R-:W1:Y:S01]  /*12530*/  SHFL.BFLY PT, R5, R2, 0x2, 0x1f ;  /* 0x0c401f0002057f89 */ /* 0x000e6200000e0000 */
[----:B------:R-:W-:Y:S02]  /*12540*/  ISETP.GT.AND P1, PT, R0, 0x8, PT ;  /* 0x000000080000780c */ /* 0x000fe40003f24270 */
[----:B------:R-:W-:Y:S02]  /*12550*/  FMNMX.FTZ R4, R8, R4, !PT ;  /* 0x0000000408047209 */ /* 0x000fe40007810000 */
[----:B------:R-:W-:Y:S02]  /*12560*/  FSEL R7, R10, -INF , P1 ;  /* 0xff8000000a077808 */ /* 0x000fe40000800000 */
[C---:B------:R-:W-:Y:S02]  /*12570*/  ISETP.GT.AND P0, PT, R0.reuse, 0x9, PT ;  /* 0x000000090000780c */ /* 0x040fe40003f04270 */
[----:B------:R-:W-:Y:S02]  /*12580*/  ISETP.GT.AND P1, PT, R0, 0x10, PT ;  /* 0x000000100000780c */ /* 0x000fe40003f24270 */
[----:B------:R-:W-:Y:S02]  /*12590*/  FSEL R6, R11, -INF , P0 ;  /* 0xff8000000b067808 */ /* 0x000fe40000000000 */
        /* <DEDUP_REMOVED lines=8> */
[----:B------:R-:W-:Y:S02]  /*12620*/  ISETP.GT.AND P1, PT, R180, R212, PT ;  /* 0x000000d4b400720c */ /* 0x000fe40003f24270 */
[----:B------:R-:W-:Y:S02]  /*12630*/  ISETP.GT.AND P0, PT, R0, 0x19, PT ;  /* 0x000000190000780c */ /* 0x000fe40003f04270 */
[----:B------:R-:W-:Y:S02]  /*12640*/  FMNMX.FTZ R0, R178, R4, !PT ;  /* 0x00000004b2007209 */ /* 0x000fe40007810000 */
[----:B-1----:R-:W-:Y:S02]  /*12650*/  FMNMX.FTZ R4, R2, R5, !PT ;  /* 0x0000000502047209 */ /* 0x002fe40007810000 */
[----:B------:R-:W-:Y:S02]  /*12660*/  FSEL R143, R19, -INF , P0 ;  /* 0xff800000138f7808 */ /* 0x000fe40000000000 */
[----:B------:R-:W-:Y:S01]  /*12670*/  FMNMX.FTZ R0, R179, R0, !PT ;  /* 0x00000000b3007209 */ /* 0x000fe20007810000 */
[----:B------:R-:W1:Y:S02]  /*12680*/  SHFL.BFLY PT, R13, R4, 0x1, 0x1f ;  /* 0x0c201f00040d7f89 */ /* 0x000e6400000e0000 */
[----:B------:R-:W-:Y:S01]  /*12690*/  @P1 SHF.R.S32.HI R5, RZ, 0x1f, R202 ;  /* 0x0000001fff051819 */ /* 0x000fe200000114ca */
[----:B------:R-:W-:Y:S01]  /*126a0*/  @P1 IMAD.WIDE.U32 R10, R202, c[0x0][0x1e0], RZ ;  /* 0x00007800ca0a1a25 */ /* 0x000fe200078e00ff */
[----:B------:R-:W-:Y:S03]  /*126b0*/  FMNMX.FTZ R0, R143, R0, !PT ;  /* 0x000000008f007209 */ /* 0x000fe60007810000 */
[----:B------:R-:W-:Y:S01]  /*126c0*/  @P1 IMAD R12, R5, c[0x0][0x1e0], RZ ;  /* 0x00007800050c1a24 */ /* 0x000fe200078e02ff */
[----:B------:R-:W-:Y:S01]  /*126d0*/  @P1 LEA R5, P0, R10, R218, 0x5 ;  /* 0x000000da0a051211 */ /* 0x000fe200078028ff */
[----:B------:R-:W2:Y:S02]  /*126e0*/  SHFL.BFLY PT, R2, R0, 0x2, 0x1f ;  /* 0x0c401f0000027f89 */ /* 0x000ea400000e0000 */
[----:B------:R-:W-:Y:S05]  /*126f0*/  @P1 IMAD R12, R202, c[0x0][0x1e4], R12 ;  /* 0x00007900ca0c1a24 */ /* 0x000fea00078e020c */
[----:B------:R-:W-:Y:S04]  /*12700*/  @P1 IADD3 R11, R11, R12, RZ ;  /* 0x0000000c0b0b1210 */ /* 0x000fe80007ffe0ff */
[----:B------:R-:W-:Y:S02]  /*12710*/  @P1 LEA.HI.X R11, R10, R222, R11, 0x5, P0 ;  /* 0x000000de0a0b1211 */ /* 0x000fe400000f2c0b */
[----:B-1----:R-:W-:Y:S02]  /*12720*/  FMNMX.FTZ R141, R4, R13, !PT ;  /* 0x0000000d048d7209 */ /* 0x002fe40007810000 */
[----:B------:R-:W-:Y:S03]  /*12730*/  @P1 LEA R4, P0, R5, c[0x0][0x1c8], 0x1 ;  /* 0x0000720005041a11 */ /* 0x000fe600078008ff */
[----:B------:R-:W-:Y:S01]  /*12740*/  FMUL.FTZ R10, R141, c[0x0][0x2d0] ;  /* 0x0000b4008d0a7a20 */ /* 0x000fe20000410000 */
[----:B------:R-:W-:Y:S02]  /*12750*/  @P1 LEA.HI.X R5, R5, c[0x0][0x1cc], R11, 0x1, P0 ;  /* 0x0000730005051a11 */ /* 0x000fe400000f0c0b */
[----:B------:R-:W-:Y:S02]  /*12760*/  FSETP.NEU.FTZ.AND P0, PT, R141, -INF , PT ;  /* 0xff8000008d00780b */ /* 0x000fe40003f1d000 */
[----:B--2---:R-:W-:Y:S01]  /*12770*/  FMNMX.FTZ R0, R0, R2, !PT ;  /* 0x0000000200007209 */ /* 0x004fe20007810000 */
[----:B------:R1:W-:Y:S01]  /*12780*/  @P1 LDGSTS.E.BYPASS.LTC128B.128 [R201+0xc080], [R4.64], !P3 ;  /* 0x0c08000004c91fae */ /* 0x0003e2000d901d46 */
[----:B------:R-:W-:Y:S05]  /*12790*/  FSEL R168, R10, RZ, P0 ;  /* 0x000000ff0aa87208 */ /* 0x000fea0000000000 */
[--C-:B------:R-:W-:Y:S01]  /*127a0*/  FFMA.FTZ R10, R162, c[0x0][0x2d0], -R168.reuse ;  /* 0x0000b400a20a7a23 */ /* 0x100fe200000108a8 */
[----:B------:R-:W2:Y:S03]  /*127b0*/  SHFL.BFLY PT, R2, R0, 0x1, 0x1f ;  /* 0x0c201f0000027f89 */ /* 0x000ea600000e0000 */
[----:B------:R3:W-:Y:S04]  /*127c0*/  MUFU.EX2 R207, R10 ;  /* 0x0000000a00cf7308 */ /* 0x0007e80000000800 */
[----:B------:R1:W-:Y:S07]  /*127d0*/  @P1 LDGSTS.E.BYPASS.LTC128B.128 [R201+0xd080], [R4.64+0x80], !P6 ;  /* 0x0d08008004c91fae */ /* 0x0003ee000f101d46 */
[----:B------:R1:W-:Y:S07]  /*127e0*/  @P1 LDGSTS.E.BYPASS.LTC128B.128 [R201+0xe080], [R4.64+0x100], !P5 ;  /* 0x0e08010004c91fae */ /* 0x0003ee000e901d46 */
[----:B------:R1:W-:Y:S01]  /*127f0*/  @P1 LDGSTS.E.BYPASS.LTC128B.128 [R201+0xf080], [R4.64+0x180], !P4 ;  /* 0x0f08018004c91fae */ /* 0x0003e2000e101d46 */
[--C-:B---3--:R-:W-:Y:S01]  /*12800*/  FFMA.FTZ R10, R140, c[0x0][0x2d0], -R168.reuse ;  /* 0x0000b4008c0a7a23 */ /* 0x108fe200000108a8 */
[----:B--2---:R-:W-:Y:S01]  /*12810*/  FMNMX.FTZ R140, R0, R2, !PT ;  /* 0x00000002008c7209 */ /* 0x004fe20007810000 */
[--C-:B------:R-:W-:Y:S04]  /*12820*/  FFMA.FTZ R0, R161, c[0x0][0x2d0], -R168.reuse ;  /* 0x0000b400a1007a23 */ /* 0x100fe800000108a8 */
[----:B------:R-:W2:Y:S01]  /*12830*/  LDSM.16.MT88.4 R12, [R185] ;  /* 0x00000000b90c783b */ /* 0x000ea20000004200 */
[----:B------:R3:W4:Y:S01]  /*12840*/  MUFU.EX2 R206, R10 ;  /* 0x0000000a00ce7308 */ /* 0x0007220000000800 */
[----:B------:R-:W-:Y:S05]  /*12850*/  FFMA.FTZ R2, R160, c[0x0][0x2d0], -R168 ;  /* 0x0000b400a0027a23 */ /* 0x000fea00000108a8 */
[----:B------:R-:W5:Y:S04]  /*12860*/  LDSM.16.MT88.4 R164, [R186] ;  /* 0x00000000baa4783b */ /* 0x000f680000004200 */
[----:B------:R1:W-:Y:S03]  /*12870*/  MUFU.EX2 R205, R0 ;  /* 0x0000000000cd7308 */ /* 0x0003e60000000800 */
[----:B------:R-:W0:Y:S07]  /*12880*/  LDGDEPBAR ;  /* 0x00000000000079af */ /* 0x000e2e0000000000 */
[----:B------:R-:W2:Y:S01]  /*12890*/  MUFU.EX2 R204, R2 ;  /* 0x0000000200cc7308 */ /* 0x000ea20000000800 */
[----:B---3--:R-:W-:Y:S01]  /*128a0*/  FMUL.FTZ R10, R140, c[0x0][0x2d0] ;  /* 0x0000b4008c0a7a20 */ /* 0x008fe20000410000 */
[----:B----4-:R-:W-:Y:S02]  /*128b0*/  F2FP.PACK_AB R160, R206, R207 ;  /* 0x000000cfcea0723e */ /* 0x010fe400000000ff */
[----:B-1----:R-:W-:Y:S02]  /*128c0*/  FSEL R0, R141, RZ, P0 ;  /* 0x000000ff8d007208 */ /* 0x002fe40000000000 */
[----:B------:R-:W-:Y:S03]  /*128d0*/  FSETP.NEU.FTZ.AND P0, PT, R140, -INF , PT ;  /* 0xff8000008c00780b */ /* 0x000fe60003f1d000 */
[----:B------:R-:W-:Y:S01]  /*128e0*/  FADD.FTZ R0, -R0, R3 ;  /* 0x0000000300007221 */ /* 0x000fe20000010100 */
[----:B------:R-:W-:Y:S03]  /*128f0*/  FSEL R169, R10, RZ, P0 ;  /* 0x000000ff0aa97208 */ /* 0x000fe60000000000 */
[----:B------:R-:W-:Y:S01]  /*12900*/  FMUL.FTZ R0, R0, c[0x0][0x2d0] ;  /* 0x0000b40000007a20 */ /* 0x000fe20000410000 */
[----:B--2---:R-:W-:Y:S01]  /*12910*/  F2FP.PACK_AB R162, R204, R205 ;  /* 0x000000cdcca2723e */ /* 0x004fe200000000ff */
[--C-:B------:R-:W-:Y:S02]  /*12920*/  FFMA.FTZ R2, R9, c[0x0][0x2d0], -R169.reuse ;  /* 0x0000b40009027a23 */ /* 0x100fe400000108a9 */
[----:B------:R-:W1:Y:S10]  /*12930*/  MUFU.EX2 R3, R0 ;  /* 0x0000000000037308 */ /* 0x000e740000000800 */
[----:B------:R2:W-:Y:S01]  /*12940*/  MUFU.EX2 R203, R2 ;  /* 0x0000000200cb7308 */ /* 0x0005e20000000800 */
[C---:B-1----:R-:W-:Y:S02]  /*12950*/  FMUL.FTZ R4, R3.reuse, R152 ;  /* 0x0000009803047220 */ /* 0x042fe40000410000 */
[C---:B------:R-:W-:Y:S02]  /*12960*/  FMUL.FTZ R5, R3.reuse, R153 ;  /* 0x0000009903057220 */ /* 0x040fe40000410000 */
[C---:B------:R-:W-:Y:S02]  /*12970*/  FMUL.FTZ R9, R3.reuse, R157 ;  /* 0x0000009d03097220 */ /* 0x040fe40000410000 */
[C---:B------:R-:W-:Y:S02]  /*12980*/  FMUL.FTZ R16, R3.reuse, R136 ;  /* 0x0000008803107220 */ /* 0x040fe40000410000 */
[C---:B------:R-:W-:Y:S02]  /*12990*/  FMUL.FTZ R17, R3.reuse, R137 ;  /* 0x0000008903117220 */ /* 0x040fe40000410000 */
[--C-:B--2---:R-:W-:Y:S02]  /*129a0*/  FFMA.FTZ R2, R8, c[0x0][0x2d0], -R169.reuse ;  /* 0x0000b40008027a23 */ /* 0x104fe400000108a9 */
        /* <DEDUP_REMOVED lines=74> */
[C---:B------:R-:W-:Y:S02]  /*12e50*/  HMMA.16816.F32 R4, R160.reuse, R12, R4 ;  /* 0x0000000ca004723c */ /* 0x040fe40000001804 */
[----:B------:R-:W-:Y:S03]  /*12e60*/  LDSM.16.MT88.4 R156, [R185+0x800] ;  /* 0x00080000b99c783b */ /* 0x000fe60000004200 */
        /* <DEDUP_REMOVED lines=9> */
[----:B------:R-:W2:Y:S01]  /*12f00*/  LDSM.16.MT88.4 R132, [R187] ;  /* 0x00000000bb84783b */ /* 0x000ea20000004200 */
[C---:B------:R-:W-:Y:S02]  /*12f10*/  FMUL.FTZ R23, R0.reuse, R23 ;  /* 0x0000001700177220 */ /* 0x040fe40000410000 */
[C---:B-----5:R-:W-:Y:S03]  /*12f20*/  HMMA.16816.F32 R12, R160.reuse, R164, R12 ;  /* 0x000000a4a00c723c */ /* 0x060fe6000000180c */
        /* <DEDUP_REMOVED lines=30> */
[----:B------:R-:W-:Y:S02]  /*13110*/  FMUL.FTZ R63, R0, R63 ;  /* 0x0000003f003f7220 */ /* 0x000fe40000410000 */
[C---:B-1----:R-:W-:Y:S04]  /*13120*/  HMMA.16816.F32 R44, R160.reuse, R152, R44 ;  /* 0x00000098a02c723c */ /* 0x042fe8000000182c */
[--C-:B------:R-:W-:Y:S02]  /*13130*/  FFMA.FTZ R2, R170, c[0x0][0x2d0], -R168.reuse ;  /* 0x0000b400aa027a23 */ /* 0x100fe400000108a8 */
[C---:B------:R-:W-:Y:S02]  /*13140*/  FMUL.FTZ R66, R0.reuse, R66 ;  /* 0x0000004200427220 */ /* 0x040fe40000410000 */
[C---:B------:R-:W-:Y:S01]  /*13150*/  HMMA.16816.F32 R48, R160.reuse, R154, R48 ;  /* 0x0000009aa030723c */ /* 0x040fe20000001830 */
[----:B------:R-:W1:Y:S01]  /*13160*/  LDSM.16.MT88.4 R152, [R185+0x2000] ;  /* 0x00200000b998783b */ /* 0x000e620000004200 */
[----:B------:R4:W-:Y:S02]  /*13170*/  MUFU.EX2 R175, R2 ;  /* 0x0000000200af7308 */ /* 0x0009e40000000800 */
        /* <DEDUP_REMOVED lines=26> */
[----:B------:R-:W-:Y:S01]  /*13320*/  FMUL.FTZ R98, R0, R98 ;  /* 0x0000006200627220 */ /* 0x000fe20000410000 */
[C---:B--2---:R-:W-:Y:S03]  /*13330*/  HMMA.16816.F32 R76, R160.reuse, R132, R76 ;  /* 0x00000084a04c723c */ /* 0x044fe6000000184c */
[--C-:B---3--:R-:W-:Y:S02]  /*13340*/  FFMA.FTZ R2, R172, c[0x0][0x2d0], -R168.reuse ;  /* 0x0000b400ac027a23 */ /* 0x108fe400000108a8 */
[C---:B------:R-:W-:Y:S02]  /*13350*/  FMUL.FTZ R99, R0.reuse, R99 ;  /* 0x0000006300637220 */ /* 0x040fe40000410000 */
[----:B------:R2:W-:Y:S01]  /*13360*/  MUFU.EX2 R173, R2 ;  /* 0x0000000200ad7308 */ /* 0x0005e20000000800 */
[C---:B------:R-:W-:Y:S01]  /*13370*/  HMMA.16816.F32 R80, R160.reuse, R134, R80 ;  /* 0x00000086a050723c */ /* 0x040fe20000001850 */
[----:B------:R-:W3:Y:S03]  /*13380*/  LDSM.16.MT88.4 R132, [R185+0x3000] ;  /* 0x00300000b984783b */ /* 0x000ee60000004200 */
        /* <DEDUP_REMOVED lines=10> */
[--C-:B--2---:R-:W-:Y:S02]  /*13430*/  FFMA.FTZ R2, R177, c[0x0][0x2d0], -R169.reuse ;  /* 0x0000b400b1027a23 */ /* 0x104fe400000108a9 */
[C---:B-1----:R-:W-:Y:S02]  /*13440*/  HMMA.16816.F32 R92, R160.reuse, R152, R92 ;  /* 0x00000098a05c723c */ /* 0x042fe4000000185c */
[----:B------:R1:W-:Y:S02]  /*13450*/  MUFU.EX2 R170, R2 ;  /* 0x0000000200aa7308 */ /* 0x0003e40000000800 */
        /* <DEDUP_REMOVED lines=14> */
[C---:B-----5:R-:W-:Y:S03]  /*13540*/  HMMA.16816.F32 R108, R160.reuse, R136, R108 ;  /* 0x00000088a06c723c */ /* 0x060fe6000000186c */
[----:B------:R-:W-:Y:S02]  /*13550*/  FMUL.FTZ R129, R3, R129 ;  /* 0x0000008103817220 */ /* 0x000fe40000410000 */
[C---:B------:R-:W-:Y:S02]  /*13560*/  FMUL.FTZ R130, R0.reuse, R130 ;  /* 0x0000008200827220 */ /* 0x040fe40000410000 */
[----:B------:R-:W-:Y:S01]  /*13570*/  FMUL.FTZ R131, R0, R131 ;  /* 0x0000008300837220 */ /* 0x000fe20000410000 */
[C---:B------:R-:W-:Y:S01]  /*13580*/  HMMA.16816.F32 R112, R160.reuse, R138, R112 ;  /* 0x0000008aa070723c */ /* 0x040fe20000001870 */
[----:B------:R-:W5:Y:S03]  /*13590*/  LDSM.16.MT88.4 R136, [R186+0x800] ;  /* 0x00080000ba88783b */ /* 0x000f660000004200 */
[----:B------:R-:W-:Y:S02]  /*135a0*/  FFMA.FTZ R168, R176, c[0x0][0x2d0], -R168 ;  /* 0x0000b400b0a87a23 */ /* 0x000fe400000108a8 */
[----:B------:R-:W-:Y:S02]  /*135b0*/  FFMA.FTZ R0, R0, R208, R203 ;  /* 0x000000d000007223 */ /* 0x000fe400000100cb */
[C---:B--2---:R-:W-:Y:S01]  /*135c0*/  HMMA.16816.F32 R116, R160.reuse, R152, R116 ;  /* 0x00000098a074723c */ /* 0x044fe20000001874 */
[----:B------:R-:W2:Y:S03]  /*135d0*/  MUFU.EX2 R172, R168 ;  /* 0x000000a800ac7308 */ /* 0x000ea60000000800 */
[----:B------:R-:W-:Y:S02]  /*135e0*/  FADD.FTZ R0, R183, R0 ;  /* 0x00000000b7007221 */ /* 0x000fe40000010000 */
[--C-:B-1----:R-:W-:Y:S02]  /*135f0*/  FFMA.FTZ R2, R179, c[0x0][0x2d0], -R169.reuse ;  /* 0x0000b400b3027a23 */ /* 0x102fe400000108a9 */
[C---:B------:R-:W-:Y:S03]  /*13600*/  HMMA.16816.F32 R120, R160.reuse, R154, R120 ;  /* 0x0000009aa078723c */ /* 0x040fe60000001878 */
[----:B------:R1:W-:Y:S01]  /*13610*/  MUFU.EX2 R168, R2 ;  /* 0x0000000200a87308 */ /* 0x0003e20000000800 */
[----:B------:R-:W-:Y:S02]  /*13620*/  FFMA.FTZ R169, R143, c[0x0][0x2d0], -R169 ;  /* 0x0000b4008fa97a23 */ /* 0x000fe400000108a9 */
[----:B------:R-:W-:Y:S02]  /*13630*/  FADD.FTZ R0, R182, R0 ;  /* 0x00000000b6007221 */ /* 0x000fe40000010000 */
[C---:B---3--:R-:W-:Y:S04]  /*13640*/  HMMA.16816.F32 R124, R160.reuse, R132, R124 ;  /* 0x00000084a07c723c */ /* 0x048fe8000000187c */
[----:B------:R-:W-:Y:S01]  /*13650*/  FADD.FTZ R0, R181, R0 ;  /* 0x00000000b5007221 */ /* 0x000fe20000010000 */
[----:B------:R-:W3:Y:S03]  /*13660*/  MUFU.EX2 R142, R169 ;  /* 0x000000a9008e7308 */ /* 0x000ee60000000800 */
[----:B------:R-:W-:Y:S07]  /*13670*/  HMMA.16816.F32 R128, R160, R134, R128 ;  /* 0x00000086a080723c */ /* 0x000fee0000001880 */
[----:B----4-:R-:W-:Y:S02]  /*13680*/  F2FP.PACK_AB R160, R174, R175 ;  /* 0x000000afaea0723e */ /* 0x010fe400000000ff */
[----:B--2---:R-:W-:Y:S03]  /*13690*/  F2FP.PACK_AB R162, R172, R173 ;  /* 0x000000adaca2723e */ /* 0x004fe600000000ff */
[----:B------:R-:W-:Y:S01]  /*136a0*/  F2FP.PACK_AB R161, R171, R170 ;  /* 0x000000aaaba1723e */ /* 0x000fe200000000ff */
[----:B-1----:R-:W-:Y:S02]  /*136b0*/  FFMA.FTZ R2, R3, R209, R207 ;  /* 0x000000d103027223 */ /* 0x002fe400000100cf */
[----:B------:R-:W-:Y:S02]  /*136c0*/  FADD.FTZ R3, R170, R0 ;  /* 0x00000000aa037221 */ /* 0x000fe40000010000 */
[----:B------:R-:W-:Y:S02]  /*136d0*/  FADD.FTZ R2, R206, R2 ;  /* 0x00000002ce027221 */ /* 0x000fe40000010000 */
[----:B------:R-:W-:Y:S01]  /*136e0*/  FADD.FTZ R3, R171, R3 ;  /* 0x00000003ab037221 */ /* 0x000fe20000010000 */
[----:B---3--:R-:W-:Y:S01]  /*136f0*/  F2FP.PACK_AB R163, R142, R168 ;  /* 0x000000a88ea3723e */ /* 0x008fe200000000ff */
[----:B------:R-:W-:Y:S04]  /*13700*/  FADD.FTZ R2, R205, R2 ;  /* 0x00000002cd027221 */ /* 0x000fe80000010000 */
[----:B------:R-:W-:Y:S02]  /*13710*/  FADD.FTZ R2, R204, R2 ;  /* 0x00000002cc027221 */ /* 0x000fe40000010000 */
[C---:B------:R-:W-:Y:S01]  /*13720*/  HMMA.16816.F32 R152, R160.reuse, R156, R4 ;  /* 0x0000009ca098723c */ /* 0x040fe20000001804 */
[----:B------:R-:W1:Y:S02]  /*13730*/  LDSM.16.MT88.4 R4, [R187+0x800] ;  /* 0x00080000bb04783b */ /* 0x000e640000004200 */
[----:B------:R-:W-:Y:S04]  /*13740*/  FADD.FTZ R2, R175, R2 ;  /* 0x00000002af027221 */ /* 0x000fe80000010000 */
[----:B------:R-:W-:Y:S01]  /*13750*/  FADD.FTZ R0, R174, R2 ;  /* 0x00000002ae007221 */ /* 0x000fe20000010000 */
[C---:B------:R-:W-:Y:S01]  /*13760*/  HMMA.16816.F32 R156, R160.reuse, R158, R8 ;  /* 0x0000009ea09c723c */ /* 0x040fe20000001808 */
[----:B------:R-:W2:Y:S03]  /*13770*/  LDSM.16.MT88.4 R8, [R185+0x1800] ;  /* 0x00180000b908783b */ /* 0x000ea60000004200 */
[----:B------:R-:W-:Y:S02]  /*13780*/  FADD.FTZ R2, R173, R0 ;  /* 0x00000000ad027221 */ /* 0x000fe40000010000 */
[----:B------:R-:W-:Y:S01]  /*13790*/  FADD.FTZ R0, R168, R3 ;  /* 0x00000003a8007221 */ /* 0x000fe20000010000 */
[----:B------:R-:W-:Y:S01]  /*137a0*/  MOV R3, R141 ;  /* 0x0000008d00037202 */ /* 0x000fe20000000f00 */
[C---:B-----5:R-:W-:Y:S01]  /*137b0*/  HMMA.16816.F32 R132, R160.reuse, R136, R12 ;  /* 0x00000088a084723c */ /* 0x060fe2000000180c */
[----:B------:R-:W3:Y:S03]  /*137c0*/  LDSM.16.MT88.4 R12, [R186+0x1800] ;  /* 0x00180000ba0c783b */ /* 0x000ee60000004200 */
[----:B------:R-:W-:Y:S02]  /*137d0*/  FADD.FTZ R209, R172, R2 ;  /* 0x00000002acd17221 */ /* 0x000fe40000010000 */
[----:B------:R-:W-:Y:S01]  /*137e0*/  FADD.FTZ R208, R142, R0 ;  /* 0x000000008ed07221 */ /* 0x000fe20000010000 */
[----:B------:R-:W-:Y:S01]  /*137f0*/  MOV R142, R140 ;  /* 0x0000008c008e7202 */ /* 0x000fe20000000f00 */
        /* <DEDUP_REMOVED lines=40> */
.L_x_3687:
[----:B------:R-:W-:-:S13]  /*13a80*/  ISETP.GE.AND P0, PT, R202, R212, PT ;  /* 0x000000d4ca00720c */ /* 0x000fda0003f06270 */
[----:B------:R-:W-:Y:S05]  /*13a90*/  @!P0 BRA `(.L_x_3689) ;  /* 0x00001d4000008947 */ /* 0x000fea0003800000 */
[----:B------:R-:W-:Y:S02]  /*13aa0*/  MOV R143, R140 ;  /* 0x0000008c008f7202 */ /* 0x000fe40000000f00 */
[----:B------:R-:W-:Y:S02]  /*13ab0*/  MOV R142, R141 ;  /* 0x0000008d008e7202 */ /* 0x000fe40000000f00 */
.L_x_3690:
        /* <DEDUP_REMOVED lines=16> */
[----:B------:R-:W1:Y:S07]  /*13bc0*/  LDSM.16.M88.4 R8, [R184] ;  /* 0x00000000b808783b */ /* 0x000e6e0000000200 */
[----:B------:R-:W2:Y:S07]  /*13bd0*/  LDSM.16.M88.4 R160, [R184+0x800] ;  /* 0x00080000b8a0783b */ /* 0x000eae0000000200 */
[----:B------:R-:W-:Y:S07]  /*13be0*/  LDSM.16.M88.4 R164, [R190] ;  /* 0x00000000bea4783b */ /* 0x000fee0000000200 */
[----:B------:R-:W3:Y:S07]  /*13bf0*/  LDSM.16.M88.4 R168, [R193] ;  /* 0x00000000c1a8783b */ /* 0x000eee0000000200 */
[----:B------:R-:W4:Y:S07]  /*13c00*/  LDSM.16.M88.4 R172, [R194] ;  /* 0x00000000c2ac783b */ /* 0x000f2e0000000200 */
[----:B------:R-:W-:Y:S01]  /*13c10*/  @!PT LDS RZ, [RZ] ;  /* 0x00000000fffff984 */ /* 0x000fe20000000800 */
[----:B------:R-:W-:Y:S01]  /*13c20*/  @!PT LDS RZ, [RZ] ;  /* 0x00000000fffff984 */ /* 0x000fe20000000800 */
[----:B------:R-:W-:Y:S01]  /*13c30*/  @!PT LDS RZ, [RZ] ;  /* 0x00000000fffff984 */ /* 0x000fe20000000800 */
[----:B------:R5:W-:Y:S01]  /*13c40*/  LDGSTS.E.BYPASS.LTC128B.128 [R215+0x8080], [R2.64], !P2 ;  /* 0x0808000002d77fae */ /* 0x000be2000d101d46 */
[C---:B-1----:R-:W-:Y:S06]  /*13c50*/  HMMA.16816.F32 R4, R16.reuse, R8, RZ ;  /* 0x000000081004723c */ /* 0x042fec00000018ff */
[----:B------:R5:W-:Y:S02]  /*13c60*/  LDGSTS.E.BYPASS.LTC128B.128 [R215+0x9080], [R2.64+0x80], !P6 ;  /* 0x0908008002d77fae */ /* 0x000be4000f101d46 */
[C---:B------:R-:W-:Y:S05]  /*13c70*/  HMMA.16816.F32 R8, R16.reuse, R10, RZ ;  /* 0x0000000a1008723c */ /* 0x040fea00000018ff */
[----:B------:R5:W-:Y:S03]  /*13c80*/  LDGSTS.E.BYPASS.LTC128B.128 [R215+0xa080], [R2.64+0x100], !P5 ;  /* 0x0a08010002d77fae */ /* 0x000be6000e901d46 */
[C---:B--2---:R-:W-:Y:S04]  /*13c90*/  HMMA.16816.F32 R12, R16.reuse, R160, RZ ;  /* 0x000000a0100c723c */ /* 0x044fe800000018ff */
[----:B------:R5:W-:Y:S04]  /*13ca0*/  LDGSTS.E.BYPASS.LTC128B.128 [R215+0xb080], [R2.64+0x180], !P4 ;  /* 0x0b08018002d77fae */ /* 0x000be8000e101d46 */
        /* <DEDUP_REMOVED lines=11> */
[----:B------:R-:W4:Y:S01]  /*13d60*/  LDSM.16.M88.4 R172, [R150+0x800] ;  /* 0x0008000096ac783b */ /* 0x000f220000000200 */
[C---:B-1----:R-:W-:Y:S08]  /*13d70*/  HMMA.16816.F32 R4, R160.reuse, R176, R4 ;  /* 0x000000b0a004723c */ /* 0x042ff00000001804 */
[C---:B------:R-:W-:Y:S01]  /*13d80*/  HMMA.16816.F32 R8, R160.reuse, R178, R8 ;  /* 0x000000b2a008723c */ /* 0x040fe20000001808 */
[----:B------:R-:W-:Y:S07]  /*13d90*/  LDSM.16.M88.4 R176, [R184+0x1000] ;  /* 0x00100000b8b0783b */ /* 0x000fee0000000200 */
[C---:B--2---:R-:W-:Y:S08]  /*13da0*/  HMMA.16816.F32 R12, R160.reuse, R180, R12 ;  /* 0x000000b4a00c723c */ /* 0x044ff0000000180c */
[----:B------:R-:W-:Y:S01]  /*13db0*/  HMMA.16816.F32 R16, R160, R182, R16 ;  /* 0x000000b6a010723c */ /* 0x000fe20000001810 */
[----:B------:R-:W1:Y:S07]  /*13dc0*/  LDSM.16.M88.4 R160, [R189+0x4000] ;  /* 0x00400000bda0783b */ /* 0x000e6e0000000200 */
[C---:B---3--:R-:W-:Y:S01]  /*13dd0*/  HMMA.16816.F32 R4, R164.reuse, R168, R4 ;  /* 0x000000a8a404723c */ /* 0x048fe20000001804 */
[----:B------:R-:W2:Y:S07]  /*13de0*/  LDSM.16.M88.4 R180, [R184+0x1800] ;  /* 0x00180000b8b4783b */ /* 0x000eae0000000200 */
[C---:B------:R-:W-:Y:S01]  /*13df0*/  HMMA.16816.F32 R8, R164.reuse, R170, R8 ;  /* 0x000000aaa408723c */ /* 0x040fe20000001808 */
[----:B------:R-:W-:Y:S07]  /*13e00*/  LDSM.16.M88.4 R168, [R196] ;  /* 0x00000000c4a8783b */ /* 0x000fee0000000200 */
[C---:B----4-:R-:W-:Y:S08]  /*13e10*/  HMMA.16816.F32 R12, R164.reuse, R172, R12 ;  /* 0x000000aca40c723c */ /* 0x050ff0000000180c */
[----:B------:R-:W-:Y:S01]  /*13e20*/  HMMA.16816.F32 R16, R164, R174, R16 ;  /* 0x000000aea410723c */ /* 0x000fe20000001810 */
[----:B------:R-:W3:Y:S07]  /*13e30*/  LDSM.16.M88.4 R164, [R190+0x4000] ;  /* 0x00400000bea4783b */ /* 0x000eee0000000200 */
[----:B------:R-:W4:Y:S01]  /*13e40*/  LDSM.16.M88.4 R172, [R195] ;  /* 0x00000000c3ac783b */ /* 0x000f220000000200 */
        /* <DEDUP_REMOVED lines=9> */
[----:B------:R-:W-:Y:S07]  /*13ee0*/  LDSM.16.M88.4 R168, [R150+0x1000] ;  /* 0x0010000096a8783b */ /* 0x000fee0000000200 */
[C---:B----4-:R-:W-:Y:S08]  /*13ef0*/  HMMA.16816.F32 R12, R164.reuse, R172, R12 ;  /* 0x000000aca40c723c */ /* 0x050ff0000000180c */
[----:B------:R-:W-:Y:S01]  /*13f00*/  HMMA.16816.F32 R16, R164, R174, R16 ;  /* 0x000000aea410723c */ /* 0x000fe20000001810 */
[----:B------:R-:W3:Y:S07]  /*13f10*/  LDSM.16.M88.4 R164, [R191+0x4000] ;  /* 0x00400000bfa4783b */ /* 0x000eee0000000200 */
        /* <DEDUP_REMOVED lines=50> */
[----:B------:R-:W-:Y:S07]  /*14240*/  LDSM.16.M88.4 R180, [R150+0x3800] ;  /* 0x0038000096b4783b */ /* 0x000fee0000000200 */
[C---:B------:R-:W-:Y:S01]  /*14250*/  HMMA.16816.F32 R8, R164.reuse, R170, R8 ;  /* 0x000000aaa408723c */ /* 0x040fe20000001808 */
[----:B------:R-:W2:Y:S07]  /*14260*/  LDSM.16.M88.4 R168, [R151+0x3800] ;  /* 0x0038000097a8783b */ /* 0x000eae0000000200 */
[C---:B----4-:R-:W-:Y:S08]  /*14270*/  HMMA.16816.F32 R12, R164.reuse, R172, R12 ;  /* 0x000000aca40c723c */ /* 0x050ff0000000180c */
[----:B------:R-:W-:Y:S01]  /*14280*/  HMMA.16816.F32 R16, R164, R174, R16 ;  /* 0x000000aea410723c */ /* 0x000fe20000001810 */
[----:B------:R-:W-:Y:S07]  /*14290*/  LDSM.16.M88.4 R164, [R191+0xc000] ;  /* 0x00c00000bfa4783b */ /* 0x000fee0000000200 */
[----:B------:R-:W3:Y:S01]  /*142a0*/  LDSM.16.M88.4 R172, [R150+0x3000] ;  /* 0x0030000096ac783b */ /* 0x000ee20000000200 */
[C---:B-1----:R-:W-:Y:S01]  /*142b0*/  HMMA.16816.F32 R4, R160.reuse, R176, R4 ;  /* 0x000000b0a004723c */ /* 0x042fe20000001804 */
[----:B------:R-:W-:Y:S05]  /*142c0*/  DEPBAR.LE SB0, 0x0 ;  /* 0x000080000000791a */ /* 0x000fea0000000000 */
[----:B------:R-:W-:Y:S02]  /*142d0*/  BAR.SYNC.DEFER_BLOCKING 0x0 ;  /* 0x0000000000007b1d */ /* 0x000fe40000010000 */
[C---:B------:R-:W-:Y:S08]  /*142e0*/  HMMA.16816.F32 R8, R160.reuse, R178, R8 ;  /* 0x000000b2a008723c */ /* 0x040ff00000001808 */
[C---:B--2---:R-:W-:Y:S08]  /*142f0*/  HMMA.16816.F32 R12, R160.reuse, R168, R12 ;  /* 0x000000a8a00c723c */ /* 0x044ff0000000180c */
[----:B------:R-:W-:Y:S08]  /*14300*/  HMMA.16816.F32 R16, R160, R170, R16 ;  /* 0x000000aaa010723c */ /* 0x000ff00000001810 */
[C---:B---3--:R-:W-:Y:S08]  /*14310*/  HMMA.16816.F32 R4, R164.reuse, R172, R4 ;  /* 0x000000aca404723c */ /* 0x048ff00000001804 */
[C---:B------:R-:W-:Y:S08]  /*14320*/  HMMA.16816.F32 R8, R164.reuse, R174, R8 ;  /* 0x000000aea408723c */ /* 0x040ff00000001808 */
[C---:B------:R-:W-:Y:S08]  /*14330*/  HMMA.16816.F32 R12, R164.reuse, R180, R12 ;  /* 0x000000b4a40c723c */ /* 0x040ff0000000180c */
[----:B------:R-:W-:Y:S04]  /*14340*/  HMMA.16816.F32 R16, R164, R182, R16 ;  /* 0x000000b6a410723c */ /* 0x000fe80000001810 */
[----:B------:R-:W-:Y:S02]  /*14350*/  FMNMX.FTZ R0, R4, R142, !PT ;  /* 0x0000008e04007209 */ /* 0x000fe40007810000 */
[----:B-----5:R-:W-:Y:S02]  /*14360*/  FMNMX.FTZ R2, R6, R143, !PT ;  /* 0x0000008f06027209 */ /* 0x020fe40007810000 */
        /* <DEDUP_REMOVED lines=14> */
[----:B------:R-:W-:Y:S06]  /*14450*/  FMNMX.FTZ R0, R19, R0, !PT ;  /* 0x0000000013007209 */ /* 0x000fec0007810000 */
[----:B------:R-:W2:Y:S01]  /*14460*/  SHFL.BFLY PT, R2, R0, 0x2, 0x1f ;  /* 0x0c401f0000027f89 */ /* 0x000ea200000e0000 */
[----:B-1----:R-:W-:Y:S06]  /*14470*/  FMNMX.FTZ R141, R3, R141, !PT ;  /* 0x0000008d038d7209 */ /* 0x002fec0007810000 */
[----:B------:R-:W1:Y:S01]  /*14480*/  SHFL.BFLY PT, R140, R141, 0x1, 0x1f ;  /* 0x0c201f008d8c7f89 */ /* 0x000e6200000e0000 */
[----:B--2---:R-:W-:Y:S06]  /*14490*/  FMNMX.FTZ R0, R0, R2, !PT ;  /* 0x0000000200007209 */ /* 0x004fec0007810000 */
[----:B------:R-:W2:Y:S01]  /*144a0*/  SHFL.BFLY PT, R3, R0, 0x1, 0x1f ;  /* 0x0c201f0000037f89 */ /* 0x000ea200000e0000 */
[----:B-1----:R-:W-:Y:S05]  /*144b0*/  FMNMX.FTZ R141, R141, R140, !PT ;  /* 0x0000008c8d8d7209 */ /* 0x002fea0007810000 */
[C---:B------:R-:W-:Y:S02]  /*144c0*/  FADD.FTZ R2, -R141.reuse, R142 ;  /* 0x0000008e8d027221 */ /* 0x040fe40000010100 */
[----:B------:R-:W-:Y:S01]  /*144d0*/  FMUL.FTZ R142, R141, c[0x0][0x2d0] ;  /* 0x0000b4008d8e7a20 */ /* 0x000fe20000410000 */
[----:B--2---:R-:W-:Y:S01]  /*144e0*/  FMNMX.FTZ R140, R0, R3, !PT ;  /* 0x00000003008c7209 */ /* 0x004fe20007810000 */
[----:B------:R-:W-:Y:S02]  /*144f0*/  FMUL.FTZ R0, R2, c[0x0][0x2d0] ;  /* 0x0000b40002007a20 */ /* 0x000fe40000410000 */
[--C-:B------:R-:W-:Y:S02]  /*14500*/  FFMA.FTZ R3, R4, c[0x0][0x2d0], -R142.reuse ;  /* 0x0000b40004037a23 */ /* 0x100fe4000001088e */
[--C-:B------:R-:W-:Y:S01]  /*14510*/  FFMA.FTZ R4, R8, c[0x0][0x2d0], -R142.reuse ;  /* 0x0000b40008047a23 */ /* 0x100fe2000001088e */
[----:B------:R1:W2:Y:S01]  /*14520*/  MUFU.EX2 R2, R0 ;  /* 0x0000000000027308 */ /* 0x0002a20000000800 */
[--C-:B------:R-:W-:Y:S02]  /*14530*/  FFMA.FTZ R9, R9, c[0x0][0x2d0], -R142.reuse ;  /* 0x0000b40009097a23 */ /* 0x100fe4000001088e */
[--C-:B------:R-:W-:Y:S02]  /*14540*/  FFMA.FTZ R12, R12, c[0x0][0x2d0], -R142.reuse ;  /* 0x0000b4000c0c7a23 */ /* 0x100fe4000001088e */
[--C-:B------:R-:W-:Y:S05]  /*14550*/  FFMA.FTZ R13, R13, c[0x0][0x2d0], -R142.reuse ;  /* 0x0000b4000d0d7a23 */ /* 0x100fea000001088e */
[----:B------:R3:W-:Y:S10]  /*14560*/  MUFU.EX2 R204, R3 ;  /* 0x0000000300cc7308 */ /* 0x0007f40000000800 */
[----:B------:R4:W-:Y:S01]  /*14570*/  MUFU.EX2 R183, R4 ;  /* 0x0000000400b77308 */ /* 0x0009e20000000800 */
[----:B-1----:R-:W-:Y:S02]  /*14580*/  FADD.FTZ R0, -R140, R143 ;  /* 0x0000008f8c007221 */ /* 0x002fe40000010100 */
[----:B--2---:R-:W-:Y:S02]  /*14590*/  FMUL.FTZ R132, R2, R132 ;  /* 0x0000008402847220 */ /* 0x004fe40000410000 */
[----:B------:R-:W-:Y:S05]  /*145a0*/  FMUL.FTZ R0, R0, c[0x0][0x2d0] ;  /* 0x0000b40000007a20 */ /* 0x000fea0000410000 */
[----:B------:R1:W-:Y:S01]  /*145b0*/  MUFU.EX2 R182, R9 ;  /* 0x0000000900b67308 */ /* 0x0003e20000000800 */
[C---:B------:R-:W-:Y:S02]  /*145c0*/  FMUL.FTZ R133, R2.reuse, R133 ;  /* 0x0000008502857220 */ /* 0x040fe40000410000 */
[C---:B------:R-:W-:Y:S02]  /*145d0*/  FMUL.FTZ R136, R2.reuse, R136 ;  /* 0x0000008802887220 */ /* 0x040fe40000410000 */
[----:B---3--:R-:W-:Y:S02]  /*145e0*/  FFMA.FTZ R3, R5, c[0x0][0x2d0], -R142 ;  /* 0x0000b40005037a23 */ /* 0x008fe4000001088e */
[C---:B------:R-:W-:Y:S02]  /*145f0*/  FMUL.FTZ R137, R2.reuse, R137 ;  /* 0x0000008902897220 */ /* 0x040fe40000410000 */
[C---:B------:R-:W-:Y:S01]  /*14600*/  FMUL.FTZ R20, R2.reuse, R20 ;  /* 0x0000001402147220 */ /* 0x040fe20000410000 */
[----:B------:R2:W-:Y:S01]  /*14610*/  MUFU.EX2 R203, R3 ;  /* 0x0000000300cb7308 */ /* 0x0005e20000000800 */
[C---:B------:R-:W-:Y:S02]  /*14620*/  FMUL.FTZ R21, R2.reuse, R21 ;  /* 0x0000001502157220 */ /* 0x040fe40000410000 */
[----:B------:R-:W-:Y:S02]  /*14630*/  FMUL.FTZ R24, R2, R24 ;  /* 0x0000001802187220 */ /* 0x000fe40000410000 */
[----:B----4-:R-:W-:Y:S04]  /*14640*/  @P0 IMAD.WIDE.U32 R4, R202, c[0x0][0x1e0], RZ ;  /* 0x00007800ca040a25 */ /* 0x010fe800078e00ff */
[----:B------:R-:W-:Y:S01]  /*14650*/  FMUL.FTZ R25, R2, R25 ;  /* 0x0000001902197220 */ /* 0x000fe20000410000 */
[----:B------:R-:W-:Y:S01]  /*14660*/  @P0 LEA R8, P1, R4, R218, 0x5 ;  /* 0x000000da04080211 */ /* 0x000fe200078228ff */
[----:B------:R-:W3:Y:S01]  /*14670*/  MUFU.EX2 R0, R0 ;  /* 0x0000000000007308 */ /* 0x000ee20000000800 */
[C---:B------:R-:W-:Y:S02]  /*14680*/  FMUL.FTZ R28, R2.reuse, R28 ;  /* 0x0000001c021c7220 */ /* 0x040fe40000410000 */
[C---:B-1----:R-:W-:Y:S02]  /*14690*/  FMUL.FTZ R9, R2.reuse, R157 ;  /* 0x0000009d02097220 */ /* 0x042fe40000410000 */
[C---:B------:R-:W-:Y:S02]  /*146a0*/  FMUL.FTZ R29, R2.reuse, R29 ;  /* 0x0000001d021d7220 */ /* 0x040fe40000410000 */
[C---:B------:R-:W-:Y:S02]  /*146b0*/  FMUL.FTZ R32, R2.reuse, R32 ;  /* 0x0000002002207220 */ /* 0x040fe40000410000 */
[C---:B------:R-:W-:Y:S01]  /*146c0*/  FMUL.FTZ R33, R2.reuse, R33 ;  /* 0x0000002102217220 */ /* 0x040fe20000410000 */
[----:B------:R1:W-:Y:S01]  /*146d0*/  MUFU.EX2 R181, R12 ;  /* 0x0000000c00b57308 */ /* 0x0003e20000000800 */
[C---:B------:R-:W-:Y:S01]  /*146e0*/  FMUL.FTZ R36, R2.reuse, R36 ;  /* 0x0000002402247220 */ /* 0x040fe20000410000 */
[----:B--2---:R-:W-:Y:S01]  /*146f0*/  @P0 SHF.R.S32.HI R3, RZ, 0x1f, R202 ;  /* 0x0000001fff030819 */ /* 0x004fe200000114ca */
[C---:B------:R-:W-:Y:S02]  /*14700*/  FMUL.FTZ R37, R2.reuse, R37 ;  /* 0x0000002502257220 */ /* 0x040fe40000410000 */
[C---:B------:R-:W-:Y:S02]  /*14710*/  FMUL.FTZ R40, R2.reuse, R40 ;  /* 0x0000002802287220 */ /* 0x040fe40000410000 */
[----:B------:R-:W-:Y:S02]  /*14720*/  @P0 IMAD R3, R3, c[0x0][0x1e0], RZ ;  /* 0x0000780003030a24 */ /* 0x000fe400078e02ff */
[----:B------:R-:W-:Y:S01]  /*14730*/  FMUL.FTZ R41, R2, R41 ;  /* 0x0000002902297220 */ /* 0x000fe20000410000 */
[----:B------:R-:W-:Y:S01]  /*14740*/  MUFU.EX2 R180, R13 ;  /* 0x0000000d00b47308 */ /* 0x000fe20000000800 */
[----:B------:R-:W-:Y:S02]  /*14750*/  @P0 IMAD R3, R202, c[0x0][0x1e4], R3 ;  /* 0x00007900ca030a24 */ /* 0x000fe400078e0203 */
[C---:B---3--:R-:W-:Y:S02]  /*14760*/  FMUL.FTZ R134, R0.reuse, R134 ;  /* 0x0000008600867220 */ /* 0x048fe40000410000 */
[----:B------:R-:W-:Y:S01]  /*14770*/  FMUL.FTZ R135, R0, R135 ;  /* 0x0000008700877220 */ /* 0x000fe20000410000 */
[----:B------:R-:W-:Y:S01]  /*14780*/  @P0 IADD3 R5, R5, R3, RZ ;  /* 0x0000000305050210 */ /* 0x000fe20007ffe0ff */
[----:B------:R-:W-:Y:S02]  /*14790*/  FMUL.FTZ R3, R140, c[0x0][0x2d0] ;  /* 0x0000b4008c037a20 */ /* 0x000fe40000410000 */
[----:B------:R-:W-:Y:S01]  /*147a0*/  FMUL.FTZ R138, R0, R138 ;  /* 0x0000008a008a7220 */ /* 0x000fe20000410000 */
[----:B------:R-:W-:Y:S01]  /*147b0*/  @P0 LEA.HI.X R5, R4, R222, R5, 0x5, P1 ;  /* 0x000000de04050211 */ /* 0x000fe200008f2c05 */
[--C-:B------:R-:W-:Y:S01]  /*147c0*/  FFMA.FTZ R6, R6, c[0x0][0x2d0], -R3.reuse ;  /* 0x0000b40006067a23 */ /* 0x100fe20000010803 */
[C---:B------:R-:W-:Y:S01]  /*147d0*/  @P0 LEA R4, P1, R8.reuse, c[0x0][0x1c8], 0x1 ;  /* 0x0000720008040a11 */ /* 0x040fe200078208ff */
[----:B------:R-:W-:Y:S02]  /*147e0*/  FFMA.FTZ R7, R7, c[0x0][0x2d0], -R3 ;  /* 0x0000b40007077a23 */ /* 0x000fe40000010803 */
[----:B------:R2:W-:Y:S01]  /*147f0*/  MUFU.EX2 R177, R6 ;  /* 0x0000000600b17308 */ /* 0x0005e20000000800 */
[----:B------:R-:W-:Y:S01]  /*14800*/  @P0 LEA.HI.X R5, R8, c[0x0][0x1cc], R5, 0x1, P1 ;  /* 0x0000730008050a11 */ /* 0x000fe200008f0c05 */
[----:B------:R-:W-:Y:S02]  /*14810*/  FMUL.FTZ R8, R2, R156 ;  /* 0x0000009c02087220 */ /* 0x000fe40000410000 */
[--C-:B-1----:R-:W-:Y:S02]  /*14820*/  FFMA.FTZ R12, R16, c[0x0][0x2d0], -R142.reuse ;  /* 0x0000b400100c7a23 */ /* 0x102fe4000001088e */
        /* <DEDUP_REMOVED lines=10> */
[C---:B------:R-:W-:Y:S01]  /*148d0*/  FMUL.FTZ R31, R0.reuse, R31 ;  /* 0x0000001f001f7220 */ /* 0x040fe20000410000 */
[----:B------:R5:W-:Y:S01]  /*148e0*/  MUFU.EX2 R179, R12 ;  /* 0x0000000c00b37308 */ /* 0x000be20000000800 */
[----:B------:R-:W-:Y:S02]  /*148f0*/  FMUL.FTZ R34, R0, R34 ;  /* 0x0000002200227220 */ /* 0x000fe40000410000 */
[--C-:B--2---:R-:W-:Y:S02]  /*14900*/  FFMA.FTZ R6, R10, c[0x0][0x2d0], -R3.reuse ;  /* 0x0000b4000a067a23 */ /* 0x104fe40000010803 */
[----:B------:R1:W-:Y:S01]  /*14910*/  @P0 LDGSTS.E.BYPASS.LTC128B.128 [R201+0xf080], [R4.64+0x180], !P4 ;  /* 0x0f08018004c90fae */ /* 0x0003e2000e101d46 */
[C---:B------:R-:W-:Y:S02]  /*14920*/  FMUL.FTZ R10, R0.reuse, R158 ;  /* 0x0000009e000a7220 */ /* 0x040fe40000410000 */
[C---:B------:R-:W-:Y:S02]  /*14930*/  FMUL.FTZ R35, R0.reuse, R35 ;  /* 0x0000002300237220 */ /* 0x040fe40000410000 */
[----:B------:R2:W-:Y:S01]  /*14940*/  MUFU.EX2 R175, R6 ;  /* 0x0000000600af7308 */ /* 0x0005e20000000800 */
[C---:B------:R-:W-:Y:S01]  /*14950*/  FMUL.FTZ R38, R0.reuse, R38 ;  /* 0x0000002600267220 */ /* 0x040fe20000410000 */
[----:B------:R-:W2:Y:S01]  /*14960*/  LDSM.16.MT88.4 R160, [R185] ;  /* 0x00000000b9a0783b */ /* 0x000ea20000004200 */
[C---:B---3--:R-:W-:Y:S02]  /*14970*/  FMUL.FTZ R7, R0.reuse, R155 ;  /* 0x0000009b00077220 */ /* 0x048fe40000410000 */
[C---:B------:R-:W-:Y:S02]  /*14980*/  FMUL.FTZ R39, R0.reuse, R39 ;  /* 0x0000002700277220 */ /* 0x040fe40000410000 */
[C---:B------:R-:W-:Y:S02]  /*14990*/  FMUL.FTZ R42, R0.reuse, R42 ;  /* 0x0000002a002a7220 */ /* 0x040fe40000410000 */
[----:B------:R-:W3:Y:S01]  /*149a0*/  LDSM.16.MT88.4 R164, [R186] ;  /* 0x00000000baa4783b */ /* 0x000ee20000004200 */
[----:B------:R-:W-:Y:S02]  /*149b0*/  FMUL.FTZ R43, R0, R43 ;  /* 0x0000002b002b7220 */ /* 0x000fe40000410000 */
[C---:B------:R-:W-:Y:S02]  /*149c0*/  FMUL.FTZ R44, R2.reuse, R44 ;  /* 0x0000002c022c7220 */ /* 0x040fe40000410000 */
[----:B-----5:R-:W-:Y:S02]  /*149d0*/  FFMA.FTZ R12, R17, c[0x0][0x2d0], -R142 ;  /* 0x0000b400110c7a23 */ /* 0x020fe4000001088e */
[----:B------:R-:W5:Y:S01]  /*149e0*/  LDSM.16.MT88.4 R168, [R188] ;  /* 0x00000000bca8783b */ /* 0x000f620000004200 */
[----:B------:R-:W-:Y:S01]  /*149f0*/  FMUL.FTZ R45, R2, R45 ;  /* 0x0000002d022d7220 */ /* 0x000fe20000410000 */
[----:B------:R2:W-:Y:S01]  /*14a00*/  MUFU.EX2 R178, R12 ;  /* 0x0000000c00b27308 */ /* 0x0005e20000000800 */
[C---:B------:R-:W-:Y:S02]  /*14a10*/  FMUL.FTZ R46, R0.reuse, R46 ;  /* 0x0000002e002e7220 */ /* 0x040fe40000410000 */
[----:B------:R-:W-:Y:S02]  /*14a20*/  FMUL.FTZ R47, R0, R47 ;  /* 0x0000002f002f7220 */ /* 0x000fe40000410000 */
[--C-:B-1----:R-:W-:Y:S01]  /*14a30*/  FFMA.FTZ R4, R11, c[0x0][0x2d0], -R3.reuse ;  /* 0x0000b4000b047a23 */ /* 0x102fe20000010803 */
[----:B------:R-:W0:Y:S01]  /*14a40*/  LDGDEPBAR ;  /* 0x00000000000079af */ /* 0x000e220000000000 */
[----:B------:R-:W-:Y:S01]  /*14a50*/  FMUL.FTZ R5, R2, R153 ;  /* 0x0000009902057220 */ /* 0x000fe20000410000 */
[----:B----4-:R-:W-:Y:S01]  /*14a60*/  F2FP.PACK_AB R153, R176, R177 ;  /* 0x000000b1b099723e */ /* 0x010fe200000000ff */
[----:B--2---:R-:W-:Y:S01]  /*14a70*/  FMUL.FTZ R6, R0, R154 ;  /* 0x0000009a00067220 */ /* 0x004fe20000410000 */
[----:B------:R-:W1:Y:S01]  /*14a80*/  MUFU.EX2 R174, R4 ;  /* 0x0000000400ae7308 */ /* 0x000e620000000800 */
[----:B------:R-:W-:Y:S01]  /*14a90*/  F2FP.PACK_AB R154, R182, R183 ;  /* 0x000000b7b69a723e */ /* 0x000fe200000000ff */
[----:B------:R-:W-:Y:S02]  /*14aa0*/  FMUL.FTZ R11, R0, R159 ;  /* 0x0000009f000b7220 */ /* 0x000fe40000410000 */
[----:B------:R-:W2:Y:S01]  /*14ab0*/  LDSM.16.MT88.4 R156, [R187] ;  /* 0x00000000bb9c783b */ /* 0x000ea20000004200 */
[C---:B------:R-:W-:Y:S02]  /*14ac0*/  FMUL.FTZ R48, R2.reuse, R48 ;  /* 0x0000003002307220 */ /* 0x040fe40000410000 */
[----:B------:R-:W-:Y:S02]  /*14ad0*/  FMUL.FTZ R49, R2, R49 ;  /* 0x0000003102317220 */ /* 0x000fe40000410000 */
[C---:B------:R-:W-:Y:S02]  /*14ae0*/  FMUL.FTZ R50, R0.reuse, R50 ;  /* 0x0000003200327220 */ /* 0x040fe40000410000 */
[----:B------:R-:W-:Y:S02]  /*14af0*/  FMUL.FTZ R51, R0, R51 ;  /* 0x0000003300337220 */ /* 0x000fe40000410000 */
[----:B------:R-:W-:Y:S02]  /*14b00*/  FMUL.FTZ R52, R2, R52 ;  /* 0x0000003402347220 */ /* 0x000fe40000410000 */
[--C-:B------:R-:W-:Y:S02]  /*14b10*/  FFMA.FTZ R12, R18, c[0x0][0x2d0], -R3.reuse ;  /* 0x0000b400120c7a23 */ /* 0x100fe40000010803 */
[----:B------:R-:W-:Y:S02]  /*14b20*/  FMUL.FTZ R53, R2, R53 ;  /* 0x0000003502357220 */ /* 0x000fe40000410000 */
[C---:B------:R-:W-:Y:S01]  /*14b30*/  FMUL.FTZ R54, R0.reuse, R54 ;  /* 0x0000003600367220 */ /* 0x040fe20000410000 */
[----:B------:R4:W-:Y:S01]  /*14b40*/  MUFU.EX2 R143, R12 ;  /* 0x0000000c008f7308 */ /* 0x0009e20000000800 */
[----:B------:R-:W-:Y:S02]  /*14b50*/  FMUL.FTZ R55, R0, R55 ;  /* 0x0000003700377220 */ /* 0x000fe40000410000 */
[----:B------:R-:W-:Y:S01]  /*14b60*/  FMUL.FTZ R56, R2, R56 ;  /* 0x0000003802387220 */ /* 0x000fe20000410000 */
[----:B-1----:R-:W-:Y:S01]  /*14b70*/  F2FP.PACK_AB R155, R174, R175 ;  /* 0x000000afae9b723e */ /* 0x002fe200000000ff */
[C---:B------:R-:W-:Y:S01]  /*14b80*/  FMUL.FTZ R4, R2.reuse, R152 ;  /* 0x0000009802047220 */ /* 0x040fe20000410000 */
[----:B------:R-:W-:Y:S01]  /*14b90*/  F2FP.PACK_AB R152, R203, R204 ;  /* 0x000000cccb98723e */ /* 0x000fe200000000ff */
[----:B------:R-:W-:Y:S02]  /*14ba0*/  FMUL.FTZ R57, R2, R57 ;  /* 0x0000003902397220 */ /* 0x000fe40000410000 */
[C---:B------:R-:W-:Y:S02]  /*14bb0*/  FMUL.FTZ R58, R0.reuse, R58 ;  /* 0x0000003a003a7220 */ /* 0x040fe40000410000 */
[----:B------:R-:W-:Y:S02]  /*14bc0*/  FMUL.FTZ R59, R0, R59 ;  /* 0x0000003b003b7220 */ /* 0x000fe40000410000 */
[C---:B------:R-:W-:Y:S05]  /*14bd0*/  HMMA.16816.F32 R4, R152.reuse, R160, R4 ;  /* 0x000000a09804723c */ /* 0x040fea0000001804 */
[C---:B------:R-:W-:Y:S02]  /*14be0*/  FMUL.FTZ R60, R2.reuse, R60 ;  /* 0x0000003c023c7220 */ /* 0x040fe40000410000 */
[----:B------:R-:W-:Y:S01]  /*14bf0*/  FMUL.FTZ R61, R2, R61 ;  /* 0x0000003d023d7220 */ /* 0x000fe20000410000 */
[C---:B------:R-:W-:Y:S01]  /*14c00*/  HMMA.16816.F32 R8, R152.reuse, R162, R8 ;  /* 0x000000a29808723c */ /* 0x040fe20000001808 */
[----:B------:R-:W1:Y:S03]  /*14c10*/  LDSM.16.MT88.4 R160, [R185+0x1000] ;  /* 0x00100000b9a0783b */ /* 0x000e660000004200 */
[----:B------:R-:W-:Y:S01]  /*14c20*/  FMUL.FTZ R62, R0, R62 ;  /* 0x0000003e003e7220 */ /* 0x000fe20000410000 */
[----:B----4-:R-:W-:Y:S01]  /*14c30*/  F2FP.PACK_AB R12, R180, R181 ;  /* 0x000000b5b40c723e */ /* 0x010fe200000000ff */
        /* <DEDUP_REMOVED lines=8> */
[C---:B-----5:R-:W-:Y:S04]  /*14cc0*/  HMMA.16816.F32 R20, R152.reuse, R168, R20 ;  /* 0x000000a89814723c */ /* 0x060fe80000001814 */
[C---:B------:R-:W-:Y:S02]  /*14cd0*/  FMUL.FTZ R68, R2.reuse, R68 ;  /* 0x0000004402447220 */ /* 0x040fe40000410000 */
[----:B------:R-:W-:Y:S02]  /*14ce0*/  FMUL.FTZ R69, R2, R69 ;  /* 0x0000004502457220 */ /* 0x000fe40000410000 */
[C---:B------:R-:W-:Y:S01]  /*14cf0*/  HMMA.16816.F32 R24, R152.reuse, R170, R24 ;  /* 0x000000aa9818723c */ /* 0x040fe20000001818 */
[----:B------:R-:W-:Y:S03]  /*14d00*/  LDSM.16.MT88.4 R168, [R187+0x800] ;  /* 0x00080000bba8783b */ /* 0x000fe60000004200 */
        /* <DEDUP_REMOVED lines=83> */
[--C-:B------:R-:W-:Y:S02]  /*15240*/  FFMA.FTZ R14, R14, c[0x0][0x2d0], -R3.reuse ;  /* 0x0000b4000e0e7a23 */ /* 0x100fe40000010803 */
[--C-:B------:R-:W-:Y:S02]  /*15250*/  FFMA.FTZ R15, R15, c[0x0][0x2d0], -R3.reuse ;  /* 0x0000b4000f0f7a23 */ /* 0x100fe40000010803 */
[C---:B---3--:R-:W-:Y:S01]  /*15260*/  HMMA.16816.F32 R116, R152.reuse, R164, R116 ;  /* 0x000000a49874723c */ /* 0x048fe20000001874 */
[----:B------:R3:W-:Y:S03]  /*15270*/  MUFU.EX2 R173, R14 ;  /* 0x0000000e00ad7308 */ /* 0x0007e60000000800 */
[----:B------:R-:W-:Y:S02]  /*15280*/  FFMA.FTZ R3, R19, c[0x0][0x2d0], -R3 ;  /* 0x0000b40013037a23 */ /* 0x000fe40000010803 */
[C---:B------:R-:W-:Y:S01]  /*15290*/  FMUL.FTZ R120, R2.reuse, R120 ;  /* 0x0000007802787220 */ /* 0x040fe20000410000 */
[----:B------:R-:W-:Y:S01]  /*152a0*/  LDSM.16.MT88.4 R16, [R188+0x800] ;  /* 0x00080000bc10783b */ /* 0x000fe20000004200 */
[----:B------:R-:W-:Y:S03]  /*152b0*/  FMUL.FTZ R121, R2, R121 ;  /* 0x0000007902797220 */ /* 0x000fe60000410000 */
[----:B------:R-:W4:Y:S01]  /*152c0*/  MUFU.EX2 R172, R15 ;  /* 0x0000000f00ac7308 */ /* 0x000f220000000800 */
[C---:B------:R-:W-:Y:S02]  /*152d0*/  FMUL.FTZ R122, R0.reuse, R122 ;  /* 0x0000007a007a7220 */ /* 0x040fe40000410000 */
[----:B------:R-:W-:Y:S02]  /*152e0*/  FMUL.FTZ R123, R0, R123 ;  /* 0x0000007b007b7220 */ /* 0x000fe40000410000 */
[C---:B------:R-:W-:Y:S02]  /*152f0*/  FMUL.FTZ R124, R2.reuse, R124 ;  /* 0x0000007c027c7220 */ /* 0x040fe40000410000 */
[----:B------:R-:W-:Y:S02]  /*15300*/  FMUL.FTZ R125, R2, R125 ;  /* 0x0000007d027d7220 */ /* 0x000fe40000410000 */
[C---:B------:R-:W-:Y:S01]  /*15310*/  FMUL.FTZ R126, R0.reuse, R126 ;  /* 0x0000007e007e7220 */ /* 0x040fe20000410000 */
[C---:B------:R-:W-:Y:S01]  /*15320*/  HMMA.16816.F32 R120, R152.reuse, R166, R120 ;  /* 0x000000a69878723c */ /* 0x040fe20000001878 */
[----:B------:R-:W5:Y:S01]  /*15330*/  MUFU.EX2 R142, R3 ;  /* 0x00000003008e7308 */ /* 0x000f620000000800 */
[----:B------:R-:W1:Y:S01]  /*15340*/  LDSM.16.MT88.4 R164, [R186+0x800] ;  /* 0x00080000baa4783b */ /* 0x000e620000004200 */
[----:B------:R-:W-:Y:S01]  /*15350*/  FMUL.FTZ R127, R0, R127 ;  /* 0x0000007f007f7220 */ /* 0x000fe20000410000 */
[----:B---3--:R-:W-:Y:S01]  /*15360*/  F2FP.PACK_AB R14, R178, R179 ;  /* 0x000000b3b20e723e */ /* 0x008fe200000000ff */
[C---:B------:R-:W-:Y:S02]  /*15370*/  FMUL.FTZ R128, R2.reuse, R128 ;  /* 0x0000008002807220 */ /* 0x040fe40000410000 */
[----:B------:R-:W-:Y:S02]  /*15380*/  FMUL.FTZ R129, R2, R129 ;  /* 0x0000008102817220 */ /* 0x000fe40000410000 */
[C---:B------:R-:W-:Y:S01]  /*15390*/  FMUL.FTZ R130, R0.reuse, R130 ;  /* 0x0000008200827220 */ /* 0x040fe20000410000 */
[C---:B--2---:R-:W-:Y:S03]  /*153a0*/  HMMA.16816.F32 R124, R152.reuse, R156, R124 ;  /* 0x0000009c987c723c */ /* 0x044fe6000000187c */
[----:B------:R-:W-:Y:S01]  /*153b0*/  FMUL.FTZ R131, R0, R131 ;  /* 0x0000008300837220 */ /* 0x000fe20000410000 */
[----:B----4-:R-:W-:Y:S01]  /*153c0*/  F2FP.PACK_AB R13, R172, R173 ;  /* 0x000000adac0d723e */ /* 0x010fe200000000ff */
[----:B------:R-:W-:Y:S02]  /*153d0*/  FFMA.FTZ R2, R2, R209, R204 ;  /* 0x000000d102027223 */ /* 0x000fe400000100cc */
[----:B------:R-:W-:Y:S02]  /*153e0*/  FFMA.FTZ R0, R0, R208, R177 ;  /* 0x000000d000007223 */ /* 0x000fe400000100b1 */
[----:B------:R-:W-:Y:S01]  /*153f0*/  FADD.FTZ R2, R203, R2 ;  /* 0x00000002cb027221 */ /* 0x000fe20000010000 */
[----:B------:R-:W-:Y:S03]  /*15400*/  HMMA.16816.F32 R128, R152, R158, R128 ;  /* 0x0000009e9880723c */ /* 0x000fe60000001880 */
[----:B------:R-:W-:Y:S01]  /*15410*/  FADD.FTZ R0, R176, R0 ;  /* 0x00000000b0007221 */ /* 0x000fe20000010000 */
[----:B-----5:R-:W-:Y:S01]  /*15420*/  F2FP.PACK_AB R15, R142, R143 ;  /* 0x0000008f8e0f723e */ /* 0x020fe200000000ff */
[----:B------:R-:W-:Y:S02]  /*15430*/  FADD.FTZ R2, R183, R2 ;  /* 0x00000002b7027221 */ /* 0x000fe40000010000 */
[----:B------:R-:W-:Y:S04]  /*15440*/  FADD.FTZ R0, R175, R0 ;  /* 0x00000000af007221 */ /* 0x000fe80000010000 */
[C---:B-1----:R-:W-:Y:S01]  /*15450*/  HMMA.16816.F32 R152, R12.reuse, R160, R4 ;  /* 0x000000a00c98723c */ /* 0x042fe20000001804 */
[----:B------:R-:W1:Y:S04]  /*15460*/  LDSM.16.MT88.4 R4, [R185+0x1800] ;  /* 0x00180000b904783b */ /* 0x000e680000004200 */
[----:B------:R-:W-:Y:S02]  /*15470*/  FADD.FTZ R2, R182, R2 ;  /* 0x00000002b6027221 */ /* 0x000fe40000010000 */
[----:B------:R-:W-:Y:S01]  /*15480*/  FADD.FTZ R3, R174, R0 ;  /* 0x00000000ae037221 */ /* 0x000fe20000010000 */
[C---:B------:R-:W-:Y:S01]  /*15490*/  HMMA.16816.F32 R156, R12.reuse, R162, R8 ;  /* 0x000000a20c9c723c */ /* 0x040fe20000001808 */
[----:B------:R-:W2:Y:S03]  /*154a0*/  LDSM.16.MT88.4 R8, [R186+0x1800] ;  /* 0x00180000ba08783b */ /* 0x000ea60000004200 */
[----:B------:R-:W-:Y:S02]  /*154b0*/  FADD.FTZ R0, R181, R2 ;  /* 0x00000002b5007221 */ /* 0x000fe40000010000 */
[----:B------:R-:W-:Y:S02]  /*154c0*/  FADD.FTZ R3, R173, R3 ;  /* 0x00000003ad037221 */ /* 0x000fe40000010000 */
[C---:B------:R-:W-:Y:S01]  /*154d0*/  HMMA.16816.F32 R132, R12.reuse, R164, R132 ;  /* 0x000000a40c84723c */ /* 0x040fe20000001884 */
[----:B------:R-:W-:Y:S03]  /*154e0*/  LDSM.16.MT88.4 R160, [R187+0x1800] ;  /* 0x00180000bba0783b */ /* 0x000fe60000004200 */
[----:B------:R-:W-:Y:S02]  /*154f0*/  FADD.FTZ R0, R180, R0 ;  /* 0x00000000b4007221 */ /* 0x000fe40000010000 */
[----:B------:R-:W-:Y:S02]  /*15500*/  FADD.FTZ R3, R172, R3 ;  /* 0x00000003ac037221 */ /* 0x000fe40000010000 */
[C---:B------:R-:W-:Y:S04]  /*15510*/  HMMA.16816.F32 R136, R12.reuse, R166, R136 ;  /* 0x000000a60c88723c */ /* 0x040fe80000001888 */
[----:B------:R-:W-:Y:S02]  /*15520*/  FADD.FTZ R2, R179, R0 ;  /* 0x00000000b3027221 */ /* 0x000fe40000010000 */
[----:B------:R-:W-:Y:S01]  /*15530*/  FADD.FTZ R0, R143, R3 ;  /* 0x000000038f007221 */ /* 0x000fe20000010000 */
[----:B------:R-:W-:Y:S01]  /*15540*/  MOV R143, R140 ;  /* 0x0000008c008f7202 */ /* 0x000fe20000000f00 */
[C---:B------:R-:W-:Y:S04]  /*15550*/  HMMA.16816.F32 R20, R12.reuse, R16, R20 ;  /* 0x000000100c14723c */ /* 0x040fe80000001814 */
[----:B------:R-:W-:Y:S02]  /*15560*/  FADD.FTZ R209, R178, R2 ;  /* 0x00000002b2d17221 */ /* 0x000fe40000010000 */
[----:B------:R-:W-:Y:S01]  /*15570*/  FADD.FTZ R208, R142, R0 ;  /* 0x000000008ed07221 */ /* 0x000fe20000010000 */
[----:B------:R-:W-:Y:S01]  /*15580*/  MOV R142, R141 ;  /* 0x0000008d008e7202 */ /* 0x000fe20000000f00 */
        /* <DEDUP_REMOVED lines=30> */
[C---:B--2---:R-:W-:Y:S08]  /*15770*/  HMMA.16816.F32 R108, R12.reuse, R8, R108 ;  /* 0x000000080c6c723c */ /* 0x044ff0000000186c */
[C---:B------:R-:W-:Y:S08]  /*15780*/  HMMA.16816.F32 R112, R12.reuse, R10, R112 ;  /* 0x0000000a0c70723c */ /* 0x040ff00000001870 */
[C---:B---3--:R-:W-:Y:S08]  /*15790*/  HMMA.16816.F32 R116, R12.reuse, R16, R116 ;  /* 0x000000100c74723c */ /* 0x048ff00000001874 */
[C---:B------:R-:W-:Y:S08]  /*157a0*/  HMMA.16816.F32 R120, R12.reuse, R18, R120 ;  /* 0x000000120c78723c */ /* 0x040ff00000001878 */
[C---:B----4-:R-:W-:Y:S08]  /*157b0*/  HMMA.16816.F32 R124, R12.reuse, R160, R124 ;  /* 0x000000a00c7c723c */ /* 0x050ff0000000187c */
[----:B------:R-:W-:Y:S01]  /*157c0*/  HMMA.16816.F32 R128, R12, R162, R128 ;  /* 0x000000a20c80723c */ /* 0x000fe20000001880 */
[----:B------:R-:W-:-:S07]  /*157d0*/  @P0 BRA `(.L_x_3690) ;  /* 0xffffe2e000000947 */ /* 0x000fce000383ffff */
.L_x_3689:
[----:B------:R-:W-:Y:S07]  /*157e0*/  @!UPT UIADD3 URZ, URZ, URZ, URZ ;  /* 0x0000003f3f3ff290 */ /* 0x000fee000fffe03f */
[----:B------:R-:W-:Y:S02]  /*157f0*/  MOV R7, 0x1f ;  /* 0x0000001f00077802 */ /* 0x000fe40000000f00 */
[----:B------:R-:W-:Y:S01]  /*15800*/  MOV R6, 0xffffffff ;  /* 0xffffffff00067802 */ /* 0x000fe20000000f00 */
[----:B------:R-:W-:Y:S06]  /*15810*/  BRA.DIV ~URZ, `(.L_x_3691) ;  /* 0x000062927f007947 */ /* 0x000fec000b800000 */
[----:B------:R1:W2:Y:S02]  /*15820*/  SHFL.BFLY PT, R0, R209, 0x2, 0x1f ;  /* 0x0c401f00d1007f89 */ /* 0x0002a400000e0000 */
.L_x_3764:
[----:B--2---:R-:W-:Y:S01]  /*15830*/  FADD.FTZ R0, R0, R209 ;  /* 0x000000d100007221 */ /* 0x004fe20000010000 */
[----:B------:R-:W-:Y:S05]  /*15840*/  BRA.DIV ~URZ, `(.L_x_3692) ;  /* 0x000062c27f007947 */ /* 0x000fea000b800000 */
[----:B------:R-:W2:Y:S04]  /*15850*/  SHFL.BFLY PT, R2, R208, 0x2, 0x1f ;  /* 0x0c401f00d0027f89 */ /* 0x000ea800000e0000 */
[----:B------:R-:W3:Y:S01]  /*15860*/  SHFL.BFLY PT, R5, R0, 0x1, 0x1f ;  /* 0x0c201f0000057f89 */ /* 0x000ee200000e0000 */
[----:B--2---:R-:W-:-:S02]  /*15870*/  FADD.FTZ R4, R2, R208 ;  /* 0x000000d002047221 */ /* 0x004fc40000010000 */
[----:B---3--:R-:W-:-:S03]  /*15880*/  FADD.FTZ R0, R0, R5 ;  /* 0x0000000500007221 */ /* 0x008fc60000010000 */
[----:B------:R2:W3:Y:S04]  /*15890*/  SHFL.BFLY PT, R3, R4, 0x1, 0x1f ;  /* 0x0c201f0004037f89 */ /* 0x0004e800000e0000 */
.L_x_3765:
        /* <DEDUP_REMOVED lines=82> */
[C---:B------:R-:W-:Y:S02]  /*15dc0*/  FMUL.FTZ R139, R0.reuse, R31 ;  /* 0x0000001f008b7220 */ /* 0x040fe40000410000 */
[----:B------:R-:W-:-:S02]  /*15dd0*/  FMUL.FTZ R30, R0, R34 ;  /* 0x00000022001e7220 */ /* 0x000fc40000410000 */
[C---:B------:R-:W-:Y:S01]  /*15de0*/  FMUL.FTZ R31, R0.reuse, R35 ;  /* 0x00000023001f7220 */ /* 0x040fe20000410000 */
[----:B---3--:R-:W-:Y:S01]  /*15df0*/  @P0 MOV R3, 0x3f317218 ;  /* 0x3f31721800030802 */ /* 0x008fe20000000f00 */
        /* <DEDUP_REMOVED lines=63> */
.L_x_3608:
        /* <DEDUP_REMOVED lines=17> */
.L_x_3694:
[----:B------:R-:W-:Y:S05]  /*16300*/  BSYNC B0 ;  /* 0x0000000000007941 */ /* 0x000fea0003800000 */
.L_x_3693:
        /* <DEDUP_REMOVED lines=155> */
.L_x_3697:
        /* <DEDUP_REMOVED lines=125> */
.L_x_3766:
[----:B------:R-:W-:Y:S05]  /*17490*/  BRA.DIV ~URZ, `(.L_x_3700) ;  /* 0x000047e27f007947 */ /* 0x000fea000b800000 */
[----:B------:R4:W2:Y:S02]  /*174a0*/  SHFL.IDX PT, R0, R16, RZ, 0x181f ;  /* 0x00181fff10007589 */ /* 0x0008a400000e0000 */
.L_x_3767:
        /* <DEDUP_REMOVED lines=26> */
.L_x_3702:
[----:B------:R-:W-:Y:S05]  /*17650*/  BSYNC B0 ;  /* 0x0000000000007941 */ /* 0x000fea0003800000 */
.L_x_3701:
[----:B------:R-:W-:Y:S05]  /*17660*/  BRA.DIV ~URZ, `(.L_x_3703) ;  /* 0x000046727f007947 */ /* 0x000fea000b800000 */
[----:B---3--:R3:W4:Y:S04]  /*17670*/  SHFL.IDX PT, R12, R15, 0x1, 0x181f ;  /* 0x00381f000f0c7f89 */ /* 0x00872800000e0000 */
[----:B--2---:R3:W2:Y:S02]  /*17680*/  SHFL.IDX PT, R0, R16, 0x1, 0x181f ;  /* 0x00381f0010007f89 */ /* 0x0046a400000e0000 */
.L_x_3768:
        /* <DEDUP_REMOVED lines=20> */
.L_x_3705:
[----:B------:R-:W-:Y:S05]  /*177d0*/  BSYNC B0 ;  /* 0x0000000000007941 */ /* 0x000fea0003800000 */
.L_x_3704:
[----:B------:R-:W-:Y:S05]  /*177e0*/  BRA.DIV ~URZ, `(.L_x_3706) ;  /* 0x000045b27f007947 */ /* 0x000fea000b800000 */
[----:B----4-:R4:W3:Y:S02]  /*177f0*/  SHFL.IDX PT, R12, R15, 0x2, 0x181f ;  /* 0x00581f000f0c7f89 */ /* 0x0108e400000e0000 */
.L_x_3769:
[----:B------:R-:W-:Y:S05]  /*17800*/  BRA.DIV ~URZ, `(.L_x_3707) ;  /* 0x000046027f007947 */ /* 0x000fea000b800000 */
[----:B--2---:R2:W4:Y:S02]  /*17810*/  SHFL.IDX PT, R0, R16, 0x2, 0x181f ;  /* 0x00581f0010007f89 */ /* 0x00452400000e0000 */
.L_x_3770:
        /* <DEDUP_REMOVED lines=20> */
.L_x_3709:
[----:B------:R-:W-:Y:S05]  /*17960*/  BSYNC B0 ;  /* 0x0000000000007941 */ /* 0x000fea0003800000 */
.L_x_3708:
[----:B------:R-:W-:Y:S05]  /*17970*/  BRA.DIV ~URZ, `(.L_x_3710) ;  /* 0x000044f27f007947 */ /* 0x000fea000b800000 */
[----:B---3--:R3:W2:Y:S04]  /*17980*/  SHFL.IDX PT, R10, R15, 0x3, 0x181f ;  /* 0x00781f000f0a7f89 */ /* 0x0086a800000e0000 */
[----:B----4-:R3:W4:Y:S02]  /*17990*/  SHFL.IDX PT, R0, R16, 0x3, 0x181f ;  /* 0x00781f0010007f89 */ /* 0x01072400000e0000 */
.L_x_3771:
        /* <DEDUP_REMOVED lines=21> */
.L_x_3698:
        /* <DEDUP_REMOVED lines=33> */
.L_x_3772:
[----:B------:R-:W-:Y:S05]  /*17d00*/  BRA.DIV ~URZ, `(.L_x_3713) ;  /* 0x000042927f007947 */ /* 0x000fea000b800000 */
[----:B------:R3:W4:Y:S02]  /*17d10*/  SHFL.IDX PT, R0, R17, RZ, 0x1c1f ;  /* 0x001c1fff11007589 */ /* 0x00072400000e0000 */
.L_x_3773:
        /* <DEDUP_REMOVED lines=12> */
[----:B------:R-:W-:Y:S02]  /*17de0*/  IADD3 R13, R217, 0x18, RZ ;  /* 0x00000018d90d7810 */ /* 0x000fe40007ffe0ff */
        /* <DEDUP_REMOVED lines=8> */
[----:B------:R-:W-:Y:S02]  /*17e70*/  @!P1 LEA.HI.X R3, R10, R4, R14, 0x2, P3 ;  /* 0x000000040a039211 */ /* 0x000fe400018f140e */
[----:B------:R-:W-:-:S02]  /*17e80*/  IADD3 R10, R217, 0x28, RZ ;  /* 0x00000028d90a7810 */ /* 0x000fc40007ffe0ff */
[----:B------:R-:W-:Y:S01]  /*17e90*/  @!P0 LEA.HI.X R9, R5, R4, R12, 0x2, P2 ;  /* 0x0000000405098211 */ /* 0x000fe200010f140c */
[----:B------:R4:W-:Y:S01]  /*17ea0*/  @!P1 ST.E.64 [R2.64], R150 ;  /* 0x0000009602009985 */ /* 0x0009e2000c101b06 */
[----:B------:R-:W-:Y:S02]  /*17eb0*/  ISETP.GE.AND P6, PT, R10, c[0x0][0x3c8], PT ;  /* 0x0000f2000a007a0c */ /* 0x000fe40003fc6270 */
[C---:B------:R-:W-:Y:S01]  /*17ec0*/  IADD3 R12, R217.reuse, 0x20, RZ ;  /* 0x00000020d90c7810 */ /* 0x040fe20007ffe0ff */
[----:B------:R5:W-:Y:S01]  /*17ed0*/  @!P0 ST.E.64 [R8.64], R132 ;  /* 0x0000008408008985 */ /* 0x000be2000c101b06 */
[C---:B------:R-:W-:Y:S02]  /*17ee0*/  IADD3 R5, R217.reuse, 0x30, RZ ;  /* 0x00000030d9057810 */ /* 0x040fe40007ffe0ff */
[----:B------:R-:W-:Y:S02]  /*17ef0*/  IADD3 R14, R217, 0x18, RZ ;  /* 0x00000018d90e7810 */ /* 0x000fe40007ffe0ff */
[----:B------:R-:W-:-:S02]  /*17f00*/  SHF.R.S32.HI R12, RZ, 0x1f, R12 ;  /* 0x0000001fff0c7819 */ /* 0x000fc4000001140c */
[----:B------:R-:W-:Y:S02]  /*17f10*/  ISETP.GE.AND P3, PT, R5, c[0x0][0x3c8], PT ;  /* 0x0000f20005007a0c */ /* 0x000fe40003f66270 */
[----:B------:R-:W-:Y:S02]  /*17f20*/  SHF.R.S32.HI R14, RZ, 0x1f, R14 ;  /* 0x0000001fff0e7819 */ /* 0x000fe4000001140e */
[----:B------:R-:W-:Y:S02]  /*17f30*/  ISETP.GE.AND P2, PT, R252, c[0x0][0x3c8], PT ;  /* 0x0000f200fc007a0c */ /* 0x000fe40003f46270 */
[----:B--2---:R-:W-:-:S04]  /*17f40*/  @!P5 LEA R6, P1, R13, R0, 0x2 ;  /* 0x000000000d06d211 */ /* 0x004fc800078210ff */
[----:B------:R-:W-:-:S05]  /*17f50*/  @!P5 LEA.HI.X R7, R13, R4, R14, 0x2, P1 ;  /* 0x000000040d07d211 */ /* 0x000fca00008f140e */
[----:B------:R2:W-:Y:S01]  /*17f60*/  @!P5 ST.E.64 [R6.64], R136 ;  /* 0x000000880600d985 */ /* 0x0005e2000c101b06 */
[----:B----4-:R-:W-:-:S04]  /*17f70*/  @!P4 LEA R2, P0, R11, R0, 0x2 ;  /* 0x000000000b02c211 */ /* 0x010fc800078010ff */
[----:B------:R-:W-:Y:S02]  /*17f80*/  @!P4 LEA.HI.X R3, R11, R4, R12, 0x2, P0 ;  /* 0x000000040b03c211 */ /* 0x000fe400000f140c */
[C---:B------:R-:W-:Y:S02]  /*17f90*/  IADD3 R12, R217.reuse, 0x28, RZ ;  /* 0x00000028d90c7810 */ /* 0x040fe40007ffe0ff */
[C---:B-----5:R-:W-:Y:S01]  /*17fa0*/  @!P6 LEA R8, P1, R10.reuse, R0, 0x2 ;  /* 0x000000000a08e211 */ /* 0x060fe200078210ff */
[----:B------:R4:W-:Y:S01]  /*17fb0*/  @!P4 ST.E.64 [R2.64], R152 ;  /* 0x000000980200c985 */ /* 0x0009e2000c101b06 */
[----:B------:R-:W-:Y:S02]  /*17fc0*/  SHF.R.S32.HI R12, RZ, 0x1f, R12 ;  /* 0x0000001fff0c7819 */ /* 0x000fe4000001140c */
[----:B------:R-:W-:Y:S02]  /*17fd0*/  IADD3 R11, R217, 0x30, RZ ;  /* 0x00000030d90b7810 */ /* 0x000fe40007ffe0ff */
[----:B------:R-:W-:-:S02]  /*17fe0*/  @!P6 LEA.HI.X R9, R10, R4, R12, 0x2, P1 ;  /* 0x000000040a09e211 */ /* 0x000fc400008f140c */
[----:B------:R-:W-:Y:S02]  /*17ff0*/  SHF.R.S32.HI R11, RZ, 0x1f, R11 ;  /* 0x0000001fff0b7819 */ /* 0x000fe4000001140b */
[----:B------:R-:W-:Y:S01]  /*18000*/  SHF.R.S32.HI R10, RZ, 0x1f, R252 ;  /* 0x0000001fff0a7819 */ /* 0x000fe200000114fc */
[----:B------:R5:W-:Y:S01]  /*18010*/  @!P6 ST.E.64 [R8.64], R156 ;  /* 0x0000009c0800e985 */ /* 0x000be2000c101b06 */
[----:B------:R-:W-:Y:S02]  /*18020*/  ISETP.GE.AND P6, PT, R251, c[0x0][0x3c8], PT ;  /* 0x0000f200fb007a0c */ /* 0x000fe40003fc6270 */
[----:B------:R-:W-:Y:S02]  /*18030*/  ISETP.GE.AND P1, PT, R249, c[0x0][0x3c8], PT ;  /* 0x0000f200f9007a0c */ /* 0x000fe40003f26270 */
[----:B--2---:R-:W-:-:S04]  /*18040*/  @!P3 LEA R6, P0, R5, R0, 0x2 ;  /* 0x000000000506b211 */ /* 0x004fc800078010ff */
[----:B------:R-:W-:Y:S02]  /*18050*/  @!P3 LEA.HI.X R7, R5, R4, R11, 0x2, P0 ;  /* 0x000000040507b211 */ /* 0x000fe400000f140b */
[----:B------:R-:W-:-:S03]  /*18060*/  IADD3 R5, R217, 0x50, RZ ;  /* 0x00000050d9057810 */ /* 0x000fc60007ffe0ff */
[----:B------:R2:W-:Y:S01]  /*18070*/  @!P3 ST.E.64 [R6.64], R28 ;  /* 0x0000001c0600b985 */ /* 0x0005e2000c101b06 */
[----:B------:R-:W-:Y:S02]  /*18080*/  ISETP.GE.AND P5, PT, R5, c[0x0][0x3c8], PT ;  /* 0x0000f20005007a0c */ /* 0x000fe40003fa6270 */
[C---:B----4-:R-:W-:Y:S02]  /*18090*/  @!P2 LEA R2, P4, R252.reuse, R0, 0x2 ;  /* 0x00000000fc02a211 */ /* 0x050fe400078810ff */
[----:B------:R-:W-:Y:S02]  /*180a0*/  SHF.R.S32.HI R11, RZ, 0x1f, R5 ;  /* 0x0000001fff0b7819 */ /* 0x000fe40000011405 */
[----:B------:R-:W-:Y:S02]  /*180b0*/  @!P2 LEA.HI.X R3, R252, R4, R10, 0x2, P4 ;  /* 0x00000004fc03a211 */ /* 0x000fe400020f140a */
[----:B------:R-:W-:-:S03]  /*180c0*/  SHF.R.S32.HI R10, RZ, 0x1f, R251 ;  /* 0x0000001fff0a7819 */ /* 0x000fc600000114fb */
        /* <DEDUP_REMOVED lines=8> */
[----:B------:R-:W-:-:S04]  /*18150*/  @!P1 LEA R6, P2, R249, R0, 0x2 ;  /* 0x00000000f9069211 */ /* 0x000fc800078410ff */
        /* <DEDUP_REMOVED lines=23> */
[----:B----4-:R-:W-:-:S03]  /*182d0*/  SHF.R.S32.HI R11, RZ, 0x1f, R6 ;  /* 0x0000001fff0b7819 */ /* 0x010fc60000011406 */
[----:B------:R-:W-:-:S04]  /*182e0*/  @!P6 LEA R10, P0, R6, R0, 0x2 ;  /* 0x00000000060ae211 */ /* 0x000fc800078010ff */
[----:B------:R-:W-:Y:S02]  /*182f0*/  @!P6 LEA.HI.X R11, R6, R4, R11, 0x2, P0 ;  /* 0x00000004060be211 */ /* 0x000fe400000f140b */
[----:B------:R-:W-:Y:S02]  /*18300*/  IADD3 R6, R217, 0x88, RZ ;  /* 0x00000088d9067810 */ /* 0x000fe40007ffe0ff */
[----:B-----5:R-:W-:-:S04]  /*18310*/  @!P2 LEA R8, P1, R5, R0, 0x2 ;  /* 0x000000000508a211 */ /* 0x020fc800078210ff */
[----:B------:R-:W-:Y:S02]  /*18320*/  @!P2 LEA.HI.X R9, R5, R4, R7, 0x2, P1 ;  /* 0x000000040509a211 */ /* 0x000fe400008f1407 */
[----:B------:R-:W-:Y:S02]  /*18330*/  IADD3 R5, R217, 0x90, RZ ;  /* 0x00000090d9057810 */ /* 0x000fe40007ffe0ff */
[----:B------:R-:W-:Y:S01]  /*18340*/  SHF.R.S32.HI R7, RZ, 0x1f, R2 ;  /* 0x0000001fff077819 */ /* 0x000fe20000011402 */
[----:B------:R4:W-:Y:S01]  /*18350*/  @!P2 ST.E.64 [R8.64], R48 ;  /* 0x000000300800a985 */ /* 0x0009e2000c101b06 */
[----:B------:R-:W-:Y:S02]  /*18360*/  ISETP.GE.AND P2, PT, R6, c[0x0][0x3c8], PT ;  /* 0x0000f20006007a0c */ /* 0x000fe40003f46270 */
[----:B------:R-:W-:Y:S01]  /*18370*/  ISETP.GE.AND P4, PT, R5, c[0x0][0x3c8], PT ;  /* 0x0000f20005007a0c */ /* 0x000fe20003f86270 */
[----:B------:R5:W-:Y:S01]  /*18380*/  @!P6 ST.E.64 [R10.64], R60 ;  /* 0x0000003c0a00e985 */ /* 0x000be2000c101b06 */
[----:B--2---:R-:W-:-:S04]  /*18390*/  @!P5 LEA R12, P0, R2, R0, 0x2 ;  /* 0x00000000020cd211 */ /* 0x004fc800078010ff */
[----:B------:R-:W-:Y:S02]  /*183a0*/  @!P5 LEA.HI.X R13, R2, R4, R7, 0x2, P0 ;  /* 0x00000004020dd211 */ /* 0x000fe400000f1407 */
[----:B------:R-:W-:Y:S02]  /*183b0*/  IADD3 R2, R217, 0xa0, RZ ;  /* 0x000000a0d9027810 */ /* 0x000fe40007ffe0ff */
[----:B------:R-:W-:Y:S02]  /*183c0*/  SHF.R.S32.HI R7, RZ, 0x1f, R5 ;  /* 0x0000001fff077819 */ /* 0x000fe40000011405 */
[----:B----4-:R-:W-:Y:S02]  /*183d0*/  SHF.R.S32.HI R9, RZ, 0x1f, R3 ;  /* 0x0000001fff097819 */ /* 0x010fe40000011403 */
[-C--:B------:R-:W-:Y:S02]  /*183e0*/  @!P3 LEA R8, P1, R3, R0.reuse, 0x2 ;  /* 0x000000000308b211 */ /* 0x080fe400078210ff */
[----:B-----5:R-:W-:-:S02]  /*183f0*/  @!P4 LEA R10, P0, R5, R0, 0x2 ;  /* 0x00000000050ac211 */ /* 0x020fc400078010ff */
        /* <DEDUP_REMOVED lines=10> */
[----:B--2---:R-:W-:Y:S02]  /*184a0*/  SHF.R.S32.HI R9, RZ, 0x1f, R6 ;  /* 0x0000001fff097819 */ /* 0x004fe40000011406 */
[----:B------:R-:W-:-:S05]  /*184b0*/  @!P2 LEA R8, P1, R6, R0, 0x2 ;  /* 0x000000000608a211 */ /* 0x000fca00078210ff */
[----:B----4-:R-:W-:Y:S02]  /*184c0*/  @!P5 LEA R12, P0, R2, R0, 0x2 ;  /* 0x00000000020cd211 */ /* 0x010fe400078010ff */
[-C--:B------:R-:W-:Y:S02]  /*184d0*/  @!P2 LEA.HI.X R9, R6, R4.reuse, R9, 0x2, P1 ;  /* 0x000000040609a211 */ /* 0x080fe400008f1409 */
[C---:B------:R-:W-:Y:S02]  /*184e0*/  IADD3 R6, R217.reuse, 0xa8, RZ ;  /* 0x000000a8d9067810 */ /* 0x040fe40007ffe0ff */
[----:B------:R-:W-:Y:S01]  /*184f0*/  @!P5 LEA.HI.X R13, R2, R4, R7, 0x2, P0 ;  /* 0x00000004020dd211 */ /* 0x000fe200000f1407 */
[----:B------:R2:W-:Y:S01]  /*18500*/  @!P2 ST.E.64 [R8.64], R64 ;  /* 0x000000400800a985 */ /* 0x0005e2000c101b06 */
[----:B------:R-:W-:Y:S02]  /*18510*/  ISETP.GE.AND P2, PT, R6, c[0x0][0x3c8], PT ;  /* 0x0000f20006007a0c */ /* 0x000fe40003f46270 */
[C---:B------:R-:W-:Y:S01]  /*18520*/  IADD3 R2, R217.reuse, 0xb8, RZ ;  /* 0x000000b8d9027810 */ /* 0x040fe20007ffe0ff */
[----:B------:R4:W-:Y:S01]  /*18530*/  @!P4 ST.E.64 [R10.64], R76 ;  /* 0x0000004c0a00c985 */ /* 0x0009e2000c101b06 */
[----:B------:R-:W-:-:S04]  /*18540*/  IADD3 R7, R217, 0xc0, RZ ;  /* 0x000000c0d9077810 */ /* 0x000fc80007ffe0ff */
[----:B------:R-:W-:Y:S02]  /*18550*/  ISETP.GE.AND P4, PT, R7, c[0x0][0x3c8], PT ;  /* 0x0000f20007007a0c */ /* 0x000fe40003f86270 */
[----:B--2---:R-:W-:Y:S02]  /*18560*/  SHF.R.S32.HI R9, RZ, 0x1f, R3 ;  /* 0x0000001fff097819 */ /* 0x004fe40000011403 */
[-C--:B------:R-:W-:Y:S02]  /*18570*/  @!P3 LEA R8, P1, R3, R0.reuse, 0x2 ;  /* 0x000000000308b211 */ /* 0x080fe400078210ff */
[----:B----4-:R-:W-:Y:S02]  /*18580*/  @!P6 LEA R10, P0, R5, R0, 0x2 ;  /* 0x00000000050ae211 */ /* 0x010fe400078010ff */
[----:B------:R-:W-:Y:S02]  /*18590*/  @!P3 LEA.HI.X R9, R3, R4, R9, 0x2, P1 ;  /* 0x000000040309b211 */ /* 0x000fe400008f1409 */
[----:B------:R-:W-:-:S03]  /*185a0*/  SHF.R.S32.HI R3, RZ, 0x1f, R5 ;  /* 0x0000001fff037819 */ /* 0x000fc60000011405 */
[----:B------:R2:W-:Y:S01]  /*185b0*/  @!P3 ST.E.64 [R8.64], R72 ;  /* 0x000000480800b985 */ /* 0x0005e2000c101b06 */
[----:B------:R-:W-:Y:S02]  /*185c0*/  ISETP.GE.AND P3, PT, R2, c[0x0][0x3c8], PT ;  /* 0x0000f20002007a0c */ /* 0x000fe40003f66270 */
[----:B------:R-:W-:Y:S01]  /*185d0*/  @!P6 LEA.HI.X R11, R5, R4, R3, 0x2, P0 ;  /* 0x00000004050be211 */ /* 0x000fe200000f1403 */
[----:B------:R4:W-:Y:S01]  /*185e0*/  @!P5 ST.E.64 [R12.64], R84 ;  /* 0x000000540c00d985 */ /* 0x0009e2000c101b06 */
[C---:B------:R-:W-:Y:S02]  /*185f0*/  IADD3 R5, R217.reuse, 0xc8, RZ ;  /* 0x000000c8d9057810 */ /* 0x040fe40007ffe0ff */
[----:B------:R-:W-:-:S04]  /*18600*/  IADD3 R3, R217, 0xd0, RZ ;  /* 0x000000d0d9037810 */ /* 0x000fc80007ffe0ff */
[----:B------:R-:W-:Y:S02]  /*18610*/  ISETP.GE.AND P5, PT, R3, c[0x0][0x3c8], PT ;  /* 0x0000f20003007a0c */ /* 0x000fe40003fa6270 */
[----:B--2---:R-:W-:Y:S02]  /*18620*/  SHF.R.S32.HI R9, RZ, 0x1f, R6 ;  /* 0x0000001fff097819 */ /* 0x004fe40000011406 */
[CC--:B------:R-:W-:Y:S02]  /*18630*/  @!P2 LEA R8, P1, R6.reuse, R0.reuse, 0x2 ;  /* 0x000000000608a211 */ /* 0x0c0fe400078210ff */
        /* <DEDUP_REMOVED lines=9> */
[----:B------:R-:W-:Y:S02]  /*186d0*/  ISETP.GE.AND P6, PT, R6, c[0x0][0x3c8], PT ;  /* 0x0000f20006007a0c */ /* 0x000fe40003fc6270 */
[----:B--2---:R-:W-:-:S02]  /*186e0*/  SHF.R.S32.HI R9, RZ, 0x1f, R2 ;  /* 0x0000001fff097819 */ /* 0x004fc40000011402 */
[CC--:B------:R-:W-:Y:S02]  /*186f0*/  @!P3 LEA R8, P1, R2.reuse, R0.reuse, 0x2 ;  /* 0x000000000208b211 */ /* 0x0c0fe400078210ff */
[----:B----4-:R-:W-:Y:S02]  /*18700*/  @!P5 LEA R10, P0, R3, R0, 0x2 ;  /* 0x00000000030ad211 */ /* 0x010fe400078010ff */
[-C--:B------:R-:W-:Y:S02]  /*18710*/  @!P3 LEA.HI.X R9, R2, R4.reuse, R9, 0x2, P1 ;  /* 0x000000040209b211 */ /* 0x080fe400008f1409 */
[----:B------:R-:W-:Y:S02]  /*18720*/  IADD3 R2, R217, 0xd8, RZ ;  /* 0x000000d8d9027810 */ /* 0x000fe40007ffe0ff */
[----:B------:R-:W-:Y:S01]  /*18730*/  @!P5 LEA.HI.X R11, R3, R4, R7, 0x2, P0 ;  /* 0x00000004030bd211 */ /* 0x000fe200000f1407 */
[----:B------:R2:W-:Y:S01]  /*18740*/  @!P3 ST.E.64 [R8.64], R88 ;  /* 0x000000580800b985 */ /* 0x0005e2000c101b06 */
[----:B------:R-:W-:-:S02]  /*18750*/  SHF.R.S32.HI R7, RZ, 0x1f, R2 ;  /* 0x0000001fff077819 */ /* 0x000fc40000011402 */
[----:B------:R-:W-:Y:S01]  /*18760*/  IADD3 R3, R217, 0xf0, RZ ;  /* 0x000000f0d9037810 */ /* 0x000fe20007ffe0ff */
[----:B------:R4:W-:Y:S01]  /*18770*/  @!P4 ST.E.64 [R12.64], R100 ;  /* 0x000000640c00c985 */ /* 0x0009e2000c101b06 */
[----:B------:R-:W-:Y:S02]  /*18780*/  ISETP.GE.AND P4, PT, R2, c[0x0][0x3c8], PT ;  /* 0x0000f20002007a0c */ /* 0x000fe40003f86270 */
[----:B--2---:R-:W-:Y:S02]  /*18790*/  SHF.R.S32.HI R9, RZ, 0x1f, R5 ;  /* 0x0000001fff097819 */ /* 0x004fe40000011405 */
[CC--:B------:R-:W-:Y:S02]  /*187a0*/  @!P2 LEA R8, P1, R5.reuse, R0.reuse, 0x2 ;  /* 0x000000000508a211 */ /* 0x0c0fe400078210ff */
[----:B----4-:R-:W-:Y:S02]  /*187b0*/  @!P6 LEA R12, P0, R6, R0, 0x2 ;  /* 0x00000000060ce211 */ /* 0x010fe400078010ff */
[----:B------:R-:W-:-:S02]  /*187c0*/  @!P2 LEA.HI.X R9, R5, R4, R9, 0x2, P1 ;  /* 0x000000040509a211 */ /* 0x000fc400008f1409 */
[----:B------:R-:W-:-:S03]  /*187d0*/  IADD3 R5, R217, 0xe8, RZ ;  /* 0x000000e8d9057810 */ /* 0x000fc60007ffe0ff */
[C---:B------:R-:W-:Y:S01]  /*187e0*/  @!P4 LEA R14, P1, R2.reuse, R0, 0x2 ;  /* 0x00000000020ec211 */ /* 0x040fe200078210ff */
[----:B------:R2:W-:Y:S01]  /*187f0*/  @!P2 ST.E.64 [R8.64], R96 ;  /* 0x000000600800a985 */ /* 0x0005e2000c101b06 */
[----:B------:R-:W-:Y:S02]  /*18800*/  ISETP.GE.AND P3, PT, R5, c[0x0][0x3c8], PT ;  /* 0x0000f20005007a0c */ /* 0x000fe40003f66270 */
[----:B------:R-:W-:Y:S01]  /*18810*/  @!P4 LEA.HI.X R15, R2, R4, R7, 0x2, P1 ;  /* 0x00000004020fc211 */ /* 0x000fe200008f1407 */
[----:B------:R4:W-:Y:S01]  /*18820*/  @!P5 ST.E.64 [R10.64], R108 ;  /* 0x0000006c0a00d985 */ /* 0x0009e2000c101b06 */
[----:B------:R-:W-:Y:S02]  /*18830*/  ISETP.GE.AND P2, PT, R3, c[0x0][0x3c8], PT ;  /* 0x0000f20003007a0c */ /* 0x000fe40003f46270 */
[----:B------:R-:W-:Y:S01]  /*18840*/  IADD3 R2, R217, 0xf8, RZ ;  /* 0x000000f8d9027810 */ /* 0x000fe20007ffe0ff */
[----:B------:R1:W-:Y:S03]  /*18850*/  @!P4 ST.E.64 [R14.64], R166 ;  /* 0x000000a60e00c985 */ /* 0x0003e6000c101b06 */
[----:B------:R-:W-:-:S02]  /*18860*/  ISETP.GE.AND P1, PT, R2, c[0x0][0x3c8], PT ;  /* 0x0000f20002007a0c */ /* 0x000fc40003f26270 */
[----:B--2---:R-:W-:-:S04]  /*18870*/  SHF.R.S32.HI R8, RZ, 0x1f, R6 ;  /* 0x0000001fff087819 */ /* 0x004fc80000011406 */
[----:B------:R-:W-:Y:S02]  /*18880*/  @!P6 LEA.HI.X R13, R6, R4, R8, 0x2, P0 ;  /* 0x00000004060de211 */ /* 0x000fe400000f1408 */
[----:B------:R-:W-:Y:S02]  /*18890*/  SHF.R.S32.HI R6, RZ, 0x1f, R5 ;  /* 0x0000001fff067819 */ /* 0x000fe40000011405 */
[C---:B----4-:R-:W-:Y:S01]  /*188a0*/  @!P3 LEA R10, P0, R5.reuse, R0, 0x2 ;  /* 0x00000000050ab211 */ /* 0x050fe200078010ff */
[----:B------:R1:W-:Y:S03]  /*188b0*/  @!P6 ST.E.64 [R12.64], R164 ;  /* 0x000000a40c00e985 */ /* 0x0003e6000c101b06 */
[----:B------:R-:W-:Y:S02]  /*188c0*/  @!P3 LEA.HI.X R11, R5, R4, R6, 0x2, P0 ;  /* 0x00000004050bb211 */ /* 0x000fe400000f1406 */
[----:B------:R-:W-:-:S02]  /*188d0*/  SHF.R.S32.HI R5, RZ, 0x1f, R3 ;  /* 0x0000001fff057819 */ /* 0x000fc40000011403 */
[C---:B------:R-:W-:Y:S01]  /*188e0*/  @!P2 LEA R8, P0, R3.reuse, R0, 0x2 ;  /* 0x000000000308a211 */ /* 0x040fe200078010ff */
[----:B------:R1:W-:Y:S03]  /*188f0*/  @!P3 ST.E.64 [R10.64], R162 ;  /* 0x000000a20a00b985 */ /* 0x0003e6000c101b06 */
[----:B------:R-:W-:Y:S02]  /*18900*/  @!P2 LEA.HI.X R9, R3, R4, R5, 0x2, P0 ;  /* 0x000000040309a211 */ /* 0x000fe400000f1405 */
[----:B------:R-:W-:Y:S02]  /*18910*/  SHF.R.S32.HI R3, RZ, 0x1f, R2 ;  /* 0x0000001fff037819 */ /* 0x000fe40000011402 */
[C---:B------:R-:W-:Y:S01]  /*18920*/  @!P1 LEA R6, P0, R2.reuse, R0, 0x2 ;  /* 0x0000000002069211 */ /* 0x040fe200078010ff */
[----:B------:R1:W-:Y:S03]  /*18930*/  @!P2 ST.E.64 [R8.64], R116 ;  /* 0x000000740800a985 */ /* 0x0003e6000c101b06 */
[----:B------:R-:W-:-:S05]  /*18940*/  @!P1 LEA.HI.X R7, R2, R4, R3, 0x2, P0 ;  /* 0x0000000402079211 */ /* 0x000fca00000f1403 */
[----:B------:R1:W-:Y:S04]  /*18950*/  @!P1 ST.E.64 [R6.64], R104 ;  /* 0x0000006806009985 */ /* 0x0003e8000c101b06 */
.L_x_3715:
[----:B------:R-:W-:Y:S05]  /*18960*/  BSYNC B0 ;  /* 0x0000000000007941 */ /* 0x000fea0003800000 */
.L_x_3714:
[----:B------:R-:W-:Y:S05]  /*18970*/  BRA.DIV ~URZ, `(.L_x_3716) ;  /* 0x000036827f007947 */ /* 0x000fea000b800000 */
[----:B--2---:R2:W1:Y:S04]  /*18980*/  SHFL.IDX PT, R4, R16, 0x1, 0x1c1f ;  /* 0x003c1f0010047f89 */ /* 0x00446800000e0000 */
[----:B----4-:R2:W4:Y:S02]  /*18990*/  SHFL.IDX PT, R0, R17, 0x1, 0x1c1f ;  /* 0x003c1f0011007f89 */ /* 0x01052400000e0000 */
.L_x_3774:
        /* <DEDUP_REMOVED lines=8> */
[C---:B------:R-:W-:Y:S01]  /*18a20*/  IADD3 R12, R217.reuse, 0x20, RZ ;  /* 0x00000020d90c7810 */ /* 0x040fe20007ffe0ff */
[----:B----4-:R-:W-:Y:S01]  /*18a30*/  @!P1 IMAD.MOV.U32 R2, RZ, RZ, R0 ;  /* 0x000000ffff029224 */ /* 0x010fe200078e0000 */
[C---:B------:R-:W-:Y:S01]  /*18a40*/  IADD3 R13, R217.reuse, 0x8, RZ ;  /* 0x00000008d90d7810 */ /* 0x040fe20007ffe0ff */
[----:B------:R-:W-:Y:S01]  /*18a50*/  @!P1 IMAD.MOV.U32 R3, RZ, RZ, R4 ;  /* 0x000000ffff039224 */ /* 0x000fe200078e0004 */
[----:B------:R-:W-:Y:S02]  /*18a60*/  ISETP.GE.AND P4, PT, R14, c[0x0][0x3c8], PT ;  /* 0x0000f2000e007a0c */ /* 0x000fe40003f86270 */
[----:B------:R-:W-:Y:S01]  /*18a70*/  ISETP.GE.AND P3, PT, R12, c[0x0][0x3c8], PT ;  /* 0x0000f2000c007a0c */ /* 0x000fe20003f66270 */
[C---:B------:R-:W-:Y:S01]  /*18a80*/  @!P1 IMAD.WIDE R2, R217.reuse, 0x4, R2 ;  /* 0x00000004d9029825 */ /* 0x040fe200078e0202 */
[C---:B------:R-:W-:Y:S02]  /*18a90*/  IADD3 R9, R217.reuse, 0x10, RZ ;  /* 0x00000010d9097810 */ /* 0x040fe40007ffe0ff */
[----:B------:R-:W-:-:S02]  /*18aa0*/  IADD3 R5, R217, 0x28, RZ ;  /* 0x00000028d9057810 */ /* 0x000fc40007ffe0ff */
[C---:B------:R-:W-:Y:S01]  /*18ab0*/  @!P0 LEA R6, P6, R10.reuse, R0, 0x2 ;  /* 0x000000000a068211 */ /* 0x040fe200078c10ff */
[----:B------:R1:W-:Y:S01]  /*18ac0*/  @!P1 ST.E.64 [R2.64], R120 ;  /* 0x0000007802009985 */ /* 0x0003e2000c101b06 */
[----:B------:R-:W-:Y:S02]  /*18ad0*/  SHF.R.S32.HI R13, RZ, 0x1f, R13 ;  /* 0x0000001fff0d7819 */ /* 0x000fe4000001140d */
[----:B------:R-:W-:Y:S02]  /*18ae0*/  SHF.R.S32.HI R9, RZ, 0x1f, R9 ;  /* 0x0000001fff097819 */ /* 0x000fe40000011409 */
[----:B------:R-:W-:Y:S02]  /*18af0*/  ISETP.GE.AND P2, PT, R5, c[0x0][0x3c8], PT ;  /* 0x0000f20005007a0c */ /* 0x000fe40003f46270 */
[----:B------:R-:W-:Y:S02]  /*18b00*/  IADD3 R11, R217, 0x30, RZ ;  /* 0x00000030d90b7810 */ /* 0x000fe40007ffe0ff */
[----:B------:R-:W-:-:S02]  /*18b10*/  @!P0 LEA.HI.X R7, R10, R4, R13, 0x2, P6 ;  /* 0x000000040a078211 */ /* 0x000fc400030f140d */
[C---:B------:R-:W-:Y:S02]  /*18b20*/  IADD3 R15, R217.reuse, 0x18, RZ ;  /* 0x00000018d90f7810 */ /* 0x040fe40007ffe0ff */
[C---:B------:R-:W-:Y:S01]  /*18b30*/  IADD3 R13, R217.reuse, 0x20, RZ ;  /* 0x00000020d90d7810 */ /* 0x040fe20007ffe0ff */
[----:B------:R4:W-:Y:S01]  /*18b40*/  @!P0 ST.E.64 [R6.64], R124 ;  /* 0x0000007c06008985 */ /* 0x0009e2000c101b06 */
[----:B------:R-:W-:Y:S02]  /*18b50*/  SHF.R.S32.HI R15, RZ, 0x1f, R15 ;  /* 0x0000001fff0f7819 */ /* 0x000fe4000001140f */
[----:B------:R-:W-:Y:S02]  /*18b60*/  SHF.R.S32.HI R13, RZ, 0x1f, R13 ;  /* 0x0000001fff0d7819 */ /* 0x000fe4000001140d */
[----:B------:R-:W-:-:S04]  /*18b70*/  IADD3 R10, R217, 0x28, RZ ;  /* 0x00000028d90a7810 */ /* 0x000fc80007ffe0ff */
[----:B------:R-:W-:Y:S02]  /*18b80*/  SHF.R.S32.HI R10, RZ, 0x1f, R10 ;  /* 0x0000001fff0a7819 */ /* 0x000fe4000001140a */
[----:B-1----:R-:W-:-:S04]  /*18b90*/  @!P5 LEA R2, P1, R8, R0, 0x2 ;  /* 0x000000000802d211 */ /* 0x002fc800078210ff */
[----:B------:R-:W-:Y:S02]  /*18ba0*/  @!P5 LEA.HI.X R3, R8, R4, R9, 0x2, P1 ;  /* 0x000000040803d211 */ /* 0x000fe400008f1409 */
[----:B------:R-:W-:Y:S02]  /*18bb0*/  ISETP.GE.AND P1, PT, R11, c[0x0][0x3c8], PT ;  /* 0x0000f2000b007a0c */ /* 0x000fe40003f26270 */
[C---:B------:R-:W-:Y:S01]  /*18bc0*/  @!P4 LEA R8, P0, R14.reuse, R0, 0x2 ;  /* 0x000000000e08c211 */ /* 0x040fe200078010ff */
[----:B------:R1:W-:Y:S03]  /*18bd0*/  @!P5 ST.E.64 [R2.64], R128 ;  /* 0x000000800200d985 */ /* 0x0003e6000c101b06 */
[----:B------:R-:W-:Y:S02]  /*18be0*/  @!P4 LEA.HI.X R9, R14, R4, R15, 0x2, P0 ;  /* 0x000000040e09c211 */ /* 0x000fe400000f140f */
[----:B----4-:R-:W-:-:S02]  /*18bf0*/  @!P3 LEA R6, P6, R12, R0, 0x2 ;  /* 0x000000000c06b211 */ /* 0x010fc400078c10ff */
[----:B------:R-:W-:Y:S01]  /*18c00*/  ISETP.GE.AND P0, PT, R252, c[0x0][0x3c8], PT ;  /* 0x0000f200fc007a0c */ /* 0x000fe20003f06270 */
[----:B------:R4:W-:Y:S01]  /*18c10*/  @!P4 ST.E.64 [R8.64], R134 ;  /* 0x000000860800c985 */ /* 0x0009e2000c101b06 */
[----:B------:R-:W-:Y:S02]  /*18c20*/  @!P3 LEA.HI.X R7, R12, R4, R13, 0x2, P6 ;  /* 0x000000040c07b211 */ /* 0x000fe400030f140d */
[----:B------:R-:W-:Y:S02]  /*18c30*/  IADD3 R12, R217, 0x30, RZ ;  /* 0x00000030d90c7810 */ /* 0x000fe40007ffe0ff */
[----:B------:R-:W-:Y:S01]  /*18c40*/  ISETP.GE.AND P4, PT, R251, c[0x0][0x3c8], PT ;  /* 0x0000f200fb007a0c */ /* 0x000fe20003f86270 */
[----:B------:R5:W-:Y:S01]  /*18c50*/  @!P3 ST.E.64 [R6.64], R22 ;  /* 0x000000160600b985 */ /* 0x000be2000c101b06 */
[----:B------:R-:W-:Y:S02]  /*18c60*/  SHF.R.S32.HI R12, RZ, 0x1f, R12 ;  /* 0x0000001fff0c7819 */ /* 0x000fe4000001140c */
[----:B-1----:R-:W-:-:S04]  /*18c70*/  @!P2 LEA R2, P5, R5, R0, 0x2 ;  /* 0x000000000502a211 */ /* 0x002fc800078a10ff */
[----:B------:R-:W-:Y:S02]  /*18c80*/  @!P2 LEA.HI.X R3, R5, R4, R10, 0x2, P5 ;  /* 0x000000040503a211 */ /* 0x000fe400028f140a */
[----:B------:R-:W-:Y:S02]  /*18c90*/  SHF.R.S32.HI R10, RZ, 0x1f, R252 ;  /* 0x0000001fff0a7819 */ /* 0x000fe400000114fc */
[----:B----4-:R-:W-:Y:S01]  /*18ca0*/  @!P1 LEA R8, P3, R11, R0, 0x2 ;  /* 0x000000000b089211 */ /* 0x010fe200078610ff */
[----:B------:R1:W-:Y:S01]  /*18cb0*/  @!P2 ST.E.64 [R2.64], R26 ;  /* 0x0000001a0200a985 */ /* 0x0003e2000c101b06 */
[----:B------:R-:W-:Y:S02]  /*18cc0*/  IADD3 R5, R217, 0x50, RZ ;  /* 0x00000050d9057810 */ /* 0x000fe40007ffe0ff */
[----:B------:R-:W-:Y:S02]  /*18cd0*/  @!P1 LEA.HI.X R9, R11, R4, R12, 0x2, P3 ;  /* 0x000000040b099211 */ /* 0x000fe400018f140c */
[----:B------:R-:W-:-:S02]  /*18ce0*/  ISETP.GE.AND P3, PT, R249, c[0x0][0x3c8], PT ;  /* 0x0000f200f9007a0c */ /* 0x000fc40003f66270 */
[C---:B-----5:R-:W-:Y:S01]  /*18cf0*/  @!P0 LEA R6, P2, R252.reuse, R0, 0x2 ;  /* 0x00000000fc068211 */ /* 0x060fe200078410ff */
[----:B------:R4:W-:Y:S01]  /*18d00*/  @!P1 ST.E.64 [R8.64], R138 ;  /* 0x0000008a08009985 */ /* 0x0009e2000c101b06 */
[----:B------:R-:W-:Y:S02]  /*18d10*/  SHF.R.S32.HI R12, RZ, 0x1f, R251 ;  /* 0x0000001fff0c7819 */ /* 0x000fe400000114fb */
[----:B------:R-:W-:Y:S02]  /*18d20*/  @!P0 LEA.HI.X R7, R252, R4, R10, 0x2, P2 ;  /* 0x00000004fc078211 */ /* 0x000fe400010f140a */
[----:B------:R-:W-:Y:S02]  /*18d30*/  ISETP.GE.AND P6, PT, R5, c[0x0][0x3c8], PT ;  /* 0x0000f20005007a0c */ /* 0x000fe40003fc6270 */
[----:B------:R-:W-:Y:S01]  /*18d40*/  SHF.R.S32.HI R13, RZ, 0x1f, R5 ;  /* 0x0000001fff0d7819 */ /* 0x000fe20000011405 */
[----:B------:R5:W-:Y:S01]  /*18d50*/  @!P0 ST.E.64 [R6.64], R30 ;  /* 0x0000001e06008985 */ /* 0x000be2000c101b06 */
[----:B------:R-:W-:-:S04]  /*18d60*/  @!P4 LEA R10, P0, R251, R0, 0x2 ;  /* 0x00000000fb0ac211 */ /* 0x000fc800078010ff */
[----:B------:R-:W-:-:S05]  /*18d70*/  @!P4 LEA.HI.X R11, R251, R4, R12, 0x2, P0 ;  /* 0x00000004fb0bc211 */ /* 0x000fca00000f140c */
[----:B------:R2:W-:Y:S02]  /*18d80*/  @!P4 ST.E.64 [R10.64], R38 ;  /* 0x000000260a00c985 */ /* 0x0005e4000c101b06 */
[----:B--2---:R-:W-:Y:S02]  /*18d90*/  @!P6 LEA R16, P0, R5, R0, 0x2 ;  /* 0x000000000510e211 */ /* 0x004fe400078010ff */
[C---:B-1----:R-:W-:Y:S02]  /*18da0*/  IADD3 R3, R217.reuse, 0x58, RZ ;  /* 0x00000058d9037810 */ /* 0x042fe40007ffe0ff */
[----:B------:R-:W-:Y:S02]  /*18db0*/  IADD3 R2, R217, 0x60, RZ ;  /* 0x00000060d9027810 */ /* 0x000fe40007ffe0ff */
[----:B------:R-:W-:Y:S02]  /*18dc0*/  ISETP.GE.AND P5, PT, R3, c[0x0][0x3c8], PT ;  /* 0x0000f20003007a0c */ /* 0x000fe40003fa6270 */
[----:B------:R-:W-:-:S02]  /*18dd0*/  SHF.R.S32.HI R12, RZ, 0x1f, R3 ;  /* 0x0000001fff0c7819 */ /* 0x000fc40000011403 */
[----:B----4-:R-:W-:Y:S02]  /*18de0*/  @!P3 LEA R8, P1, R249, R0, 0x2 ;  /* 0x00000000f908b211 */ /* 0x010fe400078210ff */
[----:B------:R-:W-:Y:S02]  /*18df0*/  ISETP.GE.AND P4, PT, R2, c[0x0][0x3c8], PT ;  /* 0x0000f20002007a0c */ /* 0x000fe40003f86270 */
[----:B---3--:R-:W-:Y:S02]  /*18e00*/  @!P6 LEA.HI.X R17, R5, R4, R13, 0x2, P0 ;  /* 0x000000040511e211 */ /* 0x008fe400000f140d */
[C---:B------:R-:W-:Y:S02]  /*18e10*/  IADD3 R5, R217.reuse, 0x78, RZ ;  /* 0x00000078d9057810 */ /* 0x040fe40007ffe0ff */
[----:B-----5:R-:W-:Y:S02]  /*18e20*/  SHF.R.S32.HI R7, RZ, 0x1f, R249 ;  /* 0x0000001fff077819 */ /* 0x020fe400000114f9 */
[----:B------:R-:W-:-:S02]  /*18e30*/  IADD3 R6, R217, 0x68, RZ ;  /* 0x00000068d9067810 */ /* 0x000fc40007ffe0ff */
[----:B------:R-:W-:Y:S02]  /*18e40*/  @!P3 LEA.HI.X R9, R249, R4, R7, 0x2, P1 ;  /* 0x00000004f909b211 */ /* 0x000fe400008f1407 */
[C---:B------:R-:W-:Y:S02]  /*18e50*/  @!P5 LEA R14, P1, R3.reuse, R0, 0x2 ;  /* 0x00000000030ed211 */ /* 0x040fe400078210ff */
[----:B------:R-:W-:Y:S01]  /*18e60*/  ISETP.GE.AND P2, PT, R6, c[0x0][0x3c8], PT ;  /* 0x0000f20006007a0c */ /* 0x000fe20003f46270 */
[----:B------:R1:W-:Y:S01]  /*18e70*/  @!P3 ST.E.64 [R8.64], R34 ;  /* 0x000000220800b985 */ /* 0x0003e2000c101b06 */
[----:B------:R-:W-:Y:S02]  /*18e80*/  @!P5 LEA.HI.X R15, R3, R4, R12, 0x2, P1 ;  /* 0x00000004030fd211 */ /* 0x000fe400008f140c */
[----:B------:R-:W-:Y:S01]  /*18e90*/  IADD3 R3, R217, 0x70, RZ ;  /* 0x00000070d9037810 */ /* 0x000fe20007ffe0ff */
[----:B------:R2:W-:Y:S01]  /*18ea0*/  @!P6 ST.E.64 [R16.64], R46 ;  /* 0x0000002e1000e985 */ /* 0x0005e2000c101b06 */
[----:B------:R-:W-:-:S02]  /*18eb0*/  @!P4 LEA R12, P0, R2, R0, 0x2 ;  /* 0x00000000020cc211 */ /* 0x000fc400078010ff */
[----:B------:R-:W-:Y:S01]  /*18ec0*/  ISETP.GE.AND P1, PT, R3, c[0x0][0x3c8], PT ;  /* 0x0000f20003007a0c */ /* 0x000fe20003f26270 */
[----:B------:R3:W-:Y:S01]  /*18ed0*/  @!P5 ST.E.64 [R14.64], R42 ;  /* 0x0000002a0e00d985 */ /* 0x0007e2000c101b06 */
[----:B------:R-:W-:-:S03]  /*18ee0*/  SHF.R.S32.HI R7, RZ, 0x1f, R6 ;  /* 0x0000001fff077819 */ /* 0x000fc60000011406 */
[----:B------:R-:W-:-:S04]  /*18ef0*/  @!P2 LEA R10, P3, R6, R0, 0x2 ;  /* 0x00000000060aa211 */ /* 0x000fc800078610ff */
[----:B------:R-:W-:Y:S02]  /*18f00*/  @!P2 LEA.HI.X R11, R6, R4, R7, 0x2, P3 ;  /* 0x00000004060ba211 */ /* 0x000fe400018f1407 */
[----:B------:R-:W-:Y:S02]  /*18f10*/  SHF.R.S32.HI R6, RZ, 0x1f, R3 ;  /* 0x0000001fff067819 */ /* 0x000fe40000011403 */
[----:B------:R-:W-:-:S04]  /*18f20*/  IADD3 R7, R217, 0x88, RZ ;  /* 0x00000088d9077810 */ /* 0x000fc80007ffe0ff */
[----:B------:R-:W-:Y:S02]  /*18f30*/  ISETP.GE.AND P5, PT, R7, c[0x0][0x3c8], PT ;  /* 0x0000f20007007a0c */ /* 0x000fe40003fa6270 */
[----:B-1----:R-:W-:Y:S02]  /*18f40*/  SHF.R.S32.HI R8, RZ, 0x1f, R2 ;  /* 0x0000001fff087819 */ /* 0x002fe40000011402 */
[----:B------:R-:W-:Y:S02]  /*18f50*/  SHF.R.S32.HI R9, RZ, 0x1f, R5 ;  /* 0x0000001fff097819 */ /* 0x000fe40000011405 */
[----:B------:R-:W-:Y:S02]  /*18f60*/  @!P4 LEA.HI.X R13, R2, R4, R8, 0x2, P0 ;  /* 0x00000004020dc211 */ /* 0x000fe400000f1408 */
[----:B------:R-:W-:Y:S02]  /*18f70*/  @!P1 LEA R18, P4, R3, R0, 0x2 ;  /* 0x0000000003129211 */ /* 0x000fe400078810ff */
[----:B------:R-:W-:-:S02]  /*18f80*/  ISETP.GE.AND P0, PT, R5, c[0x0][0x3c8], PT ;  /* 0x0000f20005007a0c */ /* 0x000fc40003f06270 */
[----:B------:R-:W-:Y:S02]  /*18f90*/  @!P1 LEA.HI.X R19, R3, R4, R6, 0x2, P4 ;  /* 0x0000000403139211 */ /* 0x000fe400020f1406 */
[----:B------:R-:W-:Y:S02]  /*18fa0*/  ISETP.GE.AND P4, PT, R2, c[0x0][0x3c8], PT ;  /* 0x0000f20002007a0c */ /* 0x000fe40003f86270 */
[C---:B------:R-:W-:Y:S02]  /*18fb0*/  IADD3 R8, R217.reuse, 0x80, RZ ;  /* 0x00000080d9087810 */ /* 0x040fe40007ffe0ff */
[----:B------:R-:W-:Y:S02]  /*18fc0*/  IADD3 R2, R217, 0x90, RZ ;  /* 0x00000090d9027810 */ /* 0x000fe40007ffe0ff */
[----:B------:R-:W-:Y:S02]  /*18fd0*/  ISETP.GE.AND P6, PT, R8, c[0x0][0x3c8], PT ;  /* 0x0000f20008007a0c */ /* 0x000fe40003fc6270 */
[----:B------:R-:W-:-:S02]  /*18fe0*/  SHF.R.S32.HI R3, RZ, 0x1f, R8 ;  /* 0x0000001fff037819 */ /* 0x000fc40000011408 */
[----:B--2---:R-:W-:Y:S02]  /*18ff0*/  @!P0 LEA R16, P3, R5, R0, 0x2 ;  /* 0x0000000005108211 */ /* 0x004fe400078610ff */
[----:B------:R-:W-:Y:S01]  /*19000*/  IADD3 R6, R217, 0x98, RZ ;  /* 0x00000098d9067810 */ /* 0x000fe20007ffe0ff */
[----:B------:R1:W-:Y:S01]  /*19010*/  @!P4 ST.E.64 [R12.64], R54 ;  /* 0x000000360c00c985 */ /* 0x0003e2000c101b06 */
[----:B------:R-:W-:Y:S02]  /*19020*/  @!P0 LEA.HI.X R17, R5, R4, R9, 0x2, P3 ;  /* 0x0000000405118211 */ /* 0x000fe400018f1409 */
[----:B------:R-:W-:Y:S01]  /*19030*/  SHF.R.S32.HI R5, RZ, 0x1f, R7 ;  /* 0x0000001fff057819 */ /* 0x000fe20000011407 */
[----:B------:R2:W-:Y:S01]  /*19040*/  @!P2 ST.E.64 [R10.64], R50 ;  /* 0x000000320a00a985 */ /* 0x0005e2000c101b06 */
[----:B------:R-:W-:Y:S02]  /*19050*/  ISETP.GE.AND P4, PT, R6, c[0x0][0x3c8], PT ;  /* 0x0000f20006007a0c */ /* 0x000fe40003f86270 */
[----:B---3--:R-:W-:Y:S01]  /*19060*/  @!P6 LEA R14, P3, R8, R0, 0x2 ;  /* 0x00000000080ee211 */ /* 0x008fe200078610ff */
[----:B------:R-:W-:Y:S01]  /*19070*/  @!P1 ST.E.64 [R18.64], R62 ;  /* 0x0000003e12009985 */ /* 0x000fe2000c101b06 */
[----:B------:R-:W-:-:S02]  /*19080*/  SHF.R.S32.HI R9, RZ, 0x1f, R6 ;  /* 0x0000001fff097819 */ /* 0x000fc40000011406 */
[----:B------:R-:W-:Y:S01]  /*19090*/  @!P6 LEA.HI.X R15, R8, R4, R3, 0x2, P3 ;  /* 0x00000004080fe211 */ /* 0x000fe200018f1403 */
[----:B------:R3:W-:Y:S01]  /*190a0*/  @!P0 ST.E.64 [R16.64], R58 ;  /* 0x0000003a10008985 */ /* 0x0007e2000c101b06 */
[----:B------:R-:W-:-:S03]  /*190b0*/  IADD3 R3, R217, 0xa8, RZ ;  /* 0x000000a8d9037810 */ /* 0x000fc60007ffe0ff */
[----:B------:R-:W-:Y:S01]  /*190c0*/  @!P6 ST.E.64 [R14.64], R70 ;  /* 0x000000460e00e985 */ /* 0x000fe2000c101b06 */
[----:B------:R-:W-:Y:S02]  /*190d0*/  ISETP.GE.AND P6, PT, R2, c[0x0][0x3c8], PT ;  /* 0x0000f20002007a0c */ /* 0x000fe40003fc6270 */
[----:B------:R-:W-:-:S04]  /*190e0*/  @!P4 LEA R8, P1, R6, R0, 0x2 ;  /* 0x000000000608c211 */ /* 0x000fc800078210ff */
[----:B------:R-:W-:Y:S02]  /*190f0*/  @!P4 LEA.HI.X R9, R6, R4, R9, 0x2, P1 ;  /* 0x000000040609c211 */ /* 0x000fe400008f1409 */
[----:B------:R-:W-:Y:S02]  /*19100*/  IADD3 R6, R217, 0xb0, RZ ;  /* 0x000000b0d9067810 */ /* 0x000fe40007ffe0ff */
[C---:B-1----:R-:W-:Y:S02]  /*19110*/  @!P5 LEA R12, P2, R7.reuse, R0, 0x2 ;  /* 0x00000000070cd211 */ /* 0x042fe400078410ff */
[----:B------:R-:W-:Y:S02]  /*19120*/  ISETP.GE.AND P1, PT, R6, c[0x0][0x3c8], PT ;  /* 0x0000f20006007a0c */ /* 0x000fe40003f26270 */
[----:B------:R-:W-:Y:S02]  /*19130*/  @!P5 LEA.HI.X R13, R7, R4, R5, 0x2, P2 ;  /* 0x00000004070dd211 */ /* 0x000fe400010f1405 */
[----:B------:R-:W-:-:S02]  /*19140*/  ISETP.GE.AND P2, PT, R2, c[0x0][0x3c8], PT ;  /* 0x0000f20002007a0c */ /* 0x000fc40003f46270 */
[----:B------:R-:W-:Y:S01]  /*19150*/  IADD3 R5, R217, 0xa0, RZ ;  /* 0x000000a0d9057810 */ /* 0x000fe20007ffe0ff */
[----:B------:R1:W-:Y:S01]  /*19160*/  @!P5 ST.E.64 [R12.64], R66 ;  /* 0x000000420c00d985 */ /* 0x0003e2000c101b06 */
[----:B------:R-:W-:Y:S02]  /*19170*/  SHF.R.S32.HI R7, RZ, 0x1f, R2 ;  /* 0x0000001fff077819 */ /* 0x000fe40000011402 */
[----:B------:R-:W-:-:S07]  /*19180*/  ISETP.GE.AND P3, PT, R5, c[0x0][0x3c8], PT ;  /* 0x0000f20005007a0c */ /* 0x000fce0003f66270 */
[----:B--2---:R-:W-:-:S04]  /*19190*/  @!P2 LEA R10, P0, R2, R0, 0x2 ;  /* 0x00000000020aa211 */ /* 0x004fc800078010ff */
[----:B------:R-:W-:Y:S02]  /*191a0*/  @!P2 LEA.HI.X R11, R2, R4, R7, 0x2, P0 ;  /* 0x00000004020ba211 */ /* 0x000fe400000f1407 */
[----:B------:R-:W-:Y:S02]  /*191b0*/  ISETP.GE.AND P2, PT, R3, c[0x0][0x3c8], PT ;  /* 0x0000f20003007a0c */ /* 0x000fe40003f46270 */
[----:B---3--:R-:W-:Y:S01]  /*191c0*/  @!P3 LEA R16, P0, R5, R0, 0x2 ;  /* 0x000000000510b211 */ /* 0x008fe200078010ff */
[----:B------:R2:W-:Y:S01]  /*191d0*/  @!P6 ST.E.64 [R10.64], R78 ;  /* 0x0000004e0a00e985 */ /* 0x0005e2000c101b06 */
[C---:B------:R-:W-:Y:S02]  /*191e0*/  IADD3 R7, R217.reuse, 0xb8, RZ ;  /* 0x000000b8d9077810 */ /* 0x040fe40007ffe0ff */
[----:B------:R-:W-:Y:S01]  /*191f0*/  IADD3 R2, R217, 0xc8, RZ ;  /* 0x000000c8d9027810 */ /* 0x000fe20007ffe0ff */
[----:B------:R3:W-:Y:S01]  /*19200*/  @!P4 ST.E.64 [R8.64], R74 ;  /* 0x0000004a0800c985 */ /* 0x0007e2000c101b06 */
[----:B-1----:R-:W-:-:S02]  /*19210*/  SHF.R.S32.HI R13, RZ, 0x1f, R5 ;  /* 0x0000001fff0d7819 */ /* 0x002fc40000011405 */
[----:B------:R-:W-:Y:S02]  /*19220*/  SHF.R.S32.HI R12, RZ, 0x1f, R3 ;  /* 0x0000001fff0c7819 */ /* 0x000fe40000011403 */
[----:B------:R-:W-:Y:S02]  /*19230*/  @!P3 LEA.HI.X R17, R5, R4, R13, 0x2, P0 ;  /* 0x000000040511b211 */ /* 0x000fe400000f140d */
[----:B------:R-:W-:Y:S02]  /*19240*/  ISETP.GE.AND P0, PT, R7, c[0x0][0x3c8], PT ;  /* 0x0000f20007007a0c */ /* 0x000fe40003f06270 */
[C---:B------:R-:W-:Y:S01]  /*19250*/  @!P2 LEA R14, P5, R3.reuse, R0, 0x2 ;  /* 0x00000000030ea211 */ /* 0x040fe200078a10ff */
[----:B------:R1:W-:Y:S01]  /*19260*/  @!P3 ST.E.64 [R16.64], R86 ;  /* 0x000000561000b985 */ /* 0x0003e2000c101b06 */
[----:B------:R-:W-:Y:S02]  /*19270*/  SHF.R.S32.HI R5, RZ, 0x1f, R6 ;  /* 0x0000001fff057819 */ /* 0x000fe40000011406 */
[----:B------:R-:W-:-:S02]  /*19280*/  @!P2 LEA.HI.X R15, R3, R4, R12, 0x2, P5 ;  /* 0x00000004030fa211 */ /* 0x000fc400028f140c */
[----:B------:R-:W-:Y:S02]  /*19290*/  IADD3 R3, R217, 0xc0, RZ ;  /* 0x000000c0d9037810 */ /* 0x000fe40007ffe0ff */
[CC--:B------:R-:W-:Y:S01]  /*192a0*/  @!P1 LEA R12, P5, R6.reuse, R0.reuse, 0x2 ;  /* 0x00000000060c9211 */ /* 0x0c0fe200078a10ff */
[----:B------:R4:W-:Y:S01]  /*192b0*/  @!P2 ST.E.64 [R14.64], R82 ;  /* 0x000000520e00a985 */ /* 0x0009e2000c101b06 */
[----:B------:R-:W-:Y:S02]  /*192c0*/  ISETP.GE.AND P6, PT, R3, c[0x0][0x3c8], PT ;  /* 0x0000f20003007a0c */ /* 0x000fe40003fc6270 */
[----:B--2---:R-:W-:Y:S02]  /*192d0*/  @!P0 LEA R10, P4, R7, R0, 0x2 ;  /* 0x00000000070a8211 */ /* 0x004fe400078810ff */
[----:B------:R-:W-:Y:S02]  /*192e0*/  @!P1 LEA.HI.X R13, R6, R4, R5, 0x2, P5 ;  /* 0x00000004060d9211 */ /* 0x000fe400028f1405 */
[----:B---3--:R-:W-:-:S02]  /*192f0*/  SHF.R.S32.HI R8, RZ, 0x1f, R7 ;  /* 0x0000001fff087819 */ /* 0x008fc40000011407 */
[----:B------:R-:W-:Y:S01]  /*19300*/  SHF.R.S32.HI R6, RZ, 0x1f, R3 ;  /* 0x0000001fff067819 */ /* 0x000fe20000011403 */
[----:B------:R2:W-:Y:S01]  /*19310*/  @!P1 ST.E.64 [R12.64], R154 ;  /* 0x0000009a0c009985 */ /* 0x0005e2000c101b06 */
[----:B------:R-:W-:Y:S02]  /*19320*/  @!P0 LEA.HI.X R11, R7, R4, R8, 0x2, P4 ;  /* 0x00000004070b8211 */ /* 0x000fe400020f1408 */
[----:B------:R-:W-:Y:S02]  /*19330*/  ISETP.GE.AND P4, PT, R2, c[0x0][0x3c8], PT ;  /* 0x0000f20002007a0c */ /* 0x000fe40003f86270 */
[C---:B------:R-:W-:Y:S01]  /*19340*/  IADD3 R7, R217.reuse, 0xd0, RZ ;  /* 0x000000d0d9077810 */ /* 0x040fe20007ffe0ff */
[----:B------:R3:W-:Y:S01]  /*19350*/  @!P0 ST.E.64 [R10.64], R90 ;  /* 0x0000005a0a008985 */ /* 0x0007e2000c101b06 */
[----:B------:R-:W-:Y:S02]  /*19360*/  IADD3 R8, R217, 0xd8, RZ ;  /* 0x000000d8d9087810 */ /* 0x000fe40007ffe0ff */
[----:B------:R-:W-:-:S02]  /*19370*/  ISETP.GE.AND P5, PT, R7, c[0x0][0x3c8], PT ;  /* 0x0000f20007007a0c */ /* 0x000fc40003fa6270 */
[----:B------:R-:W-:Y:S02]  /*19380*/  SHF.R.S32.HI R5, RZ, 0x1f, R2 ;  /* 0x0000001fff057819 */ /* 0x000fe40000011402 */
[----:B------:R-:W-:-:S03]  /*19390*/  SHF.R.S32.HI R9, RZ, 0x1f, R8 ;  /* 0x0000001fff097819 */ /* 0x000fc60000011408 */
[-C--:B-1----:R-:W-:Y:S02]  /*193a0*/  @!P4 LEA R16, P2, R2, R0.reuse, 0x2 ;  /* 0x000000000210c211 */ /* 0x082fe400078410ff */
[----:B------:R-:W-:Y:S02]  /*193b0*/  ISETP.GE.AND P4, PT, R8, c[0x0][0x3c8], PT ;  /* 0x0000f20008007a0c */ /* 0x000fe40003f86270 */
[----:B----4-:R-:W-:-:S04]  /*193c0*/  @!P6 LEA R14, P3, R3, R0, 0x2 ;  /* 0x00000000030ee211 */ /* 0x010fc800078610ff */
[----:B------:R-:W-:Y:S02]  /*193d0*/  @!P6 LEA.HI.X R15, R3, R4, R6, 0x2, P3 ;  /* 0x00000004030fe211 */ /* 0x000fe400018f1406 */
[C---:B------:R-:W-:Y:S02]  /*193e0*/  ISETP.GE.AND P3, PT, R2.reuse, c[0x0][0x3c8], PT ;  /* 0x0000f20002007a0c */ /* 0x040fe40003f66270 */
[----:B------:R-:W-:Y:S01]  /*193f0*/  IADD3 R6, R217, 0xe0, RZ ;  /* 0x000000e0d9067810 */ /* 0x000fe20007ffe0ff */
[----:B------:R-:W-:Y:S01]  /*19400*/  @!P6 ST.E.64 [R14.64], R158 ;  /* 0x0000009e0e00e985 */ /* 0x000fe2000c101b06 */
[----:B------:R-:W-:Y:S02]  /*19410*/  SHF.R.S32.HI R3, RZ, 0x1f, R7 ;  /* 0x0000001fff037819 */ /* 0x000fe40000011407 */
[----:B--2---:R-:W-:Y:S02]  /*19420*/  @!P5 LEA R12, P1, R7, R0, 0x2 ;  /* 0x00000000070cd211 */ /* 0x004fe400078210ff */
[----:B------:R-:W-:-:S02]  /*19430*/  ISETP.GE.AND P6, PT, R2, c[0x0][0x3c8], PT ;  /* 0x0000f20002007a0c */ /* 0x000fc40003fc6270 */
[-C--:B------:R-:W-:Y:S02]  /*19440*/  @!P5 LEA.HI.X R13, R7, R4.reuse, R3, 0x2, P1 ;  /* 0x00000004070dd211 */ /* 0x080fe400008f1403 */
[C---:B------:R-:W-:Y:S02]  /*19450*/  IADD3 R3, R217.reuse, 0xf0, RZ ;  /* 0x000000f0d9037810 */ /* 0x040fe40007ffe0ff */
[----:B------:R-:W-:Y:S02]  /*19460*/  @!P3 LEA.HI.X R17, R2, R4, R5, 0x2, P2 ;  /* 0x000000040211b211 */ /* 0x000fe400010f1405 */
[----:B------:R-:W-:Y:S02]  /*19470*/  ISETP.GE.AND P3, PT, R6, c[0x0][0x3c8], PT ;  /* 0x0000f20006007a0c */ /* 0x000fe40003f66270 */
[----:B------:R-:W-:Y:S02]  /*19480*/  IADD3 R5, R217, 0xe8, RZ ;  /* 0x000000e8d9057810 */ /* 0x000fe40007ffe0ff */
[----:B---3--:R-:W-:Y:S01]  /*19490*/  @!P4 LEA R10, P0, R8, R0, 0x2 ;  /* 0x00000000080ac211 */ /* 0x008fe200078010ff */
[----:B------:R-:W-:Y:S01]  /*194a0*/  @!P6 ST.E.64 [R16.64], R170 ;  /* 0x000000aa1000e985 */ /* 0x000fe2000c101b06 */
[----:B------:R-:W-:-:S02]  /*194b0*/  ISETP.GE.AND P2, PT, R5, c[0x0][0x3c8], PT ;  /* 0x0000f20005007a0c */ /* 0x000fc40003f46270 */
[----:B------:R-:W-:Y:S01]  /*194c0*/  ISETP.GE.AND P1, PT, R3, c[0x0][0x3c8], PT ;  /* 0x0000f20003007a0c */ /* 0x000fe20003f26270 */
[----:B------:R-:W-:Y:S01]  /*194d0*/  @!P5 ST.E.64 [R12.64], R168 ;  /* 0x000000a80c00d985 */ /* 0x000fe2000c101b06 */
        /* <DEDUP_REMOVED lines=22> */
.L_x_3696:
        /* <DEDUP_REMOVED lines=19> */
.L_x_3717:
        /* <DEDUP_REMOVED lines=54> */
.L_x_3719:
[----:B------:R-:W-:Y:S05]  /*19ad0*/  BSYNC B0 ;  /* 0x0000000000007941 */ /* 0x000fea0003800000 */
.L_x_3718:
        /* <DEDUP_REMOVED lines=40> */
.L_x_3775:
[----:B------:R-:W-:Y:S05]  /*19d60*/  BRA.DIV ~URZ, `(.L_x_3721) ;  /* 0x000023c27f007947 */ /* 0x000fea000b800000 */
[----:B------:R3:W4:Y:S02]  /*19d70*/  SHFL.IDX PT, R0, R16, RZ, 0x181f ;  /* 0x00181fff10007589 */ /* 0x00072400000e0000 */
.L_x_3776:
        /* <DEDUP_REMOVED lines=27> */
.L_x_3723:
[----:B------:R-:W-:Y:S05]  /*19f30*/  BSYNC B0 ;  /* 0x0000000000007941 */ /* 0x000fea0003800000 */
.L_x_3722:
[----:B------:R-:W-:Y:S05]  /*19f40*/  BRA.DIV ~URZ, `(.L_x_3724) ;  /* 0x000022427f007947 */ /* 0x000fea000b800000 */
[----:B--2---:R2:W1:Y:S04]  /*19f50*/  SHFL.IDX PT, R12, R13, 0x1, 0x181f ;  /* 0x00381f000d0c7f89 */ /* 0x00446800000e0000 */
[----:B----4-:R2:W4:Y:S02]  /*19f60*/  SHFL.IDX PT, R0, R16, 0x1, 0x181f ;  /* 0x00381f0010007f89 */ /* 0x01052400000e0000 */
.L_x_3777:
        /* <DEDUP_REMOVED lines=20> */
.L_x_3726:
[----:B------:R-:W-:Y:S05]  /*1a0b0*/  BSYNC B0 ;  /* 0x0000000000007941 */ /* 0x000fea0003800000 */
.L_x_3725:
[----:B------:R-:W-:Y:S05]  /*1a0c0*/  BRA.DIV ~URZ, `(.L_x_3727) ;  /* 0x000021827f007947 */ /* 0x000fea000b800000 */
[----:B-1----:R1:W2:Y:S02]  /*1a0d0*/  SHFL.IDX PT, R12, R13, 0x2, 0x181f ;  /* 0x00581f000d0c7f89 */ /* 0x0022a400000e0000 */
.L_x_3778:
[----:B------:R-:W-:Y:S05]  /*1a0e0*/  BRA.DIV ~URZ, `(.L_x_3728) ;  /* 0x000021d27f007947 */ /* 0x000fea000b800000 */
[----:B----4-:R4:W1:Y:S02]  /*1a0f0*/  SHFL.IDX PT, R0, R16, 0x2, 0x181f ;  /* 0x00581f0010007f89 */ /* 0x01086400000e0000 */
.L_x_3779:
        /* <DEDUP_REMOVED lines=20> */
.L_x_3730:
[----:B------:R-:W-:Y:S05]  /*1a240*/  BSYNC B0 ;  /* 0x0000000000007941 */ /* 0x000fea0003800000 */
.L_x_3729:
[----:B------:R-:W-:Y:S05]  /*1a250*/  BRA.DIV ~URZ, `(.L_x_3731) ;  /* 0x000020c27f007947 */ /* 0x000fea000b800000 */
[----:B--2---:R2:W3:Y:S04]  /*1a260*/  SHFL.IDX PT, R12, R13, 0x3, 0x181f ;  /* 0x00781f000d0c7f89 */ /* 0x0044e800000e0000 */
[----:B-1----:R2:W1:Y:S02]  /*1a270*/  SHFL.IDX PT, R0, R16, 0x3, 0x181f ;  /* 0x00781f0010007f89 */ /* 0x00246400000e0000 */
.L_x_3780:
        /* <DEDUP_REMOVED lines=19> */
.L_x_3711:
[----:B------:R-:W-:Y:S05]  /*1a3b0*/  BSYNC B1 ;  /* 0x0000000000017941 */ /* 0x000fea0003800000 */
.L_x_3695:
        /* <DEDUP_REMOVED lines=13> */
.L_x_3781:
[----:B------:R-:W-:Y:S05]  /*1a490*/  BRA.DIV ~URZ, `(.L_x_3734) ;  /* 0x00001fb27f007947 */ /* 0x000fea000b800000 */
[----:B------:R4:W3:Y:S02]  /*1a4a0*/  SHFL.IDX PT, R8, R21, 0x1, 0x1f ;  /* 0x00201f0015087f89 */ /* 0x0008e400000e0000 */
.L_x_3782:
        /* <DEDUP_REMOVED lines=18> */
.L_x_3783:
        /* <DEDUP_REMOVED lines=16> */
.L_x_3784:
[----:B--2---:R-:W-:Y:S01]  /*1a6d0*/  IMAD R0, R0, c[0x0][0x538], RZ ;  /* 0x00014e0000007a24 */ /* 0x004fe200078e02ff */
[----:B------:R-:W-:Y:S04]  /*1a6e0*/  BSSY B1, `(.L_x_3737) ;  /* 0x00000c7000017945 */ /* 0x000fe80003800000 */
[----:B---3--:R-:W-:-:S04]  /*1a6f0*/  IADD3 R8, R0, R8, RZ ;  /* 0x0000000800087210 */ /* 0x008fc80007ffe0ff */
[----:B------:R-:W-:-:S13]  /*1a700*/  ISETP.GT.AND P0, PT, R8, R9, PT ;  /* 0x000000090800720c */ /* 0x000fda0003f04270 */
[----:B------:R-:W-:Y:S05]  /*1a710*/  @P0 BRA `(.L_x_3738) ;  /* 0x0000024000000947 */ /* 0x000fea0003800000 */
.L_x_3742:
        /* <DEDUP_REMOVED lines=16> */
.L_x_3785:
        /* <DEDUP_REMOVED lines=16> */
.L_x_3786:
[----:B--2---:R-:W-:-:S05]  /*1a920*/  IMAD R0, R0, c[0x0][0x538], RZ ;  /* 0x00014e0000007a24 */ /* 0x004fca00078e02ff */
[----:B------:R-:W-:-:S04]  /*1a930*/  IADD3 R8, R0, R8, RZ ;  /* 0x0000000800087210 */ /* 0x000fc80007ffe0ff */
[----:B------:R-:W-:-:S13]  /*1a940*/  ISETP.GT.AND P0, PT, R8, R9, PT ;  /* 0x000000090800720c */ /* 0x000fda0003f04270 */
[----:B-1--4-:R-:W-:Y:S05]  /*1a950*/  @!P0 BRA `(.L_x_3742) ;  /* 0xfffffdc000008947 */ /* 0x012fea000383ffff */
.L_x_3738:
[----:B------:R-:W-:-:S05]  /*1a960*/  IADD3 R12, -R0, R8, RZ ;  /* 0x00000008000c7210 */ /* 0x000fca0007ffe1ff */
[----:B------:R-:W-:-:S05]  /*1a970*/  IMAD R0, R4, c[0x0][0x538], R12 ;  /* 0x00014e0004007a24 */ /* 0x000fca00078e020c */
[----:B------:R-:W-:Y:S01]  /*1a980*/  ISETP.GT.AND P0, PT, R0, R9, PT ;  /* 0x000000090000720c */ /* 0x000fe20003f04270 */
[----:B------:R-:W-:-:S12]  /*1a990*/  BRA.DIV ~URZ, `(.L_x_3743) ;  /* 0x00001ef27f007947 */ /* 0x000fd8000b800000 */
[----:B------:R-:W-:-:S04]  /*1a9a0*/  VOTE.ANY R10, PT, !P0 ;  /* 0x00000000000a7806 */ /* 0x000fc800040e0100 */
.L_x_3787:
[----:B------:R-:W2:Y:S02]  /*1a9b0*/  POPC R8, R10 ;  /* 0x0000000a00087309 */ /* 0x000ea40000000000 */
[----:B--2---:R-:W-:Y:S01]  /*1a9c0*/  IADD3 R235, R8, R235, RZ ;  /* 0x000000eb08eb7210 */ /* 0x004fe20007ffe0ff */
[----:B------:R-:W-:Y:S05]  /*1a9d0*/  BRA.DIV ~URZ, `(.L_x_3744) ;  /* 0x00001f027f007947 */ /* 0x000fea000b800000 */
[----:B------:R2:W3:Y:S04]  /*1a9e0*/  SHFL.IDX PT, R11, R6, R8, 0x1f ;  /* 0x00001f08060b7589 */ /* 0x0004e800000e0000 */
[----:B------:R2:W1:Y:S02]  /*1a9f0*/  SHFL.IDX PT, R7, R7, R8, 0x1f ;  /* 0x00001f0807077589 */ /* 0x00046400000e0000 */
.L_x_3788:
[----:B------:R-:W-:Y:S01]  /*1aa00*/  ISETP.NE.AND P0, PT, R10, RZ, PT ;  /* 0x000000ff0a00720c */ /* 0x000fe20003f05270 */
[----:B------:R-:W-:-:S12]  /*1aa10*/  BSSY B0, `(.L_x_3745) ;  /* 0x0000005000007945 */ /* 0x000fd80003800000 */
[----:B------:R-:W-:Y:S05]  /*1aa20*/  @!P0 BRA `(.L_x_3746) ;  /* 0x0000003000008947 */ /* 0x000fea0003800000 */
[----:B------:R-:W-:Y:S01]  /*1aa30*/  IADD3 R3, R8, -0x1, RZ ;  /* 0xffffffff08037810 */ /* 0x000fe20007ffe0ff */
[----:B------:R-:W-:Y:S05]  /*1aa40*/  BRA.DIV ~URZ, `(.L_x_3747) ;  /* 0x00001f627f007947 */ /* 0x000fea000b800000 */
[----:B------:R2:W4:Y:S02]  /*1aa50*/  SHFL.IDX PT, R13, R4, R3, 0x1f ;  /* 0x00001f03040d7589 */ /* 0x00052400000e0000 */
.L_x_3746:
[----:B------:R-:W-:Y:S05]  /*1aa60*/  BSYNC B0 ;  /* 0x0000000000007941 */ /* 0x000fea0003800000 */
.L_x_3745:
        /* <DEDUP_REMOVED lines=67> */
.L_x_3749:
        /* <DEDUP_REMOVED lines=67> */
.L_x_3750:
[----:B------:R-:W-:Y:S05]  /*1b2d0*/  BSYNC B0 ;  /* 0x0000000000007941 */ /* 0x000fea0003800000 */
.L_x_3748:
[----:B------:R-:W-:-:S04]  /*1b2e0*/  LOP3.LUT R2, RZ, R2, RZ, 0x33, !PT ;  /* 0x00000002ff027212 */ /* 0x000fc800078e33ff */
[----:B------:R-:W-:Y:S01]  /*1b2f0*/  IADD3 R233, R2, R11, RZ ;  /* 0x0000000b02e97210 */ /* 0x000fe20007ffe0ff */
[----:B------:R-:W-:Y:S05]  /*1b300*/  BRA `(.L_x_3751) ;  /* 0x0000004000007947 */ /* 0x000fea0003800000 */
.L_x_3739:
[----:B------:R-:W-:Y:S01]  /*1b310*/  IMAD.MOV.U32 R232, RZ, RZ, R9 ;  /* 0x000000ffffe87224 */ /* 0x000fe200078e0009 */
[----:B------:R-:W-:Y:S01]  /*1b320*/  MOV R234, RZ ;  /* 0x000000ff00ea7202 */ /* 0x000fe20000000f00 */
[----:B------:R-:W-:Y:S01]  /*1b330*/  IMAD.MOV.U32 R233, RZ, RZ, RZ ;  /* 0x000000ffffe97224 */ /* 0x000fe200078e00ff */
[----:B------:R-:W-:Y:S02]  /*1b340*/  MOV R235, c[0x0][0x53c] ;  /* 0x00014f0000eb7a02 */ /* 0x000fe40000000f00 */
.L_x_3751:
[----:B------:R-:W-:Y:S05]  /*1b350*/  BSYNC B1 ;  /* 0x0000000000017941 */ /* 0x000fea0003800000 */
.L_x_3737:
[----:B------:R-:W-:Y:S01]  /*1b360*/  WARPSYNC 0xffffffff ;  /* 0xffffffff00007948 */ /* 0x000fe20003800000 */
[----:B------:R-:W-:Y:S01]  /*1b370*/  BAR.SYNC.DEFER_BLOCKING 0x4, 0x100 ;  /* 0x0104000000007b1d */ /* 0x000fe20000010000 */
[----:B------:R-:W-:-:S13]  /*1b380*/  ISETP.NE.AND P0, PT, R14, RZ, PT ;  /* 0x000000ff0e00720c */ /* 0x000fda0003f05270 */
[----:B------:R2:W-:Y:S04]  /*1b390*/  @!P0 STS.128 [0x20080], R232 ;  /* 0x020080e8ff008388 */ /* 0x0005e80000000c00 */
[----:B------:R-:W-:Y:S06]  /*1b3a0*/  BAR.ARV 0x5, 0x100 ;  /* 0x0144000000007b1d */ /* 0x000fec0000002000 */
.L_x_3732:
[----:B-1----:R-:W-:-:S13]  /*1b3b0*/  ISETP.GE.AND P0, PT, R235, c[0x0][0x53c], PT ;  /* 0x00014f00eb007a0c */ /* 0x002fda0003f06270 */
[----:B--234-:R-:W-:Y:S01]  /*1b3c0*/  @P0 CALL.REL.NOINC `(.L_x_3752) ;  /* 0x0000001000000944 */ /* 0x01cfe20003c00000 */
[----:B------:R-:W-:Y:S05]  /*1b3d0*/  BRA `(.L_x_3753) ;  /* 0xfffe644000007947 */ /* 0x000fea000383ffff */
.L_x_3752:
[----:B------:R-:W-:Y:S05]  /*1b3e0*/  EXIT ;  /* 0x000000000000794d */ /* 0x000fea0003800000 */
.L_x_3569:
[----:B------:R-:W-:Y:S01]  /*1b3f0*/  IMAD.MOV.U32 R0, RZ, RZ, R5 ;  /* 0x000000ffff007224 */ /* 0x000fe200078e0005 */
[----:B------:R-:W-:Y:S02]  /*1b400*/  MOV R2, 0x1 ;  /* 0x0000000100027802 */ /* 0x000fe40000000f00 */
[----:B------:R-:W-:Y:S02]  /*1b410*/  MOV R3, 0x1b430 ;  /* 0x0001b43000037802 */ /* 0x000fe40000000f00 */
[----:B--2---:R-:W-:Y:S05]  /*1b420*/  CALL.REL.NOINC `($__internal_76_$__cuda_sm70_shflsync_up_p) ;  /* 0x0000168000007944 */ /* 0x004fea0003c00000 */
[----:B------:R-:W-:Y:S01]  /*1b430*/  MOV R0, R4 ;  /* 0x0000000400007202 */ /* 0x000fe20000000f00 */
[----:B------:R-:W-:Y:S05]  /*1b440*/  BRA `(.L_x_3754) ;  /* 0xfffe4ff000007947 */ /* 0x000fea000383ffff */
.L_x_3570:
[----:B------:R-:W-:Y:S01]  /*1b450*/  IMAD.MOV.U32 R0, RZ, RZ, R5 ;  /* 0x000000ffff007224 */ /* 0x000fe200078e0005 */
[----:B------:R-:W-:Y:S02]  /*1b460*/  MOV R2, 0x2 ;  /* 0x0000000200027802 */ /* 0x000fe40000000f00 */
[----:B------:R-:W-:Y:S02]  /*1b470*/  MOV R3, 0x1b490 ;  /* 0x0001b49000037802 */ /* 0x000fe40000000f00 */
[----:B--2---:R-:W-:Y:S05]  /*1b480*/  CALL.REL.NOINC `($__internal_76_$__cuda_sm70_shflsync_up_p) ;  /* 0x0000162000007944 */ /* 0x004fea0003c00000 */
[----:B------:R-:W-:Y:S01]  /*1b490*/  SEL R0, R4, RZ, P4 ;  /* 0x000000ff04007207 */ /* 0x000fe20002000000 */
[----:B------:R-:W-:Y:S01]  /*1b4a0*/  IMAD.MOV.U32 R2, RZ, RZ, 0x4 ;  /* 0x00000004ff027424 */ /* 0x000fe200078e00ff */
[----:B------:R-:W-:-:S03]  /*1b4b0*/  MOV R3, 0x1b4e0 ;  /* 0x0001b4e000037802 */ /* 0x000fc60000000f00 */
[----:B------:R-:W-:Y:S02]  /*1b4c0*/  IMAD.IADD R0, R5, 0x1, R0 ;  /* 0x0000000105007824 */ /* 0x000fe400078e0200 */
[----:B------:R-:W-:Y:S05]  /*1b4d0*/  CALL.REL.NOINC `($__internal_76_$__cuda_sm70_shflsync_up_p) ;  /* 0x000015d000007944 */ /* 0x000fea0003c00000 */
        /* <DEDUP_REMOVED lines=13> */
[----:B------:R-:W-:Y:S01]  /*1b5b0*/  IMAD.IADD R4, R0, 0x1, R4 ;  /* 0x0000000100047824 */ /* 0x000fe200078e0204 */
[----:B------:R-:W-:-:S03]  /*1b5c0*/  MOV R0, 0x1f ;  /* 0x0000001f00007802 */ /* 0x000fc60000000f00 */
[----:B------:R-:W-:Y:S02]  /*1b5d0*/  IMAD.MOV.U32 R5, RZ, RZ, R4 ;  /* 0x000000ffff057224 */ /* 0x000fe400078e0004 */
[----:B------:R-:W-:Y:S05]  /*1b5e0*/  CALL.REL.NOINC `($__internal_75_$__cuda_sm70_shflsync_idx_p) ;  /* 0x0000147000007944 */ /* 0x000fea0003c00000 */
[----:B------:R-:W-:Y:S05]  /*1b5f0*/  BRA `(.L_x_3755) ;  /* 0xfffe4f4000007947 */ /* 0x000fea000383ffff */
.L_x_3572:
[----:B------:R-:W-:Y:S02]  /*1b600*/  SEL R0, RZ, 0x1, P0 ;  /* 0x00000001ff007807 */ /* 0x000fe40000000000 */
[----:B------:R-:W-:Y:S02]  /*1b610*/  MOV R2, 0x1b630 ;  /* 0x0001b63000027802 */ /* 0x000fe40000000f00 */
[----:B--2---:R-:W-:Y:S05]  /*1b620*/  CALL.REL.NOINC `($__internal_77_$__cuda_sm70_votesync_ballot) ;  /* 0x000014f000007944 */ /* 0x004fea0003c00000 */
[----:B------:R-:W-:Y:S01]  /*1b630*/  MOV R10, R0 ;  /* 0x00000000000a7202 */ /* 0x000fe20000000f00 */
[----:B------:R-:W-:Y:S05]  /*1b640*/  BRA `(.L_x_3756) ;  /* 0xfffe4f8000007947 */ /* 0x000fea000383ffff */
.L_x_3573:
[----:B------:R-:W-:Y:S01]  /*1b650*/  IMAD.MOV.U32 R5, RZ, RZ, R9 ;  /* 0x000000ffff057224 */ /* 0x000fe200078e0009 */
[----:B------:R-:W-:Y:S01]  /*1b660*/  MOV R3, R6 ;  /* 0x0000000600037202 */ /* 0x000fe20000000f00 */
[----:B------:R-:W-:Y:S01]  /*1b670*/  IMAD.MOV.U32 R0, RZ, RZ, 0x1f ;  /* 0x0000001fff007424 */ /* 0x000fe200078e00ff */
[----:B------:R-:W-:Y:S02]  /*1b680*/  MOV R2, 0x1b6a0 ;  /* 0x0001b6a000027802 */ /* 0x000fe40000000f00 */
[----:B------:R-:W-:Y:S05]  /*1b690*/  CALL.REL.NOINC `($__internal_75_$__cuda_sm70_shflsync_idx_p) ;  /* 0x000013c000007944 */ /* 0x000fea0003c00000 */
[----:B------:R-:W-:Y:S01]  /*1b6a0*/  IMAD.MOV.U32 R233, RZ, RZ, R0 ;  /* 0x000000ffffe97224 */ /* 0x000fe200078e0000 */
[----:B------:R-:W-:Y:S01]  /*1b6b0*/  MOV R5, R8 ;  /* 0x0000000800057202 */ /* 0x000fe20000000f00 */
[----:B------:R-:W-:Y:S01]  /*1b6c0*/  IMAD.MOV.U32 R7, RZ, RZ, RZ ;  /* 0x000000ffff077224 */ /* 0x000fe200078e00ff */
[----:B------:R-:W-:Y:S01]  /*1b6d0*/  MOV R3, R6 ;  /* 0x0000000600037202 */ /* 0x000fe20000000f00 */
[----:B------:R-:W-:Y:S01]  /*1b6e0*/  IMAD.MOV.U32 R0, RZ, RZ, 0x1f ;  /* 0x0000001fff007424 */ /* 0x000fe200078e00ff */
[----:B------:R-:W-:-:S02]  /*1b6f0*/  MOV R2, 0x1b710 ;  /* 0x0001b71000027802 */ /* 0x000fc40000000f00 */
[----:B------:R-:W-:Y:S05]  /*1b700*/  CALL.REL.NOINC `($__internal_75_$__cuda_sm70_shflsync_idx_p) ;  /* 0x0000135000007944 */ /* 0x000fea0003c00000 */
[----:B------:R-:W-:Y:S01]  /*1b710*/  MOV R9, R0 ;  /* 0x0000000000097202 */ /* 0x000fe20000000f00 */
[----:B------:R-:W-:Y:S05]  /*1b720*/  BRA `(.L_x_3757) ;  /* 0xfffe4f0000007947 */ /* 0x000fea000383ffff */
.L_x_3576:
[----:B------:R-:W-:Y:S01]  /*1b730*/  IMAD.MOV.U32 R5, RZ, RZ, R4 ;  /* 0x000000ffff057224 */ /* 0x000fe200078e0004 */
[----:B------:R-:W-:-:S02]  /*1b740*/  MOV R0, 0x1f ;  /* 0x0000001f00007802 */ /* 0x000fc40000000f00 */
[----:B------:R-:W-:Y:S02]  /*1b750*/  MOV R2, 0x1b770 ;  /* 0x0001b77000027802 */ /* 0x000fe40000000f00 */
[----:B-123--:R-:W-:Y:S05]  /*1b760*/  CALL.REL.NOINC `($__internal_75_$__cuda_sm70_shflsync_idx_p) ;  /* 0x000012f000007944 */ /* 0x00efea0003c00000 */
[----:B------:R-:W-:Y:S01]  /*1b770*/  MOV R7, R0 ;  /* 0x0000000000077202 */ /* 0x000fe20000000f00 */
[----:B------:R-:W-:Y:S05]  /*1b780*/  BRA `(.L_x_3575) ;  /* 0xfffe4f0000007947 */ /* 0x000fea000383ffff */
.L_x_3609:
[----:B------:R-:W-:Y:S01]  /*1b790*/  IMAD.MOV.U32 R5, RZ, RZ, R14 ;  /* 0x000000ffff057224 */ /* 0x000fe200078e000e */
[----:B------:R-:W-:Y:S01]  /*1b7a0*/  MOV R3, RZ ;  /* 0x000000ff00037202 */ /* 0x000fe20000000f00 */
[----:B------:R-:W-:Y:S01]  /*1b7b0*/  IMAD.MOV.U32 R0, RZ, RZ, 0x181f ;  /* 0x0000181fff007424 */ /* 0x000fe200078e00ff */
[----:B------:R-:W-:Y:S02]  /*1b7c0*/  MOV R2, 0x1b7e0 ;  /* 0x0001b7e000027802 */ /* 0x000fe40000000f00 */
[----:B-----5:R-:W-:Y:S05]  /*1b7d0*/  CALL.REL.NOINC `($__internal_75_$__cuda_sm70_shflsync_idx_p) ;  /* 0x0000128000007944 */ /* 0x020fea0003c00000 */
[----:B------:R-:W-:Y:S01]  /*1b7e0*/  MOV R12, R0 ;  /* 0x00000000000c7202 */ /* 0x000fe20000000f00 */
[----:B------:R-:W-:Y:S05]  /*1b7f0*/  BRA `(.L_x_3758) ;  /* 0xfffeafa000007947 */ /* 0x000fea000383ffff */
.L_x_3610:
[----:B------:R-:W-:Y:S01]  /*1b800*/  IMAD.MOV.U32 R5, RZ, RZ, R17 ;  /* 0x000000ffff057224 */ /* 0x000fe200078e0011 */
[----:B------:R-:W-:Y:S01]  /*1b810*/  MOV R3, RZ ;  /* 0x000000ff00037202 */ /* 0x000fe20000000f00 */
[----:B------:R-:W-:Y:S01]  /*1b820*/  IMAD.MOV.U32 R0, RZ, RZ, 0x181f ;  /* 0x0000181fff007424 */ /* 0x000fe200078e00ff */
[----:B------:R-:W-:Y:S02]  /*1b830*/  MOV R2, 0x1b850 ;  /* 0x0001b85000027802 */ /* 0x000fe40000000f00 */
[----:B-12--5:R-:W-:Y:S05]  /*1b840*/  CALL.REL.NOINC `($__internal_75_$__cuda_sm70_shflsync_idx_p) ;  /* 0x0000121000007944 */ /* 0x026fea0003c00000 */
[----:B------:R-:W-:Y:S05]  /*1b850*/  BRA `(.L_x_3759) ;  /* 0xfffeaf6000007947 */ /* 0x000fea000383ffff */
.L_x_3613:
[----:B------:R-:W-:Y:S01]  /*1b860*/  IMAD.MOV.U32 R5, RZ, RZ, R14 ;  /* 0x000000ffff057224 */ /* 0x000fe200078e000e */
[----:B--2---:R-:W-:Y:S01]  /*1b870*/  MOV R3, 0x1 ;  /* 0x0000000100037802 */ /* 0x004fe20000000f00 */
[----:B----4-:R-:W-:Y:S01]  /*1b880*/  IMAD.MOV.U32 R0, RZ, RZ, 0x181f ;  /* 0x0000181fff007424 */ /* 0x010fe200078e00ff */
[----:B------:R-:W-:-:S02]  /*1b890*/  MOV R2, 0x1b8b0 ;  /* 0x0001b8b000027802 */ /* 0x000fc40000000f00 */
[----:B-1-3-5:R-:W-:Y:S05]  /*1b8a0*/  CALL.REL.NOINC `($__internal_75_$__cuda_sm70_shflsync_idx_p) ;  /* 0x000011b000007944 */ /* 0x02afea0003c00000 */
[----:B------:R-:W-:Y:S01]  /*1b8b0*/  IMAD.MOV.U32 R12, RZ, RZ, R0 ;  /* 0x000000ffff0c7224 */ /* 0x000fe200078e0000 */
[----:B------:R-:W-:Y:S01]  /*1b8c0*/  MOV R3, 0x1 ;  /* 0x0000000100037802 */ /* 0x000fe20000000f00 */
[----:B------:R-:W-:Y:S01]  /*1b8d0*/  IMAD.MOV.U32 R5, RZ, RZ, R17 ;  /* 0x000000ffff057224 */ /* 0x000fe200078e0011 */
[----:B------:R-:W-:-:S02]  /*1b8e0*/  MOV R0, 0x181f ;  /* 0x0000181f00007802 */ /* 0x000fc40000000f00 */
[----:B------:R-:W-:Y:S02]  /*1b8f0*/  MOV R2, 0x1b910 ;  /* 0x0001b91000027802 */ /* 0x000fe40000000f00 */
[----:B------:R-:W-:Y:S05]  /*1b900*/  CALL.REL.NOINC `($__internal_75_$__cuda_sm70_shflsync_idx_p) ;  /* 0x0000115000007944 */ /* 0x000fea0003c00000 */
[----:B------:R-:W-:Y:S05]  /*1b910*/  BRA `(.L_x_3760) ;  /* 0xfffeb0a000007947 */ /* 0x000fea000383ffff */
.L_x_3616:
[----:B------:R-:W-:Y:S01]  /*1b920*/  IMAD.MOV.U32 R5, RZ, RZ, R14 ;  /* 0x000000ffff057224 */ /* 0x000fe200078e000e */
[----:B-1----:R-:W-:Y:S01]  /*1b930*/  MOV R3, 0x2 ;  /* 0x0000000200037802 */ /* 0x002fe20000000f00 */
[----:B----4-:R-:W-:Y:S01]  /*1b940*/  IMAD.MOV.U32 R0, RZ, RZ, 0x181f ;  /* 0x0000181fff007424 */ /* 0x010fe200078e00ff */
[----:B------:R-:W-:Y:S02]  /*1b950*/  MOV R2, 0x1b970 ;  /* 0x0001b97000027802 */ /* 0x000fe40000000f00 */
[----:B--23-5:R-:W-:Y:S05]  /*1b960*/  CALL.REL.NOINC `($__internal_75_$__cuda_sm70_shflsync_idx_p) ;  /* 0x000010f000007944 */ /* 0x02cfea0003c00000 */
[----:B------:R-:W-:Y:S01]  /*1b970*/  MOV R12, R0 ;  /* 0x00000000000c7202 */ /* 0x000fe20000000f00 */
[----:B------:R-:W-:Y:S05]  /*1b980*/  BRA `(.L_x_3761) ;  /* 0xfffeb1c000007947 */ /* 0x000fea000383ffff */
.L_x_3617:
[----:B------:R-:W-:Y:S01]  /*1b990*/  IMAD.MOV.U32 R5, RZ, RZ, R17 ;  /* 0x000000ffff057224 */ /* 0x000fe200078e0011 */
[----:B------:R-:W-:Y:S01]  /*1b9a0*/  MOV R3, 0x2 ;  /* 0x0000000200037802 */ /* 0x000fe20000000f00 */
[----:B----4-:R-:W-:Y:S01]  /*1b9b0*/  IMAD.MOV.U32 R0, RZ, RZ, 0x181f ;  /* 0x0000181fff007424 */ /* 0x010fe200078e00ff */
[----:B------:R-:W-:Y:S02]  /*1b9c0*/  MOV R2, 0x1b9e0 ;  /* 0x0001b9e000027802 */ /* 0x000fe40000000f00 */
[----:B-123-5:R-:W-:Y:S05]  /*1b9d0*/  CALL.REL.NOINC `($__internal_75_$__cuda_sm70_shflsync_idx_p) ;  /* 0x0000108000007944 */ /* 0x02efea0003c00000 */
[----:B------:R-:W-:Y:S05]  /*1b9e0*/  BRA `(.L_x_3762) ;  /* 0xfffeb18000007947 */ /* 0x000fea000383ffff */
.L_x_3620:
[----:B------:R-:W-:Y:S01]  /*1b9f0*/  IMAD.MOV.U32 R5, RZ, RZ, R14 ;  /* 0x000000ffff057224 */ /* 0x000fe200078e000e */
[----:B-1----:R-:W-:Y:S01]  /*1ba00*/  MOV R3, 0x3 ;  /* 0x0000000300037802 */ /* 0x002fe20000000f00 */
[----:B------:R-:W-:Y:S01]  /*1ba10*/  IMAD.MOV.U32 R0, RZ, RZ, 0x181f ;  /* 0x0000181fff007424 */ /* 0x000fe200078e00ff */
[----:B------:R-:W-:-:S02]  /*1ba20*/  MOV R2, 0x1ba40 ;  /* 0x0001ba4000027802 */ /* 0x000fc40000000f00 */
[----:B--2345:R-:W-:Y:S05]  /*1ba30*/  CALL.REL.NOINC `($__internal_75_$__cuda_sm70_shflsync_idx_p) ;  /* 0x0000102000007944 */ /* 0x03cfea0003c00000 */
[----:B------:R-:W-:Y:S01]  /*1ba40*/  IMAD.MOV.U32 R12, RZ, RZ, R0 ;  /* 0x000000ffff0c7224 */ /* 0x000fe200078e0000 */
[----:B------:R-:W-:Y:S01]  /*1ba50*/  MOV R3, 0x3 ;  /* 0x0000000300037802 */ /* 0x000fe20000000f00 */
[----:B------:R-:W-:Y:S01]  /*1ba60*/  IMAD.MOV.U32 R5, RZ, RZ, R17 ;  /* 0x000000ffff057224 */ /* 0x000fe200078e0011 */
[----:B------:R-:W-:-:S02]  /*1ba70*/  MOV R0, 0x181f ;  /* 0x0000181f00007802 */ /* 0x000fc40000000f00 */
[----:B------:R-:W-:Y:S02]  /*1ba80*/  MOV R2, 0x1baa0 ;  /* 0x0001baa000027802 */ /* 0x000fe40000000f00 */
[----:B------:R-:W-:Y:S05]  /*1ba90*/  CALL.REL.NOINC `($__internal_75_$__cuda_sm70_shflsync_idx_p) ;  /* 0x00000fc000007944 */ /* 0x000fea0003c00000 */
[----:B------:R-:W-:Y:S05]  /*1baa0*/  BRA `(.L_x_3763) ;  /* 0xfffeb26000007947 */ /* 0x000fea000383ffff */
.L_x_3691:
[----:B------:R-:W-:Y:S01]  /*1bab0*/  IMAD.MOV.U32 R2, RZ, RZ, R209 ;  /* 0x000000ffff027224 */ /* 0x000fe200078e00d1 */
[----:B------:R-:W-:Y:S02]  /*1bac0*/  MOV R5, 0x2 ;  /* 0x0000000200057802 */ /* 0x000fe40000000f00 */
[----:B------:R-:W-:Y:S02]  /*1bad0*/  MOV R3, 0x1baf0 ;  /* 0x0001baf000037802 */ /* 0x000fe40000000f00 */
[----:B------:R-:W-:Y:S05]  /*1bae0*/  CALL.REL.NOINC `($__internal_74_$__cuda_sm70_shflsync_bfly_p) ;  /* 0x00000f2000007944 */ /* 0x000fea0003c00000 */
[----:B------:R-:W-:Y:S01]  /*1baf0*/  MOV R0, R5 ;  /* 0x0000000500007202 */ /* 0x000fe20000000f00 */
[----:B------:R-:W-:Y:S05]  /*1bb00*/  BRA `(.L_x_3764) ;  /* 0xffff9d2000007947 */ /* 0x000fea000383ffff */
.L_x_3692:
[----:B------:R-:W-:Y:S01]  /*1bb10*/  IMAD.MOV.U32 R2, RZ, RZ, R0 ;  /* 0x000000ffff027224 */ /* 0x000fe200078e0000 */
[----:B------:R-:W-:Y:S02]  /*1bb20*/  MOV R5, 0x1 ;  /* 0x0000000100057802 */ /* 0x000fe40000000f00 */
[----:B------:R-:W-:Y:S02]  /*1bb30*/  MOV R3, 0x1bb50 ;  /* 0x0001bb5000037802 */ /* 0x000fe40000000f00 */
[----:B-1----:R-:W-:Y:S05]  /*1bb40*/  CALL.REL.NOINC `($__internal_74_$__cuda_sm70_shflsync_bfly_p) ;  /* 0x00000ec000007944 */ /* 0x002fea0003c00000 */
[----:B------:R-:W-:Y:S01]  /*1bb50*/  FADD.FTZ R0, R0, R5 ;  /* 0x0000000500007221 */ /* 0x000fe20000010000 */
[----:B------:R-:W-:Y:S02]  /*1bb60*/  MOV R2, R208 ;  /* 0x000000d000027202 */ /* 0x000fe40000000f00 */
[----:B------:R-:W-:-:S02]  /*1bb70*/  MOV R5, 0x2 ;  /* 0x0000000200057802 */ /* 0x000fc40000000f00 */
[----:B------:R-:W-:Y:S02]  /*1bb80*/  MOV R3, 0x1bba0 ;  /* 0x0001bba000037802 */ /* 0x000fe40000000f00 */
[----:B------:R-:W-:Y:S05]  /*1bb90*/  CALL.REL.NOINC `($__internal_74_$__cuda_sm70_shflsync_bfly_p) ;  /* 0x00000e7000007944 */ /* 0x000fea0003c00000 */
[----:B------:R-:W-:Y:S01]  /*1bba0*/  FADD.FTZ R4, R208, R5 ;  /* 0x00000005d0047221 */ /* 0x000fe20000010000 */
[----:B------:R-:W-:Y:S02]  /*1bbb0*/  MOV R5, 0x1 ;  /* 0x0000000100057802 */ /* 0x000fe40000000f00 */
[----:B------:R-:W-:Y:S02]  /*1bbc0*/  MOV R3, 0x1bbf0 ;  /* 0x0001bbf000037802 */ /* 0x000fe40000000f00 */
[----:B------:R-:W-:Y:S02]  /*1bbd0*/  MOV R2, R4 ;  /* 0x0000000400027202 */ /* 0x000fe40000000f00 */
[----:B------:R-:W-:Y:S05]  /*1bbe0*/  CALL.REL.NOINC `($__internal_74_$__cuda_sm70_shflsync_bfly_p) ;  /* 0x00000e2000007944 */ /* 0x000fea0003c00000 */
[----:B------:R-:W-:Y:S01]  /*1bbf0*/  MOV R3, R5 ;  /* 0x0000000500037202 */ /* 0x000fe20000000f00 */
[----:B------:R-:W-:Y:S05]  /*1bc00*/  BRA `(.L_x_3765) ;  /* 0xffff9c9000007947 */ /* 0x000fea000383ffff */
.L_x_3699:
[----:B--234-:R-:W-:Y:S01]  /*1bc10*/  IMAD.MOV.U32 R5, RZ, RZ, R15 ;  /* 0x000000ffff057224 */ /* 0x01cfe200078e000f */
[----:B------:R-:W-:Y:S01]  /*1bc20*/  MOV R3, RZ ;  /* 0x000000ff00037202 */ /* 0x000fe20000000f00 */
[----:B------:R-:W-:Y:S01]  /*1bc30*/  IMAD.MOV.U32 R0, RZ, RZ, 0x181f ;  /* 0x0000181fff007424 */ /* 0x000fe200078e00ff */
[----:B------:R-:W-:Y:S02]  /*1bc40*/  MOV R2, 0x1bc60 ;  /* 0x0001bc6000027802 */ /* 0x000fe40000000f00 */
[----:B-1----:R-:W-:Y:S05]  /*1bc50*/  CALL.REL.NOINC `($__internal_75_$__cuda_sm70_shflsync_idx_p) ;  /* 0x00000e0000007944 */ /* 0x002fea0003c00000 */
[----:B------:R-:W-:Y:S01]  /*1bc60*/  MOV R12, R0 ;  /* 0x00000000000c7202 */ /* 0x000fe20000000f00 */
[----:B------:R-:W-:Y:S05]  /*1bc70*/  BRA `(.L_x_3766) ;  /* 0xffffb81000007947 */ /* 0x000fea000383ffff */
.L_x_3700:
[----:B------:R-:W-:Y:S01]  /*1bc80*/  IMAD.MOV.U32 R5, RZ, RZ, R16 ;  /* 0x000000ffff057224 */ /* 0x000fe200078e0010 */
[----:B------:R-:W-:Y:S01]  /*1bc90*/  MOV R3, RZ ;  /* 0x000000ff00037202 */ /* 0x000fe20000000f00 */
[----:B------:R-:W-:Y:S01]  /*1bca0*/  IMAD.MOV.U32 R0, RZ, RZ, 0x181f ;  /* 0x0000181fff007424 */ /* 0x000fe200078e00ff */
[----:B------:R-:W-:-:S02]  /*1bcb0*/  MOV R2, 0x1bcd0 ;  /* 0x0001bcd000027802 */ /* 0x000fc40000000f00 */
[----:B-123--:R-:W-:Y:S05]  /*1bcc0*/  CALL.REL.NOINC `($__internal_75_$__cuda_sm70_shflsync_idx_p) ;  /* 0x00000d9000007944 */ /* 0x00efea0003c00000 */
[----:B------:R-:W-:Y:S05]  /*1bcd0*/  BRA `(.L_x_3767) ;  /* 0xffffb7d000007947 */ /* 0x000fea000383ffff */
.L_x_3703:
[----:B------:R-:W-:Y:S01]  /*1bce0*/  IMAD.MOV.U32 R5, RZ, RZ, R15 ;  /* 0x000000ffff057224 */ /* 0x000fe200078e000f */
[----:B--2---:R-:W-:Y:S01]  /*1bcf0*/  MOV R3, 0x1 ;  /* 0x0000000100037802 */ /* 0x004fe20000000f00 */
[----:B------:R-:W-:Y:S01]  /*1bd00*/  IMAD.MOV.U32 R0, RZ, RZ, 0x181f ;  /* 0x0000181fff007424 */ /* 0x000fe200078e00ff */
[----:B------:R-:W-:-:S02]  /*1bd10*/  MOV R2, 0x1bd30 ;  /* 0x0001bd3000027802 */ /* 0x000fc40000000f00 */
[----:B-1-34-:R-:W-:Y:S05]  /*1bd20*/  CALL.REL.NOINC `($__internal_75_$__cuda_sm70_shflsync_idx_p) ;  /* 0x00000d3000007944 */ /* 0x01afea0003c00000 */
[----:B------:R-:W-:Y:S01]  /*1bd30*/  IMAD.MOV.U32 R12, RZ, RZ, R0 ;  /* 0x000000ffff0c7224 */ /* 0x000fe200078e0000 */
[----:B------:R-:W-:Y:S01]  /*1bd40*/  MOV R3, 0x1 ;  /* 0x0000000100037802 */ /* 0x000fe20000000f00 */
[----:B------:R-:W-:Y:S01]  /*1bd50*/  IMAD.MOV.U32 R5, RZ, RZ, R16 ;  /* 0x000000ffff057224 */ /* 0x000fe200078e0010 */
[----:B------:R-:W-:-:S02]  /*1bd60*/  MOV R0, 0x181f ;  /* 0x0000181f00007802 */ /* 0x000fc40000000f00 */
[----:B------:R-:W-:Y:S02]  /*1bd70*/  MOV R2, 0x1bd90 ;  /* 0x0001bd9000027802 */ /* 0x000fe40000000f00 */
[----:B------:R-:W-:Y:S05]  /*1bd80*/  CALL.REL.NOINC `($__internal_75_$__cuda_sm70_shflsync_idx_p) ;  /* 0x00000cd000007944 */ /* 0x000fea0003c00000 */
[----:B------:R-:W-:Y:S05]  /*1bd90*/  BRA `(.L_x_3768) ;  /* 0xffffb8f000007947 */ /* 0x000fea000383ffff */
.L_x_3706:
[----:B------:R-:W-:Y:S01]  /*1bda0*/  IMAD.MOV.U32 R5, RZ, RZ, R15 ;  /* 0x000000ffff057224 */ /* 0x000fe200078e000f */
[----:B--2---:R-:W-:Y:S01]  /*1bdb0*/  MOV R3, 0x2 ;  /* 0x0000000200037802 */ /* 0x004fe20000000f00 */
[----:B------:R-:W-:Y:S01]  /*1bdc0*/  IMAD.MOV.U32 R0, RZ, RZ, 0x181f ;  /* 0x0000181fff007424 */ /* 0x000fe200078e00ff */
[----:B------:R-:W-:Y:S02]  /*1bdd0*/  MOV R2, 0x1bdf0 ;  /* 0x0001bdf000027802 */ /* 0x000fe40000000f00 */
[----:B-1-34-:R-:W-:Y:S05]  /*1bde0*/  CALL.REL.NOINC `($__internal_75_$__cuda_sm70_shflsync_idx_p) ;  /* 0x00000c7000007944 */ /* 0x01afea0003c00000 */
[----:B------:R-:W-:Y:S01]  /*1bdf0*/  MOV R12, R0 ;  /* 0x00000000000c7202 */ /* 0x000fe20000000f00 */
[----:B------:R-:W-:Y:S05]  /*1be00*/  BRA `(.L_x_3769) ;  /* 0xffffb9f000007947 */ /* 0x000fea000383ffff */
.L_x_3707:
[----:B------:R-:W-:Y:S01]  /*1be10*/  IMAD.MOV.U32 R5, RZ, RZ, R16 ;  /* 0x000000ffff057224 */ /* 0x000fe200078e0010 */
[----:B--2---:R-:W-:Y:S01]  /*1be20*/  MOV R3, 0x2 ;  /* 0x0000000200037802 */ /* 0x004fe20000000f00 */
[----:B------:R-:W-:Y:S01]  /*1be30*/  IMAD.MOV.U32 R0, RZ, RZ, 0x181f ;  /* 0x0000181fff007424 */ /* 0x000fe200078e00ff */
[----:B------:R-:W-:Y:S02]  /*1be40*/  MOV R2, 0x1be60 ;  /* 0x0001be6000027802 */ /* 0x000fe40000000f00 */
[----:B-1-34-:R-:W-:Y:S05]  /*1be50*/  CALL.REL.NOINC `($__internal_75_$__cuda_sm70_shflsync_idx_p) ;  /* 0x00000c0000007944 */ /* 0x01afea0003c00000 */
[----:B------:R-:W-:Y:S05]  /*1be60*/  BRA `(.L_x_3770) ;  /* 0xffffb9b000007947 */ /* 0x000fea000383ffff */
.L_x_3710:
[----:B------:R-:W-:Y:S01]  /*1be70*/  IMAD.MOV.U32 R5, RZ, RZ, R15 ;  /* 0x000000ffff057224 */ /* 0x000fe200078e000f */
[----:B---3--:R-:W-:Y:S01]  /*1be80*/  MOV R3, 0x3 ;  /* 0x0000000300037802 */ /* 0x008fe20000000f00 */
[----:B----4-:R-:W-:Y:S01]  /*1be90*/  IMAD.MOV.U32 R0, RZ, RZ, 0x181f ;  /* 0x0000181fff007424 */ /* 0x010fe200078e00ff */
[----:B------:R-:W-:-:S02]  /*1bea0*/  MOV R2, 0x1bec0 ;  /* 0x0001bec000027802 */ /* 0x000fc40000000f00 */
[----:B-12---:R-:W-:Y:S05]  /*1beb0*/  CALL.REL.NOINC `($__internal_75_$__cuda_sm70_shflsync_idx_p) ;  /* 0x00000ba000007944 */ /* 0x006fea0003c00000 */
[----:B------:R-:W-:Y:S01]  /*1bec0*/  IMAD.MOV.U32 R10, RZ, RZ, R0 ;  /* 0x000000ffff0a7224 */ /* 0x000fe200078e0000 */
[----:B------:R-:W-:Y:S01]  /*1bed0*/  MOV R3, 0x3 ;  /* 0x0000000300037802 */ /* 0x000fe20000000f00 */
[----:B------:R-:W-:Y:S01]  /*1bee0*/  IMAD.MOV.U32 R5, RZ, RZ, R16 ;  /* 0x000000ffff057224 */ /* 0x000fe200078e0010 */
[----:B------:R-:W-:-:S02]  /*1bef0*/  MOV R0, 0x181f ;  /* 0x0000181f00007802 */ /* 0x000fc40000000f00 */
[----:B------:R-:W-:Y:S02]  /*1bf00*/  MOV R2, 0x1bf20 ;  /* 0x0001bf2000027802 */ /* 0x000fe40000000f00 */
[----:B------:R-:W-:Y:S05]  /*1bf10*/  CALL.REL.NOINC `($__internal_75_$__cuda_sm70_shflsync_idx_p) ;  /* 0x00000b4000007944 */ /* 0x000fea0003c00000 */
[----:B------:R-:W-:Y:S05]  /*1bf20*/  BRA `(.L_x_3771) ;  /* 0xffffba7000007947 */ /* 0x000fea000383ffff */
.L_x_3712:
[----:B------:R-:W-:Y:S01]  /*1bf30*/  IMAD.MOV.U32 R5, RZ, RZ, R16 ;  /* 0x000000ffff057224 */ /* 0x000fe200078e0010 */
[----:B------:R-:W-:Y:S01]  /*1bf40*/  MOV R3, RZ ;  /* 0x000000ff00037202 */ /* 0x000fe20000000f00 */
[----:B------:R-:W-:Y:S01]  /*1bf50*/  IMAD.MOV.U32 R0, RZ, RZ, 0x1c1f ;  /* 0x00001c1fff007424 */ /* 0x000fe200078e00ff */
[----:B------:R-:W-:Y:S02]  /*1bf60*/  MOV R2, 0x1bf80 ;  /* 0x0001bf8000027802 */ /* 0x000fe40000000f00 */
[----:B------:R-:W-:Y:S05]  /*1bf70*/  CALL.REL.NOINC `($__internal_75_$__cuda_sm70_shflsync_idx_p) ;  /* 0x00000ae000007944 */ /* 0x000fea0003c00000 */
[----:B------:R-:W-:Y:S01]  /*1bf80*/  MOV R4, R0 ;  /* 0x0000000000047202 */ /* 0x000fe20000000f00 */
[----:B------:R-:W-:Y:S05]  /*1bf90*/  BRA `(.L_x_3772) ;  /* 0xffffbd6000007947 */ /* 0x000fea000383ffff */
.L_x_3713:
[----:B------:R-:W-:Y:S01]  /*1bfa0*/  IMAD.MOV.U32 R5, RZ, RZ, R17 ;  /* 0x000000ffff057224 */ /* 0x000fe200078e0011 */
[----:B------:R-:W-:Y:S01]  /*1bfb0*/  MOV R3, RZ ;  /* 0x000000ff00037202 */ /* 0x000fe20000000f00 */
[----:B------:R-:W-:Y:S01]  /*1bfc0*/  IMAD.MOV.U32 R0, RZ, RZ, 0x1c1f ;  /* 0x00001c1fff007424 */ /* 0x000fe200078e00ff */
[----:B------:R-:W-:Y:S02]  /*1bfd0*/  MOV R2, 0x1bff0 ;  /* 0x0001bff000027802 */ /* 0x000fe40000000f00 */
[----:B-12---:R-:W-:Y:S05]  /*1bfe0*/  CALL.REL.NOINC `($__internal_75_$__cuda_sm70_shflsync_idx_p) ;  /* 0x00000a7000007944 */ /* 0x006fea0003c00000 */
[----:B------:R-:W-:Y:S05]  /*1bff0*/  BRA `(.L_x_3773) ;  /* 0xffffbd2000007947 */ /* 0x000fea000383ffff */
.L_x_3716:
[----:B------:R-:W-:Y:S01]  /*1c000*/  IMAD.MOV.U32 R5, RZ, RZ, R16 ;  /* 0x000000ffff057224 */ /* 0x000fe200078e0010 */
[----:B------:R-:W-:Y:S01]  /*1c010*/  MOV R3, 0x1 ;  /* 0x0000000100037802 */ /* 0x000fe20000000f00 */
[----:B----4-:R-:W-:Y:S01]  /*1c020*/  IMAD.MOV.U32 R0, RZ, RZ, 0x1c1f ;  /* 0x00001c1fff007424 */ /* 0x010fe200078e00ff */
[----:B------:R-:W-:-:S02]  /*1c030*/  MOV R2, 0x1c050 ;  /* 0x0001c05000027802 */ /* 0x000fc40000000f00 */
[----:B-123--:R-:W-:Y:S05]  /*1c040*/  CALL.REL.NOINC `($__internal_75_$__cuda_sm70_shflsync_idx_p) ;  /* 0x00000a1000007944 */ /* 0x00efea0003c00000 */
[----:B------:R-:W-:Y:S01]  /*1c050*/  IMAD.MOV.U32 R4, RZ, RZ, R0 ;  /* 0x000000ffff047224 */ /* 0x000fe200078e0000 */
[----:B------:R-:W-:Y:S01]  /*1c060*/  MOV R3, 0x1 ;  /* 0x0000000100037802 */ /* 0x000fe20000000f00 */
[----:B------:R-:W-:Y:S01]  /*1c070*/  IMAD.MOV.U32 R5, RZ, RZ, R17 ;  /* 0x000000ffff057224 */ /* 0x000fe200078e0011 */
[----:B------:R-:W-:-:S02]  /*1c080*/  MOV R0, 0x1c1f ;  /* 0x00001c1f00007802 */ /* 0x000fc40000000f00 */
[----:B------:R-:W-:Y:S02]  /*1c090*/  MOV R2, 0x1c0b0 ;  /* 0x0001c0b000027802 */ /* 0x000fe40000000f00 */
[----:B------:R-:W-:Y:S05]  /*1c0a0*/  CALL.REL.NOINC `($__internal_75_$__cuda_sm70_shflsync_idx_p) ;  /* 0x000009b000007944 */ /* 0x000fea0003c00000 */
[----:B------:R-:W-:Y:S05]  /*1c0b0*/  BRA `(.L_x_3774) ;  /* 0xffffc8e000007947 */ /* 0x000fea000383ffff */
.L_x_3720:
[----:B------:R-:W-:Y:S01]  /*1c0c0*/  IMAD.MOV.U32 R5, RZ, RZ, R13 ;  /* 0x000000ffff057224 */ /* 0x000fe200078e000d */
[----:B------:R-:W-:Y:S01]  /*1c0d0*/  MOV R3, RZ ;  /* 0x000000ff00037202 */ /* 0x000fe20000000f00 */
[----:B------:R-:W-:Y:S01]  /*1c0e0*/  IMAD.MOV.U32 R0, RZ, RZ, 0x181f ;  /* 0x0000181fff007424 */ /* 0x000fe200078e00ff */
[----:B------:R-:W-:Y:S02]  /*1c0f0*/  MOV R2, 0x1c110 ;  /* 0x0001c11000027802 */ /* 0x000fe40000000f00 */
[----:B------:R-:W-:Y:S05]  /*1c100*/  CALL.REL.NOINC `($__internal_75_$__cuda_sm70_shflsync_idx_p) ;  /* 0x0000095000007944 */ /* 0x000fea0003c00000 */
[----:B------:R-:W-:Y:S01]  /*1c110*/  MOV R12, R0 ;  /* 0x00000000000c7202 */ /* 0x000fe20000000f00 */
[----:B------:R-:W-:Y:S05]  /*1c120*/  BRA `(.L_x_3775) ;  /* 0xffffdc3000007947 */ /* 0x000fea000383ffff */
.L_x_3721:
[----:B------:R-:W-:Y:S01]  /*1c130*/  IMAD.MOV.U32 R5, RZ, RZ, R16 ;  /* 0x000000ffff057224 */ /* 0x000fe200078e0010 */
[----:B------:R-:W-:Y:S01]  /*1c140*/  MOV R3, RZ ;  /* 0x000000ff00037202 */ /* 0x000fe20000000f00 */
[----:B------:R-:W-:Y:S01]  /*1c150*/  IMAD.MOV.U32 R0, RZ, RZ, 0x181f ;  /* 0x0000181fff007424 */ /* 0x000fe200078e00ff */
[----:B------:R-:W-:Y:S02]  /*1c160*/  MOV R2, 0x1c180 ;  /* 0x0001c18000027802 */ /* 0x000fe40000000f00 */
[----:B-12---:R-:W-:Y:S05]  /*1c170*/  CALL.REL.NOINC `($__internal_75_$__cuda_sm70_shflsync_idx_p) ;  /* 0x000008e000007944 */ /* 0x006fea0003c00000 */
[----:B------:R-:W-:Y:S05]  /*1c180*/  BRA `(.L_x_3776) ;  /* 0xffffdbf000007947 */ /* 0x000fea000383ffff */
.L_x_3724:
[----:B------:R-:W-:Y:S01]  /*1c190*/  IMAD.MOV.U32 R5, RZ, RZ, R13 ;  /* 0x000000ffff057224 */ /* 0x000fe200078e000d */
[----:B--2---:R-:W-:Y:S01]  /*1c1a0*/  MOV R3, 0x1 ;  /* 0x0000000100037802 */ /* 0x004fe20000000f00 */
[----:B----4-:R-:W-:Y:S01]  /*1c1b0*/  IMAD.MOV.U32 R0, RZ, RZ, 0x181f ;  /* 0x0000181fff007424 */ /* 0x010fe200078e00ff */
[----:B------:R-:W-:-:S02]  /*1c1c0*/  MOV R2, 0x1c1e0 ;  /* 0x0001c1e000027802 */ /* 0x000fc40000000f00 */
[----:B-1-3--:R-:W-:Y:S05]  /*1c1d0*/  CALL.REL.NOINC `($__internal_75_$__cuda_sm70_shflsync_idx_p) ;  /* 0x0000088000007944 */ /* 0x00afea0003c00000 */
[----:B------:R-:W-:Y:S01]  /*1c1e0*/  IMAD.MOV.U32 R12, RZ, RZ, R0 ;  /* 0x000000ffff0c7224 */ /* 0x000fe200078e0000 */
[----:B------:R-:W-:Y:S01]  /*1c1f0*/  MOV R3, 0x1 ;  /* 0x0000000100037802 */ /* 0x000fe20000000f00 */
[----:B------:R-:W-:Y:S01]  /*1c200*/  IMAD.MOV.U32 R5, RZ, RZ, R16 ;  /* 0x000000ffff057224 */ /* 0x000fe200078e0010 */
[----:B------:R-:W-:-:S02]  /*1c210*/  MOV R0, 0x181f ;  /* 0x0000181f00007802 */ /* 0x000fc40000000f00 */
[----:B------:R-:W-:Y:S02]  /*1c220*/  MOV R2, 0x1c240 ;  /* 0x0001c24000027802 */ /* 0x000fe40000000f00 */
[----:B------:R-:W-:Y:S05]  /*1c230*/  CALL.REL.NOINC `($__internal_75_$__cuda_sm70_shflsync_idx_p) ;  /* 0x0000082000007944 */ /* 0x000fea0003c00000 */
[----:B------:R-:W-:Y:S05]  /*1c240*/  BRA `(.L_x_3777) ;  /* 0xffffdd2000007947 */ /* 0x000fea000383ffff */
.L_x_3727:
[----:B------:R-:W-:Y:S01]  /*1c250*/  IMAD.MOV.U32 R5, RZ, RZ, R13 ;  /* 0x000000ffff057224 */ /* 0x000fe200078e000d */
[----:B-1----:R-:W-:Y:S01]  /*1c260*/  MOV R3, 0x2 ;  /* 0x0000000200037802 */ /* 0x002fe20000000f00 */
[----:B----4-:R-:W-:Y:S01]  /*1c270*/  IMAD.MOV.U32 R0, RZ, RZ, 0x181f ;  /* 0x0000181fff007424 */ /* 0x010fe200078e00ff */
[----:B------:R-:W-:Y:S02]  /*1c280*/  MOV R2, 0x1c2a0 ;  /* 0x0001c2a000027802 */ /* 0x000fe40000000f00 */
[----:B--23--:R-:W-:Y:S05]  /*1c290*/  CALL.REL.NOINC `($__internal_75_$__cuda_sm70_shflsync_idx_p) ;  /* 0x000007c000007944 */ /* 0x00cfea0003c00000 */
[----:B------:R-:W-:Y:S01]  /*1c2a0*/  MOV R12, R0 ;  /* 0x00000000000c7202 */ /* 0x000fe20000000f00 */
[----:B------:R-:W-:Y:S05]  /*1c2b0*/  BRA `(.L_x_3778) ;  /* 0xffffde2000007947 */ /* 0x000fea000383ffff */
.L_x_3728:
[----:B------:R-:W-:Y:S01]  /*1c2c0*/  IMAD.MOV.U32 R5, RZ, RZ, R16 ;  /* 0x000000ffff057224 */ /* 0x000fe200078e0010 */
[----:B------:R-:W-:Y:S01]  /*1c2d0*/  MOV R3, 0x2 ;  /* 0x0000000200037802 */ /* 0x000fe20000000f00 */
[----:B----4-:R-:W-:Y:S01]  /*1c2e0*/  IMAD.MOV.U32 R0, RZ, RZ, 0x181f ;  /* 0x0000181fff007424 */ /* 0x010fe200078e00ff */
[----:B------:R-:W-:Y:S02]  /*1c2f0*/  MOV R2, 0x1c310 ;  /* 0x0001c31000027802 */ /* 0x000fe40000000f00 */
[----:B-123--:R-:W-:Y:S05]  /*1c300*/  CALL.REL.NOINC `($__internal_75_$__cuda_sm70_shflsync_idx_p) ;  /* 0x0000075000007944 */ /* 0x00efea0003c00000 */
[----:B------:R-:W-:Y:S05]  /*1c310*/  BRA `(.L_x_3779) ;  /* 0xffffdde000007947 */ /* 0x000fea000383ffff */
.L_x_3731:
[----:B------:R-:W-:Y:S01]  /*1c320*/  IMAD.MOV.U32 R5, RZ, RZ, R13 ;  /* 0x000000ffff057224 */ /* 0x000fe200078e000d */
[----:B-1----:R-:W-:Y:S01]  /*1c330*/  MOV R3, 0x3 ;  /* 0x0000000300037802 */ /* 0x002fe20000000f00 */
[----:B------:R-:W-:Y:S01]  /*1c340*/  IMAD.MOV.U32 R0, RZ, RZ, 0x181f ;  /* 0x0000181fff007424 */ /* 0x000fe200078e00ff */
[----:B------:R-:W-:-:S02]  /*1c350*/  MOV R2, 0x1c370 ;  /* 0x0001c37000027802 */ /* 0x000fc40000000f00 */
[----:B--234-:R-:W-:Y:S05]  /*1c360*/  CALL.REL.NOINC `($__internal_75_$__cuda_sm70_shflsync_idx_p) ;  /* 0x000006f000007944 */ /* 0x01cfea0003c00000 */
[----:B------:R-:W-:Y:S01]  /*1c370*/  IMAD.MOV.U32 R12, RZ, RZ, R0 ;  /* 0x000000ffff0c7224 */ /* 0x000fe200078e0000 */
[----:B------:R-:W-:Y:S01]  /*1c380*/  MOV R3, 0x3 ;  /* 0x0000000300037802 */ /* 0x000fe20000000f00 */
[----:B------:R-:W-:Y:S01]  /*1c390*/  IMAD.MOV.U32 R5, RZ, RZ, R16 ;  /* 0x000000ffff057224 */ /* 0x000fe200078e0010 */
[----:B------:R-:W-:-:S02]  /*1c3a0*/  MOV R0, 0x181f ;  /* 0x0000181f00007802 */ /* 0x000fc40000000f00 */
[----:B------:R-:W-:Y:S02]  /*1c3b0*/  MOV R2, 0x1c3d0 ;  /* 0x0001c3d000027802 */ /* 0x000fe40000000f00 */
[----:B------:R-:W-:Y:S05]  /*1c3c0*/  CALL.REL.NOINC `($__internal_75_$__cuda_sm70_shflsync_idx_p) ;  /* 0x0000069000007944 */ /* 0x000fea0003c00000 */
[----:B------:R-:W-:Y:S05]  /*1c3d0*/  BRA `(.L_x_3780) ;  /* 0xffffdea000007947 */ /* 0x000fea000383ffff */
.L_x_3733:
[----:B--2---:R-:W-:Y:S01]  /*1c3e0*/  IMAD.MOV.U32 R5, RZ, RZ, R21 ;  /* 0x000000ffff057224 */ /* 0x004fe200078e0015 */
[----:B------:R-:W-:Y:S01]  /*1c3f0*/  MOV R3, RZ ;  /* 0x000000ff00037202 */ /* 0x000fe20000000f00 */
[----:B------:R-:W-:Y:S01]  /*1c400*/  IMAD.MOV.U32 R0, RZ, RZ, 0x1f ;  /* 0x0000001fff007424 */ /* 0x000fe200078e00ff */
[----:B------:R-:W-:Y:S02]  /*1c410*/  MOV R2, 0x1c430 ;  /* 0x0001c43000027802 */ /* 0x000fe40000000f00 */
[----:B-1-3--:R-:W-:Y:S05]  /*1c420*/  CALL.REL.NOINC `($__internal_75_$__cuda_sm70_shflsync_idx_p) ;  /* 0x0000063000007944 */ /* 0x00afea0003c00000 */
[----:B------:R-:W-:Y:S01]  /*1c430*/  MOV R9, R0 ;  /* 0x0000000000097202 */ /* 0x000fe20000000f00 */
[----:B------:R-:W-:Y:S05]  /*1c440*/  BRA `(.L_x_3781) ;  /* 0xffffe04000007947 */ /* 0x000fea000383ffff */
.L_x_3734:
[----:B--2---:R-:W-:Y:S01]  /*1c450*/  IMAD.MOV.U32 R5, RZ, RZ, R21 ;  /* 0x000000ffff057224 */ /* 0x004fe200078e0015 */
[----:B------:R-:W-:Y:S01]  /*1c460*/  MOV R3, 0x1 ;  /* 0x0000000100037802 */ /* 0x000fe20000000f00 */
[----:B------:R-:W-:Y:S01]  /*1c470*/  IMAD.MOV.U32 R0, RZ, RZ, 0x1f ;  /* 0x0000001fff007424 */ /* 0x000fe200078e00ff */
[----:B------:R-:W-:Y:S02]  /*1c480*/  MOV R2, 0x1c4a0 ;  /* 0x0001c4a000027802 */ /* 0x000fe40000000f00 */
[----:B-1-34-:R-:W-:Y:S05]  /*1c490*/  CALL.REL.NOINC `($__internal_75_$__cuda_sm70_shflsync_idx_p) ;  /* 0x000005c000007944 */ /* 0x01afea0003c00000 */
[----:B------:R-:W-:Y:S01]  /*1c4a0*/  MOV R8, R0 ;  /* 0x0000000000087202 */ /* 0x000fe20000000f00 */
[----:B------:R-:W-:Y:S05]  /*1c4b0*/  BRA `(.L_x_3782) ;  /* 0xffffdff000007947 */ /* 0x000fea000383ffff */
.L_x_3735:
[----:B------:R-:W-:Y:S02]  /*1c4c0*/  MOV R2, 0x1 ;  /* 0x0000000100027802 */ /* 0x000fe40000000f00 */
[----:B------:R-:W-:-:S02]  /*1c4d0*/  MOV R3, 0x1c4f0 ;  /* 0x0001c4f000037802 */ /* 0x000fc40000000f00 */
[----:B---34-:R-:W-:Y:S05]  /*1c4e0*/  CALL.REL.NOINC `($__internal_76_$__cuda_sm70_shflsync_up_p) ;  /* 0x000005c000007944 */ /* 0x018fea0003c00000 */
[----:B------:R-:W-:Y:S05]  /*1c4f0*/  BRA `(.L_x_3783) ;  /* 0xffffe0d000007947 */ /* 0x000fea000383ffff */
.L_x_3736:
[----:B------:R-:W-:Y:S02]  /*1c500*/  MOV R2, 0x2 ;  /* 0x0000000200027802 */ /* 0x000fe40000000f00 */
[----:B------:R-:W-:-:S02]  /*1c510*/  MOV R3, 0x1c530 ;  /* 0x0001c53000037802 */ /* 0x000fc40000000f00 */
[----:B---34-:R-:W-:Y:S05]  /*1c520*/  CALL.REL.NOINC `($__internal_76_$__cuda_sm70_shflsync_up_p) ;  /* 0x0000058000007944 */ /* 0x018fea0003c00000 */
[----:B------:R-:W-:Y:S01]  /*1c530*/  SEL R3, R4, RZ, P1 ;  /* 0x000000ff04037207 */ /* 0x000fe20000800000 */
[----:B------:R-:W-:-:S04]  /*1c540*/  IMAD.MOV.U32 R2, RZ, RZ, 0x4 ;  /* 0x00000004ff027424 */ /* 0x000fc800078e00ff */
[----:B------:R-:W-:Y:S01]  /*1c550*/  IMAD.IADD R0, R0, 0x1, R3 ;  /* 0x0000000100007824 */ /* 0x000fe200078e0203 */
[----:B------:R-:W-:Y:S02]  /*1c560*/  MOV R3, 0x1c580 ;  /* 0x0001c58000037802 */ /* 0x000fe40000000f00 */
        /* <DEDUP_REMOVED lines=19> */
.L_x_3740:
[----:B------:R-:W-:Y:S02]  /*1c6a0*/  MOV R2, 0x1 ;  /* 0x0000000100027802 */ /* 0x000fe40000000f00 */
[----:B------:R-:W-:Y:S02]  /*1c6b0*/  MOV R3, 0x1c6d0 ;  /* 0x0001c6d000037802 */ /* 0x000fe40000000f00 */
[----:B----4-:R-:W-:Y:S05]  /*1c6c0*/  CALL.REL.NOINC `($__internal_76_$__cuda_sm70_shflsync_up_p) ;  /* 0x000003e000007944 */ /* 0x010fea0003c00000 */
[----:B------:R-:W-:Y:S01]  /*1c6d0*/  MOV R2, R4 ;  /* 0x0000000400027202 */ /* 0x000fe20000000f00 */
[----:B------:R-:W-:Y:S05]  /*1c6e0*/  BRA `(.L_x_3785) ;  /* 0xffffe13000007947 */ /* 0x000fea000383ffff */
.L_x_3741:
[----:B------:R-:W-:Y:S02]  /*1c6f0*/  MOV R2, 0x2 ;  /* 0x0000000200027802 */ /* 0x000fe40000000f00 */
[----:B------:R-:W-:Y:S02]  /*1c700*/  MOV R3, 0x1c720 ;  /* 0x0001c72000037802 */ /* 0x000fe40000000f00 */
[----:B----4-:R-:W-:Y:S05]  /*1c710*/  CALL.REL.NOINC `($__internal_76_$__cuda_sm70_shflsync_up_p) ;  /* 0x0000039000007944 */ /* 0x010fea0003c00000 */
        /* <DEDUP_REMOVED lines=23> */
.L_x_3743:
[----:B------:R-:W-:Y:S02]  /*1c890*/  SEL R0, RZ, 0x1, P0 ;  /* 0x00000001ff007807 */ /* 0x000fe40000000000 */
[----:B------:R-:W-:Y:S02]  /*1c8a0*/  MOV R2, 0x1c8c0 ;  /* 0x0001c8c000027802 */ /* 0x000fe40000000f00 */
[----:B-1--4-:R-:W-:Y:S05]  /*1c8b0*/  CALL.REL.NOINC `($__internal_77_$__cuda_sm70_votesync_ballot) ;  /* 0x0000026000007944 */ /* 0x012fea0003c00000 */
[----:B------:R-:W-:Y:S01]  /*1c8c0*/  MOV R10, R0 ;  /* 0x00000000000a7202 */ /* 0x000fe20000000f00 */
[----:B------:R-:W-:Y:S05]  /*1c8d0*/  BRA `(.L_x_3787) ;  /* 0xffffe0d000007947 */ /* 0x000fea000383ffff */
.L_x_3744:
[----:B------:R-:W-:Y:S01]  /*1c8e0*/  IMAD.MOV.U32 R5, RZ, RZ, R6 ;  /* 0x000000ffff057224 */ /* 0x000fe200078e0006 */
[----:B------:R-:W-:Y:S01]  /*1c8f0*/  MOV R3, R8 ;  /* 0x0000000800037202 */ /* 0x000fe20000000f00 */
[----:B------:R-:W-:Y:S01]  /*1c900*/  IMAD.MOV.U32 R0, RZ, RZ, 0x1f ;  /* 0x0000001fff007424 */ /* 0x000fe200078e00ff */
[----:B------:R-:W-:Y:S02]  /*1c910*/  MOV R2, 0x1c930 ;  /* 0x0001c93000027802 */ /* 0x000fe40000000f00 */
[----:B-1--4-:R-:W-:Y:S05]  /*1c920*/  CALL.REL.NOINC `($__internal_75_$__cuda_sm70_shflsync_idx_p) ;  /* 0x0000013000007944 */ /* 0x012fea0003c00000 */
[----:B------:R-:W-:Y:S01]  /*1c930*/  IMAD.MOV.U32 R11, RZ, RZ, R0 ;  /* 0x000000ffff0b7224 */ /* 0x000fe200078e0000 */
[----:B------:R-:W-:Y:S01]  /*1c940*/  MOV R3, R8 ;  /* 0x0000000800037202 */ /* 0x000fe20000000f00 */
[----:B------:R-:W-:Y:S01]  /*1c950*/  IMAD.MOV.U32 R5, RZ, RZ, R7 ;  /* 0x000000ffff057224 */ /* 0x000fe200078e0007 */
[----:B------:R-:W-:Y:S02]  /*1c960*/  MOV R0, 0x1f ;  /* 0x0000001f00007802 */ /* 0x000fe40000000f00 */
[----:B------:R-:W-:-:S02]  /*1c970*/  MOV R2, 0x1c990 ;  /* 0x0001c99000027802 */ /* 0x000fc40000000f00 */
[----:B------:R-:W-:Y:S05]  /*1c980*/  CALL.REL.NOINC `($__internal_75_$__cuda_sm70_shflsync_idx_p) ;  /* 0x000000d000007944 */ /* 0x000fea0003c00000 */
[----:B------:R-:W-:Y:S01]  /*1c990*/  MOV R7, R0 ;  /* 0x0000000000077202 */ /* 0x000fe20000000f00 */
[----:B------:R-:W-:Y:S05]  /*1c9a0*/  BRA `(.L_x_3788) ;  /* 0xffffe05000007947 */ /* 0x000fea000383ffff */
.L_x_3747:
[----:B------:R-:W-:Y:S01]  /*1c9b0*/  IMAD.MOV.U32 R5, RZ, RZ, R4 ;  /* 0x000000ffff057224 */ /* 0x000fe200078e0004 */
[----:B------:R-:W-:-:S02]  /*1c9c0*/  MOV R0, 0x1f ;  /* 0x0000001f00007802 */ /* 0x000fc40000000f00 */
[----:B------:R-:W-:Y:S02]  /*1c9d0*/  MOV R2, 0x1c9f0 ;  /* 0x0001c9f000027802 */ /* 0x000fe40000000f00 */
[----:B-1234-:R-:W-:Y:S05]  /*1c9e0*/  CALL.REL.NOINC `($__internal_75_$__cuda_sm70_shflsync_idx_p) ;  /* 0x0000007000007944 */ /* 0x01efea0003c00000 */
[----:B------:R-:W-:Y:S01]  /*1c9f0*/  MOV R13, R0 ;  /* 0x00000000000d7202 */ /* 0x000fe20000000f00 */
[----:B------:R-:W-:Y:S05]  /*1ca00*/  BRA `(.L_x_3746) ;  /* 0xffffe05000007947 */ /* 0x000fea000383ffff */
        .weak           $__internal_74_$__cuda_sm70_shflsync_bfly_p
        .type           $__internal_74_$__cuda_sm70_shflsync_bfly_p,@function
        .size           $__internal_74_$__cuda_sm70_shflsync_bfly_p,($__internal_75_$__cuda_sm70_shflsync_idx_p - $__internal_74_$__cuda_sm70_shflsync_bfly_p)
$__internal_74_$__cuda_sm70_shflsync_bfly_p:
[----:B------:R-:W-:Y:S04]  /*1ca10*/  WARPSYNC R6 ;  /* 0x0000000600007348 */ /* 0x000fe80003800000 */
[----:B------:R1:W2:Y:S02]  /*1ca20*/  SHFL.BFLY PT, R5, R2, R5, R7 ;  /* 0x0c00000502057389 */ /* 0x0002a400000e0007 */
[----:B-1----:R-:W-:Y:S02]  /*1ca30*/  MOV R2, R3 ;  /* 0x0000000300027202 */ /* 0x002fe40000000f00 */
[----:B------:R-:W-:-:S04]  /*1ca40*/  MOV R3, 0x0 ;  /* 0x0000000000037802 */ /* 0x000fc80000000f00 */
[----:B--2---:R-:W-:Y:S05]  /*1ca50*/  RET.REL.NODEC R2 `(_ZN7cutlass13device_kernelIN5flash19enable_sm80_to_sm89INS1_16FlashAttnFwdSm80INS1_25CollectiveMainloopFwdSm80ILi8ELi1ELb0EN4cute5tupleIJNS5_1CILi128EEENS7_ILi32EEENS7_ILi256EEEEEELi256ENS_6half_tEfNS_4arch4Sm80ELb1ELb0ELb0ELb1ELb0ELb1ELb1ELb1EEENS1_21CollectiveEpilogueFwdINS6_IJS8_SA_S9_EEENS6_IJNS7_ILi1EEESI_SI_EEESC_SE_Li256ELb1ELb1ELb1ELb0EEENS1_36VarlenDynamicPersistentTileSchedulerILi128ELi32ELi256ELi256ELb1ELb1ELb0ELb1ELb1ELb1EEEEEEEEEvNT_6ParamsE) ;  /* 0xfffe35a002007950 */ /* 0x004fea0003c3ffff */
        .weak           $__internal_75_$__cuda_sm70_shflsync_idx_p
        .type           $__internal_75_$__cuda_sm70_shflsync_idx_p,@function
        .size           $__internal_75_$__cuda_sm70_shflsync_idx_p,($__internal_76_$__cuda_sm70_shflsync_up_p - $__internal_75_$__cuda_sm70_shflsync_idx_p)
$__internal_75_$__cuda_sm70_shflsync_idx_p:
[----:B------:R-:W-:-:S04]  /*1ca60*/  MOV R115, 0xffffffff ;  /* 0xffffffff00737802 */ /* 0x000fc80000000f00 */
[----:B------:R-:W-:Y:S04]  /*1ca70*/  WARPSYNC R115 ;  /* 0x0000007300007348 */ /* 0x000fe80003800000 */
[----:B------:R1:W2:Y:S02]  /*1ca80*/  SHFL.IDX PT, R0, R5, R3, R0 ;  /* 0x0000000305007389 */ /* 0x0002a400000e0000 */
[----:B-1----:R-:W-:-:S04]  /*1ca90*/  MOV R3, 0x0 ;  /* 0x0000000000037802 */ /* 0x002fc80000000f00 */
[----:B--2---:R-:W-:Y:S05]  /*1caa0*/  RET.REL.NODEC R2 `(_ZN7cutlass13device_kernelIN5flash19enable_sm80_to_sm89INS1_16FlashAttnFwdSm80INS1_25CollectiveMainloopFwdSm80ILi8ELi1ELb0EN4cute5tupleIJNS5_1CILi128EEENS7_ILi32EEENS7_ILi256EEEEEELi256ENS_6half_tEfNS_4arch4Sm80ELb1ELb0ELb0ELb1ELb0ELb1ELb1ELb1EEENS1_21CollectiveEpilogueFwdINS6_IJS8_SA_S9_EEENS6_IJNS7_ILi1EEESI_SI_EEESC_SE_Li256ELb1ELb1ELb1ELb0EEENS1_36VarlenDynamicPersistentTileSchedulerILi128ELi32ELi256ELi256ELb1ELb1ELb0ELb1ELb1ELb1EEEEEEEEEvNT_6ParamsE) ;  /* 0xfffe355002007950 */ /* 0x004fea0003c3ffff */
        .weak           $__internal_76_$__cuda_sm70_shflsync_up_p
        .type           $__internal_76_$__cuda_sm70_shflsync_up_p,@function
        .size           $__internal_76_$__cuda_sm70_shflsync_up_p,($__internal_77_$__cuda_sm70_votesync_ballot - $__internal_76_$__cuda_sm70_shflsync_up_p)
$__internal_76_$__cuda_sm70_shflsync_up_p:
[----:B------:R-:W-:Y:S02]  /*1cab0*/  IMAD.MOV.U32 R4, RZ, RZ, RZ ;  /* 0x000000ffff047224 */ /* 0x000fe400078e00ff */
[----:B------:R-:W-:-:S04]  /*1cac0*/  IMAD.MOV.U32 R10, RZ, RZ, -0x1 ;  /* 0xffffffffff0a7424 */ /* 0x000fc800078e00ff */
[----:B------:R-:W-:Y:S04]  /*1cad0*/  WARPSYNC R10 ;  /* 0x0000000a00007348 */ /* 0x000fe80003800000 */
[----:B------:R1:W2:Y:S02]  /*1cae0*/  SHFL.UP PT, R4, R0, R2, R4 ;  /* 0x0400000200047389 */ /* 0x0002a400000e0004 */
[----:B-1----:R-:W-:Y:S02]  /*1caf0*/  MOV R2, R3 ;  /* 0x0000000300027202 */ /* 0x002fe40000000f00 */
[----:B------:R-:W-:-:S04]  /*1cb00*/  MOV R3, 0x0 ;  /* 0x0000000000037802 */ /* 0x000fc80000000f00 */
[----:B--2---:R-:W-:Y:S05]  /*1cb10*/  RET.REL.NODEC R2 `(_ZN7cutlass13device_kernelIN5flash19enable_sm80_to_sm89INS1_16FlashAttnFwdSm80INS1_25CollectiveMainloopFwdSm80ILi8ELi1ELb0EN4cute5tupleIJNS5_1CILi128EEENS7_ILi32EEENS7_ILi256EEEEEELi256ENS_6half_tEfNS_4arch4Sm80ELb1ELb0ELb0ELb1ELb0ELb1ELb1ELb1EEENS1_21CollectiveEpilogueFwdINS6_IJS8_SA_S9_EEENS6_IJNS7_ILi1EEESI_SI_EEESC_SE_Li256ELb1ELb1ELb1ELb0EEENS1_36VarlenDynamicPersistentTileSchedulerILi128ELi32ELi256ELi256ELb1ELb1ELb0ELb1ELb1ELb1EEEEEEEEEvNT_6ParamsE) ;  /* 0xfffe34e002007950 */ /* 0x004fea0003c3ffff */
        .weak           $__internal_77_$__cuda_sm70_votesync_ballot
        .type           $__internal_77_$__cuda_sm70_votesync_ballot,@function
        .size           $__internal_77_$__cuda_sm70_votesync_ballot,(.L_x_5242 - $__internal_77_$__cuda_sm70_votesync_ballot)
$__internal_77_$__cuda_sm70_votesync_ballot:
[----:B------:R-:W-:Y:S01]  /*1cb20*/  ISETP.NE.U32.AND P0, PT, R0, 0x1, PT ;  /* 0x000000010000780c */ /* 0x000fe20003f05070 */
[----:B------:R-:W-:-:S04]  /*1cb30*/  IMAD.MOV.U32 R3, RZ, RZ, -0x1 ;  /* 0xffffffffff037424 */ /* 0x000fc800078e00ff */
[----:B------:R-:W-:Y:S08]  /*1cb40*/  WARPSYNC R3 ;  /* 0x0000000300007348 */ /* 0x000ff00003800000 */
[----:B------:R-:W-:-:S04]  /*1cb50*/  VOTE.ANY R0, PT, !P0 ;  /* 0x0000000000007806 */ /* 0x000fc800040e0100 */
[----:B------:R-:W-:Y:S01]  /*1cb60*/  LOP3.LUT R0, R0, R3, RZ, 0xc0, !PT ;  /* 0x0000000300007212 */ /* 0x000fe200078ec0ff */
[----:B------:R-:W-:-:S04]  /*1cb70*/  IMAD.MOV.U32 R3, RZ, RZ, 0x0 ;  /* 0x00000000ff037424 */ /* 0x000fc800078e00ff */
[----:B------:R-:W-:Y:S05]  /*1cb80*/  RET.REL.NODEC R2 `(_ZN7cutlass13device_kernelIN5flash19enable_sm80_to_sm89INS1_16FlashAttnFwdSm80INS1_25CollectiveMainloopFwdSm80ILi8ELi1ELb0EN4cute5tupleIJNS5_1CILi128EEENS7_ILi32EEENS7_ILi256EEEEEELi256ENS_6half_tEfNS_4arch4Sm80ELb1ELb0ELb0ELb1ELb0ELb1ELb1ELb1EEENS1_21CollectiveEpilogueFwdINS6_IJS8_SA_S9_EEENS6_IJNS7_ILi1EEESI_SI_EEESC_SE_Li256ELb1ELb1ELb1ELb0EEENS1_36VarlenDynamicPersistentTileSchedulerILi128ELi32ELi256ELi256ELb1ELb1ELb0ELb1ELb1ELb1EEEEEEEEEvNT_6ParamsE) ;  /* 0xfffe347002007950 */ /* 0x000fea0003c3ffff */
.L_x_3789:
        /* <DEDUP_REMOVED lines=15> */
.L_x_5242:


//--------------------- .text._ZN7cutlass13device_kernelIN5flash19enable_sm80_to_sm89INS1_16FlashAttnFwdSm80INS1_25CollectiveMainloopFwdSm80ILi8ELi1ELb0EN4cute5tupleIJNS5_1CILi128EEENS7_ILi96EEENS7_ILi256EEEEEELi256ENS_6half_tEfNS_4arch4Sm80ELb0ELb0ELb0ELb0ELb0ELb0ELb1ELb1EEENS1_21CollectiveEpilogueFwdINS6_IJS8_SA_S9_EEENS6_IJNS7_ILi1EEESI_SI_EEESC_SE_Li256ELb0ELb1ELb1ELb0EEENS1_19SingleTileSchedulerILb0ELb1ELb1ELi128EEEEEEEEEvNT_6ParamsE --------------------------
	.section	.text._ZN7cutlass13device_kernelIN5flash19enable_sm80_to_sm89INS1_16FlashAttnFwdSm80INS1_25CollectiveMainloopFwdSm80ILi8ELi1ELb0EN4cute5tupleIJNS5_1CILi128EEENS7_ILi96EEENS7_ILi256EEEEEELi256ENS_6half_tEfNS_4arch4Sm80ELb0ELb0ELb0ELb0ELb0ELb0ELb1ELb1EEENS1_21CollectiveEpilogueFwdINS6_IJS8_SA_S9_EEENS6_IJNS7_ILi1EEESI_SI_EEESC_SE_Li256ELb0ELb1ELb1ELb0EEENS1_19SingleTileSchedulerILb0ELb1ELb1ELi128EEEEEEEEEvNT_6ParamsE,"ax",@progbits
	.sectioninfo	@"SHI_REGISTERS=255"
	.align	128
.text._ZN7cutlass13device_kernelIN5flash19enable_sm80_to_sm89INS1_16FlashAttnFwdSm80INS1_25CollectiveMainloopFwdSm80ILi8ELi1ELb0EN4cute5tupleIJNS5_1CILi128EEENS7_ILi96EEENS7_ILi256EEEEEELi256ENS_6half_tEfNS_4arch4Sm80ELb0ELb0ELb0ELb0ELb0ELb0ELb1ELb1EEENS1_21CollectiveEpilogueFwdINS6_IJS8_SA_S9_EEENS6_IJNS7_ILi1EEESI_SI_EEESC_SE_Li256ELb0ELb1ELb1ELb0EEENS1_19SingleTileSchedulerILb0ELb1ELb1ELi128EEEEEEEEEvNT_6ParamsE:
        .type           _ZN7cutlass13device_kernelIN5flash19enable_sm80_to_sm89INS1_16FlashAttnFwdSm80INS1_25CollectiveMainloopFwdSm80ILi8ELi1ELb0EN4cute5tupleIJNS5_1CILi128EEENS7_ILi96EEENS7_ILi256EEEEEELi256ENS_6half_tEfNS_4arch4Sm80ELb0ELb0ELb0ELb0ELb0ELb0ELb1ELb1EEENS1_21CollectiveEpilogueFwdINS6_IJS8_SA_S9_EEENS6_IJNS7_ILi1EEESI_SI_EEESC_SE_Li256ELb0ELb1ELb1ELb0EEENS1_19SingleTileSchedulerILb0ELb1ELb1ELi128EEEEEEEEEvNT_6ParamsE,@function
        .size           _ZN7cutlass13device_kernelIN5flash19enable_sm80_to_sm89INS1_16FlashAttnFwdSm80INS1_25CollectiveMainloopFwdSm80ILi8ELi1ELb0EN4cute5tupleIJNS5_1CILi128EEENS7_ILi96EEENS7_ILi256EEEEEELi256ENS_6half_tEfNS_4arch4Sm80ELb0ELb0ELb0ELb0ELb0ELb0ELb1ELb1EEENS1_21CollectiveEpilogueFwdINS6_IJS8_SA_S9_EEENS6_IJNS7_ILi1EEESI_SI_EEESC_SE_Li256ELb0ELb1ELb1ELb0EEENS1_19SingleTileSchedulerILb0ELb1ELb1ELi128EEEEEEEEEvNT_6ParamsE,(.L_x_5247 - _ZN7cutlass13device_kernelIN5flash19enable_sm80_to_sm89INS1_16FlashAttnFwdSm80INS1_25CollectiveMainloopFwdSm80ILi8ELi1ELb0EN4cute5tupleIJNS5_1CILi128EEENS7_ILi96EEENS7_ILi256EEEEEELi256ENS_6half_tEfNS_4arch4Sm80ELb0ELb0ELb0ELb0ELb0ELb0ELb1ELb1EEENS1_21CollectiveEpilogueFwdINS6_IJS8_SA_S9_EEENS6_IJNS7_ILi1EEESI_SI_EEESC_SE_Li256ELb0ELb1ELb1ELb0EEENS1_19SingleTileSchedulerILb0ELb1ELb1ELi128EEEEEEEEEvNT_6ParamsE)
        .other          _ZN7cutlass13device_kernelIN5flash19enable_sm80_to_sm89INS1_16FlashAttnFwdSm80INS1_25CollectiveMainloopFwdSm80ILi8ELi1ELb0EN4cute5tupleIJNS5_1CILi128EEENS7_ILi96EEENS7_ILi256EEEEEELi256ENS_6half_tEfNS_4arch4Sm80ELb0ELb0ELb0ELb0ELb0ELb0ELb1ELb1EEENS1_21CollectiveEpilogueFwdINS6_IJS8_SA_S9_EEENS6_IJNS7_ILi1EEESI_SI_EEESC_SE_Li256ELb0ELb1ELb1ELb0EEENS1_19SingleTileSchedulerILb0ELb1ELb1ELi128EEEEEEEEEvNT_6ParamsE,@"STO_CUDA_ENTRY STV_DEFAULT"
_ZN7cutlass13device_kernelIN5flash19enable_sm80_to_sm89INS1_16FlashAttnFwdSm80INS1_25CollectiveMainloopFwdSm80ILi8ELi1ELb0EN4cute5tupleIJNS5_1CILi128EEENS7_ILi96EEENS7_ILi256EEEEEELi256ENS_6half_tEfNS_4arch4Sm80ELb0ELb0ELb0ELb0ELb0ELb0ELb1ELb1EEENS1_21CollectiveEpilogueFwdINS6_IJS8_SA_S9_EEENS6_IJNS7_ILi1EEESI_SI_EEESC_SE_Li256ELb0ELb1ELb1ELb0EEENS1_19SingleTileSchedulerILb0ELb1ELb1ELi128EEEEEEEEEvNT_6ParamsE:
        /* <DEDUP_REMOVED lines=18> */
.L_x_3790:
[----:B---3--:R-:W-:Y:S02]  /*0120*/  ULDC.64 UR4, c[0x0][0x550] ;  /* 0x0001540000047ab9 */ /* 0x008fe40000000a00 */
[----:B------:R-:W-:Y:S02]  /*0130*/  UISETP.NE.AND UP0, UPT, UR4, 0x1, UPT ;  /* 0x000000010400788c */ /* 0x000fe4000bf05270 */
[----:B------:R-:W-:-:S02]  /*0140*/  UIMAD.WIDE.U32 UR10, UR6, UR5, URZ ;  /* 0x00000005060a72a5 */ /* 0x000fc4000f8e003f */
[----:B------:R-:W-:Y:S02]  /*0150*/  ULDC UR4, c[0x0][0x558] ;  /* 0x0001560000047ab9 */ /* 0x000fe40000000800 */
[----:B------:R-:W-:-:S05]  /*0160*/  UMOV UR9, UR6 ;  /* 0x0000000600097c82 */ /* 0x000fca0008000000 */
[----:B------:R-:W-:-:S03]  /*0170*/  @UP0 USHF.R.U32.HI UR9, URZ, UR4, UR11 ;  /* 0x000000043f090299 */ /* 0x000fc6000801160b */
.L_x_3791:
        /* <DEDUP_REMOVED lines=49> */
.L_x_3792:
        /* <DEDUP_REMOVED lines=270> */
.L_x_3795:
[----:B------:R-:W-:Y:S05]  /*1570*/  BSYNC B0 ;  /* 0x0000000000007941 */ /* 0x000fea0003800000 */
.L_x_3794:
        /* <DEDUP_REMOVED lines=29> */
.L_x_3797:
[----:B------:R-:W-:Y:S05]  /*1750*/  BSYNC B0 ;  /* 0x0000000000007941 */ /* 0x000fea0003800000 */
.L_x_3796:
        /* <DEDUP_REMOVED lines=35> */
.L_x_3799:
[----:B------:R-:W-:Y:S05]  /*1990*/  BSYNC B0 ;  /* 0x0000000000007941 */ /* 0x000fea0003800000 */
.L_x_3798:
        /* <DEDUP_REMOVED lines=46> */
[----:B------:R-:W-:Y:S04]  /*1c80*/  STL.64 [R1+0x28], R18 ;  /* 0x0000281201007387 */ /* 0x000fe80000100a00 */
        /* <DEDUP_REMOVED lines=11> */
[----:B------:R2:W-:Y:S04]  /*1d40*/  @P2 LDGSTS.E.BYPASS.LTC128B.128 [R247+0x12100], [R6.64+0x100], !P3 ;  /* 0x1210010006f72fae */ /* 0x0005e8000d901d4a */
        /* <DEDUP_REMOVED lines=9> */
[----:B--2---:R-:W-:Y:S01]  /*1de0*/  IMAD.SHL.U32 R6, R25, 0x40, RZ ;  /* 0x0000004019067824 */ /* 0x004fe200078e00ff */
[----:B------:R-:W-:-:S04]  /*1df0*/  SEL R7, RZ, 0x4, P3 ;  /* 0x00000004ff077807 */ /* 0x000fc80001800000 */
[----:B------:R-:W-:Y:S02]  /*1e00*/  LOP3.LUT R0, R6, 0x1c0, RZ, 0xc0, !PT ;  /* 0x000001c006007812 */ /* 0x000fe400078ec0ff */
[----:B------:R-:W-:Y:S02]  /*1e10*/  IADD3 R15, R7, R9, R17 ;  /* 0x00000009070f7210 */ /* 0x000fe40007ffe011 */
[----:B------:R-:W-:Y:S02]  /*1e20*/  LOP3.LUT R6, R0, 0x8, R8, 0xf8, !PT ;  /* 0x0000000800067812 */ /* 0x000fe400078ef808 */
[C---:B------:R-:W-:Y:S02]  /*1e30*/  @P0 LEA R8, P2, R14.reuse, c[0x0][0x1c8], 0x1 ;  /* 0x000072000e080a11 */ /* 0x040fe400078408ff */
[----:B------:R-:W-:Y:S02]  /*1e40*/  SHF.R.U32.HI R0, RZ, 0x3, R0 ;  /* 0x00000003ff007819 */ /* 0x000fe40000011600 */
[----:B------:R-:W-:Y:S01]  /*1e50*/  @P0 LEA.HI.X R9, R14, c[0x0][0x1cc], R16, 0x1, P2 ;  /* 0x000073000e090a11 */ /* 0x000fe200010f0c10 */
[----:B------:R-:W-:Y:S01]  /*1e60*/  IMAD.U32 R14, RZ, RZ, UR12 ;  /* 0x0000000cff0e7e24 */ /* 0x000fe2000f8e00ff */
[----:B------:R-:W-:-:S02]  /*1e70*/  SEL R7, RZ, 0x8, P5 ;  /* 0x00000008ff077807 */ /* 0x000fc40002800000 */
        /* <DEDUP_REMOVED lines=22> */
[----:B--2---:R-:W-:Y:S01]  /*1fe0*/  IMAD.SHL.U32 R8, R125, 0x20, RZ ;  /* 0x000000207d087824 */ /* 0x004fe200078e00ff */
        /* <DEDUP_REMOVED lines=14> */
[----:B------:R-:W-:Y:S01]  /*20d0*/  IMAD R221, R2, 0x2, R218 ;  /* 0x0000000202dd7824 */ /* 0x000fe200078e02da */
[----:B------:R-:W-:Y:S01]  /*20e0*/  IADD3 R244, R222, 0x1000, RZ ;  /* 0x00001000def47810 */ /* 0x000fe20007ffe0ff */
[----:B------:R-:W-:Y:S01]  /*20f0*/  IMAD R220, R2, 0x2, R219 ;  /* 0x0000000202dc7824 */ /* 0x000fe200078e02db */
[----:B------:R-:W-:-:S02]  /*2100*/  IADD3 R243, R222, 0x1800, RZ ;  /* 0x00001800def37810 */ /* 0x000fc40007ffe0ff */
[C---:B------:R-:W-:Y:S02]  /*2110*/  IADD3 R242, R222.reuse, 0x2000, RZ ;  /* 0x00002000def27810 */ /* 0x040fe40007ffe0ff */
[C---:B------:R-:W-:Y:S01]  /*2120*/  IADD3 R241, R222.reuse, 0x2800, RZ ;  /* 0x00002800def17810 */ /* 0x040fe20007ffe0ff */
[----:B---3--:R-:W-:Y:S01]  /*2130*/  LDSM.16.M88.4 R8, [R218+0x18100] ;  /* 0x01810000da08783b */ /* 0x008fe20000000200 */
[C---:B------:R-:W-:Y:S02]  /*2140*/  IADD3 R240, R222.reuse, 0x3000, RZ ;  /* 0x00003000def07810 */ /* 0x040fe40007ffe0ff */
[C---:B------:R-:W-:Y:S01]  /*2150*/  IADD3 R239, R222.reuse, 0x3800, RZ ;  /* 0x00003800deef7810 */ /* 0x040fe20007ffe0ff */
[----:B------:R-:W-:Y:S01]  /*2160*/  LDSM.16.M88.4 R16, [R219+0x18100] ;  /* 0x01810000db10783b */ /* 0x000fe20000000200 */
        /* <DEDUP_REMOVED lines=14> */
[----:B------:R-:W-:Y:S01]  /*2250*/  LDSM.16.M88.4 R52, [R167+0xe100] ;  /* 0x00e10000a734783b */ /* 0x000fe20000000200 */
[C---:B------:R-:W-:Y:S02]  /*2260*/  IADD3 R228, R222.reuse, 0x9000, RZ ;  /* 0x00009000dee47810 */ /* 0x040fe40007ffe0ff */
[C---:B------:R-:W-:Y:S01]  /*2270*/  IADD3 R227, R222.reuse, 0x9800, RZ ;  /* 0x00009800dee37810 */ /* 0x040fe20007ffe0ff */
[----:B------:R-:W3:Y:S01]  /*2280*/  LDSM.16.M88.4 R68, [R167+0xe900] ;  /* 0x00e90000a744783b */ /* 0x000ee20000000200 */
[C---:B------:R-:W-:Y:S02]  /*2290*/  IADD3 R226, R222.reuse, 0xa000, RZ ;  /* 0x0000a000dee27810 */ /* 0x040fe40007ffe0ff */
[C---:B------:R-:W-:Y:S01]  /*22a0*/  IADD3 R225, R222.reuse, 0xa800, RZ ;  /* 0x0000a800dee17810 */ /* 0x040fe20007ffe0ff */
[----:B------:R-:W4:Y:S01]  /*22b0*/  LDSM.16.M88.4 R64, [R222] ;  /* 0x00000000de40783b */ /* 0x000f220000000200 */
[----:B------:R-:W-:-:S02]  /*22c0*/  IADD3 R224, R222, 0xb000, RZ ;  /* 0x0000b000dee07810 */ /* 0x000fc40007ffe0ff */
[----:B------:R-:W-:Y:S01]  /*22d0*/  IADD3 R223, R222, 0xb800, RZ ;  /* 0x0000b800dedf7810 */ /* 0x000fe20007ffe0ff */
[----:B------:R-:W5:Y:S04]  /*22e0*/  LDSM.16.M88.4 R60, [R222+0x800] ;  /* 0x00080000de3c783b */ /* 0x000f680000000200 */
[----:B------:R-:W-:Y:S04]  /*22f0*/  LDSM.16.M88.4 R56, [R222+0x1000] ;  /* 0x00100000de38783b */ /* 0x000fe80000000200 */
        /* <DEDUP_REMOVED lines=9> */
[----:B------:R-:W-:Y:S02]  /*2390*/  HMMA.16816.F32 R32, R8, R30, RZ ;  /* 0x0000001e0820723c */ /* 0x000fe400000018ff */
[----:B------:R1:W-:Y:S01]  /*23a0*/  LDGSTS.E.BYPASS.LTC128B.128 [R247+0x3100], [R6.64+0x80], !P0 ;  /* 0x0310008006f77fae */ /* 0x0003e2000c101d4a */
[----:B------:R-:W-:-:S05]  /*23b0*/  ISETP.LT.OR P0, PT, R3, 0x1, !P1 ;  /* 0x000000010300780c */ /* 0x000fca0004f01670 */
[C---:B--2---:R-:W-:Y:S08]  /*23c0*/  HMMA.16816.F32 R28, R8.reuse, R40, RZ ;  /* 0x00000028081c723c */ /* 0x044ff000000018ff */
[----:B------:R2:W-:Y:S01]  /*23d0*/  LDGSTS.E.BYPASS.LTC128B.128 [R247+0x6100], [R6.64+0x100], !P0 ;  /* 0x0610010006f77fae */ /* 0x0005e2000c101d4a */
[C---:B------:R-:W-:Y:S01]  /*23e0*/  ISETP.LT.OR P0, PT, R3.reuse, 0x1, !P2 ;  /* 0x000000010300780c */ /* 0x040fe20005701670 */
[C---:B---3--:R-:W-:Y:S08]  /*23f0*/  HMMA.16816.F32 R84, R8.reuse, R68, RZ ;  /* 0x000000440854723c */ /* 0x048ff000000018ff */
[----:B------:R-:W-:Y:S04]  /*2400*/  HMMA.16816.F32 R112, R8, R70, RZ ;  /* 0x000000460870723c */ /* 0x000fe800000018ff */
[----:B------:R2:W-:Y:S01]  /*2410*/  LDGSTS.E.BYPASS.LTC128B.128 [R247+0x9100], [R6.64+0x180], !P0 ;  /* 0x0910018006f77fae */ /* 0x0005e2000c101d4a */
[----:B------:R-:W-:-:S03]  /*2420*/  ISETP.LT.OR P0, PT, R3, 0x21, P4 ;  /* 0x000000210300780c */ /* 0x000fc60002701670 */
[C---:B----4-:R-:W-:Y:S08]  /*2430*/  HMMA.16816.F32 R104, R16.reuse, R64, R36 ;  /* 0x000000401068723c */ /* 0x050ff00000001824 */
[----:B------:R-:W-:Y:S02]  /*2440*/  HMMA.16816.F32 R108, R16, R66, R32 ;  /* 0x00000042106c723c */ /* 0x000fe40000001820 */
[----:B------:R3:W-:Y:S01]  /*2450*/  LDGSTS.E.BYPASS.LTC128B.128 [R247+0x1100], [R12.64], !P0 ;  /* 0x011000000cf77fae */ /* 0x0007e2000c101d4a */
[----:B------:R-:W-:-:S02]  /*2460*/  ISETP.LT.OR P0, PT, R3, 0x21, !P3 ;  /* 0x000000210300780c */ /* 0x000fc40005f01670 */
[----:B------:R-:W-:-:S03]  /*2470*/  ISETP.LT.OR P3, PT, R3, 0x41, !P3 ;  /* 0x000000410300780c */ /* 0x000fc60005f61670 */
[C---:B-----5:R-:W-:Y:S08]  /*2480*/  HMMA.16816.F32 R100, R16.reuse, R60, R28 ;  /* 0x0000003c1064723c */ /* 0x060ff0000000181c */
[----:B------:R4:W-:Y:S01]  /*2490*/  LDGSTS.E.BYPASS.LTC128B.128 [R247+0x4100], [R22.64], !P0 ;  /* 0x0410000016f77fae */ /* 0x0009e2000c101d4a */
[----:B------:R-:W-:Y:S01]  /*24a0*/  LOP3.LUT P0, RZ, R25, 0x4, RZ, 0xc0, !PT ;  /* 0x0000000419ff7812 */ /* 0x000fe2000780c0ff */
[----:B-1----:R-:W-:Y:S03]  /*24b0*/  HMMA.16816.F32 R36, R16, R122, R112 ;  /* 0x0000007a1024723c */ /* 0x002fe60000001870 */
[----:B------:R-:W-:-:S02]  /*24c0*/  SEL R0, R0, 0xffffffc0, !P0 ;  /* 0xffffffc000007807 */ /* 0x000fc40004000000 */
[C---:B------:R-:W-:Y:S02]  /*24d0*/  ISETP.LT.OR P0, PT, R3.reuse, 0x21, !P1 ;  /* 0x000000210300780c */ /* 0x040fe40004f01670 */
[----:B------:R-:W-:Y:S01]  /*24e0*/  ISETP.LT.OR P1, PT, R3, 0x41, !P1 ;  /* 0x000000410300780c */ /* 0x000fe20004f21670 */
[----:B------:R-:W-:Y:S01]  /*24f0*/  HMMA.16816.F32 R24, R8, R42, RZ ;  /* 0x0000002a0818723c */ /* 0x000fe200000018ff */
[----:B------:R-:W-:Y:S02]  /*2500*/  IMAD.IADD R217, R167, 0x1, R0 ;  /* 0x00000001a7d97824 */ /* 0x000fe400078e0200 */
[----:B------:R-:W-:-:S05]  /*2510*/  IMAD.IADD R216, R0, 0x1, R222 ;  /* 0x0000000100d87824 */ /* 0x000fca00078e02de */
[----:B------:R-:W-:Y:S02]  /*2520*/  HMMA.16816.F32 R40, R8, R50, RZ ;  /* 0x000000320828723c */ /* 0x000fe400000018ff */
[----:B------:R4:W-:Y:S01]  /*2530*/  LDGSTS.E.BYPASS.LTC128B.128 [R247+0x7100], [R20.64], !P0 ;  /* 0x0710000014f77fae */ /* 0x0009e2000c101d4a */
[----:B--2---:R-:W-:-:S04]  /*2540*/  IADD3 R6, P0, R12, UR12, RZ ;  /* 0x0000000c0c067c10 */ /* 0x004fc8000ff1e0ff */
[----:B------:R-:W-:Y:S02]  /*2550*/  IADD3.X R7, R13, UR13, RZ, P0, !PT ;  /* 0x0000000d0d077c10 */ /* 0x000fe400087fe4ff */
[----:B------:R-:W-:-:S07]  /*2560*/  ISETP.LT.OR P0, PT, R3, 0x21, !P2 ;  /* 0x000000210300780c */ /* 0x000fce0005701670 */
[C---:B------:R-:W-:Y:S06]  /*2570*/  HMMA.16816.F32 R96, R16.reuse, R62, R24 ;  /* 0x0000003e1060723c */ /* 0x040fec0000001818 */
[----:B------:R3:W-:Y:S01]  /*2580*/  LDGSTS.E.BYPASS.LTC128B.128 [R247+0xa100], [R14.64], !P0 ;  /* 0x0a1000000ef77fae */ /* 0x0007e2000c101d4a */
[C---:B------:R-:W-:Y:S01]  /*2590*/  ISETP.LT.OR P0, PT, R3.reuse, 0x41, P4 ;  /* 0x000000410300780c */ /* 0x040fe20002701670 */
[----:B------:R-:W-:Y:S08]  /*25a0*/  HMMA.16816.F32 R60, R16, R120, R84 ;  /* 0x00000078103c723c */ /* 0x000ff00000001854 */
[----:B----4-:R-:W-:Y:S04]  /*25b0*/  HMMA.16816.F32 R20, R8, R44, RZ ;  /* 0x0000002c0814723c */ /* 0x010fe800000018ff */
[----:B------:R1:W-:Y:S01]  /*25c0*/  LDGSTS.E.BYPASS.LTC128B.128 [R247+0x2100], [R6.64], !P0 ;  /* 0x0210000006f77fae */ /* 0x0003e2000c101d4a */
[----:B------:R-:W-:-:S03]  /*25d0*/  ISETP.LT.OR P0, PT, R3, 0x41, !P2 ;  /* 0x000000410300780c */ /* 0x000fc60005701670 */
[----:B------:R1:W-:Y:S04]  /*25e0*/  LDGSTS.E.BYPASS.LTC128B.128 [R247+0x5100], [R6.64+0x80], !P3 ;  /* 0x0510008006f77fae */ /* 0x0003e8000d901d4a */
[----:B------:R1:W-:Y:S01]  /*25f0*/  LDGSTS.E.BYPASS.LTC128B.128 [R247+0x8100], [R6.64+0x100], !P1 ;  /* 0x0810010006f77fae */ /* 0x0003e2000c901d4a */
[----:B---3--:R-:W-:Y:S05]  /*2600*/  HMMA.16816.F32 R12, R8, R46, RZ ;  /* 0x0000002e080c723c */ /* 0x008fea00000018ff */
[----:B------:R1:W-:Y:S01]  /*2610*/  LDGSTS.E.BYPASS.LTC128B.128 [R247+0xb100], [R6.64+0x180], !P0 ;  /* 0x0b10018006f77fae */ /* 0x0003e2000c101d4a */
[----:B------:R-:W-:-:S03]  /*2620*/  PLOP3.LUT P0, PT, PT, PT, UP0, 0x80, 0x0 ;  /* 0x000000000000781c */ /* 0x000fc60003f0f008 */
[----:B------:R-:W-:Y:S01]  /*2630*/  LDSM.16.M88.4 R32, [R217+0xc900] ;  /* 0x00c90000d920783b */ /* 0x000fe20000000200 */
[C---:B------:R-:W-:Y:S03]  /*2640*/  HMMA.16816.F32 R44, R8.reuse, R48, RZ ;  /* 0x00000030082c723c */ /* 0x040fe600000018ff */
[----:B------:R-:W-:Y:S04]  /*2650*/  LDSM.16.M88.4 R64, [R217+0xe900] ;  /* 0x00e90000d940783b */ /* 0x000fe80000000200 */
[----:B------:R-:W-:Y:S01]  /*2660*/  LDSM.16.M88.4 R112, [R216+0x1800] ;  /* 0x00180000d870783b */ /* 0x000fe20000000200 */
[C---:B------:R-:W-:Y:S03]  /*2670*/  HMMA.16816.F32 R48, R8.reuse, R52, RZ ;  /* 0x000000340830723c */ /* 0x040fe600000018ff */
[----:B------:R-:W0:Y:S05]  /*2680*/  LDGDEPBAR ;  /* 0x00000000000079af */ /* 0x000e2a0000000000 */
[----:B------:R-:W-:Y:S01]  /*2690*/  HMMA.16816.F32 R52, R8, R54, RZ ;  /* 0x000000360834723c */ /* 0x000fe200000018ff */
[----:B------:R-:W-:Y:S07]  /*26a0*/  LDSM.16.M88.4 R8, [R221+0x18100] ;  /* 0x01810000dd08783b */ /* 0x000fee0000000200 */
[C---:B------:R-:W-:Y:S01]  /*26b0*/  HMMA.16816.F32 R92, R16.reuse, R56, R20 ;  /* 0x00000038105c723c */ /* 0x040fe20000001814 */
[----:B------:R-:W2:Y:S07]  /*26c0*/  LDSM.16.M88.4 R20, [R217+0xc100] ;  /* 0x00c10000d914783b */ /* 0x000eae0000000200 */
[C---:B------:R-:W-:Y:S01]  /*26d0*/  HMMA.16816.F32 R80, R16.reuse, R76, R44 ;  /* 0x0000004c1050723c */ /* 0x040fe2000000182c */
[----:B------:R-:W3:Y:S07]  /*26e0*/  LDSM.16.M88.4 R44, [R217+0xd900] ;  /* 0x00d90000d92c783b */ /* 0x000eee0000000200 */
[C---:B------:R-:W-:Y:S01]  /*26f0*/  HMMA.16816.F32 R72, R16.reuse, R116, R48 ;  /* 0x000000741048723c */ /* 0x040fe20000001830 */
[----:B------:R-:W4:Y:S07]  /*2700*/  LDSM.16.M88.4 R48, [R217+0xd100] ;  /* 0x00d10000d930783b */ /* 0x000f2e0000000200 */
[C---:B------:R-:W-:Y:S01]  /*2710*/  HMMA.16816.F32 R68, R16.reuse, R118, R52 ;  /* 0x000000761044723c */ /* 0x040fe20000001834 */
[----:B------:R-:W5:Y:S04]  /*2720*/  LDSM.16.M88.4 R52, [R217+0xe100] ;  /* 0x00e10000d934783b */ /* 0x000f680000000200 */
[----:B------:R-:W-:Y:S03]  /*2730*/  LDSM.16.M88.4 R116, [R216+0x2000] ;  /* 0x00200000d874783b */ /* 0x000fe60000000200 */
[C---:B------:R-:W-:Y:S01]  /*2740*/  HMMA.16816.F32 R88, R16.reuse, R58, R12 ;  /* 0x0000003a1058723c */ /* 0x040fe2000000180c */
[----:B------:R-:W-:Y:S04]  /*2750*/  LDSM.16.M88.4 R12, [R220+0x18100] ;  /* 0x01810000dc0c783b */ /* 0x000fe80000000200 */
[----:B------:R-:W1:Y:S03]  /*2760*/  LDSM.16.M88.4 R56, [R216] ;  /* 0x00000000d838783b */ /* 0x000e660000000200 */
[----:B------:R-:W-:Y:S01]  /*2770*/  HMMA.16816.F32 R76, R16, R78, R40 ;  /* 0x0000004e104c723c */ /* 0x000fe20000001828 */
[----:B------:R-:W-:Y:S07]  /*2780*/  LDSM.16.M88.4 R40, [R216+0x800] ;  /* 0x00080000d828783b */ /* 0x000fee0000000200 */
[C---:B--2---:R-:W-:Y:S08]  /*2790*/  HMMA.16816.F32 R28, R8.reuse, R20, R104 ;  /* 0x00000014081c723c */ /* 0x044ff00000001868 */
[C---:B------:R-:W-:Y:S01]  /*27a0*/  HMMA.16816.F32 R24, R8.reuse, R22, R108 ;  /* 0x000000160818723c */ /* 0x040fe2000000186c */
[----:B------:R-:W2:Y:S07]  /*27b0*/  LDSM.16.M88.4 R108, [R216+0x1000] ;  /* 0x00100000d86c783b */ /* 0x000eae0000000200 */
[C---:B---3--:R-:W-:Y:S08]  /*27c0*/  HMMA.16816.F32 R80, R8.reuse, R44, R80 ;  /* 0x0000002c0850723c */ /* 0x048ff00000001850 */
[C---:B----4-:R-:W-:Y:S08]  /*27d0*/  HMMA.16816.F32 R84, R8.reuse, R48, R92 ;  /* 0x000000300854723c */ /* 0x050ff0000000185c */
[C---:B------:R-:W-:Y:S08]  /*27e0*/  HMMA.16816.F32 R88, R8.reuse, R50, R88 ;  /* 0x000000320858723c */ /* 0x040ff00000001858 */
[C---:B------:R-:W-:Y:S08]  /*27f0*/  HMMA.16816.F32 R48, R8.reuse, R46, R76 ;  /* 0x0000002e0830723c */ /* 0x040ff0000000184c */
[C---:B-----5:R-:W-:Y:S01]  /*2800*/  HMMA.16816.F32 R44, R8.reuse, R52, R72 ;  /* 0x00000034082c723c */ /* 0x060fe20000001848 */
[----:B------:R-:W-:Y:S07]  /*2810*/  LDSM.16.M88.4 R72, [R167+0x11100] ;  /* 0x01110000a748783b */ /* 0x000fee0000000200 */
[C---:B------:R-:W-:Y:S08]  /*2820*/  HMMA.16816.F32 R20, R8.reuse, R32, R100 ;  /* 0x000000200814723c */ /* 0x040ff00000001864 */
[C---:B------:R-:W-:Y:S08]  /*2830*/  HMMA.16816.F32 R68, R8.reuse, R54, R68 ;  /* 0x000000360844723c */ /* 0x040ff00000001844 */
[C---:B------:R-:W-:Y:S01]  /*2840*/  HMMA.16816.F32 R16, R8.reuse, R34, R96 ;  /* 0x000000220810723c */ /* 0x040fe20000001860 */
[----:B------:R-:W3:Y:S07]  /*2850*/  LDSM.16.M88.4 R32, [R216+0x2800] ;  /* 0x00280000d820783b */ /* 0x000eee0000000200 */
[C---:B------:R-:W-:Y:S08]  /*2860*/  HMMA.16816.F32 R52, R8.reuse, R64, R60 ;  /* 0x000000400834723c */ /* 0x040ff0000000183c */
[----:B------:R-:W-:Y:S01]  /*2870*/  HMMA.16816.F32 R104, R8, R66, R36 ;  /* 0x000000420868723c */ /* 0x000fe20000001824 */
[----:B------:R-:W-:Y:S07]  /*2880*/  LDSM.16.M88.4 R8, [R218+0x1c100] ;  /* 0x01c10000da08783b */ /* 0x000fee0000000200 */
[C---:B-1----:R-:W-:Y:S01]  /*2890*/  HMMA.16816.F32 R100, R12.reuse, R56, R28 ;  /* 0x000000380c64723c */ /* 0x042fe2000000181c */
[----:B------:R-:W1:Y:S07]  /*28a0*/  LDSM.16.M88.4 R28, [R167+0xf100] ;  /* 0x00f10000a71c783b */ /* 0x000e6e0000000200 */
[C---:B------:R-:W-:Y:S01]  /*28b0*/  HMMA.16816.F32 R96, R12.reuse, R58, R24 ;  /* 0x0000003a0c60723c */ /* 0x040fe20000001818 */
[----:B------:R-:W4:Y:S04]  /*28c0*/  LDSM.16.M88.4 R56, [R167+0x10900] ;  /* 0x01090000a738783b */ /* 0x000f280000000200 */
[----:B------:R-:W5:Y:S03]  /*28d0*/  LDSM.16.M88.4 R24, [R167+0xf900] ;  /* 0x00f90000a718783b */ /* 0x000f660000000200 */
[C---:B------:R-:W-:Y:S08]  /*28e0*/  HMMA.16816.F32 R80, R12.reuse, R112, R80 ;  /* 0x000000700c50723c */ /* 0x040ff00000001850 */
[C---:B------:R-:W-:Y:S01]  /*28f0*/  HMMA.16816.F32 R64, R12.reuse, R116, R44 ;  /* 0x000000740c40723c */ /* 0x040fe2000000182c */
[----:B------:R-:W1:Y:S07]  /*2900*/  LDSM.16.M88.4 R44, [R167+0x10100] ;  /* 0x01010000a72c783b */ /* 0x000e6e0000000200 */
[C---:B--2---:R-:W-:Y:S08]  /*2910*/  HMMA.16816.F32 R36, R12.reuse, R108, R84 ;  /* 0x0000006c0c24723c */ /* 0x044ff00000001854 */
[C---:B------:R-:W-:Y:S01]  /*2920*/  HMMA.16816.F32 R92, R12.reuse, R40, R20 ;  /* 0x000000280c5c723c */ /* 0x040fe20000001814 */
[----:B------:R-:W-:Y:S07]  /*2930*/  LDSM.16.M88.4 R20, [R219+0x1c100] ;  /* 0x01c10000db14783b */ /* 0x000fee0000000200 */
[C---:B------:R-:W-:Y:S01]  /*2940*/  HMMA.16816.F32 R84, R12.reuse, R110, R88 ;  /* 0x0000006e0c54723c */ /* 0x040fe20000001858 */
[----:B------:R-:W2:Y:S07]  /*2950*/  LDSM.16.M88.4 R108, [R222+0x3000] ;  /* 0x00300000de6c783b */ /* 0x000eae0000000200 */
[C---:B------:R-:W-:Y:S01]  /*2960*/  HMMA.16816.F32 R60, R12.reuse, R118, R68 ;  /* 0x000000760c3c723c */ /* 0x040fe20000001844 */
[----:B------:R-:W2:Y:S04]  /*2970*/  LDSM.16.M88.4 R68, [R167+0x11900] ;  /* 0x01190000a744783b */ /* 0x000ea80000000200 */
[----:B------:R-:W2:Y:S03]  /*2980*/  LDSM.16.M88.4 R116, [R222+0x4800] ;  /* 0x00480000de74783b */ /* 0x000ea60000000200 */
[C---:B------:R-:W-:Y:S08]  /*2990*/  HMMA.16816.F32 R16, R12.reuse, R42, R16 ;  /* 0x0000002a0c10723c */ /* 0x040ff00000001810 */
[C---:B------:R-:W-:Y:S01]  /*29a0*/  HMMA.16816.F32 R76, R12.reuse, R114, R48 ;  /* 0x000000720c4c723c */ /* 0x040fe20000001830 */
[----:B------:R-:W-:Y:S07]  /*29b0*/  LDSM.16.M88.4 R112, [R222+0x4000] ;  /* 0x00400000de70783b */ /* 0x000fee0000000200 */
[C---:B---3--:R-:W-:Y:S08]  /*29c0*/  HMMA.16816.F32 R52, R12.reuse, R32, R52 ;  /* 0x000000200c34723c */ /* 0x048ff00000001834 */
[----:B------:R-:W-:Y:S01]  /*29d0*/  HMMA.16816.F32 R48, R12, R34, R104 ;  /* 0x000000220c30723c */ /* 0x000fe20000001868 */
[----:B------:R-:W3:Y:S07]  /*29e0*/  LDSM.16.M88.4 R104, [R222+0x3800] ;  /* 0x00380000de68783b */ /* 0x000eee0000000200 */
[C---:B-1----:R-:W-:Y:S08]  /*29f0*/  HMMA.16816.F32 R40, R8.reuse, R28, R100 ;  /* 0x0000001c0828723c */ /* 0x042ff00000001864 */
[C---:B----4-:R-:W-:Y:S08]  /*2a00*/  HMMA.16816.F32 R12, R8.reuse, R56, R80 ;  /* 0x00000038080c723c */ /* 0x050ff00000001850 */
[C---:B------:R-:W-:Y:S08]  /*2a10*/  HMMA.16816.F32 R32, R8.reuse, R30, R96 ;  /* 0x0000001e0820723c */ /* 0x040ff00000001860 */
[C---:B------:R-:W-:Y:S01]  /*2a20*/  HMMA.16816.F32 R96, R8.reuse, R74, R60 ;  /* 0x0000004a0860723c */ /* 0x040fe2000000183c */
[----:B------:R-:W1:Y:S07]  /*2a30*/  LDSM.16.M88.4 R60, [R222+0x5000] ;  /* 0x00500000de3c783b */ /* 0x000e6e0000000200 */
[C---:B-----5:R-:W-:Y:S08]  /*2a40*/  HMMA.16816.F32 R88, R8.reuse, R24, R92 ;  /* 0x000000180858723c */ /* 0x060ff0000000185c */
[C---:B------:R-:W-:Y:S08]  /*2a50*/  HMMA.16816.F32 R28, R8.reuse, R26, R16 ;  /* 0x0000001a081c723c */ /* 0x040ff00000001810 */
[C---:B------:R-:W-:Y:S08]  /*2a60*/  HMMA.16816.F32 R24, R8.reuse, R44, R36 ;  /* 0x0000002c0818723c */ /* 0x040ff00000001824 */
[----:B------:R-:W-:Y:S01]  /*2a70*/  HMMA.16816.F32 R36, R8, R58, R76 ;  /* 0x0000003a0824723c */ /* 0x000fe2000000184c */
[----:B------:R-:W4:Y:S07]  /*2a80*/  LDSM.16.M88.4 R56, [R222+0x5800] ;  /* 0x00580000de38783b */ /* 0x000f2e0000000200 */
[----:B--2---:R-:W-:Y:S08]  /*2a90*/  HMMA.16816.F32 R76, R20, R108, R40 ;  /* 0x0000006c144c723c */ /* 0x004ff00000001828 */
[C---:B------:R-:W-:Y:S01]  /*2aa0*/  HMMA.16816.F32 R16, R8.reuse, R46, R84 ;  /* 0x0000002e0810723c */ /* 0x040fe20000001854 */
[----:B------:R-:W-:Y:S07]  /*2ab0*/  LDSM.16.M88.4 R44, [R217+0x10900] ;  /* 0x01090000d92c783b */ /* 0x000fee0000000200 */
[C---:B------:R-:W-:Y:S08]  /*2ac0*/  HMMA.16816.F32 R100, R8.reuse, R72, R64 ;  /* 0x000000480864723c */ /* 0x040ff00000001840 */
[C---:B------:R-:W-:Y:S01]  /*2ad0*/  HMMA.16816.F32 R92, R8.reuse, R68, R52 ;  /* 0x00000044085c723c */ /* 0x040fe20000001834 */
[----:B------:R-:W-:Y:S07]  /*2ae0*/  LDSM.16.M88.4 R52, [R217+0xf900] ;  /* 0x00f90000d934783b */ /* 0x000fee0000000200 */
[----:B------:R-:W-:Y:S01]  /*2af0*/  HMMA.16816.F32 R80, R8, R70, R48 ;  /* 0x000000460850723c */ /* 0x000fe20000001830 */
[----:B------:R-:W-:Y:S04]  /*2b00*/  LDSM.16.M88.4 R8, [R221+0x1c100] ;  /* 0x01c10000dd08783b */ /* 0x000fe80000000200 */
[----:B------:R-:W-:Y:S03]  /*2b10*/  LDSM.16.M88.4 R48, [R217+0x10100] ;  /* 0x01010000d930783b */ /* 0x000fe60000000200 */
[C---:B------:R-:W-:Y:S01]  /*2b20*/  HMMA.16816.F32 R40, R20.reuse, R116, R12 ;  /* 0x000000741428723c */ /* 0x040fe2000000180c */
[----:B------:R-:W2:Y:S07]  /*2b30*/  LDSM.16.M88.4 R12, [R217+0xf100] ;  /* 0x00f10000d90c783b */ /* 0x000eae0000000200 */
[C---:B------:R-:W-:Y:S01]  /*2b40*/  HMMA.16816.F32 R72, R20.reuse, R110, R32 ;  /* 0x0000006e1448723c */ /* 0x040fe20000001820 */
[----:B------:R-:W-:Y:S07]  /*2b50*/  LDSM.16.M88.4 R108, [R216+0x3000] ;  /* 0x00300000d86c783b */ /* 0x000fee0000000200 */
[C---:B---3--:R-:W-:Y:S08]  /*2b60*/  HMMA.16816.F32 R88, R20.reuse, R104, R88 ;  /* 0x000000681458723c */ /* 0x048ff00000001858 */
[C---:B------:R-:W-:Y:S01]  /*2b70*/  HMMA.16816.F32 R84, R20.reuse, R106, R28 ;  /* 0x0000006a1454723c */ /* 0x040fe2000000181c */
[----:B------:R-:W3:Y:S07]  /*2b80*/  LDSM.16.M88.4 R104, [R217+0x11100] ;  /* 0x01110000d968783b */ /* 0x000eee0000000200 */
[C---:B------:R-:W-:Y:S01]  /*2b90*/  HMMA.16816.F32 R64, R20.reuse, R114, R16 ;  /* 0x000000721440723c */ /* 0x040fe20000001810 */
[----:B------:R-:W-:Y:S07]  /*2ba0*/  LDSM.16.M88.4 R16, [R220+0x1c100] ;  /* 0x01c10000dc10783b */ /* 0x000fee0000000200 */
[C---:B-1----:R-:W-:Y:S01]  /*2bb0*/  HMMA.16816.F32 R32, R20.reuse, R60, R100 ;  /* 0x0000003c1420723c */ /* 0x042fe20000001864 */
[----:B------:R-:W1:Y:S07]  /*2bc0*/  LDSM.16.M88.4 R100, [R217+0x11900] ;  /* 0x01190000d964783b */ /* 0x000e6e0000000200 */
[C---:B------:R-:W-:Y:S08]  /*2bd0*/  HMMA.16816.F32 R36, R20.reuse, R118, R36 ;  /* 0x000000761424723c */ /* 0x040ff00000001824 */
[C---:B------:R-:W-:Y:S01]  /*2be0*/  HMMA.16816.F32 R68, R20.reuse, R112, R24 ;  /* 0x000000701444723c */ /* 0x040fe20000001818 */
[----:B------:R-:W-:Y:S07]  /*2bf0*/  LDSM.16.M88.4 R112, [R216+0x3800] ;  /* 0x00380000d870783b */ /* 0x000fee0000000200 */
[C---:B------:R-:W-:Y:S08]  /*2c00*/  HMMA.16816.F32 R28, R20.reuse, R62, R96 ;  /* 0x0000003e141c723c */ /* 0x040ff00000001860 */
[C---:B----4-:R-:W-:Y:S08]  /*2c10*/  HMMA.16816.F32 R60, R20.reuse, R56, R92 ;  /* 0x00000038143c723c */ /* 0x050ff0000000185c */
[----:B------:R-:W-:Y:S08]  /*2c20*/  HMMA.16816.F32 R24, R20, R58, R80 ;  /* 0x0000003a1418723c */ /* 0x000ff00000001850 */
[C---:B--2---:R-:W-:Y:S08]  /*2c30*/  HMMA.16816.F32 R20, R8.reuse, R12, R76 ;  /* 0x0000000c0814723c */ /* 0x044ff0000000184c */
[C---:B------:R-:W-:Y:S08]  /*2c40*/  HMMA.16816.F32 R56, R8.reuse, R52, R88 ;  /* 0x000000340838723c */ /* 0x040ff00000001858 */
[C---:B------:R-:W-:Y:S01]  /*2c50*/  HMMA.16816.F32 R84, R8.reuse, R54, R84 ;  /* 0x000000360854723c */ /* 0x040fe20000001854 */
[----:B------:R-:W2:Y:S07]  /*2c60*/  LDSM.16.M88.4 R52, [R216+0x4800] ;  /* 0x00480000d834783b */ /* 0x000eae0000000200 */
[C---:B------:R-:W-:Y:S08]  /*2c70*/  HMMA.16816.F32 R12, R8.reuse, R14, R72 ;  /* 0x0000000e080c723c */ /* 0x040ff00000001848 */
[C---:B------:R-:W-:Y:S08]  /*2c80*/  HMMA.16816.F32 R92, R8.reuse, R44, R40 ;  /* 0x0000002c085c723c */ /* 0x040ff00000001828 */
[C---:B------:R-:W-:Y:S01]  /*2c90*/  HMMA.16816.F32 R80, R8.reuse, R46, R36 ;  /* 0x0000002e0850723c */ /* 0x040fe20000001824 */
[----:B------:R-:W4:Y:S07]  /*2ca0*/  LDSM.16.M88.4 R44, [R216+0x4000] ;  /* 0x00400000d82c783b */ /* 0x000f2e0000000200 */
[C---:B------:R-:W-:Y:S08]  /*2cb0*/  HMMA.16816.F32 R96, R8.reuse, R48, R68 ;  /* 0x000000300860723c */ /* 0x040ff00000001844 */
[C---:B------:R-:W-:Y:S08]  /*2cc0*/  HMMA.16816.F32 R88, R8.reuse, R50, R64 ;  /* 0x000000320858723c */ /* 0x040ff00000001840 */
[C---:B---3--:R-:W-:Y:S08]  /*2cd0*/  HMMA.16816.F32 R76, R8.reuse, R104, R32 ;  /* 0x00000068084c723c */ /* 0x048ff00000001820 */
[C---:B------:R-:W-:Y:S08]  /*2ce0*/  HMMA.16816.F32 R72, R8.reuse, R106, R28 ;  /* 0x0000006a0848723c */ /* 0x040ff0000000181c */
[C---:B-1----:R-:W-:Y:S08]  /*2cf0*/  HMMA.16816.F32 R68, R8.reuse, R100, R60 ;  /* 0x000000640844723c */ /* 0x042ff0000000183c */
[----:B------:R-:W-:Y:S01]  /*2d00*/  HMMA.16816.F32 R64, R8, R102, R24 ;  /* 0x000000660840723c */ /* 0x000fe20000001818 */
[----:B------:R-:W-:Y:S04]  /*2d10*/  LDSM.16.M88.4 R8, [R216+0x5800] ;  /* 0x00580000d808783b */ /* 0x000fe80000000200 */
[----:B------:R-:W-:Y:S03]  /*2d20*/  LDSM.16.M88.4 R24, [R167+0x12100] ;  /* 0x01210000a718783b */ /* 0x000fe60000000200 */
[C---:B------:R-:W-:Y:S01]  /*2d30*/  HMMA.16816.F32 R40, R16.reuse, R108, R20 ;  /* 0x0000006c1028723c */ /* 0x040fe20000001814 */
[----:B------:R-:W1:Y:S07]  /*2d40*/  LDSM.16.M88.4 R20, [R216+0x5000] ;  /* 0x00500000d814783b */ /* 0x000e6e0000000200 */
[C---:B------:R-:W-:Y:S01]  /*2d50*/  HMMA.16816.F32 R36, R16.reuse, R110, R12 ;  /* 0x0000006e1024723c */ /* 0x040fe2000000180c */
[----:B------:R-:W3:Y:S07]  /*2d60*/  LDSM.16.M88.4 R12, [R218+0x20100] ;  /* 0x02010000da0c783b */ /* 0x000eee0000000200 */
[C---:B--2---:R-:W-:Y:S08]  /*2d70*/  HMMA.16816.F32 R100, R16.reuse, R52, R92 ;  /* 0x000000341064723c */ /* 0x044ff0000000185c */
[C---:B------:R-:W-:Y:S01]  /*2d80*/  HMMA.16816.F32 R108, R16.reuse, R54, R80 ;  /* 0x00000036106c723c */ /* 0x040fe20000001850 */
[----:B------:R-:W2:Y:S07]  /*2d90*/  LDSM.16.M88.4 R52, [R167+0x13100] ;  /* 0x01310000a734783b */ /* 0x000eae0000000200 */
[C---:B------:R-:W-:Y:S01]  /*2da0*/  HMMA.16816.F32 R32, R16.reuse, R112, R56 ;  /* 0x000000701020723c */ /* 0x040fe20000001838 */
[----:B------:R-:W5:Y:S07]  /*2db0*/  LDSM.16.M88.4 R56, [R167+0x13900] ;  /* 0x01390000a738783b */ /* 0x000f6e0000000200 */
[C---:B----4-:R-:W-:Y:S08]  /*2dc0*/  HMMA.16816.F32 R48, R16.reuse, R44, R96 ;  /* 0x0000002c1030723c */ /* 0x050ff00000001860 */
[C---:B------:R-:W-:Y:S01]  /*2dd0*/  HMMA.16816.F32 R60, R16.reuse, R46, R88 ;  /* 0x0000002e103c723c */ /* 0x040fe20000001858 */
[----:B------:R-:W4:Y:S07]  /*2de0*/  LDSM.16.M88.4 R44, [R167+0x12900] ;  /* 0x01290000a72c783b */ /* 0x000f2e0000000200 */
[C---:B------:R-:W-:Y:S08]  /*2df0*/  HMMA.16816.F32 R28, R16.reuse, R114, R84 ;  /* 0x00000072101c723c */ /* 0x040ff00000001854 */
[C---:B-1----:R-:W-:Y:S01]  /*2e00*/  HMMA.16816.F32 R96, R16.reuse, R20, R76 ;  /* 0x000000141060723c */ /* 0x042fe2000000184c */
[----:B------:R-:W-:Y:S07]  /*2e10*/  LDSM.16.M88.4 R76, [R222+0x7000] ;  /* 0x00700000de4c783b */ /* 0x000fee0000000200 */
[C---:B------:R-:W-:Y:S01]  /*2e20*/  HMMA.16816.F32 R104, R16.reuse, R22, R72 ;  /* 0x000000161068723c */ /* 0x040fe20000001848 */
[----:B------:R-:W-:Y:S07]  /*2e30*/  LDSM.16.M88.4 R20, [R167+0x14900] ;  /* 0x01490000a714783b */ /* 0x000fee0000000200 */
[C---:B------:R-:W-:Y:S01]  /*2e40*/  HMMA.16816.F32 R120, R16.reuse, R8, R68 ;  /* 0x000000081078723c */ /* 0x040fe20000001844 */
[----:B------:R-:W-:Y:S07]  /*2e50*/  LDSM.16.M88.4 R68, [R222+0x7800] ;  /* 0x00780000de44783b */ /* 0x000fee0000000200 */
[----:B------:R-:W-:Y:S01]  /*2e60*/  HMMA.16816.F32 R116, R16, R10, R64 ;  /* 0x0000000a1074723c */ /* 0x000fe20000001840 */
[----:B------:R-:W1:Y:S04]  /*2e70*/  LDSM.16.M88.4 R16, [R167+0x14100] ;  /* 0x01410000a710783b */ /* 0x000e680000000200 */
[----:B------:R-:W-:Y:S03]  /*2e80*/  LDSM.16.M88.4 R8, [R219+0x20100] ;  /* 0x02010000db08783b */ /* 0x000fe60000000200 */
[C---:B---3--:R-:W-:Y:S01]  /*2e90*/  HMMA.16816.F32 R112, R12.reuse, R24, R40 ;  /* 0x000000180c70723c */ /* 0x048fe20000001828 */
[----:B------:R-:W-:Y:S07]  /*2ea0*/  LDSM.16.M88.4 R40, [R222+0x6800] ;  /* 0x00680000de28783b */ /* 0x000fee0000000200 */
[C---:B------:R-:W-:Y:S01]  /*2eb0*/  HMMA.16816.F32 R92, R12.reuse, R26, R36 ;  /* 0x0000001a0c5c723c */ /* 0x040fe20000001824 */
[----:B------:R-:W3:Y:S07]  /*2ec0*/  LDSM.16.M88.4 R24, [R222+0x6000] ;  /* 0x00600000de18783b */ /* 0x000eee0000000200 */
[C---:B--2---:R-:W-:Y:S08]  /*2ed0*/  HMMA.16816.F32 R72, R12.reuse, R54, R60 ;  /* 0x000000360c48723c */ /* 0x044ff0000000183c */
[C---:B------:R-:W-:Y:S01]  /*2ee0*/  HMMA.16816.F32 R80, R12.reuse, R52, R48 ;  /* 0x000000340c50723c */ /* 0x040fe20000001830 */
[----:B------:R-:W-:Y:S07]  /*2ef0*/  LDSM.16.M88.4 R48, [R222+0x8800] ;  /* 0x00880000de30783b */ /* 0x000fee0000000200 */
[C---:B-----5:R-:W-:Y:S01]  /*2f00*/  HMMA.16816.F32 R64, R12.reuse, R56, R100 ;  /* 0x000000380c40723c */ /* 0x060fe20000001864 */
[----:B------:R-:W-:Y:S07]  /*2f10*/  LDSM.16.M88.4 R100, [R217+0x13900] ;  /* 0x01390000d964783b */ /* 0x000fee0000000200 */
[C---:B------:R-:W-:Y:S01]  /*2f20*/  HMMA.16816.F32 R60, R12.reuse, R58, R108 ;  /* 0x0000003a0c3c723c */ /* 0x040fe2000000186c */
[----:B------:R-:W2:Y:S04]  /*2f30*/  LDSM.16.M88.4 R56, [R222+0x8000] ;  /* 0x00800000de38783b */ /* 0x000ea80000000200 */
[----:B------:R-:W-:Y:S03]  /*2f40*/  LDSM.16.M88.4 R108, [R217+0x14100] ;  /* 0x01410000d96c783b */ /* 0x000fe60000000200 */
[C---:B----4-:R-:W-:Y:S08]  /*2f50*/  HMMA.16816.F32 R88, R12.reuse, R44, R32 ;  /* 0x0000002c0c58723c */ /* 0x050ff00000001820 */
[C---:B------:R-:W-:Y:S08]  /*2f60*/  HMMA.16816.F32 R84, R12.reuse, R46, R28 ;  /* 0x0000002e0c54723c */ /* 0x040ff0000000181c */
[C---:B-1----:R-:W-:Y:S01]  /*2f70*/  HMMA.16816.F32 R52, R12.reuse, R16, R96 ;  /* 0x000000100c34723c */ /* 0x042fe20000001860 */
[----:B------:R-:W-:Y:S07]  /*2f80*/  LDSM.16.M88.4 R96, [R217+0x12100] ;  /* 0x01210000d960783b */ /* 0x000fee0000000200 */
[C---:B------:R-:W-:Y:S01]  /*2f90*/  HMMA.16816.F32 R44, R12.reuse, R18, R104 ;  /* 0x000000120c2c723c */ /* 0x040fe20000001868 */
[----:B------:R-:W1:Y:S04]  /*2fa0*/  LDSM.16.M88.4 R16, [R221+0x20100] ;  /* 0x02010000dd10783b */ /* 0x000e680000000200 */
[----:B------:R-:W-:Y:S03]  /*2fb0*/  LDSM.16.M88.4 R104, [R217+0x12900] ;  /* 0x01290000d968783b */ /* 0x000fe60000000200 */
[C---:B------:R-:W-:Y:S01]  /*2fc0*/  HMMA.16816.F32 R36, R12.reuse, R20, R120 ;  /* 0x000000140c24723c */ /* 0x040fe20000001878 */
[----:B------:R-:W4:Y:S07]  /*2fd0*/  LDSM.16.M88.4 R120, [R217+0x13100] ;  /* 0x01310000d978783b */ /* 0x000f2e0000000200 */
[----:B------:R-:W-:Y:S08]  /*2fe0*/  HMMA.16816.F32 R32, R12, R22, R116 ;  /* 0x000000160c20723c */ /* 0x000ff00000001874 */
[C---:B---3--:R-:W-:Y:S08]  /*2ff0*/  HMMA.16816.F32 R28, R8.reuse, R24, R112 ;  /* 0x00000018081c723c */ /* 0x048ff00000001870 */
[C---:B------:R-:W-:Y:S08]  /*3000*/  HMMA.16816.F32 R20, R8.reuse, R40, R88 ;  /* 0x000000280814723c */ /* 0x040ff00000001858 */
[C---:B------:R-:W-:Y:S08]  /*3010*/  HMMA.16816.F32 R12, R8.reuse, R42, R84 ;  /* 0x0000002a080c723c */ /* 0x040ff00000001854 */
[C---:B------:R-:W-:Y:S08]  /*3020*/  HMMA.16816.F32 R24, R8.reuse, R26, R92 ;  /* 0x0000001a0818723c */ /* 0x040ff0000000185c */
[C---:B------:R-:W-:Y:S08]  /*3030*/  HMMA.16816.F32 R40, R8.reuse, R76, R80 ;  /* 0x0000004c0828723c */ /* 0x040ff00000001850 */
[C---:B------:R-:W-:Y:S08]  /*3040*/  HMMA.16816.F32 R84, R8.reuse, R78, R72 ;  /* 0x0000004e0854723c */ /* 0x040ff00000001848 */
[C---:B------:R-:W-:Y:S08]  /*3050*/  HMMA.16816.F32 R88, R8.reuse, R68, R64 ;  /* 0x000000440858723c */ /* 0x040ff00000001840 */
[C---:B------:R-:W-:Y:S08]  /*3060*/  HMMA.16816.F32 R92, R8.reuse, R70, R60 ;  /* 0x00000046085c723c */ /* 0x040ff0000000183c */
[C---:B--2---:R-:W-:Y:S01]  /*3070*/  HMMA.16816.F32 R80, R8.reuse, R56, R52 ;  /* 0x000000380850723c */ /* 0x044fe20000001834 */
[----:B------:R-:W-:Y:S07]  /*3080*/  LDSM.16.M88.4 R52, [R217+0x14900] ;  /* 0x01490000d934783b */ /* 0x000fee0000000200 */
[C---:B------:R-:W-:Y:S01]  /*3090*/  HMMA.16816.F32 R76, R8.reuse, R58, R44 ;  /* 0x0000003a084c723c */ /* 0x040fe2000000182c */
[----:B------:R-:W-:Y:S07]  /*30a0*/  LDSM.16.M88.4 R44, [R216+0x6800] ;  /* 0x00680000d82c783b */ /* 0x000fee0000000200 */
[C---:B------:R-:W-:Y:S01]  /*30b0*/  HMMA.16816.F32 R72, R8.reuse, R48, R36 ;  /* 0x000000300848723c */ /* 0x040fe20000001824 */
[----:B------:R-:W-:Y:S07]  /*30c0*/  LDSM.16.M88.4 R36, [R216+0x7800] ;  /* 0x00780000d824783b */ /* 0x000fee0000000200 */
[----:B------:R-:W-:Y:S01]  /*30d0*/  HMMA.16816.F32 R68, R8, R50, R32 ;  /* 0x000000320844723c */ /* 0x000fe20000001820 */
[----:B------:R-:W-:Y:S04]  /*30e0*/  LDSM.16.M88.4 R8, [R220+0x20100] ;  /* 0x02010000dc08783b */ /* 0x000fe80000000200 */
[----:B------:R-:W2:Y:S03]  /*30f0*/  LDSM.16.M88.4 R48, [R216+0x6000] ;  /* 0x00600000d830783b */ /* 0x000ea60000000200 */
[C---:B-1----:R-:W-:Y:S08]  /*3100*/  HMMA.16816.F32 R64, R16.reuse, R96, R28 ;  /* 0x000000601040723c */ /* 0x042ff0000000181c */
[C---:B------:R-:W-:Y:S08]  /*3110*/  HMMA.16816.F32 R60, R16.reuse, R98, R24 ;  /* 0x00000062103c723c */ /* 0x040ff00000001818 */
[C---:B----4-:R-:W-:Y:S01]  /*3120*/  HMMA.16816.F32 R28, R16.reuse, R120, R40 ;  /* 0x00000078101c723c */ /* 0x050fe20000001828 */
[----:B------:R-:W1:Y:S07]  /*3130*/  LDSM.16.M88.4 R40, [R216+0x7000] ;  /* 0x00700000d828783b */ /* 0x000e6e0000000200 */
[C---:B------:R-:W-:Y:S08]  /*3140*/  HMMA.16816.F32 R24, R16.reuse, R122, R84 ;  /* 0x0000007a1018723c */ /* 0x040ff00000001854 */
[C---:B------:R-:W-:Y:S08]  /*3150*/  HMMA.16816.F32 R56, R16.reuse, R104, R20 ;  /* 0x000000681038723c */ /* 0x040ff00000001814 */
[C---:B------:R-:W-:Y:S08]  /*3160*/  HMMA.16816.F32 R20, R16.reuse, R100, R88 ;  /* 0x000000641014723c */ /* 0x040ff00000001858 */
[C---:B------:R-:W-:Y:S08]  /*3170*/  HMMA.16816.F32 R88, R16.reuse, R108, R80 ;  /* 0x0000006c1058723c */ /* 0x040ff00000001850 */
[C---:B------:R-:W-:Y:S01]  /*3180*/  HMMA.16816.F32 R32, R16.reuse, R106, R12 ;  /* 0x0000006a1020723c */ /* 0x040fe2000000180c */
[----:B------:R-:W3:Y:S04]  /*3190*/  LDSM.16.M88.4 R104, [R216+0x8800] ;  /* 0x00880000d868783b */ /* 0x000ee80000000200 */
[----:B------:R-:W-:Y:S03]  /*31a0*/  LDSM.16.M88.4 R12, [R218+0x24100] ;  /* 0x02410000da0c783b */ /* 0x000fe60000000200 */
[C---:B------:R-:W-:Y:S01]  /*31b0*/  HMMA.16816.F32 R80, R16.reuse, R110, R76 ;  /* 0x0000006e1050723c */ /* 0x040fe2000000184c */
[----:B------:R-:W-:Y:S07]  /*31c0*/  LDSM.16.M88.4 R108, [R167+0x15100] ;  /* 0x01510000a76c783b */ /* 0x000fee0000000200 */
[----:B------:R-:W-:Y:S01]  /*31d0*/  HMMA.16816.F32 R92, R16, R102, R92 ;  /* 0x00000066105c723c */ /* 0x000fe2000000185c */
[----:B------:R-:W4:Y:S07]  /*31e0*/  LDSM.16.M88.4 R100, [R216+0x8000] ;  /* 0x00800000d864783b */ /* 0x000f2e0000000200 */
[C---:B--2---:R-:W-:Y:S08]  /*31f0*/  HMMA.16816.F32 R84, R8.reuse, R48, R64 ;  /* 0x000000300854723c */ /* 0x044ff00000001840 */
[----:B------:R-:W-:Y:S01]  /*3200*/  HMMA.16816.F32 R76, R8, R50, R60 ;  /* 0x00000032084c723c */ /* 0x000fe2000000183c */
[----:B------:R-:W2:Y:S07]  /*3210*/  LDSM.16.M88.4 R48, [R167+0x16100] ;  /* 0x01610000a730783b */ /* 0x000eae0000000200 */
[C---:B------:R-:W-:Y:S08]  /*3220*/  HMMA.16816.F32 R96, R16.reuse, R52, R72 ;  /* 0x000000341060723c */ /* 0x040ff00000001848 */
[----:B------:R-:W-:Y:S01]  /*3230*/  HMMA.16816.F32 R16, R16, R54, R68 ;  /* 0x000000361010723c */ /* 0x000fe20000001844 */
[----:B------:R-:W5:Y:S07]  /*3240*/  LDSM.16.M88.4 R52, [R167+0x15900] ;  /* 0x01590000a734783b */ /* 0x000f6e0000000200 */
[C---:B-1----:R-:W-:Y:S01]  /*3250*/  HMMA.16816.F32 R60, R8.reuse, R42, R24 ;  /* 0x0000002a083c723c */ /* 0x042fe20000001818 */
[----:B------:R-:W-:Y:S07]  /*3260*/  LDSM.16.M88.4 R24, [R167+0x17100] ;  /* 0x01710000a718783b */ /* 0x000fee0000000200 */
[C---:B------:R-:W-:Y:S08]  /*3270*/  HMMA.16816.F32 R72, R8.reuse, R44, R56 ;  /* 0x0000002c0848723c */ /* 0x040ff00000001838 */
[C---:B------:R-:W-:Y:S01]  /*3280*/  HMMA.16816.F32 R68, R8.reuse, R46, R32 ;  /* 0x0000002e0844723c */ /* 0x040fe20000001820 */
[----:B------:R-:W1:Y:S07]  /*3290*/  LDSM.16.M88.4 R44, [R167+0x16900] ;  /* 0x01690000a72c783b */ /* 0x000e6e0000000200 */
[C---:B------:R-:W-:Y:S01]  /*32a0*/  HMMA.16816.F32 R56, R8.reuse, R36, R20 ;  /* 0x000000240838723c */ /* 0x040fe20000001814 */
[----:B------:R-:W1:Y:S07]  /*32b0*/  LDSM.16.M88.4 R20, [R167+0x17900] ;  /* 0x01790000a714783b */ /* 0x000e6e0000000200 */
[C---:B------:R-:W-:Y:S08]  /*32c0*/  HMMA.16816.F32 R64, R8.reuse, R40, R28 ;  /* 0x000000280840723c */ /* 0x040ff0000000181c */
[C---:B------:R-:W-:Y:S08]  /*32d0*/  HMMA.16816.F32 R40, R8.reuse, R38, R92 ;  /* 0x000000260828723c */ /* 0x040ff0000000185c */
[C---:B---3--:R-:W-:Y:S08]  /*32e0*/  HMMA.16816.F32 R28, R8.reuse, R104, R96 ;  /* 0x00000068081c723c */ /* 0x048ff00000001860 */
[C---:B------:R-:W-:Y:S08]  /*32f0*/  HMMA.16816.F32 R16, R8.reuse, R106, R16 ;  /* 0x0000006a0810723c */ /* 0x040ff00000001810 */
[C---:B----4-:R-:W-:Y:S01]  /*3300*/  HMMA.16816.F32 R36, R8.reuse, R100, R88 ;  /* 0x000000640824723c */ /* 0x050fe20000001858 */
[----:B------:R-:W-:Y:S07]  /*3310*/  LDSM.16.M88.4 R88, [R222+0x9000] ;  /* 0x00900000de58783b */ /* 0x000fee0000000200 */
[----:B------:R-:W-:Y:S01]  /*3320*/  HMMA.16816.F32 R32, R8, R102, R80 ;  /* 0x000000660820723c */ /* 0x000fe20000001850 */
[----:B------:R-:W-:Y:S07]  /*3330*/  LDSM.16.M88.4 R8, [R219+0x24100] ;  /* 0x02410000db08783b */ /* 0x000fee0000000200 */
[C---:B--2---:R-:W-:Y:S01]  /*3340*/  HMMA.16816.F32 R104, R12.reuse, R50, R60 ;  /* 0x000000320c68723c */ /* 0x044fe2000000183c */
[----:B------:R-:W2:Y:S07]  /*3350*/  LDSM.16.M88.4 R60, [R222+0xa000] ;  /* 0x00a00000de3c783b */ /* 0x000eae0000000200 */
[C---:B-----5:R-:W-:Y:S01]  /*3360*/  HMMA.16816.F32 R120, R12.reuse, R52, R72 ;  /* 0x000000340c78723c */ /* 0x060fe20000001848 */
[----:B------:R-:W3:Y:S07]  /*3370*/  LDSM.16.M88.4 R72, [R222+0x9800] ;  /* 0x00980000de48783b */ /* 0x000eee0000000200 */
[C---:B------:R-:W-:Y:S08]  /*3380*/  HMMA.16816.F32 R84, R12.reuse, R108, R84 ;  /* 0x0000006c0c54723c */ /* 0x040ff00000001854 */
[C---:B------:R-:W-:Y:S01]  /*3390*/  HMMA.16816.F32 R108, R12.reuse, R110, R76 ;  /* 0x0000006e0c6c723c */ /* 0x040fe2000000184c */
[----:B------:R-:W4:Y:S07]  /*33a0*/  LDSM.16.M88.4 R76, [R222+0xa800] ;  /* 0x00a80000de4c783b */ /* 0x000f2e0000000200 */
[C---:B------:R-:W-:Y:S01]  /*33b0*/  HMMA.16816.F32 R116, R12.reuse, R54, R68 ;  /* 0x000000360c74723c */ /* 0x040fe20000001844 */
[----:B------:R-:W5:Y:S07]  /*33c0*/  LDSM.16.M88.4 R68, [R222+0xb000] ;  /* 0x00b00000de44783b */ /* 0x000f6e0000000200 */
[C---:B------:R-:W-:Y:S01]  /*33d0*/  HMMA.16816.F32 R112, R12.reuse, R48, R64 ;  /* 0x000000300c70723c */ /* 0x040fe20000001840 */
[----:B------:R-:W-:Y:S07]  /*33e0*/  LDSM.16.M88.4 R48, [R217+0x15100] ;  /* 0x01510000d930783b */ /* 0x000fee0000000200 */
[C---:B-1----:R-:W-:Y:S01]  /*33f0*/  HMMA.16816.F32 R100, R12.reuse, R44, R56 ;  /* 0x0000002c0c64723c */ /* 0x042fe20000001838 */
[----:B------:R-:W1:Y:S07]  /*3400*/  LDSM.16.M88.4 R56, [R222+0xb800] ;  /* 0x00b80000de38783b */ /* 0x000e6e0000000200 */
[C---:B------:R-:W-:Y:S01]  /*3410*/  HMMA.16816.F32 R96, R12.reuse, R46, R40 ;  /* 0x0000002e0c60723c */ /* 0x040fe20000001828 */
[----:B------:R-:W-:Y:S04]  /*3420*/  LDSM.16.M88.4 R40, [R217+0x16100] ;  /* 0x01610000d928783b */ /* 0x000fe80000000200 */
[----:B------:R-:W-:Y:S03]  /*3430*/  LDSM.16.M88.4 R44, [R217+0x15900] ;  /* 0x01590000d92c783b */ /* 0x000fe60000000200 */
[C---:B------:R-:W-:Y:S08]  /*3440*/  HMMA.16816.F32 R92, R12.reuse, R24, R36 ;  /* 0x000000180c5c723c */ /* 0x040ff00000001824 */
[C---:B------:R-:W-:Y:S08]  /*3450*/  HMMA.16816.F32 R80, R12.reuse, R26, R32 ;  /* 0x0000001a0c50723c */ /* 0x040ff00000001820 */
[C---:B------:R-:W-:Y:S08]  /*3460*/  HMMA.16816.F32 R64, R12.reuse, R20, R28 ;  /* 0x000000140c40723c */ /* 0x040ff0000000181c */
[----:B------:R-:W-:Y:S01]  /*3470*/  HMMA.16816.F32 R52, R12, R22, R16 ;  /* 0x000000160c34723c */ /* 0x000fe20000001810 */
[----:B------:R-:W1:Y:S07]  /*3480*/  LDSM.16.M88.4 R12, [R221+0x24100] ;  /* 0x02410000dd0c783b */ /* 0x000e6e0000000200 */
[C---:B--2---:R-:W-:Y:S08]  /*3490*/  HMMA.16816.F32 R16, R8.reuse, R62, R104 ;  /* 0x0000003e0810723c */ /* 0x044ff00000001868 */
[C---:B---3--:R-:W-:Y:S01]  /*34a0*/  HMMA.16816.F32 R28, R8.reuse, R72, R120 ;  /* 0x00000048081c723c */ /* 0x048fe20000001878 */
[----:B------:R-:W2:Y:S07]  /*34b0*/  LDSM.16.M88.4 R120, [R217+0x16900] ;  /* 0x01690000d978783b */ /* 0x000eae0000000200 */
[C---:B------:R-:W-:Y:S08]  /*34c0*/  HMMA.16816.F32 R20, R8.reuse, R60, R112 ;  /* 0x0000003c0814723c */ /* 0x040ff00000001870 */
[C---:B----4-:R-:W-:Y:S08]  /*34d0*/  HMMA.16816.F32 R60, R8.reuse, R76, R100 ;  /* 0x0000004c083c723c */ /* 0x050ff00000001864 */
[C---:B------:R-:W-:Y:S08]  /*34e0*/  HMMA.16816.F32 R36, R8.reuse, R88, R84 ;  /* 0x000000580824723c */ /* 0x040ff00000001854 */
[C---:B------:R-:W-:Y:S01]  /*34f0*/  HMMA.16816.F32 R32, R8.reuse, R90, R108 ;  /* 0x0000005a0820723c */ /* 0x040fe2000000186c */
[----:B------:R-:W3:Y:S07]  /*3500*/  LDSM.16.M88.4 R108, [R217+0x17100] ;  /* 0x01710000d96c783b */ /* 0x000eee0000000200 */
[C---:B-----5:R-:W-:Y:S08]  /*3510*/  HMMA.16816.F32 R100, R8.reuse, R68, R92 ;  /* 0x000000440864723c */ /* 0x060ff0000000185c */
[C---:B-1----:R-:W-:Y:S08]  /*3520*/  HMMA.16816.F32 R92, R8.reuse, R56, R64 ;  /* 0x00000038085c723c */ /* 0x042ff00000001840 */
[----:B------:R-:W-:Y:S08]  /*3530*/  HMMA.16816.F32 R24, R8, R74, R116 ;  /* 0x0000004a0818723c */ /* 0x000ff00000001874 */
[----:B------:R-:W-:Y:S01]  /*3540*/  HMMA.16816.F32 R64, R12, R42, R16 ;  /* 0x0000002a0c40723c */ /* 0x000fe20000001810 */
[----:B------:R-:W1:Y:S07]  /*3550*/  LDSM.16.M88.4 R16, [R217+0x17900] ;  /* 0x01790000d910783b */ /* 0x000e6e0000000200 */
[C---:B------:R-:W-:Y:S08]  /*3560*/  HMMA.16816.F32 R96, R8.reuse, R78, R96 ;  /* 0x0000004e0860723c */ /* 0x040ff00000001860 */
[C---:B------:R-:W-:Y:S08]  /*3570*/  HMMA.16816.F32 R104, R8.reuse, R70, R80 ;  /* 0x000000460868723c */ /* 0x040ff00000001850 */
[----:B------:R-:W-:Y:S01]  /*3580*/  HMMA.16816.F32 R88, R8, R58, R52 ;  /* 0x0000003a0858723c */ /* 0x000fe20000001834 */
[----:B------:R-:W-:Y:S04]  /*3590*/  LDSM.16.M88.4 R8, [R220+0x24100] ;  /* 0x02410000dc08783b */ /* 0x000fe80000000200 */
[----:B------:R-:W-:Y:S03]  /*35a0*/  LDSM.16.M88.4 R56, [R216+0x9800] ;  /* 0x00980000d838783b */ /* 0x000fe60000000200 */
[C---:B------:R-:W-:Y:S01]  /*35b0*/  HMMA.16816.F32 R84, R12.reuse, R48, R36 ;  /* 0x000000300c54723c */ /* 0x040fe20000001824 */
[----:B------:R-:W-:Y:S07]  /*35c0*/  LDSM.16.M88.4 R52, [R216+0xa000] ;  /* 0x00a00000d834783b */ /* 0x000fee0000000200 */
[C---:B------:R-:W-:Y:S01]  /*35d0*/  HMMA.16816.F32 R80, R12.reuse, R50, R32 ;  /* 0x000000320c50723c */ /* 0x040fe20000001820 */
[----:B------:R-:W4:Y:S07]  /*35e0*/  LDSM.16.M88.4 R48, [R216+0xa800] ;  /* 0x00a80000d830783b */ /* 0x000f2e0000000200 */
[C---:B------:R-:W-:Y:S08]  /*35f0*/  HMMA.16816.F32 R76, R12.reuse, R44, R28 ;  /* 0x0000002c0c4c723c */ /* 0x040ff0000000181c */
[C---:B------:R-:W-:Y:S01]  /*3600*/  HMMA.16816.F32 R72, R12.reuse, R46, R24 ;  /* 0x0000002e0c48723c */ /* 0x040fe20000001818 */
[----:B------:R-:W5:Y:S07]  /*3610*/  LDSM.16.M88.4 R44, [R216+0xb000] ;  /* 0x00b00000d82c783b */ /* 0x000f6e0000000200 */
[C---:B------:R-:W-:Y:S01]  /*3620*/  HMMA.16816.F32 R68, R12.reuse, R40, R20 ;  /* 0x000000280c44723c */ /* 0x040fe20000001814 */
[----:B------:R-:W4:Y:S07]  /*3630*/  LDSM.16.M88.4 R40, [R216+0xb800] ;  /* 0x00b80000d828783b */ /* 0x000f2e0000000200 */
[----:B--2---:R-:W-:Y:S01]  /*3640*/  HMMA.16816.F32 R36, R12, R120, R60 ;  /* 0x000000780c24723c */ /* 0x004fe2000000183c */
[----:B------:R-:W2:Y:S01]  /*3650*/  LDSM.16.M88.4 R60, [R216+0x9000] ;  /* 0x00900000d83c783b */ /* 0x000ea20000000200 */
[----:B------:R-:W-:-:S06]  /*3660*/  DEPBAR.LE SB0, 0x0 ;  /* 0x000080000000791a */ /* 0x000fcc0000000000 */
[C---:B------:R-:W-:Y:S08]  /*3670*/  HMMA.16816.F32 R32, R12.reuse, R122, R96 ;  /* 0x0000007a0c20723c */ /* 0x040ff00000001860 */
[C---:B---3--:R-:W-:Y:S08]  /*3680*/  HMMA.16816.F32 R28, R12.reuse, R108, R100 ;  /* 0x0000006c0c1c723c */ /* 0x048ff00000001864 */
[C---:B------:R-:W-:Y:S08]  /*3690*/  HMMA.16816.F32 R24, R12.reuse, R110, R104 ;  /* 0x0000006e0c18723c */ /* 0x040ff00000001868 */
[C---:B-1----:R-:W-:Y:S08]  /*36a0*/  HMMA.16816.F32 R20, R12.reuse, R16, R92 ;  /* 0x000000100c14723c */ /* 0x042ff0000000185c */
[----:B------:R-:W-:Y:S08]  /*36b0*/  HMMA.16816.F32 R12, R12, R18, R88 ;  /* 0x000000120c0c723c */ /* 0x000ff00000001858 */
[C---:B----4-:R-:W-:Y:S08]  /*36c0*/  HMMA.16816.F32 R36, R8.reuse, R48, R36 ;  /* 0x000000300824723c */ /* 0x050ff00000001824 */
[C---:B------:R-:W-:Y:S08]  /*36d0*/  HMMA.16816.F32 R48, R8.reuse, R50, R32 ;  /* 0x000000320830723c */ /* 0x040ff00000001820 */
[C---:B-----5:R-:W-:Y:S08]  /*36e0*/  HMMA.16816.F32 R32, R8.reuse, R44, R28 ;  /* 0x0000002c0820723c */ /* 0x060ff0000000181c */
        /* <DEDUP_REMOVED lines=8> */
[----:B------:R-:W-:Y:S01]  /*3770*/  HMMA.16816.F32 R40, R8, R42, R12 ;  /* 0x0000002a0828723c */ /* 0x000fe2000000180c */
[----:B------:R-:W-:Y:S06]  /*3780*/  BAR.SYNC.DEFER_BLOCKING 0x0 ;  /* 0x0000000000007b1d */ /* 0x000fec0000010000 */
[----:B------:R-:W-:Y:S05]  /*3790*/  @!P0 BRA `(.L_x_3800) ;  /* 0x0000024000008947 */ /* 0x000fea0003800000 */
[----:B------:R-:W-:Y:S01]  /*37a0*/  UIADD3 UR5, UR6, -0x2, URZ ;  /* 0xfffffffe06057890 */ /* 0x000fe2000fffe03f */
[C---:B------:R-:W-:Y:S01]  /*37b0*/  IMAD.SHL.U32 R13, R126.reuse, 0x40, RZ ;  /* 0x000000407e0d7824 */ /* 0x040fe200078e00ff */
[----:B------:R-:W-:-:S02]  /*37c0*/  SHF.L.U64.HI R3, R126, 0x6, R127 ;  /* 0x000000067e037819 */ /* 0x000fc4000001027f */
[----:B------:R-:W-:Y:S02]  /*37d0*/  USHF.R.S32.HI UR4, URZ, 0x1f, UR5 ;  /* 0x0000001f3f047899 */ /* 0x000fe40008011405 */
[----:B------:R-:W-:Y:S01]  /*37e0*/  UIMAD UR15, UR15, UR5, URZ ;  /* 0x000000050f0f72a4 */ /* 0x000fe2000f8e023f */
[----:B------:R-:W-:-:S03]  /*37f0*/  IMAD.WIDE.U32 R8, R124, UR5, R128 ;  /* 0x000000057c087c25 */ /* 0x000fc6000f8e0080 */
[----:B------:R-:W-:Y:S02]  /*3800*/  UIMAD UR4, UR4, UR16, UR15 ;  /* 0x00000010040472a4 */ /* 0x000fe4000f8e020f */
[----:B------:R-:W-:-:S04]  /*3810*/  LEA R6, P2, R8, c[0x0][0x1c8], 0x1 ;  /* 0x0000720008067a11 */ /* 0x000fc800078408ff */
[----:B------:R-:W-:Y:S02]  /*3820*/  IADD3 R0, R9, UR4, RZ ;  /* 0x0000000409007c10 */ /* 0x000fe4000fffe0ff */
        /* <DEDUP_REMOVED lines=27> */
.L_x_3800:
[----:B------:R-:W-:Y:S01]  /*39e0*/  LOP3.LUT R0, R125, 0xffffffe0, RZ, 0xc0, !PT ;  /* 0xffffffe07d007812 */ /* 0x000fe200078ec0ff */
[----:B------:R-:W-:Y:S01]  /*39f0*/  ULDC UR4, c[0x0][0x1d0] ;  /* 0x0000740000047ab9 */ /* 0x000fe20000000800 */
[----:B------:R-:W-:Y:S01]  /*3a00*/  STL [R1+0x50], R221 ;  /* 0x000050dd01007387 */ /* 0x000fe20000100800 */
[----:B------:R-:W-:Y:S01]  /*3a10*/  UIADD3 UR4, UR7, UR4, URZ ;  /* 0x0000000407047290 */ /* 0x000fe2000fffe03f */
[----:B------:R-:W-:-:S02]  /*3a20*/  IMAD.SHL.U32 R212, R5, 0x2, RZ ;  /* 0x0000000205d47824 */ /* 0x000fc400078e00ff */
[----:B------:R-:W-:Y:S01]  /*3a30*/  IMAD.IADD R0, R164, 0x1, -R0 ;  /* 0x00000001a4007824 */ /* 0x000fe200078e0a00 */
[----:B------:R-:W-:Y:S01]  /*3a40*/  STL [R1+0x4c], R220 ;  /* 0x00004cdc01007387 */ /* 0x000fe20000100800 */
[----:B------:R-:W-:Y:S01]  /*3a50*/  IMAD R215, R2, 0x2, R212 ;  /* 0x0000000202d77824 */ /* 0x000fe200078e02d4 */
[----:B------:R-:W-:Y:S01]  /*3a60*/  LEA R213, R4, R212, 0x1 ;  /* 0x000000d404d57211 */ /* 0x000fe200078e08ff */
[----:B-1----:R-:W-:Y:S01]  /*3a70*/  IMAD.U32 R6, RZ, RZ, UR4 ;  /* 0x00000004ff067e24 */ /* 0x002fe2000f8e00ff */
[----:B------:R-:W-:Y:S01]  /*3a80*/  SHF.R.S32.HI R3, RZ, 0x1f, R0 ;  /* 0x0000001fff037819 */ /* 0x000fe20000011400 */
[----:B------:R1:W-:Y:S02]  /*3a90*/  STL [R1+0x48], R219 ;  /* 0x000048db01007387 */ /* 0x0003e40000100800 */
[----:B------:R-:W-:Y:S01]  /*3aa0*/  IMAD R214, R2, 0x2, R213 ;  /* 0x0000000202d67824 */ /* 0x000fe200078e02d5 */
[----:B------:R-:W-:Y:S01]  /*3ab0*/  LEA.HI R3, R3, R0, RZ, 0x2 ;  /* 0x0000000003037211 */ /* 0x000fe200078f10ff */
[----:B------:R-:W-:Y:S03]  /*3ac0*/  STL [R1+0x44], R218 ;  /* 0x000044da01007387 */ /* 0x000fe60000100800 */
[----:B------:R-:W-:Y:S01]  /*3ad0*/  LOP3.LUT R3, R3, 0x7ffffffc, RZ, 0xc0, !PT ;  /* 0x7ffffffc03037812 */ /* 0x000fe200078ec0ff */
[----:B------:R-:W-:Y:S03]  /*3ae0*/  STL [R1+0x40], R217 ;  /* 0x000040d901007387 */ /* 0x000fe60000100800 */
[----:B------:R-:W-:Y:S01]  /*3af0*/  IADD3 R0, R0, -R3, RZ ;  /* 0x8000000300007210 */ /* 0x000fe20007ffe0ff */
[----:B------:R-:W-:Y:S04]  /*3b00*/  STL [R1+0x3c], R216 ;  /* 0x00003cd801007387 */ /* 0x000fe80000100800 */
[----:B------:R-:W-:Y:S01]  /*3b10*/  IMAD R0, R0, -0x2, R6 ;  /* 0xfffffffe00007824 */ /* 0x000fe200078e0206 */
[----:B------:R2:W-:Y:S04]  /*3b20*/  STL [R1+0x38], R167 ;  /* 0x000038a701007387 */ /* 0x0005e80000100800 */
        /* <DEDUP_REMOVED lines=14> */
[C---:B------:R-:W-:Y:S02]  /*3c10*/  ISETP.GT.AND P2, PT, R0.reuse, 0x10, PT ;  /* 0x000000100000780c */ /* 0x040fe40003f44270 */
[----:B------:R-:W-:Y:S01]  /*3c20*/  FSEL R10, R81, -INF , P0 ;  /* 0xff800000510a7808 */ /* 0x000fe20000000000 */
[----:B------:R-:W-:Y:S01]  /*3c30*/  LDSM.16.MT88.4 R116, [R214+0x9100] ;  /* 0x00910000d674783b */ /* 0x000fe20000004200 */
[----:B------:R-:W-:Y:S02]  /*3c40*/  FMNMX.FTZ R3, R9, R3, !PT ;  /* 0x0000000309037209 */ /* 0x000fe40007810000 */
[----:B------:R-:W-:Y:S01]  /*3c50*/  FSEL R19, R83, -INF , P0 ;  /* 0xff80000053137808 */ /* 0x000fe20000000000 */
[----:B------:R-:W-:Y:S01]  /*3c60*/  LDSM.16.MT88.4 R96, [R212+0x6900] ;  /* 0x00690000d460783b */ /* 0x000fe20000004200 */
[----:B------:R-:W-:-:S02]  /*3c70*/  ISETP.GT.AND P0, PT, R0, 0x11, PT ;  /* 0x000000110000780c */ /* 0x000fc40003f04270 */
[----:B------:R-:W-:Y:S01]  /*3c80*/  FSEL R11, R76, -INF , P2 ;  /* 0xff8000004c0b7808 */ /* 0x000fe20001000000 */
[----:B------:R-:W-:Y:S01]  /*3c90*/  LDSM.16.MT88.4 R104, [R215+0x3900] ;  /* 0x00390000d768783b */ /* 0x000fe20000004200 */
[----:B------:R-:W-:Y:S02]  /*3ca0*/  FMNMX.FTZ R3, R10, R3, !PT ;  /* 0x000000030a037209 */ /* 0x000fe40007810000 */
[----:B------:R-:W-:Y:S01]  /*3cb0*/  FSEL R16, R86, -INF , P1 ;  /* 0xff80000056107808 */ /* 0x000fe20000800000 */
[----:B------:R-:W-:Y:S01]  /*3cc0*/  LDSM.16.MT88.4 R100, [R214+0x3900] ;  /* 0x00390000d664783b */ /* 0x000fe20000004200 */
[----:B------:R-:W-:Y:S02]  /*3cd0*/  ISETP.GT.AND P1, PT, R0, 0x18, PT ;  /* 0x000000180000780c */ /* 0x000fe40003f24270 */
[----:B------:R-:W-:Y:S01]  /*3ce0*/  FSEL R13, R77, -INF , P0 ;  /* 0xff8000004d0d7808 */ /* 0x000fe20000000000 */
[----:B------:R-:W-:Y:S01]  /*3cf0*/  LDSM.16.MT88.4 R84, [R212+0x3900] ;  /* 0x00390000d454783b */ /* 0x000fe20000004200 */
[----:B------:R-:W-:-:S02]  /*3d00*/  FMNMX.FTZ R3, R11, R3, !PT ;  /* 0x000000030b037209 */ /* 0x000fc40007810000 */
[----:B------:R-:W-:Y:S01]  /*3d10*/  FSEL R25, R79, -INF , P0 ;  /* 0xff8000004f197808 */ /* 0x000fe20000000000 */
[----:B------:R-:W-:Y:S01]  /*3d20*/  LDSM.16.MT88.4 R112, [R213+0x6900] ;  /* 0x00690000d570783b */ /* 0x000fe20000004200 */
[----:B------:R-:W-:Y:S02]  /*3d30*/  ISETP.GT.AND P0, PT, R0, 0x19, PT ;  /* 0x000000190000780c */ /* 0x000fe40003f04270 */
[----:B------:R-:W-:Y:S01]  /*3d40*/  FSEL R14, R72, -INF , P1 ;  /* 0xff800000480e7808 */ /* 0x000fe20000800000 */
[----:B------:R-:W0:Y:S01]  /*3d50*/  LDGDEPBAR ;  /* 0x00000000000079af */ /* 0x000e220000000000 */
        /* <DEDUP_REMOVED lines=18> */
[----:B------:R-:W-:Y:S01]  /*3e80*/  FSEL R149, R65, -INF , P0 ;  /* 0xff80000041957808 */ /* 0x000fe20000000000 */
[----:B------:R-:W-:Y:S01]  /*3e90*/  LDSM.16.MT88.4 R68, [R213+0x9100] ;  /* 0x00910000d544783b */ /* 0x000fe20000004200 */
[----:B------:R-:W-:Y:S02]  /*3ea0*/  ISETP.GT.AND P1, PT, R0, 0x30, PT ;  /* 0x000000300000780c */ /* 0x000fe40003f24270 */
[----:B------:R-:W-:-:S02]  /*3eb0*/  FMNMX.FTZ R3, R150, R3, !PT ;  /* 0x0000000396037209 */ /* 0x000fc40007810000 */
[----:B------:R-:W-:Y:S02]  /*3ec0*/  FSEL R161, R67, -INF , P0 ;  /* 0xff80000043a17808 */ /* 0x000fe40000000000 */
        /* <DEDUP_REMOVED lines=17> */
[----:B------:R-:W-:Y:S01]  /*3fe0*/  FSEL R166, R49, -INF , P0 ;  /* 0xff80000031a67808 */ /* 0x000fe20000000000 */
[----:B------:R-:W-:Y:S01]  /*3ff0*/  LDSM.16.MT88.4 R36, [R214+0x100] ;  /* 0x00010000d624783b */ /* 0x000fe20000004200 */
[----:B------:R-:W-:-:S02]  /*4000*/  ISETP.GT.AND P1, PT, R0, 0x40, PT ;  /* 0x000000400000780c */ /* 0x000fc40003f24270 */
        /* <DEDUP_REMOVED lines=8> */
[----:B------:R-:W-:Y:S02]  /*4090*/  FSEL R143, R33, -INF , P0 ;  /* 0xff800000218f7808 */ /* 0x000fe40000000000 */
[----:B------:R-:W-:Y:S02]  /*40a0*/  ISETP.GT.AND P1, PT, R0, 0x48, PT ;  /* 0x000000480000780c */ /* 0x000fe40003f24270 */
        /* <DEDUP_REMOVED lines=9> */
[----:B------:R-:W-:Y:S02]  /*4140*/  FSEL R132, R45, -INF , P0 ;  /* 0xff8000002d847808 */ /* 0x000fe40000000000 */
[----:B------:R-:W-:Y:S02]  /*4150*/  ISETP.GT.AND P0, PT, R0, 0x50, PT ;  /* 0x000000500000780c */ /* 0x000fe40003f04270 */
        /* <DEDUP_REMOVED lines=9> */
[----:B------:R-:W-:Y:S01]  /*41f0*/  ISETP.GT.AND P1, PT, R0, 0x58, PT ;  /* 0x000000580000780c */ /* 0x000fe20003f24270 */
[----:B------:R-:W-:Y:S01]  /*4200*/  LDSM.16.MT88.4 R44, [R215+0x900] ;  /* 0x00090000d72c783b */ /* 0x000fe20000004200 */
[----:B------:R-:W-:Y:S02]  /*4210*/  FSEL R155, R21, -INF , P2 ;  /* 0xff800000159b7808 */ /* 0x000fe40001000000 */
[----:B------:R-:W-:-:S02]  /*4220*/  FMNMX.FTZ R6, R162, R6, !PT ;  /* 0x00000006a2067209 */ /* 0x000fc40007810000 */
[----:B------:R-:W-:Y:S02]  /*4230*/  FMNMX.FTZ R3, R136, R3, !PT ;  /* 0x0000000388037209 */ /* 0x000fe40007810000 */
[----:B------:R-:W-:Y:S02]  /*4240*/  FSEL R135, R22, -INF , P0 ;  /* 0xff80000016877808 */ /* 0x000fe40000000000 */
[----:B------:R-:W-:Y:S02]  /*4250*/  ISETP.GT.AND P0, PT, R0, 0x59, PT ;  /* 0x000000590000780c */ /* 0x000fe40003f04270 */
[----:B-1----:R-:W-:Y:S02]  /*4260*/  FSEL R219, R40, -INF , P1 ;  /* 0xff80000028db7808 */ /* 0x002fe40000800000 */
[----:B------:R-:W-:Y:S02]  /*4270*/  FMNMX.FTZ R0, R161, R6, !PT ;  /* 0x00000006a1007209 */ /* 0x000fe40007810000 */
[----:B------:R-:W-:-:S02]  /*4280*/  FMNMX.FTZ R164, R155, R3, !PT ;  /* 0x000000039ba47209 */ /* 0x000fc40007810000 */
[----:B------:R-:W-:Y:S02]  /*4290*/  FSEL R152, R41, -INF , P0 ;  /* 0xff80000029987808 */ /* 0x000fe40000000000 */
[----:B------:R-:W-:Y:S02]  /*42a0*/  FMNMX.FTZ R0, R249, R0, !PT ;  /* 0x00000000f9007209 */ /* 0x000fe40007810000 */
[----:B------:R-:W-:Y:S02]  /*42b0*/  FMNMX.FTZ R164, R219, R164, !PT ;  /* 0x000000a4dba47209 */ /* 0x000fe40007810000 */
[----:B------:R-:W-:Y:S02]  /*42c0*/  FMNMX.FTZ R0, R250, R0, !PT ;  /* 0x00000000fa007209 */ /* 0x000fe40007810000 */
[----:B------:R-:W-:Y:S02]  /*42d0*/  FMNMX.FTZ R164, R152, R164, !PT ;  /* 0x000000a498a47209 */ /* 0x000fe40007810000 */
[----:B------:R-:W-:-:S02]  /*42e0*/  FMNMX.FTZ R0, R251, R0, !PT ;  /* 0x00000000fb007209 */ /* 0x000fc40007810000 */
[----:B------:R-:W-:Y:S01]  /*42f0*/  FSEL R145, R23, -INF , P2 ;  /* 0xff80000017917808 */ /* 0x000fe20001000000 */
[----:B------:R-:W1:Y:S01]  /*4300*/  SHFL.BFLY PT, R3, R164, 0x2, 0x1f ;  /* 0x0c401f00a4037f89 */ /* 0x000e6200000e0000 */
[----:B------:R-:W-:Y:S02]  /*4310*/  FMNMX.FTZ R0, R252, R0, !PT ;  /* 0x00000000fc007209 */ /* 0x000fe40007810000 */
[----:B--2---:R-:W-:Y:S01]  /*4320*/  FSEL R167, R42, -INF , P1 ;  /* 0xff8000002aa77808 */ /* 0x004fe20000800000 */
[----:B------:R-:W-:Y:S01]  /*4330*/  LDSM.16.MT88.4 R20, [R212+0x100] ;  /* 0x00010000d414783b */ /* 0x000fe20000004200 */
[----:B------:R-:W-:Y:S02]  /*4340*/  FMNMX.FTZ R0, R154, R0, !PT ;  /* 0x000000009a007209 */ /* 0x000fe40007810000 */
[----:B------:R-:W-:Y:S02]  /*4350*/  FSEL R216, R43, -INF , P0 ;  /* 0xff8000002bd87808 */ /* 0x000fe40000000000 */
[----:B------:R-:W-:Y:S01]  /*4360*/  FMNMX.FTZ R0, R146, R0, !PT ;  /* 0x0000000092007209 */ /* 0x000fe20007810000 */
[----:B------:R-:W-:Y:S03]  /*4370*/  LDSM.16.MT88.4 R40, [R215+0x100] ;  /* 0x00010000d728783b */ /* 0x000fe60000004200 */
[----:B------:R-:W-:-:S04]  /*4380*/  FMNMX.FTZ R0, R144, R0, !PT ;  /* 0x0000000090007209 */ /* 0x000fc80007810000 */
[----:B------:R-:W-:-:S04]  /*4390*/  FMNMX.FTZ R0, R141, R0, !PT ;  /* 0x000000008d007209 */ /* 0x000fc80007810000 */
[----:B------:R-:W-:Y:S02]  /*43a0*/  FMNMX.FTZ R0, R135, R0, !PT ;  /* 0x0000000087007209 */ /* 0x000fe40007810000 */
[----:B-1----:R-:W-:Y:S02]  /*43b0*/  FMNMX.FTZ R164, R164, R3, !PT ;  /* 0x00000003a4a47209 */ /* 0x002fe40007810000 */
        /* <DEDUP_REMOVED lines=11> */
[----:B------:R-:W1:Y:S01]  /*4470*/  SHFL.BFLY PT, R6, R3, 0x1, 0x1f ;  /* 0x0c201f0003067f89 */ /* 0x000e6200000e0000 */
[--C-:B------:R-:W-:Y:S01]  /*4480*/  FFMA.FTZ R2, R148, c[0x0][0x2d0], -R12.reuse ;  /* 0x0000b40094027a23 */ /* 0x100fe2000001080c */
        /* <DEDUP_REMOVED lines=19> */
[----:B------:R1:W-:Y:S02]  /*45c0*/  MUFU.EX2 R140, R0 ;  /* 0x00000000008c7308 */ /* 0x0003e40000000800 */
[----:B-1----:R-:W-:-:S05]  /*45d0*/  FMUL.FTZ R0, R3, c[0x0][0x2d0] ;  /* 0x0000b40003007a20 */ /* 0x002fca0000410000 */
[----:B------:R-:W-:-:S05]  /*45e0*/  FSEL R0, R0, RZ, P0 ;  /* 0x000000ff00007208 */ /* 0x000fca0000000000 */
[--C-:B------:R-:W-:Y:S02]  /*45f0*/  FFMA.FTZ R5, R17, c[0x0][0x2d0], -R0.reuse ;  /* 0x0000b40011057a23 */ /* 0x100fe40000010800 */
[--C-:B------:R-:W-:Y:S02]  /*4600*/  FFMA.FTZ R6, R16, c[0x0][0x2d0], -R0.reuse ;  /* 0x0000b40010067a23 */ /* 0x100fe40000010800 */
[----:B------:R1:W-:Y:S01]  /*4610*/  MUFU.EX2 R13, R5 ;  /* 0x00000005000d7308 */ /* 0x0003e20000000800 */
[----:B------:R-:W-:-:S07]  /*4620*/  FFMA.FTZ R4, R26, c[0x0][0x2d0], -R0 ;  /* 0x0000b4001a047a23 */ /* 0x000fce0000010800 */
[----:B------:R-:W2:Y:S01]  /*4630*/  MUFU.EX2 R72, R6 ;  /* 0x0000000600487308 */ /* 0x000ea20000000800 */
[----:B-1----:R-:W-:-:S07]  /*4640*/  FFMA.FTZ R5, R18, c[0x0][0x2d0], -R0 ;  /* 0x0000b40012057a23 */ /* 0x002fce0000010800 */
[----:B------:R1:W-:Y:S01]  /*4650*/  MUFU.EX2 R14, R4 ;  /* 0x00000004000e7308 */ /* 0x0003e20000000800 */
[----:B--2---:R-:W-:-:S07]  /*4660*/  F2FP.PACK_AB R9, R13, R72 ;  /* 0x000000480d09723e */ /* 0x004fce00000000ff */
        /* <DEDUP_REMOVED lines=31> */
[C---:B------:R-:W-:Y:S08]  /*4860*/  HMMA.16816.F32 R192, R4.reuse, R46, R16 ;  /* 0x0000002e04c0723c */ /* 0x040ff00000001810 */
[----:B------:R-:W-:Y:S01]  /*4870*/  HMMA.16816.F32 R188, R4, R56, R40 ;  /* 0x0000003804bc723c */ /* 0x000fe20000001828 */
[----:B------:R-:W2:Y:S07]  /*4880*/  LDSM.16.MT88.4 R40, [R212+0x6100] ;  /* 0x00610000d428783b */ /* 0x000eae0000004200 */
[----:B------:R-:W-:Y:S08]  /*4890*/  HMMA.16816.F32 R16, R8, R52, RZ ;  /* 0x000000340810723c */ /* 0x000ff000000018ff */
[C---:B------:R-:W-:Y:S01]  /*48a0*/  HMMA.16816.F32 R200, R4.reuse, R44, R20 ;  /* 0x0000002c04c8723c */ /* 0x040fe20000001814 */
[----:B------:R-:W3:Y:S04]  /*48b0*/  LDSM.16.MT88.4 R20, [R215+0x3100] ;  /* 0x00310000d714783b */ /* 0x000ee80000004200 */
[----:B------:R-:W-:Y:S03]  /*48c0*/  LDSM.16.MT88.4 R44, [R213+0x6100] ;  /* 0x00610000d52c783b */ /* 0x000fe60000004200 */
[C---:B------:R-:W-:Y:S01]  /*48d0*/  HMMA.16816.F32 R204, R4.reuse, R48, R28 ;  /* 0x0000003004cc723c */ /* 0x040fe2000000181c */
[----:B------:R-:W4:Y:S07]  /*48e0*/  LDSM.16.MT88.4 R48, [R215+0x6100] ;  /* 0x00610000d730783b */ /* 0x000f2e0000004200 */
[----:B------:R-:W-:Y:S07]  /*48f0*/  HMMA.16816.F32 R180, R4, R84, R16 ;  /* 0x0000005404b4723c */ /* 0x000fee0000001810 */
[----:B------:R-:W-:Y:S01]  /*4900*/  MOV R85, R88 ;  /* 0x0000005800557202 */ /* 0x000fe20000000f00 */
[----:B------:R-:W-:Y:S01]  /*4910*/  HMMA.16816.F32 R28, R8, R38, RZ ;  /* 0x00000026081c723c */ /* 0x000fe200000018ff */
[----:B------:R-:W-:-:S07]  /*4920*/  IMAD.MOV.U32 R84, RZ, RZ, R72 ;  /* 0x000000ffff547224 */ /* 0x000fce00078e0048 */
[C---:B-1----:R-:W-:Y:S08]  /*4930*/  HMMA.16816.F32 R88, R8.reuse, R24, RZ ;  /* 0x000000180858723c */ /* 0x042ff000000018ff */
[C---:B------:R-:W-:Y:S08]  /*4940*/  HMMA.16816.F32 R80, R8.reuse, R26, RZ ;  /* 0x0000001a0850723c */ /* 0x040ff000000018ff */
[----:B--2---:R-:W-:Y:S08]  /*4950*/  HMMA.16816.F32 R16, R8, R42, RZ ;  /* 0x0000002a0810723c */ /* 0x004ff000000018ff */
[----:B------:R-:W-:Y:S08]  /*4960*/  HMMA.16816.F32 R184, R4, R58, R28 ;  /* 0x0000003a04b8723c */ /* 0x000ff0000000181c */
[C---:B---3--:R-:W-:Y:S08]  /*4970*/  HMMA.16816.F32 R76, R8.reuse, R20, RZ ;  /* 0x00000014084c723c */ /* 0x048ff000000018ff */
[C---:B------:R-:W-:Y:S08]  /*4980*/  HMMA.16816.F32 R36, R8.reuse, R22, RZ ;  /* 0x000000160824723c */ /* 0x040ff000000018ff */
[C---:B------:R-:W-:Y:S08]  /*4990*/  HMMA.16816.F32 R28, R8.reuse, R32, RZ ;  /* 0x00000020081c723c */ /* 0x040ff000000018ff */
[C---:B------:R-:W-:Y:S08]  /*49a0*/  HMMA.16816.F32 R24, R8.reuse, R34, RZ ;  /* 0x000000220818723c */ /* 0x040ff000000018ff */
[C---:B------:R-:W-:Y:S08]  /*49b0*/  HMMA.16816.F32 R20, R8.reuse, R40, RZ ;  /* 0x000000280814723c */ /* 0x040ff000000018ff */
[C---:B----4-:R-:W-:Y:S08]  /*49c0*/  HMMA.16816.F32 R72, R8.reuse, R48, RZ ;  /* 0x000000300848723c */ /* 0x050ff000000018ff */
[----:B------:R-:W-:Y:S08]  /*49d0*/  HMMA.16816.F32 R56, R8, R50, RZ ;  /* 0x000000320838723c */ /* 0x000ff000000018ff */
[C---:B------:R-:W-:Y:S07]  /*49e0*/  HMMA.16816.F32 R172, R4.reuse, R86, R92 ;  /* 0x0000005604ac723c */ /* 0x040fee000000185c */
        /* <DEDUP_REMOVED lines=8> */
[----:B------:R-:W-:Y:S01]  /*4a70*/  HMMA.16816.F32 R156, R4, R110, R80 ;  /* 0x0000006e049c723c */ /* 0x000fe20000001850 */
[----:B------:R-:W-:Y:S01]  /*4a80*/  MOV R89, R147 ;  /* 0x0000009300597202 */ /* 0x000fe20000000f00 */
[----:B------:R-:W-:Y:S02]  /*4a90*/  IMAD.MOV.U32 R88, RZ, RZ, R146 ;  /* 0x000000ffff587224 */ /* 0x000fe400078e0092 */
[----:B------:R-:W-:Y:S02]  /*4aa0*/  IMAD.MOV.U32 R91, RZ, RZ, R153 ;  /* 0x000000ffff5b7224 */ /* 0x000fe400078e0099 */
[----:B------:R-:W-:Y:S01]  /*4ab0*/  IMAD.MOV.U32 R90, RZ, RZ, R152 ;  /* 0x000000ffff5a7224 */ /* 0x000fe200078e0098 */
[----:B------:R-:W-:Y:S01]  /*4ac0*/  MOV R111, R138 ;  /* 0x0000008a006f7202 */ /* 0x000fe20000000f00 */
[----:B------:R-:W-:Y:S01]  /*4ad0*/  HMMA.16816.F32 R32, R8, R44, RZ ;  /* 0x0000002c0820723c */ /* 0x000fe200000018ff */
[----:B------:R-:W-:Y:S01]  /*4ae0*/  IMAD.MOV.U32 R110, RZ, RZ, R139 ;  /* 0x000000ffff6e7224 */ /* 0x000fe200078e008b */
[----:B------:R-:W-:Y:S01]  /*4af0*/  MOV R82, R144 ;  /* 0x0000009000527202 */ /* 0x000fe20000000f00 */
[----:B------:R-:W-:-:S02]  /*4b00*/  IMAD.MOV.U32 R83, RZ, RZ, R145 ;  /* 0x000000ffff537224 */ /* 0x000fc400078e0091 */
[----:B------:R-:W-:Y:S02]  /*4b10*/  IMAD.MOV.U32 R81, RZ, RZ, R143 ;  /* 0x000000ffff517224 */ /* 0x000fe400078e008f */
[----:B------:R-:W-:Y:S01]  /*4b20*/  IMAD.MOV.U32 R80, RZ, RZ, R142 ;  /* 0x000000ffff507224 */ /* 0x000fe200078e008e */
[----:B------:R-:W-:Y:S01]  /*4b30*/  HMMA.16816.F32 R40, R8, R46, RZ ;  /* 0x0000002e0828723c */ /* 0x000fe200000018ff */
[----:B------:R-:W-:Y:S02]  /*4b40*/  IMAD.MOV.U32 R94, RZ, RZ, R134 ;  /* 0x000000ffff5e7224 */ /* 0x000fe400078e0086 */
[----:B------:R-:W-:Y:S02]  /*4b50*/  IMAD.MOV.U32 R109, RZ, RZ, R132 ;  /* 0x000000ffff6d7224 */ /* 0x000fe400078e0084 */
[----:B------:R-:W-:-:S03]  /*4b60*/  IMAD.MOV.U32 R148, RZ, RZ, R81 ;  /* 0x000000ffff947224 */ /* 0x000fc600078e0051 */
[C---:B------:R-:W-:Y:S08]  /*4b70*/  HMMA.16816.F32 R52, R8.reuse, R60, RZ ;  /* 0x0000003c0834723c */ /* 0x040ff000000018ff */
[C---:B------:R-:W-:Y:S08]  /*4b80*/  HMMA.16816.F32 R48, R8.reuse, R62, RZ ;  /* 0x0000003e0830723c */ /* 0x040ff000000018ff */
[C---:B------:R-:W-:Y:S08]  /*4b90*/  HMMA.16816.F32 R44, R8.reuse, R64, RZ ;  /* 0x00000040082c723c */ /* 0x040ff000000018ff */
[----:B------:R-:W-:Y:S08]  /*4ba0*/  HMMA.16816.F32 R60, R8, R68, RZ ;  /* 0x00000044083c723c */ /* 0x000ff000000018ff */
[----:B------:R-:W-:Y:S01]  /*4bb0*/  HMMA.16816.F32 R136, R4, R98, R16 ;  /* 0x000000620488723c */ /* 0x000fe20000001810 */
[----:B------:R-:W1:Y:S07]  /*4bc0*/  LDSM.16.MT88.4 R16, [R215+0x6900] ;  /* 0x00690000d710783b */ /* 0x000e6e0000004200 */
[C---:B------:R-:W-:Y:S08]  /*4bd0*/  HMMA.16816.F32 R64, R8.reuse, R66, RZ ;  /* 0x000000420840723c */ /* 0x040ff000000018ff */
[C---:B------:R-:W-:Y:S08]  /*4be0*/  HMMA.16816.F32 R68, R8.reuse, R70, RZ ;  /* 0x000000460844723c */ /* 0x040ff000000018ff */
[----:B------:R-:W-:Y:S01]  /*4bf0*/  HMMA.16816.F32 R116, R8, R118, RZ ;  /* 0x000000760874723c */ /* 0x000fe200000018ff */
[----:B------:R-:W2:Y:S07]  /*4c00*/  LDSM.16.MT88.4 R8, [R214+0x6900] ;  /* 0x00690000d608783b */ /* 0x000eae0000004200 */
[C---:B------:R-:W-:Y:S07]  /*4c10*/  HMMA.16816.F32 R144, R4.reuse, R106, R36 ;  /* 0x0000006a0490723c */ /* 0x040fee0000001824 */
[----:B------:R-:W-:Y:S01]  /*4c20*/  MOV R39, R141 ;  /* 0x0000008d00277202 */ /* 0x000fe20000000f00 */
[----:B------:R-:W-:Y:S01]  /*4c30*/  IMAD.MOV.U32 R38, RZ, RZ, R140 ;  /* 0x000000ffff267224 */ /* 0x000fe200078e008c */
[C---:B------:R-:W-:Y:S08]  /*4c40*/  HMMA.16816.F32 R152, R4.reuse, R104, R76 ;  /* 0x000000680498723c */ /* 0x040ff0000000184c */
        /* <DEDUP_REMOVED lines=8> */
[C---:B------:R-:W-:Y:S01]  /*4cd0*/  HMMA.16816.F32 R132, R4.reuse, R100, R28 ;  /* 0x000000640484723c */ /* 0x040fe2000000181c */
[----:B------:R2:W-:Y:S07]  /*4ce0*/  MUFU.EX2 R101, R2 ;  /* 0x0000000200657308 */ /* 0x0005ee0000000800 */
[C---:B------:R-:W-:Y:S01]  /*4cf0*/  HMMA.16816.F32 R28, R4.reuse, R102, R24 ;  /* 0x00000066041c723c */ /* 0x040fe20000001818 */
[----:B------:R-:W4:Y:S06]  /*4d00*/  LDSM.16.MT88.4 R24, [R213+0x9900] ;  /* 0x00990000d518783b */ /* 0x000f2c0000004200 */
[----:B------:R-:W-:Y:S01]  /*4d10*/  IMAD.MOV.U32 R102, RZ, RZ, R87 ;  /* 0x000000ffff667224 */ /* 0x000fe200078e0057 */
[----:B---3--:R-:W-:Y:S01]  /*4d20*/  HMMA.16816.F32 R52, R4, R20, R44 ;  /* 0x000000140434723c */ /* 0x008fe2000000182c */
[----:B--2---:R-:W-:-:S02]  /*4d30*/  FFMA.FTZ R2, R151, c[0x0][0x2d0], -R12 ;  /* 0x0000b40097027a23 */ /* 0x004fc4000001080c */
[----:B------:R-:W-:Y:S02]  /*4d40*/  IMAD.MOV.U32 R103, RZ, RZ, R84 ;  /* 0x000000ffff677224 */ /* 0x000fe400078e0054 */
[----:B------:R2:W3:Y:S01]  /*4d50*/  MUFU.EX2 R37, R2 ;  /* 0x0000000200257308 */ /* 0x0004e20000000800 */
[----:B------:R-:W-:Y:S02]  /*4d60*/  IMAD.MOV.U32 R151, RZ, RZ, R83 ;  /* 0x000000ffff977224 */ /* 0x000fe400078e0053 */
[C---:B------:R-:W-:Y:S01]  /*4d70*/  HMMA.16816.F32 R64, R4.reuse, R22, R64 ;  /* 0x000000160440723c */ /* 0x040fe20000001840 */
[----:B------:R-:W4:Y:S07]  /*4d80*/  LDSM.16.MT88.4 R20, [R214+0x9900] ;  /* 0x00990000d614783b */ /* 0x000f2e0000004200 */
[----:B------:R-:W-:Y:S01]  /*4d90*/  HMMA.16816.F32 R104, R4, R112, R32 ;  /* 0x000000700468723c */ /* 0x000fe20000001820 */
[----:B--2---:R-:W-:-:S02]  /*4da0*/  FFMA.FTZ R2, R150, c[0x0][0x2d0], -R12 ;  /* 0x0000b40096027a23 */ /* 0x004fc4000001080c */
[----:B------:R-:W-:-:S05]  /*4db0*/  IMAD.MOV.U32 R150, RZ, RZ, R88 ;  /* 0x000000ffff967224 */ /* 0x000fca00078e0058 */
[----:B-1----:R-:W-:Y:S01]  /*4dc0*/  HMMA.16816.F32 R48, R4, R8, R124 ;  /* 0x000000080430723c */ /* 0x002fe2000000187c */
[----:B------:R1:W2:Y:S01]  /*4dd0*/  MUFU.EX2 R100, R2 ;  /* 0x0000000200647308 */ /* 0x0002a20000000800 */
[----:B------:R-:W-:Y:S01]  /*4de0*/  IMAD.MOV.U32 R33, RZ, RZ, R90 ;  /* 0x000000ffff217224 */ /* 0x000fe200078e005a */
[----:B------:R-:W-:Y:S01]  /*4df0*/  MOV R35, R86 ;  /* 0x0000005600237202 */ /* 0x000fe20000000f00 */
[----:B------:R-:W-:-:S03]  /*4e00*/  IMAD.MOV.U32 R34, RZ, RZ, R91 ;  /* 0x000000ffff227224 */ /* 0x000fc600078e005b */
[----:B---3--:R-:W-:Y:S01]  /*4e10*/  MOV R126, R37 ;  /* 0x00000025007e7202 */ /* 0x008fe20000000f00 */
[----:B------:R-:W-:Y:S01]  /*4e20*/  HMMA.16816.F32 R44, R4, R10, R120 ;  /* 0x0000000a042c723c */ /* 0x000fe20000001878 */
[----:B------:R-:W3:Y:S01]  /*4e30*/  LDSM.16.MT88.4 R8, [R213+0x1100] ;  /* 0x00110000d508783b */ /* 0x000ee20000004200 */
[----:B------:R-:W-:-:S06]  /*4e40*/  IMAD.MOV.U32 R127, RZ, RZ, R38 ;  /* 0x000000ffff7f7224 */ /* 0x000fcc00078e0026 */
[C---:B----4-:R-:W-:Y:S01]  /*4e50*/  HMMA.16816.F32 R60, R4.reuse, R24, R60 ;  /* 0x00000018043c723c */ /* 0x050fe2000000183c */
[----:B-1----:R-:W-:Y:S01]  /*4e60*/  FFMA.FTZ R2, R149, c[0x0][0x2d0], -R12 ;  /* 0x0000b40095027a23 */ /* 0x002fe2000001080c */
[----:B------:R-:W-:Y:S01]  /*4e70*/  MOV R149, R89 ;  /* 0x0000005900957202 */ /* 0x000fe20000000f00 */
[----:B--2---:R-:W-:Y:S01]  /*4e80*/  IMAD.MOV.U32 R125, RZ, RZ, R100 ;  /* 0x000000ffff7d7224 */ /* 0x004fe200078e0064 */
[----:B------:R-:W-:Y:S01]  /*4e90*/  MOV R100, R85 ;  /* 0x0000005500647202 */ /* 0x000fe20000000f00 */
[----:B------:R1:W2:Y:S02]  /*4ea0*/  MUFU.EX2 R36, R2 ;  /* 0x0000000200247308 */ /* 0x0002a40000000800 */
[----:B------:R-:W-:Y:S01]  /*4eb0*/  MOV R25, R39 ;  /* 0x0000002700197202 */ /* 0x000fe20000000f00 */
[C---:B------:R-:W-:Y:S08]  /*4ec0*/  HMMA.16816.F32 R112, R4.reuse, R114, R40 ;  /* 0x000000720470723c */ /* 0x040ff00000001828 */
[----:B------:R-:W-:Y:S01]  /*4ed0*/  HMMA.16816.F32 R68, R4, R26, R68 ;  /* 0x0000001a0444723c */ /* 0x000fe20000001844 */
[----:B-1----:R-:W-:Y:S01]  /*4ee0*/  FFMA.FTZ R2, R160, c[0x0][0x2d0], -R0 ;  /* 0x0000b400a0027a23 */ /* 0x002fe20000010800 */
[----:B------:R-:W-:-:S05]  /*4ef0*/  MOV R160, R34 ;  /* 0x0000002200a07202 */ /* 0x000fca0000000f00 */
[----:B------:R-:W-:Y:S01]  /*4f00*/  IMAD.MOV.U32 R27, RZ, RZ, R80 ;  /* 0x000000ffff1b7224 */ /* 0x000fe200078e0050 */
[----:B------:R-:W-:Y:S01]  /*4f10*/  HMMA.16816.F32 R40, R4, R20, R128 ;  /* 0x000000140428723c */ /* 0x000fe20000001880 */
[----:B------:R1:W-:Y:S01]  /*4f20*/  MUFU.EX2 R32, R2 ;  /* 0x0000000200207308 */ /* 0x0003e20000000800 */
[----:B------:R-:W-:Y:S01]  /*4f30*/  MOV R26, R82 ;  /* 0x00000052001a7202 */ /* 0x000fe20000000f00 */
[----:B-1----:R-:W-:Y:S02]  /*4f40*/  FFMA.FTZ R2, R163, c[0x0][0x2d0], -R0 ;  /* 0x0000b400a3027a23 */ /* 0x002fe40000010800 */
[----:B--2---:R-:W-:-:S04]  /*4f50*/  IMAD.MOV.U32 R163, RZ, RZ, R36 ;  /* 0x000000ffffa37224 */ /* 0x004fc800078e0024 */
[----:B------:R1:W2:Y:S01]  /*4f60*/  MUFU.EX2 R124, R2 ;  /* 0x00000002007c7308 */ /* 0x0002a20000000800 */
[----:B------:R-:W-:Y:S01]  /*4f70*/  HMMA.16816.F32 R36, R4, R22, R116 ;  /* 0x000000160424723c */ /* 0x000fe20000001874 */
[----:B------:R-:W4:Y:S06]  /*4f80*/  LDSM.16.MT88.4 R20, [R215+0x1100] ;  /* 0x00110000d714783b */ /* 0x000f2c0000004200 */
[----:B------:R-:W-:Y:S02]  /*4f90*/  F2FP.PACK_AB R4, R126, R101 ;  /* 0x000000657e04723e */ /* 0x000fe400000000ff */
[----:B------:R-:W-:Y:S01]  /*4fa0*/  F2FP.PACK_AB R6, R163, R125 ;  /* 0x0000007da306723e */ /* 0x000fe200000000ff */
[----:B-1----:R-:W-:Y:S01]  /*4fb0*/  FFMA.FTZ R2, R162, c[0x0][0x2d0], -R0 ;  /* 0x0000b400a2027a23 */ /* 0x002fe20000010800 */
[----:B--2---:R-:W-:-:S03]  /*4fc0*/  F2FP.PACK_AB R5, R124, R32 ;  /* 0x000000207c05723e */ /* 0x004fc600000000ff */
[----:B------:R1:W-:Y:S02]  /*4fd0*/  MUFU.EX2 R24, R2 ;  /* 0x0000000200187308 */ /* 0x0003e40000000800 */
[----:B-1----:R-:W-:Y:S02]  /*4fe0*/  FFMA.FTZ R2, R161, c[0x0][0x2d0], -R0 ;  /* 0x0000b400a1027a23 */ /* 0x002fe40000010800 */
[----:B------:R-:W-:-:S04]  /*4ff0*/  IMAD.MOV.U32 R161, RZ, RZ, R35 ;  /* 0x000000ffffa17224 */ /* 0x000fc800078e0023 */
[----:B------:R-:W1:Y:S02]  /*5000*/  MUFU.EX2 R162, R2 ;  /* 0x0000000200a27308 */ /* 0x000e640000000800 */
[----:B-1----:R-:W-:Y:S02]  /*5010*/  F2FP.PACK_AB R7, R162, R24 ;  /* 0x00000018a207723e */ /* 0x002fe400000000ff */
[----:B------:R-:W-:-:S05]  /*5020*/  MOV R2, R94 ;  /* 0x0000005e00027202 */ /* 0x000fca0000000f00 */
[C---:B---3--:R-:W-:Y:S07]  /*5030*/  HMMA.16816.F32 R84, R4.reuse, R8, R204 ;  /* 0x000000080454723c */ /* 0x048fee00000018cc */
[----:B------:R-:W-:Y:S01]  /*5040*/  MOV R206, R101 ;  /* 0x0000006500ce7202 */ /* 0x000fe20000000f00 */
[----:B------:R-:W-:Y:S01]  /*5050*/  HMMA.16816.F32 R88, R4, R10, R196 ;  /* 0x0000000a0458723c */ /* 0x000fe200000018c4 */
[----:B------:R-:W1:Y:S01]  /*5060*/  LDSM.16.MT88.4 R8, [R212+0x4100] ;  /* 0x00410000d408783b */ /* 0x000e620000004200 */
[----:B------:R-:W-:Y:S01]  /*5070*/  IMAD.MOV.U32 R207, RZ, RZ, R110 ;  /* 0x000000ffffcf7224 */ /* 0x000fe200078e006e */
[----:B------:R-:W-:Y:S01]  /*5080*/  MOV R204, R108 ;  /* 0x0000006c00cc7202 */ /* 0x000fe20000000f00 */
[----:B------:R-:W-:-:S03]  /*5090*/  IMAD.MOV.U32 R205, RZ, RZ, R32 ;  /* 0x000000ffffcd7224 */ /* 0x000fc600078e0020 */
[----:B------:R-:W-:Y:S01]  /*50a0*/  IMAD.MOV.U32 R196, RZ, RZ, R102 ;  /* 0x000000ffffc47224 */ /* 0x000fe200078e0066 */
[C---:B------:R-:W-:Y:S01]  /*50b0*/  HMMA.16816.F32 R168, R4.reuse, R16, R168 ;  /* 0x0000001004a8723c */ /* 0x040fe200000018a8 */
[----:B------:R-:W-:Y:S01]  /*50c0*/  MOV R197, R103 ;  /* 0x0000006700c57202 */ /* 0x000fe20000000f00 */
[----:B------:R-:W-:Y:S02]  /*50d0*/  IMAD.MOV.U32 R199, RZ, RZ, R100 ;  /* 0x000000ffffc77224 */ /* 0x000fe400078e0064 */
[----:B------:R-:W-:Y:S02]  /*50e0*/  IMAD.MOV.U32 R198, RZ, RZ, R127 ;  /* 0x000000ffffc67224 */ /* 0x000fe400078e007f */
[----:B------:R-:W-:Y:S02]  /*50f0*/  IMAD.MOV.U32 R127, RZ, RZ, R33 ;  /* 0x000000ffff7f7224 */ /* 0x000fe400078e0021 */
[C---:B------:R-:W-:Y:S01]  /*5100*/  HMMA.16816.F32 R80, R4.reuse, R18, R208 ;  /* 0x000000120450723c */ /* 0x040fe200000018d0 */
[----:B------:R-:W2:Y:S04]  /*5110*/  LDSM.16.MT88.4 R16, [R214+0x1100] ;  /* 0x00110000d610783b */ /* 0x000ea80000004200 */
[----:B------:R-:W-:Y:S02]  /*5120*/  LDSM.16.MT88.4 R32, [R212+0x7100] ;  /* 0x00710000d420783b */ /* 0x000fe40000004200 */
[----:B------:R-:W-:Y:S01]  /*5130*/  IMAD.MOV.U32 R209, RZ, RZ, R92 ;  /* 0x000000ffffd17224 */ /* 0x000fe200078e005c */
[----:B----4-:R-:W-:Y:S01]  /*5140*/  HMMA.16816.F32 R100, R4, R22, R192 ;  /* 0x000000160464723c */ /* 0x010fe200000018c0 */
[----:B------:R-:W-:-:S02]  /*5150*/  IMAD.MOV.U32 R210, RZ, RZ, R93 ;  /* 0x000000ffffd27224 */ /* 0x000fc400078e005d */
[----:B------:R-:W-:Y:S02]  /*5160*/  IMAD.MOV.U32 R211, RZ, RZ, R95 ;  /* 0x000000ffffd37224 */ /* 0x000fe400078e005f */
[----:B------:R-:W-:-:S03]  /*5170*/  IMAD.MOV.U32 R208, RZ, RZ, R111 ;  /* 0x000000ffffd07224 */ /* 0x000fc600078e006f */
[C---:B------:R-:W-:Y:S01]  /*5180*/  HMMA.16816.F32 R92, R4.reuse, R20, R200 ;  /* 0x00000014045c723c */ /* 0x040fe200000018c8 */
[----:B------:R-:W3:Y:S06]  /*5190*/  LDSM.16.MT88.4 R20, [R213+0x4100] ;  /* 0x00410000d514783b */ /* 0x000eec0000004200 */
[----:B------:R-:W-:Y:S01]  /*51a0*/  IMAD.MOV.U32 R203, RZ, RZ, R109 ;  /* 0x000000ffffcb7224 */ /* 0x000fe200078e006d */
[----:B------:R-:W-:Y:S01]  /*51b0*/  MOV R202, R211 ;  /* 0x000000d300ca7202 */ /* 0x000fe20000000f00 */
[----:B-1----:R-:W-:Y:S01]  /*51c0*/  HMMA.16816.F32 R120, R4, R8, R180 ;  /* 0x000000080478723c */ /* 0x002fe200000018b4 */
[----:B------:R-:W-:Y:S01]  /*51d0*/  IMAD.MOV.U32 R201, RZ, RZ, R196 ;  /* 0x000000ffffc97224 */ /* 0x000fe200078e00c4 */
[----:B------:R-:W-:Y:S01]  /*51e0*/  MOV R196, R149 ;  /* 0x0000009500c47202 */ /* 0x000fe20000000f00 */
[----:B------:R-:W-:-:S02]  /*51f0*/  IMAD.MOV.U32 R149, RZ, RZ, R150 ;  /* 0x000000ffff957224 */ /* 0x000fc400078e0096 */
[----:B------:R-:W-:Y:S02]  /*5200*/  IMAD.MOV.U32 R200, RZ, RZ, R127 ;  /* 0x000000ffffc87224 */ /* 0x000fe400078e007f */
[----:B------:R-:W-:Y:S01]  /*5210*/  IMAD.MOV.U32 R150, RZ, RZ, R151 ;  /* 0x000000ffff967224 */ /* 0x000fe200078e0097 */
[----:B------:R-:W-:Y:S01]  /*5220*/  HMMA.16816.F32 R192, R4, R10, R172 ;  /* 0x0000000a04c0723c */ /* 0x000fe200000018ac */
[----:B------:R-:W1:Y:S01]  /*5230*/  LDSM.16.MT88.4 R8, [R214+0x4100] ;  /* 0x00410000d608783b */ /* 0x000e620000004200 */
[----:B------:R-:W-:Y:S01]  /*5240*/  MOV R151, R26 ;  /* 0x0000001a00977202 */ /* 0x000fe20000000f00 */
[----:B------:R-:W-:Y:S02]  /*5250*/  IMAD.MOV.U32 R127, RZ, RZ, R25 ;  /* 0x000000ffff7f7224 */ /* 0x000fe400078e0019 */
[----:B------:R-:W-:-:S03]  /*5260*/  IMAD.MOV.U32 R211, RZ, RZ, R162 ;  /* 0x000000ffffd37224 */ /* 0x000fc600078e00a2 */
[C---:B--2---:R-:W-:Y:S08]  /*5270*/  HMMA.16816.F32 R108, R4.reuse, R16, R188 ;  /* 0x00000010046c723c */ /* 0x044ff000000018bc */
[C---:B------:R-:W-:Y:S01]  /*5280*/  HMMA.16816.F32 R116, R4.reuse, R18, R184 ;  /* 0x000000120474723c */ /* 0x040fe200000018b8 */
[----:B------:R-:W2:Y:S07]  /*5290*/  LDSM.16.MT88.4 R16, [R215+0x4100] ;  /* 0x00410000d710783b */ /* 0x000eae0000004200 */
[C---:B---3--:R-:W-:Y:S08]  /*52a0*/  HMMA.16816.F32 R188, R4.reuse, R20, R176 ;  /* 0x0000001404bc723c */ /* 0x048ff000000018b0 */
[C---:B------:R-:W-:Y:S01]  /*52b0*/  HMMA.16816.F32 R184, R4.reuse, R22, R156 ;  /* 0x0000001604b8723c */ /* 0x040fe2000000189c */
[----:B------:R-:W3:Y:S06]  /*52c0*/  LDSM.16.MT88.4 R20, [R215+0x7100] ;  /* 0x00710000d714783b */ /* 0x000eec0000004200 */
[----:B------:R-:W-:Y:S01]  /*52d0*/  MOV R159, R204 ;  /* 0x000000cc009f7202 */ /* 0x000fe20000000f00 */
[----:B------:R-:W-:Y:S01]  /*52e0*/  IMAD.MOV.U32 R158, RZ, RZ, R197 ;  /* 0x000000ffff9e7224 */ /* 0x000fe200078e00c5 */
[----:B-1----:R-:W-:Y:S01]  /*52f0*/  HMMA.16816.F32 R176, R4, R8, R132 ;  /* 0x0000000804b0723c */ /* 0x002fe20000001884 */
[----:B------:R-:W-:Y:S01]  /*5300*/  MOV R204, R24 ;  /* 0x0000001800cc7202 */ /* 0x000fe20000000f00 */
[----:B------:R-:W-:-:S02]  /*5310*/  IMAD.MOV.U32 R197, RZ, RZ, R209 ;  /* 0x000000ffffc57224 */ /* 0x000fc400078e00d1 */
[----:B------:R-:W-:Y:S01]  /*5320*/  IMAD.MOV.U32 R209, RZ, RZ, R210 ;  /* 0x000000ffffd17224 */ /* 0x000fe200078e00d2 */
[----:B------:R-:W-:Y:S02]  /*5330*/  MOV R210, R163 ;  /* 0x000000a300d27202 */ /* 0x000fe40000000f00 */
[----:B------:R-:W-:Y:S01]  /*5340*/  IMAD.MOV.U32 R132, RZ, RZ, R27 ;  /* 0x000000ffff847224 */ /* 0x000fe200078e001b */
[----:B------:R-:W-:Y:S01]  /*5350*/  HMMA.16816.F32 R172, R4, R10, R28 ;  /* 0x0000000a04ac723c */ /* 0x000fe2000000181c */
[----:B------:R-:W1:Y:S01]  /*5360*/  LDSM.16.MT88.4 R24, [R213+0x7100] ;  /* 0x00710000d518783b */ /* 0x000e620000004200 */
[----:B------:R-:W-:Y:S01]  /*5370*/  MOV R134, R203 ;  /* 0x000000cb00867202 */ /* 0x000fe20000000f00 */
[----:B------:R-:W-:Y:S01]  /*5380*/  IMAD.MOV.U32 R203, RZ, RZ, R161 ;  /* 0x000000ffffcb7224 */ /* 0x000fe200078e00a1 */
[----:B------:R-:W-:Y:S01]  /*5390*/  MOV R135, R148 ;  /* 0x0000009400877202 */ /* 0x000fe20000000f00 */
[----:B------:R-:W-:Y:S01]  /*53a0*/  LDSM.16.MT88.4 R8, [R212+0xa100] ;  /* 0x00a10000d408783b */ /* 0x000fe20000004200 */
[----:B------:R-:W-:-:S02]  /*53b0*/  IMAD.MOV.U32 R133, RZ, RZ, R160 ;  /* 0x000000ffff857224 */ /* 0x000fc400078e00a0 */
[C---:B--2---:R-:W-:Y:S01]  /*53c0*/  HMMA.16816.F32 R128, R4.reuse, R16, R152 ;  /* 0x000000100480723c */ /* 0x044fe20000001898 */
[----:B------:R-:W-:Y:S07]  /*53d0*/  LDSM.16.MT88.4 R28, [R213+0xa100] ;  /* 0x00a10000d51c783b */ /* 0x000fee0000004200 */
[C---:B------:R-:W-:Y:S01]  /*53e0*/  HMMA.16816.F32 R180, R4.reuse, R18, R144 ;  /* 0x0000001204b4723c */ /* 0x040fe20000001890 */
[----:B------:R-:W2:Y:S07]  /*53f0*/  LDSM.16.MT88.4 R16, [R214+0x7100] ;  /* 0x00710000d610783b */ /* 0x000eae0000004200 */
[C---:B------:R-:W-:Y:S07]  /*5400*/  HMMA.16816.F32 R160, R4.reuse, R32, R140 ;  /* 0x0000002004a0723c */ /* 0x040fee000000188c */
[----:B------:R-:W-:Y:S01]  /*5410*/  IMAD.MOV.U32 R143, RZ, RZ, R158 ;  /* 0x000000ffff8f7224 */ /* 0x000fe200078e009e */
[----:B---3--:R-:W-:Y:S01]  /*5420*/  HMMA.16816.F32 R144, R4, R20, R96 ;  /* 0x000000140490723c */ /* 0x008fe20000001860 */
[----:B------:R-:W-:Y:S01]  /*5430*/  IMAD.MOV.U32 R142, RZ, RZ, R159 ;  /* 0x000000ffff8e7224 */ /* 0x000fe200078e009f */
[----:B------:R-:W-:Y:S01]  /*5440*/  MOV R141, R202 ;  /* 0x000000ca008d7202 */ /* 0x000fe20000000f00 */
[----:B------:R-:W-:-:S04]  /*5450*/  IMAD.MOV.U32 R140, RZ, RZ, R203 ;  /* 0x000000ffff8c7224 */ /* 0x000fc800078e00cb */
[----:B------:R-:W-:Y:S01]  /*5460*/  IMAD.MOV.U32 R98, RZ, RZ, R125 ;  /* 0x000000ffff627224 */ /* 0x000fe200078e007d */
[----:B------:R-:W-:Y:S01]  /*5470*/  HMMA.16816.F32 R156, R4, R34, R136 ;  /* 0x00000022049c723c */ /* 0x000fe20000001888 */
[----:B------:R-:W-:Y:S01]  /*5480*/  MOV R97, R124 ;  /* 0x0000007c00617202 */ /* 0x000fe20000000f00 */
[----:B------:R-:W-:Y:S01]  /*5490*/  IMAD.MOV.U32 R96, RZ, RZ, R126 ;  /* 0x000000ffff607224 */ /* 0x000fe200078e007e */
[----:B------:R-:W-:Y:S01]  /*54a0*/  LDSM.16.MT88.4 R32, [R212+0x4900] ;  /* 0x00490000d420783b */ /* 0x000fe20000004200 */
[----:B------:R-:W-:-:S03]  /*54b0*/  IMAD.MOV.U32 R99, RZ, RZ, R204 ;  /* 0x000000ffff637224 */ /* 0x000fc600078e00cc */
[----:B------:R-:W-:Y:S01]  /*54c0*/  IMAD.MOV.U32 R139, RZ, RZ, R196 ;  /* 0x000000ffff8b7224 */ /* 0x000fe200078e00c4 */
[----:B------:R-:W-:Y:S01]  /*54d0*/  MOV R138, R149 ;  /* 0x00000095008a7202 */ /* 0x000fe20000000f00 */
[----:B------:R-:W-:Y:S01]  /*54e0*/  IMAD.MOV.U32 R196, RZ, RZ, R150 ;  /* 0x000000ffffc47224 */ /* 0x000fe200078e0096 */
[----:B-1----:R-:W-:Y:S01]  /*54f0*/  HMMA.16816.F32 R152, R4, R26, R112 ;  /* 0x0000001a0498723c */ /* 0x002fe20000001870 */
[----:B------:R-:W-:Y:S02]  /*5500*/  IMAD.MOV.U32 R137, RZ, RZ, R151 ;  /* 0x000000ffff897224 */ /* 0x000fe400078e0097 */
[----:B------:R-:W-:-:S05]  /*5510*/  IMAD.MOV.U32 R136, RZ, RZ, R127 ;  /* 0x000000ffff887224 */ /* 0x000fca00078e007f */
[C---:B------:R-:W-:Y:S01]  /*5520*/  HMMA.16816.F32 R148, R4.reuse, R24, R104 ;  /* 0x000000180494723c */ /* 0x040fe20000001868 */
[----:B------:R-:W-:Y:S07]  /*5530*/  LDSM.16.MT88.4 R24, [R212+0x1900] ;  /* 0x00190000d418783b */ /* 0x000fee0000004200 */
[C---:B--2---:R-:W-:Y:S08]  /*5540*/  HMMA.16816.F32 R112, R4.reuse, R16, R72 ;  /* 0x000000100470723c */ /* 0x044ff00000001848 */
[C---:B------:R-:W-:Y:S01]  /*5550*/  HMMA.16816.F32 R104, R4.reuse, R18, R56 ;  /* 0x000000120468723c */ /* 0x040fe20000001838 */
[----:B------:R-:W1:Y:S06]  /*5560*/  LDSM.16.MT88.4 R16, [R214+0xa100] ;  /* 0x00a10000d610783b */ /* 0x000e6c0000004200 */
[----:B------:R-:W-:Y:S01]  /*5570*/  IMAD.MOV.U32 R58, RZ, RZ, R206 ;  /* 0x000000ffff3a7224 */ /* 0x000fe200078e00ce */
[----:B------:R-:W-:Y:S01]  /*5580*/  HMMA.16816.F32 R124, R4, R22, R76 ;  /* 0x00000016047c723c */ /* 0x000fe2000000184c */
[----:B------:R-:W-:Y:S01]  /*5590*/  MOV R56, R208 ;  /* 0x000000d000387202 */ /* 0x000fe20000000f00 */
[----:B------:R-:W-:Y:S01]  /*55a0*/  IMAD.MOV.U32 R57, RZ, RZ, R207 ;  /* 0x000000ffff397224 */ /* 0x000fe200078e00cf */
[----:B------:R-:W-:Y:S01]  /*55b0*/  LDSM.16.MT88.4 R20, [R213+0x1900] ;  /* 0x00190000d514783b */ /* 0x000fe20000004200 */
[----:B------:R-:W-:-:S04]  /*55c0*/  MOV R59, R205 ;  /* 0x000000cd003b7202 */ /* 0x000fc80000000f00 */
[C---:B------:R-:W-:Y:S08]  /*55d0*/  HMMA.16816.F32 R76, R4.reuse, R8, R52 ;  /* 0x00000008044c723c */ /* 0x040ff00000001834 */
[C---:B------:R-:W-:Y:S01]  /*55e0*/  HMMA.16816.F32 R72, R4.reuse, R10, R64 ;  /* 0x0000000a0448723c */ /* 0x040fe20000001840 */
[----:B------:R-:W2:Y:S06]  /*55f0*/  LDSM.16.MT88.4 R8, [R215+0xa100] ;  /* 0x00a10000d708783b */ /* 0x000eac0000004200 */
[----:B------:R-:W-:Y:S01]  /*5600*/  IMAD.MOV.U32 R66, RZ, RZ, R2 ;  /* 0x000000ffff427224 */ /* 0x000fe200078e0002 */
[----:B------:R-:W-:Y:S01]  /*5610*/  HMMA.16816.F32 R60, R4, R28, R60 ;  /* 0x0000001c043c723c */ /* 0x000fe2000000183c */
[----:B------:R-:W-:Y:S01]  /*5620*/  FFMA.FTZ R2, R248, c[0x0][0x2d0], -R12 ;  /* 0x0000b400f8027a23 */ /* 0x000fe2000001080c */
[----:B------:R-:W-:Y:S01]  /*5630*/  MOV R248, R99 ;  /* 0x0000006300f87202 */ /* 0x000fe20000000f00 */
[----:B------:R-:W-:-:S02]  /*5640*/  IMAD.MOV.U32 R67, RZ, RZ, R209 ;  /* 0x000000ffff437224 */ /* 0x000fc400078e00d1 */
[----:B------:R3:W-:Y:S03]  /*5650*/  MUFU.EX2 R206, R2 ;  /* 0x0000000200ce7308 */ /* 0x0007e60000000800 */
[C---:B------:R-:W-:Y:S01]  /*5660*/  HMMA.16816.F32 R68, R4.reuse, R30, R68 ;  /* 0x0000001e0444723c */ /* 0x040fe20000001844 */
[----:B------:R-:W-:Y:S07]  /*5670*/  LDSM.16.MT88.4 R28, [R213+0x7900] ;  /* 0x00790000d51c783b */ /* 0x000fee0000004200 */
[----:B-1----:R-:W-:Y:S01]  /*5680*/  HMMA.16816.F32 R40, R4, R16, R40 ;  /* 0x000000100428723c */ /* 0x002fe20000001828 */
[----:B---3--:R-:W-:-:S02]  /*5690*/  FFMA.FTZ R2, R246, c[0x0][0x2d0], -R12 ;  /* 0x0000b400f6027a23 */ /* 0x008fc4000001080c */
[----:B------:R-:W-:-:S05]  /*56a0*/  IMAD.MOV.U32 R246, RZ, RZ, R98 ;  /* 0x000000fffff67224 */ /* 0x000fca00078e0062 */
[C---:B------:R-:W-:Y:S01]  /*56b0*/  HMMA.16816.F32 R36, R4.reuse, R18, R36 ;  /* 0x000000120424723c */ /* 0x040fe20000001824 */
[----:B------:R1:W3:Y:S01]  /*56c0*/  MUFU.EX2 R209, R2 ;  /* 0x0000000200d17308 */ /* 0x0002e20000000800 */
[----:B------:R-:W4:Y:S06]  /*56d0*/  LDSM.16.MT88.4 R16, [R215+0x1900] ;  /* 0x00190000d710783b */ /* 0x000f2c0000004200 */
[----:B--2---:R-:W-:Y:S01]  /*56e0*/  HMMA.16816.F32 R48, R4, R8, R48 ;  /* 0x000000080430723c */ /* 0x004fe20000001830 */
[----:B-1----:R-:W-:-:S07]  /*56f0*/  FFMA.FTZ R2, R165, c[0x0][0x2d0], -R12 ;  /* 0x0000b400a5027a23 */ /* 0x002fce000001080c */
[----:B------:R-:W-:Y:S01]  /*5700*/  HMMA.16816.F32 R44, R4, R10, R44 ;  /* 0x0000000a042c723c */ /* 0x000fe2000000182c */
[----:B------:R-:W1:Y:S01]  /*5710*/  LDSM.16.MT88.4 R8, [R214+0x1900] ;  /* 0x00190000d608783b */ /* 0x000e620000004200 */
[----:B------:R-:W-:Y:S01]  /*5720*/  IMAD.MOV.U32 R165, RZ, RZ, R139 ;  /* 0x000000ffffa57224 */ /* 0x000fe200078e008b */
[----:B------:R2:W-:Y:S04]  /*5730*/  MUFU.EX2 R208, R2 ;  /* 0x0000000200d07308 */ /* 0x0005e80000000800 */
[----:B------:R-:W-:Y:S02]  /*5740*/  FFMA.FTZ R4, R251, c[0x0][0x2d0], -R0 ;  /* 0x0000b400fb047a23 */ /* 0x000fe40000010800 */
[----:B------:R-:W-:Y:S02]  /*5750*/  IMAD.MOV.U32 R251, RZ, RZ, R59 ;  /* 0x000000fffffb7224 */ /* 0x000fe400078e003b */
[----:B------:R3:W-:Y:S01]  /*5760*/  MUFU.EX2 R202, R4 ;  /* 0x0000000400ca7308 */ /* 0x0007e20000000800 */
[----:B--2---:R-:W-:Y:S01]  /*5770*/  FFMA.FTZ R2, R166, c[0x0][0x2d0], -R12 ;  /* 0x0000b400a6027a23 */ /* 0x004fe2000001080c */
[----:B------:R-:W-:-:S06]  /*5780*/  MOV R166, R141 ;  /* 0x0000008d00a67202 */ /* 0x000fcc0000000f00 */
[----:B------:R2:W2:Y:S01]  /*5790*/  MUFU.EX2 R207, R2 ;  /* 0x0000000200cf7308 */ /* 0x0004a20000000800 */
[----:B---3--:R-:W-:Y:S01]  /*57a0*/  F2FP.PACK_AB R4, R209, R206 ;  /* 0x000000ced104723e */ /* 0x008fe200000000ff */
[----:B--2---:R-:W-:Y:S01]  /*57b0*/  FFMA.FTZ R2, R249, c[0x0][0x2d0], -R0 ;  /* 0x0000b400f9027a23 */ /* 0x004fe20000010800 */
[----:B------:R-:W-:Y:S01]  /*57c0*/  F2FP.PACK_AB R6, R207, R208 ;  /* 0x000000d0cf06723e */ /* 0x000fe200000000ff */
[----:B------:R-:W-:-:S04]  /*57d0*/  IMAD.MOV.U32 R249, RZ, RZ, R97 ;  /* 0x000000fffff97224 */ /* 0x000fc800078e0061 */
[----:B------:R2:W-:Y:S02]  /*57e0*/  MUFU.EX2 R205, R2 ;  /* 0x0000000200cd7308 */ /* 0x0005e40000000800 */
[----:B--2---:R-:W-:Y:S01]  /*57f0*/  FFMA.FTZ R2, R250, c[0x0][0x2d0], -R0 ;  /* 0x0000b400fa027a23 */ /* 0x004fe20000010800 */
[----:B------:R-:W-:-:S05]  /*5800*/  MOV R250, R96 ;  /* 0x0000006000fa7202 */ /* 0x000fca0000000f00 */
[----:B------:R2:W3:Y:S02]  /*5810*/  MUFU.EX2 R204, R2 ;  /* 0x0000000200cc7308 */ /* 0x0004e40000000800 */
[----:B--2---:R-:W-:Y:S01]  /*5820*/  FFMA.FTZ R2, R252, c[0x0][0x2d0], -R0 ;  /* 0x0000b400fc027a23 */ /* 0x004fe20000010800 */
[----:B---3--:R-:W-:Y:S01]  /*5830*/  F2FP.PACK_AB R5, R204, R205 ;  /* 0x000000cdcc05723e */ /* 0x008fe200000000ff */
[----:B------:R-:W-:-:S04]  /*5840*/  IMAD.MOV.U32 R252, RZ, RZ, R58 ;  /* 0x000000fffffc7224 */ /* 0x000fc800078e003a */
[----:B------:R-:W2:Y:S02]  /*5850*/  MUFU.EX2 R203, R2 ;  /* 0x0000000200cb7308 */ /* 0x000ea40000000800 */
[----:B--2---:R-:W-:Y:S01]  /*5860*/  F2FP.PACK_AB R7, R203, R202 ;  /* 0x000000cacb07723e */ /* 0x004fe200000000ff */
[----:B------:R-:W-:-:S04]  /*5870*/  IMAD.MOV.U32 R2, RZ, RZ, R142 ;  /* 0x000000ffff027224 */ /* 0x000fc800078e008e */
[----:B------:R-:W-:Y:S02]  /*5880*/  FFMA.FTZ R2, R2, c[0x0][0x2d0], -R12 ;  /* 0x0000b40002027a23 */ /* 0x000fe4000001080c */
[C---:B------:R-:W-:Y:S07]  /*5890*/  HMMA.16816.F32 R52, R4.reuse, R26, R80 ;  /* 0x0000001a0434723c */ /* 0x040fee0000001850 */
[----:B------:R-:W-:Y:S01]  /*58a0*/  MOV R83, R66 ;  /* 0x0000004200537202 */ /* 0x000fe20000000f00 */
[----:B------:R-:W-:Y:S01]  /*58b0*/  IMAD.MOV.U32 R82, RZ, RZ, R67 ;  /* 0x000000ffff527224 */ /* 0x000fe200078e0043 */
[----:B------:R-:W-:Y:S01]  /*58c0*/  MOV R80, R57 ;  /* 0x0000003900507202 */ /* 0x000fe20000000f00 */
[----:B------:R-:W-:Y:S01]  /*58d0*/  IMAD.MOV.U32 R81, RZ, RZ, R56 ;  /* 0x000000ffff517224 */ /* 0x000fe200078e0038 */
[C---:B------:R-:W-:Y:S08]  /*58e0*/  HMMA.16816.F32 R64, R4.reuse, R22, R88 ;  /* 0x000000160440723c */ /* 0x040ff00000001858 */
[C---:B------:R-:W-:Y:S01]  /*58f0*/  HMMA.16816.F32 R56, R4.reuse, R20, R84 ;  /* 0x000000140438723c */ /* 0x040fe20000001854 */
[----:B------:R-:W-:Y:S07]  /*5900*/  LDSM.16.MT88.4 R20, [R215+0x4900] ;  /* 0x00490000d714783b */ /* 0x000fee0000004200 */
[C---:B----4-:R-:W-:Y:S08]  /*5910*/  HMMA.16816.F32 R84, R4.reuse, R16, R92 ;  /* 0x000000100454723c */ /* 0x050ff0000000185c */
[C---:B------:R-:W-:Y:S01]  /*5920*/  HMMA.16816.F32 R88, R4.reuse, R18, R100 ;  /* 0x000000120458723c */ /* 0x040fe20000001864 */
[----:B------:R-:W2:Y:S07]  /*5930*/  LDSM.16.MT88.4 R16, [R214+0x4900] ;  /* 0x00490000d610783b */ /* 0x000eae0000004200 */
[C---:B------:R-:W-:Y:S01]  /*5940*/  HMMA.16816.F32 R168, R4.reuse, R24, R168 ;  /* 0x0000001804a8723c */ /* 0x040fe200000018a8 */
[----:B------:R-:W3:Y:S07]  /*5950*/  LDSM.16.MT88.4 R24, [R213+0x4900] ;  /* 0x00490000d518783b */ /* 0x000eee0000004200 */
[C---:B-1----:R-:W-:Y:S08]  /*5960*/  HMMA.16816.F32 R92, R4.reuse, R8, R108 ;  /* 0x00000008045c723c */ /* 0x042ff0000000186c */
[C---:B------:R-:W-:Y:S01]  /*5970*/  HMMA.16816.F32 R96, R4.reuse, R10, R116 ;  /* 0x0000000a0460723c */ /* 0x040fe20000001874 */
[----:B------:R-:W1:Y:S07]  /*5980*/  LDSM.16.MT88.4 R8, [R212+0x7900] ;  /* 0x00790000d408783b */ /* 0x000e6e0000004200 */
[C---:B------:R-:W-:Y:S07]  /*5990*/  HMMA.16816.F32 R100, R4.reuse, R32, R120 ;  /* 0x000000200464723c */ /* 0x040fee0000001878 */
[----:B------:R-:W-:Y:S01]  /*59a0*/  IMAD.MOV.U32 R33, RZ, RZ, R136 ;  /* 0x000000ffff217224 */ /* 0x000fe200078e0088 */
[----:B------:R-:W-:Y:S01]  /*59b0*/  HMMA.16816.F32 R108, R4, R34, R192 ;  /* 0x00000022046c723c */ /* 0x000fe200000018c0 */
[----:B------:R-:W-:-:S06]  /*59c0*/  IMAD.MOV.U32 R32, RZ, RZ, R143 ;  /* 0x000000ffff207224 */ /* 0x000fcc00078e008f */
[----:B------:R-:W-:Y:S01]  /*59d0*/  IMAD.MOV.U32 R194, RZ, RZ, R137 ;  /* 0x000000ffffc27224 */ /* 0x000fe200078e0089 */
[----:B------:R-:W-:Y:S01]  /*59e0*/  MOV R193, R138 ;  /* 0x0000008a00c17202 */ /* 0x000fe20000000f00 */
[----:B------:R-:W-:Y:S01]  /*59f0*/  IMAD.MOV.U32 R192, RZ, RZ, R140 ;  /* 0x000000ffffc07224 */ /* 0x000fe200078e008c */
[----:B--2---:R-:W-:Y:S01]  /*5a00*/  HMMA.16816.F32 R136, R4, R16, R176 ;  /* 0x000000100488723c */ /* 0x004fe200000018b0 */
[----:B------:R-:W-:Y:S01]  /*5a10*/  MOV R195, R132 ;  /* 0x0000008400c37202 */ /* 0x000fe20000000f00 */
[----:B------:R-:W-:Y:S02]  /*5a20*/  IMAD.MOV.U32 R34, RZ, RZ, R133 ;  /* 0x000000ffff227224 */ /* 0x000fe400078e0085 */
[----:B------:R-:W-:-:S04]  /*5a30*/  IMAD.MOV.U32 R35, RZ, RZ, R134 ;  /* 0x000000ffff237224 */ /* 0x000fc800078e0086 */
[C---:B------:R-:W-:Y:S01]  /*5a40*/  HMMA.16816.F32 R140, R4.reuse, R18, R172 ;  /* 0x00000012048c723c */ /* 0x040fe200000018ac */
[----:B------:R-:W2:Y:S07]  /*5a50*/  LDSM.16.MT88.4 R16, [R215+0x7900] ;  /* 0x00790000d710783b */ /* 0x000eae0000004200 */
[C---:B---3--:R-:W-:Y:S07]  /*5a60*/  HMMA.16816.F32 R116, R4.reuse, R24, R188 ;  /* 0x000000180474723c */ /* 0x048fee00000018bc */
[----:B------:R-:W-:Y:S01]  /*5a70*/  MOV R25, R135 ;  /* 0x0000008700197202 */ /* 0x000fe20000000f00 */
[C---:B------:R-:W-:Y:S08]  /*5a80*/  HMMA.16816.F32 R120, R4.reuse, R26, R184 ;  /* 0x0000001a0478723c */ /* 0x040ff000000018b8 */
[C---:B-1----:R-:W-:Y:S08]  /*5a90*/  HMMA.16816.F32 R184, R4.reuse, R8, R160 ;  /* 0x0000000804b8723c */ /* 0x042ff000000018a0 */
[C---:B------:R-:W-:Y:S01]  /*5aa0*/  HMMA.16816.F32 R188, R4.reuse, R10, R156 ;  /* 0x0000000a04bc723c */ /* 0x040fe2000000189c */
[----:B------:R-:W1:Y:S07]  /*5ab0*/  LDSM.16.MT88.4 R8, [R214+0x7900] ;  /* 0x00790000d608783b */ /* 0x000e6e0000004200 */
[C---:B------:R-:W-:Y:S08]  /*5ac0*/  HMMA.16816.F32 R132, R4.reuse, R22, R180 ;  /* 0x000000160484723c */ /* 0x040ff000000018b4 */
[C---:B------:R-:W-:Y:S07]  /*5ad0*/  HMMA.16816.F32 R180, R4.reuse, R28, R148 ;  /* 0x0000001c04b4723c */ /* 0x040fee0000001894 */
[----:B------:R-:W-:Y:S01]  /*5ae0*/  IMAD.MOV.U32 R29, RZ, RZ, R25 ;  /* 0x000000ffff1d7224 */ /* 0x000fe200078e0019 */
[----:B------:R-:W-:Y:S01]  /*5af0*/  HMMA.16816.F32 R128, R4, R20, R128 ;  /* 0x000000140480723c */ /* 0x000fe20000001880 */
[----:B------:R-:W3:Y:S01]  /*5b00*/  LDSM.16.MT88.4 R20, [R212+0xa900] ;  /* 0x00a90000d414783b */ /* 0x000ee20000004200 */
[----:B------:R-:W-:-:S02]  /*5b10*/  IMAD.MOV.U32 R28, RZ, RZ, R194 ;  /* 0x000000ffff1c7224 */ /* 0x000fc400078e00c2 */
[----:B------:R-:W-:Y:S01]  /*5b20*/  IMAD.MOV.U32 R194, RZ, RZ, R221 ;  /* 0x000000ffffc27224 */ /* 0x000fe200078e00dd */
[----:B------:R-:W-:Y:S03]  /*5b30*/  LDSM.16.MT88.4 R24, [R213+0xa900] ;  /* 0x00a90000d518783b */ /* 0x000fe60000004200 */
[C---:B--2---:R-:W-:Y:S01]  /*5b40*/  HMMA.16816.F32 R148, R4.reuse, R16, R144 ;  /* 0x000000100494723c */ /* 0x044fe20000001890 */
[----:B------:R2:W5:Y:S06]  /*5b50*/  LDL.LU R221, [R1+0x50] ;  /* 0x0000500001dd7983 */ /* 0x00056c0000300800 */
[----:B------:R-:W-:Y:S01]  /*5b60*/  IMAD.MOV.U32 R145, RZ, RZ, R29 ;  /* 0x000000ffff917224 */ /* 0x000fe200078e001d */
[----:B------:R-:W-:Y:S01]  /*5b70*/  HMMA.16816.F32 R176, R4, R30, R152 ;  /* 0x0000001e04b0723c */ /* 0x000fe20000001898 */
[----:B------:R-:W-:Y:S01]  /*5b80*/  IMAD.MOV.U32 R147, RZ, RZ, R35 ;  /* 0x000000ffff937224 */ /* 0x000fe200078e0023 */
[----:B------:R-:W-:Y:S01]  /*5b90*/  MOV R146, R34 ;  /* 0x0000002200927202 */ /* 0x000fe20000000f00 */
[----:B------:R-:W-:Y:S01]  /*5ba0*/  IMAD.MOV.U32 R29, RZ, RZ, R33 ;  /* 0x000000ffff1d7224 */ /* 0x000fe200078e0021 */
[----:B------:R-:W-:Y:S01]  /*5bb0*/  MOV R34, R80 ;  /* 0x0000005000227202 */ /* 0x000fe20000000f00 */
[----:B------:R-:W-:-:S02]  /*5bc0*/  IMAD.MOV.U32 R35, RZ, RZ, R81 ;  /* 0x000000ffff237224 */ /* 0x000fc400078e0051 */
[----:B------:R-:W-:Y:S01]  /*5bd0*/  MOV R31, R193 ;  /* 0x000000c1001f7202 */ /* 0x000fe20000000f00 */
[----:B------:R-:W-:Y:S01]  /*5be0*/  IMAD.MOV.U32 R193, RZ, RZ, R198 ;  /* 0x000000ffffc17224 */ /* 0x000fe200078e00c6 */
[----:B-1----:R-:W-:Y:S01]  /*5bf0*/  HMMA.16816.F32 R160, R4, R8, R112 ;  /* 0x0000000804a0723c */ /* 0x002fe20000001870 */
[----:B------:R1:W-:Y:S01]  /*5c00*/  MUFU.EX2 R198, R2 ;  /* 0x0000000200c67308 */ /* 0x0003e20000000800 */
[----:B------:R-:W-:Y:S01]  /*5c10*/  IMAD.MOV.U32 R30, RZ, RZ, R192 ;  /* 0x000000ffff1e7224 */ /* 0x000fe200078e00c0 */
[----:B------:R-:W-:Y:S01]  /*5c20*/  MOV R192, R83 ;  /* 0x0000005300c07202 */ /* 0x000fe20000000f00 */
[----:B------:R-:W-:Y:S01]  /*5c30*/  IMAD.MOV.U32 R33, RZ, RZ, R82 ;  /* 0x000000ffff217224 */ /* 0x000fe200078e0052 */
[----:B------:R-:W-:-:S03]  /*5c40*/  MOV R144, R146 ;  /* 0x0000009200907202 */ /* 0x000fc60000000f00 */
[----:B------:R-:W-:Y:S01]  /*5c50*/  HMMA.16816.F32 R156, R4, R10, R104 ;  /* 0x0000000a049c723c */ /* 0x000fe20000001868 */
[----:B------:R-:W4:Y:S01]  /*5c60*/  LDSM.16.MT88.4 R8, [R215+0xa900] ;  /* 0x00a90000d708783b */ /* 0x000f220000004200 */
[----:B------:R-:W-:-:S06]  /*5c70*/  IMAD.MOV.U32 R146, RZ, RZ, R30 ;  /* 0x000000ffff927224 */ /* 0x000fcc00078e001e */
[C---:B------:R-:W-:Y:S01]  /*5c80*/  HMMA.16816.F32 R172, R4.reuse, R18, R124 ;  /* 0x0000001204ac723c */ /* 0x040fe2000000187c */
[----:B-1----:R-:W-:Y:S02]  /*5c90*/  FFMA.FTZ R2, R145, c[0x0][0x2d0], -R12 ;  /* 0x0000b40091027a23 */ /* 0x002fe4000001080c */
[----:B------:R-:W-:Y:S01]  /*5ca0*/  IMAD.MOV.U32 R145, RZ, RZ, R147 ;  /* 0x000000ffff917224 */ /* 0x000fe200078e0093 */
[----:B------:R-:W-:Y:S01]  /*5cb0*/  MOV R147, R31 ;  /* 0x0000001f00937202 */ /* 0x000fe20000000f00 */
        /* <DEDUP_REMOVED lines=8> */
[----:B---3--:R-:W-:Y:S01]  /*5d40*/  HMMA.16816.F32 R152, R4, R20, R76 ;  /* 0x000000140498723c */ /* 0x008fe2000000184c */
[----:B------:R-:W-:Y:S01]  /*5d50*/  IMAD.MOV.U32 R145, RZ, RZ, R147 ;  /* 0x000000ffff917224 */ /* 0x000fe200078e0093 */
[----:B------:R1:W3:Y:S01]  /*5d60*/  MUFU.EX2 R199, R2 ;  /* 0x0000000200c77308 */ /* 0x0002e20000000800 */
[----:B------:R-:W-:Y:S01]  /*5d70*/  IMAD.MOV.U32 R147, RZ, RZ, R31 ;  /* 0x000000ffff937224 */ /* 0x000fe200078e001f */
[----:B------:R-:W-:Y:S01]  /*5d80*/  MOV R31, R29 ;  /* 0x0000001d001f7202 */ /* 0x000fe20000000f00 */
[----:B------:R-:W-:-:S02]  /*5d90*/  IMAD.MOV.U32 R34, RZ, RZ, R192 ;  /* 0x000000ffff227224 */ /* 0x000fc400078e00c0 */
[----:B------:R-:W-:Y:S01]  /*5da0*/  IMAD.MOV.U32 R192, RZ, RZ, R194 ;  /* 0x000000ffffc07224 */ /* 0x000fe200078e00c2 */
[----:B------:R-:W-:Y:S01]  /*5db0*/  MOV R194, R32 ;  /* 0x0000002000c27202 */ /* 0x000fe20000000f00 */
[----:B------:R-:W-:Y:S01]  /*5dc0*/  IMAD.MOV.U32 R29, RZ, RZ, R35 ;  /* 0x000000ffff1d7224 */ /* 0x000fe200078e0023 */
[C---:B------:R-:W-:Y:S01]  /*5dd0*/  HMMA.16816.F32 R112, R4.reuse, R22, R72 ;  /* 0x000000160470723c */ /* 0x040fe20000001848 */
[----:B------:R-:W-:Y:S01]  /*5de0*/  IMAD.MOV.U32 R35, RZ, RZ, R193 ;  /* 0x000000ffff237224 */ /* 0x000fe200078e00c1 */
[----:B------:R-:W-:Y:S01]  /*5df0*/  MOV R193, R195 ;  /* 0x000000c300c17202 */ /* 0x000fe20000000f00 */
[----:B------:R-:W-:Y:S01]  /*5e00*/  IMAD.MOV.U32 R32, RZ, RZ, R220 ;  /* 0x000000ffff207224 */ /* 0x000fe200078e00dc */
[----:B------:R-:W-:Y:S01]  /*5e10*/  MOV R195, R200 ;  /* 0x000000c800c37202 */ /* 0x000fe20000000f00 */
[----:B------:R-:W2:Y:S01]  /*5e20*/  LDSM.16.MT88.4 R20, [R214+0xa900] ;  /* 0x00a90000d614783b */ /* 0x000ea20000004200 */
[----:B-1----:R-:W-:Y:S02]  /*5e30*/  FFMA.FTZ R2, R144, c[0x0][0x2d0], -R12 ;  /* 0x0000b40090027a23 */ /* 0x002fe4000001080c */
[C---:B----4-:R-:W-:Y:S01]  /*5e40*/  HMMA.16816.F32 R72, R4.reuse, R8, R48 ;  /* 0x000000080448723c */ /* 0x050fe20000001830 */
[----:B------:R-:W-:Y:S01]  /*5e50*/  IMAD.MOV.U32 R144, RZ, RZ, R146 ;  /* 0x000000ffff907224 */ /* 0x000fe200078e0092 */
[----:B------:R-:W-:Y:S01]  /*5e60*/  MOV R146, R30 ;  /* 0x0000001e00927202 */ /* 0x000fe20000000f00 */
[----:B------:R-:W-:Y:S01]  /*5e70*/  IMAD.MOV.U32 R30, RZ, RZ, R28 ;  /* 0x000000ffff1e7224 */ /* 0x000fe200078e001c */
[----:B------:R1:W-:Y:S01]  /*5e80*/  MUFU.EX2 R200, R2 ;  /* 0x0000000200c87308 */ /* 0x0003e20000000800 */
[----:B------:R-:W-:Y:S01]  /*5e90*/  IMAD.MOV.U32 R28, RZ, RZ, R34 ;  /* 0x000000ffff1c7224 */ /* 0x000fe200078e0022 */
[----:B------:R-:W-:Y:S01]  /*5ea0*/  MOV R34, R192 ;  /* 0x000000c000227202 */ /* 0x000fe20000000f00 */
[----:B------:R-:W-:Y:S01]  /*5eb0*/  IMAD.MOV.U32 R192, RZ, RZ, R194 ;  /* 0x000000ffffc07224 */ /* 0x000fe200078e00c2 */
[----:B------:R-:W-:Y:S01]  /*5ec0*/  MOV R16, R144 ;  /* 0x0000009000107202 */ /* 0x000fe20000000f00 */
[----:B------:R-:W-:Y:S01]  /*5ed0*/  IMAD.MOV.U32 R194, RZ, RZ, R32 ;  /* 0x000000ffffc27224 */ /* 0x000fe200078e0020 */
[----:B------:R-:W-:Y:S01]  /*5ee0*/  MOV R144, R146 ;  /* 0x0000009200907202 */ /* 0x000fe20000000f00 */
[----:B------:R-:W-:Y:S01]  /*5ef0*/  HMMA.16816.F32 R44, R4, R10, R44 ;  /* 0x0000000a042c723c */ /* 0x000fe2000000182c */
[----:B------:R-:W-:Y:S01]  /*5f00*/  MOV R146, R30 ;  /* 0x0000001e00927202 */ /* 0x000fe20000000f00 */
[----:B------:R-:W-:Y:S01]  /*5f10*/  LDSM.16.MT88.4 R8, [R213+0x2100] ;  /* 0x00210000d508783b */ /* 0x000fe20000004200 */
[----:B------:R-:W-:Y:S01]  /*5f20*/  MOV R30, R28 ;  /* 0x0000001c001e7202 */ /* 0x000fe20000000f00 */
[----:B------:R-:W-:-:S02]  /*5f30*/  UIADD3 UR15, UR6, -0x2, URZ ;  /* 0xfffffffe060f7890 */ /* 0x000fc4000fffe03f */
[----:B------:R4:W5:Y:S02]  /*5f40*/  LDL.LU R220, [R1+0x4c] ;  /* 0x00004c0001dc7983 */ /* 0x0009640000300800 */
[----:B------:R-:W-:Y:S01]  /*5f50*/  HMMA.16816.F32 R104, R4, R24, R60 ;  /* 0x000000180468723c */ /* 0x000fe2000000183c */
[----:B-1----:R-:W-:Y:S02]  /*5f60*/  FFMA.FTZ R2, R17, c[0x0][0x2d0], -R12 ;  /* 0x0000b40011027a23 */ /* 0x002fe4000001080c */
[----:B------:R-:W-:Y:S02]  /*5f70*/  IMAD.MOV.U32 R17, RZ, RZ, R145 ;  /* 0x000000ffff117224 */ /* 0x000fe400078e0091 */
        /* <DEDUP_REMOVED lines=10> */
[----:B------:R1:W1:Y:S01]  /*6020*/  MUFU.EX2 R201, R2 ;  /* 0x0000000200c97308 */ /* 0x0002620000000800 */
[----:B------:R-:W-:-:S02]  /*6030*/  MOV R144, R30 ;  /* 0x0000001e00907202 */ /* 0x000fc40000000f00 */
        /* <DEDUP_REMOVED lines=10> */
[----:B-1----:R-:W-:-:S02]  /*60e0*/  FFMA.FTZ R2, R16, c[0x0][0x2d0], -R0 ;  /* 0x0000b40010027a23 */ /* 0x002fc40000010800 */
[----:B------:R-:W-:Y:S01]  /*60f0*/  IMAD.MOV.U32 R35, RZ, RZ, R166 ;  /* 0x000000ffff237224 */ /* 0x000fe200078e00a6 */
[----:B------:R-:W-:Y:S01]  /*6100*/  MOV R124, R126 ;  /* 0x0000007e007c7202 */ /* 0x000fe20000000f00 */
[----:B------:R1:W-:Y:S01]  /*6110*/  MUFU.EX2 R197, R2 ;  /* 0x0000000200c57308 */ /* 0x0003e20000000800 */
[----:B------:R-:W-:Y:S01]  /*6120*/  IMAD.MOV.U32 R166, RZ, RZ, R217 ;  /* 0x000000ffffa67224 */ /* 0x000fe200078e00d9 */
[----:B------:R-:W-:Y:S01]  /*6130*/  MOV R126, R144 ;  /* 0x00000090007e7202 */ /* 0x000fe20000000f00 */
[----:B------:R-:W2:Y:S01]  /*6140*/  LDSM.16.MT88.4 R16, [R212+0x2100] ;  /* 0x00210000d410783b */ /* 0x000ea20000004200 */
[----:B------:R-:W-:Y:S02]  /*6150*/  MOV R144, R30 ;  /* 0x0000001e00907202 */ /* 0x000fe40000000f00 */
[----:B------:R-:W-:Y:S02]  /*6160*/  MOV R30, R28 ;  /* 0x0000001c001e7202 */ /* 0x000fe40000000f00 */
[----:B------:R-:W-:Y:S01]  /*6170*/  MOV R28, R34 ;  /* 0x00000022001c7202 */ /* 0x000fe20000000f00 */
[----:B-1----:R-:W-:-:S02]  /*6180*/  FFMA.FTZ R2, R125, c[0x0][0x2d0], -R0 ;  /* 0x0000b4007d027a23 */ /* 0x002fc40000010800 */
[----:B------:R-:W-:Y:S02]  /*6190*/  IMAD.MOV.U32 R125, RZ, RZ, R127 ;  /* 0x000000ffff7d7224 */ /* 0x000fe400078e007f */
[----:B------:R-:W-:Y:S02]  /*61a0*/  IMAD.MOV.U32 R127, RZ, RZ, R147 ;  /* 0x000000ffff7f7224 */ /* 0x000fe400078e0093 */
[----:B------:R-:W-:Y:S02]  /*61b0*/  IMAD.MOV.U32 R147, RZ, RZ, R31 ;  /* 0x000000ffff937224 */ /* 0x000fe400078e001f */
[----:B------:R-:W-:Y:S02]  /*61c0*/  IMAD.MOV.U32 R31, RZ, RZ, R29 ;  /* 0x000000ffff1f7224 */ /* 0x000fe400078e001d */
[----:B------:R-:W-:Y:S02]  /*61d0*/  IMAD.MOV.U32 R29, RZ, RZ, R35 ;  /* 0x000000ffff1d7224 */ /* 0x000fe400078e0023 */
[----:B------:R-:W-:-:S02]  /*61e0*/  IMAD.MOV.U32 R35, RZ, RZ, R166 ;  /* 0x000000ffff237224 */ /* 0x000fc400078e00a6 */
[----:B------:R1:W1:Y:S01]  /*61f0*/  MUFU.EX2 R166, R2 ;  /* 0x0000000200a67308 */ /* 0x0002620000000800 */
[----:B------:R-:W-:Y:S02]  /*6200*/  MOV R34, R192 ;  /* 0x000000c000227202 */ /* 0x000fe40000000f00 */
[----:B------:R-:W-:Y:S01]  /*6210*/  MOV R192, R165 ;  /* 0x000000a500c07202 */ /* 0x000fe20000000f00 */
[----:B------:R-:W-:Y:S02]  /*6220*/  IMAD.MOV.U32 R165, RZ, RZ, R216 ;  /* 0x000000ffffa57224 */ /* 0x000fe400078e00d8 */
[----:B-1----:R-:W-:Y:S01]  /*6230*/  FFMA.FTZ R2, R124, c[0x0][0x2d0], -R0 ;  /* 0x0000b4007c027a23 */ /* 0x002fe20000010800 */
        /* <DEDUP_REMOVED lines=10> */
[----:B------:R1:W-:Y:S02]  /*62e0*/  MUFU.EX2 R196, R2 ;  /* 0x0000000200c47308 */ /* 0x0003e40000000800 */
        /* <DEDUP_REMOVED lines=10> */
[----:B------:R1:W1:Y:S01]  /*6390*/  MUFU.EX2 R165, R2 ;  /* 0x0000000200a57308 */ /* 0x0002620000000800 */
[C---:B------:R-:W-:Y:S08]  /*63a0*/  HMMA.16816.F32 R80, R4.reuse, R26, R68 ;  /* 0x0000001a0450723c */ /* 0x040ff00000001844 */
[C---:B--2---:R-:W-:Y:S08]  /*63b0*/  HMMA.16816.F32 R40, R4.reuse, R20, R40 ;  /* 0x000000140428723c */ /* 0x044ff00000001828 */
[----:B------:R-:W-:Y:S01]  /*63c0*/  HMMA.16816.F32 R36, R4, R22, R36 ;  /* 0x000000160424723c */ /* 0x000fe20000001824 */
[----:B------:R-:W2:Y:S01]  /*63d0*/  LDSM.16.MT88.4 R20, [R215+0x2100] ;  /* 0x00210000d714783b */ /* 0x000ea20000004200 */
[----:B------:R-:W-:-:S02]  /*63e0*/  IMAD.MOV.U32 R32, RZ, RZ, R219 ;  /* 0x000000ffff207224 */ /* 0x000fc400078e00db */
[----:B-1----:R-:W-:Y:S01]  /*63f0*/  IMAD.MOV.U32 R2, RZ, RZ, R33 ;  /* 0x000000ffff027224 */ /* 0x002fe200078e0021 */
[----:B------:R-:W-:Y:S02]  /*6400*/  LDSM.16.MT88.4 R24, [R213+0x8100] ;  /* 0x00810000d518783b */ /* 0x000fe40000004200 */
[----:B---3--:R-:W-:Y:S02]  /*6410*/  F2FP.PACK_AB R4, R199, R198 ;  /* 0x000000c6c704723e */ /* 0x008fe400000000ff */
[----:B------:R-:W-:Y:S02]  /*6420*/  F2FP.PACK_AB R6, R201, R200 ;  /* 0x000000c8c906723e */ /* 0x000fe400000000ff */
[----:B------:R-:W-:Y:S02]  /*6430*/  F2FP.PACK_AB R5, R166, R197 ;  /* 0x000000c5a605723e */ /* 0x000fe400000000ff */
[----:B------:R-:W-:Y:S01]  /*6440*/  F2FP.PACK_AB R7, R165, R196 ;  /* 0x000000c4a507723e */ /* 0x000fe200000000ff */
[----:B------:R4:W5:Y:S06]  /*6450*/  LDL.LU R219, [R1+0x48] ;  /* 0x0000480001db7983 */ /* 0x00096c0000300800 */
[C---:B------:R-:W-:Y:S08]  /*6460*/  HMMA.16816.F32 R168, R4.reuse, R16, R168 ;  /* 0x0000001004a8723c */ /* 0x040ff000000018a8 */
[C---:B------:R-:W-:Y:S01]  /*6470*/  HMMA.16816.F32 R48, R4.reuse, R18, R52 ;  /* 0x000000120430723c */ /* 0x040fe20000001834 */
[----:B------:R-:W1:Y:S07]  /*6480*/  LDSM.16.MT88.4 R16, [R214+0x2100] ;  /* 0x00210000d610783b */ /* 0x000e6e0000004200 */
[C---:B------:R-:W-:Y:S08]  /*6490*/  HMMA.16816.F32 R52, R4.reuse, R8, R56 ;  /* 0x000000080434723c */ /* 0x040ff00000001838 */
[C---:B------:R-:W-:Y:S01]  /*64a0*/  HMMA.16816.F32 R60, R4.reuse, R10, R64 ;  /* 0x0000000a043c723c */ /* 0x040fe20000001840 */
[----:B------:R-:W3:Y:S07]  /*64b0*/  LDSM.16.MT88.4 R8, [R212+0x5100] ;  /* 0x00510000d408783b */ /* 0x000eee0000004200 */
[C---:B--2---:R-:W-:Y:S08]  /*64c0*/  HMMA.16816.F32 R68, R4.reuse, R20, R84 ;  /* 0x000000140444723c */ /* 0x044ff00000001854 */
[C---:B-1----:R-:W-:Y:S08]  /*64d0*/  HMMA.16816.F32 R84, R4.reuse, R16, R92 ;  /* 0x000000100454723c */ /* 0x042ff0000000185c */
[C---:B------:R-:W-:Y:S01]  /*64e0*/  HMMA.16816.F32 R92, R4.reuse, R18, R96 ;  /* 0x00000012045c723c */ /* 0x040fe20000001860 */
[----:B------:R-:W1:Y:S07]  /*64f0*/  LDSM.16.MT88.4 R16, [R215+0x5100] ;  /* 0x00510000d710783b */ /* 0x000e6e0000004200 */
[C---:B---3--:R-:W-:Y:S08]  /*6500*/  HMMA.16816.F32 R100, R4.reuse, R8, R100 ;  /* 0x000000080464723c */ /* 0x048ff00000001864 */
[----:B------:R-:W-:Y:S01]  /*6510*/  HMMA.16816.F32 R108, R4, R10, R108 ;  /* 0x0000000a046c723c */ /* 0x000fe2000000186c */
[----:B------:R-:W2:Y:S01]  /*6520*/  LDSM.16.MT88.4 R8, [R214+0x5100] ;  /* 0x00510000d608783b */ /* 0x000ea20000004200 */
[----:B------:R-:W-:-:S02]  /*6530*/  IMAD.MOV.U32 R194, RZ, RZ, R32 ;  /* 0x000000ffffc27224 */ /* 0x000fc400078e0020 */
[----:B------:R-:W-:Y:S01]  /*6540*/  IMAD.MOV.U32 R32, RZ, RZ, R218 ;  /* 0x000000ffff207224 */ /* 0x000fe200078e00da */
[----:B------:R-:W-:Y:S01]  /*6550*/  MOV R57, R125 ;  /* 0x0000007d00397202 */ /* 0x000fe20000000f00 */
[----:B------:R-:W-:Y:S01]  /*6560*/  IMAD.MOV.U32 R58, RZ, RZ, R124 ;  /* 0x000000ffff3a7224 */ /* 0x000fe200078e007c */
[----:B------:R-:W-:Y:S01]  /*6570*/  MOV R67, R127 ;  /* 0x0000007f00437202 */ /* 0x000fe20000000f00 */
[----:B------:R-:W-:Y:S01]  /*6580*/  IMAD.MOV.U32 R56, RZ, RZ, R126 ;  /* 0x000000ffff387224 */ /* 0x000fe200078e007e */
[----:B------:R-:W-:Y:S01]  /*6590*/  HMMA.16816.F32 R76, R4, R22, R88 ;  /* 0x00000016044c723c */ /* 0x000fe20000001858 */
[----:B------:R-:W3:Y:S01]  /*65a0*/  LDSM.16.MT88.4 R20, [R213+0x5100] ;  /* 0x00510000d514783b */ /* 0x000ee20000004200 */
[----:B------:R-:W-:Y:S01]  /*65b0*/  IMAD.MOV.U32 R98, RZ, RZ, R34 ;  /* 0x000000ffff627224 */ /* 0x000fe200078e0022 */
[----:B------:R-:W-:Y:S02]  /*65c0*/  MOV R97, R35 ;  /* 0x0000002300617202 */ /* 0x000fe40000000f00 */
[----:B------:R-:W-:Y:S01]  /*65d0*/  MOV R59, R32 ;  /* 0x00000020003b7202 */ /* 0x000fe20000000f00 */
[----:B------:R-:W-:Y:S01]  /*65e0*/  IMAD.MOV.U32 R66, RZ, RZ, R144 ;  /* 0x000000ffff427224 */ /* 0x000fe200078e0090 */
[----:B------:R-:W3:Y:S01]  /*65f0*/  LDSM.16.MT88.4 R32, [R212+0x8100] ;  /* 0x00810000d420783b */ /* 0x000ee20000004200 */
[----:B------:R-:W-:Y:S01]  /*6600*/  MOV R65, R145 ;  /* 0x0000009100417202 */ /* 0x000fe20000000f00 */
[----:B------:R-:W-:-:S02]  /*6610*/  IMAD.MOV.U32 R64, RZ, RZ, R146 ;  /* 0x000000ffff407224 */ /* 0x000fc400078e0092 */
[----:B------:R-:W-:Y:S01]  /*6620*/  IMAD.MOV.U32 R96, RZ, RZ, R192 ;  /* 0x000000ffff607224 */ /* 0x000fe200078e00c0 */
[----:B------:R-:W-:Y:S01]  /*6630*/  MOV R99, R29 ;  /* 0x0000001d00637202 */ /* 0x000fe20000000f00 */
[----:B------:R-:W-:Y:S01]  /*6640*/  FFMA.FTZ R2, R2, c[0x0][0x2d0], -R12 ;  /* 0x0000b40002027a23 */ /* 0x000fe2000001080c */
[----:B------:R4:W5:Y:S01]  /*6650*/  LDL.LU R218, [R1+0x44] ;  /* 0x0000440001da7983 */ /* 0x0009620000300800 */
[C---:B-1----:R-:W-:Y:S01]  /*6660*/  HMMA.16816.F32 R124, R4.reuse, R16, R128 ;  /* 0x00000010047c723c */ /* 0x042fe20000001880 */
[----:B------:R-:W-:Y:S01]  /*6670*/  MOV R91, R147 ;  /* 0x00000093005b7202 */ /* 0x000fe20000000f00 */
[----:B------:R-:W-:Y:S01]  /*6680*/  IMAD.MOV.U32 R90, RZ, RZ, R30 ;  /* 0x000000ffff5a7224 */ /* 0x000fe200078e001e */
[----:B------:R-:W-:Y:S01]  /*6690*/  MOV R89, R31 ;  /* 0x0000001f00597202 */ /* 0x000fe20000000f00 */
[----:B------:R-:W-:Y:S01]  /*66a0*/  IMAD.MOV.U32 R88, RZ, RZ, R28 ;  /* 0x000000ffff587224 */ /* 0x000fe200078e001c */
[----:B------:R4:W5:Y:S03]  /*66b0*/  LDL.LU R217, [R1+0x40] ;  /* 0x0000400001d97983 */ /* 0x0009660000300800 */
[C---:B------:R-:W-:Y:S01]  /*66c0*/  HMMA.16816.F32 R128, R4.reuse, R18, R132 ;  /* 0x000000120480723c */ /* 0x040fe20000001884 */
[----:B------:R-:W-:Y:S04]  /*66d0*/  LDSM.16.MT88.4 R16, [R214+0x8100] ;  /* 0x00810000d610783b */ /* 0x000fe80000004200 */
[----:B------:R-:W-:Y:S03]  /*66e0*/  LDSM.16.MT88.4 R28, [R213+0xb100] ;  /* 0x00b10000d51c783b */ /* 0x000fe60000004200 */
[C---:B--2---:R-:W-:Y:S01]  /*66f0*/  HMMA.16816.F32 R132, R4.reuse, R8, R136 ;  /* 0x000000080484723c */ /* 0x044fe20000001888 */
[----:B------:R4:W5:Y:S07]  /*6700*/  LDL.LU R216, [R1+0x3c] ;  /* 0x00003c0001d87983 */ /* 0x00096e0000300800 */
[C---:B------:R-:W-:Y:S01]  /*6710*/  HMMA.16816.F32 R136, R4.reuse, R10, R140 ;  /* 0x0000000a0488723c */ /* 0x040fe2000000188c */
[----:B------:R-:W1:Y:S07]  /*6720*/  LDSM.16.MT88.4 R8, [R212+0xb100] ;  /* 0x00b10000d408783b */ /* 0x000e6e0000004200 */
[C---:B---3--:R-:W-:Y:S08]  /*6730*/  HMMA.16816.F32 R116, R4.reuse, R20, R116 ;  /* 0x000000140474723c */ /* 0x048ff00000001874 */
[C---:B------:R-:W-:Y:S01]  /*6740*/  HMMA.16816.F32 R120, R4.reuse, R22, R120 ;  /* 0x000000160478723c */ /* 0x040fe20000001878 */
[----:B------:R-:W2:Y:S07]  /*6750*/  LDSM.16.MT88.4 R20, [R215+0x8100] ;  /* 0x00810000d714783b */ /* 0x000eae0000004200 */
[C---:B------:R-:W-:Y:S08]  /*6760*/  HMMA.16816.F32 R140, R4.reuse, R32, R184 ;  /* 0x00000020048c723c */ /* 0x040ff000000018b8 */
[C---:B------:R-:W-:Y:S07]  /*6770*/  HMMA.16816.F32 R144, R4.reuse, R24, R180 ;  /* 0x000000180490723c */ /* 0x040fee00000018b4 */
[----:B------:R-:W-:Y:S01]  /*6780*/  IMAD.MOV.U32 R182, RZ, RZ, R194 ;  /* 0x000000ffffb67224 */ /* 0x000fe200078e00c2 */
[----:B-1----:R-:W-:Y:S01]  /*6790*/  HMMA.16816.F32 R152, R4, R8, R152 ;  /* 0x000000080498723c */ /* 0x002fe20000001898 */
[----:B------:R-:W-:-:S03]  /*67a0*/  MOV R181, R193 ;  /* 0x000000c100b57202 */ /* 0x000fc60000000f00 */
[----:B------:R-:W-:-:S04]  /*67b0*/  MOV R180, R182 ;  /* 0x000000b600b47202 */ /* 0x000fc80000000f00 */
[C---:B------:R-:W-:Y:S01]  /*67c0*/  HMMA.16816.F32 R184, R4.reuse, R10, R112 ;  /* 0x0000000a04b8723c */ /* 0x040fe20000001870 */
[----:B------:R-:W1:Y:S01]  /*67d0*/  LDSM.16.MT88.4 R8, [R215+0xb100] ;  /* 0x00b10000d708783b */ /* 0x000e620000004200 */
[----:B------:R-:W-:Y:S02]  /*67e0*/  MOV R183, R195 ;  /* 0x000000c300b77202 */ /* 0x000fe40000000f00 */
[----:B------:R-:W-:Y:S02]  /*67f0*/  MOV R182, R96 ;  /* 0x0000006000b67202 */ /* 0x000fe40000000f00 */
[----:B------:R-:W-:Y:S02]  /*6800*/  MOV R96, R64 ;  /* 0x0000004000607202 */ /* 0x000fe40000000f00 */
[----:B------:R-:W-:Y:S01]  /*6810*/  HMMA.16816.F32 R24, R4, R26, R176 ;  /* 0x0000001a0418723c */ /* 0x000fe200000018b0 */
[----:B------:R-:W-:Y:S02]  /*6820*/  MOV R64, R66 ;  /* 0x0000004200407202 */ /* 0x000fe40000000f00 */
[----:B------:R-:W-:-:S02]  /*6830*/  MOV R66, R56 ;  /* 0x0000003800427202 */ /* 0x000fc40000000f00 */
[----:B------:R-:W-:Y:S02]  /*6840*/  MOV R56, R58 ;  /* 0x0000003a00387202 */ /* 0x000fe40000000f00 */
[----:B------:R-:W-:Y:S01]  /*6850*/  IMAD.MOV.U32 R179, RZ, RZ, R181 ;  /* 0x000000ffffb37224 */ /* 0x000fe200078e00b5 */
[----:B------:R-:W-:Y:S01]  /*6860*/  MOV R58, R13 ;  /* 0x0000000d003a7202 */ /* 0x000fe20000000f00 */
[----:B------:R-:W-:Y:S01]  /*6870*/  IMAD.MOV.U32 R181, RZ, RZ, R183 ;  /* 0x000000ffffb57224 */ /* 0x000fe200078e00b7 */
[----:B------:R3:W-:Y:S01]  /*6880*/  MUFU.EX2 R13, R2 ;  /* 0x00000002000d7308 */ /* 0x0007e20000000800 */
[----:B------:R-:W-:Y:S02]  /*6890*/  IMAD.MOV.U32 R183, RZ, RZ, R97 ;  /* 0x000000ffffb77224 */ /* 0x000fe400078e0061 */
[----:B------:R-:W-:Y:S02]  /*68a0*/  IMAD.MOV.U32 R97, RZ, RZ, R65 ;  /* 0x000000ffff617224 */ /* 0x000fe400078e0041 */
[----:B------:R-:W-:-:S02]  /*68b0*/  IMAD.MOV.U32 R65, RZ, RZ, R67 ;  /* 0x000000ffff417224 */ /* 0x000fc400078e0043 */
[----:B------:R-:W-:Y:S02]  /*68c0*/  IMAD.MOV.U32 R67, RZ, RZ, R57 ;  /* 0x000000ffff437224 */ /* 0x000fe400078e0039 */
[----:B------:R-:W-:Y:S02]  /*68d0*/  IMAD.MOV.U32 R57, RZ, RZ, R15 ;  /* 0x000000ffff397224 */ /* 0x000fe400078e000f */
[----:B---3--:R-:W-:Y:S01]  /*68e0*/  FFMA.FTZ R2, R179, c[0x0][0x2d0], -R12 ;  /* 0x0000b400b3027a23 */ /* 0x008fe2000001080c */
        /* <DEDUP_REMOVED lines=11> */
[----:B------:R-:W-:Y:S01]  /*69a0*/  MOV R67, R15 ;  /* 0x0000000f00437202 */ /* 0x000fe20000000f00 */
[----:B------:R-:W-:Y:S01]  /*69b0*/  IMAD.MOV.U32 R15, RZ, RZ, R14 ;  /* 0x000000ffff0f7224 */ /* 0x000fe200078e000e */
[C---:B------:R-:W-:Y:S01]  /*69c0*/  HMMA.16816.F32 R160, R4.reuse, R16, R160 ;  /* 0x0000001004a0723c */ /* 0x040fe200000018a0 */
[----:B------:R3:W1:Y:S07]  /*69d0*/  MUFU.EX2 R14, R2 ;  /* 0x00000002000e7308 */ /* 0x00066e0000000800 */
[----:B------:R-:W-:Y:S01]  /*69e0*/  HMMA.16816.F32 R156, R4, R18, R156 ;  /* 0x00000012049c723c */ /* 0x000fe2000000189c */
[----:B------:R-:W4:Y:S01]  /*69f0*/  LDSM.16.MT88.4 R16, [R214+0xb100] ;  /* 0x00b10000d610783b */ /* 0x000f220000004200 */
[----:B------:R-:W-:-:S06]  /*6a00*/  MOV R115, R182 ;  /* 0x000000b600737202 */ /* 0x000fcc0000000f00 */
[C---:B--2---:R-:W-:Y:S01]  /*6a10*/  HMMA.16816.F32 R148, R4.reuse, R20, R148 ;  /* 0x000000140494723c */ /* 0x044fe20000001894 */
[--C-:B---3--:R-:W-:Y:S01]  /*6a20*/  FFMA.FTZ R2, R179, c[0x0][0x2d0], -R12.reuse ;  /* 0x0000b400b3027a23 */ /* 0x108fe2000001080c */
[----:B------:R-:W-:Y:S01]  /*6a30*/  MOV R179, R180 ;  /* 0x000000b400b37202 */ /* 0x000fe20000000f00 */
[----:B------:R-:W-:Y:S01]  /*6a40*/  IMAD.MOV.U32 R180, RZ, RZ, R15 ;  /* 0x000000ffffb47224 */ /* 0x000fe200078e000f */
[----:B------:R2:W5:Y:S01]  /*6a50*/  LDL.LU R167, [R1+0x38] ;  /* 0x0000380001a77983 */ /* 0x0005620000300800 */
[----:B------:R3:W-:Y:S03]  /*6a60*/  MUFU.EX2 R15, R2 ;  /* 0x00000002000f7308 */ /* 0x0007e60000000800 */
[----:B------:R-:W-:Y:S01]  /*6a70*/  HMMA.16816.F32 R20, R4, R22, R172 ;  /* 0x000000160414723c */ /* 0x000fe200000018ac */
[----:B------:R-:W2:Y:S01]  /*6a80*/  LDSM.16.MT88.4 R172, [R212+0x2900] ;  /* 0x00290000d4ac783b */ /* 0x000ea20000004200 */
[----:B---3--:R-:W-:-:S04]  /*6a90*/  FFMA.FTZ R2, R179, c[0x0][0x2d0], -R12 ;  /* 0x0000b400b3027a23 */ /* 0x008fc8000001080c */
[----:B------:R3:W2:Y:S02]  /*6aa0*/  MUFU.EX2 R12, R2 ;  /* 0x00000002000c7308 */ /* 0x0006a40000000800 */
[----:B-1----:R-:W-:Y:S01]  /*6ab0*/  HMMA.16816.F32 R44, R4, R10, R44 ;  /* 0x0000000a042c723c */ /* 0x002fe2000000182c */
        /* <DEDUP_REMOVED lines=8> */
[----:B------:R-:W1:Y:S01]  /*6b40*/  LDSM.16.MT88.4 R56, [R213+0x2900] ;  /* 0x00290000d538783b */ /* 0x000e620000004200 */
[----:B---3--:R-:W-:-:S04]  /*6b50*/  FFMA.FTZ R2, R180, c[0x0][0x2d0], -R0 ;  /* 0x0000b400b4027a23 */ /* 0x008fc80000010800 */
[----:B------:R3:W-:Y:S01]  /*6b60*/  MUFU.EX2 R11, R2 ;  /* 0x00000002000b7308 */ /* 0x0007e20000000800 */
[----:B------:R-:W-:Y:S01]  /*6b70*/  IMAD.MOV.U32 R180, RZ, RZ, R65 ;  /* 0x000000ffffb47224 */ /* 0x000fe200078e0041 */
[----:B------:R-:W-:Y:S01]  /*6b80*/  HMMA.16816.F32 R192, R4, R30, R80 ;  /* 0x0000001e04c0723c */ /* 0x000fe20000001850 */
[----:B------:R-:W-:Y:S01]  /*6b90*/  LDSM.16.MT88.4 R80, [R212+0x5900] ;  /* 0x00590000d450783b */ /* 0x000fe20000004200 */
[----:B---3--:R-:W-:Y:S01]  /*6ba0*/  FFMA.FTZ R2, R181, c[0x0][0x2d0], -R0 ;  /* 0x0000b400b5027a23 */ /* 0x008fe20000010800 */
[----:B------:R-:W-:-:S03]  /*6bb0*/  MOV R181, R66 ;  /* 0x0000004200b57202 */ /* 0x000fc60000000f00 */
[----:B------:R3:W1:Y:S02]  /*6bc0*/  MUFU.EX2 R10, R2 ;  /* 0x00000002000a7308 */ /* 0x0006640000000800 */
[----:B------:R-:W-:Y:S01]  /*6bd0*/  HMMA.16816.F32 R32, R4, R34, R188 ;  /* 0x000000220420723c */ /* 0x000fe200000018bc */
[--C-:B---3--:R-:W-:Y:S02]  /*6be0*/  FFMA.FTZ R2, R67, c[0x0][0x2d0], -R0.reuse ;  /* 0x0000b40043027a23 */ /* 0x108fe40000010800 */
[----:B------:R-:W3:Y:S01]  /*6bf0*/  LDSM.16.MT88.4 R64, [R215+0x2900] ;  /* 0x00290000d740783b */ /* 0x000ee20000004200 */
[----:B------:R-:W-:-:S03]  /*6c00*/  FFMA.FTZ R0, R115, c[0x0][0x2d0], -R0 ;  /* 0x0000b40073007a23 */ /* 0x000fc60000010800 */
[----:B------:R-:W1:Y:S01]  /*6c10*/  LDSM.16.MT88.4 R112, [R212+0x8900] ;  /* 0x00890000d470783b */ /* 0x000e620000004200 */
[C---:B------:R-:W-:Y:S03]  /*6c20*/  HMMA.16816.F32 R188, R4.reuse, R28, R104 ;  /* 0x0000001c04bc723c */ /* 0x040fe60000001868 */
[----:B------:R-:W3:Y:S05]  /*6c30*/  LDSM.16.MT88.4 R104, [R214+0x5900] ;  /* 0x00590000d668783b */ /* 0x000eea0000004200 */
[C---:B------:R-:W-:Y:S01]  /*6c40*/  HMMA.16816.F32 R28, R4.reuse, R8, R72 ;  /* 0x00000008041c723c */ /* 0x040fe20000001848 */
[----:B------:R-:W-:Y:S01]  /*6c50*/  MUFU.EX2 R8, R2 ;  /* 0x0000000200087308 */ /* 0x000fe20000000800 */
[----:B------:R-:W3:Y:S07]  /*6c60*/  LDSM.16.MT88.4 R72, [R214+0x2900] ;  /* 0x00290000d648783b */ /* 0x000eee0000004200 */
[----:B------:R-:W1:Y:S01]  /*6c70*/  MUFU.EX2 R9, R0 ;  /* 0x0000000000097308 */ /* 0x000e620000000800 */
[C---:B----4-:R-:W-:Y:S08]  /*6c80*/  HMMA.16816.F32 R40, R4.reuse, R16, R40 ;  /* 0x000000100428723c */ /* 0x050ff00000001828 */
[----:B------:R-:W-:Y:S07]  /*6c90*/  HMMA.16816.F32 R36, R4, R18, R36 ;  /* 0x000000120424723c */ /* 0x000fee0000001824 */
[----:B------:R-:W-:Y:S01]  /*6ca0*/  IMAD.MOV.U32 R7, RZ, RZ, R180 ;  /* 0x000000ffff077224 */ /* 0x000fe200078e00b4 */
[----:B------:R-:W-:Y:S01]  /*6cb0*/  MOV R6, R181 ;  /* 0x000000b500067202 */ /* 0x000fe20000000f00 */
[----:B------:R-:W-:Y:S01]  /*6cc0*/  IMAD.MOV.U32 R5, RZ, RZ, R182 ;  /* 0x000000ffff057224 */ /* 0x000fe200078e00b6 */
[----:B------:R-:W-:-:S02]  /*6cd0*/  MOV R4, R183 ;  /* 0x000000b700047202 */ /* 0x000fc40000000f00 */
[----:B------:R-:W-:Y:S02]  /*6ce0*/  F2FP.PACK_AB R180, R14, R13 ;  /* 0x0000000d0eb4723e */ /* 0x000fe400000000ff */
[----:B--2---:R-:W-:Y:S02]  /*6cf0*/  F2FP.PACK_AB R182, R12, R15 ;  /* 0x0000000f0cb6723e */ /* 0x004fe400000000ff */
[----:B-1----:R-:W-:Y:S02]  /*6d00*/  F2FP.PACK_AB R181, R10, R11 ;  /* 0x0000000b0ab5723e */ /* 0x002fe400000000ff */
[----:B------:R-:W-:Y:S01]  /*6d10*/  F2FP.PACK_AB R183, R9, R8 ;  /* 0x0000000809b7723e */ /* 0x000fe200000000ff */
[----:B------:R-:W-:Y:S01]  /*6d20*/  IMAD.MOV.U32 R0, RZ, RZ, R90 ;  /* 0x000000ffff007224 */ /* 0x000fe200078e005a */
[----:B------:R-:W-:-:S05]  /*6d30*/  MOV R2, R91 ;  /* 0x0000005b00027202 */ /* 0x000fca0000000f00 */
[----:B------:R-:W-:Y:S01]  /*6d40*/  HMMA.16816.F32 R168, R180, R172, R168 ;  /* 0x000000acb4a8723c */ /* 0x000fe200000018a8 */
[----:B------:R-:W-:Y:S01]  /*6d50*/  IMAD.MOV.U32 R19, RZ, RZ, R178 ;  /* 0x000000ffff137224 */ /* 0x000fe200078e00b2 */
[----:B------:R-:W-:-:S06]  /*6d60*/  MOV R18, R179 ;  /* 0x000000b300127202 */ /* 0x000fcc0000000f00 */
[----:B------:R-:W-:Y:S01]  /*6d70*/  HMMA.16816.F32 R172, R180, R174, R48 ;  /* 0x000000aeb4ac723c */ /* 0x000fe20000001830 */
[----:B------:R-:W-:-:S06]  /*6d80*/  IMAD.MOV.U32 R179, RZ, RZ, R96 ;  /* 0x000000ffffb37224 */ /* 0x000fcc00078e0060 */
[----:B------:R-:W-:Y:S01]  /*6d90*/  IMAD.MOV.U32 R49, RZ, RZ, R88 ;  /* 0x000000ffff317224 */ /* 0x000fe200078e0058 */
[----:B------:R-:W-:Y:S02]  /*6da0*/  MOV R48, R89 ;  /* 0x0000005900307202 */ /* 0x000fe40000000f00 */
[----:B------:R-:W1:Y:S01]  /*6db0*/  LDSM.16.MT88.4 R88, [R213+0x5900] ;  /* 0x00590000d558783b */ /* 0x000e620000004200 */
[----:B------:R-:W-:Y:S01]  /*6dc0*/  HMMA.16816.F32 R52, R180, R56, R52 ;  /* 0x00000038b434723c */ /* 0x000fe20000001834 */
[----:B------:R-:W-:-:S07]  /*6dd0*/  MOV R178, R97 ;  /* 0x0000006100b27202 */ /* 0x000fce0000000f00 */
[C---:B------:R-:W-:Y:S08]  /*6de0*/  HMMA.16816.F32 R56, R180.reuse, R58, R60 ;  /* 0x0000003ab438723c */ /* 0x040ff0000000183c */
[C---:B---3--:R-:W-:Y:S08]  /*6df0*/  HMMA.16816.F32 R60, R180.reuse, R64, R68 ;  /* 0x00000040b43c723c */ /* 0x048ff00000001844 */
[C---:B------:R-:W-:Y:S08]  /*6e00*/  HMMA.16816.F32 R64, R180.reuse, R66, R76 ;  /* 0x00000042b440723c */ /* 0x040ff0000000184c */
[C---:B------:R-:W-:Y:S08]  /*6e10*/  HMMA.16816.F32 R76, R180.reuse, R80, R100 ;  /* 0x00000050b44c723c */ /* 0x040ff00000001864 */
[C---:B------:R-:W-:Y:S08]  /*6e20*/  HMMA.16816.F32 R80, R180.reuse, R82, R108 ;  /* 0x00000052b450723c */ /* 0x040ff0000000186c */
[----:B------:R-:W-:Y:S07]  /*6e30*/  HMMA.16816.F32 R108, R180, R112, R140 ;  /* 0x00000070b46c723c */ /* 0x000fee000000188c */
[----:B------:R-:W-:Y:S01]  /*6e40*/  IMAD.MOV.U32 R142, RZ, RZ, R178 ;  /* 0x000000ffff8e7224 */ /* 0x000fe200078e00b2 */
[----:B------:R-:W-:-:S03]  /*6e50*/  MOV R143, R179 ;  /* 0x000000b3008f7202 */ /* 0x000fc60000000f00 */
[----:B------:R-:W-:Y:S02]  /*6e60*/  FADD.FTZ R2, R2, R142 ;  /* 0x0000008e02027221 */ /* 0x000fe40000010000 */
[----:B------:R-:W-:Y:S01]  /*6e70*/  FADD.FTZ R0, R0, R143 ;  /* 0x0000008f00007221 */ /* 0x000fe20000010000 */
[----:B------:R-:W-:Y:S01]  /*6e80*/  MOV R50, R99 ;  /* 0x0000006300327202 */ /* 0x000fe20000000f00 */
[----:B------:R-:W-:Y:S02]  /*6e90*/  FADD.FTZ R2, R48, R2 ;  /* 0x0000000230027221 */ /* 0x000fe40000010000 */
[----:B------:R-:W-:Y:S02]  /*6ea0*/  IMAD.MOV.U32 R51, RZ, RZ, R98 ;  /* 0x000000ffff337224 */ /* 0x000fe400078e0062 */
[----:B------:R-:W-:Y:S01]  /*6eb0*/  FADD.FTZ R0, R49, R0 ;  /* 0x0000000031007221 */ /* 0x000fe20000010000 */
[----:B------:R-:W-:Y:S01]  /*6ec0*/  MOV R16, R177 ;  /* 0x000000b100107202 */ /* 0x000fe20000000f00 */
[----:B------:R-:W-:-:S02]  /*6ed0*/  FADD.FTZ R2, R50, R2 ;  /* 0x0000000232027221 */ /* 0x000fc40000010000 */
[----:B------:R-:W-:Y:S01]  /*6ee0*/  IMAD.MOV.U32 R17, RZ, RZ, R176 ;  /* 0x000000ffff117224 */ /* 0x000fe200078e00b0 */
[----:B------:R-:W-:Y:S01]  /*6ef0*/  HMMA.16816.F32 R100, R180, R104, R132 ;  /* 0x00000068b464723c */ /* 0x000fe20000001884 */
[----:B------:R-:W-:Y:S01]  /*6f00*/  FADD.FTZ R0, R51, R0 ;  /* 0x0000000033007221 */ /* 0x000fe20000010000 */
[----:B------:R-:W-:Y:S01]  /*6f10*/  LDSM.16.MT88.4 R96, [R215+0x5900] ;  /* 0x00590000d760783b */ /* 0x000fe20000004200 */
[----:B------:R-:W-:Y:S02]  /*6f20*/  FADD.FTZ R2, R4, R2 ;  /* 0x0000000204027221 */ /* 0x000fe40000010000 */
[----:B------:R-:W-:Y:S01]  /*6f30*/  FADD.FTZ R0, R5, R0 ;  /* 0x0000000005007221 */ /* 0x000fe20000010000 */
[----:B------:R-:W-:Y:S01]  /*6f40*/  LDSM.16.MT88.4 R176, [R213+0xb900] ;  /* 0x00b90000d5b0783b */ /* 0x000fe20000004200 */
[----:B------:R-:W-:Y:S02]  /*6f50*/  FADD.FTZ R2, R6, R2 ;  /* 0x0000000206027221 */ /* 0x000fe40000010000 */
[----:B------:R-:W-:-:S02]  /*6f60*/  FADD.FTZ R0, R7, R0 ;  /* 0x0000000007007221 */ /* 0x000fc40000010000 */
[----:B------:R-:W-:Y:S01]  /*6f70*/  FADD.FTZ R2, R18, R2 ;  /* 0x0000000212027221 */ /* 0x000fe20000010000 */
[----:B------:R-:W-:Y:S01]  /*6f80*/  HMMA.16816.F32 R68, R180, R72, R84 ;  /* 0x00000048b444723c */ /* 0x000fe20000001854 */
[----:B------:R-:W-:Y:S01]  /*6f90*/  FADD.FTZ R0, R19, R0 ;  /* 0x0000000013007221 */ /* 0x000fe20000010000 */
[----:B------:R-:W-:Y:S01]  /*6fa0*/  LDSM.16.MT88.4 R4, [R214+0xb900] ;  /* 0x00b90000d604783b */ /* 0x000fe20000004200 */
[----:B------:R-:W-:Y:S02]  /*6fb0*/  FADD.FTZ R2, R16, R2 ;  /* 0x0000000210027221 */ /* 0x000fe40000010000 */
[----:B------:R-:W-:-:S03]  /*6fc0*/  FADD.FTZ R0, R17, R0 ;  /* 0x0000000011007221 */ /* 0x000fc60000010000 */
[----:B------:R-:W-:Y:S01]  /*6fd0*/  HMMA.16816.F32 R104, R180, R106, R136 ;  /* 0x0000006ab468723c */ /* 0x000fe20000001888 */
[----:B------:R-:W2:Y:S01]  /*6fe0*/  LDSM.16.MT88.4 R136, [R214+0x8900] ;  /* 0x00890000d688783b */ /* 0x000ea20000004200 */
[----:B------:R-:W-:Y:S02]  /*6ff0*/  FADD.FTZ R2, R252, R2 ;  /* 0x00000002fc027221 */ /* 0x000fe40000010000 */
[----:B------:R-:W-:-:S04]  /*7000*/  FADD.FTZ R0, R251, R0 ;  /* 0x00000000fb007221 */ /* 0x000fc80000010000 */
[----:B-1----:R-:W-:Y:S01]  /*7010*/  HMMA.16816.F32 R84, R180, R88, R116 ;  /* 0x00000058b454723c */ /* 0x002fe20000001874 */
[----:B------:R-:W-:-:S07]  /*7020*/  FADD.FTZ R2, R250, R2 ;  /* 0x00000002fa027221 */ /* 0x000fce0000010000 */
        /* <DEDUP_REMOVED lines=17> */
[----:B------:R-:W-:Y:S01]  /*7140*/  FADD.FTZ R2, R199, R2 ;  /* 0x00000002c7027221 */ /* 0x000fe20000010000 */
[----:B------:R-:W-:Y:S01]  /*7150*/  HMMA.16816.F32 R72, R180, R74, R92 ;  /* 0x0000004ab448723c */ /* 0x000fe2000000185c */
[----:B------:R-:W-:-:S07]  /*7160*/  FADD.FTZ R0, R166, R0 ;  /* 0x00000000a6007221 */ /* 0x000fce0000010000 */
[C---:B--2---:R-:W-:Y:S08]  /*7170*/  HMMA.16816.F32 R132, R180.reuse, R136, R160 ;  /* 0x00000088b484723c */ /* 0x044ff000000018a0 */
[C---:B------:R-:W-:Y:S08]  /*7180*/  HMMA.16816.F32 R92, R180.reuse, R96, R124 ;  /* 0x00000060b45c723c */ /* 0x040ff0000000187c */
[C---:B------:R-:W-:Y:S07]  /*7190*/  HMMA.16816.F32 R160, R180.reuse, R4, R40 ;  /* 0x00000004b4a0723c */ /* 0x040fee0000001828 */
[----:B------:R-:W-:Y:S01]  /*71a0*/  FADD.FTZ R4, R200, R2 ;  /* 0x00000002c8047221 */ /* 0x000fe20000010000 */
[----:B------:R-:W-:Y:S01]  /*71b0*/  HMMA.16816.F32 R96, R180, R98, R128 ;  /* 0x00000062b460723c */ /* 0x000fe20000001880 */
[----:B------:R-:W2:Y:S01]  /*71c0*/  LDSM.16.MT88.4 R128, [R215+0x8900] ;  /* 0x00890000d780783b */ /* 0x000ea20000004200 */
[----:B------:R-:W-:-:S02]  /*71d0*/  FADD.FTZ R2, R196, R0 ;  /* 0x00000000c4027221 */ /* 0x000fc40000010000 */
[----:B------:R-:W-:-:S04]  /*71e0*/  FADD.FTZ R0, R201, R4 ;  /* 0x00000004c9007221 */ /* 0x000fc80000010000 */
[----:B-1----:R-:W-:Y:S01]  /*71f0*/  HMMA.16816.F32 R116, R180, R120, R144 ;  /* 0x00000078b474723c */ /* 0x002fe20000001890 */
[----:B------:R-:W1:Y:S01]  /*7200*/  LDSM.16.MT88.4 R144, [R212+0xb900] ;  /* 0x00b90000d490783b */ /* 0x000e620000004200 */
[----:B------:R-:W-:-:S06]  /*7210*/  FADD.FTZ R2, R165, R2 ;  /* 0x00000002a5027221 */ /* 0x000fcc0000010000 */
[----:B------:R-:W-:Y:S01]  /*7220*/  HMMA.16816.F32 R136, R180, R138, R156 ;  /* 0x0000008ab488723c */ /* 0x000fe2000000189c */
[----:B------:R-:W3:Y:S01]  /*7230*/  LDSM.16.MT88.4 R156, [R215+0xb900] ;  /* 0x00b90000d79c783b */ /* 0x000ee20000004200 */
        /* <DEDUP_REMOVED lines=8> */
[----:B------:R-:W-:-:S04]  /*72c0*/  UISETP.GE.AND UP0, UPT, UR15, UR8, UPT ;  /* 0x000000080f00728c */ /* 0x000fc8000bf06270 */
[----:B------:R4:W-:Y:S04]  /*72d0*/  STL [R1+0x4], R0 ;  /* 0x0000040001007387 */ /* 0x0009e80000100800 */
[----:B------:R4:W-:Y:S01]  /*72e0*/  STL [R1], R4 ;  /* 0x0000000401007387 */ /* 0x0009e20000100800 */
[----:B------:R-:W-:Y:S01]  /*72f0*/  PLOP3.LUT P0, PT, PT, PT, UP0, 0x80, 0x0 ;  /* 0x000000000000781c */ /* 0x000fe20003f0f008 */
[C---:B--2---:R-:W-:Y:S08]  /*7300*/  HMMA.16816.F32 R124, R180.reuse, R128, R148 ;  /* 0x00000080b47c723c */ /* 0x044ff00000001894 */
        /* <DEDUP_REMOVED lines=11> */
[----:B----4-:R-:W2:Y:S01]  /*73c0*/  LDL.LU.64 R248, [R1+0x28] ;  /* 0x0000280001f87983 */ /* 0x010ea20000300a00 */
        /* <DEDUP_REMOVED lines=8> */
.L_x_3802:
[----:B------:R-:W2:Y:S01]  /*7450*/  LDL.64 R206, [R1+0x8] ;  /* 0x0000080001ce7983 */ /* 0x000ea20000100a00 */
[----:B------:R-:W-:Y:S04]  /*7460*/  DEPBAR.LE SB0, 0x0 ;  /* 0x000080000000791a */ /* 0x000fe80000000000 */
[----:B------:R-:W-:Y:S01]  /*7470*/  USHF.R.S32.HI UR14, URZ, 0x1f, UR15 ;  /* 0x0000001f3f0e7899 */ /* 0x000fe2000801140f */
[----:B------:R-:W3:Y:S01]  /*7480*/  LDL R204, [R1+0x18] ;  /* 0x0000180001cc7983 */ /* 0x000ee20000100800 */
[----:B------:R-:W-:Y:S02]  /*7490*/  UIMAD.WIDE.U32 UR16, UR15, UR6, URZ ;  /* 0x000000060f1072a5 */ /* 0x000fe4000f8e003f */
[----:B------:R-:W-:Y:S02]  /*74a0*/  UIMAD UR14, UR14, UR6, URZ ;  /* 0x000000060e0e72a4 */ /* 0x000fe4000f8e023f */
[----:B------:R-:W-:Y:S01]  /*74b0*/  UISETP.GT.AND UP0, UPT, UR15, UR8, UPT ;  /* 0x000000080f00728c */ /* 0x000fe2000bf04270 */
[----:B------:R-:W-:Y:S01]  /*74c0*/  BAR.SYNC.DEFER_BLOCKING 0x0 ;  /* 0x0000000000007b1d */ /* 0x000fe20000010000 */
[----:B------:R-:W-:Y:S01]  /*74d0*/  UIMAD UR14, UR15, UR7, UR14 ;  /* 0x000000070f0e72a4 */ /* 0x000fe2000f8e020e */
[----:B-1----:R-:W-:Y:S01]  /*74e0*/  MOV R2, UR16 ;  /* 0x0000001000027c02 */ /* 0x002fe20008000f00 */
[----:B------:R-:W-:Y:S02]  /*74f0*/  UIADD3 UR15, UR15, -0x1, URZ ;  /* 0xffffffff0f0f7890 */ /* 0x000fe4000fffe03f */
[----:B------:R-:W-:Y:S04]  /*7500*/  UIADD3 UR14, UR17, UR14, URZ ;  /* 0x0000000e110e7290 */ /* 0x000fe8000fffe03f */
[----:B------:R-:W-:Y:S02]  /*7510*/  UIMAD UR14, UR14, 0x60, URZ ;  /* 0x000000600e0e78a4 */ /* 0x000fe4000f8e023f */
[----:B------:R-:W-:Y:S01]  /*7520*/  @UP0 UIMAD.WIDE.U32 UR16, UR15, UR4, URZ ;  /* 0x000000040f1002a5 */ /* 0x000fe2000f8e003f */
[----:B-----5:R-:W-:Y:S06]  /*7530*/  LDSM.16.M88.4 R48, [R218+0x18100] ;  /* 0x01810000da30783b */ /* 0x020fec0000000200 */
[----:B------:R-:W1:Y:S06]  /*7540*/  LDSM.16.M88.4 R8, [R167+0xc100] ;  /* 0x00c10000a708783b */ /* 0x000e6c0000000200 */
[----:B------:R-:W4:Y:S06]  /*7550*/  LDSM.16.M88.4 R16, [R167+0xc900] ;  /* 0x00c90000a710783b */ /* 0x000f2c0000000200 */
[----:B------:R-:W4:Y:S06]  /*7560*/  LDSM.16.M88.4 R24, [R167+0xd100] ;  /* 0x00d10000a718783b */ /* 0x000f2c0000000200 */
[----:B------:R-:W4:Y:S06]  /*7570*/  LDSM.16.M88.4 R32, [R167+0xd900] ;  /* 0x00d90000a720783b */ /* 0x000f2c0000000200 */
[----:B------:R-:W4:Y:S06]  /*7580*/  LDSM.16.M88.4 R40, [R167+0xe100] ;  /* 0x00e10000a728783b */ /* 0x000f2c0000000200 */
[----:B------:R-:W4:Y:S06]  /*7590*/  LDSM.16.M88.4 R184, [R167+0xe900] ;  /* 0x00e90000a7b8783b */ /* 0x000f2c0000000200 */
[----:B------:R-:W-:Y:S01]  /*75a0*/  LDSM.16.M88.4 R188, [R219+0x18100] ;  /* 0x01810000dbbc783b */ /* 0x000fe20000000200 */
[C---:B-1----:R-:W-:Y:S05]  /*75b0*/  HMMA.16816.F32 R4, R48.reuse, R8, RZ ;  /* 0x000000083004723c */ /* 0x042fea00000018ff */
[----:B------:R-:W1:Y:S03]  /*75c0*/  LDSM.16.M88.4 R192, [R222] ;  /* 0x00000000dec0783b */ /* 0x000e660000000200 */
[C---:B------:R-:W-:Y:S03]  /*75d0*/  HMMA.16816.F32 R8, R48.reuse, R10, RZ ;  /* 0x0000000a3008723c */ /* 0x040fe600000018ff */
[----:B------:R-:W1:Y:S06]  /*75e0*/  LDSM.16.M88.4 R196, [R245] ;  /* 0x00000000f5c4783b */ /* 0x000e6c0000000200 */
[----:B------:R-:W1:Y:S01]  /*75f0*/  LDSM.16.M88.4 R200, [R244] ;  /* 0x00000000f4c8783b */ /* 0x000e620000000200 */
[C---:B----4-:R-:W-:Y:S05]  /*7600*/  HMMA.16816.F32 R12, R48.reuse, R16, RZ ;  /* 0x00000010300c723c */ /* 0x050fea00000018ff */
[----:B------:R-:W4:Y:S03]  /*7610*/  LDL.64 R250, [R1+0x10] ;  /* 0x0000100001fa7983 */ /* 0x000f260000100a00 */
[C---:B------:R-:W-:Y:S03]  /*7620*/  HMMA.16816.F32 R16, R48.reuse, R18, RZ ;  /* 0x000000123010723c */ /* 0x040fe600000018ff */
[----:B------:R-:W4:Y:S05]  /*7630*/  LDL.64 R248, [R1+0x20] ;  /* 0x0000200001f87983 */ /* 0x000f2a0000100a00 */
[C---:B------:R-:W-:Y:S08]  /*7640*/  HMMA.16816.F32 R20, R48.reuse, R24, RZ ;  /* 0x000000183014723c */ /* 0x040ff000000018ff */
[C---:B------:R-:W-:Y:S08]  /*7650*/  HMMA.16816.F32 R24, R48.reuse, R26, RZ ;  /* 0x0000001a3018723c */ /* 0x040ff000000018ff */
[C---:B------:R-:W-:Y:S08]  /*7660*/  HMMA.16816.F32 R28, R48.reuse, R32, RZ ;  /* 0x00000020301c723c */ /* 0x040ff000000018ff */
[C---:B------:R-:W-:Y:S08]  /*7670*/  HMMA.16816.F32 R32, R48.reuse, R34, RZ ;  /* 0x000000223020723c */ /* 0x040ff000000018ff */
[C---:B------:R-:W-:Y:S08]  /*7680*/  HMMA.16816.F32 R36, R48.reuse, R40, RZ ;  /* 0x000000283024723c */ /* 0x040ff000000018ff */
[C---:B------:R-:W-:Y:S08]  /*7690*/  HMMA.16816.F32 R40, R48.reuse, R42, RZ ;  /* 0x0000002a3028723c */ /* 0x040ff000000018ff */
[C---:B------:R-:W-:Y:S08]  /*76a0*/  HMMA.16816.F32 R44, R48.reuse, R184, RZ ;  /* 0x000000b8302c723c */ /* 0x040ff000000018ff */
[----:B------:R-:W-:Y:S01]  /*76b0*/  HMMA.16816.F32 R48, R48, R186, RZ ;  /* 0x000000ba3030723c */ /* 0x000fe200000018ff */
[----:B------:R-:W1:Y:S07]  /*76c0*/  LDSM.16.M88.4 R184, [R243] ;  /* 0x00000000f3b8783b */ /* 0x000e6e0000000200 */
[C---:B-1----:R-:W-:Y:S08]  /*76d0*/  HMMA.16816.F32 R4, R188.reuse, R192, R4 ;  /* 0x000000c0bc04723c */ /* 0x042ff00000001804 */
[C---:B------:R-:W-:Y:S01]  /*76e0*/  HMMA.16816.F32 R8, R188.reuse, R194, R8 ;  /* 0x000000c2bc08723c */ /* 0x040fe20000001808 */
[----:B------:R-:W1:Y:S07]  /*76f0*/  LDSM.16.M88.4 R192, [R242] ;  /* 0x00000000f2c0783b */ /* 0x000e6e0000000200 */
[C---:B------:R-:W-:Y:S08]  /*7700*/  HMMA.16816.F32 R12, R188.reuse, R196, R12 ;  /* 0x000000c4bc0c723c */ /* 0x040ff0000000180c */
[C---:B------:R-:W-:Y:S01]  /*7710*/  HMMA.16816.F32 R16, R188.reuse, R198, R16 ;  /* 0x000000c6bc10723c */ /* 0x040fe20000001810 */
[----:B------:R-:W1:Y:S07]  /*7720*/  LDSM.16.M88.4 R196, [R241] ;  /* 0x00000000f1c4783b */ /* 0x000e6e0000000200 */
[C---:B------:R-:W-:Y:S08]  /*7730*/  HMMA.16816.F32 R20, R188.reuse, R200, R20 ;  /* 0x000000c8bc14723c */ /* 0x040ff00000001814 */
[C---:B------:R-:W-:Y:S08]  /*7740*/  HMMA.16816.F32 R24, R188.reuse, R202, R24 ;  /* 0x000000cabc18723c */ /* 0x040ff00000001818 */
[C---:B------:R-:W-:Y:S08]  /*7750*/  HMMA.16816.F32 R28, R188.reuse, R184, R28 ;  /* 0x000000b8bc1c723c */ /* 0x040ff0000000181c */
[C---:B------:R-:W-:Y:S08]  /*7760*/  HMMA.16816.F32 R32, R188.reuse, R186, R32 ;  /* 0x000000babc20723c */ /* 0x040ff00000001820 */
[C---:B-1----:R-:W-:Y:S08]  /*7770*/  HMMA.16816.F32 R36, R188.reuse, R192, R36 ;  /* 0x000000c0bc24723c */ /* 0x042ff00000001824 */
        /* <DEDUP_REMOVED lines=24> */
[----:B------:R-:W-:Y:S01]  /*7900*/  IADD3 R200, P0, R200, c[0x0][0x1f8], RZ ;  /* 0x00007e00c8c87a10 */ /* 0x000fe20007f1e0ff */
[----:B------:R2:W-:Y:S03]  /*7910*/  LDGSTS.E.BYPASS.LTC128B.128 [R247+0x3100], [R184.64], !P6 ;  /* 0x03100000b8f77fae */ /* 0x0005e6000f101d4a */
[--C-:B------:R-:W-:Y:S02]  /*7920*/  IADD3.X R201, RZ, c[0x0][0x1fc], R164.reuse, P0, P1 ;  /* 0x00007f00ffc97a10 */ /* 0x100fe400007e24a4 */
[----:B------:R-:W-:Y:S03]  /*7930*/  IADD3 R186, P1, R0, c[0x0][0x1f8], RZ ;  /* 0x00007e0000ba7a10 */ /* 0x000fe60007f3e0ff */
[----:B------:R3:W-:Y:S01]  /*7940*/  LDGSTS.E.BYPASS.LTC128B.128 [R247+0x6100], [R200.64], !P3 ;  /* 0x06100000c8f77fae */ /* 0x0007e2000d901d4a */
[----:B------:R-:W-:Y:S05]  /*7950*/  IADD3.X R187, RZ, c[0x0][0x1fc], R164, P1, P2 ;  /* 0x00007f00ffbb7a10 */ /* 0x000fea0000fe44a4 */
[----:B------:R3:W-:Y:S01]  /*7960*/  LDGSTS.E.BYPASS.LTC128B.128 [R247+0x9100], [R186.64], !P5 ;  /* 0x09100000baf77fae */ /* 0x0007e2000e901d4a */
[----:B-1----:R-:W-:Y:S04]  /*7970*/  IADD3 R2, P0, R2, UR12, RZ ;  /* 0x0000000c02027c10 */ /* 0x002fe8000ff1e0ff */
[----:B------:R-:W-:Y:S02]  /*7980*/  IADD3.X R3, R3, UR13, RZ, P0, !PT ;  /* 0x0000000d03037c10 */ /* 0x000fe400087fe4ff */
[----:B--2---:R-:W-:Y:S03]  /*7990*/  IADD3 R184, P0, R2, UR12, RZ ;  /* 0x0000000c02b87c10 */ /* 0x004fe6000ff1e0ff */
[----:B------:R1:W-:Y:S01]  /*79a0*/  LDGSTS.E.BYPASS.LTC128B.128 [R247+0x1100], [R2.64], !P4 ;  /* 0x0110000002f77fae */ /* 0x0003e2000e101d4a */
[----:B------:R-:W-:Y:S02]  /*79b0*/  IADD3.X R185, R3, UR13, RZ, P0, !PT ;  /* 0x0000000d03b97c10 */ /* 0x000fe400087fe4ff */
[----:B------:R-:W-:Y:S03]  /*79c0*/  PLOP3.LUT P0, PT, PT, PT, UP0, 0x80, 0x0 ;  /* 0x000000000000781c */ /* 0x000fe60003f0f008 */
[----:B------:R1:W-:Y:S06]  /*79d0*/  LDGSTS.E.BYPASS.LTC128B.128 [R247+0x4100], [R2.64+0x80], !P6 ;  /* 0x0410008002f77fae */ /* 0x0003ec000f101d4a */
[----:B------:R1:W-:Y:S06]  /*79e0*/  LDGSTS.E.BYPASS.LTC128B.128 [R247+0x7100], [R2.64+0x100], !P3 ;  /* 0x0710010002f77fae */ /* 0x0003ec000d901d4a */
[----:B------:R1:W-:Y:S06]  /*79f0*/  LDGSTS.E.BYPASS.LTC128B.128 [R247+0xa100], [R2.64+0x180], !P5 ;  /* 0x0a10018002f77fae */ /* 0x0003ec000e901d4a */
[----:B------:R2:W-:Y:S06]  /*7a00*/  LDGSTS.E.BYPASS.LTC128B.128 [R247+0x2100], [R184.64], !P4 ;  /* 0x02100000b8f77fae */ /* 0x0005ec000e101d4a */
[----:B------:R2:W-:Y:S06]  /*7a10*/  LDGSTS.E.BYPASS.LTC128B.128 [R247+0x5100], [R184.64+0x80], !P6 ;  /* 0x05100080b8f77fae */ /* 0x0005ec000f101d4a */
[----:B------:R2:W-:Y:S06]  /*7a20*/  LDGSTS.E.BYPASS.LTC128B.128 [R247+0x8100], [R184.64+0x100], !P3 ;  /* 0x08100100b8f77fae */ /* 0x0005ec000d901d4a */
[----:B------:R2:W-:Y:S06]  /*7a30*/  LDGSTS.E.BYPASS.LTC128B.128 [R247+0xb100], [R184.64+0x180], !P5 ;  /* 0x0b100180b8f77fae */ /* 0x0005ec000e901d4a */
[----:B------:R-:W-:Y:S06]  /*7a40*/  LDSM.16.M88.4 R192, [R217+0xc100] ;  /* 0x00c10000d9c0783b */ /* 0x000fec0000000200 */
[----:B---3--:R-:W-:Y:S06]  /*7a50*/  LDSM.16.M88.4 R200, [R217+0xc900] ;  /* 0x00c90000d9c8783b */ /* 0x008fec0000000200 */
[----:B------:R-:W-:Y:S06]  /*7a60*/  LDSM.16.M88.4 R204, [R217+0xd100] ;  /* 0x00d10000d9cc783b */ /* 0x000fec0000000200 */
[----:B------:R-:W-:Y:S06]  /*7a70*/  LDSM.16.M88.4 R208, [R217+0xd900] ;  /* 0x00d90000d9d0783b */ /* 0x000fec0000000200 */
[----:B--2---:R-:W2:Y:S06]  /*7a80*/  LDSM.16.M88.4 R184, [R221+0x18100] ;  /* 0x01810000ddb8783b */ /* 0x004eac0000000200 */
[----:B------:R-:W0:Y:S06]  /*7a90*/  LDGDEPBAR ;  /* 0x00000000000079af */ /* 0x000e2c0000000000 */
[----:B------:R-:W3:Y:S06]  /*7aa0*/  LDSM.16.M88.4 R188, [R217+0xe100] ;  /* 0x00e10000d9bc783b */ /* 0x000eec0000000200 */
        /* <DEDUP_REMOVED lines=15> */
[----:B------:R-:W2:Y:S07]  /*7ba0*/  LDSM.16.M88.4 R188, [R220+0x18100] ;  /* 0x01810000dcbc783b */ /* 0x000eae0000000200 */
[C---:B-1----:R-:W-:Y:S08]  /*7bb0*/  HMMA.16816.F32 R44, R184.reuse, R196, R44 ;  /* 0x000000c4b82c723c */ /* 0x042ff0000000182c */
[----:B------:R-:W-:Y:S01]  /*7bc0*/  HMMA.16816.F32 R48, R184, R198, R48 ;  /* 0x000000c6b830723c */ /* 0x000fe20000001830 */
[----:B------:R-:W1:Y:S06]  /*7bd0*/  LDSM.16.M88.4 R184, [R216+0x2000] ;  /* 0x00200000d8b8783b */ /* 0x000e6c0000000200 */
        /* <DEDUP_REMOVED lines=18> */
[----:B------:R-:W2:Y:S06]  /*7d00*/  LDSM.16.M88.4 R188, [R167+0x11100] ;  /* 0x01110000a7bc783b */ /* 0x000eac0000000200 */
        /* <DEDUP_REMOVED lines=18> */
[----:B------:R-:W2:Y:S06]  /*7e30*/  LDSM.16.M88.4 R184, [R236] ;  /* 0x00000000ecb8783b */ /* 0x000eac0000000200 */
[----:B------:R-:W3:Y:S01]  /*7e40*/  LDSM.16.M88.4 R196, [R235] ;  /* 0x00000000ebc4783b */ /* 0x000ee20000000200 */
[C---:B-1----:R-:W-:Y:S08]  /*7e50*/  HMMA.16816.F32 R4, R188.reuse, R192, R4 ;  /* 0x000000c0bc04723c */ /* 0x042ff00000001804 */
[C---:B------:R-:W-:Y:S01]  /*7e60*/  HMMA.16816.F32 R8, R188.reuse, R194, R8 ;  /* 0x000000c2bc08723c */ /* 0x040fe20000001808 */
        /* <DEDUP_REMOVED lines=9> */
[----:B------:R-:W4:Y:S07]  /*7f00*/  LDSM.16.M88.4 R208, [R217+0x10100] ;  /* 0x01010000d9d0783b */ /* 0x000f2e0000000200 */
[C---:B--2---:R-:W-:Y:S08]  /*7f10*/  HMMA.16816.F32 R36, R188.reuse, R184, R36 ;  /* 0x000000b8bc24723c */ /* 0x044ff00000001824 */
[C---:B------:R-:W-:Y:S01]  /*7f20*/  HMMA.16816.F32 R40, R188.reuse, R186, R40 ;  /* 0x000000babc28723c */ /* 0x040fe20000001828 */
[----:B------:R-:W2:Y:S07]  /*7f30*/  LDSM.16.M88.4 R184, [R217+0x10900] ;  /* 0x01090000d9b8783b */ /* 0x000eae0000000200 */
[C---:B---3--:R-:W-:Y:S08]  /*7f40*/  HMMA.16816.F32 R44, R188.reuse, R196, R44 ;  /* 0x000000c4bc2c723c */ /* 0x048ff0000000182c */
[----:B------:R-:W-:Y:S01]  /*7f50*/  HMMA.16816.F32 R48, R188, R198, R48 ;  /* 0x000000c6bc30723c */ /* 0x000fe20000001830 */
[----:B------:R-:W3:Y:S06]  /*7f60*/  LDSM.16.M88.4 R188, [R217+0x11100] ;  /* 0x01110000d9bc783b */ /* 0x000eec0000000200 */
[----:B------:R-:W2:Y:S01]  /*7f70*/  LDSM.16.M88.4 R196, [R217+0x11900] ;  /* 0x01190000d9c4783b */ /* 0x000ea20000000200 */
[C---:B-1----:R-:W-:Y:S08]  /*7f80*/  HMMA.16816.F32 R4, R192.reuse, R200, R4 ;  /* 0x000000c8c004723c */ /* 0x042ff00000001804 */
[C---:B------:R-:W-:Y:S01]  /*7f90*/  HMMA.16816.F32 R8, R192.reuse, R202, R8 ;  /* 0x000000cac008723c */ /* 0x040fe20000001808 */
[----:B------:R-:W-:Y:S07]  /*7fa0*/  LDSM.16.M88.4 R200, [R220+0x1c100] ;  /* 0x01c10000dcc8783b */ /* 0x000fee0000000200 */
[C---:B------:R-:W-:Y:S08]  /*7fb0*/  HMMA.16816.F32 R12, R192.reuse, R204, R12 ;  /* 0x000000ccc00c723c */ /* 0x040ff0000000180c */
        /* <DEDUP_REMOVED lines=13> */
[----:B------:R-:W3:Y:S06]  /*8090*/  LDSM.16.M88.4 R192, [R216+0x5000] ;  /* 0x00500000d8c0783b */ /* 0x000eec0000000200 */
[----:B------:R-:W3:Y:S01]  /*80a0*/  LDSM.16.M88.4 R196, [R216+0x5800] ;  /* 0x00580000d8c4783b */ /* 0x000ee20000000200 */
[C---:B-1----:R-:W-:Y:S08]  /*80b0*/  HMMA.16816.F32 R4, R200.reuse, R204, R4 ;  /* 0x000000ccc804723c */ /* 0x042ff00000001804 */
[C---:B------:R-:W-:Y:S01]  /*80c0*/  HMMA.16816.F32 R8, R200.reuse, R206, R8 ;  /* 0x000000cec808723c */ /* 0x040fe20000001808 */
[----:B------:R-:W-:Y:S07]  /*80d0*/  LDSM.16.M88.4 R204, [R167+0x12100] ;  /* 0x01210000a7cc783b */ /* 0x000fee0000000200 */
[C---:B----4-:R-:W-:Y:S08]  /*80e0*/  HMMA.16816.F32 R12, R200.reuse, R208, R12 ;  /* 0x000000d0c80c723c */ /* 0x050ff0000000180c */
[C---:B------:R-:W-:Y:S01]  /*80f0*/  HMMA.16816.F32 R16, R200.reuse, R210, R16 ;  /* 0x000000d2c810723c */ /* 0x040fe20000001810 */
[----:B------:R-:W-:Y:S07]  /*8100*/  LDSM.16.M88.4 R208, [R167+0x12900] ;  /* 0x01290000a7d0783b */ /* 0x000fee0000000200 */
[C---:B--2---:R-:W-:Y:S08]  /*8110*/  HMMA.16816.F32 R20, R200.reuse, R184, R20 ;  /* 0x000000b8c814723c */ /* 0x044ff00000001814 */
[C---:B------:R-:W-:Y:S01]  /*8120*/  HMMA.16816.F32 R24, R200.reuse, R186, R24 ;  /* 0x000000bac818723c */ /* 0x040fe20000001818 */
[----:B------:R-:W1:Y:S07]  /*8130*/  LDSM.16.M88.4 R184, [R218+0x20100] ;  /* 0x02010000dab8783b */ /* 0x000e6e0000000200 */
[C---:B---3--:R-:W-:Y:S08]  /*8140*/  HMMA.16816.F32 R28, R200.reuse, R188, R28 ;  /* 0x000000bcc81c723c */ /* 0x048ff0000000181c */
[C---:B------:R-:W-:Y:S01]  /*8150*/  HMMA.16816.F32 R32, R200.reuse, R190, R32 ;  /* 0x000000bec820723c */ /* 0x040fe20000001820 */
[----:B------:R-:W2:Y:S07]  /*8160*/  LDSM.16.M88.4 R188, [R167+0x13100] ;  /* 0x01310000a7bc783b */ /* 0x000eae0000000200 */
[C---:B------:R-:W-:Y:S08]  /*8170*/  HMMA.16816.F32 R36, R200.reuse, R192, R36 ;  /* 0x000000c0c824723c */ /* 0x040ff00000001824 */
[C---:B------:R-:W-:Y:S01]  /*8180*/  HMMA.16816.F32 R40, R200.reuse, R194, R40 ;  /* 0x000000c2c828723c */ /* 0x040fe20000001828 */
[----:B------:R-:W3:Y:S07]  /*8190*/  LDSM.16.M88.4 R192, [R167+0x13900] ;  /* 0x01390000a7c0783b */ /* 0x000eee0000000200 */
[C---:B------:R-:W-:Y:S08]  /*81a0*/  HMMA.16816.F32 R44, R200.reuse, R196, R44 ;  /* 0x000000c4c82c723c */ /* 0x040ff0000000182c */
[----:B------:R-:W-:Y:S01]  /*81b0*/  HMMA.16816.F32 R48, R200, R198, R48 ;  /* 0x000000c6c830723c */ /* 0x000fe20000001830 */
[----:B------:R-:W4:Y:S06]  /*81c0*/  LDSM.16.M88.4 R196, [R167+0x14100] ;  /* 0x01410000a7c4783b */ /* 0x000f2c0000000200 */
[----:B------:R-:W3:Y:S01]  /*81d0*/  LDSM.16.M88.4 R200, [R167+0x14900] ;  /* 0x01490000a7c8783b */ /* 0x000ee20000000200 */
        /* <DEDUP_REMOVED lines=10> */
[C---:B------:R-:W-:Y:S01]  /*8280*/  HMMA.16816.F32 R32, R184.reuse, R194, R32 ;  /* 0x000000c2b820723c */ /* 0x040fe20000001820 */
[----:B------:R-:W2:Y:S07]  /*8290*/  LDSM.16.M88.4 R192, [R232] ;  /* 0x00000000e8c0783b */ /* 0x000eae0000000200 */
[C---:B----4-:R-:W-:Y:S08]  /*82a0*/  HMMA.16816.F32 R36, R184.reuse, R196, R36 ;  /* 0x000000c4b824723c */ /* 0x050ff00000001824 */
[C---:B------:R-:W-:Y:S01]  /*82b0*/  HMMA.16816.F32 R40, R184.reuse, R198, R40 ;  /* 0x000000c6b828723c */ /* 0x040fe20000001828 */
[----:B------:R-:W3:Y:S07]  /*82c0*/  LDSM.16.M88.4 R196, [R231] ;  /* 0x00000000e7c4783b */ /* 0x000eee0000000200 */
[C---:B------:R-:W-:Y:S08]  /*82d0*/  HMMA.16816.F32 R44, R184.reuse, R200, R44 ;  /* 0x000000c8b82c723c */ /* 0x040ff0000000182c */
[----:B------:R-:W-:Y:S01]  /*82e0*/  HMMA.16816.F32 R48, R184, R202, R48 ;  /* 0x000000cab830723c */ /* 0x000fe20000001830 */
[----:B------:R-:W4:Y:S06]  /*82f0*/  LDSM.16.M88.4 R184, [R230] ;  /* 0x00000000e6b8783b */ /* 0x000f2c0000000200 */
[----:B------:R-:W3:Y:S01]  /*8300*/  LDSM.16.M88.4 R200, [R229] ;  /* 0x00000000e5c8783b */ /* 0x000ee20000000200 */
[C---:B-1----:R-:W-:Y:S08]  /*8310*/  HMMA.16816.F32 R4, R188.reuse, R204, R4 ;  /* 0x000000ccbc04723c */ /* 0x042ff00000001804 */
[C---:B------:R-:W-:Y:S01]  /*8320*/  HMMA.16816.F32 R8, R188.reuse, R206, R8 ;  /* 0x000000cebc08723c */ /* 0x040fe20000001808 */
        /* <DEDUP_REMOVED lines=8> */
[C---:B------:R-:W-:Y:S01]  /*83b0*/  HMMA.16816.F32 R32, R188.reuse, R198, R32 ;  /* 0x000000c6bc20723c */ /* 0x040fe20000001820 */
[----:B------:R-:W3:Y:S07]  /*83c0*/  LDSM.16.M88.4 R196, [R217+0x13100] ;  /* 0x01310000d9c4783b */ /* 0x000eee0000000200 */
[C---:B----4-:R-:W-:Y:S08]  /*83d0*/  HMMA.16816.F32 R36, R188.reuse, R184, R36 ;  /* 0x000000b8bc24723c */ /* 0x050ff00000001824 */
[C---:B------:R-:W-:Y:S01]  /*83e0*/  HMMA.16816.F32 R40, R188.reuse, R186, R40 ;  /* 0x000000babc28723c */ /* 0x040fe20000001828 */
[----:B------:R-:W4:Y:S07]  /*83f0*/  LDSM.16.M88.4 R184, [R217+0x13900] ;  /* 0x01390000d9b8783b */ /* 0x000f2e0000000200 */
        /* <DEDUP_REMOVED lines=13> */
[C---:B----4-:R-:W-:Y:S08]  /*84d0*/  HMMA.16816.F32 R28, R204.reuse, R184, R28 ;  /* 0x000000b8cc1c723c */ /* 0x050ff0000000181c */
[C---:B------:R-:W-:Y:S01]  /*84e0*/  HMMA.16816.F32 R32, R204.reuse, R186, R32 ;  /* 0x000000bacc20723c */ /* 0x040fe20000001820 */
[----:B------:R-:W3:Y:S07]  /*84f0*/  LDSM.16.M88.4 R184, [R216+0x7000] ;  /* 0x00700000d8b8783b */ /* 0x000eee0000000200 */
[C---:B------:R-:W-:Y:S08]  /*8500*/  HMMA.16816.F32 R36, R204.reuse, R188, R36 ;  /* 0x000000bccc24723c */ /* 0x040ff00000001824 */
[C---:B------:R-:W-:Y:S01]  /*8510*/  HMMA.16816.F32 R40, R204.reuse, R190, R40 ;  /* 0x000000becc28723c */ /* 0x040fe20000001828 */
[----:B------:R-:W4:Y:S07]  /*8520*/  LDSM.16.M88.4 R188, [R216+0x7800] ;  /* 0x00780000d8bc783b */ /* 0x000f2e0000000200 */
[C---:B-1----:R-:W-:Y:S08]  /*8530*/  HMMA.16816.F32 R44, R204.reuse, R192, R44 ;  /* 0x000000c0cc2c723c */ /* 0x042ff0000000182c */
[----:B------:R-:W-:Y:S01]  /*8540*/  HMMA.16816.F32 R48, R204, R194, R48 ;  /* 0x000000c2cc30723c */ /* 0x000fe20000001830 */
[----:B------:R-:W1:Y:S06]  /*8550*/  LDSM.16.M88.4 R192, [R216+0x8000] ;  /* 0x00800000d8c0783b */ /* 0x000e6c0000000200 */
[----:B------:R-:W-:Y:S01]  /*8560*/  LDSM.16.M88.4 R204, [R218+0x24100] ;  /* 0x02410000dacc783b */ /* 0x000fe20000000200 */
[C---:B------:R-:W-:Y:S08]  /*8570*/  HMMA.16816.F32 R4, R200.reuse, R208, R4 ;  /* 0x000000d0c804723c */ /* 0x040ff00000001804 */
[C---:B------:R-:W-:Y:S01]  /*8580*/  HMMA.16816.F32 R8, R200.reuse, R210, R8 ;  /* 0x000000d2c808723c */ /* 0x040fe20000001808 */
[----:B------:R-:W-:Y:S07]  /*8590*/  LDSM.16.M88.4 R208, [R167+0x15100] ;  /* 0x01510000a7d0783b */ /* 0x000fee0000000200 */
        /* <DEDUP_REMOVED lines=9> */
[C---:B-1----:R-:W-:Y:S08]  /*8630*/  HMMA.16816.F32 R36, R200.reuse, R192, R36 ;  /* 0x000000c0c824723c */ /* 0x042ff00000001824 */
[C---:B------:R-:W-:Y:S01]  /*8640*/  HMMA.16816.F32 R40, R200.reuse, R194, R40 ;  /* 0x000000c2c828723c */ /* 0x040fe20000001828 */
[----:B------:R-:W1:Y:S07]  /*8650*/  LDSM.16.M88.4 R192, [R167+0x16900] ;  /* 0x01690000a7c0783b */ /* 0x000e6e0000000200 */
[C---:B--2---:R-:W-:Y:S08]  /*8660*/  HMMA.16816.F32 R44, R200.reuse, R196, R44 ;  /* 0x000000c4c82c723c */ /* 0x044ff0000000182c */
[----:B------:R-:W-:Y:S01]  /*8670*/  HMMA.16816.F32 R48, R200, R198, R48 ;  /* 0x000000c6c830723c */ /* 0x000fe20000001830 */
[----:B------:R-:W2:Y:S06]  /*8680*/  LDSM.16.M88.4 R196, [R167+0x17100] ;  /* 0x01710000a7c4783b */ /* 0x000eac0000000200 */
[----:B------:R-:W-:Y:S01]  /*8690*/  LDSM.16.M88.4 R200, [R219+0x24100] ;  /* 0x02410000dbc8783b */ /* 0x000fe20000000200 */
[C---:B------:R-:W-:Y:S08]  /*86a0*/  HMMA.16816.F32 R4, R204.reuse, R208, R4 ;  /* 0x000000d0cc04723c */ /* 0x040ff00000001804 */
[C---:B------:R-:W-:Y:S01]  /*86b0*/  HMMA.16816.F32 R8, R204.reuse, R210, R8 ;  /* 0x000000d2cc08723c */ /* 0x040fe20000001808 */
[----:B------:R-:W-:Y:S07]  /*86c0*/  LDSM.16.M88.4 R208, [R228] ;  /* 0x00000000e4d0783b */ /* 0x000fee0000000200 */
[C---:B---3--:R-:W-:Y:S08]  /*86d0*/  HMMA.16816.F32 R12, R204.reuse, R184, R12 ;  /* 0x000000b8cc0c723c */ /* 0x048ff0000000180c */
[C---:B------:R-:W-:Y:S01]  /*86e0*/  HMMA.16816.F32 R16, R204.reuse, R186, R16 ;  /* 0x000000bacc10723c */ /* 0x040fe20000001810 */
[----:B------:R-:W3:Y:S07]  /*86f0*/  LDSM.16.M88.4 R184, [R167+0x17900] ;  /* 0x01790000a7b8783b */ /* 0x000eee0000000200 */
[C---:B----4-:R-:W-:Y:S08]  /*8700*/  HMMA.16816.F32 R20, R204.reuse, R188, R20 ;  /* 0x000000bccc14723c */ /* 0x050ff00000001814 */
[C---:B------:R-:W-:Y:S01]  /*8710*/  HMMA.16816.F32 R24, R204.reuse, R190, R24 ;  /* 0x000000becc18723c */ /* 0x040fe20000001818 */
[----:B------:R-:W4:Y:S07]  /*8720*/  LDSM.16.M88.4 R188, [R227] ;  /* 0x00000000e3bc783b */ /* 0x000f2e0000000200 */
[C---:B-1----:R-:W-:Y:S08]  /*8730*/  HMMA.16816.F32 R28, R204.reuse, R192, R28 ;  /* 0x000000c0cc1c723c */ /* 0x042ff0000000181c */
[C---:B------:R-:W-:Y:S01]  /*8740*/  HMMA.16816.F32 R32, R204.reuse, R194, R32 ;  /* 0x000000c2cc20723c */ /* 0x040fe20000001820 */
[----:B------:R-:W1:Y:S07]  /*8750*/  LDSM.16.M88.4 R192, [R226] ;  /* 0x00000000e2c0783b */ /* 0x000e6e0000000200 */
[C---:B--2---:R-:W-:Y:S08]  /*8760*/  HMMA.16816.F32 R36, R204.reuse, R196, R36 ;  /* 0x000000c4cc24723c */ /* 0x044ff00000001824 */
[C---:B------:R-:W-:Y:S01]  /*8770*/  HMMA.16816.F32 R40, R204.reuse, R198, R40 ;  /* 0x000000c6cc28723c */ /* 0x040fe20000001828 */
[----:B------:R-:W-:Y:S07]  /*8780*/  LDSM.16.M88.4 R196, [R224] ;  /* 0x00000000e0c4783b */ /* 0x000fee0000000200 */
[C---:B---3--:R-:W-:Y:S08]  /*8790*/  HMMA.16816.F32 R44, R204.reuse, R184, R44 ;  /* 0x000000b8cc2c723c */ /* 0x048ff0000000182c */
[----:B------:R-:W-:Y:S01]  /*87a0*/  HMMA.16816.F32 R48, R204, R186, R48 ;  /* 0x000000bacc30723c */ /* 0x000fe20000001830 */
[----:B------:R-:W2:Y:S06]  /*87b0*/  LDSM.16.M88.4 R184, [R225] ;  /* 0x00000000e1b8783b */ /* 0x000eac0000000200 */
[----:B------:R-:W-:Y:S01]  /*87c0*/  LDSM.16.M88.4 R204, [R221+0x24100] ;  /* 0x02410000ddcc783b */ /* 0x000fe20000000200 */
[C---:B------:R-:W-:Y:S08]  /*87d0*/  HMMA.16816.F32 R4, R200.reuse, R208, R4 ;  /* 0x000000d0c804723c */ /* 0x040ff00000001804 */
[C---:B------:R-:W-:Y:S01]  /*87e0*/  HMMA.16816.F32 R8, R200.reuse, R210, R8 ;  /* 0x000000d2c808723c */ /* 0x040fe20000001808 */
[----:B------:R-:W-:Y:S07]  /*87f0*/  LDSM.16.M88.4 R208, [R217+0x15100] ;  /* 0x01510000d9d0783b */ /* 0x000fee0000000200 */
[C---:B----4-:R-:W-:Y:S08]  /*8800*/  HMMA.16816.F32 R12, R200.reuse, R188, R12 ;  /* 0x000000bcc80c723c */ /* 0x050ff0000000180c */
[C---:B------:R-:W-:Y:S01]  /*8810*/  HMMA.16816.F32 R16, R200.reuse, R190, R16 ;  /* 0x000000bec810723c */ /* 0x040fe20000001810 */
[----:B------:R-:W3:Y:S07]  /*8820*/  LDSM.16.M88.4 R188, [R223] ;  /* 0x00000000dfbc783b */ /* 0x000eee0000000200 */
        /* <DEDUP_REMOVED lines=12> */
[----:B------:R-:W-:Y:S01]  /*88f0*/  LDSM.16.M88.4 R200, [R220+0x24100] ;  /* 0x02410000dcc8783b */ /* 0x000fe20000000200 */
[C---:B------:R-:W-:Y:S08]  /*8900*/  HMMA.16816.F32 R4, R204.reuse, R208, R4 ;  /* 0x000000d0cc04723c */ /* 0x040ff00000001804 */
[C---:B------:R-:W-:Y:S01]  /*8910*/  HMMA.16816.F32 R8, R204.reuse, R210, R8 ;  /* 0x000000d2cc08723c */ /* 0x040fe20000001808 */
[----:B------:R-:W-:Y:S07]  /*8920*/  LDSM.16.M88.4 R208, [R216+0x9000] ;  /* 0x00900000d8d0783b */ /* 0x000fee0000000200 */
[C---:B-1----:R-:W-:Y:S08]  /*8930*/  HMMA.16816.F32 R12, R204.reuse, R192, R12 ;  /* 0x000000c0cc0c723c */ /* 0x042ff0000000180c */
        /* <DEDUP_REMOVED lines=9> */
[C---:B------:R-:W-:Y:S08]  /*89d0*/  HMMA.16816.F32 R40, R204.reuse, R198, R40 ;  /* 0x000000c6cc28723c */ /* 0x040ff00000001828 */
[C---:B-1----:R-:W-:Y:S08]  /*89e0*/  HMMA.16816.F32 R44, R204.reuse, R192, R44 ;  /* 0x000000c0cc2c723c */ /* 0x042ff0000000182c */
[----:B------:R-:W-:Y:S01]  /*89f0*/  HMMA.16816.F32 R48, R204, R194, R48 ;  /* 0x000000c2cc30723c */ /* 0x000fe20000001830 */
[----:B------:R-:W1:Y:S07]  /*8a00*/  LDSM.16.M88.4 R192, [R216+0xa800] ;  /* 0x00a80000d8c0783b */ /* 0x000e6e0000000200 */
[C---:B------:R-:W-:Y:S08]  /*8a10*/  HMMA.16816.F32 R4, R200.reuse, R208, R4 ;  /* 0x000000d0c804723c */ /* 0x040ff00000001804 */
[C---:B------:R-:W-:Y:S08]  /*8a20*/  HMMA.16816.F32 R8, R200.reuse, R210, R8 ;  /* 0x000000d2c808723c */ /* 0x040ff00000001808 */
[C---:B--2---:R-:W-:Y:S08]  /*8a30*/  HMMA.16816.F32 R12, R200.reuse, R184, R12 ;  /* 0x000000b8c80c723c */ /* 0x044ff0000000180c */
[C---:B------:R-:W-:Y:S01]  /*8a40*/  HMMA.16816.F32 R16, R200.reuse, R186, R16 ;  /* 0x000000bac810723c */ /* 0x040fe20000001810 */
[----:B------:R-:W2:Y:S03]  /*8a50*/  LDSM.16.M88.4 R184, [R216+0xb000] ;  /* 0x00b00000d8b8783b */ /* 0x000ea60000000200 */
[----:B------:R-:W-:Y:S02]  /*8a60*/  FMNMX.FTZ R0, R4, R165, !PT ;  /* 0x000000a504007209 */ /* 0x000fe40007810000 */
[----:B------:R-:W-:Y:S02]  /*8a70*/  FMNMX.FTZ R2, R6, R166, !PT ;  /* 0x000000a606027209 */ /* 0x000fe40007810000 */
[C---:B---3--:R-:W-:Y:S04]  /*8a80*/  HMMA.16816.F32 R20, R200.reuse, R188, R20 ;  /* 0x000000bcc814723c */ /* 0x048fe80000001814 */
[----:B------:R-:W-:Y:S02]  /*8a90*/  FMNMX.FTZ R0, R5, R0, !PT ;  /* 0x0000000005007209 */ /* 0x000fe40007810000 */
[----:B------:R-:W-:Y:S02]  /*8aa0*/  FMNMX.FTZ R2, R7, R2, !PT ;  /* 0x0000000207027209 */ /* 0x000fe40007810000 */
[C---:B------:R-:W-:Y:S01]  /*8ab0*/  HMMA.16816.F32 R24, R200.reuse, R190, R24 ;  /* 0x000000bec818723c */ /* 0x040fe20000001818 */
[----:B------:R-:W3:Y:S01]  /*8ac0*/  LDSM.16.M88.4 R188, [R216+0xb800] ;  /* 0x00b80000d8bc783b */ /* 0x000ee20000000200 */
[----:B------:R-:W-:Y:S04]  /*8ad0*/  DEPBAR.LE SB0, 0x0 ;  /* 0x000080000000791a */ /* 0x000fe80000000000 */
[----:B------:R-:W-:Y:S01]  /*8ae0*/  FMNMX.FTZ R0, R8, R0, !PT ;  /* 0x0000000008007209 */ /* 0x000fe20007810000 */
[----:B------:R-:W-:Y:S01]  /*8af0*/  BAR.SYNC.DEFER_BLOCKING 0x0 ;  /* 0x0000000000007b1d */ /* 0x000fe20000010000 */
[C---:B-1----:R-:W-:Y:S05]  /*8b00*/  HMMA.16816.F32 R28, R200.reuse, R192, R28 ;  /* 0x000000c0c81c723c */ /* 0x042fea000000181c */
[----:B------:R-:W-:Y:S02]  /*8b10*/  FMNMX.FTZ R0, R9, R0, !PT ;  /* 0x0000000009007209 */ /* 0x000fe40007810000 */
[----:B------:R-:W-:Y:S01]  /*8b20*/  FMNMX.FTZ R2, R10, R2, !PT ;  /* 0x000000020a027209 */ /* 0x000fe20007810000 */
[C---:B------:R-:W-:Y:S04]  /*8b30*/  HMMA.16816.F32 R32, R200.reuse, R194, R32 ;  /* 0x000000c2c820723c */ /* 0x040fe80000001820 */
[----:B------:R-:W-:Y:S02]  /*8b40*/  FMNMX.FTZ R0, R12, R0, !PT ;  /* 0x000000000c007209 */ /* 0x000fe40007810000 */
[----:B------:R-:W-:Y:S02]  /*8b50*/  FMNMX.FTZ R2, R11, R2, !PT ;  /* 0x000000020b027209 */ /* 0x000fe40007810000 */
[----:B------:R-:W-:Y:S01]  /*8b60*/  FMNMX.FTZ R0, R13, R0, !PT ;  /* 0x000000000d007209 */ /* 0x000fe20007810000 */
[C---:B--2---:R-:W-:Y:S03]  /*8b70*/  HMMA.16816.F32 R36, R200.reuse, R184, R36 ;  /* 0x000000b8c824723c */ /* 0x044fe60000001824 */
[----:B------:R-:W-:Y:S02]  /*8b80*/  FMNMX.FTZ R0, R16, R0, !PT ;  /* 0x0000000010007209 */ /* 0x000fe40007810000 */
[----:B------:R-:W-:Y:S02]  /*8b90*/  FMNMX.FTZ R2, R14, R2, !PT ;  /* 0x000000020e027209 */ /* 0x000fe40007810000 */
[----:B------:R-:W-:Y:S01]  /*8ba0*/  FMNMX.FTZ R0, R17, R0, !PT ;  /* 0x0000000011007209 */ /* 0x000fe20007810000 */
[C---:B------:R-:W-:Y:S04]  /*8bb0*/  HMMA.16816.F32 R40, R200.reuse, R186, R40 ;  /* 0x000000bac828723c */ /* 0x040fe80000001828 */
[----:B------:R-:W-:Y:S02]  /*8bc0*/  FMNMX.FTZ R2, R15, R2, !PT ;  /* 0x000000020f027209 */ /* 0x000fe40007810000 */
[----:B------:R-:W-:Y:S02]  /*8bd0*/  FMNMX.FTZ R0, R20, R0, !PT ;  /* 0x0000000014007209 */ /* 0x000fe40007810000 */
[C---:B---3--:R-:W-:Y:S01]  /*8be0*/  HMMA.16816.F32 R44, R200.reuse, R188, R44 ;  /* 0x000000bcc82c723c */ /* 0x048fe2000000182c */
[----:B------:R-:W-:Y:S03]  /*8bf0*/  MOV R187, UR17 ;  /* 0x0000001100bb7c02 */ /* 0x000fe60008000f00 */
[----:B------:R-:W-:Y:S02]  /*8c00*/  FMNMX.FTZ R2, R18, R2, !PT ;  /* 0x0000000212027209 */ /* 0x000fe40007810000 */
[----:B------:R-:W-:Y:S02]  /*8c10*/  FMNMX.FTZ R0, R21, R0, !PT ;  /* 0x0000000015007209 */ /* 0x000fe40007810000 */
[----:B------:R-:W-:Y:S01]  /*8c20*/  HMMA.16816.F32 R48, R200, R190, R48 ;  /* 0x000000bec830723c */ /* 0x000fe20000001830 */
[----:B------:R-:W-:Y:S01]  /*8c30*/  MOV R186, UR16 ;  /* 0x0000001000ba7c02 */ /* 0x000fe20008000f00 */
[----:B------:R-:W-:Y:S02]  /*8c40*/  @UP0 USHF.L.U64.HI UR16, UR4, 0x6, UR5 ;  /* 0x0000000604100899 */ /* 0x000fe40008010205 */
        /* <DEDUP_REMOVED lines=29> */
[----:B------:R-:W-:Y:S01]  /*8e20*/  @P0 MOV R185, R251 ;  /* 0x000000fb00b90202 */ /* 0x000fe20000000f00 */
[----:B------:R-:W1:Y:S01]  /*8e30*/  SHFL.BFLY PT, R3, R164, 0x2, 0x1f ;  /* 0x0c401f00a4037f89 */ /* 0x000e6200000e0000 */
[----:B------:R-:W-:Y:S04]  /*8e40*/  FMNMX.FTZ R0, R50, R0, !PT ;  /* 0x0000000032007209 */ /* 0x000fe80007810000 */
[----:B------:R-:W-:Y:S05]  /*8e50*/  FMNMX.FTZ R0, R51, R0, !PT ;  /* 0x0000000033007209 */ /* 0x000fea0007810000 */
[----:B------:R-:W2:Y:S01]  /*8e60*/  SHFL.BFLY PT, R2, R0, 0x2, 0x1f ;  /* 0x0c401f0000027f89 */ /* 0x000ea200000e0000 */
[----:B-1----:R-:W-:Y:S05]  /*8e70*/  FMNMX.FTZ R164, R164, R3, !PT ;  /* 0x00000003a4a47209 */ /* 0x002fea0007810000 */
[----:B------:R-:W1:Y:S01]  /*8e80*/  SHFL.BFLY PT, R184, R164, 0x1, 0x1f ;  /* 0x0c201f00a4b87f89 */ /* 0x000e6200000e0000 */
[----:B--2---:R-:W-:Y:S05]  /*8e90*/  FMNMX.FTZ R0, R0, R2, !PT ;  /* 0x0000000200007209 */ /* 0x004fea0007810000 */
[----:B------:R-:W2:Y:S01]  /*8ea0*/  SHFL.BFLY PT, R3, R0, 0x1, 0x1f ;  /* 0x0c201f0000037f89 */ /* 0x000ea200000e0000 */
[----:B-1----:R-:W-:Y:S02]  /*8eb0*/  FMNMX.FTZ R164, R164, R184, !PT ;  /* 0x000000b8a4a47209 */ /* 0x002fe40007810000 */
[----:B------:R-:W-:Y:S03]  /*8ec0*/  @P0 MOV R184, R248 ;  /* 0x000000f800b80202 */ /* 0x000fe60000000f00 */
[C---:B------:R-:W-:Y:S02]  /*8ed0*/  FADD.FTZ R2, -R164.reuse, R165 ;  /* 0x000000a5a4027221 */ /* 0x040fe40000010100 */
[----:B------:R-:W-:Y:S02]  /*8ee0*/  FMUL.FTZ R196, R164, c[0x0][0x2d0] ;  /* 0x0000b400a4c47a20 */ /* 0x000fe40000410000 */
[----:B------:R-:W-:Y:S01]  /*8ef0*/  @P0 IMAD.WIDE.U32 R184, R186, 0x60, R184 ;  /* 0x00000060bab80825 */ /* 0x000fe200078e00b8 */
[----:B--2---:R-:W-:Y:S03]  /*8f00*/  FMNMX.FTZ R3, R0, R3, !PT ;  /* 0x0000000300037209 */ /* 0x004fe60007810000 */
[----:B------:R-:W-:Y:S01]  /*8f10*/  FMUL.FTZ R0, R2, c[0x0][0x2d0] ;  /* 0x0000b40002007a20 */ /* 0x000fe20000410000 */
[----:B------:R-:W-:Y:S01]  /*8f20*/  @P0 IADD3 R165, R185, UR14, RZ ;  /* 0x0000000eb9a50c10 */ /* 0x000fe2000fffe0ff */
[--C-:B------:R-:W-:Y:S01]  /*8f30*/  FFMA.FTZ R4, R4, c[0x0][0x2d0], -R196.reuse ;  /* 0x0000b40004047a23 */ /* 0x100fe200000108c4 */
[----:B------:R-:W-:Y:S01]  /*8f40*/  @UP0 USHF.L.U32 UR14, UR4, 0x6, URZ ;  /* 0x00000006040e0899 */ /* 0x000fe2000800063f */
[----:B------:R1:W2:Y:S01]  /*8f50*/  MUFU.EX2 R2, R0 ;  /* 0x0000000000027308 */ /* 0x0002a20000000800 */
[--C-:B------:R-:W-:Y:S01]  /*8f60*/  FFMA.FTZ R5, R5, c[0x0][0x2d0], -R196.reuse ;  /* 0x0000b40005057a23 */ /* 0x100fe200000108c4 */
[----:B------:R-:W-:Y:S01]  /*8f70*/  @P0 SHF.L.U64.HI R165, R184, 0x1, R165 ;  /* 0x00000001b8a50819 */ /* 0x000fe200000102a5 */
        /* <DEDUP_REMOVED lines=10> */
[----:B------:R4:W-:Y:S01]  /*9020*/  MUFU.EX2 R208, R5 ;  /* 0x0000000500d07308 */ /* 0x0009e20000000800 */
[--C-:B------:R-:W-:Y:S02]  /*9030*/  FFMA.FTZ R25, R25, c[0x0][0x2d0], -R196.reuse ;  /* 0x0000b40019197a23 */ /* 0x100fe400000108c4 */
[----:B------:R-:W-:Y:S02]  /*9040*/  FFMA.FTZ R28, R28, c[0x0][0x2d0], -R196 ;  /* 0x0000b4001c1c7a23 */ /* 0x000fe400000108c4 */
[----:B-1----:R-:W-:Y:S01]  /*9050*/  FADD.FTZ R0, -R3, R166 ;  /* 0x000000a603007221 */ /* 0x002fe20000010100 */
[----:B------:R-:W-:Y:S01]  /*9060*/  @P0 SHF.L.U32 R166, R184, 0x1, RZ ;  /* 0x00000001b8a60819 */ /* 0x000fe200000006ff */
[----:B--2---:R-:W-:Y:S02]  /*9070*/  FMUL.FTZ R52, R2, R52 ;  /* 0x0000003402347220 */ /* 0x004fe40000410000 */
[----:B------:R-:W-:Y:S01]  /*9080*/  FMUL.FTZ R0, R0, c[0x0][0x2d0] ;  /* 0x0000b40000007a20 */ /* 0x000fe20000410000 */
[----:B------:R-:W-:Y:S01]  /*9090*/  @P0 IADD3 R186, P2, R166, 0x80, RZ ;  /* 0x00000080a6ba0810 */ /* 0x000fe20007f5e0ff */
[----:B------:R1:W-:Y:S01]  /*90a0*/  MUFU.EX2 R209, R9 ;  /* 0x0000000900d17308 */ /* 0x0003e20000000800 */
[----:B------:R-:W-:Y:S02]  /*90b0*/  FMUL.FTZ R53, R2, R53 ;  /* 0x0000003502357220 */ /* 0x000fe40000410000 */
[----:B------:R-:W-:Y:S01]  /*90c0*/  @P0 IADD3 R186, P1, R186, c[0x0][0x1c8], RZ ;  /* 0x00007200baba0a10 */ /* 0x000fe20007f3e0ff */
[C---:B------:R-:W-:Y:S02]  /*90d0*/  FMUL.FTZ R56, R2.reuse, R56 ;  /* 0x0000003802387220 */ /* 0x040fe40000410000 */
[C---:B------:R-:W-:Y:S01]  /*90e0*/  FMUL.FTZ R57, R2.reuse, R57 ;  /* 0x0000003902397220 */ /* 0x040fe20000410000 */
[--C-:B------:R-:W-:Y:S01]  /*90f0*/  @P0 IADD3.X R187, RZ, c[0x0][0x1cc], R165.reuse, P1, P2 ;  /* 0x00007300ffbb0a10 */ /* 0x100fe20000fe44a5 */
[----:B------:R-:W-:Y:S01]  /*9100*/  FMUL.FTZ R60, R2, R60 ;  /* 0x0000003c023c7220 */ /* 0x000fe20000410000 */
[C---:B---3--:R-:W-:Y:S01]  /*9110*/  @P0 IADD3 R4, P1, R166.reuse, c[0x0][0x1c8], RZ ;  /* 0x00007200a6040a10 */ /* 0x048fe20007f3e0ff */
[----:B------:R-:W2:Y:S01]  /*9120*/  MUFU.EX2 R189, R188 ;  /* 0x000000bc00bd7308 */ /* 0x000ea20000000800 */
[----:B------:R-:W-:Y:S01]  /*9130*/  @P0 IADD3 R184, P2, R166, 0x100, RZ ;  /* 0x00000100a6b80810 */ /* 0x000fe20007f5e0ff */
[C---:B------:R-:W-:Y:S01]  /*9140*/  FMUL.FTZ R61, R2.reuse, R61 ;  /* 0x0000003d023d7220 */ /* 0x040fe20000410000 */
[----:B----4-:R-:W-:Y:S01]  /*9150*/  @P0 IADD3.X R5, R165, c[0x0][0x1cc], RZ, P1, !PT ;  /* 0x00007300a5050a10 */ /* 0x010fe20000ffe4ff */
[----:B------:R-:W-:Y:S01]  /*9160*/  FMUL.FTZ R64, R2, R64 ;  /* 0x0000004002407220 */ /* 0x000fe20000410000 */
[----:B------:R-:W-:Y:S01]  /*9170*/  @P0 IADD3 R184, P1, R184, c[0x0][0x1c8], RZ ;  /* 0x00007200b8b80a10 */ /* 0x000fe20007f3e0ff */
[----:B------:R-:W-:Y:S02]  /*9180*/  FMUL.FTZ R65, R2, R65 ;  /* 0x0000004102417220 */ /* 0x000fe40000410000 */
[----:B------:R3:W-:Y:S01]  /*9190*/  @P0 LDGSTS.E.BYPASS.LTC128B.128 [R247+0xc100], [R4.64], !P4 ;  /* 0x0c10000004f70fae */ /* 0x0007e2000e101d4a */
[--C-:B------:R-:W-:Y:S01]  /*91a0*/  @P0 IADD3.X R185, RZ, c[0x0][0x1cc], R165.reuse, P1, P2 ;  /* 0x00007300ffb90a10 */ /* 0x100fe20000fe44a5 */
[----:B------:R-:W4:Y:S01]  /*91b0*/  MUFU.EX2 R0, R0 ;  /* 0x0000000000007308 */ /* 0x000f220000000800 */
[----:B------:R-:W-:Y:S01]  /*91c0*/  @P0 IADD3 R8, P2, R166, 0x180, RZ ;  /* 0x00000180a6080810 */ /* 0x000fe20007f5e0ff */
[----:B------:R-:W-:Y:S02]  /*91d0*/  FMUL.FTZ R166, R3, c[0x0][0x2d0] ;  /* 0x0000b40003a67a20 */ /* 0x000fe40000410000 */
[----:B------:R3:W-:Y:S01]  /*91e0*/  @P0 LDGSTS.E.BYPASS.LTC128B.128 [R247+0xf100], [R186.64], !P6 ;  /* 0x0f100000baf70fae */ /* 0x0007e2000f101d4a */
[----:B------:R-:W-:Y:S01]  /*91f0*/  @P0 IADD3 R8, P1, R8, c[0x0][0x1c8], RZ ;  /* 0x0000720008080a10 */ /* 0x000fe20007f3e0ff */
[--C-:B------:R-:W-:Y:S02]  /*9200*/  FFMA.FTZ R6, R6, c[0x0][0x2d0], -R166.reuse ;  /* 0x0000b40006067a23 */ /* 0x100fe400000108a6 */
[--C-:B------:R-:W-:Y:S01]  /*9210*/  FFMA.FTZ R10, R10, c[0x0][0x2d0], -R166.reuse ;  /* 0x0000b4000a0a7a23 */ /* 0x100fe200000108a6 */
[----:B-1----:R-:W-:Y:S01]  /*9220*/  @P0 IADD3.X R9, RZ, c[0x0][0x1cc], R165, P1, P2 ;  /* 0x00007300ff090a10 */ /* 0x002fe20000fe44a5 */
[----:B------:R1:W-:Y:S01]  /*9230*/  @P0 LDGSTS.E.BYPASS.LTC128B.128 [R247+0x12100], [R184.64], !P3 ;  /* 0x12100000b8f70fae */ /* 0x0003e2000d901d4a */
[----:B------:R1:W-:Y:S01]  /*9240*/  MUFU.EX2 R207, R6 ;  /* 0x0000000600cf7308 */ /* 0x0003e20000000800 */
[--C-:B------:R-:W-:Y:S01]  /*9250*/  FFMA.FTZ R11, R11, c[0x0][0x2d0], -R166.reuse ;  /* 0x0000b4000b0b7a23 */ /* 0x100fe200000108a6 */
[----:B--2---:R-:W-:Y:S01]  /*9260*/  MOV R165, R189 ;  /* 0x000000bd00a57202 */ /* 0x004fe20000000f00 */
[C---:B------:R-:W-:Y:S02]  /*9270*/  FMUL.FTZ R68, R2.reuse, R68 ;  /* 0x0000004402447220 */ /* 0x040fe40000410000 */
[----:B------:R2:W-:Y:S01]  /*9280*/  @P0 LDGSTS.E.BYPASS.LTC128B.128 [R247+0x15100], [R8.64], !P5 ;  /* 0x1510000008f70fae */ /* 0x0005e2000e901d4a */
[C---:B------:R-:W-:Y:S02]  /*9290*/  FMUL.FTZ R69, R2.reuse, R69 ;  /* 0x0000004502457220 */ /* 0x040fe40000410000 */
[C---:B------:R-:W-:Y:S02]  /*92a0*/  FMUL.FTZ R72, R2.reuse, R72 ;  /* 0x0000004802487220 */ /* 0x040fe40000410000 */
[----:B------:R2:W-:Y:S01]  /*92b0*/  MUFU.EX2 R205, R10 ;  /* 0x0000000a00cd7308 */ /* 0x0005e20000000800 */
[----:B------:R-:W-:Y:S02]  /*92c0*/  FMUL.FTZ R73, R2, R73 ;  /* 0x0000004902497220 */ /* 0x000fe40000410000 */
[----:B----4-:R-:W-:Y:S01]  /*92d0*/  FMUL.FTZ R54, R0, R54 ;  /* 0x0000003600367220 */ /* 0x010fe20000410000 */
[----:B---3--:R-:W-:Y:S01]  /*92e0*/  @P0 IADD3 R4, P1, R4, UR14, RZ ;  /* 0x0000000e04040c10 */ /* 0x008fe2000ff3e0ff */
[C---:B------:R-:W-:Y:S02]  /*92f0*/  FMUL.FTZ R55, R0.reuse, R55 ;  /* 0x0000003700377220 */ /* 0x040fe40000410000 */
[C---:B------:R-:W-:Y:S01]  /*9300*/  FMUL.FTZ R58, R0.reuse, R58 ;  /* 0x0000003a003a7220 */ /* 0x040fe20000410000 */
[----:B------:R-:W-:Y:S01]  /*9310*/  @P0 IADD3.X R5, R5, UR16, RZ, P1, !PT ;  /* 0x0000001005050c10 */ /* 0x000fe20008ffe4ff */
[C---:B------:R-:W-:Y:S01]  /*9320*/  FMUL.FTZ R59, R0.reuse, R59 ;  /* 0x0000003b003b7220 */ /* 0x040fe20000410000 */
[----:B------:R3:W-:Y:S01]  /*9330*/  MUFU.EX2 R204, R11 ;  /* 0x0000000b00cc7308 */ /* 0x0007e20000000800 */
[----:B------:R-:W-:Y:S02]  /*9340*/  FMUL.FTZ R62, R0, R62 ;  /* 0x0000003e003e7220 */ /* 0x000fe40000410000 */
[----:B------:R4:W-:Y:S01]  /*9350*/  @P0 LDGSTS.E.BYPASS.LTC128B.128 [R247+0xd100], [R4.64], !P4 ;  /* 0x0d10000004f70fae */ /* 0x0009e2000e101d4a */
[----:B-1----:R-:W-:Y:S01]  /*9360*/  @P0 IADD3 R6, P1, R4, UR14, RZ ;  /* 0x0000000e04060c10 */ /* 0x002fe2000ff3e0ff */
[C---:B------:R-:W-:Y:S02]  /*9370*/  FMUL.FTZ R63, R0.reuse, R63 ;  /* 0x0000003f003f7220 */ /* 0x040fe40000410000 */
[C---:B------:R-:W-:Y:S02]  /*9380*/  FMUL.FTZ R66, R0.reuse, R66 ;  /* 0x0000004200427220 */ /* 0x040fe40000410000 */
[----:B------:R4:W-:Y:S01]  /*9390*/  @P0 LDGSTS.E.BYPASS.LTC128B.128 [R247+0x10100], [R4.64+0x80], !P6 ;  /* 0x1010008004f70fae */ /* 0x0009e2000f101d4a */
[----:B------:R-:W-:Y:S01]  /*93a0*/  FMUL.FTZ R67, R0, R67 ;  /* 0x0000004300437220 */ /* 0x000fe20000410000 */
[----:B------:R-:W-:Y:S01]  /*93b0*/  MUFU.EX2 R203, R12 ;  /* 0x0000000c00cb7308 */ /* 0x000fe20000000800 */
[--C-:B--2---:R-:W-:Y:S01]  /*93c0*/  FFMA.FTZ R8, R7, c[0x0][0x2d0], -R166.reuse ;  /* 0x0000b40007087a23 */ /* 0x104fe200000108a6 */
[----:B------:R-:W-:Y:S01]  /*93d0*/  @P0 IADD3.X R7, R5, UR16, RZ, P1, !PT ;  /* 0x0000001005070c10 */ /* 0x000fe20008ffe4ff */
[----:B------:R-:W-:Y:S01]  /*93e0*/  FMUL.FTZ R9, R2, R173 ;  /* 0x000000ad02097220 */ /* 0x000fe20000410000 */
[----:B------:R4:W-:Y:S01]  /*93f0*/  @P0 LDGSTS.E.BYPASS.LTC128B.128 [R247+0x13100], [R4.64+0x100], !P3 ;  /* 0x1310010004f70fae */ /* 0x0009e2000d901d4a */
[C---:B------:R-:W-:Y:S02]  /*9400*/  FMUL.FTZ R10, R0.reuse, R174 ;  /* 0x000000ae000a7220 */ /* 0x040fe40000410000 */
[C---:B------:R-:W-:Y:S02]  /*9410*/  FMUL.FTZ R70, R0.reuse, R70 ;  /* 0x0000004600467220 */ /* 0x040fe40000410000 */
[C---:B------:R-:W-:Y:S01]  /*9420*/  FMUL.FTZ R71, R0.reuse, R71 ;  /* 0x0000004700477220 */ /* 0x040fe20000410000 */
[----:B------:R4:W-:Y:S01]  /*9430*/  @P0 LDGSTS.E.BYPASS.LTC128B.128 [R247+0x16100], [R4.64+0x180], !P5 ;  /* 0x1610018004f70fae */ /* 0x0009e2000e901d4a */
[----:B------:R1:W2:Y:S01]  /*9440*/  MUFU.EX2 R206, R8 ;  /* 0x0000000800ce7308 */ /* 0x0002a20000000800 */
[C---:B------:R-:W-:Y:S02]  /*9450*/  FMUL.FTZ R74, R0.reuse, R74 ;  /* 0x0000004a004a7220 */ /* 0x040fe40000410000 */
[C---:B---3--:R-:W-:Y:S02]  /*9460*/  FMUL.FTZ R11, R0.reuse, R175 ;  /* 0x000000af000b7220 */ /* 0x048fe40000410000 */
[----:B------:R3:W-:Y:S01]  /*9470*/  @P0 LDGSTS.E.BYPASS.LTC128B.128 [R247+0xe100], [R6.64], !P4 ;  /* 0x0e10000006f70fae */ /* 0x0007e2000e101d4a */
[----:B------:R-:W-:Y:S02]  /*9480*/  FMUL.FTZ R75, R0, R75 ;  /* 0x0000004b004b7220 */ /* 0x000fe40000410000 */
[C---:B------:R-:W-:Y:S02]  /*9490*/  FMUL.FTZ R76, R2.reuse, R76 ;  /* 0x0000004c024c7220 */ /* 0x040fe40000410000 */
[----:B------:R-:W-:Y:S01]  /*94a0*/  FMUL.FTZ R77, R2, R77 ;  /* 0x0000004d024d7220 */ /* 0x000fe20000410000 */
[----:B------:R3:W-:Y:S01]  /*94b0*/  @P0 LDGSTS.E.BYPASS.LTC128B.128 [R247+0x11100], [R6.64+0x80], !P6 ;  /* 0x1110008006f70fae */ /* 0x0007e2000f101d4a */
[C---:B------:R-:W-:Y:S01]  /*94c0*/  FMUL.FTZ R78, R0.reuse, R78 ;  /* 0x0000004e004e7220 */ /* 0x040fe20000410000 */
[----:B------:R3:W3:Y:S01]  /*94d0*/  MUFU.EX2 R201, R13 ;  /* 0x0000000d00c97308 */ /* 0x0006e20000000800 */
[----:B------:R-:W-:Y:S02]  /*94e0*/  FMUL.FTZ R79, R0, R79 ;  /* 0x0000004f004f7220 */ /* 0x000fe40000410000 */
[C---:B------:R-:W-:Y:S01]  /*94f0*/  FMUL.FTZ R80, R2.reuse, R80 ;  /* 0x0000005002507220 */ /* 0x040fe20000410000 */
[----:B------:R3:W-:Y:S01]  /*9500*/  @P0 LDGSTS.E.BYPASS.LTC128B.128 [R247+0x14100], [R6.64+0x100], !P3 ;  /* 0x1410010006f70fae */ /* 0x0007e2000d901d4a */
[----:B------:R-:W-:Y:S02]  /*9510*/  FMUL.FTZ R81, R2, R81 ;  /* 0x0000005102517220 */ /* 0x000fe40000410000 */
[C---:B------:R-:W-:Y:S02]  /*9520*/  FMUL.FTZ R82, R0.reuse, R82 ;  /* 0x0000005200527220 */ /* 0x040fe40000410000 */
[----:B------:R-:W-:Y:S01]  /*9530*/  FMUL.FTZ R83, R0, R83 ;  /* 0x0000005300537220 */ /* 0x000fe20000410000 */
[----:B------:R3:W-:Y:S01]  /*9540*/  @P0 LDGSTS.E.BYPASS.LTC128B.128 [R247+0x17100], [R6.64+0x180], !P5 ;  /* 0x1710018006f70fae */ /* 0x0007e2000e901d4a */
[C---:B-1----:R-:W-:Y:S01]  /*9550*/  FMUL.FTZ R8, R2.reuse, R172 ;  /* 0x000000ac02087220 */ /* 0x042fe20000410000 */
[----:B------:R1:W-:Y:S01]  /*9560*/  MUFU.EX2 R252, R16 ;  /* 0x0000001000fc7308 */ /* 0x0003e20000000800 */
[----:B----4-:R-:W-:Y:S01]  /*9570*/  FMUL.FTZ R4, R2, R168 ;  /* 0x000000a802047220 */ /* 0x010fe20000410000 */
[----:B------:R-:W-:Y:S01]  /*9580*/  F2FP.PACK_AB R168, R208, R197 ;  /* 0x000000c5d0a8723e */ /* 0x000fe200000000ff */
[----:B------:R-:W-:Y:S01]  /*9590*/  FMUL.FTZ R5, R2, R169 ;  /* 0x000000a902057220 */ /* 0x000fe20000410000 */
[----:B------:R-:W4:Y:S01]  /*95a0*/  LDSM.16.MT88.4 R184, [R212+0x100] ;  /* 0x00010000d4b8783b */ /* 0x000f220000004200 */
[----:B--2---:R-:W-:Y:S01]  /*95b0*/  F2FP.PACK_AB R169, R206, R207 ;  /* 0x000000cfcea9723e */ /* 0x004fe200000000ff */
[C---:B------:R-:W-:Y:S02]  /*95c0*/  FMUL.FTZ R84, R2.reuse, R84 ;  /* 0x0000005402547220 */ /* 0x040fe40000410000 */
[----:B------:R-:W-:Y:S02]  /*95d0*/  FMUL.FTZ R85, R2, R85 ;  /* 0x0000005502557220 */ /* 0x000fe40000410000 */
[----:B------:R-:W2:Y:S01]  /*95e0*/  LDSM.16.MT88.4 R188, [R213+0x100] ;  /* 0x00010000d5bc783b */ /* 0x000ea20000004200 */
[C---:B------:R-:W-:Y:S01]  /*95f0*/  FMUL.FTZ R86, R0.reuse, R86 ;  /* 0x0000005600567220 */ /* 0x040fe20000410000 */
[----:B------:R1:W-:Y:S01]  /*9600*/  MUFU.EX2 R251, R17 ;  /* 0x0000001100fb7308 */ /* 0x0003e20000000800 */
[----:B------:R-:W-:Y:S02]  /*9610*/  FMUL.FTZ R87, R0, R87 ;  /* 0x0000005700577220 */ /* 0x000fe40000410000 */
[C---:B------:R-:W-:Y:S01]  /*9620*/  FMUL.FTZ R88, R2.reuse, R88 ;  /* 0x0000005802587220 */ /* 0x040fe20000410000 */
[----:B------:R-:W2:Y:S01]  /*9630*/  LDSM.16.MT88.4 R192, [R215+0x100] ;  /* 0x00010000d7c0783b */ /* 0x000ea20000004200 */
[----:B------:R-:W-:Y:S02]  /*9640*/  FMUL.FTZ R89, R2, R89 ;  /* 0x0000005902597220 */ /* 0x000fe40000410000 */
[C---:B------:R-:W-:Y:S02]  /*9650*/  FMUL.FTZ R90, R0.reuse, R90 ;  /* 0x0000005a005a7220 */ /* 0x040fe40000410000 */
[----:B------:R-:W-:Y:S01]  /*9660*/  FMUL.FTZ R91, R0, R91 ;  /* 0x0000005b005b7220 */ /* 0x000fe20000410000 */
[----:B------:R-:W2:Y:S01]  /*9670*/  LDSM.16.MT88.4 R172, [R214+0x100] ;  /* 0x00010000d6ac783b */ /* 0x000ea20000004200 */
[----:B------:R-:W-:Y:S01]  /*9680*/  FMUL.FTZ R92, R2, R92 ;  /* 0x0000005c025c7220 */ /* 0x000fe20000410000 */
[----:B------:R-:W-:Y:S01]  /*9690*/  MUFU.EX2 R250, R20 ;  /* 0x0000001400fa7308 */ /* 0x000fe20000000800 */
[C---:B---3--:R-:W-:Y:S01]  /*96a0*/  FMUL.FTZ R6, R0.reuse, R170 ;  /* 0x000000aa00067220 */ /* 0x048fe20000410000 */
[----:B------:R-:W-:Y:S01]  /*96b0*/  F2FP.PACK_AB R170, R209, R165 ;  /* 0x000000a5d1aa723e */ /* 0x000fe200000000ff */
[----:B------:R-:W-:Y:S01]  /*96c0*/  FMUL.FTZ R7, R0, R171 ;  /* 0x000000ab00077220 */ /* 0x000fe20000410000 */
[----:B------:R-:W-:Y:S01]  /*96d0*/  F2FP.PACK_AB R171, R204, R205 ;  /* 0x000000cdccab723e */ /* 0x000fe200000000ff */
[----:B------:R-:W0:Y:S01]  /*96e0*/  LDGDEPBAR ;  /* 0x00000000000079af */ /* 0x000e220000000000 */
[C---:B------:R-:W-:Y:S02]  /*96f0*/  FMUL.FTZ R12, R2.reuse, R176 ;  /* 0x000000b0020c7220 */ /* 0x040fe40000410000 */
[C---:B------:R-:W-:Y:S02]  /*9700*/  FMUL.FTZ R13, R2.reuse, R177 ;  /* 0x000000b1020d7220 */ /* 0x040fe40000410000 */
[C---:B-1----:R-:W-:Y:S01]  /*9710*/  FMUL.FTZ R16, R2.reuse, R180 ;  /* 0x000000b402107220 */ /* 0x042fe20000410000 */
[----:B------:R-:W-:Y:S01]  /*9720*/  MUFU.EX2 R249, R21 ;  /* 0x0000001500f97308 */ /* 0x000fe20000000800 */
[----:B------:R-:W-:Y:S02]  /*9730*/  FMUL.FTZ R17, R2, R181 ;  /* 0x000000b502117220 */ /* 0x000fe40000410000 */
[--C-:B------:R-:W-:Y:S02]  /*9740*/  FFMA.FTZ R22, R22, c[0x0][0x2d0], -R166.reuse ;  /* 0x0000b40016167a23 */ /* 0x100fe400000108a6 */
[--C-:B------:R-:W-:Y:S02]  /*9750*/  FFMA.FTZ R23, R23, c[0x0][0x2d0], -R166.reuse ;  /* 0x0000b40017177a23 */ /* 0x100fe400000108a6 */
[--C-:B------:R-:W-:Y:S01]  /*9760*/  FFMA.FTZ R26, R26, c[0x0][0x2d0], -R166.reuse ;  /* 0x0000b4001a1a7a23 */ /* 0x100fe200000108a6 */
[C---:B----4-:R-:W-:Y:S02]  /*9770*/  HMMA.16816.F32 R4, R168.reuse, R184, R4 ;  /* 0x000000b8a804723c */ /* 0x050fe40000001804 */
[----:B------:R-:W-:Y:S03]  /*9780*/  MUFU.EX2 R248, R24 ;  /* 0x0000001800f87308 */ /* 0x000fe60000000800 */
[----:B------:R-:W-:Y:S02]  /*9790*/  FFMA.FTZ R27, R27, c[0x0][0x2d0], -R166 ;  /* 0x0000b4001b1b7a23 */ /* 0x000fe400000108a6 */
[----:B------:R-:W-:Y:S01]  /*97a0*/  FFMA.FTZ R29, R29, c[0x0][0x2d0], -R196 ;  /* 0x0000b4001d1d7a23 */ /* 0x000fe200000108c4 */
[C---:B------:R-:W-:Y:S01]  /*97b0*/  HMMA.16816.F32 R8, R168.reuse, R186, R8 ;  /* 0x000000baa808723c */ /* 0x040fe20000001808 */
[----:B------:R-:W1:Y:S03]  /*97c0*/  LDSM.16.MT88.4 R184, [R212+0x3100] ;  /* 0x00310000d4b8783b */ /* 0x000e660000004200 */
[----:B------:R-:W-:Y:S01]  /*97d0*/  MUFU.EX2 R246, R25 ;  /* 0x0000001900f67308 */ /* 0x000fe20000000800 */
[--C-:B------:R-:W-:Y:S02]  /*97e0*/  FFMA.FTZ R30, R30, c[0x0][0x2d0], -R166.reuse ;  /* 0x0000b4001e1e7a23 */ /* 0x100fe400000108a6 */
[----:B------:R-:W-:Y:S01]  /*97f0*/  FFMA.FTZ R31, R31, c[0x0][0x2d0], -R166 ;  /* 0x0000b4001f1f7a23 */ /* 0x000fe200000108a6 */
[C---:B--2---:R-:W-:Y:S04]  /*9800*/  HMMA.16816.F32 R52, R168.reuse, R188, R52 ;  /* 0x000000bca834723c */ /* 0x044fe80000001834 */
[--C-:B------:R-:W-:Y:S02]  /*9810*/  FFMA.FTZ R32, R32, c[0x0][0x2d0], -R196.reuse ;  /* 0x0000b40020207a23 */ /* 0x100fe400000108c4 */
[----:B------:R-:W-:Y:S01]  /*9820*/  MUFU.EX2 R211, R28 ;  /* 0x0000001c00d37308 */ /* 0x000fe20000000800 */
[----:B------:R-:W-:Y:S01]  /*9830*/  FFMA.FTZ R33, R33, c[0x0][0x2d0], -R196 ;  /* 0x0000b40021217a23 */ /* 0x000fe200000108c4 */
[C---:B------:R-:W-:Y:S01]  /*9840*/  HMMA.16816.F32 R56, R168.reuse, R190, R56 ;  /* 0x000000bea838723c */ /* 0x040fe20000001838 */
[----:B------:R-:W2:Y:S03]  /*9850*/  LDSM.16.MT88.4 R188, [R213+0x3100] ;  /* 0x00310000d5bc783b */ /* 0x000ea60000004200 */
[--C-:B------:R-:W-:Y:S02]  /*9860*/  FFMA.FTZ R34, R34, c[0x0][0x2d0], -R166.reuse ;  /* 0x0000b40022227a23 */ /* 0x100fe400000108a6 */
[----:B------:R-:W-:Y:S02]  /*9870*/  FFMA.FTZ R35, R35, c[0x0][0x2d0], -R166 ;  /* 0x0000b40023237a23 */ /* 0x000fe400000108a6 */
[----:B------:R-:W-:Y:S01]  /*9880*/  MUFU.EX2 R210, R29 ;  /* 0x0000001d00d27308 */ /* 0x000fe20000000800 */
[C---:B------:R-:W-:Y:S03]  /*9890*/  HMMA.16816.F32 R60, R168.reuse, R192, R60 ;  /* 0x000000c0a83c723c */ /* 0x040fe6000000183c */
[--C-:B------:R-:W-:Y:S02]  /*98a0*/  FFMA.FTZ R36, R36, c[0x0][0x2d0], -R196.reuse ;  /* 0x0000b40024247a23 */ /* 0x100fe400000108c4 */
[----:B------:R-:W-:Y:S03]  /*98b0*/  FFMA.FTZ R37, R37, c[0x0][0x2d0], -R196 ;  /* 0x0000b40025257a23 */ /* 0x000fe600000108c4 */
[C---:B------:R-:W-:Y:S01]  /*98c0*/  HMMA.16816.F32 R64, R168.reuse, R194, R64 ;  /* 0x000000c2a840723c */ /* 0x040fe20000001840 */
[----:B------:R-:W-:Y:S03]  /*98d0*/  LDSM.16.MT88.4 R192, [R214+0x900] ;  /* 0x00090000d6c0783b */ /* 0x000fe60000004200 */
[--C-:B------:R-:W-:Y:S02]  /*98e0*/  FFMA.FTZ R38, R38, c[0x0][0x2d0], -R166.reuse ;  /* 0x0000b40026267a23 */ /* 0x100fe400000108a6 */
[----:B------:R-:W-:Y:S02]  /*98f0*/  FFMA.FTZ R39, R39, c[0x0][0x2d0], -R166 ;  /* 0x0000b40027277a23 */ /* 0x000fe400000108a6 */
[C---:B------:R-:W-:Y:S04]  /*9900*/  HMMA.16816.F32 R68, R168.reuse, R172, R68 ;  /* 0x000000aca844723c */ /* 0x040fe80000001844 */
[--C-:B------:R-:W-:Y:S02]  /*9910*/  FFMA.FTZ R40, R40, c[0x0][0x2d0], -R196.reuse ;  /* 0x0000b40028287a23 */ /* 0x100fe400000108c4 */
[----:B------:R-:W-:Y:S02]  /*9920*/  FFMA.FTZ R41, R41, c[0x0][0x2d0], -R196 ;  /* 0x0000b40029297a23 */ /* 0x000fe400000108c4 */
[C---:B------:R-:W-:Y:S01]  /*9930*/  HMMA.16816.F32 R72, R168.reuse, R174, R72 ;  /* 0x000000aea848723c */ /* 0x040fe20000001848 */
[----:B------:R-:W3:Y:S03]  /*9940*/  LDSM.16.MT88.4 R172, [R215+0x3100] ;  /* 0x00310000d7ac783b */ /* 0x000ee60000004200 */
[--C-:B------:R-:W-:Y:S02]  /*9950*/  FFMA.FTZ R42, R42, c[0x0][0x2d0], -R166.reuse ;  /* 0x0000b4002a2a7a23 */ /* 0x100fe400000108a6 */
[--C-:B------:R-:W-:Y:S02]  /*9960*/  FFMA.FTZ R43, R43, c[0x0][0x2d0], -R166.reuse ;  /* 0x0000b4002b2b7a23 */ /* 0x100fe400000108a6 */
[C---:B-1----:R-:W-:Y:S04]  /*9970*/  HMMA.16816.F32 R76, R168.reuse, R184, R76 ;  /* 0x000000b8a84c723c */ /* 0x042fe8000000184c */
        /* <DEDUP_REMOVED lines=25> */
[----:B------:R-:W-:Y:S03]  /*9b10*/  FMUL.FTZ R109, R2, R109 ;  /* 0x0000006d026d7220 */ /* 0x000fe60000410000 */
[C---:B------:R-:W-:Y:S01]  /*9b20*/  HMMA.16816.F32 R104, R168.reuse, R186, R104 ;  /* 0x000000baa868723c */ /* 0x040fe20000001868 */
[----:B------:R-:W1:Y:S02]  /*9b30*/  LDSM.16.MT88.4 R184, [R215+0x6100] ;  /* 0x00610000d7b8783b */ /* 0x000e640000004200 */
[C---:B------:R-:W-:Y:S02]  /*9b40*/  FMUL.FTZ R110, R0.reuse, R110 ;  /* 0x0000006e006e7220 */ /* 0x040fe40000410000 */
[----:B------:R-:W-:Y:S02]  /*9b50*/  FMUL.FTZ R111, R0, R111 ;  /* 0x0000006f006f7220 */ /* 0x000fe40000410000 */
[C---:B------:R-:W-:Y:S02]  /*9b60*/  FMUL.FTZ R112, R2.reuse, R112 ;  /* 0x0000007002707220 */ /* 0x040fe40000410000 */
[----:B------:R-:W-:Y:S03]  /*9b70*/  FMUL.FTZ R113, R2, R113 ;  /* 0x0000007102717220 */ /* 0x000fe60000410000 */
[C---:B--2---:R-:W-:Y:S03]  /*9b80*/  HMMA.16816.F32 R108, R168.reuse, R188, R108 ;  /* 0x000000bca86c723c */ /* 0x044fe6000000186c */
[C---:B------:R-:W-:Y:S02]  /*9b90*/  FMUL.FTZ R114, R0.reuse, R114 ;  /* 0x0000007200727220 */ /* 0x040fe40000410000 */
        /* <DEDUP_REMOVED lines=18> */
[C---:B------:R-:W-:Y:S02]  /*9cc0*/  FMUL.FTZ R128, R2.reuse, R128 ;  /* 0x0000008002807220 */ /* 0x040fe40000410000 */
[----:B------:R-:W-:Y:S03]  /*9cd0*/  FMUL.FTZ R129, R2, R129 ;  /* 0x0000008102817220 */ /* 0x000fe60000410000 */
[C---:B-1----:R-:W-:Y:S03]  /*9ce0*/  HMMA.16816.F32 R124, R168.reuse, R184, R124 ;  /* 0x000000b8a87c723c */ /* 0x042fe6000000187c */
[C---:B------:R-:W-:Y:S02]  /*9cf0*/  FMUL.FTZ R130, R0.reuse, R130 ;  /* 0x0000008200827220 */ /* 0x040fe40000410000 */
        /* <DEDUP_REMOVED lines=12> */
[--C-:B------:R-:W-:Y:S02]  /*9dc0*/  FFMA.FTZ R14, R14, c[0x0][0x2d0], -R166.reuse ;  /* 0x0000b4000e0e7a23 */ /* 0x100fe400000108a6 */
[--C-:B------:R-:W-:Y:S02]  /*9dd0*/  FFMA.FTZ R15, R15, c[0x0][0x2d0], -R166.reuse ;  /* 0x0000b4000f0f7a23 */ /* 0x100fe400000108a6 */
[----:B------:R2:W-:Y:S01]  /*9de0*/  MUFU.EX2 R202, R14 ;  /* 0x0000000e00ca7308 */ /* 0x0005e20000000800 */
[C---:B------:R-:W-:Y:S01]  /*9df0*/  HMMA.16816.F32 R136, R168.reuse, R190, R136 ;  /* 0x000000bea888723c */ /* 0x040fe20000001888 */
[----:B------:R-:W4:Y:S02]  /*9e00*/  LDSM.16.MT88.4 R188, [R215+0x9100] ;  /* 0x00910000d7bc783b */ /* 0x000f240000004200 */
[C---:B------:R-:W-:Y:S02]  /*9e10*/  FMUL.FTZ R140, R2.reuse, R140 ;  /* 0x0000008c028c7220 */ /* 0x040fe40000410000 */
[----:B------:R-:W-:Y:S02]  /*9e20*/  FMUL.FTZ R141, R2, R141 ;  /* 0x0000008d028d7220 */ /* 0x000fe40000410000 */
[C---:B------:R-:W-:Y:S02]  /*9e30*/  FMUL.FTZ R142, R0.reuse, R142 ;  /* 0x0000008e008e7220 */ /* 0x040fe40000410000 */
[----:B------:R-:W-:Y:S01]  /*9e40*/  FMUL.FTZ R143, R0, R143 ;  /* 0x0000008f008f7220 */ /* 0x000fe20000410000 */
[----:B------:R1:W1:Y:S02]  /*9e50*/  MUFU.EX2 R200, R15 ;  /* 0x0000000f00c87308 */ /* 0x0002640000000800 */
[C---:B------:R-:W-:Y:S02]  /*9e60*/  FMUL.FTZ R144, R2.reuse, R144 ;  /* 0x0000009002907220 */ /* 0x040fe40000410000 */
[----:B------:R-:W-:Y:S02]  /*9e70*/  FMUL.FTZ R145, R2, R145 ;  /* 0x0000009102917220 */ /* 0x000fe40000410000 */
[C---:B---3--:R-:W-:Y:S03]  /*9e80*/  HMMA.16816.F32 R140, R168.reuse, R172, R140 ;  /* 0x000000aca88c723c */ /* 0x048fe6000000188c */
[C---:B------:R-:W-:Y:S02]  /*9e90*/  FMUL.FTZ R146, R0.reuse, R146 ;  /* 0x0000009200927220 */ /* 0x040fe40000410000 */
[C---:B------:R-:W-:Y:S02]  /*9ea0*/  FMUL.FTZ R147, R0.reuse, R147 ;  /* 0x0000009300937220 */ /* 0x040fe40000410000 */
[----:B--2---:R-:W-:Y:S02]  /*9eb0*/  FMUL.FTZ R14, R0, R178 ;  /* 0x000000b2000e7220 */ /* 0x004fe40000410000 */
[C---:B------:R-:W-:Y:S03]  /*9ec0*/  FMUL.FTZ R148, R2.reuse, R148 ;  /* 0x0000009402947220 */ /* 0x040fe60000410000 */
[C---:B------:R-:W-:Y:S01]  /*9ed0*/  HMMA.16816.F32 R144, R168.reuse, R174, R144 ;  /* 0x000000aea890723c */ /* 0x040fe20000001890 */
[----:B------:R-:W2:Y:S02]  /*9ee0*/  LDSM.16.MT88.4 R172, [R214+0x9100] ;  /* 0x00910000d6ac783b */ /* 0x000ea40000004200 */
[----:B------:R-:W-:Y:S02]  /*9ef0*/  FMUL.FTZ R149, R2, R149 ;  /* 0x0000009502957220 */ /* 0x000fe40000410000 */
[C---:B------:R-:W-:Y:S02]  /*9f00*/  FMUL.FTZ R150, R0.reuse, R150 ;  /* 0x0000009600967220 */ /* 0x040fe40000410000 */
[C---:B------:R-:W-:Y:S02]  /*9f10*/  FMUL.FTZ R151, R0.reuse, R151 ;  /* 0x0000009700977220 */ /* 0x040fe40000410000 */
[----:B-1----:R-:W-:Y:S02]  /*9f20*/  FMUL.FTZ R15, R0, R179 ;  /* 0x000000b3000f7220 */ /* 0x002fe40000410000 */
[----:B------:R-:W1:Y:S01]  /*9f30*/  LDSM.16.MT88.4 R176, [R212+0x900] ;  /* 0x00090000d4b0783b */ /* 0x000e620000004200 */
[--C-:B------:R-:W-:Y:S02]  /*9f40*/  FFMA.FTZ R18, R18, c[0x0][0x2d0], -R166.reuse ;  /* 0x0000b40012127a23 */ /* 0x100fe400000108a6 */
[C---:B------:R-:W-:Y:S02]  /*9f50*/  HMMA.16816.F32 R148, R168.reuse, R184, R148 ;  /* 0x000000b8a894723c */ /* 0x040fe40000001894 */
[----:B------:R3:W-:Y:S01]  /*9f60*/  MUFU.EX2 R199, R18 ;  /* 0x0000001200c77308 */ /* 0x0007e20000000800 */
[----:B------:R-:W-:Y:S02]  /*9f70*/  FFMA.FTZ R19, R19, c[0x0][0x2d0], -R166 ;  /* 0x0000b40013137a23 */ /* 0x000fe400000108a6 */
[C---:B------:R-:W-:Y:S02]  /*9f80*/  FMUL.FTZ R152, R2.reuse, R152 ;  /* 0x0000009802987220 */ /* 0x040fe40000410000 */
[----:B------:R-:W-:Y:S01]  /*9f90*/  FMUL.FTZ R153, R2, R153 ;  /* 0x0000009902997220 */ /* 0x000fe20000410000 */
[C---:B------:R-:W-:Y:S01]  /*9fa0*/  HMMA.16816.F32 R12, R168.reuse, R186, R12 ;  /* 0x000000baa80c723c */ /* 0x040fe2000000180c */
[----:B------:R-:W1:Y:S03]  /*9fb0*/  LDSM.16.MT88.4 R184, [R213+0x900] ;  /* 0x00090000d5b8783b */ /* 0x000e660000004200 */
[C---:B------:R-:W-:Y:S01]  /*9fc0*/  FMUL.FTZ R154, R0.reuse, R154 ;  /* 0x0000009a009a7220 */ /* 0x040fe20000410000 */
[----:B------:R2:W1:Y:S01]  /*9fd0*/  MUFU.EX2 R198, R19 ;  /* 0x0000001300c67308 */ /* 0x0004620000000800 */
[----:B------:R-:W-:Y:S02]  /*9fe0*/  FMUL.FTZ R155, R0, R155 ;  /* 0x0000009b009b7220 */ /* 0x000fe40000410000 */
[C---:B------:R-:W-:Y:S04]  /*9ff0*/  FMUL.FTZ R156, R2.reuse, R156 ;  /* 0x0000009c029c7220 */ /* 0x040fe80000410000 */
[----:B------:R-:W-:Y:S01]  /*a000*/  FMUL.FTZ R157, R2, R157 ;  /* 0x0000009d029d7220 */ /* 0x000fe20000410000 */
[C---:B----4-:R-:W-:Y:S03]  /*a010*/  HMMA.16816.F32 R152, R168.reuse, R188, R152 ;  /* 0x000000bca898723c */ /* 0x050fe60000001898 */
[C---:B------:R-:W-:Y:S02]  /*a020*/  FMUL.FTZ R158, R0.reuse, R158 ;  /* 0x0000009e009e7220 */ /* 0x040fe40000410000 */
[C---:B------:R-:W-:Y:S02]  /*a030*/  FMUL.FTZ R159, R0.reuse, R159 ;  /* 0x0000009f009f7220 */ /* 0x040fe40000410000 */
[----:B---3--:R-:W-:Y:S02]  /*a040*/  FMUL.FTZ R18, R0, R182 ;  /* 0x000000b600127220 */ /* 0x008fe40000410000 */
[C---:B------:R-:W-:Y:S03]  /*a050*/  FMUL.FTZ R160, R2.reuse, R160 ;  /* 0x000000a002a07220 */ /* 0x040fe60000410000 */
[C---:B------:R-:W-:Y:S01]  /*a060*/  HMMA.16816.F32 R156, R168.reuse, R190, R156 ;  /* 0x000000bea89c723c */ /* 0x040fe2000000189c */
[----:B------:R-:W3:Y:S02]  /*a070*/  LDSM.16.MT88.4 R188, [R215+0x900] ;  /* 0x00090000d7bc783b */ /* 0x000ee40000004200 */
[----:B------:R-:W-:Y:S02]  /*a080*/  FMUL.FTZ R161, R2, R161 ;  /* 0x000000a102a17220 */ /* 0x000fe40000410000 */
[C---:B------:R-:W-:Y:S02]  /*a090*/  FMUL.FTZ R162, R0.reuse, R162 ;  /* 0x000000a200a27220 */ /* 0x040fe40000410000 */
[C---:B------:R-:W-:Y:S02]  /*a0a0*/  FMUL.FTZ R163, R0.reuse, R163 ;  /* 0x000000a300a37220 */ /* 0x040fe40000410000 */
[----:B--2---:R-:W-:Y:S02]  /*a0b0*/  FMUL.FTZ R19, R0, R183 ;  /* 0x000000b700137220 */ /* 0x004fe40000410000 */
[----:B------:R-:W-:Y:S01]  /*a0c0*/  LDSM.16.MT88.4 R180, [R215+0x3900] ;  /* 0x00390000d7b4783b */ /* 0x000fe20000004200 */
[--C-:B------:R-:W-:Y:S02]  /*a0d0*/  FFMA.FTZ R49, R49, c[0x0][0x2d0], -R196.reuse ;  /* 0x0000b40031317a23 */ /* 0x100fe400000108c4 */
[C---:B------:R-:W-:Y:S03]  /*a0e0*/  HMMA.16816.F32 R160, R168.reuse, R172, R160 ;  /* 0x000000aca8a0723c */ /* 0x040fe600000018a0 */
[--C-:B------:R-:W-:Y:S01]  /*a0f0*/  FFMA.FTZ R44, R44, c[0x0][0x2d0], -R196.reuse ;  /* 0x0000b4002c2c7a23 */ /* 0x100fe200000108c4 */
[----:B------:R-:W-:Y:S01]  /*a100*/  MUFU.EX2 R49, R49 ;  /* 0x0000003100317308 */ /* 0x000fe20000000800 */
[----:B------:R-:W-:Y:S02]  /*a110*/  FFMA.FTZ R45, R45, c[0x0][0x2d0], -R196 ;  /* 0x0000b4002d2d7a23 */ /* 0x000fe400000108c4 */
[--C-:B------:R-:W-:Y:S01]  /*a120*/  FFMA.FTZ R46, R46, c[0x0][0x2d0], -R166.reuse ;  /* 0x0000b4002e2e7a23 */ /* 0x100fe200000108a6 */
[----:B------:R-:W-:Y:S01]  /*a130*/  HMMA.16816.F32 R16, R168, R174, R16 ;  /* 0x000000aea810723c */ /* 0x000fe20000001810 */
[----:B------:R-:W2:Y:S03]  /*a140*/  LDSM.16.MT88.4 R172, [R212+0x3900] ;  /* 0x00390000d4ac783b */ /* 0x000ea60000004200 */
[----:B------:R-:W-:Y:S02]  /*a150*/  FFMA.FTZ R47, R47, c[0x0][0x2d0], -R166 ;  /* 0x0000b4002f2f7a23 */ /* 0x000fe400000108a6 */
[----:B------:R-:W-:Y:S01]  /*a160*/  MUFU.EX2 R44, R44 ;  /* 0x0000002c002c7308 */ /* 0x000fe20000000800 */
[----:B------:R-:W-:Y:S01]  /*a170*/  F2FP.PACK_AB R168, R201, R203 ;  /* 0x000000cbc9a8723e */ /* 0x000fe200000000ff */
[----:B------:R-:W-:Y:S01]  /*a180*/  FFMA.FTZ R48, R48, c[0x0][0x2d0], -R196 ;  /* 0x0000b40030307a23 */ /* 0x000fe200000108c4 */
[----:B------:R-:W-:Y:S03]  /*a190*/  F2FP.PACK_AB R169, R200, R202 ;  /* 0x000000cac8a9723e */ /* 0x000fe600000000ff */
[----:B------:R-:W-:Y:S01]  /*a1a0*/  F2FP.PACK_AB R170, R251, R252 ;  /* 0x000000fcfbaa723e */ /* 0x000fe200000000ff */
[--C-:B------:R-:W-:Y:S01]  /*a1b0*/  FFMA.FTZ R50, R50, c[0x0][0x2d0], -R166.reuse ;  /* 0x0000b40032327a23 */ /* 0x100fe200000108a6 */
[----:B-1----:R-:W-:Y:S01]  /*a1c0*/  F2FP.PACK_AB R171, R198, R199 ;  /* 0x000000c7c6ab723e */ /* 0x002fe200000000ff */
[----:B------:R-:W-:Y:S01]  /*a1d0*/  FFMA.FTZ R166, R51, c[0x0][0x2d0], -R166 ;  /* 0x0000b40033a67a23 */ /* 0x000fe200000108a6 */
[----:B------:R-:W-:Y:S05]  /*a1e0*/  MUFU.EX2 R45, R45 ;  /* 0x0000002d002d7308 */ /* 0x000fea0000000800 */
[C---:B------:R-:W-:Y:S05]  /*a1f0*/  HMMA.16816.F32 R4, R168.reuse, R176, R4 ;  /* 0x000000b0a804723c */ /* 0x040fea0000001804 */
[----:B------:R-:W-:Y:S03]  /*a200*/  MUFU.EX2 R166, R166 ;  /* 0x000000a600a67308 */ /* 0x000fe60000000800 */
[C---:B------:R-:W-:Y:S01]  /*a210*/  HMMA.16816.F32 R8, R168.reuse, R178, R8 ;  /* 0x000000b2a808723c */ /* 0x040fe20000001808 */
[----:B------:R-:W1:Y:S06]  /*a220*/  LDSM.16.MT88.4 R176, [R213+0x3900] ;  /* 0x00390000d5b0783b */ /* 0x000e6c0000004200 */
[----:B------:R-:W-:Y:S01]  /*a230*/  MUFU.EX2 R46, R46 ;  /* 0x0000002e002e7308 */ /* 0x000fe20000000800 */
[C---:B------:R-:W-:Y:S08]  /*a240*/  HMMA.16816.F32 R52, R168.reuse, R184, R52 ;  /* 0x000000b8a834723c */ /* 0x040ff00000001834 */
[C---:B------:R-:W-:Y:S01]  /*a250*/  HMMA.16816.F32 R56, R168.reuse, R186, R56 ;  /* 0x000000baa838723c */ /* 0x040fe20000001838 */
[----:B------:R-:W4:Y:S01]  /*a260*/  LDSM.16.MT88.4 R184, [R214+0x3900] ;  /* 0x00390000d6b8783b */ /* 0x000f220000004200 */
[----:B------:R-:W-:Y:S06]  /*a270*/  MUFU.EX2 R47, R47 ;  /* 0x0000002f002f7308 */ /* 0x000fec0000000800 */
[C---:B---3--:R-:W-:Y:S04]  /*a280*/  HMMA.16816.F32 R60, R168.reuse, R188, R60 ;  /* 0x000000bca83c723c */ /* 0x048fe8000000183c */
[----:B------:R-:W-:Y:S04]  /*a290*/  MUFU.EX2 R48, R48 ;  /* 0x0000003000307308 */ /* 0x000fe80000000800 */
[C---:B------:R-:W-:Y:S01]  /*a2a0*/  HMMA.16816.F32 R64, R168.reuse, R190, R64 ;  /* 0x000000bea840723c */ /* 0x040fe20000001840 */
[----:B------:R-:W3:Y:S05]  /*a2b0*/  LDSM.16.MT88.4 R188, [R212+0x6900] ;  /* 0x00690000d4bc783b */ /* 0x000eea0000004200 */
[----:B------:R-:W-:Y:S02]  /*a2c0*/  MUFU.EX2 R50, R50 ;  /* 0x0000003200327308 */ /* 0x000fe40000000800 */
[C---:B------:R-:W-:Y:S08]  /*a2d0*/  HMMA.16816.F32 R68, R168.reuse, R192, R68 ;  /* 0x000000c0a844723c */ /* 0x040ff00000001844 */
[C---:B------:R-:W-:Y:S01]  /*a2e0*/  HMMA.16816.F32 R72, R168.reuse, R194, R72 ;  /* 0x000000c2a848723c */ /* 0x040fe20000001848 */
[----:B------:R-:W-:Y:S06]  /*a2f0*/  MUFU.EX2 R194, R22 ;  /* 0x0000001600c27308 */ /* 0x000fec0000000800 */
[----:B------:R-:W-:Y:S01]  /*a300*/  MOV R195, R209 ;  /* 0x000000d100c37202 */ /* 0x000fe20000000f00 */
[C---:B--2---:R-:W-:Y:S03]  /*a310*/  HMMA.16816.F32 R76, R168.reuse, R172, R76 ;  /* 0x000000aca84c723c */ /* 0x044fe6000000184c */
[----:B------:R2:W2:Y:S05]  /*a320*/  MUFU.EX2 R193, R23 ;  /* 0x0000001700c17308 */ /* 0x0004aa0000000800 */
[C---:B------:R-:W-:Y:S01]  /*a330*/  HMMA.16816.F32 R80, R168.reuse, R174, R80 ;  /* 0x000000aea850723c */ /* 0x040fe20000001850 */
[----:B------:R-:W3:Y:S04]  /*a340*/  LDSM.16.MT88.4 R172, [R213+0x6900] ;  /* 0x00690000d5ac783b */ /* 0x000ee80000004200 */
[----:B------:R-:W-:Y:S03]  /*a350*/  MUFU.EX2 R192, R26 ;  /* 0x0000001a00c07308 */ /* 0x000fe60000000800 */
[C---:B-1----:R-:W-:Y:S07]  /*a360*/  HMMA.16816.F32 R84, R168.reuse, R176, R84 ;  /* 0x000000b0a854723c */ /* 0x042fee0000001854 */
[----:B------:R-:W-:Y:S01]  /*a370*/  MUFU.EX2 R209, R32 ;  /* 0x0000002000d17308 */ /* 0x000fe20000000800 */
[C---:B------:R-:W-:Y:S01]  /*a380*/  HMMA.16816.F32 R88, R168.reuse, R178, R88 ;  /* 0x000000b2a858723c */ /* 0x040fe20000001858 */
[----:B------:R-:W1:Y:S06]  /*a390*/  LDSM.16.MT88.4 R176, [R215+0x6900] ;  /* 0x00690000d7b0783b */ /* 0x000e6c0000004200 */
[----:B--2---:R-:W-:Y:S01]  /*a3a0*/  LDSM.16.MT88.4 R20, [R214+0x9900] ;  /* 0x00990000d614783b */ /* 0x004fe20000004200 */
[C---:B------:R-:W-:Y:S08]  /*a3b0*/  HMMA.16816.F32 R92, R168.reuse, R180, R92 ;  /* 0x000000b4a85c723c */ /* 0x040ff0000000185c */
[C---:B------:R-:W-:Y:S01]  /*a3c0*/  HMMA.16816.F32 R96, R168.reuse, R182, R96 ;  /* 0x000000b6a860723c */ /* 0x040fe20000001860 */
[----:B------:R-:W2:Y:S07]  /*a3d0*/  LDSM.16.MT88.4 R180, [R214+0x6900] ;  /* 0x00690000d6b4783b */ /* 0x000eae0000004200 */
[C---:B----4-:R-:W-:Y:S08]  /*a3e0*/  HMMA.16816.F32 R100, R168.reuse, R184, R100 ;  /* 0x000000b8a864723c */ /* 0x050ff00000001864 */
[C---:B------:R-:W-:Y:S01]  /*a3f0*/  HMMA.16816.F32 R104, R168.reuse, R186, R104 ;  /* 0x000000baa868723c */ /* 0x040fe20000001868 */
[----:B------:R-:W4:Y:S07]  /*a400*/  LDSM.16.MT88.4 R184, [R212+0x9900] ;  /* 0x00990000d4b8783b */ /* 0x000f2e0000004200 */
[C---:B---3--:R-:W-:Y:S01]  /*a410*/  HMMA.16816.F32 R108, R168.reuse, R188, R108 ;  /* 0x000000bca86c723c */ /* 0x048fe2000000186c */
[----:B------:R-:W-:Y:S07]  /*a420*/  MUFU.EX2 R189, R31 ;  /* 0x0000001f00bd7308 */ /* 0x000fee0000000800 */
[C---:B------:R-:W-:Y:S03]  /*a430*/  HMMA.16816.F32 R112, R168.reuse, R190, R112 ;  /* 0x000000bea870723c */ /* 0x040fe60000001870 */
[----:B------:R3:W2:Y:S05]  /*a440*/  MUFU.EX2 R191, R27 ;  /* 0x0000001b00bf7308 */ /* 0x0006aa0000000800 */
[C---:B------:R-:W-:Y:S05]  /*a450*/  HMMA.16816.F32 R116, R168.reuse, R172, R116 ;  /* 0x000000aca874723c */ /* 0x040fea0000001874 */
[----:B------:R2:W2:Y:S03]  /*a460*/  MUFU.EX2 R190, R30 ;  /* 0x0000001e00be7308 */ /* 0x0004a60000000800 */
[C---:B------:R-:W-:Y:S01]  /*a470*/  HMMA.16816.F32 R120, R168.reuse, R174, R120 ;  /* 0x000000aea878723c */ /* 0x040fe20000001878 */
[----:B------:R-:W4:Y:S06]  /*a480*/  LDSM.16.MT88.4 R172, [R213+0x9900] ;  /* 0x00990000d5ac783b */ /* 0x000f2c0000004200 */
[----:B------:R-:W-:Y:S01]  /*a490*/  MUFU.EX2 R188, R34 ;  /* 0x0000002200bc7308 */ /* 0x000fe20000000800 */
[C---:B-1----:R-:W-:Y:S01]  /*a4a0*/  HMMA.16816.F32 R124, R168.reuse, R176, R124 ;  /* 0x000000b0a87c723c */ /* 0x042fe2000000187c */
[----:B---3--:R-:W-:Y:S07]  /*a4b0*/  LDSM.16.MT88.4 R24, [R213+0x1100] ;  /* 0x00110000d518783b */ /* 0x008fee0000004200 */
[C---:B------:R-:W-:Y:S01]  /*a4c0*/  HMMA.16816.F32 R128, R168.reuse, R178, R128 ;  /* 0x000000b2a880723c */ /* 0x040fe20000001880 */
[----:B------:R-:W1:Y:S06]  /*a4d0*/  LDSM.16.MT88.4 R176, [R215+0x9900] ;  /* 0x00990000d7b0783b */ /* 0x000e6c0000004200 */
[----:B--2---:R-:W-:Y:S01]  /*a4e0*/  LDSM.16.MT88.4 R28, [R212+0x1900] ;  /* 0x00190000d41c783b */ /* 0x004fe20000004200 */
[C---:B------:R-:W-:Y:S08]  /*a4f0*/  HMMA.16816.F32 R132, R168.reuse, R180, R132 ;  /* 0x000000b4a884723c */ /* 0x040ff00000001884 */
[C---:B------:R-:W-:Y:S01]  /*a500*/  HMMA.16816.F32 R136, R168.reuse, R182, R136 ;  /* 0x000000b6a888723c */ /* 0x040fe20000001888 */
[----:B------:R-:W2:Y:S07]  /*a510*/  LDSM.16.MT88.4 R180, [R212+0x1100] ;  /* 0x00110000d4b4783b */ /* 0x000eae0000004200 */
[C---:B----4-:R-:W-:Y:S01]  /*a520*/  HMMA.16816.F32 R140, R168.reuse, R184, R140 ;  /* 0x000000b8a88c723c */ /* 0x050fe2000000188c */
[----:B------:R-:W-:Y:S06]  /*a530*/  MUFU.EX2 R184, R42 ;  /* 0x0000002a00b87308 */ /* 0x000fec0000000800 */
[----:B------:R-:W-:Y:S01]  /*a540*/  MOV R185, R208 ;  /* 0x000000d000b97202 */ /* 0x000fe20000000f00 */
[C---:B------:R-:W-:Y:S03]  /*a550*/  HMMA.16816.F32 R144, R168.reuse, R186, R144 ;  /* 0x000000baa890723c */ /* 0x040fe60000001890 */
[----:B------:R-:W3:Y:S05]  /*a560*/  MUFU.EX2 R208, R33 ;  /* 0x0000002100d07308 */ /* 0x000eea0000000800 */
[C---:B------:R-:W-:Y:S05]  /*a570*/  HMMA.16816.F32 R148, R168.reuse, R172, R148 ;  /* 0x000000aca894723c */ /* 0x040fea0000001894 */
[----:B------:R4:W2:Y:S03]  /*a580*/  MUFU.EX2 R187, R35 ;  /* 0x0000002300bb7308 */ /* 0x0008a60000000800 */
[C---:B------:R-:W-:Y:S01]  /*a590*/  HMMA.16816.F32 R12, R168.reuse, R174, R12 ;  /* 0x000000aea80c723c */ /* 0x040fe2000000180c */
[----:B------:R-:W2:Y:S06]  /*a5a0*/  LDSM.16.MT88.4 R172, [R215+0x1100] ;  /* 0x00110000d7ac783b */ /* 0x000eac0000004200 */
[----:B------:R-:W-:Y:S01]  /*a5b0*/  MUFU.EX2 R186, R38 ;  /* 0x0000002600ba7308 */ /* 0x000fe20000000800 */
[C---:B-1----:R-:W-:Y:S08]  /*a5c0*/  HMMA.16816.F32 R152, R168.reuse, R176, R152 ;  /* 0x000000b0a898723c */ /* 0x042ff00000001898 */
[C---:B------:R-:W-:Y:S01]  /*a5d0*/  HMMA.16816.F32 R156, R168.reuse, R178, R156 ;  /* 0x000000b2a89c723c */ /* 0x040fe2000000189c */
[----:B------:R-:W1:Y:S06]  /*a5e0*/  LDSM.16.MT88.4 R176, [R214+0x1100] ;  /* 0x00110000d6b0783b */ /* 0x000e6c0000004200 */
[----:B----4-:R-:W-:Y:S01]  /*a5f0*/  LDSM.16.MT88.4 R32, [R213+0x1900] ;  /* 0x00190000d520783b */ /* 0x010fe20000004200 */
[C---:B------:R-:W-:Y:S07]  /*a600*/  HMMA.16816.F32 R160, R168.reuse, R20, R160 ;  /* 0x00000014a8a0723c */ /* 0x040fee00000018a0 */
[----:B------:R-:W-:Y:S01]  /*a610*/  F2FP.PACK_AB R20, R249, R250 ;  /* 0x000000faf914723e */ /* 0x000fe200000000ff */
[----:B------:R-:W-:Y:S01]  /*a620*/  HMMA.16816.F32 R16, R168, R22, R16 ;  /* 0x00000016a810723c */ /* 0x000fe20000001810 */
[----:B------:R-:W4:Y:S03]  /*a630*/  LDSM.16.MT88.4 R168, [R212+0x4100] ;  /* 0x00410000d4a8783b */ /* 0x000f260000004200 */
[----:B------:R-:W-:Y:S03]  /*a640*/  F2FP.PACK_AB R21, R193, R194 ;  /* 0x000000c2c115723e */ /* 0x000fe600000000ff */
[----:B------:R-:W-:Y:S02]  /*a650*/  F2FP.PACK_AB R22, R246, R248 ;  /* 0x000000f8f616723e */ /* 0x000fe400000000ff */
[----:B------:R-:W-:Y:S07]  /*a660*/  F2FP.PACK_AB R23, R191, R192 ;  /* 0x000000c0bf17723e */ /* 0x000fee00000000ff */
[C---:B--2---:R-:W-:Y:S08]  /*a670*/  HMMA.16816.F32 R4, R20.reuse, R180, R4 ;  /* 0x000000b41404723c */ /* 0x044ff00000001804 */
[C---:B------:R-:W-:Y:S01]  /*a680*/  HMMA.16816.F32 R8, R20.reuse, R182, R8 ;  /* 0x000000b61408723c */ /* 0x040fe20000001808 */
[----:B------:R-:W2:Y:S07]  /*a690*/  LDSM.16.MT88.4 R180, [R213+0x4100] ;  /* 0x00410000d5b4783b */ /* 0x000eae0000004200 */
[C---:B------:R-:W-:Y:S08]  /*a6a0*/  HMMA.16816.F32 R52, R20.reuse, R24, R52 ;  /* 0x000000181434723c */ /* 0x040ff00000001834 */
        /* <DEDUP_REMOVED lines=20> */
[C---:B-1----:R-:W-:Y:S08]  /*a7f0*/  HMMA.16816.F32 R108, R20.reuse, R176, R108 ;  /* 0x000000b0146c723c */ /* 0x042ff0000000186c */
[C---:B------:R-:W-:Y:S01]  /*a800*/  HMMA.16816.F32 R112, R20.reuse, R178, R112 ;  /* 0x000000b21470723c */ /* 0x040fe20000001870 */
[----:B------:R-:W-:Y:S07]  /*a810*/  LDSM.16.MT88.4 R176, [R215+0xa100] ;  /* 0x00a10000d7b0783b */ /* 0x000fee0000004200 */
[C---:B----4-:R-:W-:Y:S08]  /*a820*/  HMMA.16816.F32 R116, R20.reuse, R168, R116 ;  /* 0x000000a81474723c */ /* 0x050ff00000001874 */
[C---:B------:R-:W-:Y:S01]  /*a830*/  HMMA.16816.F32 R120, R20.reuse, R170, R120 ;  /* 0x000000aa1478723c */ /* 0x040fe20000001878 */
[----:B------:R-:W1:Y:S07]  /*a840*/  LDSM.16.MT88.4 R168, [R213+0xa100] ;  /* 0x00a10000d5a8783b */ /* 0x000e6e0000004200 */
[C---:B--2---:R-:W-:Y:S07]  /*a850*/  HMMA.16816.F32 R124, R20.reuse, R180, R124 ;  /* 0x000000b4147c723c */ /* 0x044fee000000187c */
[----:B------:R-:W-:Y:S01]  /*a860*/  MOV R181, R203 ;  /* 0x000000cb00b57202 */ /* 0x000fe20000000f00 */
[C---:B------:R-:W-:Y:S01]  /*a870*/  HMMA.16816.F32 R128, R20.reuse, R182, R128 ;  /* 0x000000b61480723c */ /* 0x040fe20000001880 */
[----:B------:R-:W-:Y:S03]  /*a880*/  MUFU.EX2 R203, R36 ;  /* 0x0000002400cb7308 */ /* 0x000fe60000000800 */
[----:B------:R-:W-:Y:S02]  /*a890*/  MOV R180, R201 ;  /* 0x000000c900b47202 */ /* 0x000fe40000000f00 */
[----:B------:R-:W-:Y:S02]  /*a8a0*/  MOV R51, R181 ;  /* 0x000000b500337202 */ /* 0x000fe40000000f00 */
[C---:B------:R-:W-:Y:S03]  /*a8b0*/  HMMA.16816.F32 R132, R20.reuse, R24, R132 ;  /* 0x000000181484723c */ /* 0x040fe60000001884 */
[----:B------:R-:W2:Y:S01]  /*a8c0*/  MUFU.EX2 R201, R37 ;  /* 0x0000002500c97308 */ /* 0x000ea20000000800 */
[----:B------:R-:W-:Y:S02]  /*a8d0*/  MOV R183, R197 ;  /* 0x000000c500b77202 */ /* 0x000fe40000000f00 */
[----:B------:R-:W-:Y:S02]  /*a8e0*/  F2FP.PACK_AB R181, R47, R46 ;  /* 0x0000002e2fb5723e */ /* 0x000fe400000000ff */
[C---:B------:R-:W-:Y:S01]  /*a8f0*/  HMMA.16816.F32 R136, R20.reuse, R26, R136 ;  /* 0x0000001a1488723c */ /* 0x040fe20000001888 */
[----:B------:R-:W4:Y:S03]  /*a900*/  LDSM.16.MT88.4 R24, [R214+0xa100] ;  /* 0x00a10000d618783b */ /* 0x000f260000004200 */
[----:B------:R-:W-:Y:S01]  /*a910*/  F2FP.PACK_AB R182, R49, R48 ;  /* 0x0000003031b6723e */ /* 0x000fe200000000ff */
[----:B------:R-:W-:Y:S01]  /*a920*/  MUFU.EX2 R197, R40 ;  /* 0x0000002800c57308 */ /* 0x000fe20000000800 */
[----:B------:R-:W-:Y:S02]  /*a930*/  MOV R196, R180 ;  /* 0x000000b400c47202 */ /* 0x000fe40000000f00 */
[C---:B---3--:R-:W-:Y:S04]  /*a940*/  HMMA.16816.F32 R140, R20.reuse, R172, R140 ;  /* 0x000000ac148c723c */ /* 0x048fe8000000188c */
[----:B------:R-:W-:Y:S04]  /*a950*/  F2FP.PACK_AB R180, R45, R44 ;  /* 0x0000002c2db4723e */ /* 0x000fe800000000ff */
[C---:B------:R-:W-:Y:S01]  /*a960*/  HMMA.16816.F32 R144, R20.reuse, R174, R144 ;  /* 0x000000ae1490723c */ /* 0x040fe20000001890 */
[----:B------:R-:W-:Y:S07]  /*a970*/  LDSM.16.MT88.4 R172, [R214+0x1900] ;  /* 0x00190000d6ac783b */ /* 0x000fee0000004200 */
[C---:B-1----:R-:W-:Y:S08]  /*a980*/  HMMA.16816.F32 R148, R20.reuse, R168, R148 ;  /* 0x000000a81494723c */ /* 0x042ff00000001894 */
[C---:B------:R-:W-:Y:S01]  /*a990*/  HMMA.16816.F32 R12, R20.reuse, R170, R12 ;  /* 0x000000aa140c723c */ /* 0x040fe2000000180c */
[----:B------:R-:W1:Y:S07]  /*a9a0*/  LDSM.16.MT88.4 R168, [R215+0x1900] ;  /* 0x00190000d7a8783b */ /* 0x000e6e0000004200 */
[C---:B------:R-:W-:Y:S07]  /*a9b0*/  HMMA.16816.F32 R152, R20.reuse, R176, R152 ;  /* 0x000000b01498723c */ /* 0x040fee0000001898 */
[----:B------:R-:W-:Y:S01]  /*a9c0*/  MOV R177, R185 ;  /* 0x000000b900b17202 */ /* 0x000fe20000000f00 */
[C---:B------:R-:W-:Y:S01]  /*a9d0*/  HMMA.16816.F32 R156, R20.reuse, R178, R156 ;  /* 0x000000b2149c723c */ /* 0x040fe2000000189c */
[----:B------:R-:W3:Y:S01]  /*a9e0*/  LDL.LU R178, [R1] ;  /* 0x0000000001b27983 */ /* 0x000ee20000300800 */
[----:B------:R1:W1:Y:S02]  /*a9f0*/  MUFU.EX2 R185, R39 ;  /* 0x0000002700b97308 */ /* 0x0002640000000800 */
[----:B------:R-:W-:Y:S03]  /*aa00*/  MOV R176, R195 ;  /* 0x000000c300b07202 */ /* 0x000fe60000000f00 */
[----:B------:R-:W-:Y:S01]  /*aa10*/  MOV R179, R165 ;  /* 0x000000a500b37202 */ /* 0x000fe20000000f00 */
[C---:B----4-:R-:W-:Y:S04]  /*aa20*/  HMMA.16816.F32 R160, R20.reuse, R24, R160 ;  /* 0x0000001814a0723c */ /* 0x050fe800000018a0 */
[----:B------:R-:W4:Y:S04]  /*aa30*/  MUFU.EX2 R195, R41 ;  /* 0x0000002900c37308 */ /* 0x000f280000000800 */
[----:B------:R-:W-:Y:S01]  /*aa40*/  HMMA.16816.F32 R16, R20, R26, R16 ;  /* 0x0000001a1410723c */ /* 0x000fe20000001810 */
[----:B------:R-:W2:Y:S05]  /*aa50*/  LDSM.16.MT88.4 R24, [R212+0x4900] ;  /* 0x00490000d418783b */ /* 0x000eaa0000004200 */
[----:B------:R4:W2:Y:S01]  /*aa60*/  MUFU.EX2 R165, R43 ;  /* 0x0000002b00a57308 */ /* 0x0008a20000000800 */
[----:B------:R-:W-:Y:S02]  /*aa70*/  F2FP.PACK_AB R20, R210, R211 ;  /* 0x000000d3d214723e */ /* 0x000fe400000000ff */
[----:B------:R-:W-:Y:S01]  /*aa80*/  F2FP.PACK_AB R21, R189, R190 ;  /* 0x000000bebd15723e */ /* 0x000fe200000000ff */
[----:B-1----:R-:W-:Y:S02]  /*aa90*/  LDSM.16.MT88.4 R36, [R214+0x2100] ;  /* 0x00210000d624783b */ /* 0x002fe40000004200 */
[----:B------:R-:W-:Y:S02]  /*aaa0*/  F2FP.PACK_AB R22, R208, R209 ;  /* 0x000000d1d016723e */ /* 0x000fe400000000ff */
[----:B------:R-:W-:Y:S07]  /*aab0*/  F2FP.PACK_AB R23, R187, R188 ;  /* 0x000000bcbb17723e */ /* 0x000fee00000000ff */
[C---:B------:R-:W-:Y:S08]  /*aac0*/  HMMA.16816.F32 R4, R20.reuse, R28, R4 ;  /* 0x0000001c1404723c */ /* 0x040ff00000001804 */
[C---:B------:R-:W-:Y:S01]  /*aad0*/  HMMA.16816.F32 R8, R20.reuse, R30, R8 ;  /* 0x0000001e1408723c */ /* 0x040fe20000001808 */
[----:B------:R-:W1:Y:S06]  /*aae0*/  LDSM.16.MT88.4 R28, [R213+0x4900] ;  /* 0x00490000d51c783b */ /* 0x000e6c0000004200 */
[----:B----4-:R-:W-:Y:S01]  /*aaf0*/  LDSM.16.MT88.4 R40, [R212+0x5100] ;  /* 0x00510000d428783b */ /* 0x010fe20000004200 */
[C---:B------:R-:W-:Y:S08]  /*ab00*/  HMMA.16816.F32 R52, R20.reuse, R32, R52 ;  /* 0x000000201434723c */ /* 0x040ff00000001834 */
[C---:B------:R-:W-:Y:S01]  /*ab10*/  HMMA.16816.F32 R56, R20.reuse, R34, R56 ;  /* 0x000000221438723c */ /* 0x040fe20000001838 */
[----:B------:R-:W4:Y:S07]  /*ab20*/  LDSM.16.MT88.4 R32, [R215+0x4900] ;  /* 0x00490000d720783b */ /* 0x000f2e0000004200 */
[C---:B------:R-:W-:Y:S08]  /*ab30*/  HMMA.16816.F32 R60, R20.reuse, R168, R60 ;  /* 0x000000a8143c723c */ /* 0x040ff0000000183c */
[C---:B------:R-:W-:Y:S01]  /*ab40*/  HMMA.16816.F32 R64, R20.reuse, R170, R64 ;  /* 0x000000aa1440723c */ /* 0x040fe20000001840 */
[----:B------:R-:W4:Y:S07]  /*ab50*/  LDSM.16.MT88.4 R168, [R214+0x4900] ;  /* 0x00490000d6a8783b */ /* 0x000f2e0000004200 */
        /* <DEDUP_REMOVED lines=11> */
[----:B------:R-:W4:Y:S07]  /*ac10*/  LDSM.16.MT88.4 R32, [R214+0x7900] ;  /* 0x00790000d620783b */ /* 0x000f2e0000004200 */
[C---:B------:R-:W-:Y:S08]  /*ac20*/  HMMA.16816.F32 R100, R20.reuse, R168, R100 ;  /* 0x000000a81464723c */ /* 0x040ff00000001864 */
[C---:B------:R-:W-:Y:S01]  /*ac30*/  HMMA.16816.F32 R104, R20.reuse, R170, R104 ;  /* 0x000000aa1468723c */ /* 0x040fe20000001868 */
[----:B------:R-:W4:Y:S07]  /*ac40*/  LDSM.16.MT88.4 R168, [R212+0xa900] ;  /* 0x00a90000d4a8783b */ /* 0x000f2e0000004200 */
[C---:B------:R-:W-:Y:S08]  /*ac50*/  HMMA.16816.F32 R108, R20.reuse, R172, R108 ;  /* 0x000000ac146c723c */ /* 0x040ff0000000186c */
[C---:B------:R-:W-:Y:S01]  /*ac60*/  HMMA.16816.F32 R112, R20.reuse, R174, R112 ;  /* 0x000000ae1470723c */ /* 0x040fe20000001870 */
[----:B------:R-:W-:Y:S07]  /*ac70*/  LDSM.16.MT88.4 R172, [R212+0x2900] ;  /* 0x00290000d4ac783b */ /* 0x000fee0000004200 */
        /* <DEDUP_REMOVED lines=10> */
[C---:B------:R-:W-:Y:S08]  /*ad20*/  HMMA.16816.F32 R144, R20.reuse, R170, R144 ;  /* 0x000000aa1490723c */ /* 0x040ff00000001890 */
[C---:B--2---:R-:W-:Y:S08]  /*ad30*/  HMMA.16816.F32 R148, R20.reuse, R24, R148 ;  /* 0x000000181494723c */ /* 0x044ff00000001894 */
[C---:B------:R-:W-:Y:S01]  /*ad40*/  HMMA.16816.F32 R12, R20.reuse, R26, R12 ;  /* 0x0000001a140c723c */ /* 0x040fe2000000180c */
[----:B------:R-:W2:Y:S07]  /*ad50*/  LDSM.16.MT88.4 R24, [R212+0x2100] ;  /* 0x00210000d418783b */ /* 0x000eae0000004200 */
[C---:B-1----:R-:W-:Y:S08]  /*ad60*/  HMMA.16816.F32 R152, R20.reuse, R28, R152 ;  /* 0x0000001c1498723c */ /* 0x042ff00000001898 */
[C---:B------:R-:W-:Y:S01]  /*ad70*/  HMMA.16816.F32 R156, R20.reuse, R30, R156 ;  /* 0x0000001e149c723c */ /* 0x040fe2000000189c */
[----:B------:R-:W1:Y:S07]  /*ad80*/  LDSM.16.MT88.4 R28, [R213+0x2100] ;  /* 0x00210000d51c783b */ /* 0x000e6e0000004200 */
[C---:B----4-:R-:W-:Y:S08]  /*ad90*/  HMMA.16816.F32 R160, R20.reuse, R32, R160 ;  /* 0x0000002014a0723c */ /* 0x050ff000000018a0 */
[----:B------:R-:W-:Y:S01]  /*ada0*/  HMMA.16816.F32 R16, R20, R34, R16 ;  /* 0x000000221410723c */ /* 0x000fe20000001810 */
[----:B------:R-:W4:Y:S06]  /*adb0*/  LDSM.16.MT88.4 R32, [R215+0x2100] ;  /* 0x00210000d720783b */ /* 0x000f2c0000004200 */
[----:B------:R-:W-:Y:S02]  /*adc0*/  F2FP.PACK_AB R20, R201, R203 ;  /* 0x000000cbc914723e */ /* 0x000fe400000000ff */
[----:B------:R-:W-:Y:S03]  /*add0*/  F2FP.PACK_AB R21, R185, R186 ;  /* 0x000000bab915723e */ /* 0x000fe600000000ff */
[----:B------:R-:W-:Y:S02]  /*ade0*/  F2FP.PACK_AB R22, R195, R197 ;  /* 0x000000c5c316723e */ /* 0x000fe400000000ff */
[----:B------:R-:W-:Y:S01]  /*adf0*/  F2FP.PACK_AB R23, R165, R184 ;  /* 0x000000b8a517723e */ /* 0x000fe200000000ff */
[----:B---3--:R-:W-:Y:S01]  /*ae00*/  FFMA.FTZ R2, R2, R178, R183 ;  /* 0x000000b202027223 */ /* 0x008fe200000100b7 */
[----:B------:R-:W-:Y:S05]  /*ae10*/  F2FP.PACK_AB R183, R166, R50 ;  /* 0x00000032a6b7723e */ /* 0x000fea00000000ff */
        /* <DEDUP_REMOVED lines=46> */
[----:B------:R-:W-:Y:S01]  /*b100*/  HMMA.16816.F32 R16, R20, R30, R16 ;  /* 0x0000001e1410723c */ /* 0x000fe20000001810 */
[----:B------:R-:W1:Y:S06]  /*b110*/  LDSM.16.MT88.4 R20, [R213+0x5900] ;  /* 0x00590000d514783b */ /* 0x000e6c0000004200 */
[----:B------:R-:W-:Y:S01]  /*b120*/  LDSM.16.MT88.4 R28, [R212+0x8900] ;  /* 0x00890000d41c783b */ /* 0x000fe20000004200 */
[C---:B------:R-:W-:Y:S05]  /*b130*/  HMMA.16816.F32 R168, R180.reuse, R172, R4 ;  /* 0x000000acb4a8723c */ /* 0x040fea0000001804 */
[----:B------:R-:W1:Y:S03]  /*b140*/  LDSM.16.MT88.4 R4, [R215+0x5900] ;  /* 0x00590000d704783b */ /* 0x000e660000004200 */
[C---:B------:R-:W-:Y:S03]  /*b150*/  HMMA.16816.F32 R172, R180.reuse, R174, R8 ;  /* 0x000000aeb4ac723c */ /* 0x040fe60000001808 */
[----:B------:R-:W1:Y:S05]  /*b160*/  LDSM.16.MT88.4 R8, [R214+0x5900] ;  /* 0x00590000d608783b */ /* 0x000e6a0000004200 */
[C---:B---3--:R-:W-:Y:S08]  /*b170*/  HMMA.16816.F32 R52, R180.reuse, R32, R52 ;  /* 0x00000020b434723c */ /* 0x048ff00000001834 */
[C---:B------:R-:W-:Y:S01]  /*b180*/  HMMA.16816.F32 R56, R180.reuse, R34, R56 ;  /* 0x00000022b438723c */ /* 0x040fe20000001838 */
[----:B------:R-:W3:Y:S07]  /*b190*/  LDSM.16.MT88.4 R32, [R213+0x8900] ;  /* 0x00890000d520783b */ /* 0x000eee0000004200 */
[C---:B----4-:R-:W-:Y:S07]  /*b1a0*/  HMMA.16816.F32 R60, R180.reuse, R36, R60 ;  /* 0x00000024b43c723c */ /* 0x050fee000000183c */
[----:B------:R-:W-:Y:S01]  /*b1b0*/  MOV R36, R179 ;  /* 0x000000b300247202 */ /* 0x000fe20000000f00 */
[C---:B------:R-:W-:Y:S01]  /*b1c0*/  HMMA.16816.F32 R64, R180.reuse, R38, R64 ;  /* 0x00000026b440723c */ /* 0x040fe20000001840 */
[----:B------:R-:W4:Y:S03]  /*b1d0*/  LDL.LU R38, [R1+0x4] ;  /* 0x0000040001267983 */ /* 0x000f260000300800 */
[----:B------:R-:W-:Y:S03]  /*b1e0*/  MOV R37, R176 ;  /* 0x000000b000257202 */ /* 0x000fe60000000f00 */
[----:B------:R-:W-:Y:S01]  /*b1f0*/  MOV R39, R177 ;  /* 0x000000b100277202 */ /* 0x000fe20000000f00 */
[C---:B------:R-:W-:Y:S01]  /*b200*/  HMMA.16816.F32 R68, R180.reuse, R40, R68 ;  /* 0x00000028b444723c */ /* 0x040fe20000001844 */
[----:B------:R-:W-:Y:S03]  /*b210*/  LDSM.16.MT88.4 R176, [R213+0xb900] ;  /* 0x00b90000d5b0783b */ /* 0x000fe60000004200 */
[----:B------:R-:W-:Y:S04]  /*b220*/  FADD.FTZ R2, R39, R2 ;  /* 0x0000000227027221 */ /* 0x000fe80000010000 */
[C---:B------:R-:W-:Y:S04]  /*b230*/  HMMA.16816.F32 R72, R180.reuse, R42, R72 ;  /* 0x0000002ab448723c */ /* 0x040fe80000001848 */
[----:B------:R-:W-:Y:S04]  /*b240*/  FADD.FTZ R2, R36, R2 ;  /* 0x0000000224027221 */ /* 0x000fe80000010000 */
[C---:B--2---:R-:W-:Y:S04]  /*b250*/  HMMA.16816.F32 R76, R180.reuse, R24, R76 ;  /* 0x00000018b44c723c */ /* 0x044fe8000000184c */
[----:B------:R-:W-:Y:S04]  /*b260*/  FADD.FTZ R2, R37, R2 ;  /* 0x0000000225027221 */ /* 0x000fe80000010000 */
[C---:B------:R-:W-:Y:S01]  /*b270*/  HMMA.16816.F32 R80, R180.reuse, R26, R80 ;  /* 0x0000001ab450723c */ /* 0x040fe20000001850 */
[----:B------:R-:W2:Y:S03]  /*b280*/  LDSM.16.MT88.4 R24, [R215+0x8900] ;  /* 0x00890000d718783b */ /* 0x000ea60000004200 */
[----:B------:R-:W-:Y:S04]  /*b290*/  FADD.FTZ R2, R51, R2 ;  /* 0x0000000233027221 */ /* 0x000fe80000010000 */
[C---:B-1----:R-:W-:Y:S04]  /*b2a0*/  HMMA.16816.F32 R84, R180.reuse, R20, R84 ;  /* 0x00000014b454723c */ /* 0x042fe80000001854 */
[----:B------:R-:W-:Y:S04]  /*b2b0*/  FADD.FTZ R2, R196, R2 ;  /* 0x00000002c4027221 */ /* 0x000fe80000010000 */
[C---:B------:R-:W-:Y:S01]  /*b2c0*/  HMMA.16816.F32 R88, R180.reuse, R22, R88 ;  /* 0x00000016b458723c */ /* 0x040fe20000001858 */
[----:B------:R-:W1:Y:S03]  /*b2d0*/  LDSM.16.MT88.4 R20, [R214+0x8900] ;  /* 0x00890000d614783b */ /* 0x000e660000004200 */
[----:B------:R-:W-:Y:S04]  /*b2e0*/  FADD.FTZ R2, R252, R2 ;  /* 0x00000002fc027221 */ /* 0x000fe80000010000 */
[C---:B------:R-:W-:Y:S04]  /*b2f0*/  HMMA.16816.F32 R92, R180.reuse, R4, R92 ;  /* 0x00000004b45c723c */ /* 0x040fe8000000185c */
        /* <DEDUP_REMOVED lines=11> */
[C---:B------:R-:W-:Y:S04]  /*b3b0*/  HMMA.16816.F32 R112, R180.reuse, R30, R112 ;  /* 0x0000001eb470723c */ /* 0x040fe80000001870 */
[----:B------:R-:W-:Y:S04]  /*b3c0*/  FADD.FTZ R2, R211, R2 ;  /* 0x00000002d3027221 */ /* 0x000fe80000010000 */
[C---:B---3--:R-:W-:Y:S04]  /*b3d0*/  HMMA.16816.F32 R116, R180.reuse, R32, R116 ;  /* 0x00000020b474723c */ /* 0x048fe80000001874 */
[----:B------:R-:W-:Y:S04]  /*b3e0*/  FADD.FTZ R2, R210, R2 ;  /* 0x00000002d2027221 */ /* 0x000fe80000010000 */
[C---:B------:R-:W-:Y:S04]  /*b3f0*/  HMMA.16816.F32 R120, R180.reuse, R34, R120 ;  /* 0x00000022b478723c */ /* 0x040fe80000001878 */
[----:B------:R-:W-:Y:S04]  /*b400*/  FADD.FTZ R2, R209, R2 ;  /* 0x00000002d1027221 */ /* 0x000fe80000010000 */
[C---:B--2---:R-:W-:Y:S04]  /*b410*/  HMMA.16816.F32 R124, R180.reuse, R24, R124 ;  /* 0x00000018b47c723c */ /* 0x044fe8000000187c */
[----:B------:R-:W-:Y:S04]  /*b420*/  FADD.FTZ R2, R208, R2 ;  /* 0x00000002d0027221 */ /* 0x000fe80000010000 */
[C---:B------:R-:W-:Y:S04]  /*b430*/  HMMA.16816.F32 R128, R180.reuse, R26, R128 ;  /* 0x0000001ab480723c */ /* 0x040fe80000001880 */
[----:B------:R-:W-:Y:S04]  /*b440*/  FADD.FTZ R2, R203, R2 ;  /* 0x00000002cb027221 */ /* 0x000fe80000010000 */
[C---:B-1----:R-:W-:Y:S04]  /*b450*/  HMMA.16816.F32 R132, R180.reuse, R20, R132 ;  /* 0x00000014b484723c */ /* 0x042fe80000001884 */
[----:B------:R-:W-:Y:S04]  /*b460*/  FADD.FTZ R2, R201, R2 ;  /* 0x00000002c9027221 */ /* 0x000fe80000010000 */
[C---:B------:R-:W-:Y:S04]  /*b470*/  HMMA.16816.F32 R136, R180.reuse, R22, R136 ;  /* 0x00000016b488723c */ /* 0x040fe80000001888 */
[----:B------:R-:W-:Y:S04]  /*b480*/  FADD.FTZ R2, R197, R2 ;  /* 0x00000002c5027221 */ /* 0x000fe80000010000 */
[C---:B------:R-:W-:Y:S04]  /*b490*/  HMMA.16816.F32 R140, R180.reuse, R4, R140 ;  /* 0x00000004b48c723c */ /* 0x040fe8000000188c */
[----:B------:R-:W-:Y:S04]  /*b4a0*/  FADD.FTZ R2, R195, R2 ;  /* 0x00000002c3027221 */ /* 0x000fe80000010000 */
[C---:B------:R-:W-:Y:S01]  /*b4b0*/  HMMA.16816.F32 R144, R180.reuse, R6, R144 ;  /* 0x00000006b490723c */ /* 0x040fe20000001890 */
[----:B------:R-:W1:Y:S07]  /*b4c0*/  LDSM.16.MT88.4 R4, [R214+0xb900] ;  /* 0x00b90000d604783b */ /* 0x000e6e0000004200 */
[C---:B------:R-:W-:Y:S08]  /*b4d0*/  HMMA.16816.F32 R148, R180.reuse, R176, R148 ;  /* 0x000000b0b494723c */ /* 0x040ff00000001894 */
[C---:B------:R-:W-:Y:S08]  /*b4e0*/  HMMA.16816.F32 R176, R180.reuse, R178, R12 ;  /* 0x000000b2b4b0723c */ /* 0x040ff0000000180c */
[C---:B------:R-:W-:Y:S08]  /*b4f0*/  HMMA.16816.F32 R152, R180.reuse, R8, R152 ;  /* 0x00000008b498723c */ /* 0x040ff00000001898 */
[C---:B------:R-:W-:Y:S08]  /*b500*/  HMMA.16816.F32 R156, R180.reuse, R10, R156 ;  /* 0x0000000ab49c723c */ /* 0x040ff0000000189c */
[C---:B-1----:R-:W-:Y:S08]  /*b510*/  HMMA.16816.F32 R160, R180.reuse, R4, R160 ;  /* 0x00000004b4a0723c */ /* 0x042ff000000018a0 */
[----:B------:R-:W-:Y:S04]  /*b520*/  HMMA.16816.F32 R180, R180, R6, R16 ;  /* 0x00000006b4b4723c */ /* 0x000fe80000001810 */
[----:B----4-:R-:W-:Y:S04]  /*b530*/  FFMA.FTZ R0, R0, R38, R207 ;  /* 0x0000002600007223 */ /* 0x010fe800000100cf */
        /* <DEDUP_REMOVED lines=19> */
[----:B------:R-:W-:Y:S01]  /*b670*/  MOV R165, R164 ;  /* 0x000000a400a57202 */ /* 0x000fe20000000f00 */
        /* <DEDUP_REMOVED lines=8> */
[----:B------:R-:W-:Y:S02]  /*b700*/  MOV R166, R3 ;  /* 0x0000000300a67202 */ /* 0x000fe40000000f00 */
[----:B------:R1:W-:Y:S06]  /*b710*/  STL [R1], R2 ;  /* 0x0000000201007387 */ /* 0x0003ec0000100800 */
[----:B------:R1:W-:Y:S01]  /*b720*/  STL [R1+0x4], R0 ;  /* 0x0000040001007387 */ /* 0x0003e20000100800 */
[----:B------:R-:W-:-:S05]  /*b730*/  @P0 BRA `(.L_x_3802) ;  /* 0xffffbd1000000947 */ /* 0x000fca000383ffff */
.L_x_3801:
[----:B-1--4-:R-:W2:Y:S04]  /*b740*/  LDL.LU R0, [R1] ;  /* 0x0000000001007983 */ /* 0x012ea80000300800 */
        /* <DEDUP_REMOVED lines=156> */
.L_x_3793:
        /* <DEDUP_REMOVED lines=311> */
.L_x_3805:
[----:B------:R-:W-:Y:S05]  /*d480*/  BSYNC B0 ;  /* 0x0000000000007941 */ /* 0x000fea0003800000 */
.L_x_3804:
        /* <DEDUP_REMOVED lines=195> */
.L_x_3803:
        /* <DEDUP_REMOVED lines=50> */
.L_x_3806:
        /* <DEDUP_REMOVED lines=10> */
.L_x_5247:


//--------------------- .text._ZN7cutlass13device_kernelIN5flash19enable_sm80_to_sm89INS1_16FlashAttnFwdSm80INS1_25CollectiveMainloopFwdSm80ILi8ELi1ELb0EN4cute5tupleIJNS5_1CILi128EEENS7_ILi64EEENS7_ILi256EEEEEELi256ENS_6half_tEfNS_4arch4Sm80ELb0ELb0ELb0ELb1ELb0ELb0ELb1ELb1EEENS1_21CollectiveEpilogueFwdINS6_IJS8_SA_S9_EEENS6_IJNS7_ILi1EEESI_SI_EEESC_SE_Li256ELb1ELb1ELb1ELb0EEENS1_36VarlenDynamicPersistentTileSchedulerILi128ELi64ELi256ELi256ELb1ELb1ELb0ELb0ELb1ELb1EEEEEEEEEvNT_6ParamsE --------------------------
	.section	.text._ZN7cutlass13device_kernelIN5flash19enable_sm80_to_sm89INS1_16FlashAttnFwdSm80INS1_25CollectiveMainloopFwdSm80ILi8ELi1ELb0EN4cute5tupleIJNS5_1CILi128EEENS7_ILi64EEENS7_ILi256EEEEEELi256ENS_6half_tEfNS_4arch4Sm80ELb0ELb0ELb0ELb1ELb0ELb0ELb1ELb1EEENS1_21CollectiveEpilogueFwdINS6_IJS8_SA_S9_EEENS6_IJNS7_ILi1EEESI_SI_EEESC_SE_Li256ELb1ELb1ELb1ELb0EEENS1_36VarlenDynamicPersistentTileSchedulerILi128ELi64ELi256ELi256ELb1ELb1ELb0ELb0ELb1ELb1EEEEEEEEEvNT_6ParamsE,"ax",@progbits
	.sectioninfo	@"SHI_REGISTERS=255"
	.align	128
.text._ZN7cutlass13device_kernelIN5flash19enable_sm80_to_sm89INS1_16FlashAttnFwdSm80INS1_25CollectiveMainloopFwdSm80ILi8ELi1ELb0EN4cute5tupleIJNS5_1CILi128EEENS7_ILi64EEENS7_ILi256EEEEEELi256ENS_6half_tEfNS_4arch4Sm80ELb0ELb0ELb0ELb1ELb0ELb0ELb1ELb1EEENS1_21CollectiveEpilogueFwdINS6_IJS8_SA_S9_EEENS6_IJNS7_ILi1EEESI_SI_EEESC_SE_Li256ELb1ELb1ELb1ELb0EEENS1_36VarlenDynamicPersistentTileSchedulerILi128ELi64ELi256ELi256ELb1ELb1ELb0ELb0ELb1ELb1EEEEEEEEEvNT_6ParamsE:
        .type           _ZN7cutlass13device_kernelIN5flash19enable_sm80_to_sm89INS1_16FlashAttnFwdSm80INS1_25CollectiveMainloopFwdSm80ILi8ELi1ELb0EN4cute5tupleIJNS5_1CILi128EEENS7_ILi64EEENS7_ILi256EEEEEELi256ENS_6half_tEfNS_4arch4Sm80ELb0ELb0ELb0ELb1ELb0ELb0ELb1ELb1EEENS1_21CollectiveEpilogueFwdINS6_IJS8_SA_S9_EEENS6_IJNS7_ILi1EEESI_SI_EEESC_SE_Li256ELb1ELb1ELb1ELb0EEENS1_36VarlenDynamicPersistentTileSchedulerILi128ELi64ELi256ELi256ELb1ELb1ELb0ELb0ELb1ELb1EEEEEEEEEvNT_6ParamsE,@function
        .size           _ZN7cutlass13device_kernelIN5flash19enable_sm80_to_sm89INS1_16FlashAttnFwdSm80INS1_25CollectiveMainloopFwdSm80ILi8ELi1ELb0EN4cute5tupleIJNS5_1CILi128EEENS7_ILi64EEENS7_ILi256EEEEEELi256ENS_6half_tEfNS_4arch4Sm80ELb0ELb0ELb0ELb1ELb0ELb0ELb1ELb1EEENS1_21CollectiveEpilogueFwdINS6_IJS8_SA_S9_EEENS6_IJNS7_ILi1EEESI_SI_EEESC_SE_Li256ELb1ELb1ELb1ELb0EEENS1_36VarlenDynamicPersistentTileSchedulerILi128ELi64ELi256ELi256ELb1ELb1ELb0ELb0ELb1ELb1EEEEEEEEEvNT_6ParamsE,(.L_x_5248 - _ZN7cutlass13device_kernelIN5flash19enable_sm80_to_sm89INS1_16FlashAttnFwdSm80INS1_25CollectiveMainloopFwdSm80ILi8ELi1ELb0EN4cute5tupleIJNS5_1CILi128EEENS7_ILi64EEENS7_ILi256EEEEEELi256ENS_6half_tEfNS_4arch4Sm80ELb0ELb0ELb0ELb1ELb0ELb0ELb1ELb1EEENS1_21CollectiveEpilogueFwdINS6_IJS8_SA_S9_EEENS6_IJNS7_ILi1EEESI_SI_EEESC_SE_Li256ELb1ELb1ELb1ELb0EEENS1_36VarlenDynamicPersistentTileSchedulerILi128ELi64ELi256ELi256ELb1ELb1ELb0ELb0ELb1ELb1EEEEEEEEEvNT_6ParamsE)
        .other          _ZN7cutlass13device_kernelIN5flash19enable_sm80_to_sm89INS1_16FlashAttnFwdSm80INS1_25CollectiveMainloopFwdSm80ILi8ELi1ELb0EN4cute5tupleIJNS5_1CILi128EEENS7_ILi64EEENS7_ILi256EEEEEELi256ENS_6half_tEfNS_4arch4Sm80ELb0ELb0ELb0ELb1ELb0ELb0ELb1ELb1EEENS1_21CollectiveEpilogueFwdINS6_IJS8_SA_S9_EEENS6_IJNS7_ILi1EEESI_SI_EEESC_SE_Li256ELb1ELb1ELb1ELb0EEENS1_36VarlenDynamicPersistentTileSchedulerILi128ELi64ELi256ELi256ELb1ELb1ELb0ELb0ELb1ELb1EEEEEEEEEvNT_6ParamsE,@"STO_CUDA_ENTRY STV_DEFAULT"
_ZN7cutlass13device_kernelIN5flash19enable_sm80_to_sm89INS1_16FlashAttnFwdSm80INS1_25CollectiveMainloopFwdSm80ILi8ELi1ELb0EN4cute5tupleIJNS5_1CILi128EEENS7_ILi64EEENS7_ILi256EEEEEELi256ENS_6half_tEfNS_4arch4Sm80ELb0ELb0ELb0ELb1ELb0ELb0ELb1ELb1EEENS1_21CollectiveEpilogueFwdINS6_IJS8_SA_S9_EEENS6_IJNS7_ILi1EEESI_SI_EEESC_SE_Li256ELb1ELb1ELb1ELb0EEENS1_36VarlenDynamicPersistentTileSchedulerILi128ELi64ELi256ELi256ELb1ELb1ELb0ELb0ELb1ELb1EEEEEEEEEvNT_6ParamsE:
[----:B------:R-:W-:-:S03]  /*0000*/  MOV R1, c[0x0][0x28] ;  /* 0x00000a0000017a02 */ /* 0x000fc60000000f00 */
[----:B------:R-:W1:Y:S01]  /*0010*/  S2R R2, SR_TID.X ;  /* 0x0000000000027919 */ /* 0x000e620000002100 */
[----:B------:R-:W-:Y:S01]  /*0020*/  IADD3 R1, R1, -0x40, RZ ;  /* 0xffffffc001017810 */ /* 0x000fe20007ffe0ff */
[----:B------:R-:W-:Y:S01]  /*0030*/  ULDC.64 UR6, c[0x0][0x118] ;  /* 0x0000460000067ab9 */ /* 0x000fe20000000a00 */
[----:B-1----:R-:W-:-:S05]  /*0040*/  SHF.R.U32.HI R0, RZ, 0x5, R2 ;  /* 0x00000005ff007819 */ /* 0x002fca0000011602 */
[----:B------:R-:W1:Y:S02]  /*0050*/  SHFL.IDX PT, R3, R0, RZ, 0x1f ;  /* 0x00001fff00037589 */ /* 0x000e6400000e0000 */
[----:B-1----:R-:W-:Y:S02]  /*0060*/  ISETP.NE.AND P0, PT, R3, RZ, PT ;  /* 0x000000ff0300720c */ /* 0x002fe40003f05270 */
[----:B------:R1:W-:Y:S11]  /*0070*/  STL [R1+0x30], R3 ;  /* 0x0000300301007387 */ /* 0x0003f60000100800 */
        /* <DEDUP_REMOVED lines=44> */
.L_x_3812:
        /* <DEDUP_REMOVED lines=17> */
.L_x_3900:
        /* <DEDUP_REMOVED lines=16> */
.L_x_3901:
[----:B---3--:R-:W-:-:S05]  /*0550*/  IMAD R0, R0, c[0x0][0x538], RZ ;  /* 0x00014e0000007a24 */ /* 0x008fca00078e02ff */
[----:B------:R-:W-:-:S04]  /*0560*/  IADD3 R6, R0, R6, RZ ;  /* 0x0000000600067210 */ /* 0x000fc80007ffe0ff */
[----:B------:R-:W-:-:S13]  /*0570*/  ISETP.GT.AND P0, PT, R6, UR4, PT ;  /* 0x0000000406007c0c */ /* 0x000fda000bf04270 */
[----:B-12---:R-:W-:Y:S05]  /*0580*/  @!P0 BRA `(.L_x_3812) ;  /* 0xfffffdb000008947 */ /* 0x006fea000383ffff */
.L_x_3808:
[----:B--2---:R-:W-:-:S05]  /*0590*/  IADD3 R240, -R0, R6, RZ ;  /* 0x0000000600f07210 */ /* 0x004fca0007ffe1ff */
[----:B------:R-:W-:-:S05]  /*05a0*/  IMAD R0, R4, c[0x0][0x538], R240 ;  /* 0x00014e0004007a24 */ /* 0x000fca00078e02f0 */
[----:B------:R-:W-:Y:S01]  /*05b0*/  ISETP.GT.AND P0, PT, R0, UR4, PT ;  /* 0x0000000400007c0c */ /* 0x000fe2000bf04270 */
[----:B------:R-:W-:-:S12]  /*05c0*/  BRA.DIV ~URZ, `(.L_x_3813) ;  /* 0x0000e5f27f007947 */ /* 0x000fd8000b800000 */
[----:B------:R-:W-:-:S04]  /*05d0*/  VOTE.ANY R6, PT, !P0 ;  /* 0x0000000000067806 */ /* 0x000fc800040e0100 */
.L_x_3902:
[----:B------:R1:W2:Y:S01]  /*05e0*/  POPC R243, R6 ;  /* 0x0000000600f37309 */ /* 0x0002a20000000000 */
[----:B------:R-:W-:Y:S05]  /*05f0*/  BRA.DIV ~URZ, `(.L_x_3814) ;  /* 0x0000e6127f007947 */ /* 0x000fea000b800000 */
[----:B--2---:R-:W2:Y:S04]  /*0600*/  SHFL.IDX PT, R11, R8, R243, 0x1f ;  /* 0x00001ff3080b7589 */ /* 0x004ea800000e0000 */
[----:B------:R3:W4:Y:S02]  /*0610*/  SHFL.IDX PT, R10, R7, R243, 0x1f ;  /* 0x00001ff3070a7589 */ /* 0x00072400000e0000 */
[----:B---3--:R-:W-:Y:S02]  /*0620*/  MOV R7, RZ ;  /* 0x000000ff00077202 */ /* 0x008fe40000000f00 */
.L_x_3903:
[----:B--2-4-:R-:W-:Y:S01]  /*0630*/  ISETP.NE.AND P0, PT, R6, RZ, PT ;  /* 0x000000ff0600720c */ /* 0x014fe20003f05270 */
[----:B------:R-:W-:-:S12]  /*0640*/  BSSY B0, `(.L_x_3815) ;  /* 0x0000005000007945 */ /* 0x000fd80003800000 */
[----:B------:R-:W-:Y:S05]  /*0650*/  @!P0 BRA `(.L_x_3816) ;  /* 0x0000003000008947 */ /* 0x000fea0003800000 */
[----:B------:R-:W-:Y:S01]  /*0660*/  IADD3 R3, R243, -0x1, RZ ;  /* 0xfffffffff3037810 */ /* 0x000fe20007ffe0ff */
[----:B------:R-:W-:Y:S05]  /*0670*/  BRA.DIV ~URZ, `(.L_x_3817) ;  /* 0x0000e6727f007947 */ /* 0x000fea000b800000 */
[----:B------:R2:W3:Y:S02]  /*0680*/  SHFL.IDX PT, R7, R4, R3, 0x1f ;  /* 0x00001f0304077589 */ /* 0x0004e400000e0000 */
.L_x_3816:
[----:B------:R-:W-:Y:S05]  /*0690*/  BSYNC B0 ;  /* 0x0000000000007941 */ /* 0x000fea0003800000 */
.L_x_3815:
        /* <DEDUP_REMOVED lines=65> */
.L_x_3809:
[----:B--2---:R-:W-:Y:S01]  /*0ab0*/  IMAD.MOV.U32 R241, RZ, RZ, RZ ;  /* 0x000000fffff17224 */ /* 0x004fe200078e00ff */
[----:B------:R-:W-:Y:S01]  /*0ac0*/  MOV R242, RZ ;  /* 0x000000ff00f27202 */ /* 0x000fe20000000f00 */
[----:B------:R-:W-:Y:S01]  /*0ad0*/  IMAD.U32 R240, RZ, RZ, UR4 ;  /* 0x00000004fff07e24 */ /* 0x000fe2000f8e00ff */
[----:B------:R-:W-:Y:S02]  /*0ae0*/  MOV R243, c[0x0][0x53c] ;  /* 0x00014f0000f37a02 */ /* 0x000fe40000000f00 */
.L_x_3818:
[----:B------:R-:W-:Y:S01]  /*0af0*/  ISETP.NE.AND P0, PT, R12, RZ, PT ;  /* 0x000000ff0c00720c */ /* 0x000fe20003f05270 */
[----:B------:R-:W-:-:S12]  /*0b00*/  WARPSYNC 0xffffffff ;  /* 0xffffffff00007948 */ /* 0x000fd80003800000 */
[----:B------:R1:W-:Y:S04]  /*0b10*/  @!P0 STS.128 [0x20100], R240 ;  /* 0x020100f0ff008388 */ /* 0x0003e80000000c00 */
[----:B------:R-:W-:Y:S06]  /*0b20*/  BAR.ARV 0x5, 0x100 ;  /* 0x0144000000007b1d */ /* 0x000fec0000002000 */
.L_x_3807:
[----:B-12---:R-:W-:-:S13]  /*0b30*/  ISETP.GE.AND P0, PT, R243, c[0x0][0x53c], PT ;  /* 0x00014f00f3007a0c */ /* 0x006fda0003f06270 */
[----:B------:R-:W-:Y:S05]  /*0b40*/  @P0 EXIT ;  /* 0x000000000000094d */ /* 0x000fea0003800000 */
[----:B------:R-:W1:Y:S02]  /*0b50*/  S2R R15, SR_TID.X ;  /* 0x00000000000f7919 */ /* 0x000e640000002100 */
[----:B-1----:R-:W-:-:S04]  /*0b60*/  SHF.R.S32.HI R10, RZ, 0x1f, R15 ;  /* 0x0000001fff0a7819 */ /* 0x002fc8000001140f */
[CC--:B------:R-:W-:Y:S02]  /*0b70*/  LEA.HI R2, R10.reuse, R15.reuse, RZ, 0x4 ;  /* 0x0000000f0a027211 */ /* 0x0c0fe400078f20ff */
[----:B------:R-:W-:Y:S02]  /*0b80*/  LEA.HI R7, R10, R15, RZ, 0x3 ;  /* 0x0000000f0a077211 */ /* 0x000fe400078f18ff */
        /* <DEDUP_REMOVED lines=52> */
[----:B------:R-:W-:Y:S01]  /*0ed0*/  LOP3.LUT R4, R9, 0x1, RZ, 0xc0, !PT ;  /* 0x0000000109047812 */ /* 0x000fe200078ec0ff */
        /* <DEDUP_REMOVED lines=20> */
[----:B------:R-:W-:Y:S01]  /*1020*/  IADD3 R237, R234, 0x40, RZ ;  /* 0x00000040eaed7810 */ /* 0x000fe20007ffe0ff */
[----:B------:R-:W-:Y:S01]  /*1030*/  IMAD.MOV.U32 R13, RZ, RZ, 0x20 ;  /* 0x00000020ff0d7424 */ /* 0x000fe200078e00ff */
[----:B------:R-:W-:-:S02]  /*1040*/  LOP3.LUT P4, RZ, R8, 0x2, RZ, 0xc0, !PT ;  /* 0x0000000208ff7812 */ /* 0x000fc4000788c0ff */
[----:B------:R1:W-:Y:S01]  /*1050*/  STL [R1+0x2c], R3 ;  /* 0x00002c0301007387 */ /* 0x0003e20000100800 */
[C---:B------:R-:W-:Y:S02]  /*1060*/  LOP3.LUT P6, RZ, R10.reuse, 0x2, RZ, 0xc0, !PT ;  /* 0x000000020aff7812 */ /* 0x040fe400078cc0ff */
[----:B------:R-:W-:Y:S01]  /*1070*/  LOP3.LUT P5, RZ, R10, 0x4, RZ, 0xc0, !PT ;  /* 0x000000040aff7812 */ /* 0x000fe200078ac0ff */
[----:B------:R-:W-:Y:S01]  /*1080*/  IMAD.MOV.U32 R10, RZ, RZ, 0x40 ;  /* 0x00000040ff0a7424 */ /* 0x000fe200078e00ff */
[----:B------:R-:W-:Y:S02]  /*1090*/  SHF.R.S32.HI R6, RZ, 0x1f, R237 ;  /* 0x0000001fff067819 */ /* 0x000fe400000114ed */
[----:B------:R-:W-:Y:S01]  /*10a0*/  LOP3.LUT P3, RZ, R8, 0x4, RZ, 0xc0, !PT ;  /* 0x0000000408ff7812 */ /* 0x000fe2000786c0ff */
[----:B------:R-:W-:Y:S01]  /*10b0*/  IMAD R8, R12, 0x8, R15 ;  /* 0x000000080c087824 */ /* 0x000fe200078e020f */
[----:B------:R-:W-:Y:S01]  /*10c0*/  LEA R151, R0, 0x8100, 0x1 ;  /* 0x0000810000977811 */ /* 0x000fe200078e08ff */
[----:B------:R2:W-:Y:S01]  /*10d0*/  STL [R1], R6 ;  /* 0x0000000601007387 */ /* 0x0005e20000100800 */
[----:B------:R-:W-:-:S02]  /*10e0*/  SEL R2, R10, 0xffffffc0, !P3 ;  /* 0xffffffc00a027807 */ /* 0x000fc40005800000 */
[----:B------:R-:W-:Y:S01]  /*10f0*/  SEL R0, R10, 0xffffffc0, !P5 ;  /* 0xffffffc00a007807 */ /* 0x000fe20006800000 */
[----:B------:R3:W-:Y:S01]  /*1100*/  STL [R1+0x38], R8 ;  /* 0x0000380801007387 */ /* 0x0007e20000100800 */
[----:B------:R-:W-:Y:S01]  /*1110*/  SEL R7, R13, 0xffffffe0, !P1 ;  /* 0xffffffe00d077807 */ /* 0x000fe20004800000 */
[C---:B------:R-:W-:Y:S01]  /*1120*/  IMAD.IADD R197, R151.reuse, 0x1, R2 ;  /* 0x0000000197c57824 */ /* 0x040fe200078e0202 */
[C---:B------:R-:W-:Y:S02]  /*1130*/  IADD3 R202, R151.reuse, 0x20, RZ ;  /* 0x0000002097ca7810 */ /* 0x040fe40007ffe0ff */
[----:B------:R-:W-:Y:S02]  /*1140*/  @P4 IADD3 R202, R151, -0x20, RZ ;  /* 0xffffffe097ca4810 */ /* 0x000fe40007ffe0ff */
[----:B------:R-:W-:Y:S02]  /*1150*/  LEA R198, R4, 0x10100, 0x1 ;  /* 0x0001010004c67811 */ /* 0x000fe400078e08ff */
[----:B------:R-:W-:Y:S01]  /*1160*/  LEA R192, R5, 0x100, 0x1 ;  /* 0x0000010005c07811 */ /* 0x000fe200078e08ff */
[----:B------:R-:W-:Y:S01]  /*1170*/  IMAD.IADD R194, R2, 0x1, R202 ;  /* 0x0000000102c27824 */ /* 0x000fe200078e02ca */
[----:B-1----:R-:W-:Y:S01]  /*1180*/  LOP3.LUT R3, R11, 0x7ffffffc, RZ, 0xc0, !PT ;  /* 0x7ffffffc0b037812 */ /* 0x002fe200078ec0ff */
[----:B------:R-:W-:Y:S01]  /*1190*/  IMAD.IADD R201, R198, 0x1, R0 ;  /* 0x00000001c6c97824 */ /* 0x000fe200078e0200 */
[----:B------:R-:W-:Y:S01]  /*11a0*/  IADD3 R236, R234, 0x80, RZ ;  /* 0x00000080eaec7810 */ /* 0x000fe20007ffe0ff */
[----:B------:R-:W-:Y:S01]  /*11b0*/  IMAD.IADD R196, R0, 0x1, R192 ;  /* 0x0000000100c47824 */ /* 0x000fe200078e02c0 */
[----:B------:R-:W-:Y:S01]  /*11c0*/  IADD3 R238, R234, 0xc0, RZ ;  /* 0x000000c0eaee7810 */ /* 0x000fe20007ffe0ff */
[----:B------:R-:W-:Y:S01]  /*11d0*/  IMAD.IADD R3, R16, 0x1, -R3 ;  /* 0x0000000110037824 */ /* 0x000fe200078e0a03 */
[----:B------:R-:W-:-:S02]  /*11e0*/  SHF.R.S32.HI R235, RZ, 0x1f, R234 ;  /* 0x0000001fffeb7819 */ /* 0x000fc400000114ea */
[----:B------:R-:W-:Y:S01]  /*11f0*/  SHF.R.S32.HI R252, RZ, 0x1f, R236 ;  /* 0x0000001ffffc7819 */ /* 0x000fe200000114ec */
[----:B------:R-:W-:Y:S01]  /*1200*/  IMAD.SHL.U32 R239, R3, 0x2, RZ ;  /* 0x0000000203ef7824 */ /* 0x000fe200078e00ff */
[----:B--2---:R-:W-:Y:S02]  /*1210*/  SEL R6, R10, 0xffffffc0, !P2 ;  /* 0xffffffc00a067807 */ /* 0x004fe40005000000 */
[----:B------:R-:W-:Y:S02]  /*1220*/  SEL R3, R13, 0xffffffe0, !P6 ;  /* 0xffffffe00d037807 */ /* 0x000fe40007000000 */
[C---:B------:R-:W-:Y:S02]  /*1230*/  IADD3 R22, R239.reuse, 0x98, RZ ;  /* 0x00000098ef167810 */ /* 0x040fe40007ffe0ff */
[C---:B------:R-:W-:Y:S01]  /*1240*/  IADD3 R19, R239.reuse, 0xb0, RZ ;  /* 0x000000b0ef137810 */ /* 0x040fe20007ffe0ff */
[----:B------:R-:W-:Y:S01]  /*1250*/  IMAD.IADD R199, R198, 0x1, R3 ;  /* 0x00000001c6c77824 */ /* 0x000fe200078e0203 */
[----:B------:R-:W-:Y:S01]  /*1260*/  IADD3 R10, R239, 0x8, RZ ;  /* 0x00000008ef0a7810 */ /* 0x000fe20007ffe0ff */
[----:B------:R-:W-:Y:S01]  /*1270*/  IMAD.IADD R193, R3, 0x1, R192 ;  /* 0x0000000103c17824 */ /* 0x000fe200078e02c0 */
[----:B------:R-:W-:Y:S01]  /*1280*/  IADD3 R16, R239, 0xc8, RZ ;  /* 0x000000c8ef107810 */ /* 0x000fe20007ffe0ff */
[----:B------:R-:W-:Y:S01]  /*1290*/  IMAD.IADD R200, R199, 0x1, R0 ;  /* 0x00000001c7c87824 */ /* 0x000fe200078e0200 */
[C---:B---3--:R-:W-:Y:S01]  /*12a0*/  IADD3 R8, R239.reuse, 0x10, RZ ;  /* 0x00000010ef087810 */ /* 0x048fe20007ffe0ff */
[----:B------:R-:W-:Y:S01]  /*12b0*/  IMAD.IADD R195, R0, 0x1, R193 ;  /* 0x0000000100c37824 */ /* 0x000fe200078e02c1 */
[----:B------:R-:W-:-:S02]  /*12c0*/  IADD3 R13, R239, 0xe0, RZ ;  /* 0x000000e0ef0d7810 */ /* 0x000fc40007ffe0ff */
[----:B------:R-:W-:Y:S02]  /*12d0*/  LEA R10, R9, 0x80, 0x1 ;  /* 0x00000080090a7811 */ /* 0x000fe400078e08ff */
[C---:B------:R-:W-:Y:S02]  /*12e0*/  IADD3 R8, R239.reuse, 0xf8, RZ ;  /* 0x000000f8ef087810 */ /* 0x040fe40007ffe0ff */
[----:B------:R-:W-:Y:S01]  /*12f0*/  SHF.R.S32.HI R9, RZ, 0x1f, R22 ;  /* 0x0000001fff097819 */ /* 0x000fe20000011416 */
[----:B------:R-:W-:Y:S01]  /*1300*/  STL [R1+0x8], R10 ;  /* 0x0000080a01007387 */ /* 0x000fe20000100800 */
[----:B------:R-:W-:Y:S02]  /*1310*/  SHF.R.S32.HI R9, RZ, 0x1f, R19 ;  /* 0x0000001fff097819 */ /* 0x000fe40000011413 */
[----:B------:R-:W-:Y:S02]  /*1320*/  IADD3 R11, R239, 0xf0, RZ ;  /* 0x000000f0ef0b7810 */ /* 0x000fe40007ffe0ff */
[----:B------:R-:W-:-:S02]  /*1330*/  SHF.R.S32.HI R9, RZ, 0x1f, R16 ;  /* 0x0000001fff097819 */ /* 0x000fc40000011410 */
[----:B------:R-:W-:Y:S02]  /*1340*/  SHF.R.S32.HI R9, RZ, 0x1f, R13 ;  /* 0x0000001fff097819 */ /* 0x000fe4000001140d */
[----:B------:R-:W-:Y:S01]  /*1350*/  SHF.R.S32.HI R9, RZ, 0x1f, R8 ;  /* 0x0000001fff097819 */ /* 0x000fe20000011408 */
[C---:B------:R-:W-:Y:S01]  /*1360*/  IMAD.IADD R9, R10.reuse, 0x1, R7 ;  /* 0x000000010a097824 */ /* 0x040fe200078e0207 */
[----:B------:R-:W-:Y:S01]  /*1370*/  SHF.R.S32.HI R11, RZ, 0x1f, R11 ;  /* 0x0000001fff0b7819 */ /* 0x000fe2000001140b */
[C-C-:B------:R-:W-:Y:S01]  /*1380*/  IMAD.IADD R11, R10.reuse, 0x1, R6.reuse ;  /* 0x000000010a0b7824 */ /* 0x140fe200078e0206 */
[C---:B------:R-:W-:Y:S01]  /*1390*/  IADD3 R8, R10.reuse, -0x10, RZ ;  /* 0xfffffff00a087810 */ /* 0x040fe20007ffe0ff */
[----:B------:R-:W-:Y:S01]  /*13a0*/  IMAD.IADD R2, R9, 0x1, R6 ;  /* 0x0000000109027824 */ /* 0x000fe200078e0206 */
[----:B------:R-:W-:Y:S02]  /*13b0*/  @P0 IADD3 R8, R10, 0x10, RZ ;  /* 0x000000100a080810 */ /* 0x000fe40007ffe0ff */
[----:B------:R-:W-:Y:S01]  /*13c0*/  STL [R1+0x24], R11 ;  /* 0x0000240b01007387 */ /* 0x000fe20000100800 */
[----:B------:R-:W-:-:S02]  /*13d0*/  IADD3 R23, R239, 0x90, RZ ;  /* 0x00000090ef177810 */ /* 0x000fc40007ffe0ff */
[----:B------:R-:W-:Y:S01]  /*13e0*/  IMAD.IADD R4, R6, 0x1, R8 ;  /* 0x0000000106047824 */ /* 0x000fe200078e0208 */
[----:B------:R-:W-:Y:S01]  /*13f0*/  STL [R1+0x14], R9 ;  /* 0x0000140901007387 */ /* 0x000fe20000100800 */
[C---:B------:R-:W-:Y:S02]  /*1400*/  IADD3 R21, R239.reuse, 0xa0, RZ ;  /* 0x000000a0ef157810 */ /* 0x040fe40007ffe0ff */
[C---:B------:R-:W-:Y:S01]  /*1410*/  IADD3 R20, R239.reuse, 0xa8, RZ ;  /* 0x000000a8ef147810 */ /* 0x040fe20007ffe0ff */
[----:B------:R1:W-:Y:S01]  /*1420*/  STL [R1+0x20], R2 ;  /* 0x0000200201007387 */ /* 0x0003e20000100800 */
[C---:B------:R-:W-:Y:S02]  /*1430*/  IADD3 R18, R239.reuse, 0xb8, RZ ;  /* 0x000000b8ef127810 */ /* 0x040fe40007ffe0ff */
[C---:B------:R-:W-:Y:S01]  /*1440*/  IADD3 R17, R239.reuse, 0xc0, RZ ;  /* 0x000000c0ef117810 */ /* 0x040fe20007ffe0ff */
[----:B------:R-:W-:Y:S01]  /*1450*/  STL [R1+0xc], R8 ;  /* 0x00000c0801007387 */ /* 0x000fe20000100800 */
[----:B------:R-:W-:-:S02]  /*1460*/  IADD3 R15, R239, 0xd0, RZ ;  /* 0x000000d0ef0f7810 */ /* 0x000fc40007ffe0ff */
[C---:B------:R-:W-:Y:S01]  /*1470*/  IADD3 R14, R239.reuse, 0xd8, RZ ;  /* 0x000000d8ef0e7810 */ /* 0x040fe20007ffe0ff */
[----:B------:R-:W-:Y:S01]  /*1480*/  STL [R1+0x1c], R4 ;  /* 0x00001c0401007387 */ /* 0x000fe20000100800 */
[----:B------:R-:W-:Y:S02]  /*1490*/  IADD3 R12, R239, 0xe8, RZ ;  /* 0x000000e8ef0c7810 */ /* 0x000fe40007ffe0ff */
[----:B------:R-:W-:Y:S02]  /*14a0*/  SHF.R.S32.HI R247, RZ, 0x1f, R238 ;  /* 0x0000001ffff77819 */ /* 0x000fe400000114ee */
[----:B------:R-:W-:Y:S02]  /*14b0*/  SHF.R.S32.HI R23, RZ, 0x1f, R23 ;  /* 0x0000001fff177819 */ /* 0x000fe40000011417 */
[----:B------:R-:W-:Y:S02]  /*14c0*/  SHF.R.S32.HI R21, RZ, 0x1f, R21 ;  /* 0x0000001fff157819 */ /* 0x000fe40000011415 */
[----:B------:R-:W-:-:S02]  /*14d0*/  SHF.R.S32.HI R20, RZ, 0x1f, R20 ;  /* 0x0000001fff147819 */ /* 0x000fc40000011414 */
[----:B------:R-:W-:Y:S02]  /*14e0*/  SHF.R.S32.HI R18, RZ, 0x1f, R18 ;  /* 0x0000001fff127819 */ /* 0x000fe40000011412 */
[----:B------:R-:W-:Y:S02]  /*14f0*/  SHF.R.S32.HI R17, RZ, 0x1f, R17 ;  /* 0x0000001fff117819 */ /* 0x000fe40000011411 */
[----:B------:R-:W-:Y:S01]  /*1500*/  SHF.R.S32.HI R15, RZ, 0x1f, R15 ;  /* 0x0000001fff0f7819 */ /* 0x000fe2000001140f */
[----:B-1----:R-:W-:Y:S01]  /*1510*/  IMAD.IADD R2, R7, 0x1, R8 ;  /* 0x0000000107027824 */ /* 0x002fe200078e0208 */
[----:B------:R-:W-:Y:S02]  /*1520*/  SHF.R.S32.HI R14, RZ, 0x1f, R14 ;  /* 0x0000001fff0e7819 */ /* 0x000fe4000001140e */
[----:B------:R-:W-:Y:S02]  /*1530*/  SHF.R.S32.HI R12, RZ, 0x1f, R12 ;  /* 0x0000001fff0c7819 */ /* 0x000fe4000001140c */
[----:B------:R1:W-:Y:S01]  /*1540*/  STL [R1+0x10], R2 ;  /* 0x0000100201007387 */ /* 0x0003e20000100800 */
        /* <DEDUP_REMOVED lines=11> */
[----:B------:R-:W-:Y:S01]  /*1600*/  IADD3 R206, R202, 0x6000, RZ ;  /* 0x00006000cace7810 */ /* 0x000fe20007ffe0ff */
[----:B-1----:R-:W-:Y:S01]  /*1610*/  IMAD.IADD R2, R2, 0x1, R6 ;  /* 0x0000000102027824 */ /* 0x002fe200078e0206 */
[----:B------:R-:W-:-:S02]  /*1620*/  IADD3 R205, R202, 0x6800, RZ ;  /* 0x00006800cacd7810 */ /* 0x000fc40007ffe0ff */
[C---:B------:R-:W-:Y:S02]  /*1630*/  IADD3 R204, R202.reuse, 0x7000, RZ ;  /* 0x00007000cacc7810 */ /* 0x040fe40007ffe0ff */
[----:B------:R1:W-:Y:S01]  /*1640*/  STL [R1+0x18], R2 ;  /* 0x0000180201007387 */ /* 0x0003e20000100800 */
[----:B------:R-:W-:-:S03]  /*1650*/  IADD3 R203, R202, 0x7800, RZ ;  /* 0x00007800cacb7810 */ /* 0x000fc60007ffe0ff */
.L_x_3899:
[----:B------:R-:W-:-:S04]  /*1660*/  IMAD.MOV.U32 R13, RZ, RZ, 0x4 ;  /* 0x00000004ff0d7424 */ /* 0x000fc800078e00ff */
[----:B-1----:R-:W-:-:S05]  /*1670*/  IMAD.WIDE R2, R243, R13, c[0x0][0x588] ;  /* 0x00016200f3027625 */ /* 0x002fca00078e020d */
[----:B------:R-:W2:Y:S01]  /*1680*/  LDG.E R244, [R2.64] ;  /* 0x0000000602f47981 */ /* 0x000ea2000c1e1900 */
[----:B------:R-:W-:Y:S01]  /*1690*/  ISETP.NE.U32.AND P0, PT, RZ, c[0x0][0x370], PT ;  /* 0x0000dc00ff007a0c */ /* 0x000fe20003f05070 */
[----:B------:R-:W-:Y:S01]  /*16a0*/  CS2R R6, SRZ ;  /* 0x0000000000067805 */ /* 0x000fe2000001ff00 */
[----:B------:R-:W-:Y:S02]  /*16b0*/  ISETP.NE.U32.AND P5, PT, RZ, c[0x0][0x360], PT ;  /* 0x0000d800ff007a0c */ /* 0x000fe40003fa5070 */
[----:B------:R-:W-:Y:S02]  /*16c0*/  ISETP.NE.AND.EX P0, PT, RZ, c[0x0][0x374], PT, P0 ;  /* 0x0000dd00ff007a0c */ /* 0x000fe40003f05300 */
[----:B------:R-:W-:Y:S02]  /*16d0*/  ISETP.NE.AND.EX P5, PT, RZ, c[0x0][0x364], PT, P5 ;  /* 0x0000d900ff007a0c */ /* 0x000fe40003fa5350 */
[----:B------:R-:W-:-:S04]  /*16e0*/  ISETP.NE.U32.AND P2, PT, RZ, c[0x0][0x348], PT ;  /* 0x0000d200ff007a0c */ /* 0x000fc80003f45070 */
[----:B------:R-:W-:Y:S01]  /*16f0*/  ISETP.NE.AND.EX P2, PT, RZ, c[0x0][0x34c], PT, P2 ;  /* 0x0000d300ff007a0c */ /* 0x000fe20003f45320 */
[----:B------:R-:W-:Y:S01]  /*1700*/  IMAD.MOV.U32 R10, RZ, RZ, RZ ;  /* 0x000000ffff0a7224 */ /* 0x000fe200078e00ff */
[----:B--2---:R-:W-:-:S03]  /*1710*/  SHF.R.S32.HI R246, RZ, 0x1f, R244 ;  /* 0x0000001ffff67819 */ /* 0x004fc600000114f4 */
[----:B------:R-:W-:-:S04]  /*1720*/  @P0 LEA R2, P1, R244, c[0x0][0x370], 0x2 ;  /* 0x0000dc00f4020a11 */ /* 0x000fc800078210ff */
[C-C-:B------:R-:W-:Y:S02]  /*1730*/  @P0 LEA.HI.X R3, R244.reuse, c[0x0][0x374], R246.reuse, 0x2, P1 ;  /* 0x0000dd00f4030a11 */ /* 0x140fe400008f14f6 */
[----:B------:R-:W-:Y:S02]  /*1740*/  ISETP.NE.U32.AND P1, PT, RZ, c[0x0][0x350], PT ;  /* 0x0000d400ff007a0c */ /* 0x000fe40003f25070 */
[C---:B------:R-:W-:Y:S01]  /*1750*/  LEA R4, P4, R244.reuse, c[0x0][0x348], 0x2 ;  /* 0x0000d200f4047a11 */ /* 0x040fe200078810ff */
[----:B------:R1:W5:Y:S01]  /*1760*/  @P0 LDG.E R7, [R2.64] ;  /* 0x0000000602070981 */ /* 0x000362000c1e1900 */
[----:B------:R-:W-:Y:S02]  /*1770*/  ISETP.NE.AND.EX P1, PT, RZ, c[0x0][0x354], PT, P1 ;  /* 0x0000d500ff007a0c */ /* 0x000fe40003f25310 */
[C---:B------:R-:W-:Y:S02]  /*1780*/  @P5 LEA R8, P0, R244.reuse, c[0x0][0x360], 0x2 ;  /* 0x0000d800f4085a11 */ /* 0x040fe400078010ff */
[----:B------:R-:W-:-:S02]  /*1790*/  LEA.HI.X R5, R244, c[0x0][0x34c], R246, 0x2, P4 ;  /* 0x0000d300f4057a11 */ /* 0x000fc400020f14f6 */
[----:B------:R-:W-:-:S03]  /*17a0*/  @P5 LEA.HI.X R9, R244, c[0x0][0x364], R246, 0x2, P0 ;  /* 0x0000d900f4095a11 */ /* 0x000fc600000f14f6 */
[----:B------:R2:W5:Y:S04]  /*17b0*/  @P2 LDG.E R6, [R4.64] ;  /* 0x0000000604062981 */ /* 0x000568000c1e1900 */
[----:B------:R2:W5:Y:S01]  /*17c0*/  @P5 LDG.E R18, [R8.64] ;  /* 0x0000000608125981 */ /* 0x000562000c1e1900 */
[----:B-1----:R-:W-:-:S04]  /*17d0*/  LEA R2, P3, R244, c[0x0][0x350], 0x2 ;  /* 0x0000d400f4027a11 */ /* 0x002fc800078610ff */
[----:B------:R-:W-:-:S05]  /*17e0*/  LEA.HI.X R3, R244, c[0x0][0x354], R246, 0x2, P3 ;  /* 0x0000d500f4037a11 */ /* 0x000fca00018f14f6 */
[----:B------:R2:W5:Y:S01]  /*17f0*/  @P1 LDG.E R10, [R2.64] ;  /* 0x00000006020a1981 */ /* 0x000562000c1e1900 */
[----:B------:R-:W-:Y:S01]  /*1800*/  YIELD ;  /* 0x0000000000007946 */ /* 0x000fe20003800000 */
[----:B------:R-:W-:Y:S01]  /*1810*/  LOP3.LUT R245, R242, 0xffff, RZ, 0xc0, !PT ;  /* 0x0000fffff2f57812 */ /* 0x000fe200078ec0ff */
[----:B------:R-:W-:Y:S05]  /*1820*/  @P5 BRA `(.L_x_3819) ;  /* 0x0000005000005947 */ /* 0x000fea0003800000 */
[----:B-----5:R-:W-:Y:S01]  /*1830*/  MOV R18, c[0x0][0x168] ;  /* 0x00005a0000127a02 */ /* 0x020fe20000000f00 */
[----:B------:R-:W-:Y:S05]  /*1840*/  @!P2 BRA `(.L_x_3819) ;  /* 0x000000300000a947 */ /* 0x000fea0003800000 */
[----:B--2---:R-:W2:Y:S04]  /*1850*/  LDG.E R8, [R4.64] ;  /* 0x0000000604087981 */ /* 0x004ea8000c1e1900 */
[----:B------:R-:W2:Y:S02]  /*1860*/  LDG.E R0, [R4.64+0x4] ;  /* 0x0000040604007981 */ /* 0x000ea4000c1e1900 */
[----:B--2---:R-:W-:-:S02]  /*1870*/  IADD3 R18, -R8, R0, RZ ;  /* 0x0000000008127210 */ /* 0x004fc40007ffe1ff */
.L_x_3819:
[----:B------:R-:W-:-:S04]  /*1880*/  ISETP.NE.U32.AND P0, PT, RZ, c[0x0][0x368], PT ;  /* 0x0000da00ff007a0c */ /* 0x000fc80003f05070 */
[----:B------:R-:W-:-:S13]  /*1890*/  ISETP.NE.AND.EX P0, PT, RZ, c[0x0][0x36c], PT, P0 ;  /* 0x0000db00ff007a0c */ /* 0x000fda0003f05300 */
[----:B------:R-:W-:Y:S05]  /*18a0*/  @!P0 BRA `(.L_x_3820) ;  /* 0x0000004000008947 */ /* 0x000fea0003800000 */
[----:B--2---:R-:W-:-:S04]  /*18b0*/  LEA R2, P0, R244, c[0x0][0x368], 0x2 ;  /* 0x0000da00f4027a11 */ /* 0x004fc800078010ff */
[----:B------:R-:W-:-:S05]  /*18c0*/  LEA.HI.X R3, R244, c[0x0][0x36c], R246, 0x2, P0 ;  /* 0x0000db00f4037a11 */ /* 0x000fca00000f14f6 */
[----:B------:R1:W5:Y:S01]  /*18d0*/  LDG.E R0, [R2.64] ;  /* 0x0000000602007981 */ /* 0x000362000c1e1900 */
[----:B------:R-:W-:Y:S05]  /*18e0*/  BRA `(.L_x_3821) ;  /* 0x0000005000007947 */ /* 0x000fea0003800000 */
.L_x_3820:
[----:B------:R-:W-:Y:S01]  /*18f0*/  MOV R0, c[0x0][0x1d0] ;  /* 0x0000740000007a02 */ /* 0x000fe20000000f00 */
[----:B------:R-:W-:Y:S05]  /*1900*/  @!P1 BRA `(.L_x_3821) ;  /* 0x0000003000009947 */ /* 0x000fea0003800000 */
[----:B--2---:R-:W2:Y:S04]  /*1910*/  LDG.E R4, [R2.64] ;  /* 0x0000000602047981 */ /* 0x004ea8000c1e1900 */
[----:B------:R-:W2:Y:S02]  /*1920*/  LDG.E R0, [R2.64+0x4] ;  /* 0x0000040602007981 */ /* 0x000ea4000c1e1900 */
[----:B--2---:R-:W-:-:S04]  /*1930*/  IADD3 R0, -R4, R0, RZ ;  /* 0x0000000004007210 */ /* 0x004fc80007ffe1ff */
.L_x_3821:
[----:B-12---:R-:W-:Y:S01]  /*1940*/  LOP3.LUT R2, R242, 0xff000000, RZ, 0xc0, !PT ;  /* 0xff000000f2027812 */ /* 0x006fe200078ec0ff */
        /* <DEDUP_REMOVED lines=47> */
.L_x_3823:
[----:B------:R-:W-:Y:S05]  /*1c40*/  BSYNC B0 ;  /* 0x0000000000007941 */ /* 0x000fea0003800000 */
.L_x_3822:
[----:B------:R-:W-:Y:S01]  /*1c50*/  IMAD R242, R14, R2, RZ ;  /* 0x000000020ef27224 */ /* 0x000fe200078e02ff */
        /* <DEDUP_REMOVED lines=71> */
[----:B------:R-:W-:-:S04]  /*20d0*/  ISETP.NE.U32.AND P0, PT, RZ, c[0x0][0x340], PT ;  /* 0x0000d000ff007a0c */ /* 0x000fc80003f05070 */
[----:B------:R-:W-:-:S13]  /*20e0*/  ISETP.NE.AND.EX P0, PT, RZ, c[0x0][0x344], PT, P0 ;  /* 0x0000d100ff007a0c */ /* 0x000fda0003f05300 */
[----:B------:R-:W-:-:S05]  /*20f0*/  @P0 IMAD.WIDE R2, R244, R13, c[0x0][0x340] ;  /* 0x0000d000f4020625 */ /* 0x000fca00078e020d */
[----:B------:R3:W4:Y:S01]  /*2100*/  @P0 LDG.E R11, [R2.64] ;  /* 0x00000006020b0981 */ /* 0x000722000c1e1900 */
[----:B------:R-:W-:Y:S02]  /*2110*/  SHF.R.S32.HI R0, RZ, 0x1f, R6 ;  /* 0x0000001fff007819 */ /* 0x000fe40000011406 */
[----:B------:R-:W-:Y:S01]  /*2120*/  SEL R7, R246, RZ, !P2 ;  /* 0x000000fff6077207 */ /* 0x000fe20005000000 */
[----:B------:R-:W5:Y:S01]  /*2130*/  S2R R9, SR_TID.X ;  /* 0x0000000000097919 */ /* 0x000f620000002100 */
[----:B------:R-:W-:Y:S01]  /*2140*/  ISETP.GE.AND P5, PT, R237, c[0x0][0x1d4], PT ;  /* 0x00007500ed007a0c */ /* 0x000fe20003fa6270 */
[----:B------:R-:W-:Y:S01]  /*2150*/  IMAD R0, R0, c[0x0][0x178], RZ ;  /* 0x00005e0000007a24 */ /* 0x000fe200078e02ff */
[----:B------:R-:W-:Y:S01]  /*2160*/  ISETP.GE.AND P4, PT, R234, c[0x0][0x1d4], PT ;  /* 0x00007500ea007a0c */ /* 0x000fe20003f86270 */
[----:B------:R-:W-:Y:S01]  /*2170*/  IMAD R8, R7, c[0x0][0x1c0], RZ ;  /* 0x0000700007087a24 */ /* 0x000fe200078e02ff */
[----:B------:R-:W-:Y:S01]  /*2180*/  SHF.R.S32.HI R7, RZ, 0x1f, R12 ;  /* 0x0000001fff077819 */ /* 0x000fe2000001140c */
[----:B------:R-:W-:Y:S01]  /*2190*/  IMAD R0, R6, c[0x0][0x17c], R0 ;  /* 0x00005f0006007a24 */ /* 0x000fe200078e0200 */
[----:B------:R-:W-:-:S02]  /*21a0*/  SEL R10, RZ, 0x1, P4 ;  /* 0x00000001ff0a7807 */ /* 0x000fc40002000000 */
[----:B------:R-:W-:Y:S02]  /*21b0*/  ISETP.GE.AND P6, PT, R238, c[0x0][0x1d4], PT ;  /* 0x00007500ee007a0c */ /* 0x000fe40003fc6270 */
[----:B------:R-:W-:Y:S02]  /*21c0*/  P2R R90, PR, RZ, 0x20 ;  /* 0x00000020ff5a7803 */ /* 0x000fe40000000000 */
[----:B------:R-:W-:Y:S02]  /*21d0*/  P2R R91, PR, RZ, 0x10 ;  /* 0x00000010ff5b7803 */ /* 0x000fe40000000000 */
[----:B------:R-:W-:Y:S02]  /*21e0*/  ISETP.GE.AND P4, PT, R237, c[0x0][0x198], PT ;  /* 0x00006600ed007a0c */ /* 0x000fe40003f86270 */
[----:B------:R-:W-:Y:S01]  /*21f0*/  IADD3 R88, R150, -0x1, RZ ;  /* 0xffffffff96587810 */ /* 0x000fe20007ffe0ff */
[----:B---3--:R-:W-:Y:S01]  /*2200*/  IMAD.MOV.U32 R2, RZ, RZ, c[0x0][0x2c4] ;  /* 0x0000b100ff027624 */ /* 0x008fe200078e00ff */
[----:B-----5:R-:W-:-:S04]  /*2210*/  SHF.R.S32.HI R122, RZ, 0x1f, R9 ;  /* 0x0000001fff7a7819 */ /* 0x020fc80000011409 */
[----:B------:R-:W-:Y:S01]  /*2220*/  ISETP.NE.AND P3, PT, R2, 0x1, PT ;  /* 0x000000010200780c */ /* 0x000fe20003f65270 */
[----:B------:R-:W-:Y:S01]  /*2230*/  IMAD.WIDE.U32 R2, R6, c[0x0][0x178], RZ ;  /* 0x00005e0006027a25 */ /* 0x000fe200078e00ff */
[----:B------:R-:W-:-:S03]  /*2240*/  LEA.HI R122, R122, R9, RZ, 0x3 ;  /* 0x000000097a7a7211 */ /* 0x000fc600078f18ff */
[----:B------:R-:W-:Y:S01]  /*2250*/  IMAD.IADD R3, R3, 0x1, R0 ;  /* 0x0000000103037824 */ /* 0x000fe200078e0200 */
[----:B------:R-:W-:-:S03]  /*2260*/  SHF.R.S32.HI R122, RZ, 0x3, R122 ;  /* 0x00000003ff7a7819 */ /* 0x000fc6000001147a */
[----:B------:R-:W-:-:S04]  /*2270*/  IMAD.WIDE.U32 R2, R245, c[0x0][0x1b8], R2 ;  /* 0x00006e00f5027a25 */ /* 0x000fc800078e0002 */
[----:B-1----:R-:W-:Y:S01]  /*2280*/  IMAD R5, R245, c[0x0][0x1bc], R3 ;  /* 0x00006f00f5057a24 */ /* 0x002fe200078e0203 */
[----:B------:R-:W-:-:S05]  /*2290*/  SEL R3, R244, RZ, !P2 ;  /* 0x000000fff4037207 */ /* 0x000fca0005000000 */
[----:B------:R-:W-:Y:S01]  /*22a0*/  IMAD R14, R3, c[0x0][0x1c4], R8 ;  /* 0x00007100030e7a24 */ /* 0x000fe200078e0208 */
[----:B--2---:R-:W-:-:S05]  /*22b0*/  LEA R6, R241, R4, 0x7 ;  /* 0x00000004f1067211 */ /* 0x004fca00078e38ff */
[----:B------:R-:W-:-:S04]  /*22c0*/  @P3 IMAD.HI.U32 R4, R6, c[0x0][0x2c8], RZ ;  /* 0x0000b20006043a27 */ /* 0x000fc800078e00ff */
[----:B------:R-:W-:Y:S01]  /*22d0*/  IMAD.MOV.U32 R0, RZ, RZ, R6 ;  /* 0x000000ffff007224 */ /* 0x000fe200078e0006 */
[----:B------:R-:W-:Y:S01]  /*22e0*/  @P3 SHF.R.U32.HI R0, RZ, c[0x0][0x2cc], R4 ;  /* 0x0000b300ff003a19 */ /* 0x000fe20000011604 */
[----:B------:R-:W-:Y:S01]  /*22f0*/  IMAD.MOV.U32 R4, RZ, RZ, R2 ;  /* 0x000000ffff047224 */ /* 0x000fe200078e0002 */
[----:B------:R-:W-:Y:S02]  /*2300*/  IADD3 R2, P2, R122, R12, RZ ;  /* 0x0000000c7a027210 */ /* 0x000fe40007f5e0ff */
[----:B------:R-:W-:Y:S01]  /*2310*/  ISETP.GE.AND P3, PT, R236, c[0x0][0x198], PT ;  /* 0x00006600ec007a0c */ /* 0x000fe20003f66270 */
[----:B------:R-:W-:Y:S01]  /*2320*/  IMAD.WIDE.U32 R4, R3, c[0x0][0x1c0], R4 ;  /* 0x0000700003047a25 */ /* 0x000fe200078e0004 */
[----:B------:R-:W-:Y:S02]  /*2330*/  LEA.HI.X.SX32 R3, R122, R7, 0x1, P2 ;  /* 0x000000077a037211 */ /* 0x000fe400010f0eff */
[----:B------:R-:W-:Y:S01]  /*2340*/  SEL R7, RZ, 0xffffffff, P5 ;  /* 0xffffffffff077807 */ /* 0x000fe20002800000 */
[----:B------:R-:W-:Y:S01]  /*2350*/  IMAD.WIDE.U32 R8, R2, c[0x0][0x1e0], R234 ;  /* 0x0000780002087a25 */ /* 0x000fe200078e00ea */
[----:B------:R-:W-:-:S02]  /*2360*/  ISETP.GE.AND P2, PT, R236, c[0x0][0x1d4], PT ;  /* 0x00007500ec007a0c */ /* 0x000fc40003f46270 */
[----:B------:R-:W-:Y:S01]  /*2370*/  SHF.L.U32 R17, R7, 0x1, RZ ;  /* 0x0000000107117819 */ /* 0x000fe200000006ff */
[C---:B------:R-:W-:Y:S01]  /*2380*/  IMAD R15, R3.reuse, c[0x0][0x1e0], RZ ;  /* 0x00007800030f7a24 */ /* 0x040fe200078e02ff */
[----:B------:R-:W-:Y:S01]  /*2390*/  P2R R20, PR, RZ, 0x4 ;  /* 0x00000004ff147803 */ /* 0x000fe20000000000 */
[----:B------:R-:W-:Y:S01]  /*23a0*/  IMAD R3, R3, c[0x0][0x208], RZ ;  /* 0x0000820003037a24 */ /* 0x000fe200078e02ff */
[----:B------:R-:W-:Y:S01]  /*23b0*/  LOP3.LUT R17, R17, 0x2, R10, 0xe2, !PT ;  /* 0x0000000211117812 */ /* 0x000fe200078ee20a */
[----:B------:R-:W-:Y:S01]  /*23c0*/  IMAD R16, R2, c[0x0][0x1e4], R15 ;  /* 0x0000790002107a24 */ /* 0x000fe200078e020f */
[----:B------:R-:W-:Y:S01]  /*23d0*/  ISETP.GE.AND P5, PT, R234, c[0x0][0x198], PT ;  /* 0x00006600ea007a0c */ /* 0x000fe20003fa6270 */
[----:B------:R-:W-:-:S04]  /*23e0*/  IMAD.WIDE.U32 R12, R2, c[0x0][0x208], R234 ;  /* 0x00008200020c7a25 */ /* 0x000fc800078e00ea */
[----:B------:R-:W-:Y:S01]  /*23f0*/  IMAD R15, R2, c[0x0][0x20c], R3 ;  /* 0x00008300020f7a24 */ /* 0x000fe200078e0203 */
[--C-:B------:R-:W-:Y:S01]  /*2400*/  SHF.R.S32.HI R2, RZ, 0x1f, R0.reuse ;  /* 0x0000001fff027819 */ /* 0x100fe20000011400 */
[----:B------:R-:W-:Y:S01]  /*2410*/  IMAD.MOV R7, RZ, RZ, -R0 ;  /* 0x000000ffff077224 */ /* 0x000fe200078e0a00 */
[----:B------:R-:W-:Y:S02]  /*2420*/  IADD3 R3, R5, R14, RZ ;  /* 0x0000000e05037210 */ /* 0x000fe40007ffe0ff */
[----:B------:R-:W-:Y:S01]  /*2430*/  SEL R14, RZ, 0x4, P2 ;  /* 0x00000004ff0e7807 */ /* 0x000fe20001000000 */
[----:B------:R-:W-:Y:S01]  /*2440*/  IMAD R5, R2, c[0x0][0x1b0], RZ ;  /* 0x00006c0002057a24 */ /* 0x000fe200078e02ff */
[----:B------:R-:W-:Y:S01]  /*2450*/  ISETP.GE.AND P2, PT, R238, c[0x0][0x198], PT ;  /* 0x00006600ee007a0c */ /* 0x000fe20003f46270 */
[----:B------:R-:W-:Y:S02]  /*2460*/  IMAD.MOV.U32 R2, RZ, RZ, R4 ;  /* 0x000000ffff027224 */ /* 0x000fe400078e0004 */
[C---:B------:R-:W-:Y:S01]  /*2470*/  IMAD R4, R0.reuse, c[0x0][0x1b4], R5 ;  /* 0x00006d0000047a24 */ /* 0x040fe200078e0205 */
[----:B------:R-:W-:Y:S01]  /*2480*/  IADD3 R5, R9, R16, RZ ;  /* 0x0000001009057210 */ /* 0x000fe20007ffe0ff */
[----:B------:R-:W-:-:S04]  /*2490*/  IMAD.WIDE.U32 R2, R0, c[0x0][0x1b0], R2 ;  /* 0x00006c0000027a25 */ /* 0x000fc800078e0002 */
[----:B------:R-:W-:Y:S01]  /*24a0*/  IMAD R10, R7, c[0x0][0x2c4], R6 ;  /* 0x0000b100070a7a24 */ /* 0x000fe200078e0206 */
[----:B------:R-:W-:Y:S01]  /*24b0*/  IADD3 R3, R3, R4, RZ ;  /* 0x0000000403037210 */ /* 0x000fe20007ffe0ff */
[----:B------:R-:W-:Y:S01]  /*24c0*/  IMAD.MOV.U32 R4, RZ, RZ, R8 ;  /* 0x000000ffff047224 */ /* 0x000fe200078e0008 */
[----:B------:R-:W-:Y:S01]  /*24d0*/  SEL R6, RZ, 0x8, P6 ;  /* 0x00000008ff067807 */ /* 0x000fe20003000000 */
[----:B------:R-:W-:Y:S01]  /*24e0*/  IMAD.IADD R7, R13, 0x1, R15 ;  /* 0x000000010d077824 */ /* 0x000fe200078e020f */
[----:B------:R-:W-:Y:S01]  /*24f0*/  SHF.R.S32.HI R0, RZ, 0x1f, R10 ;  /* 0x0000001fff007819 */ /* 0x000fe2000001140a */
[----:B------:R-:W-:Y:S01]  /*2500*/  IMAD.WIDE.U32 R8, R245, c[0x0][0x1e8], R4 ;  /* 0x00007a00f5087a25 */ /* 0x000fe200078e0004 */
[----:B------:R-:W-:Y:S02]  /*2510*/  LOP3.LUT R32, R6, R17, R14, 0xfe, !PT ;  /* 0x0000001106207212 */ /* 0x000fe400078efe0e */
[----:B------:R-:W-:Y:S01]  /*2520*/  MOV R6, R12 ;  /* 0x0000000c00067202 */ /* 0x000fe20000000f00 */
[----:B------:R-:W-:Y:S01]  /*2530*/  IMAD R4, R0, c[0x0][0x1a8], RZ ;  /* 0x00006a0000047a24 */ /* 0x000fe200078e02ff */
[----:B----4-:R-:W-:Y:S01]  /*2540*/  @P0 SHF.R.S32.HI R0, RZ, 0x1f, R11 ;  /* 0x0000001fff000819 */ /* 0x010fe2000001140b */
[----:B------:R-:W-:Y:S01]  /*2550*/  @!P0 IMAD.MOV.U32 R0, RZ, RZ, R246 ;  /* 0x000000ffff008224 */ /* 0x000fe200078e00f6 */
[----:B------:R-:W-:Y:S01]  /*2560*/  @!P0 MOV R11, R244 ;  /* 0x000000f4000b8202 */ /* 0x000fe20000000f00 */
[----:B------:R-:W-:-:S02]  /*2570*/  IMAD R12, R10, c[0x0][0x1ac], R4 ;  /* 0x00006b000a0c7a24 */ /* 0x000fc400078e0204 */
[----:B------:R-:W-:Y:S01]  /*2580*/  IMAD.WIDE.U32 R4, R245, c[0x0][0x210], R6 ;  /* 0x00008400f5047a25 */ /* 0x000fe200078e0006 */
[----:B------:R-:W-:Y:S02]  /*2590*/  SEL R6, R0, RZ, !P1 ;  /* 0x000000ff00067207 */ /* 0x000fe40004800000 */
[----:B------:R-:W-:Y:S01]  /*25a0*/  SEL R0, R11, RZ, !P1 ;  /* 0x000000ff0b007207 */ /* 0x000fe20004800000 */
[----:B------:R-:W-:-:S04]  /*25b0*/  IMAD.WIDE.U32 R2, R10, c[0x0][0x1a8], R2 ;  /* 0x00006a000a027a25 */ /* 0x000fc800078e0002 */
[----:B------:R-:W-:Y:S01]  /*25c0*/  IMAD.IADD R3, R3, 0x1, R12 ;  /* 0x0000000103037824 */ /* 0x000fe200078e020c */
[----:B------:R-:W-:Y:S01]  /*25d0*/  LEA R15, P0, R2, c[0x0][0x160], 0x1 ;  /* 0x00005800020f7a11 */ /* 0x000fe200078008ff */
[----:B------:R-:W-:Y:S01]  /*25e0*/  IMAD R7, R6, c[0x0][0x1f0], RZ ;  /* 0x00007c0006077a24 */ /* 0x000fe200078e02ff */
[----:B------:R-:W-:Y:S01]  /*25f0*/  LEA R12, R241, R122, 0x7 ;  /* 0x0000007af10c7211 */ /* 0x000fe200078e38ff */
[C---:B------:R-:W-:Y:S01]  /*2600*/  IMAD R5, R245.reuse, c[0x0][0x214], R5 ;  /* 0x00008500f5057a24 */ /* 0x040fe200078e0205 */
[----:B------:R-:W-:Y:S01]  /*2610*/  LEA.HI.X R14, R2, c[0x0][0x164], R3, 0x1, P0 ;  /* 0x00005900020e7a11 */ /* 0x000fe200000f0c03 */
[----:B------:R-:W-:Y:S02]  /*2620*/  IMAD R6, R6, c[0x0][0x218], RZ ;  /* 0x0000860006067a24 */ /* 0x000fe400078e02ff */
[----:B------:R-:W-:Y:S02]  /*2630*/  IMAD R9, R245, c[0x0][0x1ec], R9 ;  /* 0x00007b00f5097a24 */ /* 0x000fe400078e0209 */
[----:B------:R-:W-:-:S02]  /*2640*/  IMAD R2, R0, c[0x0][0x21c], R6 ;  /* 0x0000870000027a24 */ /* 0x000fc400078e0206 */
[----:B------:R-:W-:-:S04]  /*2650*/  IMAD.WIDE.U32 R222, R0, c[0x0][0x218], R4 ;  /* 0x0000860000de7a25 */ /* 0x000fc800078e0004 */
[C---:B------:R-:W-:Y:S01]  /*2660*/  IMAD R3, R0.reuse, c[0x0][0x1f4], R7 ;  /* 0x00007d0000037a24 */ /* 0x040fe200078e0207 */
[----:B------:R-:W-:Y:S01]  /*2670*/  IADD3 R226, R223, R2, RZ ;  /* 0x00000002dfe27210 */ /* 0x000fe20007ffe0ff */
[----:B------:R-:W-:-:S04]  /*2680*/  IMAD.WIDE.U32 R220, R0, c[0x0][0x1f0], R8 ;  /* 0x00007c0000dc7a25 */ /* 0x000fc800078e0008 */
[----:B------:R-:W-:Y:S01]  /*2690*/  IMAD.IADD R224, R221, 0x1, R3 ;  /* 0x00000001dde07824 */ /* 0x000fe200078e0203 */
[----:B------:R-:W-:Y:S05]  /*26a0*/  BRA.DIV ~URZ, `(.L_x_3825) ;  /* 0x0000c6a27f007947 */ /* 0x000fea000b800000 */
[----:B------:R1:W2:Y:S02]  /*26b0*/  SHFL.IDX PT, R4, R14, RZ, 0x181f ;  /* 0x00181fff0e047589 */ /* 0x0002a400000e0000 */
.L_x_3904:
[----:B------:R-:W-:Y:S05]  /*26c0*/  BRA.DIV ~URZ, `(.L_x_3826) ;  /* 0x0000c6f27f007947 */ /* 0x000fea000b800000 */
[----:B------:R3:W4:Y:S02]  /*26d0*/  SHFL.IDX PT, R0, R15, RZ, 0x181f ;  /* 0x00181fff0f007589 */ /* 0x00072400000e0000 */
.L_x_3905:
[----:B------:R-:W-:Y:S01]  /*26e0*/  IMAD R13, R18, c[0x0][0x2c4], RZ ;  /* 0x0000b100120d7a24 */ /* 0x000fe200078e02ff */
[----:B------:R-:W-:Y:S04]  /*26f0*/  BSSY B0, `(.L_x_3827) ;  /* 0x0000013000007945 */ /* 0x000fe80003800000 */
[----:B------:R-:W-:-:S13]  /*2700*/  ISETP.GE.AND P0, PT, R12, R13, PT ;  /* 0x0000000d0c00720c */ /* 0x000fda0003f06270 */
[----:B------:R-:W-:Y:S05]  /*2710*/  @P0 BRA `(.L_x_3828) ;  /* 0x0000010000000947 */ /* 0x000fea0003800000 */
[----:B------:R-:W5:Y:S01]  /*2720*/  LDL R2, [R1] ;  /* 0x0000000001027983 */ /* 0x000f620000100800 */
[----:B----4-:R-:W-:-:S04]  /*2730*/  LEA R10, P0, R234, R0, 0x1 ;  /* 0x00000000ea0a7211 */ /* 0x010fc800078008ff */
        /* <DEDUP_REMOVED lines=9> */
[----:B------:R-:W-:Y:S02]  /*27d0*/  LEA.HI.X R7, R236, R4, R252, 0x1, P0 ;  /* 0x00000004ec077211 */ /* 0x000fe400000f0cfc */
[----:B------:R-:W-:-:S03]  /*27e0*/  LEA R2, P0, R238, R0, 0x1 ;  /* 0x00000000ee027211 */ /* 0x000fc600078008ff */
[----:B------:R2:W-:Y:S01]  /*27f0*/  LDGSTS.E.BYPASS.LTC128B.128 [R218+0x18100], [R6.64], !P3 ;  /* 0x1810000006da7fae */ /* 0x0005e2000d901d46 */
[----:B------:R-:W-:-:S05]  /*2800*/  LEA.HI.X R3, R238, R4, R247, 0x1, P0 ;  /* 0x00000004ee037211 */ /* 0x000fca00000f0cf7 */
[----:B------:R2:W-:Y:S04]  /*2810*/  LDGSTS.E.BYPASS.LTC128B.128 [R218+0x1c100], [R2.64], !P2 ;  /* 0x1c10000002da7fae */ /* 0x0005e8000d101d46 */
.L_x_3828:
[----:B------:R-:W-:Y:S05]  /*2820*/  BSYNC B0 ;  /* 0x0000000000007941 */ /* 0x000fea0003800000 */
.L_x_3827:
[----:B------:R-:W-:Y:S05]  /*2830*/  BRA.DIV ~URZ, `(.L_x_3829) ;  /* 0x0000c5e27f007947 */ /* 0x000fea000b800000 */
[----:B--2---:R2:W1:Y:S04]  /*2840*/  SHFL.IDX PT, R4, R14, 0x1, 0x181f ;  /* 0x00381f000e047f89 */ /* 0x00446800000e0000 */
[----:B----4-:R2:W4:Y:S02]  /*2850*/  SHFL.IDX PT, R0, R15, 0x1, 0x181f ;  /* 0x00381f000f007f89 */ /* 0x01052400000e0000 */
.L_x_3906:
[----:B------:R-:W-:Y:S01]  /*2860*/  IADD3 R2, R12, 0x20, RZ ;  /* 0x000000200c027810 */ /* 0x000fe20007ffe0ff */
[----:B------:R-:W-:Y:S03]  /*2870*/  BSSY B0, `(.L_x_3830) ;  /* 0x0000013000007945 */ /* 0x000fe60003800000 */
[----:B------:R-:W-:-:S13]  /*2880*/  ISETP.GE.AND P0, PT, R2, R13, PT ;  /* 0x0000000d0200720c */ /* 0x000fda0003f06270 */
[----:B------:R-:W-:Y:S05]  /*2890*/  @P0 BRA `(.L_x_3831) ;  /* 0x0000010000000947 */ /* 0x000fea0003800000 */
[----:B------:R-:W5:Y:S01]  /*28a0*/  LDL R3, [R1] ;  /* 0x0000000001037983 */ /* 0x000f620000100800 */
        /* <DEDUP_REMOVED lines=15> */
.L_x_3831:
[----:B------:R-:W-:Y:S05]  /*29a0*/  BSYNC B0 ;  /* 0x0000000000007941 */ /* 0x000fea0003800000 */
.L_x_3830:
[----:B------:R-:W-:Y:S05]  /*29b0*/  BRA.DIV ~URZ, `(.L_x_3832) ;  /* 0x0000c5227f007947 */ /* 0x000fea000b800000 */
[----:B-1----:R1:W2:Y:S02]  /*29c0*/  SHFL.IDX PT, R4, R14, 0x2, 0x181f ;  /* 0x00581f000e047f89 */ /* 0x0022a400000e0000 */
.L_x_3907:
[----:B------:R-:W-:Y:S05]  /*29d0*/  BRA.DIV ~URZ, `(.L_x_3833) ;  /* 0x0000c5727f007947 */ /* 0x000fea000b800000 */
[----:B----4-:R4:W1:Y:S02]  /*29e0*/  SHFL.IDX PT, R0, R15, 0x2, 0x181f ;  /* 0x00581f000f007f89 */ /* 0x01086400000e0000 */
.L_x_3908:
[----:B------:R-:W-:Y:S01]  /*29f0*/  IADD3 R2, R12, 0x40, RZ ;  /* 0x000000400c027810 */ /* 0x000fe20007ffe0ff */
[----:B------:R-:W-:Y:S03]  /*2a00*/  BSSY B0, `(.L_x_3834) ;  /* 0x0000013000007945 */ /* 0x000fe60003800000 */
[----:B------:R-:W-:-:S13]  /*2a10*/  ISETP.GE.AND P0, PT, R2, R13, PT ;  /* 0x0000000d0200720c */ /* 0x000fda0003f06270 */
[----:B------:R-:W-:Y:S05]  /*2a20*/  @P0 BRA `(.L_x_3835) ;  /* 0x0000010000000947 */ /* 0x000fea0003800000 */
[----:B------:R-:W5:Y:S01]  /*2a30*/  LDL R3, [R1] ;  /* 0x0000000001037983 */ /* 0x000f620000100800 */
        /* <DEDUP_REMOVED lines=15> */
.L_x_3835:
[----:B------:R-:W-:Y:S05]  /*2b30*/  BSYNC B0 ;  /* 0x0000000000007941 */ /* 0x000fea0003800000 */
.L_x_3834:
[----:B------:R-:W-:Y:S05]  /*2b40*/  BRA.DIV ~URZ, `(.L_x_3836) ;  /* 0x0000c4627f007947 */ /* 0x000fea000b800000 */
[----:B--2---:R2:W3:Y:S04]  /*2b50*/  SHFL.IDX PT, R4, R14, 0x3, 0x181f ;  /* 0x00781f000e047f89 */ /* 0x0044e800000e0000 */
[----:B-1----:R2:W1:Y:S02]  /*2b60*/  SHFL.IDX PT, R0, R15, 0x3, 0x181f ;  /* 0x00781f000f007f89 */ /* 0x00246400000e0000 */
.L_x_3909:
[----:B------:R-:W5:Y:S01]  /*2b70*/  LDL R3, [R1] ;  /* 0x0000000001037983 */ /* 0x000f620000100800 */
[----:B------:R-:W-:Y:S01]  /*2b80*/  IADD3 R2, R12, 0x60, RZ ;  /* 0x000000600c027810 */ /* 0x000fe20007ffe0ff */
[----:B------:R-:W-:Y:S02]  /*2b90*/  IMAD R89, R88, -0x40, R19 ;  /* 0xffffffc058597824 */ /* 0x000fe400078e0213 */
[----:B------:R-:W2:Y:S01]  /*2ba0*/  S2R R5, SR_TID.X ;  /* 0x0000000000057919 */ /* 0x000ea20000002100 */
[----:B------:R-:W-:-:S13]  /*2bb0*/  ISETP.GE.AND P1, PT, R2, R13, PT ;  /* 0x0000000d0200720c */ /* 0x000fda0003f26270 */
[----:B-1----:R-:W-:-:S04]  /*2bc0*/  @!P1 LEA R8, P0, R234, R0, 0x1 ;  /* 0x00000000ea089211 */ /* 0x002fc800078008ff */
[----:B---3--:R-:W-:Y:S02]  /*2bd0*/  @!P1 LEA.HI.X R9, R234, R4, R235, 0x1, P0 ;  /* 0x00000004ea099211 */ /* 0x008fe400000f0ceb */
[----:B------:R-:W-:-:S03]  /*2be0*/  @!P1 LEA R6, P0, R237, R0, 0x1 ;  /* 0x00000000ed069211 */ /* 0x000fc600078008ff */
[----:B------:R-:W-:Y:S01]  /*2bf0*/  @!PT LDS RZ, [RZ] ;  /* 0x00000000fffff984 */ /* 0x000fe20000000800 */
[----:B------:R-:W-:Y:S01]  /*2c00*/  @!PT LDS RZ, [RZ] ;  /* 0x00000000fffff984 */ /* 0x000fe20000000800 */
[----:B------:R-:W-:Y:S01]  /*2c10*/  @!PT LDS RZ, [RZ] ;  /* 0x00000000fffff984 */ /* 0x000fe20000000800 */
[----:B------:R1:W-:Y:S01]  /*2c20*/  @!P1 LDGSTS.E.BYPASS.LTC128B.128 [R218+0x13100], [R8.64], !P5 ;  /* 0x1310000008da9fae */ /* 0x0003e2000e901d46 */
[----:B--2---:R-:W-:Y:S02]  /*2c30*/  SHF.R.S32.HI R10, RZ, 0x1f, R5 ;  /* 0x0000001fff0a7819 */ /* 0x004fe40000011405 */
[----:B------:R-:W-:Y:S02]  /*2c40*/  ISETP.NE.AND P5, PT, R20, RZ, PT ;  /* 0x000000ff1400720c */ /* 0x000fe40003fa5270 */
[----:B------:R-:W-:-:S04]  /*2c50*/  LEA.HI R10, R10, R5, RZ, 0x3 ;  /* 0x000000050a0a7211 */ /* 0x000fc800078f18ff */
[----:B------:R-:W-:-:S05]  /*2c60*/  SHF.R.S32.HI R10, RZ, 0x3, R10 ;  /* 0x00000003ff0a7819 */ /* 0x000fca000001140a */
[----:B------:R-:W-:Y:S01]  /*2c70*/  IMAD.IADD R5, R19, 0x1, -R10 ;  /* 0x0000000113057824 */ /* 0x000fe200078e0a0a */
[----:B-----5:R-:W-:Y:S02]  /*2c80*/  @!P1 LEA.HI.X R7, R237, R4, R3, 0x1, P0 ;  /* 0x00000004ed079211 */ /* 0x020fe400000f0c03 */
[----:B------:R-:W-:-:S03]  /*2c90*/  @!P1 LEA R2, P0, R236, R0, 0x1 ;  /* 0x00000000ec029211 */ /* 0x000fc600078008ff */
[----:B------:R2:W-:Y:S01]  /*2ca0*/  @!P1 LDGSTS.E.BYPASS.LTC128B.128 [R218+0x17100], [R6.64], !P4 ;  /* 0x1710000006da9fae */ /* 0x0005e2000e101d46 */
[----:B------:R-:W-:Y:S02]  /*2cb0*/  @!P1 LEA.HI.X R3, R236, R4, R252, 0x1, P0 ;  /* 0x00000004ec039211 */ /* 0x000fe400000f0cfc */
[----:B------:R-:W-:-:S03]  /*2cc0*/  ISETP.NE.AND P4, PT, R90, RZ, PT ;  /* 0x000000ff5a00720c */ /* 0x000fc60003f85270 */
[----:B------:R3:W-:Y:S01]  /*2cd0*/  @!P1 LDGSTS.E.BYPASS.LTC128B.128 [R218+0x1b100], [R2.64], !P3 ;  /* 0x1b10000002da9fae */ /* 0x0007e2000d901d46 */
[----:B------:R-:W-:Y:S02]  /*2ce0*/  ISETP.NE.AND P3, PT, R91, RZ, PT ;  /* 0x000000ff5b00720c */ /* 0x000fe40003f65270 */
[----:B--2---:R-:W-:-:S05]  /*2cf0*/  SHF.R.S32.HI R6, RZ, 0x1f, R88 ;  /* 0x0000001fff067819 */ /* 0x004fca0000011458 */
[----:B------:R-:W-:Y:S01]  /*2d00*/  IMAD R7, R6, c[0x0][0x1e0], RZ ;  /* 0x0000780006077a24 */ /* 0x000fe200078e02ff */
[----:B---3--:R-:W-:Y:S01]  /*2d10*/  @!P1 LEA R2, P0, R238, R0, 0x1 ;  /* 0x00000000ee029211 */ /* 0x008fe200078008ff */
[C---:B------:R-:W-:Y:S02]  /*2d20*/  IMAD R0, R88.reuse, -0x40, R5 ;  /* 0xffffffc058007824 */ /* 0x040fe400078e0205 */
[----:B------:R-:W-:Y:S01]  /*2d30*/  IMAD R7, R88, c[0x0][0x1e4], R7 ;  /* 0x0000790058077a24 */ /* 0x000fe200078e0207 */
[----:B------:R-:W-:Y:S01]  /*2d40*/  @!P1 LEA.HI.X R3, R238, R4, R247, 0x1, P0 ;  /* 0x00000004ee039211 */ /* 0x000fe200000f0cf7 */
[----:B------:R-:W-:Y:S01]  /*2d50*/  IMAD.WIDE.U32 R4, R88, c[0x0][0x1e0], RZ ;  /* 0x0000780058047a25 */ /* 0x000fe200078e00ff */
[----:B------:R-:W-:-:S03]  /*2d60*/  ISETP.GE.AND P0, PT, R0, 0x1, PT ;  /* 0x000000010000780c */ /* 0x000fc60003f06270 */
[----:B------:R2:W-:Y:S01]  /*2d70*/  @!P1 LDGSTS.E.BYPASS.LTC128B.128 [R218+0x1f100], [R2.64], !P2 ;  /* 0x1f10000002da9fae */ /* 0x0005e2000d101d46 */
[----:B------:R-:W-:Y:S02]  /*2d80*/  ISETP.GE.AND P2, PT, R0, 0x21, PT ;  /* 0x000000210000780c */ /* 0x000fe40003f46270 */
[----:B------:R-:W-:Y:S01]  /*2d90*/  LEA R0, P1, R4, R220, 0x6 ;  /* 0x000000dc04007211 */ /* 0x000fe200078230ff */
[----:B------:R-:W0:Y:S01]  /*2da0*/  LDGDEPBAR ;  /* 0x00000000000079af */ /* 0x000e220000000000 */
[----:B------:R-:W-:Y:S01]  /*2db0*/  WARPSYNC 0xffffffff ;  /* 0xffffffff00007948 */ /* 0x000fe20003800000 */
[----:B------:R-:W-:Y:S02]  /*2dc0*/  BSSY B0, `(.L_x_3837) ;  /* 0x0000132000007945 */ /* 0x000fe40003800000 */
[----:B------:R-:W-:Y:S01]  /*2dd0*/  BAR.SYNC.DEFER_BLOCKING 0x0 ;  /* 0x0000000000007b1d */ /* 0x000fe20000010000 */
        /* <DEDUP_REMOVED lines=16> */
[----:B------:R1:W-:Y:S01]  /*2ee0*/  @P0 LDGSTS.E.BYPASS.LTC128B.128 [R218+0xc100], [R4.64+0x100], !P5 ;  /* 0x0c10010004da0fae */ /* 0x0003e2000e901d46 */
[----:B------:R-:W-:-:S03]  /*2ef0*/  IMAD R0, R6, c[0x0][0x208], RZ ;  /* 0x0000820006007a24 */ /* 0x000fc600078e02ff */
[----:B------:R1:W-:Y:S01]  /*2f00*/  @P0 LDGSTS.E.BYPASS.LTC128B.128 [R218+0xe100], [R4.64+0x180], !P6 ;  /* 0x0e10018004da0fae */ /* 0x0003e2000f101d46 */
[----:B------:R-:W-:-:S03]  /*2f10*/  IMAD R6, R88, c[0x0][0x20c], R0 ;  /* 0x0000830058067a24 */ /* 0x000fc600078e0200 */
[----:B------:R2:W-:Y:S04]  /*2f20*/  @P2 LDGSTS.E.BYPASS.LTC128B.128 [R218+0x9100], [R2.64], !P3 ;  /* 0x0910000002da2fae */ /* 0x0005e8000d901d46 */
[----:B------:R2:W-:Y:S04]  /*2f30*/  @P2 LDGSTS.E.BYPASS.LTC128B.128 [R218+0xb100], [R2.64+0x80], !P4 ;  /* 0x0b10008002da2fae */ /* 0x0005e8000e101d46 */
[----:B------:R2:W-:Y:S04]  /*2f40*/  @P2 LDGSTS.E.BYPASS.LTC128B.128 [R218+0xd100], [R2.64+0x100], !P5 ;  /* 0x0d10010002da2fae */ /* 0x0005e8000e901d46 */
[----:B------:R2:W-:Y:S01]  /*2f50*/  @P2 LDGSTS.E.BYPASS.LTC128B.128 [R218+0xf100], [R2.64+0x180], !P6 ;  /* 0x0f10018002da2fae */ /* 0x0005e2000f101d46 */
[----:B------:R-:W-:-:S03]  /*2f60*/  LOP3.LUT P2, RZ, R32, 0x2, RZ, 0xc0, !PT ;  /* 0x0000000220ff7812 */ /* 0x000fc6000784c0ff */
[----:B------:R-:W0:Y:S01]  /*2f70*/  LDGDEPBAR ;  /* 0x00000000000079af */ /* 0x000e220000000000 */
[----:B-1----:R-:W-:-:S05]  /*2f80*/  IMAD.WIDE.U32 R4, R88, c[0x0][0x208], RZ ;  /* 0x0000820058047a25 */ /* 0x002fca00078e00ff */
[----:B------:R-:W-:Y:S01]  /*2f90*/  LEA R0, P1, R4, R222, 0x6 ;  /* 0x000000de04007211 */ /* 0x000fe200078230ff */
[----:B--2---:R-:W-:Y:S01]  /*2fa0*/  IMAD.IADD R3, R5, 0x1, R6 ;  /* 0x0000000105037824 */ /* 0x004fe200078e0206 */
[----:B------:R-:W-:-:S04]  /*2fb0*/  DEPBAR.LE SB0, 0x1 ;  /* 0x000080400000791a */ /* 0x000fc80000000000 */
[----:B------:R-:W-:-:S04]  /*2fc0*/  DEPBAR.LE SB0, 0x0 ;  /* 0x000080000000791a */ /* 0x000fc80000000000 */
[----:B------:R-:W-:Y:S01]  /*2fd0*/  BAR.SYNC.DEFER_BLOCKING 0x0 ;  /* 0x0000000000007b1d */ /* 0x000fe20000010000 */
[----:B------:R-:W-:Y:S01]  /*2fe0*/  LEA R2, P0, R0, c[0x0][0x1f8], 0x1 ;  /* 0x00007e0000027a11 */ /* 0x000fe200078008ff */
[----:B------:R-:W-:Y:S01]  /*2ff0*/  IMAD.MOV.U32 R5, RZ, RZ, c[0x0][0x208] ;  /* 0x00008200ff057624 */ /* 0x000fe200078e00ff */
[----:B------:R-:W-:Y:S01]  /*3000*/  LEA.HI.X R3, R4, R226, R3, 0x6, P1 ;  /* 0x000000e204037211 */ /* 0x000fe200008f3403 */
[----:B------:R-:W-:Y:S01]  /*3010*/  IMAD.MOV.U32 R6, RZ, RZ, c[0x0][0x20c] ;  /* 0x00008300ff067624 */ /* 0x000fe200078e00ff */
[----:B------:R-:W-:Y:S02]  /*3020*/  LOP3.LUT R4, R32, 0x1, RZ, 0xc0, !PT ;  /* 0x0000000120047812 */ /* 0x000fe400078ec0ff */
[----:B------:R-:W-:Y:S01]  /*3030*/  LEA.HI.X R3, R0, c[0x0][0x1fc], R3, 0x1, P0 ;  /* 0x00007f0000037a11 */ /* 0x000fe200000f0c03 */
[----:B------:R-:W-:Y:S01]  /*3040*/  IMAD.IADD R0, R89, 0x1, -R10 ;  /* 0x0000000159007824 */ /* 0x000fe200078e0a0a */
[----:B------:R-:W-:Y:S02]  /*3050*/  LEA R12, P0, R5, R2, 0x6 ;  /* 0x00000002050c7211 */ /* 0x000fe400078030ff */
[----:B------:R-:W-:-:S02]  /*3060*/  ISETP.NE.U32.AND P3, PT, R4, 0x1, PT ;  /* 0x000000010400780c */ /* 0x000fc40003f65070 */
[----:B------:R-:W-:Y:S02]  /*3070*/  LEA.HI.X R13, R5, R3, R6, 0x6, P0 ;  /* 0x00000003050d7211 */ /* 0x000fe400000f3406 */
[----:B------:R-:W-:Y:S02]  /*3080*/  ISETP.LT.OR P0, PT, R0, 0x1, P3 ;  /* 0x000000010000780c */ /* 0x000fe40001f01670 */
[----:B------:R-:W-:Y:S02]  /*3090*/  LOP3.LUT P1, RZ, R32, 0x4, RZ, 0xc0, !PT ;  /* 0x0000000420ff7812 */ /* 0x000fe4000782c0ff */
[C---:B------:R-:W-:Y:S01]  /*30a0*/  ISETP.LT.OR P3, PT, R0.reuse, 0x21, P3 ;  /* 0x000000210000780c */ /* 0x040fe20001f61670 */
[----:B------:R-:W-:Y:S04]  /*30b0*/  LDSM.16.M88.4 R4, [R198] ;  /* 0x00000000c604783b */ /* 0x000fe80000000200 */
[----:B------:R-:W-:Y:S04]  /*30c0*/  LDSM.16.M88.4 R28, [R151] ;  /* 0x00000000971c783b */ /* 0x000fe80000000200 */
[----:B------:R-:W1:Y:S04]  /*30d0*/  LDSM.16.M88.4 R24, [R151+0x800] ;  /* 0x000800009718783b */ /* 0x000e680000000200 */
[----:B------:R-:W2:Y:S04]  /*30e0*/  LDSM.16.M88.4 R20, [R151+0x1000] ;  /* 0x001000009714783b */ /* 0x000ea80000000200 */
[----:B------:R-:W3:Y:S04]  /*30f0*/  LDSM.16.M88.4 R16, [R151+0x1800] ;  /* 0x001800009710783b */ /* 0x000ee80000000200 */
[----:B------:R-:W-:Y:S04]  /*3100*/  LDSM.16.M88.4 R8, [R199] ;  /* 0x00000000c708783b */ /* 0x000fe80000000200 */
[----:B------:R-:W5:Y:S04]  /*3110*/  LDSM.16.M88.4 R48, [R202] ;  /* 0x00000000ca30783b */ /* 0x000f680000000200 */
[----:B------:R-:W4:Y:S04]  /*3120*/  LDSM.16.M88.4 R60, [R217] ;  /* 0x00000000d93c783b */ /* 0x000f280000000200 */
[----:B------:R-:W3:Y:S04]  /*3130*/  LDSM.16.M88.4 R64, [R216] ;  /* 0x00000000d840783b */ /* 0x000ee80000000200 */
[----:B------:R-:W3:Y:S04]  /*3140*/  LDSM.16.M88.4 R72, [R215] ;  /* 0x00000000d748783b */ /* 0x000ee80000000200 */
[----:B------:R-:W-:Y:S01]  /*3150*/  @!PT LDS RZ, [RZ] ;  /* 0x00000000fffff984 */ /* 0x000fe20000000800 */
[----:B------:R-:W-:Y:S01]  /*3160*/  @!PT LDS RZ, [RZ] ;  /* 0x00000000fffff984 */ /* 0x000fe20000000800 */
[----:B------:R-:W-:Y:S01]  /*3170*/  @!PT LDS RZ, [RZ] ;  /* 0x00000000fffff984 */ /* 0x000fe20000000800 */
[----:B------:R3:W-:Y:S01]  /*3180*/  LDGSTS.E.BYPASS.LTC128B.128 [R218+0x100], [R2.64], !P0 ;  /* 0x0010000002da7fae */ /* 0x0007e2000c101d46 */
[----:B------:R-:W-:-:S02]  /*3190*/  ISETP.LT.OR P0, PT, R0, 0x1, !P2 ;  /* 0x000000010000780c */ /* 0x000fc40005701670 */
[C---:B------:R-:W-:Y:S01]  /*31a0*/  ISETP.LT.OR P2, PT, R0.reuse, 0x21, !P2 ;  /* 0x000000210000780c */ /* 0x040fe20005741670 */
[C---:B-1----:R-:W-:Y:S10]  /*31b0*/  HMMA.16816.F32 R36, R4.reuse, R24, RZ ;  /* 0x000000180424723c */ /* 0x042ff400000018ff */
[----:B------:R1:W-:Y:S01]  /*31c0*/  LDGSTS.E.BYPASS.LTC128B.128 [R218+0x2100], [R2.64+0x80], !P0 ;  /* 0x0210008002da7fae */ /* 0x0003e2000c101d46 */
[C---:B------:R-:W-:Y:S01]  /*31d0*/  ISETP.LT.OR P0, PT, R0.reuse, 0x1, !P1 ;  /* 0x000000010000780c */ /* 0x040fe20004f01670 */
[----:B------:R-:W-:Y:S01]  /*31e0*/  HMMA.16816.F32 R40, R4, R26, RZ ;  /* 0x0000001a0428723c */ /* 0x000fe200000018ff */
[----:B------:R-:W-:-:S07]  /*31f0*/  ISETP.LT.OR P1, PT, R0, 0x21, !P1 ;  /* 0x000000210000780c */ /* 0x000fce0004f21670 */
[----:B--2---:R-:W-:Y:S04]  /*3200*/  HMMA.16816.F32 R52, R4, R22, RZ ;  /* 0x000000160434723c */ /* 0x004fe800000018ff */
[----:B------:R1:W-:Y:S01]  /*3210*/  LDGSTS.E.BYPASS.LTC128B.128 [R218+0x4100], [R2.64+0x100], !P0 ;  /* 0x0410010002da7fae */ /* 0x0003e2000c101d46 */
[----:B------:R-:W-:-:S03]  /*3220*/  LOP3.LUT P0, RZ, R32, 0x8, RZ, 0xc0, !PT ;  /* 0x0000000820ff7812 */ /* 0x000fc6000780c0ff */
[----:B------:R-:W-:Y:S01]  /*3230*/  HMMA.16816.F32 R32, R4, R28, RZ ;  /* 0x0000001c0420723c */ /* 0x000fe200000018ff */
[C---:B------:R-:W-:Y:S02]  /*3240*/  ISETP.LT.OR P4, PT, R0.reuse, 0x1, !P0 ;  /* 0x000000010000780c */ /* 0x040fe40004781670 */
[----:B------:R-:W-:-:S05]  /*3250*/  ISETP.LT.OR P0, PT, R0, 0x21, !P0 ;  /* 0x000000210000780c */ /* 0x000fca0004701670 */
[C---:B------:R-:W-:Y:S06]  /*3260*/  HMMA.16816.F32 R28, R4.reuse, R30, RZ ;  /* 0x0000001e041c723c */ /* 0x040fec00000018ff */
[----:B------:R1:W-:Y:S02]  /*3270*/  LDGSTS.E.BYPASS.LTC128B.128 [R218+0x6100], [R2.64+0x180], !P4 ;  /* 0x0610018002da7fae */ /* 0x0003e4000e101d46 */
[C---:B------:R-:W-:Y:S02]  /*3280*/  HMMA.16816.F32 R44, R4.reuse, R20, RZ ;  /* 0x00000014042c723c */ /* 0x040fe400000018ff */
[----:B------:R2:W-:Y:S04]  /*3290*/  LDGSTS.E.BYPASS.LTC128B.128 [R218+0x1100], [R12.64], !P3 ;  /* 0x011000000cda7fae */ /* 0x0005e8000d901d46 */
[----:B------:R2:W-:Y:S02]  /*32a0*/  LDGSTS.E.BYPASS.LTC128B.128 [R218+0x3100], [R12.64+0x80], !P2 ;  /* 0x031000800cda7fae */ /* 0x0005e4000d101d46 */
[C---:B---3--:R-:W-:Y:S02]  /*32b0*/  HMMA.16816.F32 R56, R4.reuse, R16, RZ ;  /* 0x000000100438723c */ /* 0x048fe400000018ff */
[----:B------:R2:W-:Y:S04]  /*32c0*/  LDGSTS.E.BYPASS.LTC128B.128 [R218+0x5100], [R12.64+0x100], !P1 ;  /* 0x051001000cda7fae */ /* 0x0005e8000c901d46 */
[----:B------:R2:W-:Y:S01]  /*32d0*/  LDGSTS.E.BYPASS.LTC128B.128 [R218+0x7100], [R12.64+0x180], !P0 ;  /* 0x071001800cda7fae */ /* 0x0005e2000c101d46 */
[----:B------:R-:W-:Y:S01]  /*32e0*/  ISETP.GT.AND P0, PT, R88, R242, PT ;  /* 0x000000f25800720c */ /* 0x000fe20003f04270 */
[----:B------:R-:W-:Y:S02]  /*32f0*/  HMMA.16816.F32 R16, R4, R18, RZ ;  /* 0x000000120410723c */ /* 0x000fe400000018ff */
[----:B------:R-:W-:Y:S04]  /*3300*/  LDSM.16.M88.4 R4, [R201] ;  /* 0x00000000c904783b */ /* 0x000fe80000000200 */
[----:B------:R-:W3:Y:S02]  /*3310*/  LDSM.16.M88.4 R68, [R197] ;  /* 0x00000000c544783b */ /* 0x000ee40000000200 */
[C---:B-----5:R-:W-:Y:S02]  /*3320*/  HMMA.16816.F32 R20, R8.reuse, R48, R32 ;  /* 0x000000300814723c */ /* 0x060fe40000001820 */
[----:B------:R-:W5:Y:S04]  /*3330*/  LDSM.16.M88.4 R76, [R197+0x800] ;  /* 0x00080000c54c783b */ /* 0x000f680000000200 */
[----:B------:R-:W1:Y:S02]  /*3340*/  LDSM.16.M88.4 R80, [R197+0x1000] ;  /* 0x00100000c550783b */ /* 0x000e640000000200 */
[C---:B------:R-:W-:Y:S02]  /*3350*/  HMMA.16816.F32 R24, R8.reuse, R50, R28 ;  /* 0x000000320818723c */ /* 0x040fe4000000181c */
[----:B------:R-:W1:Y:S04]  /*3360*/  LDSM.16.M88.4 R84, [R197+0x1800] ;  /* 0x00180000c554783b */ /* 0x000e680000000200 */
[----:B------:R-:W-:Y:S02]  /*3370*/  LDSM.16.M88.4 R32, [R194] ;  /* 0x00000000c220783b */ /* 0x000fe40000000200 */
[C---:B----4-:R-:W-:Y:S02]  /*3380*/  HMMA.16816.F32 R28, R8.reuse, R60, R36 ;  /* 0x0000003c081c723c */ /* 0x050fe40000001824 */
[----:B------:R-:W0:Y:S06]  /*3390*/  LDGDEPBAR ;  /* 0x00000000000079af */ /* 0x000e2c0000000000 */
[C---:B------:R-:W-:Y:S01]  /*33a0*/  HMMA.16816.F32 R36, R8.reuse, R62, R40 ;  /* 0x0000003e0824723c */ /* 0x040fe20000001828 */
[----:B------:R-:W-:Y:S07]  /*33b0*/  LDSM.16.M88.4 R60, [R151+0x2800] ;  /* 0x00280000973c783b */ /* 0x000fee0000000200 */
[C---:B------:R-:W-:Y:S08]  /*33c0*/  HMMA.16816.F32 R48, R8.reuse, R66, R52 ;  /* 0x000000420830723c */ /* 0x040ff00000001834 */
[C---:B------:R-:W-:Y:S01]  /*33d0*/  HMMA.16816.F32 R40, R8.reuse, R64, R44 ;  /* 0x000000400828723c */ /* 0x040fe2000000182c */
[----:B------:R-:W-:Y:S04]  /*33e0*/  LDSM.16.M88.4 R64, [R194+0x1000] ;  /* 0x00100000c240783b */ /* 0x000fe80000000200 */
[----:B------:R-:W-:Y:S03]  /*33f0*/  LDSM.16.M88.4 R44, [R151+0x2000] ;  /* 0x00200000972c783b */ /* 0x000fe60000000200 */
[C---:B------:R-:W-:Y:S01]  /*3400*/  HMMA.16816.F32 R52, R8.reuse, R72, R56 ;  /* 0x000000480834723c */ /* 0x040fe20000001838 */
[----:B------:R-:W-:Y:S07]  /*3410*/  LDSM.16.M88.4 R56, [R194+0x800] ;  /* 0x00080000c238783b */ /* 0x000fee0000000200 */
[----:B--2---:R-:W-:Y:S01]  /*3420*/  HMMA.16816.F32 R12, R8, R74, R16 ;  /* 0x0000004a080c723c */ /* 0x004fe20000001810 */
[----:B------:R-:W2:Y:S04]  /*3430*/  LDSM.16.M88.4 R8, [R200] ;  /* 0x00000000c808783b */ /* 0x000ea80000000200 */
[----:B------:R-:W4:Y:S03]  /*3440*/  LDSM.16.M88.4 R72, [R194+0x1800] ;  /* 0x00180000c248783b */ /* 0x000f260000000200 */
[C---:B---3--:R-:W-:Y:S08]  /*3450*/  HMMA.16816.F32 R20, R4.reuse, R68, R20 ;  /* 0x000000440414723c */ /* 0x048ff00000001814 */
[C---:B------:R-:W-:Y:S01]  /*3460*/  HMMA.16816.F32 R16, R4.reuse, R70, R24 ;  /* 0x000000460410723c */ /* 0x040fe20000001818 */
[----:B------:R-:W-:Y:S04]  /*3470*/  LDSM.16.M88.4 R68, [R151+0x3000] ;  /* 0x003000009744783b */ /* 0x000fe80000000200 */
[----:B------:R-:W-:Y:S03]  /*3480*/  LDSM.16.M88.4 R24, [R214] ;  /* 0x00000000d618783b */ /* 0x000fe60000000200 */
        /* <DEDUP_REMOVED lines=11> */
[C---:B------:R-:W-:Y:S01]  /*3540*/  HMMA.16816.F32 R16, R8.reuse, R34, R16 ;  /* 0x000000220810723c */ /* 0x040fe20000001810 */
[----:B------:R-:W-:Y:S07]  /*3550*/  LDSM.16.M88.4 R32, [R197+0x2000] ;  /* 0x00200000c520783b */ /* 0x000fee0000000200 */
[C---:B------:R-:W-:Y:S08]  /*3560*/  HMMA.16816.F32 R28, R8.reuse, R56, R28 ;  /* 0x00000038081c723c */ /* 0x040ff0000000181c */
[C---:B------:R-:W-:Y:S01]  /*3570*/  HMMA.16816.F32 R36, R8.reuse, R58, R36 ;  /* 0x0000003a0824723c */ /* 0x040fe20000001824 */
[----:B------:R-:W-:Y:S07]  /*3580*/  LDSM.16.M88.4 R56, [R213] ;  /* 0x00000000d538783b */ /* 0x000fee0000000200 */
[C---:B------:R-:W-:Y:S08]  /*3590*/  HMMA.16816.F32 R40, R8.reuse, R64, R40 ;  /* 0x000000400828723c */ /* 0x040ff00000001828 */
[C---:B------:R-:W-:Y:S01]  /*35a0*/  HMMA.16816.F32 R48, R8.reuse, R66, R48 ;  /* 0x000000420830723c */ /* 0x040fe20000001830 */
[----:B------:R-:W-:Y:S07]  /*35b0*/  LDSM.16.M88.4 R64, [R212] ;  /* 0x00000000d440783b */ /* 0x000fee0000000200 */
[C---:B----4-:R-:W-:Y:S08]  /*35c0*/  HMMA.16816.F32 R52, R8.reuse, R72, R52 ;  /* 0x000000480834723c */ /* 0x050ff00000001834 */
[----:B------:R-:W-:Y:S01]  /*35d0*/  HMMA.16816.F32 R12, R8, R74, R12 ;  /* 0x0000004a080c723c */ /* 0x000fe2000000180c */
[----:B------:R-:W2:Y:S04]  /*35e0*/  LDSM.16.M88.4 R8, [R199+0x4000] ;  /* 0x00400000c708783b */ /* 0x000ea80000000200 */
[----:B------:R-:W3:Y:S03]  /*35f0*/  LDSM.16.M88.4 R72, [R211] ;  /* 0x00000000d348783b */ /* 0x000ee60000000200 */
        /* <DEDUP_REMOVED lines=10> */
[----:B------:R-:W-:Y:S01]  /*36a0*/  HMMA.16816.F32 R12, R4, R78, R12 ;  /* 0x0000004e040c723c */ /* 0x000fe2000000180c */
[----:B------:R-:W1:Y:S04]  /*36b0*/  LDSM.16.M88.4 R4, [R201+0x4000] ;  /* 0x00400000c904783b */ /* 0x000e680000000200 */
[----:B------:R-:W4:Y:S03]  /*36c0*/  LDSM.16.M88.4 R76, [R197+0x3800] ;  /* 0x00380000c54c783b */ /* 0x000f260000000200 */
        /* <DEDUP_REMOVED lines=10> */
[----:B------:R-:W-:Y:S01]  /*3770*/  HMMA.16816.F32 R12, R8, R74, R12 ;  /* 0x0000004a080c723c */ /* 0x000fe2000000180c */
[----:B------:R-:W2:Y:S04]  /*3780*/  LDSM.16.M88.4 R8, [R200+0x4000] ;  /* 0x00400000c808783b */ /* 0x000ea80000000200 */
[----:B------:R-:W3:Y:S03]  /*3790*/  LDSM.16.M88.4 R72, [R194+0x3800] ;  /* 0x00380000c248783b */ /* 0x000ee60000000200 */
[C---:B-1----:R-:W-:Y:S08]  /*37a0*/  HMMA.16816.F32 R20, R4.reuse, R32, R20 ;  /* 0x000000200414723c */ /* 0x042ff00000001814 */
[C---:B------:R-:W-:Y:S01]  /*37b0*/  HMMA.16816.F32 R16, R4.reuse, R34, R16 ;  /* 0x000000220410723c */ /* 0x040fe20000001810 */
[----:B------:R-:W-:Y:S07]  /*37c0*/  LDSM.16.M88.4 R32, [R151+0x4000] ;  /* 0x004000009720783b */ /* 0x000fee0000000200 */
[C---:B------:R-:W-:Y:S08]  /*37d0*/  HMMA.16816.F32 R28, R4.reuse, R60, R28 ;  /* 0x0000003c041c723c */ /* 0x040ff0000000181c */
[C---:B------:R-:W-:Y:S01]  /*37e0*/  HMMA.16816.F32 R36, R4.reuse, R62, R36 ;  /* 0x0000003e0424723c */ /* 0x040fe20000001824 */
[----:B------:R-:W-:Y:S07]  /*37f0*/  LDSM.16.M88.4 R60, [R208] ;  /* 0x00000000d03c783b */ /* 0x000fee0000000200 */
[C---:B------:R-:W-:Y:S08]  /*3800*/  HMMA.16816.F32 R40, R4.reuse, R68, R40 ;  /* 0x000000440428723c */ /* 0x040ff00000001828 */
[C---:B------:R-:W-:Y:S01]  /*3810*/  HMMA.16816.F32 R48, R4.reuse, R70, R48 ;  /* 0x000000460430723c */ /* 0x040fe20000001830 */
[----:B------:R-:W-:Y:S07]  /*3820*/  LDSM.16.M88.4 R68, [R151+0x5000] ;  /* 0x005000009744783b */ /* 0x000fee0000000200 */
[C---:B----4-:R-:W-:Y:S08]  /*3830*/  HMMA.16816.F32 R52, R4.reuse, R76, R52 ;  /* 0x0000004c0434723c */ /* 0x050ff00000001834 */
[----:B------:R-:W-:Y:S01]  /*3840*/  HMMA.16816.F32 R12, R4, R78, R12 ;  /* 0x0000004e040c723c */ /* 0x000fe2000000180c */
[----:B------:R-:W1:Y:S04]  /*3850*/  LDSM.16.M88.4 R4, [R198+0x8000] ;  /* 0x00800000c604783b */ /* 0x000e680000000200 */
[----:B------:R-:W4:Y:S03]  /*3860*/  LDSM.16.M88.4 R76, [R151+0x5800] ;  /* 0x00580000974c783b */ /* 0x000f260000000200 */
[C---:B--2---:R-:W-:Y:S08]  /*3870*/  HMMA.16816.F32 R20, R8.reuse, R24, R20 ;  /* 0x000000180814723c */ /* 0x044ff00000001814 */
[C---:B------:R-:W-:Y:S01]  /*3880*/  HMMA.16816.F32 R16, R8.reuse, R26, R16 ;  /* 0x0000001a0810723c */ /* 0x040fe20000001810 */
[----:B------:R-:W-:Y:S07]  /*3890*/  LDSM.16.M88.4 R24, [R210] ;  /* 0x00000000d218783b */ /* 0x000fee0000000200 */
[C---:B------:R-:W-:Y:S08]  /*38a0*/  HMMA.16816.F32 R28, R8.reuse, R44, R28 ;  /* 0x0000002c081c723c */ /* 0x040ff0000000181c */
[C---:B------:R-:W-:Y:S01]  /*38b0*/  HMMA.16816.F32 R36, R8.reuse, R46, R36 ;  /* 0x0000002e0824723c */ /* 0x040fe20000001824 */
[----:B------:R-:W-:Y:S07]  /*38c0*/  LDSM.16.M88.4 R44, [R209] ;  /* 0x00000000d12c783b */ /* 0x000fee0000000200 */
[C---:B------:R-:W-:Y:S08]  /*38d0*/  HMMA.16816.F32 R40, R8.reuse, R64, R40 ;  /* 0x000000400828723c */ /* 0x040ff00000001828 */
[C---:B------:R-:W-:Y:S01]  /*38e0*/  HMMA.16816.F32 R48, R8.reuse, R66, R48 ;  /* 0x000000420830723c */ /* 0x040fe20000001830 */
[----:B------:R-:W-:Y:S07]  /*38f0*/  LDSM.16.M88.4 R64, [R197+0x5000] ;  /* 0x00500000c540783b */ /* 0x000fee0000000200 */
[C---:B---3--:R-:W-:Y:S08]  /*3900*/  HMMA.16816.F32 R52, R8.reuse, R72, R52 ;  /* 0x000000480834723c */ /* 0x048ff00000001834 */
        /* <DEDUP_REMOVED lines=28> */
[----:B------:R-:W-:Y:S03]  /*3ad0*/  LDSM.16.M88.4 R72, [R151+0x7800] ;  /* 0x007800009748783b */ /* 0x000fe60000000200 */
        /* <DEDUP_REMOVED lines=12> */
[----:B------:R-:W-:Y:S03]  /*3ba0*/  LDSM.16.M88.4 R76, [R194+0x7800] ;  /* 0x00780000c24c783b */ /* 0x000fe60000000200 */
        /* <DEDUP_REMOVED lines=10> */
[----:B------:R-:W-:Y:S01]  /*3c50*/  HMMA.16816.F32 R8, R8, R70, R12 ;  /* 0x000000460808723c */ /* 0x000fe2000000180c */
[----:B------:R-:W2:Y:S04]  /*3c60*/  LDSM.16.M88.4 R12, [R199+0xc000] ;  /* 0x00c00000c70c783b */ /* 0x000ea80000000200 */
[----:B------:R-:W3:Y:S03]  /*3c70*/  LDSM.16.M88.4 R68, [R203] ;  /* 0x00000000cb44783b */ /* 0x000ee60000000200 */
[C---:B-1----:R-:W-:Y:S08]  /*3c80*/  HMMA.16816.F32 R20, R4.reuse, R32, R20 ;  /* 0x000000200414723c */ /* 0x042ff00000001814 */
[C---:B------:R-:W-:Y:S08]  /*3c90*/  HMMA.16816.F32 R16, R4.reuse, R34, R16 ;  /* 0x000000220410723c */ /* 0x040ff00000001810 */
        /* <DEDUP_REMOVED lines=11> */
[C---:B------:R-:W-:Y:S08]  /*3d50*/  HMMA.16816.F32 R24, R12.reuse, R26, R16 ;  /* 0x0000001a0c18723c */ /* 0x040ff00000001810 */
[C---:B------:R-:W-:Y:S08]  /*3d60*/  HMMA.16816.F32 R20, R12.reuse, R44, R28 ;  /* 0x0000002c0c14723c */ /* 0x040ff0000000181c */
[C---:B------:R-:W-:Y:S08]  /*3d70*/  HMMA.16816.F32 R16, R12.reuse, R46, R36 ;  /* 0x0000002e0c10723c */ /* 0x040ff00000001824 */
[C---:B------:R-:W-:Y:S08]  /*3d80*/  HMMA.16816.F32 R28, R12.reuse, R60, R40 ;  /* 0x0000003c0c1c723c */ /* 0x040ff00000001828 */
[C---:B------:R-:W-:Y:S01]  /*3d90*/  HMMA.16816.F32 R48, R12.reuse, R62, R48 ;  /* 0x0000003e0c30723c */ /* 0x040fe20000001830 */
[----:B------:R-:W-:Y:S07]  /*3da0*/  LDSM.16.M88.4 R60, [R194+0x6800] ;  /* 0x00680000c23c783b */ /* 0x000fee0000000200 */
[C---:B---3--:R-:W-:Y:S08]  /*3db0*/  HMMA.16816.F32 R52, R12.reuse, R68, R52 ;  /* 0x000000440c34723c */ /* 0x048ff00000001834 */
[----:B------:R-:W-:Y:S01]  /*3dc0*/  HMMA.16816.F32 R44, R12, R70, R4 ;  /* 0x000000460c2c723c */ /* 0x000fe20000001804 */
[----:B------:R-:W2:Y:S04]  /*3dd0*/  LDSM.16.M88.4 R4, [R200+0xc000] ;  /* 0x00c00000c804783b */ /* 0x000ea80000000200 */
[----:B------:R-:W3:Y:S01]  /*3de0*/  LDSM.16.M88.4 R68, [R194+0x7000] ;  /* 0x00700000c244783b */ /* 0x000ee20000000200 */
[----:B------:R-:W-:-:S04]  /*3df0*/  DEPBAR.LE SB0, 0x0 ;  /* 0x000080000000791a */ /* 0x000fc80000000000 */
[C---:B-1----:R-:W-:Y:S08]  /*3e00*/  HMMA.16816.F32 R40, R8.reuse, R64, R32 ;  /* 0x000000400828723c */ /* 0x042ff00000001820 */
[C---:B------:R-:W-:Y:S08]  /*3e10*/  HMMA.16816.F32 R36, R8.reuse, R66, R24 ;  /* 0x000000420824723c */ /* 0x040ff00000001818 */
[C---:B----4-:R-:W-:Y:S08]  /*3e20*/  HMMA.16816.F32 R32, R8.reuse, R72, R20 ;  /* 0x000000480820723c */ /* 0x050ff00000001814 */
[C---:B------:R-:W-:Y:S08]  /*3e30*/  HMMA.16816.F32 R24, R8.reuse, R74, R16 ;  /* 0x0000004a0818723c */ /* 0x040ff00000001810 */
[C---:B------:R-:W-:Y:S08]  /*3e40*/  HMMA.16816.F32 R20, R8.reuse, R80, R28 ;  /* 0x000000500814723c */ /* 0x040ff0000000181c */
[C---:B------:R-:W-:Y:S08]  /*3e50*/  HMMA.16816.F32 R16, R8.reuse, R82, R48 ;  /* 0x000000520810723c */ /* 0x040ff00000001830 */
[C---:B------:R-:W-:Y:S08]  /*3e60*/  HMMA.16816.F32 R12, R8.reuse, R84, R52 ;  /* 0x00000054080c723c */ /* 0x040ff00000001834 */
[----:B------:R-:W-:Y:S08]  /*3e70*/  HMMA.16816.F32 R8, R8, R86, R44 ;  /* 0x000000560808723c */ /* 0x000ff0000000182c */
[C---:B--2---:R-:W-:Y:S08]  /*3e80*/  HMMA.16816.F32 R28, R4.reuse, R56, R40 ;  /* 0x00000038041c723c */ /* 0x044ff00000001828 */
[C---:B------:R-:W-:Y:S08]  /*3e90*/  HMMA.16816.F32 R36, R4.reuse, R58, R36 ;  /* 0x0000003a0424723c */ /* 0x040ff00000001824 */
[C---:B------:R-:W-:Y:S08]  /*3ea0*/  HMMA.16816.F32 R32, R4.reuse, R60, R32 ;  /* 0x0000003c0420723c */ /* 0x040ff00000001820 */
[C---:B------:R-:W-:Y:S08]  /*3eb0*/  HMMA.16816.F32 R24, R4.reuse, R62, R24 ;  /* 0x0000003e0418723c */ /* 0x040ff00000001818 */
[C---:B---3--:R-:W-:Y:S08]  /*3ec0*/  HMMA.16816.F32 R48, R4.reuse, R68, R20 ;  /* 0x000000440430723c */ /* 0x048ff00000001814 */
[C---:B------:R-:W-:Y:S08]  /*3ed0*/  HMMA.16816.F32 R52, R4.reuse, R70, R16 ;  /* 0x000000460434723c */ /* 0x040ff00000001810 */
[C---:B------:R-:W-:Y:S08]  /*3ee0*/  HMMA.16816.F32 R44, R4.reuse, R76, R12 ;  /* 0x0000004c042c723c */ /* 0x040ff0000000180c */
[----:B------:R-:W-:Y:S01]  /*3ef0*/  HMMA.16816.F32 R40, R4, R78, R8 ;  /* 0x0000004e0428723c */ /* 0x000fe20000001808 */
[----:B------:R-:W-:Y:S06]  /*3f00*/  BAR.SYNC.DEFER_BLOCKING 0x0 ;  /* 0x0000000000007b1d */ /* 0x000fec0000010000 */
[----:B------:R-:W-:Y:S01]  /*3f10*/  @!UPT UIADD3 URZ, URZ, URZ, URZ ;  /* 0x0000003f3f3ff290 */ /* 0x000fe2000fffe03f */
[----:B------:R-:W-:Y:S11]  /*3f20*/  @!P0 BRA `(.L_x_3838) ;  /* 0x000001b000008947 */ /* 0x000ff60003800000 */
[----:B------:R-:W-:Y:S01]  /*3f30*/  IADD3 R0, R150, -0x2, RZ ;  /* 0xfffffffe96007810 */ /* 0x000fe20007ffe0ff */
[----:B------:R-:W-:Y:S01]  /*3f40*/  IMAD.MOV.U32 R6, RZ, RZ, c[0x0][0x1e4] ;  /* 0x00007900ff067624 */ /* 0x000fe200078e00ff */
[----:B------:R-:W-:-:S02]  /*3f50*/  ISETP.NE.AND P3, PT, R91, RZ, PT ;  /* 0x000000ff5b00720c */ /* 0x000fc40003f65270 */
        /* <DEDUP_REMOVED lines=24> */
.L_x_3838:
[----:B------:R-:W-:Y:S05]  /*40e0*/  BSYNC B0 ;  /* 0x0000000000007941 */ /* 0x000fea0003800000 */
.L_x_3837:
[----:B------:R-:W-:Y:S01]  /*40f0*/  IMAD.IADD R0, R89, 0x1, -R239 ;  /* 0x0000000159007824 */ /* 0x000fe200078e0aef */
[----:B------:R-:W-:Y:S04]  /*4100*/  LDSM.16.MT88.4 R64, [R193+0x2800] ;  /* 0x00280000c140783b */ /* 0x000fe80000004200 */
[C---:B------:R-:W-:Y:S01]  /*4110*/  ISETP.GT.AND P1, PT, R0.reuse, RZ, PT ;  /* 0x000000ff0000720c */ /* 0x040fe20003f24270 */
[----:B------:R-:W-:Y:S01]  /*4120*/  LDSM.16.MT88.4 R72, [R192+0x4000] ;  /* 0x00400000c048783b */ /* 0x000fe20000004200 */
[----:B------:R-:W-:-:S02]  /*4130*/  ISETP.GT.AND P0, PT, R0, 0x1, PT ;  /* 0x000000010000780c */ /* 0x000fc40003f04270 */
[----:B------:R-:W-:Y:S01]  /*4140*/  ISETP.GT.AND P2, PT, R0, 0x8, PT ;  /* 0x000000080000780c */ /* 0x000fe20003f44270 */
[----:B------:R-:W-:Y:S01]  /*4150*/  LDSM.16.MT88.4 R60, [R196+0x2800] ;  /* 0x00280000c43c783b */ /* 0x000fe20000004200 */
[----:B-1----:R-:W-:Y:S02]  /*4160*/  FSEL R5, R28, -INF , P1 ;  /* 0xff8000001c057808 */ /* 0x002fe40000800000 */
[----:B------:R-:W-:Y:S01]  /*4170*/  FSEL R6, R29, -INF , P0 ;  /* 0xff8000001d067808 */ /* 0x000fe20000000000 */
[----:B------:R-:W-:Y:S01]  /*4180*/  LDSM.16.MT88.4 R68, [R192+0x4800] ;  /* 0x00480000c044783b */ /* 0x000fe20000004200 */
[----:B------:R-:W-:Y:S02]  /*4190*/  FSEL R13, R31, -INF , P0 ;  /* 0xff8000001f0d7808 */ /* 0x000fe40000000000 */
[----:B------:R-:W-:Y:S01]  /*41a0*/  ISETP.GT.AND P0, PT, R0, 0x9, PT ;  /* 0x000000090000780c */ /* 0x000fe20003f04270 */
[----:B------:R-:W0:Y:S01]  /*41b0*/  LDGDEPBAR ;  /* 0x00000000000079af */ /* 0x000e220000000000 */
        /* <DEDUP_REMOVED lines=53> */
[----:B------:R-:W-:Y:S02]  /*4510*/  FMNMX.FTZ R2, R21, R3, !PT ;  /* 0x0000000315027209 */ /* 0x000fe40007810000 */
[----:B------:R-:W-:Y:S02]  /*4520*/  FSEL R92, R41, -INF , P0 ;  /* 0xff800000295c7808 */ /* 0x000fe40000000000 */
[----:B------:R-:W-:Y:S02]  /*4530*/  FMNMX.FTZ R0, R95, R0, !PT ;  /* 0x000000005f007209 */ /* 0x000fe40007810000 */
[----:B------:R-:W-:-:S02]  /*4540*/  FMNMX.FTZ R2, R28, R2, !PT ;  /* 0x000000021c027209 */ /* 0x000fc40007810000 */
[----:B------:R-:W-:Y:S02]  /*4550*/  FMNMX.FTZ R0, R92, R0, !PT ;  /* 0x000000005c007209 */ /* 0x000fe40007810000 */
[----:B------:R-:W-:Y:S02]  /*4560*/  FSEL R98, R51, -INF , P6 ;  /* 0xff80000033627808 */ /* 0x000fe40003000000 */
[----:B------:R-:W-:Y:S01]  /*4570*/  FMNMX.FTZ R2, R105, R2, !PT ;  /* 0x0000000269027209 */ /* 0x000fe20007810000 */
[----:B------:R-:W1:Y:S01]  /*4580*/  SHFL.BFLY PT, R3, R0, 0x2, 0x1f ;  /* 0x0c401f0000037f89 */ /* 0x000e6200000e0000 */
[----:B------:R-:W-:Y:S02]  /*4590*/  FSEL R97, R54, -INF , P5 ;  /* 0xff80000036617808 */ /* 0x000fe40002800000 */
[----:B------:R-:W-:Y:S01]  /*45a0*/  FMNMX.FTZ R2, R98, R2, !PT ;  /* 0x0000000262027209 */ /* 0x000fe20007810000 */
[----:B------:R-:W-:Y:S01]  /*45b0*/  LDSM.16.MT88.4 R48, [R196+0x800] ;  /* 0x00080000c430783b */ /* 0x000fe20000004200 */
[----:B------:R-:W-:-:S02]  /*45c0*/  FSEL R96, R55, -INF , P4 ;  /* 0xff80000037607808 */ /* 0x000fc40002000000 */
[----:B------:R-:W-:Y:S01]  /*45d0*/  FMNMX.FTZ R2, R97, R2, !PT ;  /* 0x0000000261027209 */ /* 0x000fe20007810000 */
[----:B------:R-:W-:Y:S01]  /*45e0*/  LDSM.16.MT88.4 R52, [R195] ;  /* 0x00000000c334783b */ /* 0x000fe20000004200 */
[----:B------:R-:W-:Y:S02]  /*45f0*/  FSEL R94, R46, -INF , P3 ;  /* 0xff8000002e5e7808 */ /* 0x000fe40001800000 */
[----:B------:R-:W-:Y:S02]  /*4600*/  FMNMX.FTZ R2, R96, R2, !PT ;  /* 0x0000000260027209 */ /* 0x000fe40007810000 */
[----:B------:R-:W-:Y:S02]  /*4610*/  FSEL R93, R47, -INF , P2 ;  /* 0xff8000002f5d7808 */ /* 0x000fe40001000000 */
[----:B------:R-:W-:Y:S01]  /*4620*/  FMNMX.FTZ R2, R94, R2, !PT ;  /* 0x000000025e027209 */ /* 0x000fe20007810000 */
[----:B------:R-:W-:Y:S01]  /*4630*/  LDSM.16.MT88.4 R44, [R193+0x800] ;  /* 0x00080000c12c783b */ /* 0x000fe20000004200 */
[----:B------:R-:W-:-:S02]  /*4640*/  FSEL R91, R42, -INF , P1 ;  /* 0xff8000002a5b7808 */ /* 0x000fc40000800000 */
[----:B------:R-:W-:Y:S02]  /*4650*/  FMNMX.FTZ R2, R93, R2, !PT ;  /* 0x000000025d027209 */ /* 0x000fe40007810000 */
[----:B------:R-:W-:Y:S02]  /*4660*/  FSEL R90, R43, -INF , P0 ;  /* 0xff8000002b5a7808 */ /* 0x000fe40000000000 */
[----:B------:R-:W-:Y:S01]  /*4670*/  FMNMX.FTZ R2, R91, R2, !PT ;  /* 0x000000025b027209 */ /* 0x000fe20007810000 */
[----:B------:R-:W-:Y:S01]  /*4680*/  LDSM.16.MT88.4 R40, [R195+0x800] ;  /* 0x00080000c328783b */ /* 0x000fe20000004200 */
        /* <DEDUP_REMOVED lines=59> */
[----:B-1----:R-:W-:-:S07]  /*4a40*/  F2FP.PACK_AB R15, R88, R89 ;  /* 0x00000059580f723e */ /* 0x002fce00000000ff */
[C---:B------:R-:W-:Y:S08]  /*4a50*/  HMMA.16816.F32 R4, R12.reuse, R44, R4 ;  /* 0x0000002c0c04723c */ /* 0x040ff00000001804 */
[----:B------:R-:W-:Y:S08]  /*4a60*/  HMMA.16816.F32 R56, R12, R34, R20 ;  /* 0x000000220c38723c */ /* 0x000ff00000001814 */
[----:B------:R-:W-:Y:S08]  /*4a70*/  HMMA.16816.F32 R20, R8, R38, RZ ;  /* 0x000000260814723c */ /* 0x000ff000000018ff */
[----:B------:R-:W-:Y:S01]  /*4a80*/  IMAD.MOV.U32 R121, RZ, RZ, R4 ;  /* 0x000000ffff797224 */ /* 0x000fe200078e0004 */
[----:B------:R-:W-:Y:S01]  /*4a90*/  MOV R3, R7 ;  /* 0x0000000700037202 */ /* 0x000fe20000000f00 */
[----:B------:R-:W-:Y:S01]  /*4aa0*/  IMAD.MOV.U32 R120, RZ, RZ, R5 ;  /* 0x000000ffff787224 */ /* 0x000fe200078e0005 */
[----:B------:R-:W-:Y:S01]  /*4ab0*/  HMMA.16816.F32 R152, R12, R32, R24 ;  /* 0x000000200c98723c */ /* 0x000fe20000001818 */
[----:B------:R-:W-:-:S04]  /*4ac0*/  IMAD.MOV.U32 R17, RZ, RZ, R6 ;  /* 0x000000ffff117224 */ /* 0x000fc800078e0006 */
[----:B------:R-:W-:Y:S02]  /*4ad0*/  IMAD.MOV.U32 R160, RZ, RZ, R56 ;  /* 0x000000ffffa07224 */ /* 0x000fe400078e0038 */
[----:B------:R-:W-:Y:S01]  /*4ae0*/  IMAD.MOV.U32 R149, RZ, RZ, R57 ;  /* 0x000000ffff957224 */ /* 0x000fe200078e0039 */
[----:B------:R-:W-:Y:S01]  /*4af0*/  HMMA.16816.F32 R4, R12, R46, R28 ;  /* 0x0000002e0c04723c */ /* 0x000fe2000000181c */
[----:B------:R-:W1:Y:S01]  /*4b00*/  LDSM.16.MT88.4 R28, [R192+0x2000] ;  /* 0x00200000c01c783b */ /* 0x000e620000004200 */
[----:B------:R-:W-:Y:S02]  /*4b10*/  IMAD.MOV.U32 R107, RZ, RZ, R58 ;  /* 0x000000ffff6b7224 */ /* 0x000fe400078e003a */
[----:B------:R-:W-:Y:S01]  /*4b20*/  IMAD.MOV.U32 R106, RZ, RZ, R59 ;  /* 0x000000ffff6a7224 */ /* 0x000fe200078e003b */
[----:B------:R-:W2:Y:S03]  /*4b30*/  LDSM.16.MT88.4 R44, [R193+0x2000] ;  /* 0x00200000c12c783b */ /* 0x000ea60000004200 */
[----:B------:R-:W-:Y:S01]  /*4b40*/  HMMA.16816.F32 R24, R8, R36, RZ ;  /* 0x000000240818723c */ /* 0x000fe200000018ff */
[----:B------:R-:W3:Y:S04]  /*4b50*/  LDSM.16.MT88.4 R36, [R196+0x2000] ;  /* 0x00200000c424783b */ /* 0x000ee80000004200 */
[----:B------:R-:W-:Y:S03]  /*4b60*/  LDSM.16.MT88.4 R56, [R195+0x2000] ;  /* 0x00200000c338783b */ /* 0x000fe60000004200 */
[----:B------:R-:W-:Y:S08]  /*4b70*/  HMMA.16816.F32 R20, R12, R50, R20 ;  /* 0x000000320c14723c */ /* 0x000ff00000001814 */
[----:B------:R-:W-:Y:S01]  /*4b80*/  IMAD.MOV.U32 R119, RZ, RZ, R4 ;  /* 0x000000ffff777224 */ /* 0x000fe200078e0004 */
[----:B------:R-:W-:Y:S01]  /*4b90*/  HMMA.16816.F32 R32, R8, R54, RZ ;  /* 0x000000360820723c */ /* 0x000fe200000018ff */
[----:B------:R-:W-:-:S02]  /*4ba0*/  IMAD.MOV.U32 R118, RZ, RZ, R5 ;  /* 0x000000ffff767224 */ /* 0x000fc400078e0005 */
[----:B------:R-:W-:Y:S02]  /*4bb0*/  IMAD.MOV.U32 R117, RZ, RZ, R6 ;  /* 0x000000ffff757224 */ /* 0x000fe400078e0006 */
[----:B------:R-:W-:-:S03]  /*4bc0*/  IMAD.MOV.U32 R116, RZ, RZ, R7 ;  /* 0x000000ffff747224 */ /* 0x000fc600078e0007 */
[----:B------:R-:W-:Y:S01]  /*4bd0*/  HMMA.16816.F32 R4, R8, R52, RZ ;  /* 0x000000340804723c */ /* 0x000fe200000018ff */
[----:B------:R-:W-:Y:S06]  /*4be0*/  LDSM.16.MT88.4 R52, [R193+0x4000] ;  /* 0x00400000c134783b */ /* 0x000fec0000004200 */
[----:B------:R-:W-:Y:S01]  /*4bf0*/  IMAD.MOV.U32 R111, RZ, RZ, R20 ;  /* 0x000000ffff6f7224 */ /* 0x000fe200078e0014 */
[----:B------:R-:W-:Y:S01]  /*4c00*/  HMMA.16816.F32 R24, R12, R48, R24 ;  /* 0x000000300c18723c */ /* 0x000fe20000001818 */
[----:B------:R-:W4:Y:S01]  /*4c10*/  LDSM.16.MT88.4 R48, [R192+0x2800] ;  /* 0x00280000c030783b */ /* 0x000f220000004200 */
[----:B------:R-:W-:-:S02]  /*4c20*/  IMAD.MOV.U32 R110, RZ, RZ, R21 ;  /* 0x000000ffff6e7224 */ /* 0x000fc400078e0015 */
[----:B------:R-:W-:Y:S02]  /*4c30*/  IMAD.MOV.U32 R109, RZ, RZ, R22 ;  /* 0x000000ffff6d7224 */ /* 0x000fe400078e0016 */
[----:B------:R-:W-:Y:S02]  /*4c40*/  IMAD.MOV.U32 R108, RZ, RZ, R23 ;  /* 0x000000ffff6c7224 */ /* 0x000fe400078e0017 */
[----:B-1----:R-:W-:Y:S08]  /*4c50*/  HMMA.16816.F32 R20, R8, R30, RZ ;  /* 0x0000001e0814723c */ /* 0x002ff000000018ff */
[C---:B------:R-:W-:Y:S08]  /*4c60*/  HMMA.16816.F32 R4, R12.reuse, R40, R4 ;  /* 0x000000280c04723c */ /* 0x040ff00000001804 */
[----:B------:R-:W-:Y:S01]  /*4c70*/  HMMA.16816.F32 R248, R12, R42, R32 ;  /* 0x0000002a0cf8723c */ /* 0x000fe20000001820 */
[----:B------:R-:W-:Y:S01]  /*4c80*/  IMAD.MOV.U32 R125, RZ, RZ, R24 ;  /* 0x000000ffff7d7224 */ /* 0x000fe200078e0018 */
[----:B------:R-:W-:Y:S01]  /*4c90*/  MOV R123, R26 ;  /* 0x0000001a007b7202 */ /* 0x000fe20000000f00 */
[----:B------:R-:W-:-:S02]  /*4ca0*/  IMAD.MOV.U32 R124, RZ, RZ, R25 ;  /* 0x000000ffff7c7224 */ /* 0x000fc400078e0019 */
[----:B------:R-:W-:-:S03]  /*4cb0*/  IMAD.MOV.U32 R122, RZ, RZ, R27 ;  /* 0x000000ffff7a7224 */ /* 0x000fc600078e001b */
[C---:B--2---:R-:W-:Y:S08]  /*4cc0*/  HMMA.16816.F32 R40, R8.reuse, R46, RZ ;  /* 0x0000002e0828723c */ /* 0x044ff000000018ff */
[----:B------:R-:W-:Y:S01]  /*4cd0*/  IMAD.MOV.U32 R115, RZ, RZ, R4 ;  /* 0x000000ffff737224 */ /* 0x000fe200078e0004 */
[----:B------:R-:W-:Y:S01]  /*4ce0*/  MOV R114, R5 ;  /* 0x0000000500727202 */ /* 0x000fe20000000f00 */
[----:B------:R-:W-:Y:S01]  /*4cf0*/  IMAD.MOV.U32 R113, RZ, RZ, R6 ;  /* 0x000000ffff717224 */ /* 0x000fe200078e0006 */
[----:B---3--:R-:W-:Y:S01]  /*4d00*/  HMMA.16816.F32 R32, R8, R36, RZ ;  /* 0x000000240820723c */ /* 0x008fe200000018ff */
[----:B------:R-:W-:-:S07]  /*4d10*/  IMAD.MOV.U32 R112, RZ, RZ, R7 ;  /* 0x000000ffff707224 */ /* 0x000fce00078e0007 */
[----:B------:R-:W-:Y:S01]  /*4d20*/  HMMA.16816.F32 R4, R8, R44, RZ ;  /* 0x0000002c0804723c */ /* 0x000fe200000018ff */
[----:B------:R-:W1:Y:S07]  /*4d30*/  LDSM.16.MT88.4 R44, [R195+0x2800] ;  /* 0x00280000c32c783b */ /* 0x000e6e0000004200 */
[----:B----4-:R-:W-:Y:S08]  /*4d40*/  HMMA.16816.F32 R228, R12, R50, R20 ;  /* 0x000000320ce4723c */ /* 0x010ff00000001814 */
[----:B------:R-:W-:Y:S08]  /*4d50*/  HMMA.16816.F32 R24, R8, R28, RZ ;  /* 0x0000001c0818723c */ /* 0x000ff000000018ff */
[----:B------:R-:W-:Y:S07]  /*4d60*/  HMMA.16816.F32 R184, R12, R64, R4 ;  /* 0x000000400cb8723c */ /* 0x000fee0000001804 */
[----:B------:R-:W-:Y:S01]  /*4d70*/  IMAD.MOV.U32 R64, RZ, RZ, R115 ;  /* 0x000000ffff407224 */ /* 0x000fe200078e0073 */
[----:B------:R-:W-:Y:S01]  /*4d80*/  HMMA.16816.F32 R20, R8, R58, RZ ;  /* 0x0000003a0814723c */ /* 0x000fe200000018ff */
[----:B------:R-:W-:-:S07]  /*4d90*/  IMAD.MOV.U32 R65, RZ, RZ, R114 ;  /* 0x000000ffff417224 */ /* 0x000fce00078e0072 */
[C---:B------:R-:W-:Y:S08]  /*4da0*/  HMMA.16816.F32 R4, R8.reuse, R72, RZ ;  /* 0x000000480804723c */ /* 0x040ff000000018ff */
[----:B------:R-:W-:Y:S01]  /*4db0*/  HMMA.16816.F32 R28, R8, R38, RZ ;  /* 0x00000026081c723c */ /* 0x000fe200000018ff */
[----:B------:R-:W2:Y:S07]  /*4dc0*/  LDSM.16.MT88.4 R36, [R193+0x4800] ;  /* 0x00480000c124783b */ /* 0x000eae0000004200 */
[C---:B------:R-:W-:Y:S01]  /*4dd0*/  HMMA.16816.F32 R156, R12.reuse, R60, R32 ;  /* 0x0000003c0c9c723c */ /* 0x040fe20000001820 */
[----:B------:R-:W3:Y:S06]  /*4de0*/  LDSM.16.MT88.4 R32, [R196+0x4000] ;  /* 0x00400000c420783b */ /* 0x000eec0000004200 */
[----:B------:R-:W-:Y:S01]  /*4df0*/  MOV R60, R111 ;  /* 0x0000006f003c7202 */ /* 0x000fe20000000f00 */
[----:B------:R-:W-:Y:S01]  /*4e00*/  HMMA.16816.F32 R180, R12, R66, R40 ;  /* 0x000000420cb4723c */ /* 0x000fe20000001828 */
[----:B------:R-:W4:Y:S01]  /*4e10*/  LDSM.16.MT88.4 R40, [R195+0x4000] ;  /* 0x00400000c328783b */ /* 0x000f220000004200 */
[----:B------:R-:W-:-:S05]  /*4e20*/  IMAD.MOV.U32 R61, RZ, RZ, R110 ;  /* 0x000000ffff3d7224 */ /* 0x000fca00078e006e */
[----:B------:R-:W-:Y:S01]  /*4e30*/  IMAD.MOV.U32 R66, RZ, RZ, R113 ;  /* 0x000000ffff427224 */ /* 0x000fe200078e0071 */
[----:B------:R-:W-:Y:S01]  /*4e40*/  HMMA.16816.F32 R188, R12, R48, R24 ;  /* 0x000000300cbc723c */ /* 0x000fe20000001818 */
[----:B------:R-:W-:-:S07]  /*4e50*/  IMAD.MOV.U32 R67, RZ, RZ, R112 ;  /* 0x000000ffff437224 */ /* 0x000fce00078e0070 */
[C---:B-1----:R-:W-:Y:S07]  /*4e60*/  HMMA.16816.F32 R172, R12.reuse, R46, R20 ;  /* 0x0000002e0cac723c */ /* 0x042fee0000001814 */
[----:B------:R-:W-:Y:S01]  /*4e70*/  IMAD.MOV.U32 R46, RZ, RZ, R117 ;  /* 0x000000ffff2e7224 */ /* 0x000fe200078e0075 */
[----:B------:R-:W-:Y:S01]  /*4e80*/  HMMA.16816.F32 R112, R12, R68, R4 ;  /* 0x000000440c70723c */ /* 0x000fe20000001804 */
[----:B------:R-:W-:-:S06]  /*4e90*/  IMAD.MOV.U32 R47, RZ, RZ, R116 ;  /* 0x000000ffff2f7224 */ /* 0x000fcc00078e0074 */
[----:B------:R-:W-:Y:S01]  /*4ea0*/  IMAD.MOV.U32 R68, RZ, RZ, R121 ;  /* 0x000000ffff447224 */ /* 0x000fe200078e0079 */
[----:B------:R-:W-:Y:S01]  /*4eb0*/  HMMA.16816.F32 R24, R8, R56, RZ ;  /* 0x000000380818723c */ /* 0x000fe200000018ff */
[----:B------:R-:W-:-:S07]  /*4ec0*/  IMAD.MOV.U32 R69, RZ, RZ, R120 ;  /* 0x000000ffff457224 */ /* 0x000fce00078e0078 */
[C---:B------:R-:W-:Y:S07]  /*4ed0*/  HMMA.16816.F32 R20, R8.reuse, R52, RZ ;  /* 0x000000340814723c */ /* 0x040fee00000018ff */
[----:B------:R-:W-:Y:S01]  /*4ee0*/  IMAD.MOV.U32 R52, RZ, RZ, R125 ;  /* 0x000000ffff347224 */ /* 0x000fe200078e007d */
[----:B------:R-:W-:Y:S01]  /*4ef0*/  HMMA.16816.F32 R4, R8, R54, RZ ;  /* 0x000000360804723c */ /* 0x000fe200000018ff */
[----:B------:R-:W-:-:S06]  /*4f00*/  IMAD.MOV.U32 R53, RZ, RZ, R124 ;  /* 0x000000ffff357224 */ /* 0x000fcc00078e007c */
[----:B------:R-:W-:Y:S01]  /*4f10*/  IMAD.MOV.U32 R54, RZ, RZ, R123 ;  /* 0x000000ffff367224 */ /* 0x000fe200078e007b */
[----:B------:R-:W-:Y:S01]  /*4f20*/  HMMA.16816.F32 R176, R12, R62, R28 ;  /* 0x0000003e0cb0723c */ /* 0x000fe2000000181c */
[----:B------:R-:W1:Y:S01]  /*4f30*/  LDSM.16.MT88.4 R28, [R196+0x4800] ;  /* 0x00480000c41c783b */ /* 0x000e620000004200 */
[----:B------:R-:W-:-:S05]  /*4f40*/  MOV R55, R122 ;  /* 0x0000007a00377202 */ /* 0x000fca0000000f00 */
[----:B------:R-:W-:Y:S01]  /*4f50*/  IMAD.MOV.U32 R62, RZ, RZ, R109 ;  /* 0x000000ffff3e7224 */ /* 0x000fe200078e006d */
[----:B--2---:R-:W-:Y:S01]  /*4f60*/  HMMA.16816.F32 R120, R12, R36, R20 ;  /* 0x000000240c78723c */ /* 0x004fe20000001814 */
[----:B------:R-:W-:-:S07]  /*4f70*/  IMAD.MOV.U32 R63, RZ, RZ, R108 ;  /* 0x000000ffff3f7224 */ /* 0x000fce00078e006c */
[C---:B------:R-:W-:Y:S07]  /*4f80*/  HMMA.16816.F32 R108, R12.reuse, R44, R24 ;  /* 0x0000002c0c6c723c */ /* 0x040fee0000001818 */
[----:B------:R-:W-:Y:S01]  /*4f90*/  IMAD.MOV.U32 R44, RZ, RZ, R119 ;  /* 0x000000ffff2c7224 */ /* 0x000fe200078e0077 */
[----:B------:R-:W-:Y:S01]  /*4fa0*/  HMMA.16816.F32 R124, R12, R38, R4 ;  /* 0x000000260c7c723c */ /* 0x000fe20000001804 */
[----:B------:R-:W2:Y:S01]  /*4fb0*/  LDSM.16.MT88.4 R36, [R195+0x4800] ;  /* 0x00480000c324783b */ /* 0x000ea20000004200 */
[----:B------:R-:W-:-:S06]  /*4fc0*/  IMAD.MOV.U32 R45, RZ, RZ, R118 ;  /* 0x000000ffff2d7224 */ /* 0x000fcc00078e0076 */
[C---:B------:R-:W-:Y:S08]  /*4fd0*/  HMMA.16816.F32 R24, R8.reuse, R74, RZ ;  /* 0x0000004a0818723c */ /* 0x040ff000000018ff */
[C---:B---3--:R-:W-:Y:S07]  /*4fe0*/  HMMA.16816.F32 R20, R8.reuse, R34, RZ ;  /* 0x000000220814723c */ /* 0x048fee00000018ff */
[--C-:B------:R-:W-:Y:S01]  /*4ff0*/  FFMA.FTZ R35, R95, c[0x0][0x2d0], -R2.reuse ;  /* 0x0000b4005f237a23 */ /* 0x100fe20000010802 */
[----:B----4-:R-:W-:Y:S01]  /*5000*/  HMMA.16816.F32 R4, R8, R40, RZ ;  /* 0x000000280804723c */ /* 0x010fe200000018ff */
[----:B------:R-:W-:-:S06]  /*5010*/  FFMA.FTZ R34, R92, c[0x0][0x2d0], -R2 ;  /* 0x0000b4005c227a23 */ /* 0x000fcc0000010802 */
[--C-:B------:R-:W-:Y:S01]  /*5020*/  FFMA.FTZ R40, R94, c[0x0][0x2d0], -R0.reuse ;  /* 0x0000b4005e287a23 */ /* 0x100fe20000010800 */
[----:B------:R-:W-:Y:S01]  /*5030*/  HMMA.16816.F32 R116, R12, R70, R24 ;  /* 0x000000460c74723c */ /* 0x000fe20000001818 */
[----:B------:R-:W-:-:S06]  /*5040*/  FFMA.FTZ R41, R93, c[0x0][0x2d0], -R0 ;  /* 0x0000b4005d297a23 */ /* 0x000fcc0000010800 */
[----:B------:R-:W-:Y:S01]  /*5050*/  MOV R70, R17 ;  /* 0x0000001100467202 */ /* 0x000fe20000000f00 */
[----:B------:R-:W-:Y:S01]  /*5060*/  HMMA.16816.F32 R24, R8, R32, RZ ;  /* 0x000000200818723c */ /* 0x000fe200000018ff */
[----:B------:R-:W-:Y:S02]  /*5070*/  FADD.FTZ R17, R77, R76 ;  /* 0x0000004c4d117221 */ /* 0x000fe40000010000 */
[----:B------:R-:W-:Y:S02]  /*5080*/  IMAD.MOV.U32 R76, RZ, RZ, R160 ;  /* 0x000000ffff4c7224 */ /* 0x000fe400078e00a0 */
[----:B------:R-:W-:Y:S02]  /*5090*/  IMAD.MOV.U32 R71, RZ, RZ, R3 ;  /* 0x000000ffff477224 */ /* 0x000fe400078e0003 */
[----:B------:R-:W-:Y:S01]  /*50a0*/  FADD.FTZ R3, R80, R79 ;  /* 0x0000004f50037221 */ /* 0x000fe20000010000 */
[----:B-1----:R-:W-:Y:S01]  /*50b0*/  HMMA.16816.F32 R132, R12, R30, R20 ;  /* 0x0000001e0c84723c */ /* 0x002fe20000001814 */
[----:B------:R-:W1:Y:S01]  /*50c0*/  LDSM.16.MT88.4 R20, [R192+0x6000] ;  /* 0x00600000c014783b */ /* 0x000e620000004200 */
[----:B------:R-:W-:-:S02]  /*50d0*/  FFMA.FTZ R32, R100, c[0x0][0x2d0], -R2 ;  /* 0x0000b40064207a23 */ /* 0x000fc40000010802 */
[----:B------:R-:W-:Y:S02]  /*50e0*/  FADD.FTZ R3, R81, R3 ;  /* 0x0000000351037221 */ /* 0x000fe40000010000 */
[----:B------:R-:W-:Y:S02]  /*50f0*/  FFMA.FTZ R33, R99, c[0x0][0x2d0], -R2 ;  /* 0x0000b40063217a23 */ /* 0x000fe40000010802 */
[----:B--2---:R-:W-:Y:S01]  /*5100*/  HMMA.16816.F32 R136, R12, R36, R4 ;  /* 0x000000240c88723c */ /* 0x004fe20000001804 */
[----:B------:R-:W-:Y:S02]  /*5110*/  FADD.FTZ R3, R83, R3 ;  /* 0x0000000353037221 */ /* 0x000fe40000010000 */
[----:B------:R-:W-:Y:S02]  /*5120*/  IMAD.MOV.U32 R79, RZ, RZ, R106 ;  /* 0x000000ffff4f7224 */ /* 0x000fe400078e006a */
[----:B------:R-:W-:Y:S02]  /*5130*/  FADD.FTZ R3, R82, R3 ;  /* 0x0000000352037221 */ /* 0x000fe40000010000 */
[----:B------:R-:W-:Y:S01]  /*5140*/  FFMA.FTZ R36, R98, c[0x0][0x2d0], -R0 ;  /* 0x0000b40062247a23 */ /* 0x000fe20000010800 */
[----:B------:R-:W-:Y:S01]  /*5150*/  HMMA.16816.F32 R4, R8, R42, RZ ;  /* 0x0000002a0804723c */ /* 0x000fe200000018ff */
[----:B------:R-:W-:-:S02]  /*5160*/  FADD.FTZ R3, R84, R3 ;  /* 0x0000000354037221 */ /* 0x000fc40000010000 */
[----:B------:R-:W-:-:S04]  /*5170*/  IMAD.MOV.U32 R77, RZ, RZ, R149 ;  /* 0x000000ffff4d7224 */ /* 0x000fc800078e0095 */
        /* <DEDUP_REMOVED lines=12> */
[----:B------:R-:W-:Y:S02]  /*5240*/  FADD.FTZ R4, R78, R17 ;  /* 0x000000114e047221 */ /* 0x000fe40000010000 */
[----:B------:R-:W-:Y:S02]  /*5250*/  IMAD.MOV.U32 R78, RZ, RZ, R107 ;  /* 0x000000ffff4e7224 */ /* 0x000fe400078e006b */
[----:B------:R-:W-:-:S02]  /*5260*/  FADD.FTZ R17, R18, R4 ;  /* 0x0000000412117221 */ /* 0x000fc40000010000 */
        /* <DEDUP_REMOVED lines=29> */
[----:B------:R-:W-:Y:S01]  /*5440*/  LDSM.16.MT88.4 R88, [R195+0x3800] ;  /* 0x00380000c358783b */ /* 0x000fe20000004200 */
[----:B--2---:R-:W-:-:S03]  /*5450*/  FADD.FTZ R0, R3, R4 ;  /* 0x0000000403007221 */ /* 0x004fc60000010000 */
        /* <DEDUP_REMOVED lines=43> */
[----:B------:R-:W-:Y:S01]  /*5710*/  IADD3 R0, R150, -0x2, RZ ;  /* 0xfffffffe96007810 */ /* 0x000fe20007ffe0ff */
[----:B------:R-:W-:Y:S03]  /*5720*/  LDSM.16.MT88.4 R40, [R193+0x1800] ;  /* 0x00180000c128783b */ /* 0x000fe60000004200 */
        /* <DEDUP_REMOVED lines=12> */
[----:B---3--:R-:W-:Y:S08]  /*57f0*/  HMMA.16816.F32 R160, R4, R20, R160 ;  /* 0x0000001404a0723c */ /* 0x008ff000000018a0 */
[C---:B------:R-:W-:Y:S08]  /*5800*/  HMMA.16816.F32 R36, R164.reuse, R40, R36 ;  /* 0x00000028a424723c */ /* 0x040ff00000001824 */
[----:B------:R-:W-:Y:S08]  /*5810*/  HMMA.16816.F32 R40, R164, R42, R44 ;  /* 0x0000002aa428723c */ /* 0x000ff0000000182c */
        /* <DEDUP_REMOVED lines=15> */
[C---:B------:R-:W-:Y:S01]  /*5910*/  HMMA.16816.F32 R172, R4.reuse, R22, R72 ;  /* 0x0000001604ac723c */ /* 0x040fe20000001848 */
[----:B------:R-:W-:Y:S07]  /*5920*/  LDSM.16.MT88.4 R72, [R193+0x3800] ;  /* 0x00380000c148783b */ /* 0x000fee0000004200 */
[C---:B--2---:R-:W-:Y:S01]  /*5930*/  HMMA.16816.F32 R96, R4.reuse, R8, R156 ;  /* 0x000000080460723c */ /* 0x044fe2000000189c */
[----:B------:R-:W2:Y:S07]  /*5940*/  LDSM.16.MT88.4 R156, [R192+0x1800] ;  /* 0x00180000c09c783b */ /* 0x000eae0000004200 */
[C---:B------:R-:W-:Y:S01]  /*5950*/  HMMA.16816.F32 R100, R4.reuse, R10, R176 ;  /* 0x0000000a0464723c */ /* 0x040fe200000018b0 */
[----:B------:R-:W3:Y:S07]  /*5960*/  LDSM.16.MT88.4 R8, [R192+0x5000] ;  /* 0x00500000c008783b */ /* 0x000eee0000004200 */
[C---:B-1----:R-:W-:Y:S08]  /*5970*/  HMMA.16816.F32 R120, R4.reuse, R12, R120 ;  /* 0x0000000c0478723c */ /* 0x042ff00000001878 */
[----:B------:R-:W-:Y:S01]  /*5980*/  HMMA.16816.F32 R124, R4, R14, R124 ;  /* 0x0000000e047c723c */ /* 0x000fe2000000187c */
[----:B------:R-:W1:Y:S07]  /*5990*/  LDSM.16.MT88.4 R12, [R195+0x5000] ;  /* 0x00500000c30c783b */ /* 0x000e6e0000004200 */
[----:B--2---:R-:W-:Y:S08]  /*59a0*/  HMMA.16816.F32 R152, R164, R156, R152 ;  /* 0x0000009ca498723c */ /* 0x004ff00000001898 */
[C---:B---3--:R-:W-:Y:S08]  /*59b0*/  HMMA.16816.F32 R112, R4.reuse, R8, R112 ;  /* 0x000000080470723c */ /* 0x048ff00000001870 */
[----:B------:R-:W-:Y:S01]  /*59c0*/  HMMA.16816.F32 R116, R4, R10, R116 ;  /* 0x0000000a0474723c */ /* 0x000fe20000001874 */
[----:B------:R-:W2:Y:S07]  /*59d0*/  LDSM.16.MT88.4 R8, [R196+0x5000] ;  /* 0x00500000c408783b */ /* 0x000eae0000004200 */
[----:B------:R-:W-:Y:S08]  /*59e0*/  HMMA.16816.F32 R156, R164, R158, R28 ;  /* 0x0000009ea49c723c */ /* 0x000ff0000000181c */
[C---:B-1----:R-:W-:Y:S08]  /*59f0*/  HMMA.16816.F32 R136, R4.reuse, R12, R136 ;  /* 0x0000000c0488723c */ /* 0x042ff00000001888 */
[C---:B------:R-:W-:Y:S01]  /*5a00*/  HMMA.16816.F32 R140, R4.reuse, R14, R140 ;  /* 0x0000000e048c723c */ /* 0x040fe2000000188c */
[----:B------:R-:W1:Y:S07]  /*5a10*/  LDSM.16.MT88.4 R12, [R196+0x7000] ;  /* 0x00700000c40c783b */ /* 0x000e6e0000004200 */
[C---:B--2---:R-:W-:Y:S08]  /*5a20*/  HMMA.16816.F32 R128, R4.reuse, R8, R128 ;  /* 0x000000080480723c */ /* 0x044ff00000001880 */
[C---:B------:R-:W-:Y:S01]  /*5a30*/  HMMA.16816.F32 R132, R4.reuse, R10, R132 ;  /* 0x0000000a0484723c */ /* 0x040fe20000001884 */
[----:B------:R-:W2:Y:S07]  /*5a40*/  LDSM.16.MT88.4 R8, [R192+0x7000] ;  /* 0x00700000c008783b */ /* 0x000eae0000004200 */
[C---:B-1----:R-:W-:Y:S01]  /*5a50*/  HMMA.16816.F32 R20, R4.reuse, R12, R56 ;  /* 0x0000000c0414723c */ /* 0x042fe20000001838 */
[----:B------:R-:W-:Y:S07]  /*5a60*/  LDSM.16.MT88.4 R56, [R195+0x1800] ;  /* 0x00180000c338783b */ /* 0x000fee0000004200 */
[C---:B------:R-:W-:Y:S01]  /*5a70*/  HMMA.16816.F32 R12, R4.reuse, R14, R48 ;  /* 0x0000000e040c723c */ /* 0x040fe20000001830 */
[----:B------:R-:W1:Y:S07]  /*5a80*/  LDSM.16.MT88.4 R48, [R196+0x1800] ;  /* 0x00180000c430783b */ /* 0x000e6e0000004200 */
[C---:B--2---:R-:W-:Y:S08]  /*5a90*/  HMMA.16816.F32 R144, R4.reuse, R8, R144 ;  /* 0x000000080490723c */ /* 0x044ff00000001890 */
[----:B------:R-:W-:Y:S01]  /*5aa0*/  HMMA.16816.F32 R168, R4, R10, R168 ;  /* 0x0000000a04a8723c */ /* 0x000fe200000018a8 */
[----:B------:R-:W-:Y:S07]  /*5ab0*/  LDSM.16.MT88.4 R8, [R195+0x7000] ;  /* 0x00700000c308783b */ /* 0x000fee0000004200 */
[C---:B-1----:R-:W-:Y:S08]  /*5ac0*/  HMMA.16816.F32 R44, R164.reuse, R48, R52 ;  /* 0x00000030a42c723c */ /* 0x042ff00000001834 */
[C---:B------:R-:W-:Y:S01]  /*5ad0*/  HMMA.16816.F32 R52, R164.reuse, R56, R64 ;  /* 0x00000038a434723c */ /* 0x040fe20000001840 */
[----:B------:R-:W1:Y:S07]  /*5ae0*/  LDSM.16.MT88.4 R64, [R192+0x3800] ;  /* 0x00380000c040783b */ /* 0x000e6e0000004200 */
[C---:B------:R-:W-:Y:S08]  /*5af0*/  HMMA.16816.F32 R48, R164.reuse, R50, R60 ;  /* 0x00000032a430723c */ /* 0x040ff0000000183c */
[C---:B------:R-:W-:Y:S08]  /*5b00*/  HMMA.16816.F32 R56, R164.reuse, R58, R68 ;  /* 0x0000003aa438723c */ /* 0x040ff00000001844 */
[C---:B------:R-:W-:Y:S08]  /*5b10*/  HMMA.16816.F32 R68, R164.reuse, R72, R84 ;  /* 0x00000048a444723c */ /* 0x040ff00000001854 */
[C---:B------:R-:W-:Y:S01]  /*5b20*/  HMMA.16816.F32 R84, R164.reuse, R88, R104 ;  /* 0x00000058a454723c */ /* 0x040fe20000001868 */
[----:B------:R-:W-:Y:S07]  /*5b30*/  LDSM.16.MT88.4 R104, [R193+0x5800] ;  /* 0x00580000c168783b */ /* 0x000fee0000004200 */
[C---:B------:R-:W-:Y:S08]  /*5b40*/  HMMA.16816.F32 R72, R164.reuse, R74, R92 ;  /* 0x0000004aa448723c */ /* 0x040ff0000000185c */
[C---:B-1----:R-:W-:Y:S08]  /*5b50*/  HMMA.16816.F32 R60, R164.reuse, R64, R76 ;  /* 0x00000040a43c723c */ /* 0x042ff0000000184c */
[C---:B------:R-:W-:Y:S01]  /*5b60*/  HMMA.16816.F32 R64, R164.reuse, R66, R80 ;  /* 0x00000042a440723c */ /* 0x040fe20000001850 */
[----:B------:R-:W1:Y:S07]  /*5b70*/  LDSM.16.MT88.4 R80, [R196+0x3800] ;  /* 0x00380000c450783b */ /* 0x000e6e0000004200 */
[----:B------:R-:W-:Y:S08]  /*5b80*/  HMMA.16816.F32 R88, R164, R90, R108 ;  /* 0x0000005aa458723c */ /* 0x000ff0000000186c */
[C---:B------:R-:W-:Y:S08]  /*5b90*/  HMMA.16816.F32 R32, R4.reuse, R8, R32 ;  /* 0x000000080420723c */ /* 0x040ff00000001820 */
[----:B------:R-:W-:Y:S01]  /*5ba0*/  HMMA.16816.F32 R24, R4, R10, R24 ;  /* 0x0000000a0418723c */ /* 0x000fe20000001818 */
[----:B------:R-:W-:Y:S07]  /*5bb0*/  LDSM.16.MT88.4 R4, [R195+0x7800] ;  /* 0x00780000c304783b */ /* 0x000fee0000004200 */
[C---:B-1----:R-:W-:Y:S01]  /*5bc0*/  HMMA.16816.F32 R76, R164.reuse, R80, R96 ;  /* 0x00000050a44c723c */ /* 0x042fe20000001860 */
[----:B------:R-:W1:Y:S07]  /*5bd0*/  LDSM.16.MT88.4 R96, [R192+0x5800] ;  /* 0x00580000c060783b */ /* 0x000e6e0000004200 */
[C---:B------:R-:W-:Y:S08]  /*5be0*/  HMMA.16816.F32 R80, R164.reuse, R82, R100 ;  /* 0x00000052a450723c */ /* 0x040ff00000001864 */
[C---:B------:R-:W-:Y:S01]  /*5bf0*/  HMMA.16816.F32 R100, R164.reuse, R104, R120 ;  /* 0x00000068a464723c */ /* 0x040fe20000001878 */
[----:B------:R-:W2:Y:S07]  /*5c00*/  LDSM.16.MT88.4 R120, [R195+0x5800] ;  /* 0x00580000c378783b */ /* 0x000eae0000004200 */
[C---:B------:R-:W-:Y:S08]  /*5c10*/  HMMA.16816.F32 R104, R164.reuse, R106, R124 ;  /* 0x0000006aa468723c */ /* 0x040ff0000000187c */
[C---:B-1----:R-:W-:Y:S01]  /*5c20*/  HMMA.16816.F32 R92, R164.reuse, R96, R112 ;  /* 0x00000060a45c723c */ /* 0x042fe20000001870 */
[----:B------:R-:W1:Y:S07]  /*5c30*/  LDSM.16.MT88.4 R112, [R196+0x5800] ;  /* 0x00580000c470783b */ /* 0x000e6e0000004200 */
[C---:B------:R-:W-:Y:S08]  /*5c40*/  HMMA.16816.F32 R96, R164.reuse, R98, R116 ;  /* 0x00000062a460723c */ /* 0x040ff00000001874 */
[C---:B--2---:R-:W-:Y:S01]  /*5c50*/  HMMA.16816.F32 R116, R164.reuse, R120, R136 ;  /* 0x00000078a474723c */ /* 0x044fe20000001888 */
[----:B------:R-:W2:Y:S07]  /*5c60*/  LDSM.16.MT88.4 R136, [R193+0x7800] ;  /* 0x00780000c188783b */ /* 0x000eae0000004200 */
[C---:B------:R-:W-:Y:S01]  /*5c70*/  HMMA.16816.F32 R120, R164.reuse, R122, R140 ;  /* 0x0000007aa478723c */ /* 0x040fe2000000188c */
[----:B------:R-:W3:Y:S07]  /*5c80*/  LDSM.16.MT88.4 R140, [R196+0x7800] ;  /* 0x00780000c48c783b */ /* 0x000eee0000004200 */
[C---:B-1----:R-:W-:Y:S01]  /*5c90*/  HMMA.16816.F32 R108, R164.reuse, R112, R128 ;  /* 0x00000070a46c723c */ /* 0x042fe20000001880 */
[----:B------:R-:W1:Y:S07]  /*5ca0*/  LDSM.16.MT88.4 R128, [R192+0x7800] ;  /* 0x00780000c080783b */ /* 0x000e6e0000004200 */
[C---:B------:R-:W-:Y:S08]  /*5cb0*/  HMMA.16816.F32 R112, R164.reuse, R114, R132 ;  /* 0x00000072a470723c */ /* 0x040ff00000001884 */
[C---:B--2---:R-:W-:Y:S08]  /*5cc0*/  HMMA.16816.F32 R132, R164.reuse, R136, R160 ;  /* 0x00000088a484723c */ /* 0x044ff000000018a0 */
[C---:B---3--:R-:W-:Y:S08]  /*5cd0*/  HMMA.16816.F32 R160, R164.reuse, R140, R20 ;  /* 0x0000008ca4a0723c */ /* 0x048ff00000001814 */
[C---:B------:R-:W-:Y:S08]  /*5ce0*/  HMMA.16816.F32 R136, R164.reuse, R138, R172 ;  /* 0x0000008aa488723c */ /* 0x040ff000000018ac */
        /* <DEDUP_REMOVED lines=10> */
.L_x_3840:
[----:B------:R-:W-:Y:S01]  /*5d90*/  SHF.R.S32.HI R0, RZ, 0x1f, R219 ;  /* 0x0000001fff007819 */ /* 0x000fe200000114db */
[----:B------:R-:W-:Y:S04]  /*5da0*/  DEPBAR.LE SB0, 0x0 ;  /* 0x000080000000791a */ /* 0x000fe80000000000 */
[----:B------:R-:W-:Y:S01]  /*5db0*/  WARPSYNC 0xffffffff ;  /* 0xffffffff00007948 */ /* 0x000fe20003800000 */
[----:B------:R-:W-:Y:S01]  /*5dc0*/  BAR.SYNC.DEFER_BLOCKING 0x0 ;  /* 0x0000000000007b1d */ /* 0x000fe20000010000 */
[----:B------:R-:W-:Y:S01]  /*5dd0*/  IMAD R0, R0, c[0x0][0x208], RZ ;  /* 0x0000820000007a24 */ /* 0x000fe200078e02ff */
[C---:B------:R-:W-:Y:S01]  /*5de0*/  IADD3 R14, P2, R222.reuse, 0x40, RZ ;  /* 0x00000040de0e7810 */ /* 0x040fe20007f5e0ff */
[C---:B------:R-:W-:Y:S01]  /*5df0*/  IMAD.WIDE.U32 R4, R219.reuse, c[0x0][0x208], RZ ;  /* 0x00008200db047a25 */ /* 0x040fe200078e00ff */
[----:B------:R-:W-:Y:S02]  /*5e00*/  IADD3 R15, P3, R222, 0x80, RZ ;  /* 0x00000080de0f7810 */ /* 0x000fe40007f7e0ff */
[-C--:B------:R-:W-:Y:S01]  /*5e10*/  IADD3.X R20, RZ, R226.reuse, RZ, P2, !PT ;  /* 0x000000e2ff147210 */ /* 0x080fe200017fe4ff */
[----:B------:R-:W-:Y:S01]  /*5e20*/  IMAD R0, R219, c[0x0][0x20c], R0 ;  /* 0x00008300db007a24 */ /* 0x000fe200078e0200 */
[C---:B------:R-:W-:Y:S02]  /*5e30*/  SHF.L.U32 R3, R4.reuse, 0x6, RZ ;  /* 0x0000000604037819 */ /* 0x040fe400000006ff */
[----:B------:R-:W-:Y:S02]  /*5e40*/  IADD3.X R21, RZ, R226, RZ, P3, !PT ;  /* 0x000000e2ff157210 */ /* 0x000fe40001ffe4ff */
[----:B------:R-:W-:Y:S02]  /*5e50*/  IADD3 R0, R5, R0, RZ ;  /* 0x0000000005007210 */ /* 0x000fe40007ffe0ff */
[C---:B------:R-:W-:Y:S02]  /*5e60*/  IADD3 R2, P1, R3.reuse, R222, RZ ;  /* 0x000000de03027210 */ /* 0x040fe40007f3e0ff */
[----:B------:R-:W-:Y:S02]  /*5e70*/  SHF.L.U64.HI R0, R4, 0x6, R0 ;  /* 0x0000000604007819 */ /* 0x000fe40000010200 */
[----:B------:R-:W-:Y:S02]  /*5e80*/  IADD3 R4, P0, R3, R14, RZ ;  /* 0x0000000e03047210 */ /* 0x000fe40007f1e0ff */
[C---:B------:R-:W-:Y:S02]  /*5e90*/  IADD3.X R5, R0.reuse, R226, RZ, P1, !PT ;  /* 0x000000e200057210 */ /* 0x040fe40000ffe4ff */
[----:B------:R-:W-:Y:S02]  /*5ea0*/  IADD3.X R8, R0, R20, RZ, P0, !PT ;  /* 0x0000001400087210 */ /* 0x000fe400007fe4ff */
[----:B------:R-:W-:Y:S01]  /*5eb0*/  LEA R12, P1, R4, c[0x0][0x1f8], 0x1 ;  /* 0x00007e00040c7a11 */ /* 0x000fe200078208ff */
[----:B------:R-:W-:Y:S01]  /*5ec0*/  LDSM.16.M88.4 R32, [R198] ;  /* 0x00000000c620783b */ /* 0x000fe20000000200 */
[----:B------:R-:W-:Y:S02]  /*5ed0*/  ISETP.GE.AND P0, PT, R234, c[0x0][0x1d4], PT ;  /* 0x00007500ea007a0c */ /* 0x000fe40003f06270 */
[----:B------:R-:W-:Y:S02]  /*5ee0*/  LEA R6, P2, R2, c[0x0][0x1f8], 0x1 ;  /* 0x00007e0002067a11 */ /* 0x000fe400078408ff */
[----:B------:R-:W-:Y:S02]  /*5ef0*/  LEA.HI.X R13, R4, c[0x0][0x1fc], R8, 0x1, P1 ;  /* 0x00007f00040d7a11 */ /* 0x000fe400008f0c08 */
[----:B------:R-:W1:Y:S01]  /*5f00*/  LDSM.16.M88.4 R8, [R151] ;  /* 0x000000009708783b */ /* 0x000e620000000200 */
[----:B------:R-:W-:Y:S02]  /*5f10*/  ISETP.GE.AND P1, PT, R237, c[0x0][0x1d4], PT ;  /* 0x00007500ed007a0c */ /* 0x000fe40003f26270 */
[----:B------:R-:W-:Y:S02]  /*5f20*/  LEA.HI.X R7, R2, c[0x0][0x1fc], R5, 0x1, P2 ;  /* 0x00007f0002077a11 */ /* 0x000fe400010f0c05 */
[----:B------:R-:W-:Y:S02]  /*5f30*/  ISETP.GE.AND P2, PT, R236, c[0x0][0x1d4], PT ;  /* 0x00007500ec007a0c */ /* 0x000fe40003f46270 */
[----:B------:R-:W2:Y:S01]  /*5f40*/  LDSM.16.M88.4 R16, [R151+0x800] ;  /* 0x000800009710783b */ /* 0x000ea20000000200 */
[C---:B------:R-:W-:Y:S04]  /*5f50*/  IADD3 R2, P4, R3.reuse, R15, RZ ;  /* 0x0000000f03027210 */ /* 0x040fe80007f9e0ff */
[----:B------:R-:W-:Y:S02]  /*5f60*/  LEA R4, P3, R2, c[0x0][0x1f8], 0x1 ;  /* 0x00007e0002047a11 */ /* 0x000fe400078608ff */
[----:B------:R-:W3:Y:S01]  /*5f70*/  LDSM.16.M88.4 R24, [R151+0x1000] ;  /* 0x001000009718783b */ /* 0x000ee20000000200 */
[----:B------:R-:W-:Y:S04]  /*5f80*/  IADD3.X R5, R0, R21, RZ, P4, !PT ;  /* 0x0000001500057210 */ /* 0x000fe800027fe4ff */
[----:B------:R-:W-:Y:S02]  /*5f90*/  LEA.HI.X R5, R2, c[0x0][0x1fc], R5, 0x1, P3 ;  /* 0x00007f0002057a11 */ /* 0x000fe400018f0c05 */
[----:B------:R-:W4:Y:S07]  /*5fa0*/  LDSM.16.M88.4 R168, [R151+0x1800] ;  /* 0x0018000097a8783b */ /* 0x000f2e0000000200 */
[----:B------:R-:W-:Y:S07]  /*5fb0*/  LDSM.16.M88.4 R172, [R199] ;  /* 0x00000000c7ac783b */ /* 0x000fee0000000200 */
[----:B------:R-:W5:Y:S07]  /*5fc0*/  LDSM.16.M88.4 R176, [R202] ;  /* 0x00000000cab0783b */ /* 0x000f6e0000000200 */
[----:B------:R-:W1:Y:S07]  /*5fd0*/  LDSM.16.M88.4 R180, [R217] ;  /* 0x00000000d9b4783b */ /* 0x000e6e0000000200 */
[----:B------:R-:W1:Y:S07]  /*5fe0*/  LDSM.16.M88.4 R184, [R216] ;  /* 0x00000000d8b8783b */ /* 0x000e6e0000000200 */
[----:B------:R-:W1:Y:S07]  /*5ff0*/  LDSM.16.M88.4 R188, [R215] ;  /* 0x00000000d7bc783b */ /* 0x000e6e0000000200 */
[----:B------:R-:W-:Y:S01]  /*6000*/  @!PT LDS RZ, [RZ] ;  /* 0x00000000fffff984 */ /* 0x000fe20000000800 */
[----:B------:R-:W-:Y:S01]  /*6010*/  @!PT LDS RZ, [RZ] ;  /* 0x00000000fffff984 */ /* 0x000fe20000000800 */
[----:B------:R-:W-:Y:S01]  /*6020*/  @!PT LDS RZ, [RZ] ;  /* 0x00000000fffff984 */ /* 0x000fe20000000800 */
[----:B------:R2:W-:Y:S07]  /*6030*/  LDGSTS.E.BYPASS.LTC128B.128 [R218+0x100], [R6.64], !P0 ;  /* 0x0010000006da7fae */ /* 0x0005ee000c101d46 */
[----:B------:R1:W-:Y:S07]  /*6040*/  LDGSTS.E.BYPASS.LTC128B.128 [R218+0x2100], [R12.64], !P1 ;  /* 0x021000000cda7fae */ /* 0x0003ee000c901d46 */
[----:B------:R1:W-:Y:S01]  /*6050*/  LDGSTS.E.BYPASS.LTC128B.128 [R218+0x4100], [R4.64], !P2 ;  /* 0x0410000004da7fae */ /* 0x0003e2000d101d46 */
[----:B--2---:R-:W-:Y:S02]  /*6060*/  IADD3 R7, P3, R222, 0xc0, RZ ;  /* 0x000000c0de077810 */ /* 0x004fe40007f7e0ff */
[----:B------:R-:W-:Y:S02]  /*6070*/  MOV R6, c[0x0][0x208] ;  /* 0x0000820000067a02 */ /* 0x000fe40000000f00 */
[----:B------:R-:W-:Y:S02]  /*6080*/  IADD3.X R22, RZ, R226, RZ, P3, !PT ;  /* 0x000000e2ff167210 */ /* 0x000fe40001ffe4ff */
[----:B------:R-:W-:Y:S02]  /*6090*/  ISETP.GE.AND P3, PT, R238, c[0x0][0x1d4], PT ;  /* 0x00007500ee007a0c */ /* 0x000fe40003f66270 */
        /* <DEDUP_REMOVED lines=9> */
[----:B------:R-:W-:Y:S02]  /*6130*/  LEA R12, P5, R6, c[0x0][0x1f8], 0x1 ;  /* 0x00007e00060c7a11 */ /* 0x000fe400078a08ff */
        /* <DEDUP_REMOVED lines=19> */
[C---:B------:R-:W-:Y:S02]  /*6270*/  ISETP.GT.AND P4, PT, R219.reuse, R242, PT ;  /* 0x000000f2db00720c */ /* 0x040fe40003f84270 */
[----:B------:R-:W-:Y:S01]  /*6280*/  IADD3 R219, R219, -0x1, RZ ;  /* 0xffffffffdbdb7810 */ /* 0x000fe20007ffe0ff */
[----:B------:R2:W-:Y:S01]  /*6290*/  LDGSTS.E.BYPASS.LTC128B.128 [R218+0x7100], [R2.64], !P3 ;  /* 0x0710000002da7fae */ /* 0x0005e2000d901d46 */
[C---:B-1----:R-:W-:Y:S06]  /*62a0*/  HMMA.16816.F32 R12, R32.reuse, R16, RZ ;  /* 0x00000010200c723c */ /* 0x042fec00000018ff */
[----:B------:R-:W0:Y:S03]  /*62b0*/  LDGDEPBAR ;  /* 0x00000000000079af */ /* 0x000e260000000000 */
[----:B------:R-:W-:Y:S01]  /*62c0*/  @P4 SHF.R.S32.HI R0, RZ, 0x1f, R219 ;  /* 0x0000001fff004819 */ /* 0x000fe200000114db */
[C---:B------:R-:W-:Y:S04]  /*62d0*/  HMMA.16816.F32 R16, R32.reuse, R18, RZ ;  /* 0x000000122010723c */ /* 0x040fe800000018ff */
[----:B------:R-:W-:Y:S04]  /*62e0*/  @P4 IMAD R0, R0, c[0x0][0x1e0], RZ ;  /* 0x0000780000004a24 */ /* 0x000fe800078e02ff */
[C---:B---3--:R-:W-:Y:S01]  /*62f0*/  HMMA.16816.F32 R20, R32.reuse, R24, RZ ;  /* 0x000000182014723c */ /* 0x048fe200000018ff */
[----:B------:R-:W-:Y:S07]  /*6300*/  @P4 IMAD R0, R219, c[0x0][0x1e4], R0 ;  /* 0x00007900db004a24 */ /* 0x000fee00078e0200 */
[C---:B------:R-:W-:Y:S08]  /*6310*/  HMMA.16816.F32 R24, R32.reuse, R26, RZ ;  /* 0x0000001a2018723c */ /* 0x040ff000000018ff */
[C---:B----4-:R-:W-:Y:S08]  /*6320*/  HMMA.16816.F32 R28, R32.reuse, R168, RZ ;  /* 0x000000a8201c723c */ /* 0x050ff000000018ff */
[----:B------:R-:W-:Y:S01]  /*6330*/  HMMA.16816.F32 R32, R32, R170, RZ ;  /* 0x000000aa2020723c */ /* 0x000fe200000018ff */
[----:B------:R-:W-:Y:S07]  /*6340*/  LDSM.16.M88.4 R168, [R201] ;  /* 0x00000000c9a8783b */ /* 0x000fee0000000200 */
[C---:B-----5:R-:W-:Y:S08]  /*6350*/  HMMA.16816.F32 R4, R172.reuse, R176, R4 ;  /* 0x000000b0ac04723c */ /* 0x060ff00000001804 */
        /* <DEDUP_REMOVED lines=14> */
[C---:B---3--:R-:W-:Y:S08]  /*6440*/  HMMA.16816.F32 R12, R168.reuse, R180, R12 ;  /* 0x000000b4a80c723c */ /* 0x048ff0000000180c */
[C---:B------:R-:W-:Y:S01]  /*6450*/  HMMA.16816.F32 R16, R168.reuse, R182, R16 ;  /* 0x000000b6a810723c */ /* 0x040fe20000001810 */
[----:B------:R-:W-:Y:S07]  /*6460*/  LDSM.16.M88.4 R180, [R194+0x800] ;  /* 0x00080000c2b4783b */ /* 0x000fee0000000200 */
[C---:B----4-:R-:W-:Y:S08]  /*6470*/  HMMA.16816.F32 R20, R168.reuse, R172, R20 ;  /* 0x000000aca814723c */ /* 0x050ff00000001814 */
[C---:B------:R-:W-:Y:S01]  /*6480*/  HMMA.16816.F32 R24, R168.reuse, R174, R24 ;  /* 0x000000aea818723c */ /* 0x040fe20000001818 */
[----:B------:R-:W1:Y:S07]  /*6490*/  LDSM.16.M88.4 R172, [R200] ;  /* 0x00000000c8ac783b */ /* 0x000e6e0000000200 */
[C---:B------:R-:W-:Y:S08]  /*64a0*/  HMMA.16816.F32 R28, R168.reuse, R184, R28 ;  /* 0x000000b8a81c723c */ /* 0x040ff0000000181c */
[----:B------:R-:W-:Y:S01]  /*64b0*/  HMMA.16816.F32 R32, R168, R186, R32 ;  /* 0x000000baa820723c */ /* 0x000fe20000001820 */
[----:B------:R-:W3:Y:S07]  /*64c0*/  LDSM.16.M88.4 R168, [R194+0x1000] ;  /* 0x00100000c2a8783b */ /* 0x000eee0000000200 */
[----:B------:R-:W4:Y:S01]  /*64d0*/  LDSM.16.M88.4 R184, [R194+0x1800] ;  /* 0x00180000c2b8783b */ /* 0x000f220000000200 */
        /* <DEDUP_REMOVED lines=9> */
[C---:B----4-:R-:W-:Y:S08]  /*6570*/  HMMA.16816.F32 R28, R172.reuse, R184, R28 ;  /* 0x000000b8ac1c723c */ /* 0x050ff0000000181c */
[----:B------:R-:W-:Y:S01]  /*6580*/  HMMA.16816.F32 R32, R172, R186, R32 ;  /* 0x000000baac20723c */ /* 0x000fe20000001820 */
[----:B------:R-:W3:Y:S07]  /*6590*/  LDSM.16.M88.4 R172, [R151+0x3000] ;  /* 0x0030000097ac783b */ /* 0x000eee0000000200 */
[----:B------:R-:W4:Y:S01]  /*65a0*/  LDSM.16.M88.4 R184, [R151+0x3800] ;  /* 0x0038000097b8783b */ /* 0x000f220000000200 */
        /* <DEDUP_REMOVED lines=9> */
[C---:B----4-:R-:W-:Y:S08]  /*6640*/  HMMA.16816.F32 R28, R168.reuse, R184, R28 ;  /* 0x000000b8a81c723c */ /* 0x050ff0000000181c */
[----:B------:R-:W-:Y:S01]  /*6650*/  HMMA.16816.F32 R32, R168, R186, R32 ;  /* 0x000000baa820723c */ /* 0x000fe20000001820 */
[----:B------:R-:W3:Y:S07]  /*6660*/  LDSM.16.M88.4 R168, [R212] ;  /* 0x00000000d4a8783b */ /* 0x000eee0000000200 */
[----:B------:R-:W4:Y:S01]  /*6670*/  LDSM.16.M88.4 R184, [R211] ;  /* 0x00000000d3b8783b */ /* 0x000f220000000200 */
        /* <DEDUP_REMOVED lines=129> */
[----:B------:R-:W5:Y:S01]  /*6e90*/  LDSM.16.M88.4 R184, [R194+0x7800] ;  /* 0x00780000c2b8783b */ /* 0x000f620000000200 */
[C---:B-1----:R-:W-:Y:S01]  /*6ea0*/  HMMA.16816.F32 R4, R176.reuse, R180, R4 ;  /* 0x000000b4b004723c */ /* 0x042fe20000001804 */
[----:B------:R-:W-:Y:S05]  /*6eb0*/  DEPBAR.LE SB0, 0x0 ;  /* 0x000080000000791a */ /* 0x000fea0000000000 */
[----:B------:R-:W-:Y:S02]  /*6ec0*/  BAR.SYNC.DEFER_BLOCKING 0x0 ;  /* 0x0000000000007b1d */ /* 0x000fe40000010000 */
[C---:B------:R-:W-:Y:S08]  /*6ed0*/  HMMA.16816.F32 R8, R176.reuse, R182, R8 ;  /* 0x000000b6b008723c */ /* 0x040ff00000001808 */
[C---:B---3--:R-:W-:Y:S08]  /*6ee0*/  HMMA.16816.F32 R12, R176.reuse, R172, R12 ;  /* 0x000000acb00c723c */ /* 0x048ff0000000180c */
[C---:B------:R-:W-:Y:S04]  /*6ef0*/  HMMA.16816.F32 R16, R176.reuse, R174, R16 ;  /* 0x000000aeb010723c */ /* 0x040fe80000001810 */
[----:B--2---:R-:W-:Y:S04]  /*6f00*/  FMNMX.FTZ R3, R4, R149, !PT ;  /* 0x0000009504037209 */ /* 0x004fe80007810000 */
[C---:B----4-:R-:W-:Y:S04]  /*6f10*/  HMMA.16816.F32 R20, R176.reuse, R168, R20 ;  /* 0x000000a8b014723c */ /* 0x050fe80000001814 */
[----:B------:R-:W-:Y:S03]  /*6f20*/  FMNMX.FTZ R3, R5, R3, !PT ;  /* 0x0000000305037209 */ /* 0x000fe60007810000 */
[----:B------:R-:W-:Y:S01]  /*6f30*/  @P4 IMAD.WIDE.U32 R168, R219, c[0x0][0x1e0], RZ ;  /* 0x00007800dba84a25 */ /* 0x000fe200078e00ff */
[C---:B------:R-:W-:Y:S04]  /*6f40*/  HMMA.16816.F32 R24, R176.reuse, R170, R24 ;  /* 0x000000aab018723c */ /* 0x040fe80000001818 */
[----:B------:R-:W-:Y:S02]  /*6f50*/  FMNMX.FTZ R148, R8, R3, !PT ;  /* 0x0000000308947209 */ /* 0x000fe40007810000 */
[----:B------:R-:W-:Y:S02]  /*6f60*/  @P4 IADD3 R0, R169, R0, RZ ;  /* 0x00000000a9004210 */ /* 0x000fe40007ffe0ff */
[C---:B-----5:R-:W-:Y:S01]  /*6f70*/  HMMA.16816.F32 R28, R176.reuse, R184, R28 ;  /* 0x000000b8b01c723c */ /* 0x060fe2000000181c */
[----:B------:R-:W-:Y:S03]  /*6f80*/  @P4 MOV R3, c[0x0][0x1e0] ;  /* 0x0000780000034a02 */ /* 0x000fe60000000f00 */
[----:B------:R-:W-:Y:S02]  /*6f90*/  FMNMX.FTZ R169, R9, R148, !PT ;  /* 0x0000009409a97209 */ /* 0x000fe40007810000 */
[----:B------:R-:W-:Y:S02]  /*6fa0*/  @P4 SHF.L.U32 R2, R168, 0x6, RZ ;  /* 0x00000006a8024819 */ /* 0x000fe400000006ff */
[----:B------:R-:W-:Y:S01]  /*6fb0*/  HMMA.16816.F32 R32, R176, R186, R32 ;  /* 0x000000bab020723c */ /* 0x000fe20000001820 */
[----:B------:R-:W-:Y:S03]  /*6fc0*/  @P4 MOV R171, c[0x0][0x1e4] ;  /* 0x0000790000ab4a02 */ /* 0x000fe60000000f00 */
[----:B------:R-:W-:Y:S02]  /*6fd0*/  @P4 IADD3 R148, P6, R2, R220, RZ ;  /* 0x000000dc02944210 */ /* 0x000fe40007fde0ff */
[----:B------:R-:W-:Y:S02]  /*6fe0*/  FMNMX.FTZ R169, R12, R169, !PT ;  /* 0x000000a90ca97209 */ /* 0x000fe40007810000 */
[----:B------:R-:W-:Y:S04]  /*6ff0*/  @P4 SHF.L.U64.HI R0, R168, 0x6, R0 ;  /* 0x00000006a8004819 */ /* 0x000fe80000010200 */
[----:B------:R-:W-:Y:S02]  /*7000*/  @P4 LEA R168, P5, R3, R2, 0x5 ;  /* 0x0000000203a84211 */ /* 0x000fe400078a28ff */
[----:B------:R-:W-:Y:S02]  /*7010*/  @P4 IADD3.X R172, R0, R224, RZ, P6, !PT ;  /* 0x000000e000ac4210 */ /* 0x000fe400037fe4ff */
[C---:B------:R-:W-:Y:S02]  /*7020*/  @P4 LEA R182, P6, R148.reuse, c[0x0][0x1c8], 0x1 ;  /* 0x0000720094b64a11 */ /* 0x040fe400078c08ff */
[----:B------:R-:W-:Y:S02]  /*7030*/  FMNMX.FTZ R170, R13, R169, !PT ;  /* 0x000000a90daa7209 */ /* 0x000fe40007810000 */
[----:B------:R-:W-:Y:S02]  /*7040*/  @P4 LEA.HI.X R183, R148, c[0x0][0x1cc], R172, 0x1, P6 ;  /* 0x0000730094b74a11 */ /* 0x000fe400030f0cac */
[----:B------:R-:W-:Y:S02]  /*7050*/  @P4 LEA.HI.X R169, R3, R0, R171, 0x5, P5 ;  /* 0x0000000003a94211 */ /* 0x000fe400028f2cab */
[----:B------:R-:W-:Y:S01]  /*7060*/  FMNMX.FTZ R3, R16, R170, !PT ;  /* 0x000000aa10037209 */ /* 0x000fe20007810000 */
[----:B------:R-:W-:Y:S01]  /*7070*/  @!PT LDS RZ, [RZ] ;  /* 0x00000000fffff984 */ /* 0x000fe20000000800 */
[----:B------:R-:W-:Y:S01]  /*7080*/  @!PT LDS RZ, [RZ] ;  /* 0x00000000fffff984 */ /* 0x000fe20000000800 */
[----:B------:R-:W-:Y:S01]  /*7090*/  @!PT LDS RZ, [RZ] ;  /* 0x00000000fffff984 */ /* 0x000fe20000000800 */
[----:B------:R1:W-:Y:S01]  /*70a0*/  @P4 LDGSTS.E.BYPASS.LTC128B.128 [R218+0x8100], [R182.64], !P0 ;  /* 0x08100000b6da4fae */ /* 0x0003e2000c101d46 */
[----:B------:R-:W-:Y:S02]  /*70b0*/  FMNMX.FTZ R148, R6, R150, !PT ;  /* 0x0000009606947209 */ /* 0x000fe40007810000 */
[----:B------:R-:W-:Y:S02]  /*70c0*/  @P4 IADD3 R174, P5, R220, 0x40, RZ ;  /* 0x00000040dcae4810 */ /* 0x000fe40007fbe0ff */
[----:B------:R-:W-:Y:S02]  /*70d0*/  FMNMX.FTZ R170, R7, R148, !PT ;  /* 0x0000009407aa7209 */ /* 0x000fe40007810000 */
[----:B------:R-:W-:Y:S02]  /*70e0*/  FMNMX.FTZ R148, R17, R3, !PT ;  /* 0x0000000311947209 */ /* 0x000fe40007810000 */
[----:B------:R-:W-:Y:S02]  /*70f0*/  FMNMX.FTZ R170, R10, R170, !PT ;  /* 0x000000aa0aaa7209 */ /* 0x000fe40007810000 */
[----:B------:R-:W-:Y:S02]  /*7100*/  FMNMX.FTZ R148, R20, R148, !PT ;  /* 0x0000009414947209 */ /* 0x000fe40007810000 */
[----:B------:R-:W-:Y:S02]  /*7110*/  @P4 IADD3 R3, P6, R2, R174, RZ ;  /* 0x000000ae02034210 */ /* 0x000fe40007fde0ff */
[----:B------:R-:W-:Y:S02]  /*7120*/  FMNMX.FTZ R148, R21, R148, !PT ;  /* 0x0000009415947209 */ /* 0x000fe40007810000 */
[----:B------:R-:W-:Y:S02]  /*7130*/  @P4 IADD3.X R173, RZ, R224, RZ, P5, !PT ;  /* 0x000000e0ffad4210 */ /* 0x000fe40002ffe4ff */
[----:B------:R-:W-:Y:S02]  /*7140*/  FMNMX.FTZ R170, R11, R170, !PT ;  /* 0x000000aa0baa7209 */ /* 0x000fe40007810000 */
[C---:B------:R-:W-:Y:S02]  /*7150*/  @P4 LEA R180, P5, R3.reuse, c[0x0][0x1c8], 0x1 ;  /* 0x0000720003b44a11 */ /* 0x040fe400078a08ff */
[----:B------:R-:W-:Y:S02]  /*7160*/  FMNMX.FTZ R148, R24, R148, !PT ;  /* 0x0000009418947209 */ /* 0x000fe40007810000 */
[----:B------:R-:W-:Y:S02]  /*7170*/  @P4 IADD3.X R171, R0, R173, RZ, P6, !PT ;  /* 0x000000ad00ab4210 */ /* 0x000fe400037fe4ff */
[----:B------:R-:W-:Y:S02]  /*7180*/  @P4 IADD3 R172, P6, R220, 0x80, RZ ;  /* 0x00000080dcac4810 */ /* 0x000fe40007fde0ff */
[----:B------:R-:W-:Y:S02]  /*7190*/  FMNMX.FTZ R170, R14, R170, !PT ;  /* 0x000000aa0eaa7209 */ /* 0x000fe40007810000 */
[----:B------:R-:W-:Y:S02]  /*71a0*/  @P4 LEA.HI.X R181, R3, c[0x0][0x1cc], R171, 0x1, P5 ;  /* 0x0000730003b54a11 */ /* 0x000fe400028f0cab */
[----:B------:R-:W-:Y:S02]  /*71b0*/  FMNMX.FTZ R148, R25, R148, !PT ;  /* 0x0000009419947209 */ /* 0x000fe40007810000 */
[----:B------:R-:W-:Y:S01]  /*71c0*/  @P4 IADD3 R3, P5, R2, R172, RZ ;  /* 0x000000ac02034210 */ /* 0x000fe20007fbe0ff */
[----:B------:R2:W-:Y:S01]  /*71d0*/  @P4 LDGSTS.E.BYPASS.LTC128B.128 [R218+0xa100], [R180.64], !P1 ;  /* 0x0a100000b4da4fae */ /* 0x0005e2000c901d46 */
[----:B------:R-:W-:Y:S02]  /*71e0*/  @P4 IADD3.X R171, RZ, R224, RZ, P6, !PT ;  /* 0x000000e0ffab4210 */ /* 0x000fe400037fe4ff */
[----:B------:R-:W-:Y:S02]  /*71f0*/  FMNMX.FTZ R170, R15, R170, !PT ;  /* 0x000000aa0faa7209 */ /* 0x000fe40007810000 */
[C---:B------:R-:W-:Y:S02]  /*7200*/  @P4 LEA R178, P6, R3.reuse, c[0x0][0x1c8], 0x1 ;  /* 0x0000720003b24a11 */ /* 0x040fe400078c08ff */
[----:B------:R-:W-:Y:S02]  /*7210*/  FMNMX.FTZ R148, R28, R148, !PT ;  /* 0x000000941c947209 */ /* 0x000fe40007810000 */
[----:B------:R-:W-:Y:S02]  /*7220*/  @P4 IADD3.X R176, R0, R171, RZ, P5, !PT ;  /* 0x000000ab00b04210 */ /* 0x000fe40002ffe4ff */
[----:B------:R-:W-:Y:S02]  /*7230*/  FMNMX.FTZ R175, R18, R170, !PT ;  /* 0x000000aa12af7209 */ /* 0x000fe40007810000 */
[----:B------:R-:W-:Y:S02]  /*7240*/  @P4 IADD3 R170, P5, R220, 0xc0, RZ ;  /* 0x000000c0dcaa4810 */ /* 0x000fe40007fbe0ff */
[----:B------:R-:W-:Y:S02]  /*7250*/  @P4 LEA.HI.X R179, R3, c[0x0][0x1cc], R176, 0x1, P6 ;  /* 0x0000730003b34a11 */ /* 0x000fe400030f0cb0 */
[----:B------:R-:W-:Y:S02]  /*7260*/  FMNMX.FTZ R3, R29, R148, !PT ;  /* 0x000000941d037209 */ /* 0x000fe40007810000 */
[----:B------:R-:W-:Y:S01]  /*7270*/  FMNMX.FTZ R176, R19, R175, !PT ;  /* 0x000000af13b07209 */ /* 0x000fe20007810000 */
[----:B------:R3:W-:Y:S01]  /*7280*/  @P4 LDGSTS.E.BYPASS.LTC128B.128 [R218+0xc100], [R178.64], !P2 ;  /* 0x0c100000b2da4fae */ /* 0x0007e2000d101d46 */
[----:B------:R-:W-:Y:S02]  /*7290*/  @P4 IADD3 R2, P6, R2, R170, RZ ;  /* 0x000000aa02024210 */ /* 0x000fe40007fde0ff */
[----:B------:R-:W-:Y:S02]  /*72a0*/  @P4 IADD3.X R175, RZ, R224, RZ, P5, !PT ;  /* 0x000000e0ffaf4210 */ /* 0x000fe40002ffe4ff */
[----:B------:R-:W-:Y:S02]  /*72b0*/  FMNMX.FTZ R3, R32, R3, !PT ;  /* 0x0000000320037209 */ /* 0x000fe40007810000 */
[----:B------:R-:W-:Y:S02]  /*72c0*/  FMNMX.FTZ R148, R22, R176, !PT ;  /* 0x000000b016947209 */ /* 0x000fe40007810000 */
[----:B------:R-:W-:Y:S02]  /*72d0*/  @P4 LEA R176, P5, R2, c[0x0][0x1c8], 0x1 ;  /* 0x0000720002b04a11 */ /* 0x000fe400078a08ff */
[----:B------:R-:W-:Y:S02]  /*72e0*/  @P4 IADD3.X R0, R0, R175, RZ, P6, !PT ;  /* 0x000000af00004210 */ /* 0x000fe400037fe4ff */
[----:B------:R-:W-:Y:S02]  /*72f0*/  FMNMX.FTZ R3, R33, R3, !PT ;  /* 0x0000000321037209 */ /* 0x000fe40007810000 */
[----:B------:R-:W-:Y:S02]  /*7300*/  FMNMX.FTZ R148, R23, R148, !PT ;  /* 0x0000009417947209 */ /* 0x000fe40007810000 */
[----:B------:R-:W-:Y:S02]  /*7310*/  @P4 LEA.HI.X R177, R2, c[0x0][0x1cc], R0, 0x1, P5 ;  /* 0x0000730002b14a11 */ /* 0x000fe400028f0c00 */
[----:B------:R-:W4:Y:S01]  /*7320*/  SHFL.BFLY PT, R2, R3, 0x2, 0x1f ;  /* 0x0c401f0003027f89 */ /* 0x000f2200000e0000 */
[----:B------:R-:W-:Y:S02]  /*7330*/  FMNMX.FTZ R0, R26, R148, !PT ;  /* 0x000000941a007209 */ /* 0x000fe40007810000 */
[C---:B------:R-:W-:Y:S02]  /*7340*/  @P4 IADD3 R174, P5, R168.reuse, R174, RZ ;  /* 0x000000aea8ae4210 */ /* 0x040fe40007fbe0ff */
[----:B------:R-:W-:Y:S02]  /*7350*/  FMNMX.FTZ R0, R27, R0, !PT ;  /* 0x000000001b007209 */ /* 0x000fe40007810000 */
[----:B------:R-:W-:Y:S01]  /*7360*/  @P4 IADD3 R172, P6, R168, R172, RZ ;  /* 0x000000aca8ac4210 */ /* 0x000fe20007fde0ff */
[----:B------:R3:W-:Y:S01]  /*7370*/  @P4 LDGSTS.E.BYPASS.LTC128B.128 [R218+0xe100], [R176.64], !P3 ;  /* 0x0e100000b0da4fae */ /* 0x0007e2000d901d46 */
[----:B------:R-:W-:Y:S02]  /*7380*/  FMNMX.FTZ R0, R30, R0, !PT ;  /* 0x000000001e007209 */ /* 0x000fe40007810000 */
[----:B------:R-:W-:Y:S02]  /*7390*/  @P4 IADD3.X R184, R169, R173, RZ, P5, !PT ;  /* 0x000000ada9b84210 */ /* 0x000fe40002ffe4ff */
[----:B------:R-:W-:Y:S02]  /*73a0*/  FMNMX.FTZ R0, R31, R0, !PT ;  /* 0x000000001f007209 */ /* 0x000fe40007810000 */
[----:B------:R-:W-:Y:S02]  /*73b0*/  @P4 IADD3 R173, P5, R168, R170, RZ ;  /* 0x000000aaa8ad4210 */ /* 0x000fe40007fbe0ff */
[----:B------:R-:W-:Y:S02]  /*73c0*/  FMNMX.FTZ R0, R34, R0, !PT ;  /* 0x0000000022007209 */ /* 0x000fe40007810000 */
[----:B------:R-:W-:Y:S02]  /*73d0*/  @P4 IADD3.X R185, R169, R171, RZ, P6, !PT ;  /* 0x000000aba9b94210 */ /* 0x000fe400037fe4ff */
[----:B------:R-:W-:Y:S02]  /*73e0*/  FMNMX.FTZ R0, R35, R0, !PT ;  /* 0x0000000023007209 */ /* 0x000fe40007810000 */
[----:B------:R-:W-:Y:S02]  /*73f0*/  @P4 IADD3.X R175, R169, R175, RZ, P5, !PT ;  /* 0x000000afa9af4210 */ /* 0x000fe40002ffe4ff */
[----:B----4-:R-:W-:Y:S02]  /*7400*/  FMNMX.FTZ R3, R3, R2, !PT ;  /* 0x0000000203037209 */ /* 0x010fe40007810000 */
[----:B------:R-:W4:Y:S07]  /*7410*/  SHFL.BFLY PT, R2, R0, 0x2, 0x1f ;  /* 0x0c401f0000027f89 */ /* 0x000f2e00000e0000 */
[----:B------:R-:W5:Y:S01]  /*7420*/  SHFL.BFLY PT, R148, R3, 0x1, 0x1f ;  /* 0x0c201f0003947f89 */ /* 0x000f6200000e0000 */
[----:B----4-:R-:W-:Y:S02]  /*7430*/  FMNMX.FTZ R0, R0, R2, !PT ;  /* 0x0000000200007209 */ /* 0x010fe40007810000 */
[----:B-----5:R-:W-:Y:S04]  /*7440*/  FMNMX.FTZ R148, R3, R148, !PT ;  /* 0x0000009403947209 */ /* 0x020fe80007810000 */
[----:B------:R-:W4:Y:S01]  /*7450*/  SHFL.BFLY PT, R3, R0, 0x1, 0x1f ;  /* 0x0c201f0000037f89 */ /* 0x000f2200000e0000 */
[----:B------:R-:W-:Y:S01]  /*7460*/  FADD.FTZ R2, -R148, R149 ;  /* 0x0000009594027221 */ /* 0x000fe20000010100 */
[----:B------:R-:W-:Y:S04]  /*7470*/  @P4 IADD3 R149, P6, R168, R220, RZ ;  /* 0x000000dca8954210 */ /* 0x000fe80007fde0ff */
[----:B------:R-:W-:Y:S02]  /*7480*/  @P4 LEA R170, P5, R149, c[0x0][0x1c8], 0x1 ;  /* 0x0000720095aa4a11 */ /* 0x000fe400078a08ff */
[----:B------:R-:W-:Y:S04]  /*7490*/  @P4 IADD3.X R169, R169, R224, RZ, P6, !PT ;  /* 0x000000e0a9a94210 */ /* 0x000fe800037fe4ff */
[----:B------:R-:W-:Y:S02]  /*74a0*/  @P4 LEA.HI.X R171, R149, c[0x0][0x1cc], R169, 0x1, P5 ;  /* 0x0000730095ab4a11 */ /* 0x000fe400028f0ca9 */
[C---:B------:R-:W-:Y:S03]  /*74b0*/  @P4 LEA R168, P5, R174.reuse, c[0x0][0x1c8], 0x1 ;  /* 0x00007200aea84a11 */ /* 0x040fe600078a08ff */
[----:B------:R5:W-:Y:S01]  /*74c0*/  @P4 LDGSTS.E.BYPASS.LTC128B.128 [R218+0x9100], [R170.64], !P0 ;  /* 0x09100000aada4fae */ /* 0x000be2000c101d46 */
[----:B------:R-:W-:Y:S02]  /*74d0*/  @P4 LEA.HI.X R169, R174, c[0x0][0x1cc], R184, 0x1, P5 ;  /* 0x00007300aea94a11 */ /* 0x000fe400028f0cb8 */
[----:B----4-:R-:W-:Y:S01]  /*74e0*/  FMNMX.FTZ R3, R0, R3, !PT ;  /* 0x0000000300037209 */ /* 0x010fe20007810000 */
[----:B------:R-:W-:Y:S03]  /*74f0*/  FMUL.FTZ R0, R2, c[0x0][0x2d0] ;  /* 0x0000b40002007a20 */ /* 0x000fe60000410000 */
[----:B------:R5:W-:Y:S01]  /*7500*/  @P4 LDGSTS.E.BYPASS.LTC128B.128 [R218+0xb100], [R168.64], !P1 ;  /* 0x0b100000a8da4fae */ /* 0x000be2000c901d46 */
[----:B------:R4:W3:Y:S01]  /*7510*/  MUFU.EX2 R2, R0 ;  /* 0x0000000000027308 */ /* 0x0008e20000000800 */
[----:B------:R-:W-:Y:S04]  /*7520*/  FMUL.FTZ R149, R3, c[0x0][0x2d0] ;  /* 0x0000b40003957a20 */ /* 0x000fe80000410000 */
[--C-:B------:R-:W-:Y:S02]  /*7530*/  FFMA.FTZ R6, R6, c[0x0][0x2d0], -R149.reuse ;  /* 0x0000b40006067a23 */ /* 0x100fe40000010895 */
[--C-:B------:R-:W-:Y:S02]  /*7540*/  FFMA.FTZ R7, R7, c[0x0][0x2d0], -R149.reuse ;  /* 0x0000b40007077a23 */ /* 0x100fe40000010895 */
[--C-:B------:R-:W-:Y:S01]  /*7550*/  FFMA.FTZ R30, R30, c[0x0][0x2d0], -R149.reuse ;  /* 0x0000b4001e1e7a23 */ /* 0x100fe20000010895 */
[----:B-1----:R1:W-:Y:S01]  /*7560*/  MUFU.EX2 R182, R6 ;  /* 0x0000000600b67308 */ /* 0x0023e20000000800 */
[--C-:B------:R-:W-:Y:S02]  /*7570*/  FFMA.FTZ R31, R31, c[0x0][0x2d0], -R149.reuse ;  /* 0x0000b4001f1f7a23 */ /* 0x100fe40000010895 */
[--C-:B------:R-:W-:Y:S02]  /*7580*/  FFMA.FTZ R14, R14, c[0x0][0x2d0], -R149.reuse ;  /* 0x0000b4000e0e7a23 */ /* 0x100fe40000010895 */
[--C-:B------:R-:W-:Y:S02]  /*7590*/  FFMA.FTZ R15, R15, c[0x0][0x2d0], -R149.reuse ;  /* 0x0000b4000f0f7a23 */ /* 0x100fe40000010895 */
[--C-:B------:R-:W-:Y:S02]  /*75a0*/  FFMA.FTZ R18, R18, c[0x0][0x2d0], -R149.reuse ;  /* 0x0000b40012127a23 */ /* 0x100fe40000010895 */
[--C-:B------:R-:W-:Y:S01]  /*75b0*/  FFMA.FTZ R19, R19, c[0x0][0x2d0], -R149.reuse ;  /* 0x0000b40013137a23 */ /* 0x100fe20000010895 */
[----:B--2---:R-:W-:Y:S01]  /*75c0*/  MUFU.EX2 R181, R14 ;  /* 0x0000000e00b57308 */ /* 0x004fe20000000800 */
[--C-:B------:R-:W-:Y:S02]  /*75d0*/  FFMA.FTZ R22, R22, c[0x0][0x2d0], -R149.reuse ;  /* 0x0000b40016167a23 */ /* 0x100fe40000010895 */
[--C-:B------:R-:W-:Y:S02]  /*75e0*/  FFMA.FTZ R23, R23, c[0x0][0x2d0], -R149.reuse ;  /* 0x0000b40017177a23 */ /* 0x100fe40000010895 */
[----:B----4-:R-:W-:Y:S02]  /*75f0*/  FADD.FTZ R0, -R3, R150 ;  /* 0x0000009603007221 */ /* 0x010fe40000010100 */
[----:B------:R-:W-:Y:S02]  /*7600*/  FMUL.FTZ R150, R148, c[0x0][0x2d0] ;  /* 0x0000b40094967a20 */ /* 0x000fe40000410000 */
[----:B------:R-:W-:Y:S02]  /*7610*/  FMUL.FTZ R0, R0, c[0x0][0x2d0] ;  /* 0x0000b40000007a20 */ /* 0x000fe40000410000 */
[--C-:B------:R-:W-:Y:S02]  /*7620*/  FFMA.FTZ R4, R4, c[0x0][0x2d0], -R150.reuse ;  /* 0x0000b40004047a23 */ /* 0x100fe40000010896 */
[--C-:B------:R-:W-:Y:S02]  /*7630*/  FFMA.FTZ R5, R5, c[0x0][0x2d0], -R150.reuse ;  /* 0x0000b40005057a23 */ /* 0x100fe40000010896 */
[----:B------:R2:W-:Y:S01]  /*7640*/  MUFU.EX2 R228, R4 ;  /* 0x0000000400e47308 */ /* 0x0005e20000000800 */
[----:B-1----:R-:W-:Y:S02]  /*7650*/  FFMA.FTZ R6, R10, c[0x0][0x2d0], -R149 ;  /* 0x0000b4000a067a23 */ /* 0x002fe40000010895 */
[C---:B---3--:R-:W-:Y:S02]  /*7660*/  FMUL.FTZ R36, R2.reuse, R36 ;  /* 0x0000002402247220 */ /* 0x048fe40000410000 */
        /* <DEDUP_REMOVED lines=11> */
[----:B------:R-:W-:Y:S02]  /*7720*/  FMUL.FTZ R56, R2, R56 ;  /* 0x0000003802387220 */ /* 0x000fe40000410000 */
[--C-:B--2---:R-:W-:Y:S01]  /*7730*/  FFMA.FTZ R4, R8, c[0x0][0x2d0], -R150.reuse ;  /* 0x0000b40008047a23 */ /* 0x104fe20000010896 */
[----:B------:R-:W-:Y:S01]  /*7740*/  @P4 LEA R8, P5, R172, c[0x0][0x1c8], 0x1 ;  /* 0x00007200ac084a11 */ /* 0x000fe200078a08ff */
        /* <DEDUP_REMOVED lines=11> */
[C---:B-1----:R-:W-:Y:S02]  /*7800*/  FMUL.FTZ R10, R0.reuse, R158 ;  /* 0x0000009e000a7220 */ /* 0x042fe40000410000 */
[C---:B------:R-:W-:Y:S02]  /*7810*/  FMUL.FTZ R38, R0.reuse, R38 ;  /* 0x0000002600267220 */ /* 0x040fe40000410000 */
[C---:B------:R-:W-:Y:S02]  /*7820*/  FMUL.FTZ R39, R0.reuse, R39 ;  /* 0x0000002700277220 */ /* 0x040fe40000410000 */
[C---:B------:R-:W-:Y:S02]  /*7830*/  FMUL.FTZ R42, R0.reuse, R42 ;  /* 0x0000002a002a7220 */ /* 0x040fe40000410000 */
[----:B------:R-:W-:Y:S02]  /*7840*/  FMUL.FTZ R43, R0, R43 ;  /* 0x0000002b002b7220 */ /* 0x000fe40000410000 */
[--C-:B--2---:R-:W-:Y:S01]  /*7850*/  FFMA.FTZ R4, R9, c[0x0][0x2d0], -R150.reuse ;  /* 0x0000b40009047a23 */ /* 0x104fe20000010896 */
[----:B------:R-:W-:Y:S01]  /*7860*/  @P4 LEA.HI.X R9, R172, c[0x0][0x1cc], R185, 0x1, P5 ;  /* 0x00007300ac094a11 */ /* 0x000fe200028f0cb9 */
[C---:B------:R-:W-:Y:S01]  /*7870*/  FMUL.FTZ R46, R0.reuse, R46 ;  /* 0x0000002e002e7220 */ /* 0x040fe20000410000 */
[----:B------:R1:W-:Y:S01]  /*7880*/  MUFU.EX2 R185, R7 ;  /* 0x0000000700b97308 */ /* 0x0003e20000000800 */
[C---:B------:R-:W-:Y:S02]  /*7890*/  FMUL.FTZ R47, R0.reuse, R47 ;  /* 0x0000002f002f7220 */ /* 0x040fe40000410000 */
[----:B------:R2:W-:Y:S01]  /*78a0*/  @P4 LDGSTS.E.BYPASS.LTC128B.128 [R218+0xd100], [R8.64], !P2 ;  /* 0x0d10000008da4fae */ /* 0x0005e2000d101d46 */
[C---:B------:R-:W-:Y:S02]  /*78b0*/  FMUL.FTZ R50, R0.reuse, R50 ;  /* 0x0000003200327220 */ /* 0x040fe40000410000 */
[C---:B---3--:R-:W-:Y:S02]  /*78c0*/  FMUL.FTZ R6, R0.reuse, R154 ;  /* 0x0000009a00067220 */ /* 0x048fe40000410000 */
        /* <DEDUP_REMOVED lines=11> */
[----:B------:R-:W-:Y:S02]  /*7980*/  FMUL.FTZ R70, R0, R70 ;  /* 0x0000004600467220 */ /* 0x000fe40000410000 */
[C---:B--2---:R-:W-:Y:S02]  /*7990*/  FMUL.FTZ R8, R2.reuse, R156 ;  /* 0x0000009c02087220 */ /* 0x044fe40000410000 */
[----:B------:R-:W-:Y:S01]  /*79a0*/  FMUL.FTZ R9, R2, R157 ;  /* 0x0000009d02097220 */ /* 0x000fe20000410000 */
[----:B---3--:R-:W-:Y:S01]  /*79b0*/  @P4 LEA R4, P5, R173, c[0x0][0x1c8], 0x1 ;  /* 0x00007200ad044a11 */ /* 0x008fe200078a08ff */
[C---:B------:R-:W-:Y:S01]  /*79c0*/  FMUL.FTZ R71, R0.reuse, R71 ;  /* 0x0000004700477220 */ /* 0x040fe20000410000 */
[----:B----4-:R-:W-:Y:S01]  /*79d0*/  F2FP.PACK_AB R154, R229, R230 ;  /* 0x000000e6e59a723e */ /* 0x010fe200000000ff */
[C---:B------:R-:W-:Y:S01]  /*79e0*/  FMUL.FTZ R74, R0.reuse, R74 ;  /* 0x0000004a004a7220 */ /* 0x040fe20000410000 */
[----:B------:R-:W-:Y:S01]  /*79f0*/  @P4 LEA.HI.X R5, R173, c[0x0][0x1cc], R175, 0x1, P5 ;  /* 0x00007300ad054a11 */ /* 0x000fe200028f0caf */
[----:B------:R-:W-:Y:S02]  /*7a00*/  FMUL.FTZ R75, R0, R75 ;  /* 0x0000004b004b7220 */ /* 0x000fe40000410000 */
[C---:B------:R-:W-:Y:S02]  /*7a10*/  FMUL.FTZ R76, R2.reuse, R76 ;  /* 0x0000004c024c7220 */ /* 0x040fe40000410000 */
[----:B------:R1:W-:Y:S01]  /*7a20*/  @P4 LDGSTS.E.BYPASS.LTC128B.128 [R218+0xf100], [R4.64], !P3 ;  /* 0x0f10000004da4fae */ /* 0x0003e2000d901d46 */
[----:B------:R-:W-:Y:S02]  /*7a30*/  FMUL.FTZ R77, R2, R77 ;  /* 0x0000004d024d7220 */ /* 0x000fe40000410000 */
[C---:B------:R-:W-:Y:S02]  /*7a40*/  FMUL.FTZ R78, R0.reuse, R78 ;  /* 0x0000004e004e7220 */ /* 0x040fe40000410000 */
[----:B------:R-:W-:Y:S02]  /*7a50*/  FMUL.FTZ R79, R0, R79 ;  /* 0x0000004f004f7220 */ /* 0x000fe40000410000 */
[----:B-----5:R-:W2:Y:S01]  /*7a60*/  LDSM.16.MT88.4 R168, [R192] ;  /* 0x00000000c0a8783b */ /* 0x020ea20000004200 */
[C---:B------:R-:W-:Y:S02]  /*7a70*/  FMUL.FTZ R80, R2.reuse, R80 ;  /* 0x0000005002507220 */ /* 0x040fe40000410000 */
[----:B------:R-:W-:Y:S02]  /*7a80*/  FMUL.FTZ R81, R2, R81 ;  /* 0x0000005102517220 */ /* 0x000fe40000410000 */
[C---:B------:R-:W-:Y:S02]  /*7a90*/  FMUL.FTZ R82, R0.reuse, R82 ;  /* 0x0000005200527220 */ /* 0x040fe40000410000 */
[----:B------:R-:W3:Y:S01]  /*7aa0*/  LDSM.16.MT88.4 R172, [R193] ;  /* 0x00000000c1ac783b */ /* 0x000ee20000004200 */
[----:B------:R-:W-:Y:S02]  /*7ab0*/  FMUL.FTZ R83, R0, R83 ;  /* 0x0000005300537220 */ /* 0x000fe40000410000 */
[C---:B------:R-:W-:Y:S02]  /*7ac0*/  FMUL.FTZ R84, R2.reuse, R84 ;  /* 0x0000005402547220 */ /* 0x040fe40000410000 */
[----:B------:R-:W-:Y:S02]  /*7ad0*/  FMUL.FTZ R85, R2, R85 ;  /* 0x0000005502557220 */ /* 0x000fe40000410000 */
[----:B------:R-:W4:Y:S01]  /*7ae0*/  LDSM.16.MT88.4 R176, [R196] ;  /* 0x00000000c4b0783b */ /* 0x000f220000004200 */
[C---:B------:R-:W-:Y:S02]  /*7af0*/  FMUL.FTZ R86, R0.reuse, R86 ;  /* 0x0000005600567220 */ /* 0x040fe40000410000 */
[C---:B------:R-:W-:Y:S02]  /*7b00*/  FMUL.FTZ R87, R0.reuse, R87 ;  /* 0x0000005700577220 */ /* 0x040fe40000410000 */
[----:B------:R-:W-:Y:S02]  /*7b10*/  FMUL.FTZ R14, R0, R162 ;  /* 0x000000a2000e7220 */ /* 0x000fe40000410000 */
[--C-:B-1----:R-:W-:Y:S01]  /*7b20*/  FFMA.FTZ R4, R11, c[0x0][0x2d0], -R149.reuse ;  /* 0x0000b4000b047a23 */ /* 0x102fe20000010895 */
[----:B------:R-:W0:Y:S01]  /*7b30*/  LDGDEPBAR ;  /* 0x00000000000079af */ /* 0x000e220000000000 */
[----:B------:R-:W-:Y:S01]  /*7b40*/  FMUL.FTZ R5, R2, R153 ;  /* 0x0000009902057220 */ /* 0x000fe20000410000 */
[----:B------:R-:W-:Y:S01]  /*7b50*/  F2FP.PACK_AB R153, R185, R182 ;  /* 0x000000b6b999723e */ /* 0x000fe200000000ff */
[----:B------:R-:W1:Y:S01]  /*7b60*/  MUFU.EX2 R183, R4 ;  /* 0x0000000400b77308 */ /* 0x000e620000000800 */
[----:B------:R-:W-:Y:S02]  /*7b70*/  FMUL.FTZ R11, R0, R159 ;  /* 0x0000009f000b7220 */ /* 0x000fe40000410000 */
[--C-:B------:R-:W-:Y:S01]  /*7b80*/  FFMA.FTZ R29, R29, c[0x0][0x2d0], -R150.reuse ;  /* 0x0000b4001d1d7a23 */ /* 0x100fe20000010896 */
[----:B------:R-:W5:Y:S01]  /*7b90*/  LDSM.16.MT88.4 R156, [R195] ;  /* 0x00000000c39c783b */ /* 0x000f620000004200 */
[--C-:B------:R-:W-:Y:S02]  /*7ba0*/  FFMA.FTZ R33, R33, c[0x0][0x2d0], -R150.reuse ;  /* 0x0000b40021217a23 */ /* 0x100fe40000010896 */
        /* <DEDUP_REMOVED lines=10> */
[C---:B------:R-:W-:Y:S01]  /*7c50*/  FMUL.FTZ R4, R2.reuse, R152 ;  /* 0x0000009802047220 */ /* 0x040fe20000410000 */
[----:B------:R-:W-:Y:S01]  /*7c60*/  F2FP.PACK_AB R152, R231, R228 ;  /* 0x000000e4e798723e */ /* 0x000fe200000000ff */
[----:B------:R-:W-:Y:S02]  /*7c70*/  FMUL.FTZ R97, R2, R97 ;  /* 0x0000006102617220 */ /* 0x000fe40000410000 */
[C---:B------:R-:W-:Y:S02]  /*7c80*/  FMUL.FTZ R98, R0.reuse, R98 ;  /* 0x0000006200627220 */ /* 0x040fe40000410000 */
[----:B------:R-:W-:Y:S02]  /*7c90*/  FMUL.FTZ R99, R0, R99 ;  /* 0x0000006300637220 */ /* 0x000fe40000410000 */
[C---:B--2---:R-:W-:Y:S05]  /*7ca0*/  HMMA.16816.F32 R4, R152.reuse, R168, R4 ;  /* 0x000000a89804723c */ /* 0x044fea0000001804 */
[C---:B------:R-:W-:Y:S02]  /*7cb0*/  FMUL.FTZ R100, R2.reuse, R100 ;  /* 0x0000006402647220 */ /* 0x040fe40000410000 */
[----:B------:R-:W-:Y:S01]  /*7cc0*/  FMUL.FTZ R101, R2, R101 ;  /* 0x0000006502657220 */ /* 0x000fe20000410000 */
        /* <DEDUP_REMOVED lines=8> */
[----:B------:R-:W2:Y:S03]  /*7d50*/  LDSM.16.MT88.4 R172, [R193+0x2000] ;  /* 0x00200000c1ac783b */ /* 0x000ea60000004200 */
[C---:B------:R-:W-:Y:S02]  /*7d60*/  FMUL.FTZ R106, R0.reuse, R106 ;  /* 0x0000006a006a7220 */ /* 0x040fe40000410000 */
[----:B------:R-:W-:Y:S02]  /*7d70*/  FMUL.FTZ R107, R0, R107 ;  /* 0x0000006b006b7220 */ /* 0x000fe40000410000 */
[C---:B----4-:R-:W-:Y:S01]  /*7d80*/  HMMA.16816.F32 R44, R152.reuse, R176, R44 ;  /* 0x000000b0982c723c */ /* 0x050fe2000000182c */
[----:B------:R3:W-:Y:S03]  /*7d90*/  MUFU.EX2 R177, R18 ;  /* 0x0000001200b17308 */ /* 0x0007e60000000800 */
[C---:B------:R-:W-:Y:S02]  /*7da0*/  FMUL.FTZ R108, R2.reuse, R108 ;  /* 0x0000006c026c7220 */ /* 0x040fe40000410000 */
[----:B------:R-:W-:Y:S02]  /*7db0*/  FMUL.FTZ R109, R2, R109 ;  /* 0x0000006d026d7220 */ /* 0x000fe40000410000 */
[C---:B------:R-:W-:Y:S03]  /*7dc0*/  HMMA.16816.F32 R48, R152.reuse, R178, R48 ;  /* 0x000000b29830723c */ /* 0x040fe60000001830 */
[----:B------:R-:W-:Y:S01]  /*7dd0*/  MUFU.EX2 R178, R29 ;  /* 0x0000001d00b27308 */ /* 0x000fe20000000800 */
[C---:B------:R-:W-:Y:S02]  /*7de0*/  FMUL.FTZ R110, R0.reuse, R110 ;  /* 0x0000006e006e7220 */ /* 0x040fe40000410000 */
[----:B------:R-:W-:Y:S02]  /*7df0*/  FMUL.FTZ R111, R0, R111 ;  /* 0x0000006f006f7220 */ /* 0x000fe40000410000 */
[C---:B-----5:R-:W-:Y:S04]  /*7e00*/  HMMA.16816.F32 R52, R152.reuse, R156, R52 ;  /* 0x0000009c9834723c */ /* 0x060fe80000001834 */
[C---:B------:R-:W-:Y:S01]  /*7e10*/  FMUL.FTZ R112, R2.reuse, R112 ;  /* 0x0000007002707220 */ /* 0x040fe20000410000 */
[----:B------:R4:W-:Y:S01]  /*7e20*/  MUFU.EX2 R179, R15 ;  /* 0x0000000f00b37308 */ /* 0x0009e20000000800 */
[----:B------:R-:W-:Y:S02]  /*7e30*/  FMUL.FTZ R113, R2, R113 ;  /* 0x0000007102717220 */ /* 0x000fe40000410000 */
[C---:B------:R-:W-:Y:S01]  /*7e40*/  HMMA.16816.F32 R56, R152.reuse, R158, R56 ;  /* 0x0000009e9838723c */ /* 0x040fe20000001838 */
[----:B------:R-:W5:Y:S03]  /*7e50*/  LDSM.16.MT88.4 R156, [R196+0x2000] ;  /* 0x00200000c49c783b */ /* 0x000f660000004200 */
[C---:B---3--:R-:W-:Y:S02]  /*7e60*/  FMUL.FTZ R18, R0.reuse, R166 ;  /* 0x000000a600127220 */ /* 0x048fe40000410000 */
[C---:B------:R-:W-:Y:S01]  /*7e70*/  FMUL.FTZ R114, R0.reuse, R114 ;  /* 0x0000007200727220 */ /* 0x040fe20000410000 */
[----:B------:R3:W-:Y:S01]  /*7e80*/  MUFU.EX2 R176, R19 ;  /* 0x0000001300b07308 */ /* 0x0007e20000000800 */
[C---:B-1----:R-:W-:Y:S04]  /*7e90*/  HMMA.16816.F32 R60, R152.reuse, R168, R60 ;  /* 0x000000a8983c723c */ /* 0x042fe8000000183c */
[----:B------:R-:W-:Y:S02]  /*7ea0*/  FMUL.FTZ R115, R0, R115 ;  /* 0x0000007300737220 */ /* 0x000fe40000410000 */
[C---:B------:R-:W-:Y:S02]  /*7eb0*/  FMUL.FTZ R116, R2.reuse, R116 ;  /* 0x0000007402747220 */ /* 0x040fe40000410000 */
[C---:B------:R-:W-:Y:S01]  /*7ec0*/  HMMA.16816.F32 R64, R152.reuse, R170, R64 ;  /* 0x000000aa9840723c */ /* 0x040fe20000001840 */
[----:B------:R-:W1:Y:S03]  /*7ed0*/  LDSM.16.MT88.4 R168, [R195+0x2000] ;  /* 0x00200000c3a8783b */ /* 0x000e660000004200 */
[----:B------:R-:W-:Y:S02]  /*7ee0*/  FMUL.FTZ R117, R2, R117 ;  /* 0x0000007502757220 */ /* 0x000fe40000410000 */
[C---:B----4-:R-:W-:Y:S02]  /*7ef0*/  FMUL.FTZ R15, R0.reuse, R163 ;  /* 0x000000a3000f7220 */ /* 0x050fe40000410000 */
[C---:B--2---:R-:W-:Y:S04]  /*7f00*/  HMMA.16816.F32 R68, R152.reuse, R172, R68 ;  /* 0x000000ac9844723c */ /* 0x044fe80000001844 */
[C---:B------:R-:W-:Y:S02]  /*7f10*/  FMUL.FTZ R118, R0.reuse, R118 ;  /* 0x0000007600767220 */ /* 0x040fe40000410000 */
[C---:B------:R-:W-:Y:S02]  /*7f20*/  FMUL.FTZ R119, R0.reuse, R119 ;  /* 0x0000007700777220 */ /* 0x040fe40000410000 */
[C---:B------:R-:W-:Y:S01]  /*7f30*/  HMMA.16816.F32 R72, R152.reuse, R174, R72 ;  /* 0x000000ae9848723c */ /* 0x040fe20000001848 */
[----:B------:R-:W2:Y:S03]  /*7f40*/  LDSM.16.MT88.4 R172, [R192+0x4000] ;  /* 0x00400000c0ac783b */ /* 0x000ea60000004200 */
[----:B---3--:R-:W-:Y:S02]  /*7f50*/  FMUL.FTZ R19, R0, R167 ;  /* 0x000000a700137220 */ /* 0x008fe40000410000 */
[C---:B------:R-:W-:Y:S02]  /*7f60*/  FMUL.FTZ R120, R2.reuse, R120 ;  /* 0x0000007802787220 */ /* 0x040fe40000410000 */
[----:B------:R-:W-:Y:S01]  /*7f70*/  FMUL.FTZ R121, R2, R121 ;  /* 0x0000007902797220 */ /* 0x000fe20000410000 */
[C---:B-----5:R-:W-:Y:S03]  /*7f80*/  HMMA.16816.F32 R76, R152.reuse, R156, R76 ;  /* 0x0000009c984c723c */ /* 0x060fe6000000184c */
        /* <DEDUP_REMOVED lines=9> */
[--C-:B------:R-:W-:Y:S02]  /*8020*/  FFMA.FTZ R12, R12, c[0x0][0x2d0], -R150.reuse ;  /* 0x0000b4000c0c7a23 */ /* 0x100fe40000010896 */
[C---:B------:R-:W-:Y:S01]  /*8030*/  HMMA.16816.F32 R88, R152.reuse, R170, R88 ;  /* 0x000000aa9858723c */ /* 0x040fe20000001858 */
[----:B------:R-:W1:Y:S01]  /*8040*/  LDSM.16.MT88.4 R168, [R196+0x4000] ;  /* 0x00400000c4a8783b */ /* 0x000e620000004200 */
[----:B------:R4:W-:Y:S02]  /*8050*/  MUFU.EX2 R227, R12 ;  /* 0x0000000c00e37308 */ /* 0x0009e40000000800 */
[--C-:B------:R-:W-:Y:S02]  /*8060*/  FFMA.FTZ R13, R13, c[0x0][0x2d0], -R150.reuse ;  /* 0x0000b4000d0d7a23 */ /* 0x100fe40000010896 */
[C---:B------:R-:W-:Y:S02]  /*8070*/  FMUL.FTZ R128, R2.reuse, R128 ;  /* 0x0000008002807220 */ /* 0x040fe40000410000 */
[C---:B--2---:R-:W-:Y:S04]  /*8080*/  HMMA.16816.F32 R92, R152.reuse, R172, R92 ;  /* 0x000000ac985c723c */ /* 0x044fe8000000185c */
[----:B------:R-:W-:Y:S01]  /*8090*/  FMUL.FTZ R129, R2, R129 ;  /* 0x0000008102817220 */ /* 0x000fe20000410000 */
[----:B------:R2:W5:Y:S01]  /*80a0*/  MUFU.EX2 R225, R13 ;  /* 0x0000000d00e17308 */ /* 0x0005620000000800 */
[C---:B------:R-:W-:Y:S02]  /*80b0*/  FMUL.FTZ R130, R0.reuse, R130 ;  /* 0x0000008200827220 */ /* 0x040fe40000410000 */
[C---:B------:R-:W-:Y:S01]  /*80c0*/  HMMA.16816.F32 R96, R152.reuse, R174, R96 ;  /* 0x000000ae9860723c */ /* 0x040fe20000001860 */
[----:B------:R-:W5:Y:S03]  /*80d0*/  LDSM.16.MT88.4 R172, [R195+0x4000] ;  /* 0x00400000c3ac783b */ /* 0x000f660000004200 */
[----:B------:R-:W-:Y:S02]  /*80e0*/  FMUL.FTZ R131, R0, R131 ;  /* 0x0000008300837220 */ /* 0x000fe40000410000 */
[C---:B------:R-:W-:Y:S02]  /*80f0*/  FMUL.FTZ R132, R2.reuse, R132 ;  /* 0x0000008402847220 */ /* 0x040fe40000410000 */
[C---:B------:R-:W-:Y:S01]  /*8100*/  FMUL.FTZ R133, R2.reuse, R133 ;  /* 0x0000008502857220 */ /* 0x040fe20000410000 */
[C---:B---3--:R-:W-:Y:S03]  /*8110*/  HMMA.16816.F32 R100, R152.reuse, R156, R100 ;  /* 0x0000009c9864723c */ /* 0x048fe60000001864 */
[----:B----4-:R-:W-:Y:S02]  /*8120*/  FMUL.FTZ R12, R2, R160 ;  /* 0x000000a0020c7220 */ /* 0x010fe40000410000 */
[C---:B------:R-:W-:Y:S02]  /*8130*/  FMUL.FTZ R134, R0.reuse, R134 ;  /* 0x0000008600867220 */ /* 0x040fe40000410000 */
[----:B------:R-:W-:Y:S01]  /*8140*/  FMUL.FTZ R135, R0, R135 ;  /* 0x0000008700877220 */ /* 0x000fe20000410000 */
[C---:B------:R-:W-:Y:S01]  /*8150*/  HMMA.16816.F32 R104, R152.reuse, R158, R104 ;  /* 0x0000009e9868723c */ /* 0x040fe20000001868 */
[----:B------:R-:W3:Y:S03]  /*8160*/  LDSM.16.MT88.4 R156, [R192+0x6000] ;  /* 0x00600000c09c783b */ /* 0x000ee60000004200 */
[C---:B--2---:R-:W-:Y:S02]  /*8170*/  FMUL.FTZ R13, R2.reuse, R161 ;  /* 0x000000a1020d7220 */ /* 0x044fe40000410000 */
[C---:B------:R-:W-:Y:S02]  /*8180*/  FMUL.FTZ R136, R2.reuse, R136 ;  /* 0x0000008802887220 */ /* 0x040fe40000410000 */
[C---:B-1----:R-:W-:Y:S01]  /*8190*/  HMMA.16816.F32 R108, R152.reuse, R168, R108 ;  /* 0x000000a8986c723c */ /* 0x042fe2000000186c */
[----:B------:R-:W-:Y:S03]  /*81a0*/  LDSM.16.MT88.4 R160, [R192+0x800] ;  /* 0x00080000c0a0783b */ /* 0x000fe60000004200 */
[----:B------:R-:W-:Y:S02]  /*81b0*/  FMUL.FTZ R137, R2, R137 ;  /* 0x0000008902897220 */ /* 0x000fe40000410000 */
[C---:B------:R-:W-:Y:S02]  /*81c0*/  FMUL.FTZ R138, R0.reuse, R138 ;  /* 0x0000008a008a7220 */ /* 0x040fe40000410000 */
[C---:B------:R-:W-:Y:S01]  /*81d0*/  HMMA.16816.F32 R112, R152.reuse, R170, R112 ;  /* 0x000000aa9870723c */ /* 0x040fe20000001870 */
[----:B------:R-:W1:Y:S03]  /*81e0*/  LDSM.16.MT88.4 R168, [R193+0x6000] ;  /* 0x00600000c1a8783b */ /* 0x000e660000004200 */
[----:B------:R-:W-:Y:S02]  /*81f0*/  FMUL.FTZ R139, R0, R139 ;  /* 0x0000008b008b7220 */ /* 0x000fe40000410000 */
[--C-:B------:R-:W-:Y:S02]  /*8200*/  FFMA.FTZ R16, R16, c[0x0][0x2d0], -R150.reuse ;  /* 0x0000b40010107a23 */ /* 0x100fe40000010896 */
[C---:B-----5:R-:W-:Y:S02]  /*8210*/  HMMA.16816.F32 R116, R152.reuse, R172, R116 ;  /* 0x000000ac9874723c */ /* 0x060fe40000001874 */
[----:B------:R2:W-:Y:S02]  /*8220*/  MUFU.EX2 R191, R16 ;  /* 0x0000001000bf7308 */ /* 0x0005e40000000800 */
[--C-:B------:R-:W-:Y:S02]  /*8230*/  FFMA.FTZ R17, R17, c[0x0][0x2d0], -R150.reuse ;  /* 0x0000b40011117a23 */ /* 0x100fe40000010896 */
[C---:B------:R-:W-:Y:S02]  /*8240*/  FMUL.FTZ R144, R2.reuse, R144 ;  /* 0x0000009002907220 */ /* 0x040fe40000410000 */
[C---:B------:R-:W-:Y:S01]  /*8250*/  HMMA.16816.F32 R120, R152.reuse, R174, R120 ;  /* 0x000000ae9878723c */ /* 0x040fe20000001878 */
[----:B------:R-:W4:Y:S03]  /*8260*/  LDSM.16.MT88.4 R172, [R196+0x6000] ;  /* 0x00600000c4ac783b */ /* 0x000f260000004200 */
[----:B------:R5:W4:Y:S01]  /*8270*/  MUFU.EX2 R190, R17 ;  /* 0x0000001100be7308 */ /* 0x000b220000000800 */
[----:B------:R-:W-:Y:S02]  /*8280*/  FMUL.FTZ R145, R2, R145 ;  /* 0x0000009102917220 */ /* 0x000fe40000410000 */
[C---:B------:R-:W-:Y:S01]  /*8290*/  FMUL.FTZ R146, R0.reuse, R146 ;  /* 0x0000009200927220 */ /* 0x040fe20000410000 */
[C---:B---3--:R-:W-:Y:S04]  /*82a0*/  HMMA.16816.F32 R124, R152.reuse, R156, R124 ;  /* 0x0000009c987c723c */ /* 0x048fe8000000187c */
[----:B------:R-:W-:Y:S02]  /*82b0*/  FMUL.FTZ R147, R0, R147 ;  /* 0x0000009300937220 */ /* 0x000fe40000410000 */
[--C-:B------:R-:W-:Y:S02]  /*82c0*/  FFMA.FTZ R20, R20, c[0x0][0x2d0], -R150.reuse ;  /* 0x0000b40014147a23 */ /* 0x100fe40000010896 */
[--C-:B------:R-:W-:Y:S01]  /*82d0*/  FFMA.FTZ R21, R21, c[0x0][0x2d0], -R150.reuse ;  /* 0x0000b40015157a23 */ /* 0x100fe20000010896 */
[C---:B------:R-:W-:Y:S01]  /*82e0*/  HMMA.16816.F32 R128, R152.reuse, R158, R128 ;  /* 0x0000009e9880723c */ /* 0x040fe20000001880 */
[----:B------:R-:W3:Y:S01]  /*82f0*/  LDSM.16.MT88.4 R156, [R195+0x6000] ;  /* 0x00600000c39c783b */ /* 0x000ee20000004200 */
[----:B------:R4:W-:Y:S01]  /*8300*/  MUFU.EX2 R189, R20 ;  /* 0x0000001400bd7308 */ /* 0x0009e20000000800 */
[C---:B--2---:R-:W-:Y:S02]  /*8310*/  FMUL.FTZ R16, R2.reuse, R164 ;  /* 0x000000a402107220 */ /* 0x044fe40000410000 */
[C---:B------:R-:W-:Y:S03]  /*8320*/  FMUL.FTZ R140, R2.reuse, R140 ;  /* 0x0000008c028c7220 */ /* 0x040fe60000410000 */
[C---:B-1----:R-:W-:Y:S04]  /*8330*/  HMMA.16816.F32 R132, R152.reuse, R168, R132 ;  /* 0x000000a89884723c */ /* 0x042fe80000001884 */
[C---:B-----5:R-:W-:Y:S01]  /*8340*/  FMUL.FTZ R17, R2.reuse, R165 ;  /* 0x000000a502117220 */ /* 0x060fe20000410000 */
[----:B------:R-:W-:Y:S01]  /*8350*/  MUFU.EX2 R188, R21 ;  /* 0x0000001500bc7308 */ /* 0x000fe20000000800 */
[----:B------:R-:W-:Y:S01]  /*8360*/  LDSM.16.MT88.4 R164, [R192+0x2800] ;  /* 0x00280000c0a4783b */ /* 0x000fe20000004200 */
[----:B------:R-:W-:Y:S01]  /*8370*/  FMUL.FTZ R141, R2, R141 ;  /* 0x0000008d028d7220 */ /* 0x000fe20000410000 */
[C---:B------:R-:W-:Y:S04]  /*8380*/  HMMA.16816.F32 R136, R152.reuse, R170, R136 ;  /* 0x000000aa9888723c */ /* 0x040fe80000001888 */
[C---:B------:R-:W-:Y:S01]  /*8390*/  FMUL.FTZ R142, R0.reuse, R142 ;  /* 0x0000008e008e7220 */ /* 0x040fe20000410000 */
[----:B------:R-:W1:Y:S01]  /*83a0*/  LDSM.16.MT88.4 R168, [R193+0x800] ;  /* 0x00080000c1a8783b */ /* 0x000e620000004200 */
[----:B------:R-:W-:Y:S02]  /*83b0*/  FMUL.FTZ R143, R0, R143 ;  /* 0x0000008f008f7220 */ /* 0x000fe40000410000 */
[C---:B----4-:R-:W-:Y:S01]  /*83c0*/  HMMA.16816.F32 R12, R152.reuse, R172, R12 ;  /* 0x000000ac980c723c */ /* 0x050fe2000000180c */
[----:B------:R-:W-:Y:S03]  /*83d0*/  MUFU.EX2 R173, R22 ;  /* 0x0000001600ad7308 */ /* 0x000fe60000000800 */
[----:B------:R-:W-:Y:S02]  /*83e0*/  FFMA.FTZ R20, R24, c[0x0][0x2d0], -R150 ;  /* 0x0000b40018147a23 */ /* 0x000fe40000010896 */
[----:B------:R-:W-:Y:S02]  /*83f0*/  FFMA.FTZ R2, R2, R233, R228 ;  /* 0x000000e902027223 */ /* 0x000fe400000100e4 */
[C---:B------:R-:W-:Y:S03]  /*8400*/  HMMA.16816.F32 R140, R152.reuse, R174, R140 ;  /* 0x000000ae988c723c */ /* 0x040fe6000000188c */
[----:B------:R-:W-:Y:S01]  /*8410*/  MUFU.EX2 R174, R33 ;  /* 0x0000002100ae7308 */ /* 0x000fe20000000800 */
[----:B------:R-:W-:Y:S02]  /*8420*/  FFMA.FTZ R0, R0, R232, R182 ;  /* 0x000000e800007223 */ /* 0x000fe400000100b6 */
[----:B------:R-:W-:Y:S02]  /*8430*/  FADD.FTZ R2, R231, R2 ;  /* 0x00000002e7027221 */ /* 0x000fe40000010000 */
[----:B------:R-:W-:Y:S01]  /*8440*/  FADD.FTZ R0, R185, R0 ;  /* 0x00000000b9007221 */ /* 0x000fe20000010000 */
[C---:B---3--:R-:W-:Y:S03]  /*8450*/  HMMA.16816.F32 R144, R152.reuse, R156, R144 ;  /* 0x0000009c9890723c */ /* 0x048fe60000001890 */
[----:B------:R-:W-:Y:S01]  /*8460*/  FADD.FTZ R2, R230, R2 ;  /* 0x00000002e6027221 */ /* 0x000fe20000010000 */
[----:B------:R2:W-:Y:S01]  /*8470*/  MUFU.EX2 R187, R20 ;  /* 0x0000001400bb7308 */ /* 0x0005e20000000800 */
[----:B------:R-:W-:Y:S02]  /*8480*/  FADD.FTZ R0, R184, R0 ;  /* 0x00000000b8007221 */ /* 0x000fe40000010000 */
[----:B------:R-:W-:Y:S01]  /*8490*/  FADD.FTZ R2, R229, R2 ;  /* 0x00000002e5027221 */ /* 0x000fe20000010000 */
[----:B------:R-:W-:Y:S01]  /*84a0*/  HMMA.16816.F32 R16, R152, R158, R16 ;  /* 0x0000009e9810723c */ /* 0x000fe20000001810 */
[----:B------:R-:W3:Y:S03]  /*84b0*/  LDSM.16.MT88.4 R156, [R196+0x800] ;  /* 0x00080000c49c783b */ /* 0x000ee60000004200 */
[----:B------:R-:W-:Y:S02]  /*84c0*/  FADD.FTZ R0, R183, R0 ;  /* 0x00000000b7007221 */ /* 0x000fe40000010000 */
[----:B------:R-:W4:Y:S01]  /*84d0*/  MUFU.EX2 R172, R23 ;  /* 0x0000001700ac7308 */ /* 0x000f220000000800 */
[----:B------:R-:W-:Y:S01]  /*84e0*/  F2FP.PACK_AB R152, R225, R227 ;  /* 0x000000e3e198723e */ /* 0x000fe200000000ff */
[----:B------:R-:W-:Y:S01]  /*84f0*/  FADD.FTZ R2, R227, R2 ;  /* 0x00000002e3027221 */ /* 0x000fe20000010000 */
[----:B------:R-:W-:Y:S03]  /*8500*/  F2FP.PACK_AB R153, R179, R181 ;  /* 0x000000b5b399723e */ /* 0x000fe600000000ff */
[----:B------:R-:W-:Y:S01]  /*8510*/  F2FP.PACK_AB R154, R190, R191 ;  /* 0x000000bfbe9a723e */ /* 0x000fe200000000ff */
[----:B------:R-:W-:Y:S01]  /*8520*/  FADD.FTZ R0, R181, R0 ;  /* 0x00000000b5007221 */ /* 0x000fe20000010000 */
[----:B------:R-:W-:Y:S01]  /*8530*/  F2FP.PACK_AB R155, R176, R177 ;  /* 0x000000b1b09b723e */ /* 0x000fe200000000ff */
[----:B------:R-:W-:Y:S02]  /*8540*/  FADD.FTZ R2, R225, R2 ;  /* 0x00000002e1027221 */ /* 0x000fe40000010000 */
[----:B------:R-:W-:Y:S02]  /*8550*/  FADD.FTZ R0, R179, R0 ;  /* 0x00000000b3007221 */ /* 0x000fe40000010000 */
[----:B------:R-:W-:Y:S02]  /*8560*/  FADD.FTZ R2, R191, R2 ;  /* 0x00000002bf027221 */ /* 0x000fe40000010000 */
[C---:B------:R-:W-:Y:S03]  /*8570*/  HMMA.16816.F32 R4, R152.reuse, R160, R4 ;  /* 0x000000a09804723c */ /* 0x040fe60000001804 */
[----:B--2---:R-:W-:Y:S02]  /*8580*/  FFMA.FTZ R20, R25, c[0x0][0x2d0], -R150 ;  /* 0x0000b40019147a23 */ /* 0x004fe40000010896 */
[----:B------:R-:W-:Y:S02]  /*8590*/  FADD.FTZ R0, R177, R0 ;  /* 0x00000000b1007221 */ /* 0x000fe40000010000 */
[----:B------:R-:W2:Y:S01]  /*85a0*/  MUFU.EX2 R186, R20 ;  /* 0x0000001400ba7308 */ /* 0x000ea20000000800 */
[C---:B------:R-:W-:Y:S01]  /*85b0*/  HMMA.16816.F32 R8, R152.reuse, R162, R8 ;  /* 0x000000a29808723c */ /* 0x040fe20000001808 */
[----:B------:R-:W5:Y:S03]  /*85c0*/  LDSM.16.MT88.4 R160, [R195+0x800] ;  /* 0x00080000c3a0783b */ /* 0x000f660000004200 */
[----:B----4-:R-:W-:Y:S01]  /*85d0*/  F2FP.PACK_AB R21, R172, R173 ;  /* 0x000000adac15723e */ /* 0x010fe200000000ff */
[----:B------:R-:W-:Y:S02]  /*85e0*/  FADD.FTZ R2, R190, R2 ;  /* 0x00000002be027221 */ /* 0x000fe40000010000 */
[----:B------:R-:W-:Y:S01]  /*85f0*/  FADD.FTZ R0, R176, R0 ;  /* 0x00000000b0007221 */ /* 0x000fe20000010000 */
[C---:B-1----:R-:W-:Y:S01]  /*8600*/  HMMA.16816.F32 R36, R152.reuse, R168, R36 ;  /* 0x000000a89824723c */ /* 0x042fe20000001824 */
[----:B------:R-:W-:Y:S03]  /*8610*/  MUFU.EX2 R169, R30 ;  /* 0x0000001e00a97308 */ /* 0x000fe60000000800 */
[----:B------:R-:W-:Y:S02]  /*8620*/  FADD.FTZ R2, R189, R2 ;  /* 0x00000002bd027221 */ /* 0x000fe40000010000 */
[----:B------:R-:W-:Y:S02]  /*8630*/  FADD.FTZ R0, R173, R0 ;  /* 0x00000000ad007221 */ /* 0x000fe40000010000 */
[C---:B------:R-:W-:Y:S03]  /*8640*/  HMMA.16816.F32 R40, R152.reuse, R170, R40 ;  /* 0x000000aa9828723c */ /* 0x040fe60000001828 */
[----:B------:R-:W-:Y:S01]  /*8650*/  MUFU.EX2 R168, R31 ;  /* 0x0000001f00a87308 */ /* 0x000fe20000000800 */
[----:B------:R-:W-:Y:S02]  /*8660*/  FADD.FTZ R2, R188, R2 ;  /* 0x00000002bc027221 */ /* 0x000fe40000010000 */
[----:B------:R-:W-:Y:S01]  /*8670*/  FADD.FTZ R0, R172, R0 ;  /* 0x00000000ac007221 */ /* 0x000fe20000010000 */
[----:B--2---:R-:W-:Y:S01]  /*8680*/  F2FP.PACK_AB R22, R186, R187 ;  /* 0x000000bbba16723e */ /* 0x004fe200000000ff */
[C---:B---3--:R-:W-:Y:S04]  /*8690*/  HMMA.16816.F32 R44, R152.reuse, R156, R44 ;  /* 0x0000009c982c723c */ /* 0x048fe8000000182c */
[--C-:B------:R-:W-:Y:S02]  /*86a0*/  FFMA.FTZ R20, R26, c[0x0][0x2d0], -R149.reuse ;  /* 0x0000b4001a147a23 */ /* 0x100fe40000010895 */
[----:B------:R-:W-:Y:S02]  /*86b0*/  FADD.FTZ R2, R187, R2 ;  /* 0x00000002bb027221 */ /* 0x000fe40000010000 */
[C---:B------:R-:W-:Y:S01]  /*86c0*/  HMMA.16816.F32 R48, R152.reuse, R158, R48 ;  /* 0x0000009e9830723c */ /* 0x040fe20000001830 */
[----:B------:R-:W1:Y:S01]  /*86d0*/  LDSM.16.MT88.4 R156, [R193+0x2800] ;  /* 0x00280000c19c783b */ /* 0x000e620000004200 */
[----:B------:R2:W3:Y:S06]  /*86e0*/  MUFU.EX2 R171, R20 ;  /* 0x0000001400ab7308 */ /* 0x0004ec0000000800 */
[C---:B-----5:R-:W-:Y:S08]  /*86f0*/  HMMA.16816.F32 R52, R152.reuse, R160, R52 ;  /* 0x000000a09834723c */ /* 0x060ff00000001834 */
[C---:B------:R-:W-:Y:S01]  /*8700*/  HMMA.16816.F32 R56, R152.reuse, R162, R56 ;  /* 0x000000a29838723c */ /* 0x040fe20000001838 */
[----:B------:R-:W4:Y:S07]  /*8710*/  LDSM.16.MT88.4 R160, [R196+0x2800] ;  /* 0x00280000c4a0783b */ /* 0x000f2e0000004200 */
[C---:B------:R-:W-:Y:S04]  /*8720*/  HMMA.16816.F32 R60, R152.reuse, R164, R60 ;  /* 0x000000a4983c723c */ /* 0x040fe8000000183c */
[--C-:B--2---:R-:W-:Y:S02]  /*8730*/  FFMA.FTZ R20, R27, c[0x0][0x2d0], -R149.reuse ;  /* 0x0000b4001b147a23 */ /* 0x104fe40000010895 */
[----:B------:R-:W-:Y:S01]  /*8740*/  LDSM.16.MT88.4 R24, [R196+0x1000] ;  /* 0x00100000c418783b */ /* 0x000fe20000004200 */
[----:B---3--:R-:W-:Y:S01]  /*8750*/  FADD.FTZ R0, R171, R0 ;  /* 0x00000000ab007221 */ /* 0x008fe20000010000 */
[C---:B------:R-:W-:Y:S01]  /*8760*/  HMMA.16816.F32 R64, R152.reuse, R166, R64 ;  /* 0x000000a69840723c */ /* 0x040fe20000001840 */
[----:B------:R2:W3:Y:S04]  /*8770*/  MUFU.EX2 R170, R20 ;  /* 0x0000001400aa7308 */ /* 0x0004e80000000800 */
[----:B------:R-:W5:Y:S03]  /*8780*/  LDSM.16.MT88.4 R164, [R195+0x2800] ;  /* 0x00280000c3a4783b */ /* 0x000f660000004200 */
[C---:B-1----:R-:W-:Y:S08]  /*8790*/  HMMA.16816.F32 R68, R152.reuse, R156, R68 ;  /* 0x0000009c9844723c */ /* 0x042ff00000001844 */
[C---:B------:R-:W-:Y:S01]  /*87a0*/  HMMA.16816.F32 R72, R152.reuse, R158, R72 ;  /* 0x0000009e9848723c */ /* 0x040fe20000001848 */
[----:B------:R-:W1:Y:S07]  /*87b0*/  LDSM.16.MT88.4 R156, [R192+0x4800] ;  /* 0x00480000c09c783b */ /* 0x000e6e0000004200 */
[C---:B----4-:R-:W-:Y:S04]  /*87c0*/  HMMA.16816.F32 R76, R152.reuse, R160, R76 ;  /* 0x000000a0984c723c */ /* 0x050fe8000000184c */
[----:B--2---:R-:W-:Y:S02]  /*87d0*/  F2FP.PACK_AB R20, R188, R189 ;  /* 0x000000bdbc14723e */ /* 0x004fe400000000ff */
[----:B---3--:R-:W-:Y:S02]  /*87e0*/  F2FP.PACK_AB R23, R170, R171 ;  /* 0x000000abaa17723e */ /* 0x008fe400000000ff */
        /* <DEDUP_REMOVED lines=26> */
[C---:B--2---:R-:W-:Y:S08]  /*8990*/  HMMA.16816.F32 R144, R152.reuse, R160, R144 ;  /* 0x000000a09890723c */ /* 0x044ff00000001890 */
[----:B------:R-:W-:Y:S01]  /*89a0*/  HMMA.16816.F32 R16, R152, R162, R16 ;  /* 0x000000a29810723c */ /* 0x000fe20000001810 */
[----:B------:R-:W2:Y:S07]  /*89b0*/  LDSM.16.MT88.4 R152, [R195+0x1000] ;  /* 0x00100000c398783b */ /* 0x000eae0000004200 */
[C---:B-1----:R-:W-:Y:S08]  /*89c0*/  HMMA.16816.F32 R4, R20.reuse, R156, R4 ;  /* 0x0000009c1404723c */ /* 0x042ff00000001804 */
[C---:B------:R-:W-:Y:S01]  /*89d0*/  HMMA.16816.F32 R8, R20.reuse, R158, R8 ;  /* 0x0000009e1408723c */ /* 0x040fe20000001808 */
[----:B------:R-:W1:Y:S07]  /*89e0*/  LDSM.16.MT88.4 R156, [R192+0x3000] ;  /* 0x00300000c09c783b */ /* 0x000e6e0000004200 */
[C---:B------:R-:W-:Y:S07]  /*89f0*/  HMMA.16816.F32 R36, R20.reuse, R164, R36 ;  /* 0x000000a41424723c */ /* 0x040fee0000001824 */
[----:B------:R-:W-:Y:S01]  /*8a00*/  F2FP.PACK_AB R165, R168, R169 ;  /* 0x000000a9a8a5723e */ /* 0x000fe200000000ff */
[C---:B------:R-:W-:Y:S08]  /*8a10*/  HMMA.16816.F32 R40, R20.reuse, R166, R40 ;  /* 0x000000a61428723c */ /* 0x040ff00000001828 */
[C---:B------:R-:W-:Y:S08]  /*8a20*/  HMMA.16816.F32 R44, R20.reuse, R24, R44 ;  /* 0x00000018142c723c */ /* 0x040ff0000000182c */
        /* <DEDUP_REMOVED lines=26> */
[C---:B---3--:R-:W-:Y:S07]  /*8bd0*/  HMMA.16816.F32 R116, R20.reuse, R24, R116 ;  /* 0x000000181474723c */ /* 0x048fee0000001874 */
[--C-:B------:R-:W-:Y:S01]  /*8be0*/  FFMA.FTZ R24, R28, c[0x0][0x2d0], -R150.reuse ;  /* 0x0000b4001c187a23 */ /* 0x100fe20000010896 */
[C---:B------:R-:W-:Y:S03]  /*8bf0*/  HMMA.16816.F32 R120, R20.reuse, R26, R120 ;  /* 0x0000001a1478723c */ /* 0x040fe60000001878 */
[----:B------:R1:W3:Y:S01]  /*8c00*/  MUFU.EX2 R180, R24 ;  /* 0x0000001800b47308 */ /* 0x0002e20000000800 */
[----:B------:R-:W-:Y:S04]  /*8c10*/  FFMA.FTZ R28, R32, c[0x0][0x2d0], -R150 ;  /* 0x0000b400201c7a23 */ /* 0x000fe80000010896 */
[C---:B--2---:R-:W-:Y:S05]  /*8c20*/  HMMA.16816.F32 R124, R20.reuse, R152, R124 ;  /* 0x00000098147c723c */ /* 0x044fea000000187c */
[----:B------:R2:W4:Y:S03]  /*8c30*/  MUFU.EX2 R175, R28 ;  /* 0x0000001c00af7308 */ /* 0x0005260000000800 */
[C---:B------:R-:W-:Y:S01]  /*8c40*/  HMMA.16816.F32 R128, R20.reuse, R154, R128 ;  /* 0x0000009a1480723c */ /* 0x040fe20000001880 */
[----:B-1----:R-:W1:Y:S03]  /*8c50*/  LDSM.16.MT88.4 R24, [R193+0x7000] ;  /* 0x00700000c118783b */ /* 0x002e660000004200 */
[----:B---3--:R-:W-:Y:S04]  /*8c60*/  F2FP.PACK_AB R164, R178, R180 ;  /* 0x000000b4b2a4723e */ /* 0x008fe800000000ff */
[----:B--2---:R-:W2:Y:S01]  /*8c70*/  LDSM.16.MT88.4 R28, [R195+0x7000] ;  /* 0x00700000c31c783b */ /* 0x004ea20000004200 */
[----:B----4-:R-:W-:Y:S01]  /*8c80*/  F2FP.PACK_AB R166, R174, R175 ;  /* 0x000000afaea6723e */ /* 0x010fe200000000ff */
[C---:B-1----:R-:W-:Y:S07]  /*8c90*/  HMMA.16816.F32 R132, R20.reuse, R24, R132 ;  /* 0x000000181484723c */ /* 0x042fee0000001884 */
[--C-:B------:R-:W-:Y:S01]  /*8ca0*/  FFMA.FTZ R24, R34, c[0x0][0x2d0], -R149.reuse ;  /* 0x0000b40022187a23 */ /* 0x100fe20000010895 */
[C---:B------:R-:W-:Y:S03]  /*8cb0*/  HMMA.16816.F32 R136, R20.reuse, R26, R136 ;  /* 0x0000001a1488723c */ /* 0x040fe60000001888 */
[----:B------:R1:W-:Y:S01]  /*8cc0*/  MUFU.EX2 R150, R24 ;  /* 0x0000001800967308 */ /* 0x0003e20000000800 */
[----:B------:R-:W-:Y:S02]  /*8cd0*/  FFMA.FTZ R149, R35, c[0x0][0x2d0], -R149 ;  /* 0x0000b40023957a23 */ /* 0x000fe40000010895 */
[----:B------:R-:W-:Y:S02]  /*8ce0*/  LDSM.16.MT88.4 R32, [R193+0x1800] ;  /* 0x00180000c120783b */ /* 0x000fe40000004200 */
[C---:B------:R-:W-:Y:S05]  /*8cf0*/  HMMA.16816.F32 R12, R20.reuse, R156, R12 ;  /* 0x0000009c140c723c */ /* 0x040fea000000180c */
[----:B------:R-:W3:Y:S03]  /*8d00*/  MUFU.EX2 R149, R149 ;  /* 0x0000009500957308 */ /* 0x000ee60000000800 */
[C---:B------:R-:W-:Y:S08]  /*8d10*/  HMMA.16816.F32 R140, R20.reuse, R158, R140 ;  /* 0x0000009e148c723c */ /* 0x040ff0000000188c */
[C---:B--2---:R-:W-:Y:S01]  /*8d20*/  HMMA.16816.F32 R144, R20.reuse, R28, R144 ;  /* 0x0000001c1490723c */ /* 0x044fe20000001890 */
[----:B-1----:R-:W1:Y:S07]  /*8d30*/  LDSM.16.MT88.4 R24, [R192+0x1800] ;  /* 0x00180000c018783b */ /* 0x002e6e0000004200 */
[----:B------:R-:W-:Y:S01]  /*8d40*/  HMMA.16816.F32 R16, R20, R30, R16 ;  /* 0x0000001e1410723c */ /* 0x000fe20000001810 */
[----:B------:R-:W2:Y:S03]  /*8d50*/  LDSM.16.MT88.4 R20, [R196+0x1800] ;  /* 0x00180000c414783b */ /* 0x000ea60000004200 */
[----:B---3--:R-:W-:Y:S07]  /*8d60*/  F2FP.PACK_AB R167, R149, R150 ;  /* 0x0000009695a7723e */ /* 0x008fee00000000ff */
[C---:B-1----:R-:W-:Y:S01]  /*8d70*/  HMMA.16816.F32 R152, R164.reuse, R24, R4 ;  /* 0x00000018a498723c */ /* 0x042fe20000001804 */
[----:B------:R-:W1:Y:S07]  /*8d80*/  LDSM.16.MT88.4 R4, [R195+0x1800] ;  /* 0x00180000c304783b */ /* 0x000e6e0000004200 */
[C---:B------:R-:W-:Y:S01]  /*8d90*/  HMMA.16816.F32 R156, R164.reuse, R26, R8 ;  /* 0x0000001aa49c723c */ /* 0x040fe20000001808 */
[----:B------:R-:W3:Y:S07]  /*8da0*/  LDSM.16.MT88.4 R8, [R192+0x3800] ;  /* 0x00380000c008783b */ /* 0x000eee0000004200 */
[C---:B------:R-:W-:Y:S01]  /*8db0*/  HMMA.16816.F32 R36, R164.reuse, R32, R36 ;  /* 0x00000020a424723c */ /* 0x040fe20000001824 */
[----:B------:R-:W4:Y:S07]  /*8dc0*/  LDSM.16.MT88.4 R24, [R193+0x3800] ;  /* 0x00380000c118783b */ /* 0x000f2e0000004200 */
[C---:B------:R-:W-:Y:S08]  /*8dd0*/  HMMA.16816.F32 R40, R164.reuse, R34, R40 ;  /* 0x00000022a428723c */ /* 0x040ff00000001828 */
        /* <DEDUP_REMOVED lines=34> */
[C---:B--2---:R-:W-:Y:S08]  /*9000*/  HMMA.16816.F32 R160, R164.reuse, R20, R12 ;  /* 0x00000014a4a0723c */ /* 0x044ff0000000180c */
[C---:B------:R-:W-:Y:S08]  /*9010*/  HMMA.16816.F32 R140, R164.reuse, R22, R140 ;  /* 0x00000016a48c723c */ /* 0x040ff0000000188c */
[C---:B-1----:R-:W-:Y:S07]  /*9020*/  HMMA.16816.F32 R144, R164.reuse, R4, R144 ;  /* 0x00000004a490723c */ /* 0x042fee0000001890 */
[----:B------:R-:W-:Y:S01]  /*9030*/  FADD.FTZ R4, R186, R2 ;  /* 0x00000002ba047221 */ /* 0x000fe20000010000 */
[----:B------:R-:W-:Y:S04]  /*9040*/  HMMA.16816.F32 R164, R164, R6, R16 ;  /* 0x00000006a4a4723c */ /* 0x000fe80000001810 */
[----:B------:R-:W-:Y:S02]  /*9050*/  FADD.FTZ R2, R170, R0 ;  /* 0x00000000aa027221 */ /* 0x000fe40000010000 */
[----:B------:R-:W-:Y:S01]  /*9060*/  FADD.FTZ R0, R180, R4 ;  /* 0x00000004b4007221 */ /* 0x000fe20000010000 */
[-C--:B------:R-:W-:Y:S01]  /*9070*/  MOV R16, R3.reuse ;  /* 0x0000000300107202 */ /* 0x080fe20000000f00 */
[----:B------:R-:W-:Y:S04]  /*9080*/  FADD.FTZ R2, R169, R2 ;  /* 0x00000002a9027221 */ /* 0x000fe80000010000 */
[----:B------:R-:W-:Y:S02]  /*9090*/  FADD.FTZ R0, R178, R0 ;  /* 0x00000000b2007221 */ /* 0x000fe40000010000 */
        /* <DEDUP_REMOVED lines=8> */
.L_x_3839:
        /* <DEDUP_REMOVED lines=8> */
.L_x_3910:
        /* <DEDUP_REMOVED lines=87> */
[----:B------:R-:W-:Y:S01]  /*9710*/  FMUL.FTZ R121, R0, R155 ;  /* 0x0000009b00797220 */ /* 0x000fe20000410000 */
[----:B--2---:R-:W-:Y:S01]  /*9720*/  @P0 MOV R3, 0x3f317218 ;  /* 0x3f31721800030802 */ /* 0x004fe20000000f00 */
[----:B---3--:R-:W-:Y:S02]  /*9730*/  @P0 FMUL.FTZ R2, R2, 0.69314718246459960938 ;  /* 0x3f31721802020820 */ /* 0x008fe40000410000 */
[C---:B------:R-:W-:Y:S02]  /*9740*/  FMUL.FTZ R124, R0.reuse, R158 ;  /* 0x0000009e007c7220 */ /* 0x040fe40000410000 */
        /* <DEDUP_REMOVED lines=58> */
.L_x_3824:
[----:B------:R-:W2:Y:S01]  /*9af0*/  S2R R2, SR_TID.X ;  /* 0x0000000000027919 */ /* 0x000ea20000002100 */
[----:B------:R-:W-:Y:S01]  /*9b00*/  BSSY B0, `(.L_x_3842) ;  /* 0x0000010000007945 */ /* 0x000fe20003800000 */
[----:B--2---:R-:W-:-:S13]  /*9b10*/  LOP3.LUT P0, RZ, R2, 0xff, RZ, 0xc0, !PT ;  /* 0x000000ff02ff7812 */ /* 0x004fda000780c0ff */
[----:B------:R-:W-:Y:S05]  /*9b20*/  @P0 BRA `(.L_x_3843) ;  /* 0x000000d000000947 */ /* 0x000fea0003800000 */
[----:B------:R-:W2:Y:S01]  /*9b30*/  S2R R4, SR_LANEID ;  /* 0x0000000000047919 */ /* 0x000ea20000000000 */
        /* <DEDUP_REMOVED lines=11> */
[----:B--2---:R-:W-:-:S06]  /*9bf0*/  IADD3 R240, R3, c[0x0][0xc], R2 ;  /* 0x0000030003f07a10 */ /* 0x004fcc0007ffe002 */
.L_x_3843:
[----:B------:R-:W-:Y:S05]  /*9c00*/  BSYNC B0 ;  /* 0x0000000000007941 */ /* 0x000fea0003800000 */
.L_x_3842:
[----:B------:R-:W-:Y:S01]  /*9c10*/  PRMT R0, R0, 0x9910, RZ ;  /* 0x0000991000007816 */ /* 0x000fe200000000ff */
[----:B------:R-:W-:Y:S01]  /*9c20*/  BSSY B1, `(.L_x_3844) ;  /* 0x000041f000017945 */ /* 0x000fe20003800000 */
[----:B------:R-:W-:Y:S02]  /*9c30*/  IMAD.MOV.U32 R122, RZ, RZ, R240 ;  /* 0x000000ffff7a7224 */ /* 0x000fe400078e00f0 */
        /* <DEDUP_REMOVED lines=8> */
[----:B-1----:R-:W4:Y:S04]  /*9cc0*/  LDL R5, [R1+0x20] ;  /* 0x0000200001057983 */ /* 0x002f280000100800 */
        /* <DEDUP_REMOVED lines=8> */
[----:B------:R-:W-:Y:S02]  /*9d50*/  ISETP.NE.AND.EX P2, PT, RZ, c[0x0][0x50c], PT, P2 ;  /* 0x00014300ff007a0c */ /* 0x000fe40003f45320 */
        /* <DEDUP_REMOVED lines=112> */
[----:B------:R-:W2:Y:S01]  /*a460*/  LDL.LU R8, [R1+0x4] ;  /* 0x0000040001087983 */ /* 0x000ea20000300800 */
[----:B------:R-:W-:Y:S01]  /*a470*/  IMAD.MOV.U32 R12, RZ, RZ, c[0x0][0x388] ;  /* 0x0000e200ff0c7624 */ /* 0x000fe200078e00ff */
[----:B----4-:R-:W-:Y:S02]  /*a480*/  F2FP.PACK_AB R2, R111, R110 ;  /* 0x0000006e6f02723e */ /* 0x010fe400000000ff */
[----:B------:R3:W-:Y:S04]  /*a490*/  STS [R7+0xc000], R3 ;  /* 0x00c0000307007388 */ /* 0x0007e80000000800 */
[----:B------:R4:W-:Y:S01]  /*a4a0*/  STS [R7+0xc400], R2 ;  /* 0x00c4000207007388 */ /* 0x0009e20000000800 */
[----:B-1----:R-:W-:-:S05]  /*a4b0*/  F2FP.PACK_AB R0, R113, R112 ;  /* 0x000000707100723e */ /* 0x002fca00000000ff */
[----:B------:R1:W-:Y:S01]  /*a4c0*/  STS [R6+0xc000], R0 ;  /* 0x00c0000006007388 */ /* 0x0003e20000000800 */
[----:B---3--:R-:W-:Y:S02]  /*a4d0*/  F2FP.PACK_AB R3, R95, R94 ;  /* 0x0000005e5f03723e */ /* 0x008fe400000000ff */
[----:B----4-:R-:W-:-:S03]  /*a4e0*/  F2FP.PACK_AB R2, R105, R104 ;  /* 0x000000686902723e */ /* 0x010fc600000000ff */
[----:B------:R3:W-:Y:S04]  /*a4f0*/  STS [R6+0xc400], R3 ;  /* 0x00c4000306007388 */ /* 0x0007e80000000800 */
[----:B------:R4:W-:Y:S01]  /*a500*/  STS [R5+0xc000], R2 ;  /* 0x00c0000205007388 */ /* 0x0009e20000000800 */
[----:B-1----:R-:W-:-:S05]  /*a510*/  F2FP.PACK_AB R0, R67, R66 ;  /* 0x000000424300723e */ /* 0x002fca00000000ff */
[----:B------:R1:W-:Y:S01]  /*a520*/  STS [R5+0xc400], R0 ;  /* 0x00c4000005007388 */ /* 0x0003e20000000800 */
[----:B---3--:R-:W-:Y:S01]  /*a530*/  F2FP.PACK_AB R3, R57, R56 ;  /* 0x000000383903723e */ /* 0x008fe200000000ff */
[----:B------:R-:W-:Y:S02]  /*a540*/  IMAD.MOV.U32 R6, RZ, RZ, 0x4 ;  /* 0x00000004ff067424 */ /* 0x000fe400078e00ff */
[----:B----4-:R-:W-:Y:S02]  /*a550*/  IMAD.MOV.U32 R2, RZ, RZ, RZ ;  /* 0x000000ffff027224 */ /* 0x010fe400078e00ff */
[----:B------:R-:W-:Y:S01]  /*a560*/  STS [R9+0xc000], R3 ;  /* 0x00c0000309007388 */ /* 0x000fe20000000800 */
[C---:B------:R-:W-:Y:S01]  /*a570*/  IMAD.WIDE R6, R244.reuse, R6, c[0x0][0x500] ;  /* 0x00014000f4067625 */ /* 0x040fe200078e0206 */
[----:B-1----:R-:W-:Y:S02]  /*a580*/  F2FP.PACK_AB R0, R59, R58 ;  /* 0x0000003a3b00723e */ /* 0x002fe400000000ff */
[----:B------:R-:W-:-:S03]  /*a590*/  @P2 LEA.HI.X R5, R244, c[0x0][0x50c], R246, 0x2, P0 ;  /* 0x00014300f4052a11 */ /* 0x000fc600000f14f6 */
[----:B------:R1:W-:Y:S04]  /*a5a0*/  STS [R9+0xc400], R0 ;  /* 0x00c4000009007388 */ /* 0x0003e80000000800 */
[----:B------:R-:W-:Y:S06]  /*a5b0*/  BAR.SYNC.DEFER_BLOCKING 0x1, 0x100 ;  /* 0x0044000000007b1d */ /* 0x000fec0000010000 */
[----:B------:R3:W5:Y:S04]  /*a5c0*/  @P2 LDG.E R12, [R4.64] ;  /* 0x00000006040c2981 */ /* 0x000768000c1e1900 */
[----:B------:R3:W5:Y:S01]  /*a5d0*/  @P1 LDG.E R2, [R6.64] ;  /* 0x0000000606021981 */ /* 0x000762000c1e1900 */
[----:B--2---:R-:W-:-:S04]  /*a5e0*/  ISETP.NE.AND P0, PT, R8, RZ, PT ;  /* 0x000000ff0800720c */ /* 0x004fc80003f05270 */
[----:B-1----:R-:W-:Y:S01]  /*a5f0*/  SEL R0, R8, c[0x0][0x3d4], P0 ;  /* 0x0000f50008007a07 */ /* 0x002fe20000000000 */
[----:B------:R-:W-:Y:S05]  /*a600*/  @P2 BRA `(.L_x_3846) ;  /* 0x0000004000002947 */ /* 0x000fea0003800000 */
[----:B---3--:R-:W-:Y:S05]  /*a610*/  @!P1 BRA `(.L_x_3846) ;  /* 0x0000003000009947 */ /* 0x008fea0003800000 */
[----:B-----5:R1:W2:Y:S04]  /*a620*/  LDG.E R12, [R6.64] ;  /* 0x00000006060c7981 */ /* 0x0202a8000c1e1900 */
[----:B-1----:R-:W2:Y:S02]  /*a630*/  LDG.E R6, [R6.64+0x4] ;  /* 0x0000040606067981 */ /* 0x002ea4000c1e1900 */
[----:B--2---:R-:W-:Y:S02]  /*a640*/  IADD3 R12, -R12, R6, RZ ;  /* 0x000000060c0c7210 */ /* 0x004fe40007ffe1ff */
.L_x_3846:
[----:B---3--:R-:W-:Y:S01]  /*a650*/  IMAD.MOV.U32 R10, RZ, RZ, 0x368 ;  /* 0x00000368ff0a7424 */ /* 0x008fe200078e00ff */
[----:B------:R-:W-:Y:S01]  /*a660*/  ISETP.GT.AND P2, PT, R0, 0x1, PT ;  /* 0x000000010000780c */ /* 0x000fe20003f44270 */
[----:B------:R-:W2:Y:S03]  /*a670*/  LDL R123, [R1+0x38] ;  /* 0x00003800017b7983 */ /* 0x000ea60000100800 */
[----:B------:R-:W-:Y:S01]  /*a680*/  SEL R10, R10, 0x328, P2 ;  /* 0x000003280a0a7807 */ /* 0x000fe20001000000 */
[----:B------:R-:W3:Y:S03]  /*a690*/  LDL R126, [R1+0x28] ;  /* 0x00002800017e7983 */ /* 0x000ee60000100800 */
[----:B------:R-:W1:Y:S02]  /*a6a0*/  LDC.64 R14, c[0x0][R10+0x168] ;  /* 0x00005a000a0e7b82 */ /* 0x000e640000000a00 */
[----:B-1----:R-:W-:-:S02]  /*a6b0*/  IMAD R8, R15, R245, RZ ;  /* 0x000000f50f087224 */ /* 0x002fc400078e02ff */
[----:B------:R-:W4:Y:S04]  /*a6c0*/  LDL R15, [R1+0x34] ;  /* 0x00003400010f7983 */ /* 0x000f280000100800 */
[----:B------:R-:W1:Y:S08]  /*a6d0*/  LDC.64 R6, c[0x0][R10+0x170] ;  /* 0x00005c000a067b82 */ /* 0x000e700000000a00 */
[----:B------:R-:W2:Y:S01]  /*a6e0*/  LDC.64 R16, c[0x0][R10+0x178] ;  /* 0x00005e000a107b82 */ /* 0x000ea20000000a00 */
[----:B------:R-:W-:-:S07]  /*a6f0*/  ISETP.NE.U32.AND P0, PT, RZ, c[0x0][0x500], PT ;  /* 0x00014000ff007a0c */ /* 0x000fce0003f05070 */
[----:B------:R1:W2:Y:S01]  /*a700*/  LDC.64 R18, c[0x0][R10+0x160] ;  /* 0x000058000a127b82 */ /* 0x0002a20000000a00 */
[----:B------:R-:W-:Y:S01]  /*a710*/  ISETP.NE.AND.EX P0, PT, RZ, c[0x0][0x504], PT, P0 ;  /* 0x00014100ff007a0c */ /* 0x000fe20003f05300 */
[----:B------:R-:W-:-:S03]  /*a720*/  IMAD.MOV.U32 R5, RZ, RZ, c[0x0][0x4e8] ;  /* 0x00013a00ff057624 */ /* 0x000fc600078e00ff */
[----:B------:R-:W-:Y:S02]  /*a730*/  SEL R0, R244, RZ, !P0 ;  /* 0x000000fff4007207 */ /* 0x000fe40004000000 */
[----:B------:R-:W-:Y:S02]  /*a740*/  SEL R4, R246, RZ, !P0 ;  /* 0x000000fff6047207 */ /* 0x000fe40004000000 */
[----:B------:R-:W-:Y:S01]  /*a750*/  ISETP.NE.AND P1, PT, R5, 0x1, PT ;  /* 0x000000010500780c */ /* 0x000fe20003f25270 */
[----:B-1----:R-:W-:-:S04]  /*a760*/  IMAD R3, R7, R0, RZ ;  /* 0x0000000007037224 */ /* 0x002fc800078e02ff */
[C---:B------:R-:W-:Y:S02]  /*a770*/  IMAD R3, R6.reuse, R4, R3 ;  /* 0x0000000406037224 */ /* 0x040fe400078e0203 */
[----:B------:R-:W-:-:S04]  /*a780*/  IMAD.WIDE.U32 R4, R6, R0, RZ ;  /* 0x0000000006047225 */ /* 0x000fc800078e00ff */
[----:B------:R-:W-:-:S04]  /*a790*/  IMAD.WIDE.U32 R6, R14, R245, RZ ;  /* 0x000000f50e067225 */ /* 0x000fc800078e00ff */
[----:B------:R-:W-:Y:S01]  /*a7a0*/  IMAD.IADD R13, R5, 0x1, R3 ;  /* 0x00000001050d7824 */ /* 0x000fe200078e0203 */
[----:B-----5:R-:W-:Y:S01]  /*a7b0*/  IADD3 R9, P5, P4, R4, R6, R2 ;  /* 0x0000000604097210 */ /* 0x020fe20007cbe002 */
[----:B------:R-:W-:Y:S02]  /*a7c0*/  IMAD.IADD R11, R7, 0x1, R8 ;  /* 0x00000001070b7824 */ /* 0x000fe400078e0208 */
[----:B--2---:R-:W-:Y:S01]  /*a7d0*/  IMAD R3, R241, 0x80, R123 ;  /* 0x00000080f1037824 */ /* 0x004fe200078e027b */
[----:B---3--:R-:W-:-:S03]  /*a7e0*/  SEL R4, R126, RZ, P2 ;  /* 0x000000ff7e047207 */ /* 0x008fc60001000000 */
[----:B------:R-:W-:Y:S01]  /*a7f0*/  @P1 IMAD.HI.U32 R5, R3, c[0x0][0x4ec], RZ ;  /* 0x00013b0003051a27 */ /* 0x000fe200078e00ff */
[----:B------:R-:W1:Y:S03]  /*a800*/  S2R R123, SR_TID.X ;  /* 0x00000000007b7919 */ /* 0x000e660000002100 */
[-C--:B------:R-:W-:Y:S02]  /*a810*/  IMAD R8, R17, R4.reuse, RZ ;  /* 0x0000000411087224 */ /* 0x080fe400078e02ff */
        /* <DEDUP_REMOVED lines=29> */
[----:B----4-:R-:W-:-:S03]  /*a9f0*/  IMAD R5, R241, 0x80, R15 ;  /* 0x00000080f1057824 */ /* 0x010fc600078e020f */
        /* <DEDUP_REMOVED lines=22> */
[C---:B------:R-:W-:Y:S02]  /*ab60*/  IMAD.WIDE.U32 R6, R245.reuse, c[0x0][0x3e8], R2 ;  /* 0x0000fa00f5067a25 */ /* 0x040fe400078e0002 */
        /* <DEDUP_REMOVED lines=42> */
.L_x_3911:
[----:B------:R-:W-:Y:S05]  /*ae10*/  BRA.DIV ~URZ, `(.L_x_3849) ;  /* 0x000044327f007947 */ /* 0x000fea000b800000 */
[----:B------:R3:W4:Y:S02]  /*ae20*/  SHFL.IDX PT, R0, R15, RZ, 0x181f ;  /* 0x00181fff0f007589 */ /* 0x00072400000e0000 */
.L_x_3912:
[----:B------:R-:W-:Y:S01]  /*ae30*/  ISETP.GE.AND P0, PT, R7, R4, PT ;  /* 0x000000040700720c */ /* 0x000fe20003f06270 */
[----:B------:R-:W-:-:S12]  /*ae40*/  BSSY B0, `(.L_x_3850) ;  /* 0x0000013000007945 */ /* 0x000fd80003800000 */
[----:B------:R-:W-:Y:S05]  /*ae50*/  @P0 BRA `(.L_x_3851) ;  /* 0x0000011000000947 */ /* 0x000fea0003800000 */
[----:B------:R-:W5:Y:S01]  /*ae60*/  LDL R5, [R1] ;  /* 0x0000000001057983 */ /* 0x000f620000100800 */
        /* <DEDUP_REMOVED lines=10> */
[----:B------:R2:W-:Y:S01]  /*af10*/  @!P6 ST.E.128 [R12.64], R28 ;  /* 0x0000001c0c00e985 */ /* 0x0005e2000c101d06 */
[----:B------:R-:W-:-:S02]  /*af20*/  @!P3 LEA.HI.X R3, R238, R6, R247, 0x1, P0 ;  /* 0x00000006ee03b211 */ /* 0x000fc400000f0cf7 */
[----:B-----5:R-:W-:-:S05]  /*af30*/  @!P5 LEA.HI.X R11, R237, R6, R5, 0x1, P2 ;  /* 0x00000006ed0bd211 */ /* 0x020fca00010f0c05 */
[----:B------:R2:W-:Y:S04]  /*af40*/  @!P5 ST.E.128 [R10.64], R24 ;  /* 0x000000180a00d985 */ /* 0x0005e8000c101d06 */
[----:B------:R2:W-:Y:S04]  /*af50*/  @!P4 ST.E.128 [R8.64], R20 ;  /* 0x000000140800c985 */ /* 0x0005e8000c101d06 */
[----:B------:R2:W-:Y:S02]  /*af60*/  @!P3 ST.E.128 [R2.64], R16 ;  /* 0x000000100200b985 */ /* 0x0005e4000c101d06 */
.L_x_3851:
[----:B------:R-:W-:Y:S05]  /*af70*/  BSYNC B0 ;  /* 0x0000000000007941 */ /* 0x000fea0003800000 */
.L_x_3850:
[----:B------:R-:W-:Y:S05]  /*af80*/  BRA.DIV ~URZ, `(.L_x_3852) ;  /* 0x000043227f007947 */ /* 0x000fea000b800000 */
[----:B--2---:R2:W1:Y:S04]  /*af90*/  SHFL.IDX PT, R6, R14, 0x1, 0x181f ;  /* 0x00381f000e067f89 */ /* 0x00446800000e0000 */
[----:B----4-:R2:W4:Y:S02]  /*afa0*/  SHFL.IDX PT, R0, R15, 0x1, 0x181f ;  /* 0x00381f000f007f89 */ /* 0x01052400000e0000 */
.L_x_3913:
[----:B------:R-:W-:Y:S01]  /*afb0*/  IADD3 R2, R7, 0x20, RZ ;  /* 0x0000002007027810 */ /* 0x000fe20007ffe0ff */
[----:B------:R-:W-:Y:S03]  /*afc0*/  BSSY B0, `(.L_x_3853) ;  /* 0x0000014000007945 */ /* 0x000fe60003800000 */
[----:B------:R-:W-:-:S13]  /*afd0*/  ISETP.GE.AND P0, PT, R2, R4, PT ;  /* 0x000000040200720c */ /* 0x000fda0003f06270 */
        /* <DEDUP_REMOVED lines=18> */
.L_x_3854:
[----:B------:R-:W-:Y:S05]  /*b100*/  BSYNC B0 ;  /* 0x0000000000007941 */ /* 0x000fea0003800000 */
.L_x_3853:
[----:B------:R-:W-:Y:S05]  /*b110*/  BRA.DIV ~URZ, `(.L_x_3855) ;  /* 0x000042527f007947 */ /* 0x000fea000b800000 */
[----:B-1----:R1:W2:Y:S02]  /*b120*/  SHFL.IDX PT, R6, R14, 0x2, 0x181f ;  /* 0x00581f000e067f89 */ /* 0x0022a400000e0000 */
.L_x_3914:
[----:B------:R-:W-:Y:S05]  /*b130*/  BRA.DIV ~URZ, `(.L_x_3856) ;  /* 0x000042a27f007947 */ /* 0x000fea000b800000 */
[----:B----4-:R4:W1:Y:S02]  /*b140*/  SHFL.IDX PT, R0, R15, 0x2, 0x181f ;  /* 0x00581f000f007f89 */ /* 0x01086400000e0000 */
.L_x_3915:
        /* <DEDUP_REMOVED lines=21> */
.L_x_3858:
[----:B------:R-:W-:Y:S05]  /*b2a0*/  BSYNC B0 ;  /* 0x0000000000007941 */ /* 0x000fea0003800000 */
.L_x_3857:
[----:B------:R-:W-:Y:S05]  /*b2b0*/  BRA.DIV ~URZ, `(.L_x_3859) ;  /* 0x000041827f007947 */ /* 0x000fea000b800000 */
[----:B--2---:R2:W3:Y:S04]  /*b2c0*/  SHFL.IDX PT, R6, R14, 0x3, 0x181f ;  /* 0x00781f000e067f89 */ /* 0x0044e800000e0000 */
[----:B-1----:R2:W1:Y:S02]  /*b2d0*/  SHFL.IDX PT, R0, R15, 0x3, 0x181f ;  /* 0x00781f000f007f89 */ /* 0x00246400000e0000 */
.L_x_3916:
[----:B------:R-:W-:-:S04]  /*b2e0*/  IADD3 R2, R7, 0x60, RZ ;  /* 0x0000006007027810 */ /* 0x000fc80007ffe0ff */
[----:B------:R-:W-:-:S13]  /*b2f0*/  ISETP.GE.AND P0, PT, R2, R4, PT ;  /* 0x000000040200720c */ /* 0x000fda0003f06270 */
[----:B------:R-:W-:Y:S05]  /*b300*/  @P0 BRA `(.L_x_3860) ;  /* 0x00002b0000000947 */ /* 0x000fea0003800000 */
[----:B------:R-:W5:Y:S01]  /*b310*/  LDL R10, [R1] ;  /* 0x00000000010a7983 */ /* 0x000f620000100800 */
[----:B------:R-:W-:Y:S02]  /*b320*/  ISETP.GE.AND P2, PT, R234, c[0x0][0x3c8], PT ;  /* 0x0000f200ea007a0c */ /* 0x000fe40003f46270 */
[----:B------:R-:W-:Y:S02]  /*b330*/  ISETP.GE.AND P1, PT, R237, c[0x0][0x3c8], PT ;  /* 0x0000f200ed007a0c */ /* 0x000fe40003f26270 */
[----:B------:R-:W-:-:S09]  /*b340*/  ISETP.GE.AND P0, PT, R236, c[0x0][0x3c8], PT ;  /* 0x0000f200ec007a0c */ /* 0x000fd20003f06270 */
[-C--:B-1----:R-:W-:Y:S02]  /*b350*/  @!P2 LEA R8, P5, R234, R0.reuse, 0x1 ;  /* 0x00000000ea08a211 */ /* 0x082fe400078a08ff */
[-C--:B------:R-:W-:Y:S02]  /*b360*/  @!P1 LEA R4, P4, R237, R0.reuse, 0x1 ;  /* 0x00000000ed049211 */ /* 0x080fe400078808ff */
[----:B------:R-:W-:Y:S02]  /*b370*/  @!P0 LEA R2, P3, R236, R0, 0x1 ;  /* 0x00000000ec028211 */ /* 0x000fe400078608ff */
[-C--:B---3--:R-:W-:Y:S02]  /*b380*/  @!P2 LEA.HI.X R9, R234, R6.reuse, R235, 0x1, P5 ;  /* 0x00000006ea09a211 */ /* 0x088fe400028f0ceb */
[----:B------:R-:W-:-:S03]  /*b390*/  @!P0 LEA.HI.X R3, R236, R6, R252, 0x1, P3 ;  /* 0x00000006ec038211 */ /* 0x000fc600018f0cfc */
[----:B------:R1:W-:Y:S01]  /*b3a0*/  @!P2 ST.E.128 [R8.64], R72 ;  /* 0x000000480800a985 */ /* 0x0003e2000c101d06 */
[----:B-----5:R-:W-:-:S05]  /*b3b0*/  @!P1 LEA.HI.X R5, R237, R6, R10, 0x1, P4 ;  /* 0x00000006ed059211 */ /* 0x020fca00020f0c0a */
        /* <DEDUP_REMOVED lines=8> */
.L_x_3847:
[----:B------:R-:W2:Y:S01]  /*b440*/  LDL.LU R7, [R1+0x28] ;  /* 0x0000280001077983 */ /* 0x000ea20000300800 */
[----:B------:R-:W-:Y:S02]  /*b450*/  IMAD R6, R6, c[0x0][0x408], RZ ;  /* 0x0001020006067a24 */ /* 0x000fe400078e02ff */
[----:B------:R-:W-:-:S04]  /*b460*/  IMAD.WIDE.U32 R4, R2, c[0x0][0x408], RZ ;  /* 0x0001020002047a25 */ /* 0x000fc800078e00ff */
[----:B------:R-:W-:Y:S02]  /*b470*/  IMAD R2, R2, c[0x0][0x40c], R6 ;  /* 0x0001030002027a24 */ /* 0x000fe400078e0206 */
[----:B------:R-:W-:-:S03]  /*b480*/  @P1 IMAD.HI.U32 R6, R3, c[0x0][0x4ec], RZ ;  /* 0x00013b0003061a27 */ /* 0x000fc600078e00ff */
[----:B------:R-:W-:Y:S02]  /*b490*/  IADD3 R5, R5, R2, RZ ;  /* 0x0000000205057210 */ /* 0x000fe40007ffe0ff */
[----:B------:R-:W-:-:S03]  /*b4a0*/  SHF.R.S32.HI R2, RZ, 0x1f, R0 ;  /* 0x0000001fff027819 */ /* 0x000fc60000011400 */
[----:B------:R-:W-:-:S04]  /*b4b0*/  IMAD.WIDE.U32 R4, R245, c[0x0][0x438], R4 ;  /* 0x00010e00f5047a25 */ /* 0x000fc800078e0004 */
[----:B------:R-:W-:Y:S02]  /*b4c0*/  IMAD R2, R2, c[0x0][0x440], RZ ;  /* 0x0001100002027a24 */ /* 0x000fe400078e02ff */
[----:B------:R-:W-:Y:S02]  /*b4d0*/  IMAD R5, R245, c[0x0][0x43c], R5 ;  /* 0x00010f00f5057a24 */ /* 0x000fe400078e0205 */
[C---:B------:R-:W-:Y:S02]  /*b4e0*/  IMAD R2, R0.reuse, c[0x0][0x444], R2 ;  /* 0x0001110000027a24 */ /* 0x040fe400078e0202 */
[----:B------:R-:W-:Y:S01]  /*b4f0*/  IMAD.WIDE.U32 R4, R0, c[0x0][0x440], R4 ;  /* 0x0001100000047a25 */ /* 0x000fe200078e0004 */
[----:B------:R-:W-:Y:S02]  /*b500*/  MOV R0, R3 ;  /* 0x0000000300007202 */ /* 0x000fe40000000f00 */
[----:B------:R-:W-:Y:S02]  /*b510*/  @P1 SHF.R.U32.HI R0, RZ, c[0x0][0x4f0], R6 ;  /* 0x00013c00ff001a19 */ /* 0x000fe40000011606 */
[----:B------:R-:W-:-:S02]  /*b520*/  IADD3 R5, R5, R2, RZ ;  /* 0x0000000205057210 */ /* 0x000fc40007ffe0ff */
[----:B------:R-:W-:Y:S02]  /*b530*/  SHF.R.S32.HI R2, RZ, 0x1f, R0 ;  /* 0x0000001fff027819 */ /* 0x000fe40000011400 */
[----:B------:R-:W-:-:S03]  /*b540*/  IADD3 R6, -R0, RZ, RZ ;  /* 0x000000ff00067210 */ /* 0x000fc60007ffe1ff */
[----:B------:R-:W-:Y:S02]  /*b550*/  IMAD R2, R2, c[0x0][0x430], RZ ;  /* 0x00010c0002027a24 */ /* 0x000fe400078e02ff */
[----:B------:R-:W-:Y:S02]  /*b560*/  IMAD R6, R6, c[0x0][0x4e8], R3 ;  /* 0x00013a0006067a24 */ /* 0x000fe400078e0203 */
[----:B--2---:R-:W-:-:S04]  /*b570*/  IMAD.WIDE.U32 R4, R7, c[0x0][0x448], R4 ;  /* 0x0001120007047a25 */ /* 0x004fc800078e0004 */
        /* <DEDUP_REMOVED lines=8> */
[----:B-1----:R-:W-:-:S04]  /*b600*/  LEA R21, P1, R2, c[0x0][0x400], 0x2 ;  /* 0x0001000002157a11 */ /* 0x002fc800078210ff */
[----:B------:R-:W-:-:S04]  /*b610*/  IADD3 R6, R3, R6, RZ ;  /* 0x0000000603067210 */ /* 0x000fc80007ffe0ff */
[----:B------:R-:W-:Y:S01]  /*b620*/  LEA.HI.X R20, R2, c[0x0][0x404], R6, 0x2, P1 ;  /* 0x0001010002147a11 */ /* 0x000fe200008f1406 */
[----:B------:R-:W-:Y:S05]  /*b630*/  BRA.DIV ~URZ, `(.L_x_3861) ;  /* 0x00003ec27f007947 */ /* 0x000fea000b800000 */
[----:B------:R1:W2:Y:S02]  /*b640*/  SHFL.IDX PT, R4, R20, RZ, 0x1c1f ;  /* 0x001c1fff14047589 */ /* 0x0002a400000e0000 */
.L_x_3917:
[----:B------:R-:W-:Y:S05]  /*b650*/  BRA.DIV ~URZ, `(.L_x_3862) ;  /* 0x00003f127f007947 */ /* 0x000fea000b800000 */
[----:B------:R3:W4:Y:S02]  /*b660*/  SHFL.IDX PT, R0, R21, RZ, 0x1c1f ;  /* 0x001c1fff15007589 */ /* 0x00072400000e0000 */
.L_x_3918:
[----:B------:R-:W-:Y:S01]  /*b670*/  BSSY B0, `(.L_x_3863) ;  /* 0x00000cf000007945 */ /* 0x000fe20003800000 */
[----:B------:R-:W-:Y:S05]  /*b680*/  @P3 BRA `(.L_x_3864) ;  /* 0x00000cd000003947 */ /* 0x000fea0003800000 */
[C---:B------:R-:W-:Y:S02]  /*b690*/  IADD3 R10, R239.reuse, 0x8, RZ ;  /* 0x00000008ef0a7810 */ /* 0x040fe40007ffe0ff */
[C---:B------:R-:W-:Y:S02]  /*b6a0*/  ISETP.GE.AND P2, PT, R239.reuse, c[0x0][0x3c8], PT ;  /* 0x0000f200ef007a0c */ /* 0x040fe40003f46270 */
[----:B------:R-:W-:Y:S02]  /*b6b0*/  ISETP.GE.AND P1, PT, R10, c[0x0][0x3c8], PT ;  /* 0x0000f2000a007a0c */ /* 0x000fe40003f26270 */
[C---:B------:R-:W-:Y:S02]  /*b6c0*/  IADD3 R12, R239.reuse, 0x10, RZ ;  /* 0x00000010ef0c7810 */ /* 0x040fe40007ffe0ff */
[----:B------:R-:W-:-:S02]  /*b6d0*/  IADD3 R6, R239, 0x18, RZ ;  /* 0x00000018ef067810 */ /* 0x000fc40007ffe0ff */
[----:B------:R-:W-:Y:S02]  /*b6e0*/  ISETP.GE.AND P3, PT, R12, c[0x0][0x3c8], PT ;  /* 0x0000f2000c007a0c */ /* 0x000fe40003f66270 */
[----:B------:R-:W-:Y:S02]  /*b6f0*/  ISETP.GE.AND P5, PT, R6, c[0x0][0x3c8], PT ;  /* 0x0000f20006007a0c */ /* 0x000fe40003fa6270 */
[----:B------:R-:W-:Y:S01]  /*b700*/  SHF.R.S32.HI R7, RZ, 0x1f, R10 ;  /* 0x0000001fff077819 */ /* 0x000fe2000001140a */
[----:B----4-:R-:W-:Y:S01]  /*b710*/  @!P2 IMAD.MOV.U32 R2, RZ, RZ, R0 ;  /* 0x000000ffff02a224 */ /* 0x010fe200078e0000 */
[C---:B------:R-:W-:Y:S01]  /*b720*/  IADD3 R5, R239.reuse, 0x20, RZ ;  /* 0x00000020ef057810 */ /* 0x040fe20007ffe0ff */
[----:B--2---:R-:W-:Y:S01]  /*b730*/  @!P2 IMAD.MOV.U32 R3, RZ, RZ, R4 ;  /* 0x000000ffff03a224 */ /* 0x004fe200078e0004 */
[C---:B------:R-:W-:Y:S02]  /*b740*/  @!P1 LEA R8, P4, R10.reuse, R0, 0x2 ;  /* 0x000000000a089211 */ /* 0x040fe400078810ff */
[----:B------:R-:W-:Y:S01]  /*b750*/  SHF.R.S32.HI R11, RZ, 0x1f, R6 ;  /* 0x0000001fff0b7819 */ /* 0x000fe20000011406 */
[----:B------:R-:W-:Y:S01]  /*b760*/  @!P2 IMAD.WIDE R2, R239, 0x4, R2 ;  /* 0x00000004ef02a825 */ /* 0x000fe200078e0202 */
[----:B------:R-:W-:-:S02]  /*b770*/  @!P1 LEA.HI.X R9, R10, R4, R7, 0x2, P4 ;  /* 0x000000040a099211 */ /* 0x000fc400020f1407 */
[----:B------:R-:W-:Y:S02]  /*b780*/  ISETP.GE.AND P4, PT, R5, c[0x0][0x3c8], PT ;  /* 0x0000f20005007a0c */ /* 0x000fe40003f86270 */
[----:B------:R2:W-:Y:S01]  /*b790*/  @!P2 ST.E.64 [R2.64], R24 ;  /* 0x000000180200a985 */ /* 0x0005e2000c101b06 */
[----:B------:R-:W-:Y:S02]  /*b7a0*/  SHF.R.S32.HI R7, RZ, 0x1f, R12 ;  /* 0x0000001fff077819 */ /* 0x000fe4000001140c */
[----:B------:R-:W-:Y:S01]  /*b7b0*/  SHF.R.S32.HI R13, RZ, 0x1f, R5 ;  /* 0x0000001fff0d7819 */ /* 0x000fe20000011405 */
[----:B------:R4:W-:Y:S01]  /*b7c0*/  @!P1 ST.E.64 [R8.64], R22 ;  /* 0x0000001608009985 */ /* 0x0009e2000c101b06 */
[C---:B------:R-:W-:Y:S02]  /*b7d0*/  @!P5 LEA R10, P1, R6.reuse, R0, 0x2 ;  /* 0x00000000060ad211 */ /* 0x040fe400078210ff */
[----:B------:R-:W-:Y:S02]  /*b7e0*/  IADD3 R123, R239, 0xa0, RZ ;  /* 0x000000a0ef7b7810 */ /* 0x000fe40007ffe0ff */
[----:B------:R-:W-:-:S02]  /*b7f0*/  @!P5 LEA.HI.X R11, R6, R4, R11, 0x2, P1 ;  /* 0x00000004060bd211 */ /* 0x000fc400008f140b */
[C---:B------:R-:W-:Y:S02]  /*b800*/  IADD3 R6, R239.reuse, 0x40, RZ ;  /* 0x00000040ef067810 */ /* 0x040fe40007ffe0ff */
[C---:B------:R-:W-:Y:S02]  /*b810*/  IADD3 R126, R239.reuse, 0x90, RZ ;  /* 0x00000090ef7e7810 */ /* 0x040fe40007ffe0ff */
[C---:B------:R-:W-:Y:S02]  /*b820*/  IADD3 R127, R239.reuse, 0xa0, RZ ;  /* 0x000000a0ef7f7810 */ /* 0x040fe40007ffe0ff */
[----:B------:R-:W-:Y:S02]  /*b830*/  SHF.R.S32.HI R126, RZ, 0x1f, R126 ;  /* 0x0000001fff7e7819 */ /* 0x000fe4000001147e */
[----:B------:R-:W-:Y:S02]  /*b840*/  SHF.R.S32.HI R127, RZ, 0x1f, R127 ;  /* 0x0000001fff7f7819 */ /* 0x000fe4000001147f */
[----:B--2---:R-:W-:-:S02]  /*b850*/  IADD3 R3, R239, 0x28, RZ ;  /* 0x00000028ef037810 */ /* 0x004fc40007ffe0ff */
[----:B------:R-:W-:Y:S02]  /*b860*/  IADD3 R2, R239, 0x30, RZ ;  /* 0x00000030ef027810 */ /* 0x000fe40007ffe0ff */
[----:B------:R-:W-:Y:S02]  /*b870*/  ISETP.GE.AND P6, PT, R3, c[0x0][0x3c8], PT ;  /* 0x0000f20003007a0c */ /* 0x000fe40003fc6270 */
[----:B----4-:R-:W-:Y:S02]  /*b880*/  @!P3 LEA R8, P2, R12, R0, 0x2 ;  /* 0x000000000c08b211 */ /* 0x010fe400078410ff */
[----:B------:R-:W-:Y:S02]  /*b890*/  ISETP.GE.AND P1, PT, R2, c[0x0][0x3c8], PT ;  /* 0x0000f20002007a0c */ /* 0x000fe40003f26270 */
[----:B------:R-:W-:Y:S02]  /*b8a0*/  @!P3 LEA.HI.X R9, R12, R4, R7, 0x2, P2 ;  /* 0x000000040c09b211 */ /* 0x000fe400010f1407 */
[----:B------:R-:W-:-:S02]  /*b8b0*/  IADD3 R7, R239, 0x38, RZ ;  /* 0x00000038ef077810 */ /* 0x000fc40007ffe0ff */
[----:B------:R-:W-:Y:S01]  /*b8c0*/  @!P4 LEA R12, P2, R5, R0, 0x2 ;  /* 0x00000000050cc211 */ /* 0x000fe200078410ff */
[----:B------:R2:W-:Y:S01]  /*b8d0*/  @!P3 ST.E.64 [R8.64], R26 ;  /* 0x0000001a0800b985 */ /* 0x0005e2000c101b06 */
[----:B------:R-:W-:Y:S02]  /*b8e0*/  ISETP.GE.AND P3, PT, R7, c[0x0][0x3c8], PT ;  /* 0x0000f20007007a0c */ /* 0x000fe40003f66270 */
[----:B------:R-:W-:Y:S01]  /*b8f0*/  @!P4 LEA.HI.X R13, R5, R4, R13, 0x2, P2 ;  /* 0x00000004050dc211 */ /* 0x000fe200010f140d */
[----:B------:R4:W-:Y:S01]  /*b900*/  @!P5 ST.E.64 [R10.64], R30 ;  /* 0x0000001e0a00d985 */ /* 0x0009e2000c101b06 */
[----:B------:R-:W-:Y:S02]  /*b910*/  SHF.R.S32.HI R5, RZ, 0x1f, R3 ;  /* 0x0000001fff057819 */ /* 0x000fe40000011403 */
[----:B------:R-:W-:Y:S01]  /*b920*/  @!P6 LEA R16, P2, R3, R0, 0x2 ;  /* 0x000000000310e211 */ /* 0x000fe200078410ff */
[----:B------:R5:W-:Y:S01]  /*b930*/  @!P4 ST.E.64 [R12.64], R28 ;  /* 0x0000001c0c00c985 */ /* 0x000be2000c101b06 */
[----:B------:R-:W-:-:S02]  /*b940*/  ISETP.GE.AND P5, PT, R6, c[0x0][0x3c8], PT ;  /* 0x0000f20006007a0c */ /* 0x000fc40003fa6270 */
[----:B------:R-:W-:Y:S02]  /*b950*/  @!P6 LEA.HI.X R17, R3, R4, R5, 0x2, P2 ;  /* 0x000000040311e211 */ /* 0x000fe400010f1405 */
[----:B------:R-:W-:Y:S02]  /*b960*/  SHF.R.S32.HI R3, RZ, 0x1f, R2 ;  /* 0x0000001fff037819 */ /* 0x000fe40000011402 */
[C---:B------:R-:W-:Y:S01]  /*b970*/  IADD3 R5, R239.reuse, 0x48, RZ ;  /* 0x00000048ef057810 */ /* 0x040fe20007ffe0ff */
[----:B------:R-:W-:Y:S01]  /*b980*/  @!P6 ST.E.64 [R16.64], R34 ;  /* 0x000000221000e985 */ /* 0x000fe2000c101b06 */
[----:B------:R-:W-:Y:S02]  /*b990*/  IADD3 R25, R239, 0x90, RZ ;  /* 0x00000090ef197810 */ /* 0x000fe40007ffe0ff */
[----:B------:R-:W-:Y:S02]  /*b9a0*/  ISETP.GE.AND P4, PT, R5, c[0x0][0x3c8], PT ;  /* 0x0000f20005007a0c */ /* 0x000fe40003f86270 */
[----:B------:R-:W-:-:S02]  /*b9b0*/  IADD3 R22, R239, 0x98, RZ ;  /* 0x00000098ef167810 */ /* 0x000fc40007ffe0ff */
[C---:B------:R-:W-:Y:S02]  /*b9c0*/  IADD3 R24, R239.reuse, 0xa8, RZ ;  /* 0x000000a8ef187810 */ /* 0x040fe40007ffe0ff */
[----:B------:R-:W-:Y:S02]  /*b9d0*/  IADD3 R23, R239, 0x98, RZ ;  /* 0x00000098ef177810 */ /* 0x000fe40007ffe0ff */
[C---:B--2---:R-:W-:Y:S02]  /*b9e0*/  @!P1 LEA R8, P2, R2.reuse, R0, 0x2 ;  /* 0x0000000002089211 */ /* 0x044fe400078410ff */
[----:B------:R-:W-:Y:S02]  /*b9f0*/  SHF.R.S32.HI R23, RZ, 0x1f, R23 ;  /* 0x0000001fff177819 */ /* 0x000fe40000011417 */
[----:B------:R-:W-:Y:S02]  /*ba00*/  @!P1 LEA.HI.X R9, R2, R4, R3, 0x2, P2 ;  /* 0x0000000402099211 */ /* 0x000fe400010f1403 */
[----:B------:R-:W-:-:S02]  /*ba10*/  SHF.R.S32.HI R2, RZ, 0x1f, R7 ;  /* 0x0000001fff027819 */ /* 0x000fc40000011407 */
[----:B------:R-:W-:Y:S01]  /*ba20*/  @!P3 LEA R14, P2, R7, R0, 0x2 ;  /* 0x00000000070eb211 */ /* 0x000fe200078410ff */
[----:B------:R2:W-:Y:S01]  /*ba30*/  @!P1 ST.E.64 [R8.64], R32 ;  /* 0x0000002008009985 */ /* 0x0005e2000c101b06 */
[----:B------:R-:W-:Y:S02]  /*ba40*/  IADD3 R3, R239, 0x50, RZ ;  /* 0x00000050ef037810 */ /* 0x000fe40007ffe0ff */
[----:B------:R-:W-:Y:S02]  /*ba50*/  @!P3 LEA.HI.X R15, R7, R4, R2, 0x2, P2 ;  /* 0x00000004070fb211 */ /* 0x000fe400010f1402 */
[----:B------:R-:W-:Y:S02]  /*ba60*/  ISETP.GE.AND P6, PT, R3, c[0x0][0x3c8], PT ;  /* 0x0000f20003007a0c */ /* 0x000fe40003fc6270 */
[----:B----4-:R-:W-:Y:S01]  /*ba70*/  @!P5 LEA R10, P2, R6, R0, 0x2 ;  /* 0x00000000060ad211 */ /* 0x010fe200078410ff */
[----:B------:R4:W-:Y:S01]  /*ba80*/  @!P3 ST.E.64 [R14.64], R36 ;  /* 0x000000240e00b985 */ /* 0x0009e2000c101b06 */
[----:B------:R-:W-:-:S02]  /*ba90*/  IADD3 R2, R239, 0x58, RZ ;  /* 0x00000058ef027810 */ /* 0x000fc40007ffe0ff */
[----:B------:R-:W-:Y:S02]  /*baa0*/  SHF.R.S32.HI R7, RZ, 0x1f, R5 ;  /* 0x0000001fff077819 */ /* 0x000fe40000011405 */
[----:B-----5:R-:W-:-:S04]  /*bab0*/  @!P4 LEA R12, P1, R5, R0, 0x2 ;  /* 0x00000000050cc211 */ /* 0x020fc800078210ff */
[----:B------:R-:W-:Y:S02]  /*bac0*/  @!P4 LEA.HI.X R13, R5, R4, R7, 0x2, P1 ;  /* 0x00000004050dc211 */ /* 0x000fe400008f1407 */
[----:B------:R-:W-:Y:S02]  /*bad0*/  @!P6 LEA R18, P1, R3, R0, 0x2 ;  /* 0x000000000312e211 */ /* 0x000fe400078210ff */
[----:B------:R-:W-:-:S04]  /*bae0*/  IADD3 R5, R239, 0x60, RZ ;  /* 0x00000060ef057810 */ /* 0x000fc80007ffe0ff */
[----:B------:R-:W-:Y:S02]  /*baf0*/  ISETP.GE.AND P3, PT, R5, c[0x0][0x3c8], PT ;  /* 0x0000f20005007a0c */ /* 0x000fe40003f66270 */
[----:B------:R-:W-:Y:S02]  /*bb00*/  SHF.R.S32.HI R7, RZ, 0x1f, R5 ;  /* 0x0000001fff077819 */ /* 0x000fe40000011405 */
[----:B--2---:R-:W-:-:S04]  /*bb10*/  SHF.R.S32.HI R8, RZ, 0x1f, R6 ;  /* 0x0000001fff087819 */ /* 0x004fc80000011406 */
[-C--:B------:R-:W-:Y:S02]  /*bb20*/  @!P5 LEA.HI.X R11, R6, R4.reuse, R8, 0x2, P2 ;  /* 0x00000004060bd211 */ /* 0x080fe400010f1408 */
[----:B------:R-:W-:Y:S02]  /*bb30*/  ISETP.GE.AND P2, PT, R2, c[0x0][0x3c8], PT ;  /* 0x0000f20002007a0c */ /* 0x000fe40003f46270 */
[----:B------:R-:W-:Y:S01]  /*bb40*/  SHF.R.S32.HI R6, RZ, 0x1f, R3 ;  /* 0x0000001fff067819 */ /* 0x000fe20000011403 */
[----:B------:R-:W-:Y:S03]  /*bb50*/  @!P5 ST.E.64 [R10.64], R44 ;  /* 0x0000002c0a00d985 */ /* 0x000fe6000c101b06 */
[----:B------:R-:W-:Y:S01]  /*bb60*/  @!P6 LEA.HI.X R19, R3, R4, R6, 0x2, P1 ;  /* 0x000000040313e211 */ /* 0x000fe200008f1406 */
[----:B------:R2:W-:Y:S01]  /*bb70*/  @!P4 ST.E.64 [R12.64], R40 ;  /* 0x000000280c00c985 */ /* 0x0005e2000c101b06 */
[----:B------:R-:W-:-:S02]  /*bb80*/  SHF.R.S32.HI R3, RZ, 0x1f, R2 ;  /* 0x0000001fff037819 */ /* 0x000fc40000011402 */
[----:B------:R-:W-:Y:S01]  /*bb90*/  IADD3 R6, R239, 0x78, RZ ;  /* 0x00000078ef067810 */ /* 0x000fe20007ffe0ff */
[----:B------:R-:W-:Y:S01]  /*bba0*/  @!P6 ST.E.64 [R18.64], R52 ;  /* 0x000000341200e985 */ /* 0x000fe2000c101b06 */
[-C--:B------:R-:W-:Y:S02]  /*bbb0*/  @!P3 LEA R16, P4, R5, R0.reuse, 0x2 ;  /* 0x000000000510b211 */ /* 0x080fe400078810ff */
[----:B------:R-:W-:Y:S02]  /*bbc0*/  @!P2 LEA R8, P1, R2, R0, 0x2 ;  /* 0x000000000208a211 */ /* 0x000fe400078210ff */
[----:B------:R-:W-:Y:S02]  /*bbd0*/  ISETP.GE.AND P6, PT, R6, c[0x0][0x3c8], PT ;  /* 0x0000f20006007a0c */ /* 0x000fe40003fc6270 */
[----:B------:R-:W-:Y:S02]  /*bbe0*/  @!P2 LEA.HI.X R9, R2, R4, R3, 0x2, P1 ;  /* 0x000000040209a211 */ /* 0x000fe400008f1403 */
[----:B------:R-:W-:-:S02]  /*bbf0*/  IADD3 R3, R239, 0x68, RZ ;  /* 0x00000068ef037810 */ /* 0x000fc40007ffe0ff */
[----:B------:R-:W-:Y:S01]  /*bc00*/  IADD3 R2, R239, 0x70, RZ ;  /* 0x00000070ef027810 */ /* 0x000fe20007ffe0ff */
[----:B------:R5:W-:Y:S01]  /*bc10*/  @!P2 ST.E.64 [R8.64], R48 ;  /* 0x000000300800a985 */ /* 0x000be2000c101b06 */
[----:B------:R-:W-:Y:S02]  /*bc20*/  ISETP.GE.AND P5, PT, R3, c[0x0][0x3c8], PT ;  /* 0x0000f20003007a0c */ /* 0x000fe40003fa6270 */
[----:B------:R-:W-:Y:S02]  /*bc30*/  ISETP.GE.AND P1, PT, R2, c[0x0][0x3c8], PT ;  /* 0x0000f20002007a0c */ /* 0x000fe40003f26270 */
[----:B------:R-:W-:Y:S02]  /*bc40*/  @!P3 LEA.HI.X R17, R5, R4, R7, 0x2, P4 ;  /* 0x000000040511b211 */ /* 0x000fe400020f1407 */
[----:B------:R-:W-:Y:S02]  /*bc50*/  SHF.R.S32.HI R7, RZ, 0x1f, R2 ;  /* 0x0000001fff077819 */ /* 0x000fe40000011402 */
[----:B------:R-:W-:Y:S01]  /*bc60*/  IADD3 R5, R239, 0x80, RZ ;  /* 0x00000080ef057810 */ /* 0x000fe20007ffe0ff */
[----:B------:R-:W-:Y:S04]  /*bc70*/  @!P3 ST.E.64 [R16.64], R152 ;  /* 0x000000981000b985 */ /* 0x000fe8000c101b06 */
[----:B----4-:R-:W-:-:S02]  /*bc80*/  @!P5 LEA R14, P4, R3, R0, 0x2 ;  /* 0x00000000030ed211 */ /* 0x010fc400078810ff */
[----:B--2---:R-:W-:-:S04]  /*bc90*/  @!P1 LEA R12, P2, R2, R0, 0x2 ;  /* 0x00000000020c9211 */ /* 0x004fc800078410ff */
[----:B------:R-:W-:Y:S02]  /*bca0*/  @!P1 LEA.HI.X R13, R2, R4, R7, 0x2, P2 ;  /* 0x00000004020d9211 */ /* 0x000fe400010f1407 */
[----:B------:R-:W-:Y:S02]  /*bcb0*/  @!P6 LEA R10, P2, R6, R0, 0x2 ;  /* 0x00000000060ae211 */ /* 0x000fe400078410ff */
[----:B------:R-:W-:Y:S02]  /*bcc0*/  IADD3 R2, R239, 0x88, RZ ;  /* 0x00000088ef027810 */ /* 0x000fe40007ffe0ff */
[----:B-----5:R-:W-:-:S04]  /*bcd0*/  SHF.R.S32.HI R8, RZ, 0x1f, R3 ;  /* 0x0000001fff087819 */ /* 0x020fc80000011403 */
[-C--:B------:R-:W-:Y:S02]  /*bce0*/  @!P5 LEA.HI.X R15, R3, R4.reuse, R8, 0x2, P4 ;  /* 0x00000004030fd211 */ /* 0x080fe400020f1408 */
[----:B------:R-:W-:Y:S02]  /*bcf0*/  ISETP.GE.AND P4, PT, R5, c[0x0][0x3c8], PT ;  /* 0x0000f20005007a0c */ /* 0x000fe40003f86270 */
[----:B------:R-:W-:Y:S01]  /*bd00*/  SHF.R.S32.HI R3, RZ, 0x1f, R6 ;  /* 0x0000001fff037819 */ /* 0x000fe20000011406 */
[----:B------:R2:W-:Y:S01]  /*bd10*/  @!P5 ST.E.64 [R14.64], R168 ;  /* 0x000000a80e00d985 */ /* 0x0005e2000c101b06 */
[----:B------:R-:W-:Y:S02]  /*bd20*/  ISETP.GE.AND P5, PT, R25, c[0x0][0x3c8], PT ;  /* 0x0000f20019007a0c */ /* 0x000fe40003fa6270 */
[----:B------:R-:W-:Y:S01]  /*bd30*/  @!P6 LEA.HI.X R11, R6, R4, R3, 0x2, P2 ;  /* 0x00000004060be211 */ /* 0x000fe200010f1403 */
[----:B------:R-:W-:Y:S01]  /*bd40*/  @!P1 ST.E.64 [R12.64], R148 ;  /* 0x000000940c009985 */ /* 0x000fe2000c101b06 */
[----:B------:R-:W-:-:S02]  /*bd50*/  ISETP.GE.AND P2, PT, R2, c[0x0][0x3c8], PT ;  /* 0x0000f20002007a0c */ /* 0x000fc40003f46270 */
[----:B------:R-:W-:Y:S01]  /*bd60*/  SHF.R.S32.HI R3, RZ, 0x1f, R5 ;  /* 0x0000001fff037819 */ /* 0x000fe20000011405 */
[----:B------:R4:W-:Y:S01]  /*bd70*/  @!P6 ST.E.64 [R10.64], R156 ;  /* 0x0000009c0a00e985 */ /* 0x0009e2000c101b06 */
[----:B------:R-:W-:Y:S02]  /*bd80*/  ISETP.GE.AND P1, PT, R22, c[0x0][0x3c8], PT ;  /* 0x0000f20016007a0c */ /* 0x000fe40003f26270 */
[----:B------:R-:W-:Y:S02]  /*bd90*/  @!P4 LEA R8, P3, R5, R0, 0x2 ;  /* 0x000000000508c211 */ /* 0x000fe400078610ff */
[----:B------:R-:W-:Y:S02]  /*bda0*/  ISETP.GE.AND P6, PT, R123, c[0x0][0x3c8], PT ;  /* 0x0000f2007b007a0c */ /* 0x000fe40003fc6270 */
[----:B------:R-:W-:Y:S02]  /*bdb0*/  @!P4 LEA.HI.X R9, R5, R4, R3, 0x2, P3 ;  /* 0x000000040509c211 */ /* 0x000fe400018f1403 */
[----:B------:R-:W-:-:S02]  /*bdc0*/  SHF.R.S32.HI R3, RZ, 0x1f, R2 ;  /* 0x0000001fff037819 */ /* 0x000fc40000011402 */
[C---:B------:R-:W-:Y:S01]  /*bdd0*/  @!P2 LEA R6, P3, R2.reuse, R0, 0x2 ;  /* 0x000000000206a211 */ /* 0x040fe200078610ff */
[----:B------:R-:W-:Y:S01]  /*bde0*/  @!P4 ST.E.64 [R8.64], R60 ;  /* 0x0000003c0800c985 */ /* 0x000fe2000c101b06 */
[----:B------:R-:W-:Y:S02]  /*bdf0*/  IADD3 R5, R239, 0xd0, RZ ;  /* 0x000000d0ef057810 */ /* 0x000fe40007ffe0ff */
[----:B------:R-:W-:Y:S02]  /*be00*/  @!P2 LEA.HI.X R7, R2, R4, R3, 0x2, P3 ;  /* 0x000000040207a211 */ /* 0x000fe400018f1403 */
[----:B------:R-:W-:Y:S02]  /*be10*/  @!P5 LEA R2, P4, R25, R0, 0x2 ;  /* 0x000000001902d211 */ /* 0x000fe400078810ff */
[----:B------:R-:W-:Y:S01]  /*be20*/  SHF.R.S32.HI R5, RZ, 0x1f, R5 ;  /* 0x0000001fff057819 */ /* 0x000fe20000011405 */
[----:B------:R5:W-:Y:S01]  /*be30*/  @!P2 ST.E.64 [R6.64], R64 ;  /* 0x000000400600a985 */ /* 0x000be2000c101b06 */
[----:B------:R-:W-:-:S02]  /*be40*/  ISETP.GE.AND P2, PT, R24, c[0x0][0x3c8], PT ;  /* 0x0000f20018007a0c */ /* 0x000fc40003f46270 */
[----:B------:R-:W-:Y:S02]  /*be50*/  @!P5 LEA.HI.X R3, R25, R4, R126, 0x2, P4 ;  /* 0x000000041903d211 */ /* 0x000fe400020f147e */
[C---:B------:R-:W-:Y:S02]  /*be60*/  IADD3 R126, R239.reuse, 0xb0, RZ ;  /* 0x000000b0ef7e7810 */ /* 0x040fe40007ffe0ff */
[C---:B------:R-:W-:Y:S01]  /*be70*/  IADD3 R25, R239.reuse, 0xa8, RZ ;  /* 0x000000a8ef197810 */ /* 0x040fe20007ffe0ff */
[----:B------:R1:W-:Y:S01]  /*be80*/  @!P5 ST.E.64 [R2.64], R68 ;  /* 0x000000440200d985 */ /* 0x0003e2000c101b06 */
[----:B------:R-:W-:Y:S02]  /*be90*/  ISETP.GE.AND P5, PT, R126, c[0x0][0x3c8], PT ;  /* 0x0000f2007e007a0c */ /* 0x000fe40003fa6270 */
[----:B------:R-:W-:Y:S02]  /*bea0*/  SHF.R.S32.HI R25, RZ, 0x1f, R25 ;  /* 0x0000001fff197819 */ /* 0x000fe40000011419 */
[----:B--2---:R-:W-:-:S02]  /*beb0*/  IADD3 R15, R239, 0xe8, RZ ;  /* 0x000000e8ef0f7810 */ /* 0x004fc40007ffe0ff */
[C---:B----4-:R-:W-:Y:S02]  /*bec0*/  IADD3 R10, R239.reuse, 0xd8, RZ ;  /* 0x000000d8ef0a7810 */ /* 0x050fe40007ffe0ff */
[C---:B------:R-:W-:Y:S02]  /*bed0*/  IADD3 R13, R239.reuse, 0xf0, RZ ;  /* 0x000000f0ef0d7810 */ /* 0x040fe40007ffe0ff */
[----:B------:R-:W-:Y:S02]  /*bee0*/  SHF.R.S32.HI R10, RZ, 0x1f, R10 ;  /* 0x0000001fff0a7819 */ /* 0x000fe4000001140a */
[C---:B------:R-:W-:Y:S02]  /*bef0*/  IADD3 R12, R239.reuse, 0xe0, RZ ;  /* 0x000000e0ef0c7810 */ /* 0x040fe40007ffe0ff */
[----:B------:R-:W-:Y:S02]  /*bf00*/  IADD3 R16, R239, 0xe8, RZ ;  /* 0x000000e8ef107810 */ /* 0x000fe40007ffe0ff */
[----:B------:R-:W-:-:S02]  /*bf10*/  SHF.R.S32.HI R12, RZ, 0x1f, R12 ;  /* 0x0000001fff0c7819 */ /* 0x000fc4000001140c */
[----:B------:R-:W-:Y:S02]  /*bf20*/  SHF.R.S32.HI R16, RZ, 0x1f, R16 ;  /* 0x0000001fff107819 */ /* 0x000fe40000011410 */
[C---:B-----5:R-:W-:Y:S02]  /*bf30*/  @!P1 LEA R6, P3, R22.reuse, R0, 0x2 ;  /* 0x0000000016069211 */ /* 0x060fe400078610ff */
[C---:B------:R-:W-:Y:S02]  /*bf40*/  IADD3 R14, R239.reuse, 0xf0, RZ ;  /* 0x000000f0ef0e7810 */ /* 0x040fe40007ffe0ff */
[----:B------:R-:W-:Y:S02]  /*bf50*/  @!P1 LEA.HI.X R7, R22, R4, R23, 0x2, P3 ;  /* 0x0000000416079211 */ /* 0x000fe400018f1417 */
[----:B------:R-:W-:Y:S02]  /*bf60*/  IADD3 R23, R239, 0xb8, RZ ;  /* 0x000000b8ef177810 */ /* 0x000fe40007ffe0ff */
[----:B-1----:R-:W-:Y:S01]  /*bf70*/  @!P6 LEA R2, P4, R123, R0, 0x2 ;  /* 0x000000007b02e211 */ /* 0x002fe200078810ff */
[----:B------:R1:W-:Y:S01]  /*bf80*/  @!P1 ST.E.64 [R6.64], R72 ;  /* 0x0000004806009985 */ /* 0x0003e2000c101b06 */
[----:B------:R-:W-:-:S02]  /*bf90*/  ISETP.GE.AND P1, PT, R23, c[0x0][0x3c8], PT ;  /* 0x0000f20017007a0c */ /* 0x000fc40003f26270 */
[----:B------:R-:W-:Y:S02]  /*bfa0*/  @!P6 LEA.HI.X R3, R123, R4, R127, 0x2, P4 ;  /* 0x000000047b03e211 */ /* 0x000fe400020f147f */
[C---:B------:R-:W-:Y:S02]  /*bfb0*/  IADD3 R22, R239.reuse, 0xc0, RZ ;  /* 0x000000c0ef167810 */ /* 0x040fe40007ffe0ff */
[----:B------:R-:W-:Y:S01]  /*bfc0*/  @!P2 LEA R8, P3, R24, R0, 0x2 ;  /* 0x000000001808a211 */ /* 0x000fe200078610ff */
[----:B------:R2:W-:Y:S01]  /*bfd0*/  @!P6 ST.E.64 [R2.64], R76 ;  /* 0x0000004c0200e985 */ /* 0x0005e2000c101b06 */
[----:B------:R-:W-:Y:S02]  /*bfe0*/  ISETP.GE.AND P6, PT, R22, c[0x0][0x3c8], PT ;  /* 0x0000f20016007a0c */ /* 0x000fe40003fc6270 */
[----:B------:R-:W-:Y:S02]  /*bff0*/  IADD3 R127, R239, 0xb0, RZ ;  /* 0x000000b0ef7f7810 */ /* 0x000fe40007ffe0ff */
[----:B------:R-:W-:-:S02]  /*c000*/  @!P2 LEA.HI.X R9, R24, R4, R25, 0x2, P3 ;  /* 0x000000041809a211 */ /* 0x000fc400018f1419 */
[C---:B------:R-:W-:Y:S02]  /*c010*/  IADD3 R25, R239.reuse, 0xc8, RZ ;  /* 0x000000c8ef197810 */ /* 0x040fe40007ffe0ff */
[C---:B------:R-:W-:Y:S01]  /*c020*/  IADD3 R123, R239.reuse, 0xb8, RZ ;  /* 0x000000b8ef7b7810 */ /* 0x040fe20007ffe0ff */
[----:B------:R4:W-:Y:S01]  /*c030*/  @!P2 ST.E.64 [R8.64], R80 ;  /* 0x000000500800a985 */ /* 0x0009e2000c101b06 */
[----:B------:R-:W-:Y:S02]  /*c040*/  SHF.R.S32.HI R127, RZ, 0x1f, R127 ;  /* 0x0000001fff7f7819 */ /* 0x000fe4000001147f */
[----:B------:R-:W-:Y:S02]  /*c050*/  IADD3 R24, R239, 0xd0, RZ ;  /* 0x000000d0ef187810 */ /* 0x000fe40007ffe0ff */
[----:B------:R-:W-:Y:S02]  /*c060*/  ISETP.GE.AND P4, PT, R25, c[0x0][0x3c8], PT ;  /* 0x0000f20019007a0c */ /* 0x000fe40003f86270 */
[----:B------:R-:W-:-:S02]  /*c070*/  SHF.R.S32.HI R123, RZ, 0x1f, R123 ;  /* 0x0000001fff7b7819 */ /* 0x000fc4000001147b */
[----:B------:R-:W-:Y:S02]  /*c080*/  SHF.R.S32.HI R14, RZ, 0x1f, R14 ;  /* 0x0000001fff0e7819 */ /* 0x000fe4000001140e */
[----:B-1----:R-:W-:-:S04]  /*c090*/  @!P5 LEA R6, P3, R126, R0, 0x2 ;  /* 0x000000007e06d211 */ /* 0x002fc800078610ff */
[----:B------:R-:W-:Y:S02]  /*c0a0*/  @!P5 LEA.HI.X R7, R126, R4, R127, 0x2, P3 ;  /* 0x000000047e07d211 */ /* 0x000fe400018f147f */
[----:B------:R-:W-:Y:S02]  /*c0b0*/  ISETP.GE.AND P3, PT, R24, c[0x0][0x3c8], PT ;  /* 0x0000f20018007a0c */ /* 0x000fe40003f66270 */
[----:B--2---:R-:W-:Y:S01]  /*c0c0*/  @!P1 LEA R2, P2, R23, R0, 0x2 ;  /* 0x0000000017029211 */ /* 0x004fe200078410ff */
[----:B------:R1:W-:Y:S01]  /*c0d0*/  @!P5 ST.E.64 [R6.64], R84 ;  /* 0x000000540600d985 */ /* 0x0003e2000c101b06 */
[----:B------:R-:W-:Y:S02]  /*c0e0*/  IADD3 R126, R239, 0xc0, RZ ;  /* 0x000000c0ef7e7810 */ /* 0x000fe40007ffe0ff */
[----:B------:R-:W-:Y:S02]  /*c0f0*/  @!P1 LEA.HI.X R3, R23, R4, R123, 0x2, P2 ;  /* 0x0000000417039211 */ /* 0x000fe400010f147b */
[----:B------:R-:W-:-:S02]  /*c100*/  IADD3 R23, R239, 0xd8, RZ ;  /* 0x000000d8ef177810 */ /* 0x000fc40007ffe0ff */
[----:B------:R-:W-:Y:S01]  /*c110*/  SHF.R.S32.HI R126, RZ, 0x1f, R126 ;  /* 0x0000001fff7e7819 */ /* 0x000fe2000001147e */
[----:B------:R2:W-:Y:S01]  /*c120*/  @!P1 ST.E.64 [R2.64], R88 ;  /* 0x0000005802009985 */ /* 0x0005e2000c101b06 */
[C---:B----4-:R-:W-:Y:S02]  /*c130*/  @!P6 LEA R8, P2, R22.reuse, R0, 0x2 ;  /* 0x000000001608e211 */ /* 0x050fe400078410ff */
[----:B------:R-:W-:Y:S02]  /*c140*/  IADD3 R123, R239, 0xc8, RZ ;  /* 0x000000c8ef7b7810 */ /* 0x000fe40007ffe0ff */
[----:B------:R-:W-:Y:S02]  /*c150*/  ISETP.GE.AND P1, PT, R23, c[0x0][0x3c8], PT ;  /* 0x0000f20017007a0c */ /* 0x000fe40003f26270 */
[----:B------:R-:W-:Y:S02]  /*c160*/  @!P6 LEA.HI.X R9, R22, R4, R126, 0x2, P2 ;  /* 0x000000041609e211 */ /* 0x000fe400010f147e */
[----:B------:R-:W-:-:S02]  /*c170*/  IADD3 R22, R239, 0xe0, RZ ;  /* 0x000000e0ef167810 */ /* 0x000fc40007ffe0ff */
[----:B------:R-:W-:Y:S01]  /*c180*/  SHF.R.S32.HI R123, RZ, 0x1f, R123 ;  /* 0x0000001fff7b7819 */ /* 0x000fe2000001147b */
[----:B------:R-:W-:Y:S01]  /*c190*/  @!P6 ST.E.64 [R8.64], R108 ;  /* 0x0000006c0800e985 */ /* 0x000fe2000c101b06 */
[----:B------:R-:W-:Y:S02]  /*c1a0*/  ISETP.GE.AND P6, PT, R22, c[0x0][0x3c8], PT ;  /* 0x0000f20016007a0c */ /* 0x000fe40003fc6270 */
[----:B-1----:R-:W-:-:S04]  /*c1b0*/  @!P3 LEA R6, P2, R24, R0, 0x2 ;  /* 0x000000001806b211 */ /* 0x002fc800078410ff */
[----:B------:R-:W-:Y:S02]  /*c1c0*/  @!P3 LEA.HI.X R7, R24, R4, R5, 0x2, P2 ;  /* 0x000000041807b211 */ /* 0x000fe400010f1405 */
[----:B------:R-:W-:Y:S02]  /*c1d0*/  IADD3 R5, R239, 0xf8, RZ ;  /* 0x000000f8ef057810 */ /* 0x000fe40007ffe0ff */
[----:B--2---:R-:W-:-:S04]  /*c1e0*/  @!P4 LEA R2, P5, R25, R0, 0x2 ;  /* 0x000000001902c211 */ /* 0x004fc800078a10ff */
        /* <DEDUP_REMOVED lines=8> */
[----:B------:R-:W-:-:S03]  /*c270*/  @!P6 LEA R10, P2, R22, R0, 0x2 ;  /* 0x00000000160ae211 */ /* 0x000fc600078410ff */
[----:B------:R1:W-:Y:S01]  /*c280*/  @!P1 ST.E.64 [R2.64], R100 ;  /* 0x0000006402009985 */ /* 0x0003e2000c101b06 */
[----:B------:R-:W-:Y:S02]  /*c290*/  @!P5 LEA R8, P1, R15, R0, 0x2 ;  /* 0x000000000f08d211 */ /* 0x000fe400078210ff */
[----:B------:R-:W-:Y:S02]  /*c2a0*/  @!P6 LEA.HI.X R11, R22, R4, R12, 0x2, P2 ;  /* 0x00000004160be211 */ /* 0x000fe400010f140c */
[----:B------:R-:W-:Y:S02]  /*c2b0*/  IADD3 R12, R239, 0xf8, RZ ;  /* 0x000000f8ef0c7810 */ /* 0x000fe40007ffe0ff */
[----:B--2---:R-:W-:Y:S01]  /*c2c0*/  @!P4 LEA R6, P2, R13, R0, 0x2 ;  /* 0x000000000d06c211 */ /* 0x004fe200078410ff */
[----:B------:R2:W-:Y:S01]  /*c2d0*/  @!P6 ST.E.64 [R10.64], R116 ;  /* 0x000000740a00e985 */ /* 0x0005e2000c101b06 */
[----:B------:R-:W-:Y:S02]  /*c2e0*/  @!P5 LEA.HI.X R9, R15, R4, R16, 0x2, P1 ;  /* 0x000000040f09d211 */ /* 0x000fe400008f1410 */
[----:B------:R-:W-:-:S02]  /*c2f0*/  SHF.R.S32.HI R12, RZ, 0x1f, R12 ;  /* 0x0000001fff0c7819 */ /* 0x000fc4000001140c */
[----:B------:R-:W-:Y:S01]  /*c300*/  @!P4 LEA.HI.X R7, R13, R4, R14, 0x2, P2 ;  /* 0x000000040d07c211 */ /* 0x000fe200010f140e */
[----:B------:R2:W-:Y:S04]  /*c310*/  @!P5 ST.E.64 [R8.64], R112 ;  /* 0x000000700800d985 */ /* 0x0005e8000c101b06 */
[----:B------:R2:W-:Y:S01]  /*c320*/  @!P4 ST.E.64 [R6.64], R104 ;  /* 0x000000680600c985 */ /* 0x0005e2000c101b06 */
[----:B-1----:R-:W-:-:S04]  /*c330*/  @!P3 LEA R2, P1, R5, R0, 0x2 ;  /* 0x000000000502b211 */ /* 0x002fc800078210ff */
[----:B------:R-:W-:-:S05]  /*c340*/  @!P3 LEA.HI.X R3, R5, R4, R12, 0x2, P1 ;  /* 0x000000040503b211 */ /* 0x000fca00008f140c */
[----:B------:R2:W-:Y:S04]  /*c350*/  @!P3 ST.E.64 [R2.64], R56 ;  /* 0x000000380200b985 */ /* 0x0005e8000c101b06 */
.L_x_3864:
[----:B------:R-:W-:Y:S05]  /*c360*/  BSYNC B0 ;  /* 0x0000000000007941 */ /* 0x000fea0003800000 */
.L_x_3863:
[----:B------:R-:W-:Y:S05]  /*c370*/  BRA.DIV ~URZ, `(.L_x_3865) ;  /* 0x000032527f007947 */ /* 0x000fea000b800000 */
[----:B--2---:R2:W1:Y:S04]  /*c380*/  SHFL.IDX PT, R4, R20, 0x1, 0x1c1f ;  /* 0x003c1f0014047f89 */ /* 0x00446800000e0000 */
[----:B----4-:R2:W4:Y:S02]  /*c390*/  SHFL.IDX PT, R0, R21, 0x1, 0x1c1f ;  /* 0x003c1f0015007f89 */ /* 0x01052400000e0000 */
.L_x_3919:
[----:B------:R-:W-:Y:S05]  /*c3a0*/  @P0 BRA `(.L_x_3860) ;  /* 0x00001a6000000947 */ /* 0x000fea0003800000 */
[C---:B------:R-:W-:Y:S02]  /*c3b0*/  ISETP.GE.AND P0, PT, R239.reuse, c[0x0][0x3c8], PT ;  /* 0x0000f200ef007a0c */ /* 0x040fe40003f06270 */
[C---:B------:R-:W-:Y:S02]  /*c3c0*/  IADD3 R2, R239.reuse, 0x18, RZ ;  /* 0x00000018ef027810 */ /* 0x040fe40007ffe0ff */
[----:B------:R-:W-:Y:S02]  /*c3d0*/  IADD3 R13, R239, 0x8, RZ ;  /* 0x00000008ef0d7810 */ /* 0x000fe40007ffe0ff */
[----:B------:R-:W-:-:S02]  /*c3e0*/  ISETP.GE.AND P3, PT, R2, c[0x0][0x3c8], PT ;  /* 0x0000f20002007a0c */ /* 0x000fc40003f66270 */
[----:B------:R-:W-:Y:S02]  /*c3f0*/  ISETP.GE.AND P5, PT, R13, c[0x0][0x3c8], PT ;  /* 0x0000f2000d007a0c */ /* 0x000fe40003fa6270 */
[C---:B------:R-:W-:Y:S02]  /*c400*/  IADD3 R12, R239.reuse, 0x10, RZ ;  /* 0x00000010ef0c7810 */ /* 0x040fe40007ffe0ff */
[----:B------:R-:W-:Y:S01]  /*c410*/  SHF.R.S32.HI R5, RZ, 0x1f, R2 ;  /* 0x0000001fff057819 */ /* 0x000fe20000011402 */
[----:B----4-:R-:W-:Y:S01]  /*c420*/  @!P0 IMAD.MOV.U32 R6, RZ, RZ, R0 ;  /* 0x000000ffff068224 */ /* 0x010fe200078e0000 */
[----:B------:R-:W-:Y:S01]  /*c430*/  ISETP.GE.AND P4, PT, R12, c[0x0][0x3c8], PT ;  /* 0x0000f2000c007a0c */ /* 0x000fe20003f86270 */
[----:B-1----:R-:W-:Y:S01]  /*c440*/  @!P0 IMAD.MOV.U32 R7, RZ, RZ, R4 ;  /* 0x000000ffff078224 */ /* 0x002fe200078e0004 */
[C---:B------:R-:W-:Y:S02]  /*c450*/  IADD3 R3, R239.reuse, 0x20, RZ ;  /* 0x00000020ef037810 */ /* 0x040fe40007ffe0ff */
[C---:B--2---:R-:W-:Y:S01]  /*c460*/  IADD3 R20, R239.reuse, 0x90, RZ ;  /* 0x00000090ef147810 */ /* 0x044fe20007ffe0ff */
[----:B------:R-:W-:Y:S01]  /*c470*/  @!P0 IMAD.WIDE R6, R239, 0x4, R6 ;  /* 0x00000004ef068825 */ /* 0x000fe200078e0206 */
[----:B------:R-:W-:-:S02]  /*c480*/  @!P3 LEA R16, P1, R2, R0, 0x2 ;  /* 0x000000000210b211 */ /* 0x000fc400078210ff */
[----:B------:R-:W-:Y:S02]  /*c490*/  ISETP.GE.AND P2, PT, R3, c[0x0][0x3c8], PT ;  /* 0x0000f20003007a0c */ /* 0x000fe40003f46270 */
[----:B------:R1:W-:Y:S01]  /*c4a0*/  @!P0 ST.E.64 [R6.64], R120 ;  /* 0x0000007806008985 */ /* 0x0003e2000c101b06 */
[----:B------:R-:W-:Y:S02]  /*c4b0*/  @!P3 LEA.HI.X R17, R2, R4, R5, 0x2, P1 ;  /* 0x000000040211b211 */ /* 0x000fe400008f1405 */
[-C--:B------:R-:W-:Y:S02]  /*c4c0*/  @!P5 LEA R10, P1, R13, R0.reuse, 0x2 ;  /* 0x000000000d0ad211 */ /* 0x080fe400078210ff */
[C---:B------:R-:W-:Y:S02]  /*c4d0*/  IADD3 R2, R239.reuse, 0x28, RZ ;  /* 0x00000028ef027810 */ /* 0x040fe40007ffe0ff */
[----:B------:R-:W-:Y:S02]  /*c4e0*/  @!P4 LEA R8, P0, R12, R0, 0x2 ;  /* 0x000000000c08c211 */ /* 0x000fe400078010ff */
[----:B------:R-:W-:-:S02]  /*c4f0*/  IADD3 R5, R239, 0x30, RZ ;  /* 0x00000030ef057810 */ /* 0x000fc40007ffe0ff */
[C---:B------:R-:W-:Y:S02]  /*c500*/  IADD3 R22, R239.reuse, 0x98, RZ ;  /* 0x00000098ef167810 */ /* 0x040fe40007ffe0ff */
[C---:B------:R-:W-:Y:S02]  /*c510*/  IADD3 R24, R239.reuse, 0x90, RZ ;  /* 0x00000090ef187810 */ /* 0x040fe40007ffe0ff */
[C---:B------:R-:W-:Y:S02]  /*c520*/  IADD3 R23, R239.reuse, 0xa0, RZ ;  /* 0x000000a0ef177810 */ /* 0x040fe40007ffe0ff */
[----:B------:R-:W-:Y:S02]  /*c530*/  SHF.R.S32.HI R24, RZ, 0x1f, R24 ;  /* 0x0000001fff187819 */ /* 0x000fe40000011418 */
[C---:B------:R-:W-:Y:S02]  /*c540*/  IADD3 R25, R239.reuse, 0x98, RZ ;  /* 0x00000098ef197810 */ /* 0x040fe40007ffe0ff */
[----:B---3--:R-:W-:-:S02]  /*c550*/  IADD3 R21, R239, 0xa8, RZ ;  /* 0x000000a8ef157810 */ /* 0x008fc40007ffe0ff */
[----:B------:R-:W-:Y:S02]  /*c560*/  SHF.R.S32.HI R25, RZ, 0x1f, R25 ;  /* 0x0000001fff197819 */ /* 0x000fe40000011419 */
[C---:B------:R-:W-:Y:S02]  /*c570*/  IADD3 R26, R239.reuse, 0xb0, RZ ;  /* 0x000000b0ef1a7810 */ /* 0x040fe40007ffe0ff */
[----:B------:R-:W-:Y:S02]  /*c580*/  IADD3 R27, R239, 0xb0, RZ ;  /* 0x000000b0ef1b7810 */ /* 0x000fe40007ffe0ff */
[----:B-1----:R-:W-:Y:S02]  /*c590*/  SHF.R.S32.HI R6, RZ, 0x1f, R13 ;  /* 0x0000001fff067819 */ /* 0x002fe4000001140d */
[----:B------:R-:W-:Y:S02]  /*c5a0*/  SHF.R.S32.HI R7, RZ, 0x1f, R12 ;  /* 0x0000001fff077819 */ /* 0x000fe4000001140c */
[----:B------:R-:W-:-:S02]  /*c5b0*/  @!P5 LEA.HI.X R11, R13, R4, R6, 0x2, P1 ;  /* 0x000000040d0bd211 */ /* 0x000fc400008f1406 */
[----:B------:R-:W-:Y:S02]  /*c5c0*/  ISETP.GE.AND P1, PT, R2, c[0x0][0x3c8], PT ;  /* 0x0000f20002007a0c */ /* 0x000fe40003f26270 */
[----:B------:R-:W-:Y:S01]  /*c5d0*/  @!P4 LEA.HI.X R9, R12, R4, R7, 0x2, P0 ;  /* 0x000000040c09c211 */ /* 0x000fe200000f1407 */
[----:B------:R1:W-:Y:S01]  /*c5e0*/  @!P5 ST.E.64 [R10.64], R124 ;  /* 0x0000007c0a00d985 */ /* 0x0003e2000c101b06 */
[----:B------:R-:W-:Y:S02]  /*c5f0*/  ISETP.GE.AND P0, PT, R5, c[0x0][0x3c8], PT ;  /* 0x0000f20005007a0c */ /* 0x000fe40003f06270 */
[----:B------:R-:W-:Y:S01]  /*c600*/  SHF.R.S32.HI R13, RZ, 0x1f, R3 ;  /* 0x0000001fff0d7819 */ /* 0x000fe20000011403 */
[----:B------:R2:W-:Y:S01]  /*c610*/  @!P4 ST.E.64 [R8.64], R38 ;  /* 0x000000260800c985 */ /* 0x0005e2000c101b06 */
[----:B------:R-:W-:Y:S02]  /*c620*/  @!P2 LEA R12, P6, R3, R0, 0x2 ;  /* 0x00000000030ca211 */ /* 0x000fe400078c10ff */
[----:B------:R-:W-:Y:S01]  /*c630*/  IADD3 R6, R239, 0x38, RZ ;  /* 0x00000038ef067810 */ /* 0x000fe20007ffe0ff */
[----:B------:R-:W-:Y:S01]  /*c640*/  @!P3 ST.E.64 [R16.64], R42 ;  /* 0x0000002a1000b985 */ /* 0x000fe2000c101b06 */
[----:B------:R-:W-:-:S02]  /*c650*/  @!P2 LEA.HI.X R13, R3, R4, R13, 0x2, P6 ;  /* 0x00000004030da211 */ /* 0x000fc400030f140d */
[----:B------:R-:W-:Y:S02]  /*c660*/  ISETP.GE.AND P5, PT, R6, c[0x0][0x3c8], PT ;  /* 0x0000f20006007a0c */ /* 0x000fe40003fa6270 */
[----:B------:R-:W-:Y:S01]  /*c670*/  SHF.R.S32.HI R7, RZ, 0x1f, R2 ;  /* 0x0000001fff077819 */ /* 0x000fe20000011402 */
[----:B------:R3:W-:Y:S01]  /*c680*/  @!P2 ST.E.64 [R12.64], R128 ;  /* 0x000000800c00a985 */ /* 0x0007e2000c101b06 */
[----:B------:R-:W-:Y:S02]  /*c690*/  IADD3 R3, R239, 0x40, RZ ;  /* 0x00000040ef037810 */ /* 0x000fe40007ffe0ff */
[-C--:B------:R-:W-:Y:S02]  /*c6a0*/  @!P0 LEA R14, P6, R5, R0.reuse, 0x2 ;  /* 0x00000000050e8211 */ /* 0x080fe400078c10ff */
[----:B------:R-:W-:Y:S02]  /*c6b0*/  SHF.R.S32.HI R27, RZ, 0x1f, R27 ;  /* 0x0000001fff1b7819 */ /* 0x000fe4000001141b */
[----:B-1----:R-:W-:-:S04]  /*c6c0*/  @!P1 LEA R10, P4, R2, R0, 0x2 ;  /* 0x00000000020a9211 */ /* 0x002fc800078810ff */
[-C--:B------:R-:W-:Y:S02]  /*c6d0*/  @!P1 LEA.HI.X R11, R2, R4.reuse, R7, 0x2, P4 ;  /* 0x00000004020b9211 */ /* 0x080fe400020f1407 */
[----:B------:R-:W-:Y:S02]  /*c6e0*/  ISETP.GE.AND P4, PT, R3, c[0x0][0x3c8], PT ;  /* 0x0000f20003007a0c */ /* 0x000fe40003f86270 */
[----:B--2---:R-:W-:Y:S01]  /*c6f0*/  SHF.R.S32.HI R8, RZ, 0x1f, R5 ;  /* 0x0000001fff087819 */ /* 0x004fe20000011405 */
[----:B------:R-:W-:Y:S01]  /*c700*/  @!P1 ST.E.64 [R10.64], R46 ;  /* 0x0000002e0a009985 */ /* 0x000fe2000c101b06 */
[----:B------:R-:W-:Y:S02]  /*c710*/  IADD3 R2, R239, 0x48, RZ ;  /* 0x00000048ef027810 */ /* 0x000fe40007ffe0ff */
[----:B------:R-:W-:Y:S02]  /*c720*/  @!P0 LEA.HI.X R15, R5, R4, R8, 0x2, P6 ;  /* 0x00000004050f8211 */ /* 0x000fe400030f1408 */
[----:B------:R-:W-:-:S02]  /*c730*/  SHF.R.S32.HI R5, RZ, 0x1f, R6 ;  /* 0x0000001fff057819 */ /* 0x000fc40000011406 */
[----:B------:R-:W-:Y:S01]  /*c740*/  @!P5 LEA R8, P6, R6, R0, 0x2 ;  /* 0x000000000608d211 */ /* 0x000fe200078c10ff */
[----:B------:R-:W-:Y:S01]  /*c750*/  @!P0 ST.E.64 [R14.64], R54 ;  /* 0x000000360e008985 */ /* 0x000fe2000c101b06 */
[----:B------:R-:W-:Y:S02]  /*c760*/  ISETP.GE.AND P3, PT, R2, c[0x0][0x3c8], PT ;  /* 0x0000f20002007a0c */ /* 0x000fe40003f66270 */
[----:B------:R-:W-:Y:S02]  /*c770*/  @!P5 LEA.HI.X R9, R6, R4, R5, 0x2, P6 ;  /* 0x000000040609d211 */ /* 0x000fe400030f1405 */
[----:B------:R-:W-:Y:S02]  /*c780*/  SHF.R.S32.HI R5, RZ, 0x1f, R3 ;  /* 0x0000001fff057819 */ /* 0x000fe40000011403 */
[----:B------:R-:W-:Y:S01]  /*c790*/  @!P4 LEA R18, P6, R3, R0, 0x2 ;  /* 0x000000000312c211 */ /* 0x000fe200078c10ff */
[----:B------:R1:W-:Y:S01]  /*c7a0*/  @!P5 ST.E.64 [R8.64], R50 ;  /* 0x000000320800d985 */ /* 0x0003e2000c101b06 */
[----:B------:R-:W-:-:S02]  /*c7b0*/  SHF.R.S32.HI R6, RZ, 0x1f, R2 ;  /* 0x0000001fff067819 */ /* 0x000fc40000011402 */
[----:B------:R-:W-:Y:S02]  /*c7c0*/  @!P4 LEA.HI.X R19, R3, R4, R5, 0x2, P6 ;  /* 0x000000040313c211 */ /* 0x000fe400030f1405 */
[C---:B------:R-:W-:Y:S02]  /*c7d0*/  IADD3 R5, R239.reuse, 0x50, RZ ;  /* 0x00000050ef057810 */ /* 0x040fe40007ffe0ff */
[----:B------:R-:W-:Y:S01]  /*c7e0*/  IADD3 R3, R239, 0x58, RZ ;  /* 0x00000058ef037810 */ /* 0x000fe20007ffe0ff */
[----:B------:R-:W-:Y:S01]  /*c7f0*/  @!P4 ST.E.64 [R18.64], R132 ;  /* 0x000000841200c985 */ /* 0x000fe2000c101b06 */
[----:B------:R-:W-:Y:S02]  /*c800*/  ISETP.GE.AND P2, PT, R5, c[0x0][0x3c8], PT ;  /* 0x0000f20005007a0c */ /* 0x000fe40003f46270 */
[----:B------:R-:W-:Y:S02]  /*c810*/  ISETP.GE.AND P1, PT, R3, c[0x0][0x3c8], PT ;  /* 0x0000f20003007a0c */ /* 0x000fe40003f26270 */
[----:B---3--:R-:W-:-:S02]  /*c820*/  @!P3 LEA R12, P6, R2, R0, 0x2 ;  /* 0x00000000020cb211 */ /* 0x008fc400078c10ff */
[----:B------:R-:W-:Y:S02]  /*c830*/  IADD3 R7, R239, 0x60, RZ ;  /* 0x00000060ef077810 */ /* 0x000fe40007ffe0ff */
[----:B------:R-:W-:Y:S02]  /*c840*/  @!P3 LEA.HI.X R13, R2, R4, R6, 0x2, P6 ;  /* 0x00000004020db211 */ /* 0x000fe400030f1406 */
[----:B------:R-:W-:Y:S02]  /*c850*/  ISETP.GE.AND P0, PT, R7, c[0x0][0x3c8], PT ;  /* 0x0000f20007007a0c */ /* 0x000fe40003f06270 */
[----:B------:R-:W-:Y:S01]  /*c860*/  IADD3 R2, R239, 0x68, RZ ;  /* 0x00000068ef027810 */ /* 0x000fe20007ffe0ff */
[----:B------:R-:W-:Y:S01]  /*c870*/  @!P3 ST.E.64 [R12.64], R136 ;  /* 0x000000880c00b985 */ /* 0x000fe2000c101b06 */
[----:B------:R-:W-:Y:S02]  /*c880*/  SHF.R.S32.HI R6, RZ, 0x1f, R3 ;  /* 0x0000001fff067819 */ /* 0x000fe40000011403 */
[----:B------:R-:W-:-:S02]  /*c890*/  @!P1 LEA R16, P6, R3, R0, 0x2 ;  /* 0x0000000003109211 */ /* 0x000fc400078c10ff */
[----:B-1----:R-:W-:Y:S02]  /*c8a0*/  SHF.R.S32.HI R9, RZ, 0x1f, R5 ;  /* 0x0000001fff097819 */ /* 0x002fe40000011405 */
[----:B------:R-:W-:Y:S02]  /*c8b0*/  @!P2 LEA R8, P5, R5, R0, 0x2 ;  /* 0x000000000508a211 */ /* 0x000fe400078a10ff */
[-C--:B------:R-:W-:Y:S02]  /*c8c0*/  @!P1 LEA.HI.X R17, R3, R4.reuse, R6, 0x2, P6 ;  /* 0x0000000403119211 */ /* 0x080fe400030f1406 */
[----:B------:R-:W-:Y:S02]  /*c8d0*/  @!P2 LEA.HI.X R9, R5, R4, R9, 0x2, P5 ;  /* 0x000000040509a211 */ /* 0x000fe400028f1409 */
[----:B------:R-:W-:Y:S02]  /*c8e0*/  ISETP.GE.AND P5, PT, R2, c[0x0][0x3c8], PT ;  /* 0x0000f20002007a0c */ /* 0x000fe40003fa6270 */
[----:B------:R-:W-:Y:S01]  /*c8f0*/  IADD3 R6, R239, 0x70, RZ ;  /* 0x00000070ef067810 */ /* 0x000fe20007ffe0ff */
[----:B------:R1:W-:Y:S01]  /*c900*/  @!P2 ST.E.64 [R8.64], R70 ;  /* 0x000000460800a985 */ /* 0x0003e2000c101b06 */
[----:B------:R-:W-:-:S02]  /*c910*/  SHF.R.S32.HI R3, RZ, 0x1f, R7 ;  /* 0x0000001fff037819 */ /* 0x000fc40000011407 */
[----:B------:R-:W-:Y:S01]  /*c920*/  ISETP.GE.AND P4, PT, R6, c[0x0][0x3c8], PT ;  /* 0x0000f20006007a0c */ /* 0x000fe20003f86270 */
[----:B------:R-:W-:Y:S01]  /*c930*/  @!P1 ST.E.64 [R16.64], R144 ;  /* 0x0000009010009985 */ /* 0x000fe2000c101b06 */
[----:B------:R-:W-:Y:S02]  /*c940*/  @!P0 LEA R10, P6, R7, R0, 0x2 ;  /* 0x00000000070a8211 */ /* 0x000fe400078c10ff */
[----:B------:R-:W-:Y:S02]  /*c950*/  IADD3 R5, R239, 0x78, RZ ;  /* 0x00000078ef057810 */ /* 0x000fe40007ffe0ff */
[----:B------:R-:W-:Y:S02]  /*c960*/  @!P0 LEA.HI.X R11, R7, R4, R3, 0x2, P6 ;  /* 0x00000004070b8211 */ /* 0x000fe400030f1403 */
[----:B------:R-:W-:Y:S02]  /*c970*/  SHF.R.S32.HI R3, RZ, 0x1f, R2 ;  /* 0x0000001fff037819 */ /* 0x000fe40000011402 */
[----:B------:R-:W-:Y:S01]  /*c980*/  @!P5 LEA R14, P6, R2, R0, 0x2 ;  /* 0x00000000020ed211 */ /* 0x000fe200078c10ff */
[----:B------:R2:W-:Y:S01]  /*c990*/  @!P0 ST.E.64 [R10.64], R140 ;  /* 0x0000008c0a008985 */ /* 0x0005e2000c101b06 */
[----:B------:R-:W-:-:S02]  /*c9a0*/  ISETP.GE.AND P3, PT, R5, c[0x0][0x3c8], PT ;  /* 0x0000f20005007a0c */ /* 0x000fc40003f66270 */
[----:B------:R-:W-:Y:S02]  /*c9b0*/  @!P5 LEA.HI.X R15, R2, R4, R3, 0x2, P6 ;  /* 0x00000004020fd211 */ /* 0x000fe400030f1403 */
[----:B------:R-:W-:Y:S02]  /*c9c0*/  IADD3 R3, R239, 0x80, RZ ;  /* 0x00000080ef037810 */ /* 0x000fe40007ffe0ff */
[----:B------:R-:W-:Y:S01]  /*c9d0*/  SHF.R.S32.HI R2, RZ, 0x1f, R6 ;  /* 0x0000001fff027819 */ /* 0x000fe20000011406 */
[----:B------:R3:W-:Y:S01]  /*c9e0*/  @!P5 ST.E.64 [R14.64], R164 ;  /* 0x000000a40e00d985 */ /* 0x0007e2000c101b06 */
[----:B------:R-:W-:Y:S02]  /*c9f0*/  ISETP.GE.AND P2, PT, R3, c[0x0][0x3c8], PT ;  /* 0x0000f20003007a0c */ /* 0x000fe40003f46270 */
[----:B------:R-:W-:Y:S02]  /*ca00*/  SHF.R.S32.HI R7, RZ, 0x1f, R5 ;  /* 0x0000001fff077819 */ /* 0x000fe40000011405 */
[----:B------:R-:W-:-:S02]  /*ca10*/  ISETP.GE.AND P5, PT, R22, c[0x0][0x3c8], PT ;  /* 0x0000f20016007a0c */ /* 0x000fc40003fa6270 */
[C---:B-1----:R-:W-:Y:S02]  /*ca20*/  @!P4 LEA R8, P6, R6.reuse, R0, 0x2 ;  /* 0x000000000608c211 */ /* 0x042fe400078c10ff */
[C---:B------:R-:W-:Y:S02]  /*ca30*/  IADD3 R13, R239.reuse, 0xe8, RZ ;  /* 0x000000e8ef0d7810 */ /* 0x040fe40007ffe0ff */
[----:B------:R-:W-:Y:S02]  /*ca40*/  @!P4 LEA.HI.X R9, R6, R4, R2, 0x2, P6 ;  /* 0x000000040609c211 */ /* 0x000fe400030f1402 */
[----:B------:R-:W-:Y:S02]  /*ca50*/  IADD3 R2, R239, 0x88, RZ ;  /* 0x00000088ef027810 */ /* 0x000fe40007ffe0ff */
[----:B------:R-:W-:Y:S01]  /*ca60*/  @!P3 LEA R6, P0, R5, R0, 0x2 ;  /* 0x000000000506b211 */ /* 0x000fe200078010ff */
[----:B------:R1:W-:Y:S01]  /*ca70*/  @!P4 ST.E.64 [R8.64], R154 ;  /* 0x0000009a0800c985 */ /* 0x0003e2000c101b06 */
[----:B------:R-:W-:-:S02]  /*ca80*/  ISETP.GE.AND P1, PT, R2, c[0x0][0x3c8], PT ;  /* 0x0000f20002007a0c */ /* 0x000fc40003f26270 */
[----:B------:R-:W-:Y:S02]  /*ca90*/  @!P3 LEA.HI.X R7, R5, R4, R7, 0x2, P0 ;  /* 0x000000040507b211 */ /* 0x000fe400000f1407 */
[----:B------:R-:W-:Y:S02]  /*caa0*/  ISETP.GE.AND P0, PT, R20, c[0x0][0x3c8], PT ;  /* 0x0000f20014007a0c */ /* 0x000fe40003f06270 */
[----:B--2---:R-:W-:Y:S01]  /*cab0*/  SHF.R.S32.HI R11, RZ, 0x1f, R3 ;  /* 0x0000001fff0b7819 */ /* 0x004fe20000011403 */
[----:B------:R2:W-:Y:S01]  /*cac0*/  @!P3 ST.E.64 [R6.64], R82 ;  /* 0x000000520600b985 */ /* 0x0005e2000c101b06 */
[----:B------:R-:W-:Y:S02]  /*cad0*/  @!P2 LEA R10, P6, R3, R0, 0x2 ;  /* 0x00000000030aa211 */ /* 0x000fe400078c10ff */
[----:B------:R-:W-:Y:S02]  /*cae0*/  ISETP.GE.AND P4, PT, R23, c[0x0][0x3c8], PT ;  /* 0x0000f20017007a0c */ /* 0x000fe40003f86270 */
[----:B------:R-:W-:-:S02]  /*caf0*/  @!P2 LEA.HI.X R11, R3, R4, R11, 0x2, P6 ;  /* 0x00000004030ba211 */ /* 0x000fc400030f140b */
[----:B------:R-:W-:Y:S02]  /*cb00*/  SHF.R.S32.HI R3, RZ, 0x1f, R2 ;  /* 0x0000001fff037819 */ /* 0x000fe40000011402 */
[C---:B---3--:R-:W-:Y:S01]  /*cb10*/  IADD3 R15, R239.reuse, 0xe0, RZ ;  /* 0x000000e0ef0f7810 */ /* 0x048fe20007ffe0ff */
[----:B------:R3:W-:Y:S01]  /*cb20*/  @!P2 ST.E.64 [R10.64], R158 ;  /* 0x0000009e0a00a985 */ /* 0x0007e2000c101b06 */
[----:B------:R-:W-:Y:S02]  /*cb30*/  ISETP.GE.AND P2, PT, R26, c[0x0][0x3c8], PT ;  /* 0x0000f2001a007a0c */ /* 0x000fe40003f46270 */
[C---:B------:R-:W-:Y:S02]  /*cb40*/  IADD3 R5, R239.reuse, 0xf0, RZ ;  /* 0x000000f0ef057810 */ /* 0x040fe40007ffe0ff */
[C---:B------:R-:W-:Y:S02]  /*cb50*/  IADD3 R12, R239.reuse, 0xd8, RZ ;  /* 0x000000d8ef0c7810 */ /* 0x040fe40007ffe0ff */
[----:B------:R-:W-:-:S02]  /*cb60*/  IADD3 R16, R239, 0xe0, RZ ;  /* 0x000000e0ef107810 */ /* 0x000fc40007ffe0ff */
[----:B------:R-:W-:Y:S02]  /*cb70*/  SHF.R.S32.HI R12, RZ, 0x1f, R12 ;  /* 0x0000001fff0c7819 */ /* 0x000fe4000001140c */
[C---:B-1----:R-:W-:Y:S02]  /*cb80*/  @!P1 LEA R8, P3, R2.reuse, R0, 0x2 ;  /* 0x0000000002089211 */ /* 0x042fe400078610ff */
[----:B------:R-:W-:Y:S02]  /*cb90*/  IADD3 R14, R239, 0xe8, RZ ;  /* 0x000000e8ef0e7810 */ /* 0x000fe40007ffe0ff */
[----:B------:R-:W-:Y:S02]  /*cba0*/  @!P1 LEA.HI.X R9, R2, R4, R3, 0x2, P3 ;  /* 0x0000000402099211 */ /* 0x000fe400018f1403 */
[----:B------:R-:W-:Y:S02]  /*cbb0*/  ISETP.GE.AND P3, PT, R21, c[0x0][0x3c8], PT ;  /* 0x0000f20015007a0c */ /* 0x000fe40003f66270 */
[----:B--2---:R-:W-:Y:S01]  /*cbc0*/  @!P0 LEA R6, P6, R20, R0, 0x2 ;  /* 0x0000000014068211 */ /* 0x004fe200078c10ff */
[----:B------:R1:W-:Y:S01]  /*cbd0*/  @!P1 ST.E.64 [R8.64], R98 ;  /* 0x0000006208009985 */ /* 0x0003e2000c101b06 */
[----:B------:R-:W-:-:S02]  /*cbe0*/  SHF.R.S32.HI R16, RZ, 0x1f, R16 ;  /* 0x0000001fff107819 */ /* 0x000fc40000011410 */
[----:B------:R-:W-:Y:S02]  /*cbf0*/  @!P0 LEA.HI.X R7, R20, R4, R24, 0x2, P6 ;  /* 0x0000000414078211 */ /* 0x000fe400030f1418 */
[C---:B------:R-:W-:Y:S02]  /*cc00*/  IADD3 R20, R239.reuse, 0xc0, RZ ;  /* 0x000000c0ef147810 */ /* 0x040fe40007ffe0ff */
[C---:B------:R-:W-:Y:S01]  /*cc10*/  IADD3 R24, R239.reuse, 0xb8, RZ ;  /* 0x000000b8ef187810 */ /* 0x040fe20007ffe0ff */
[----:B------:R2:W-:Y:S01]  /*cc20*/  @!P0 ST.E.64 [R6.64], R74 ;  /* 0x0000004a06008985 */ /* 0x0005e2000c101b06 */
[----:B---3--:R-:W-:Y:S02]  /*cc30*/  IADD3 R11, R239, 0xc8, RZ ;  /* 0x000000c8ef0b7810 */ /* 0x008fe40007ffe0ff */
[----:B------:R-:W-:Y:S02]  /*cc40*/  ISETP.GE.AND P1, PT, R24, c[0x0][0x3c8], PT ;  /* 0x0000f20018007a0c */ /* 0x000fe40003f26270 */
[----:B------:R-:W-:-:S02]  /*cc50*/  SHF.R.S32.HI R11, RZ, 0x1f, R11 ;  /* 0x0000001fff0b7819 */ /* 0x000fc4000001140b */
[----:B------:R-:W-:Y:S02]  /*cc60*/  IADD3 R10, R239, 0xd0, RZ ;  /* 0x000000d0ef0a7810 */ /* 0x000fe40007ffe0ff */
[----:B------:R-:W-:Y:S02]  /*cc70*/  SHF.R.S32.HI R14, RZ, 0x1f, R14 ;  /* 0x0000001fff0e7819 */ /* 0x000fe4000001140e */
[----:B------:R-:W-:Y:S02]  /*cc80*/  SHF.R.S32.HI R10, RZ, 0x1f, R10 ;  /* 0x0000001fff0a7819 */ /* 0x000fe4000001140a */
[----:B-1----:R-:W-:-:S04]  /*cc90*/  @!P5 LEA R8, P6, R22, R0, 0x2 ;  /* 0x000000001608d211 */ /* 0x002fc800078c10ff */
[----:B------:R-:W-:Y:S02]  /*cca0*/  @!P5 LEA.HI.X R9, R22, R4, R25, 0x2, P6 ;  /* 0x000000041609d211 */ /* 0x000fe400030f1419 */
[----:B------:R-:W-:Y:S02]  /*ccb0*/  IADD3 R25, R239, 0xa0, RZ ;  /* 0x000000a0ef197810 */ /* 0x000fe40007ffe0ff */
[----:B--2---:R-:W-:Y:S01]  /*ccc0*/  @!P4 LEA R6, P0, R23, R0, 0x2 ;  /* 0x000000001706c211 */ /* 0x004fe200078010ff */
[----:B------:R1:W-:Y:S01]  /*ccd0*/  @!P5 ST.E.64 [R8.64], R160 ;  /* 0x000000a00800d985 */ /* 0x0003e2000c101b06 */
[----:B------:R-:W-:Y:S02]  /*cce0*/  SHF.R.S32.HI R25, RZ, 0x1f, R25 ;  /* 0x0000001fff197819 */ /* 0x000fe40000011419 */
[----:B------:R-:W-:Y:S02]  /*ccf0*/  IADD3 R22, R239, 0xa8, RZ ;  /* 0x000000a8ef167810 */ /* 0x000fe40007ffe0ff */
[----:B------:R-:W-:-:S02]  /*cd00*/  @!P4 LEA.HI.X R7, R23, R4, R25, 0x2, P0 ;  /* 0x000000041707c211 */ /* 0x000fc400000f1419 */
[----:B------:R-:W-:Y:S02]  /*cd10*/  ISETP.GE.AND P0, PT, R20, c[0x0][0x3c8], PT ;  /* 0x0000f20014007a0c */ /* 0x000fe40003f06270 */
[----:B------:R-:W-:Y:S01]  /*cd20*/  SHF.R.S32.HI R22, RZ, 0x1f, R22 ;  /* 0x0000001fff167819 */ /* 0x000fe20000011416 */
[----:B------:R2:W-:Y:S01]  /*cd30*/  @!P4 ST.E.64 [R6.64], R102 ;  /* 0x000000660600c985 */ /* 0x0005e2000c101b06 */
[----:B------:R-:W-:Y:S02]  /*cd40*/  @!P3 LEA R2, P6, R21, R0, 0x2 ;  /* 0x000000001502b211 */ /* 0x000fe400078c10ff */
[----:B------:R-:W-:Y:S02]  /*cd50*/  IADD3 R23, R239, 0xc0, RZ ;  /* 0x000000c0ef177810 */ /* 0x000fe40007ffe0ff */
[----:B------:R-:W-:Y:S02]  /*cd60*/  @!P3 LEA.HI.X R3, R21, R4, R22, 0x2, P6 ;  /* 0x000000041503b211 */ /* 0x000fe400030f1416 */
[----:B------:R-:W-:-:S02]  /*cd70*/  IADD3 R22, R239, 0xc8, RZ ;  /* 0x000000c8ef167810 */ /* 0x000fc40007ffe0ff */
[C---:B------:R-:W-:Y:S01]  /*cd80*/  IADD3 R25, R239.reuse, 0xb8, RZ ;  /* 0x000000b8ef197810 */ /* 0x040fe20007ffe0ff */
[----:B------:R3:W-:Y:S01]  /*cd90*/  @!P3 ST.E.64 [R2.64], R78 ;  /* 0x0000004e0200b985 */ /* 0x0007e2000c101b06 */
[----:B------:R-:W-:Y:S02]  /*cda0*/  ISETP.GE.AND P4, PT, R22, c[0x0][0x3c8], PT ;  /* 0x0000f20016007a0c */ /* 0x000fe40003f86270 */
[----:B------:R-:W-:Y:S02]  /*cdb0*/  IADD3 R21, R239, 0xd0, RZ ;  /* 0x000000d0ef157810 */ /* 0x000fe40007ffe0ff */
[----:B------:R-:W-:Y:S02]  /*cdc0*/  SHF.R.S32.HI R23, RZ, 0x1f, R23 ;  /* 0x0000001fff177819 */ /* 0x000fe40000011417 */
[----:B------:R-:W-:Y:S02]  /*cdd0*/  SHF.R.S32.HI R25, RZ, 0x1f, R25 ;  /* 0x0000001fff197819 */ /* 0x000fe40000011419 */
[----:B-1----:R-:W-:-:S04]  /*cde0*/  @!P2 LEA R8, P5, R26, R0, 0x2 ;  /* 0x000000001a08a211 */ /* 0x002fc800078a10ff */
[----:B------:R-:W-:Y:S02]  /*cdf0*/  @!P2 LEA.HI.X R9, R26, R4, R27, 0x2, P5 ;  /* 0x000000041a09a211 */ /* 0x000fe400028f141b */
[----:B------:R-:W-:-:S03]  /*ce00*/  ISETP.GE.AND P5, PT, R21, c[0x0][0x3c8], PT ;  /* 0x0000f20015007a0c */ /* 0x000fc60003fa6270 */
[----:B------:R-:W-:Y:S01]  /*ce10*/  @!P2 ST.E.64 [R8.64], R114 ;  /* 0x000000720800a985 */ /* 0x000fe2000c101b06 */
[C---:B--2---:R-:W-:Y:S02]  /*ce20*/  @!P1 LEA R6, P6, R24.reuse, R0, 0x2 ;  /* 0x0000000018069211 */ /* 0x044fe400078c10ff */
[----:B------:R-:W-:Y:S02]  /*ce30*/  ISETP.GE.AND P2, PT, R15, c[0x0][0x3c8], PT ;  /* 0x0000f2000f007a0c */ /* 0x000fe40003f46270 */
[----:B------:R-:W-:-:S05]  /*ce40*/  @!P1 LEA.HI.X R7, R24, R4, R25, 0x2, P6 ;  /* 0x0000000418079211 */ /* 0x000fca00030f1419 */
[----:B------:R1:W-:Y:S01]  /*ce50*/  @!P1 ST.E.64 [R6.64], R106 ;  /* 0x0000006a06009985 */ /* 0x0003e2000c101b06 */
[C---:B---3--:R-:W-:Y:S02]  /*ce60*/  @!P0 LEA R2, P3, R20.reuse, R0, 0x2 ;  /* 0x0000000014028211 */ /* 0x048fe400078610ff */
[----:B------:R-:W-:Y:S02]  /*ce70*/  ISETP.GE.AND P1, PT, R13, c[0x0][0x3c8], PT ;  /* 0x0000f2000d007a0c */ /* 0x000fe40003f26270 */
[----:B------:R-:W-:Y:S02]  /*ce80*/  @!P0 LEA.HI.X R3, R20, R4, R23, 0x2, P3 ;  /* 0x0000000414038211 */ /* 0x000fe400018f1417 */
[----:B------:R-:W-:-:S03]  /*ce90*/  IADD3 R20, R239, 0xd8, RZ ;  /* 0x000000d8ef147810 */ /* 0x000fc60007ffe0ff */
[----:B------:R2:W-:Y:S01]  /*cea0*/  @!P0 ST.E.64 [R2.64], R62 ;  /* 0x0000003e02008985 */ /* 0x0005e2000c101b06 */
[----:B------:R-:W-:Y:S02]  /*ceb0*/  ISETP.GE.AND P3, PT, R20, c[0x0][0x3c8], PT ;  /* 0x0000f20014007a0c */ /* 0x000fe40003f66270 */
[----:B-1----:R-:W-:-:S04]  /*cec0*/  @!P4 LEA R6, P0, R22, R0, 0x2 ;  /* 0x000000001606c211 */ /* 0x002fc800078010ff */
[----:B------:R-:W-:Y:S02]  /*ced0*/  @!P4 LEA.HI.X R7, R22, R4, R11, 0x2, P0 ;  /* 0x000000041607c211 */ /* 0x000fe400000f140b */
[----:B------:R-:W-:-:S03]  /*cee0*/  ISETP.GE.AND P0, PT, R5, c[0x0][0x3c8], PT ;  /* 0x0000f20005007a0c */ /* 0x000fc60003f06270 */
[----:B------:R1:W-:Y:S01]  /*cef0*/  @!P4 ST.E.64 [R6.64], R86 ;  /* 0x000000560600c985 */ /* 0x0003e2000c101b06 */
[----:B--2---:R-:W-:-:S04]  /*cf00*/  @!P5 LEA R2, P6, R21, R0, 0x2 ;  /* 0x000000001502d211 */ /* 0x004fc800078c10ff */
[----:B------:R-:W-:Y:S02]  /*cf10*/  @!P5 LEA.HI.X R3, R21, R4, R10, 0x2, P6 ;  /* 0x000000041503d211 */ /* 0x000fe400030f140a */
[CC--:B------:R-:W-:Y:S02]  /*cf20*/  @!P3 LEA R10, P4, R20.reuse, R0.reuse, 0x2 ;  /* 0x00000000140ab211 */ /* 0x0c0fe400078810ff */
[----:B------:R-:W-:Y:S01]  /*cf30*/  @!P2 LEA R8, P6, R15, R0, 0x2 ;  /* 0x000000000f08a211 */ /* 0x000fe200078c10ff */
[----:B------:R2:W-:Y:S01]  /*cf40*/  @!P5 ST.E.64 [R2.64], R90 ;  /* 0x0000005a0200d985 */ /* 0x0005e2000c101b06 */
[-C--:B------:R-:W-:Y:S02]  /*cf50*/  @!P3 LEA.HI.X R11, R20, R4.reuse, R12, 0x2, P4 ;  /* 0x00000004140bb211 */ /* 0x080fe400020f140c */
[----:B------:R-:W-:Y:S02]  /*cf60*/  IADD3 R12, R239, 0xf0, RZ ;  /* 0x000000f0ef0c7810 */ /* 0x000fe40007ffe0ff */
[----:B------:R-:W-:Y:S01]  /*cf70*/  @!P2 LEA.HI.X R9, R15, R4, R16, 0x2, P6 ;  /* 0x000000040f09a211 */ /* 0x000fe200030f1410 */
[----:B------:R3:W-:Y:S01]  /*cf80*/  @!P3 ST.E.64 [R10.64], R118 ;  /* 0x000000760a00b985 */ /* 0x0007e2000c101b06 */
[----:B------:R-:W-:-:S03]  /*cf90*/  SHF.R.S32.HI R12, RZ, 0x1f, R12 ;  /* 0x0000001fff0c7819 */ /* 0x000fc6000001140c */
[----:B------:R3:W-:Y:S01]  /*cfa0*/  @!P2 ST.E.64 [R8.64], R110 ;  /* 0x0000006e0800a985 */ /* 0x0007e2000c101b06 */
[----:B-1----:R-:W-:-:S04]  /*cfb0*/  @!P1 LEA R6, P5, R13, R0, 0x2 ;  /* 0x000000000d069211 */ /* 0x002fc800078a10ff */
[----:B------:R-:W-:-:S05]  /*cfc0*/  @!P1 LEA.HI.X R7, R13, R4, R14, 0x2, P5 ;  /* 0x000000040d079211 */ /* 0x000fca00028f140e */
[----:B------:R3:W-:Y:S01]  /*cfd0*/  @!P1 ST.E.64 [R6.64], R94 ;  /* 0x0000005e06009985 */ /* 0x0007e2000c101b06 */
[----:B--2---:R-:W-:-:S04]  /*cfe0*/  @!P0 LEA R2, P4, R5, R0, 0x2 ;  /* 0x0000000005028211 */ /* 0x004fc800078810ff */
[----:B------:R-:W-:Y:S02]  /*cff0*/  @!P0 LEA.HI.X R3, R5, R4, R12, 0x2, P4 ;  /* 0x0000000405038211 */ /* 0x000fe400020f140c */
[----:B------:R-:W-:-:S03]  /*d000*/  IADD3 R5, R239, 0xf8, RZ ;  /* 0x000000f8ef057810 */ /* 0x000fc60007ffe0ff */
[----:B------:R3:W-:Y:S01]  /*d010*/  @!P0 ST.E.64 [R2.64], R66 ;  /* 0x0000004202008985 */ /* 0x0007e2000c101b06 */
[----:B------:R-:W-:-:S13]  /*d020*/  ISETP.GE.AND P0, PT, R5, c[0x0][0x3c8], PT ;  /* 0x0000f20005007a0c */ /* 0x000fda0003f06270 */
[----:B------:R-:W-:Y:S05]  /*d030*/  @P0 BRA `(.L_x_3860) ;  /* 0x00000dd000000947 */ /* 0x000fea0003800000 */
[----:B------:R-:W-:Y:S02]  /*d040*/  IADD3 R12, R239, 0xf8, RZ ;  /* 0x000000f8ef0c7810 */ /* 0x000fe40007ffe0ff */
[----:B---3--:R-:W-:Y:S02]  /*d050*/  LEA R2, P0, R5, R0, 0x2 ;  /* 0x0000000005027211 */ /* 0x008fe400078010ff */
[----:B------:R-:W-:-:S04]  /*d060*/  SHF.R.S32.HI R12, RZ, 0x1f, R12 ;  /* 0x0000001fff0c7819 */ /* 0x000fc8000001140c */
[----:B------:R-:W-:-:S05]  /*d070*/  LEA.HI.X R3, R5, R4, R12, 0x2, P0 ;  /* 0x0000000405037211 */ /* 0x000fca00000f140c */
[----:B------:R1:W-:Y:S01]  /*d080*/  ST.E.64 [R2.64], R58 ;  /* 0x0000003a02007985 */ /* 0x0003e2000c101b06 */
[----:B------:R-:W-:Y:S05]  /*d090*/  BRA `(.L_x_3860) ;  /* 0x00000d7000007947 */ /* 0x000fea0003800000 */
.L_x_3845:
[----:B------:R-:W-:Y:S01]  /*d0a0*/  ISETP.NE.U32.AND P1, PT, RZ, c[0x0][0x508], PT ;  /* 0x00014200ff007a0c */ /* 0x000fe20003f25070 */
[----:B------:R-:W2:Y:S01]  /*d0b0*/  LDL.LU R6, [R1+0x4] ;  /* 0x0000040001067983 */ /* 0x000ea20000300800 */
[----:B------:R-:W-:Y:S01]  /*d0c0*/  ISETP.NE.U32.AND P2, PT, RZ, c[0x0][0x500], PT ;  /* 0x00014000ff007a0c */ /* 0x000fe20003f45070 */
[----:B------:R-:W-:Y:S01]  /*d0d0*/  IMAD.MOV.U32 R4, RZ, RZ, 0x4 ;  /* 0x00000004ff047424 */ /* 0x000fe200078e00ff */
[----:B------:R-:W-:Y:S01]  /*d0e0*/  ISETP.NE.AND.EX P1, PT, RZ, c[0x0][0x50c], PT, P1 ;  /* 0x00014300ff007a0c */ /* 0x000fe20003f25310 */
[----:B------:R-:W-:Y:S01]  /*d0f0*/  IMAD.MOV.U32 R0, RZ, RZ, RZ ;  /* 0x000000ffff007224 */ /* 0x000fe200078e00ff */
[----:B------:R-:W-:Y:S01]  /*d100*/  ISETP.NE.AND.EX P2, PT, RZ, c[0x0][0x504], PT, P2 ;  /* 0x00014100ff007a0c */ /* 0x000fe20003f45320 */
[----:B------:R-:W-:Y:S02]  /*d110*/  IMAD.MOV.U32 R17, RZ, RZ, c[0x0][0x388] ;  /* 0x0000e200ff117624 */ /* 0x000fe400078e00ff */
[----:B-1----:R-:W-:-:S08]  /*d120*/  IMAD.WIDE R4, R244, R4, c[0x0][0x500] ;  /* 0x00014000f4047625 */ /* 0x002fd000078e0204 */
[C---:B------:R-:W-:Y:S02]  /*d130*/  @P1 LEA R2, P0, R244.reuse, c[0x0][0x508], 0x2 ;  /* 0x00014200f4021a11 */ /* 0x040fe400078010ff */
[----:B------:R1:W5:Y:S02]  /*d140*/  @P2 LDG.E R0, [R4.64] ;  /* 0x0000000604002981 */ /* 0x000364000c1e1900 */
[----:B------:R-:W-:-:S05]  /*d150*/  @P1 LEA.HI.X R3, R244, c[0x0][0x50c], R246, 0x2, P0 ;  /* 0x00014300f4031a11 */ /* 0x000fca00000f14f6 */
[----:B------:R1:W5:Y:S01]  /*d160*/  @P1 LDG.E R17, [R2.64] ;  /* 0x0000000602111981 */ /* 0x000362000c1e1900 */
[----:B--2---:R-:W-:-:S04]  /*d170*/  ISETP.NE.AND P0, PT, R6, RZ, PT ;  /* 0x000000ff0600720c */ /* 0x004fc80003f05270 */
[----:B------:R-:W-:Y:S01]  /*d180*/  SEL R16, R6, c[0x0][0x3d4], P0 ;  /* 0x0000f50006107a07 */ /* 0x000fe20000000000 */
[----:B------:R-:W-:Y:S05]  /*d190*/  @P1 BRA `(.L_x_3866) ;  /* 0x0000004000001947 */ /* 0x000fea0003800000 */
[----:B-1----:R-:W-:Y:S05]  /*d1a0*/  @!P2 BRA `(.L_x_3866) ;  /* 0x000000300000a947 */ /* 0x002fea0003800000 */
[----:B------:R1:W2:Y:S04]  /*d1b0*/  LDG.E R2, [R4.64] ;  /* 0x0000000604027981 */ /* 0x0002a8000c1e1900 */
[----:B-1----:R-:W2:Y:S02]  /*d1c0*/  LDG.E R4, [R4.64+0x4] ;  /* 0x0000040604047981 */ /* 0x002ea4000c1e1900 */
[----:B--2--5:R-:W-:Y:S02]  /*d1d0*/  IADD3 R17, -R2, R4, RZ ;  /* 0x0000000402117210 */ /* 0x024fe40007ffe1ff */
.L_x_3866:
        /* <DEDUP_REMOVED lines=11> */
[----:B------:R-:W2:Y:S01]  /*d290*/  LDL.LU R21, [R1+0x28] ;  /* 0x0000280001157983 */ /* 0x000ea20000300800 */
[----:B------:R-:W-:Y:S01]  /*d2a0*/  IMAD.MOV.U32 R2, RZ, RZ, 0x368 ;  /* 0x00000368ff027424 */ /* 0x000fe200078e00ff */
[----:B------:R-:W-:-:S04]  /*d2b0*/  ISETP.GT.AND P2, PT, R16, 0x1, PT ;  /* 0x000000011000780c */ /* 0x000fc80003f44270 */
[----:B------:R-:W-:-:S04]  /*d2c0*/  SEL R2, R2, 0x328, P2 ;  /* 0x0000032802027807 */ /* 0x000fc80001000000 */
[----:B------:R1:W3:Y:S08]  /*d2d0*/  LDC.64 R8, c[0x0][R2+0x170] ;  /* 0x00005c0002087b82 */ /* 0x0002f00000000a00 */
[----:B------:R1:W4:Y:S08]  /*d2e0*/  LDC.64 R6, c[0x0][R2+0x168] ;  /* 0x00005a0002067b82 */ /* 0x0003300000000a00 */
[----:B------:R1:W5:Y:S08]  /*d2f0*/  LDC.64 R14, c[0x0][R2+0x178] ;  /* 0x00005e00020e7b82 */ /* 0x0003700000000a00 */
[----:B------:R1:W2:Y:S02]  /*d300*/  LDC.64 R10, c[0x0][R2+0x160] ;  /* 0x00005800020a7b82 */ /* 0x0002a40000000a00 */
[----:B-1----:R-:W-:-:S02]  /*d310*/  IMAD.MOV.U32 R2, RZ, RZ, c[0x0][0x4e8] ;  /* 0x00013a00ff027624 */ /* 0x002fc400078e00ff */
[-C--:B---3--:R-:W-:Y:S02]  /*d320*/  IMAD R9, R9, R3.reuse, RZ ;  /* 0x0000000309097224 */ /* 0x088fe400078e02ff */
[----:B------:R-:W-:Y:S01]  /*d330*/  IMAD.WIDE.U32 R4, R8, R3, RZ ;  /* 0x0000000308047225 */ /* 0x000fe200078e00ff */
[----:B------:R-:W-:Y:S02]  /*d340*/  ISETP.NE.AND P0, PT, R2, 0x1, PT ;  /* 0x000000010200780c */ /* 0x000fe40003f05270 */
[----:B------:R-:W-:Y:S01]  /*d350*/  MOV R2, R12 ;  /* 0x0000000c00027202 */ /* 0x000fe20000000f00 */
[----:B------:R-:W-:Y:S02]  /*d360*/  IMAD R9, R8, R20, R9 ;  /* 0x0000001408097224 */ /* 0x000fe400078e0209 */
[-C--:B----4-:R-:W-:Y:S02]  /*d370*/  IMAD R18, R7, R245.reuse, RZ ;  /* 0x000000f507127224 */ /* 0x090fe400078e02ff */
[----:B------:R-:W-:Y:S01]  /*d380*/  IMAD.WIDE.U32 R6, R6, R245, RZ ;  /* 0x000000f506067225 */ /* 0x000fe200078e00ff */
[----:B------:R-:W-:-:S03]  /*d390*/  IADD3 R5, R5, R9, RZ ;  /* 0x0000000905057210 */ /* 0x000fc60007ffe0ff */
[----:B------:R-:W-:Y:S02]  /*d3a0*/  IMAD.IADD R18, R7, 0x1, R18 ;  /* 0x0000000107127824 */ /* 0x000fe400078e0212 */
[----:B------:R-:W-:-:S05]  /*d3b0*/  @P0 IMAD.HI.U32 R19, R12, c[0x0][0x4ec], RZ ;  /* 0x00013b000c130a27 */ /* 0x000fca00078e00ff */
[----:B------:R-:W-:Y:S02]  /*d3c0*/  @P0 SHF.R.U32.HI R2, RZ, c[0x0][0x4f0], R19 ;  /* 0x00013c00ff020a19 */ /* 0x000fe40000011613 */
[----:B------:R-:W-:-:S03]  /*d3d0*/  IADD3 R19, P1, P0, R4, R6, R0 ;  /* 0x0000000604137210 */ /* 0x000fc6000783e000 */
[----:B------:R-:W-:-:S04]  /*d3e0*/  IMAD.MOV R4, RZ, RZ, -R2 ;  /* 0x000000ffff047224 */ /* 0x000fc800078e0a02 */
[----:B------:R-:W-:Y:S01]  /*d3f0*/  IMAD R4, R4, c[0x0][0x4e8], R12 ;  /* 0x00013a0004047a24 */ /* 0x000fe200078e020c */
[----:B------:R-:W-:Y:S02]  /*d400*/  IADD3.X R12, R5, R18, R13, P1, P0 ;  /* 0x00000012050c7210 */ /* 0x000fe40000fe040d */
[----:B------:R-:W-:Y:S02]  /*d410*/  SHF.R.S32.HI R5, RZ, 0x1f, R2 ;  /* 0x0000001fff057819 */ /* 0x000fe40000011402 */
[----:B--2---:R-:W-:-:S05]  /*d420*/  SEL R8, R21, RZ, P2 ;  /* 0x000000ff15087207 */ /* 0x004fca0001000000 */
[-C--:B-----5:R-:W-:Y:S02]  /*d430*/  IMAD R9, R15, R8.reuse, RZ ;  /* 0x000000080f097224 */ /* 0x0a0fe400078e02ff */
[----:B------:R-:W-:Y:S01]  /*d440*/  IMAD.WIDE.U32 R6, R14, R8, RZ ;  /* 0x000000080e067225 */ /* 0x000fe200078e00ff */
[----:B------:R-:W-:-:S04]  /*d450*/  SHF.R.S32.HI R8, RZ, 0x1f, R4 ;  /* 0x0000001fff087819 */ /* 0x000fc80000011404 */
[----:B------:R-:W-:Y:S01]  /*d460*/  IADD3 R7, R7, R9, RZ ;  /* 0x0000000907077210 */ /* 0x000fe20007ffe0ff */
[----:B------:R-:W-:Y:S01]  /*d470*/  IMAD.MOV.U32 R9, RZ, RZ, c[0x0][0x4a8] ;  /* 0x00012a00ff097624 */ /* 0x000fe200078e00ff */
[----:B------:R-:W-:Y:S01]  /*d480*/  IADD3 R6, P1, P0, R2, R19, R6 ;  /* 0x0000001302067210 */ /* 0x000fe2000783e006 */
[----:B------:R-:W-:-:S03]  /*d490*/  IMAD R2, R11, R4, RZ ;  /* 0x000000040b027224 */ /* 0x000fc600078e02ff */
[----:B------:R-:W-:Y:S01]  /*d4a0*/  IADD3.X R7, R5, R12, R7, P1, P0 ;  /* 0x0000000c05077210 */ /* 0x000fe20000fe0407 */
[----:B------:R-:W-:-:S04]  /*d4b0*/  IMAD R2, R10, R8, R2 ;  /* 0x000000080a027224 */ /* 0x000fc800078e0202 */
        /* <DEDUP_REMOVED lines=9> */
.L_x_3868:
[----:B------:R-:W-:Y:S05]  /*d550*/  BSYNC B0 ;  /* 0x0000000000007941 */ /* 0x000fea0003800000 */
.L_x_3867:
[----:B------:R-:W-:-:S13]  /*d560*/  ISETP.GT.AND P0, PT, R16, 0x1, PT ;  /* 0x000000011000780c */ /* 0x000fda0003f04270 */
[----:B------:R-:W-:Y:S05]  /*d570*/  @P0 BRA `(.L_x_3860) ;  /* 0x0000089000000947 */ /* 0x000fea0003800000 */
[----:B-1----:R-:W2:Y:S01]  /*d580*/  LDL R6, [R1+0x2c] ;  /* 0x00002c0001067983 */ /* 0x002ea20000100800 */
[----:B------:R-:W-:Y:S01]  /*d590*/  MOV R4, c[0x0][0x4e8] ;  /* 0x00013a0000047a02 */ /* 0x000fe20000000f00 */
[----:B------:R-:W-:Y:S02]  /*d5a0*/  IMAD R2, R13, c[0x0][0x3a0], RZ ;  /* 0x0000e8000d027a24 */ /* 0x000fe400078e02ff */
[----:B------:R-:W1:Y:S01]  /*d5b0*/  S2R R11, SR_TID.X ;  /* 0x00000000000b7919 */ /* 0x000e620000002100 */
[----:B------:R-:W-:Y:S01]  /*d5c0*/  ISETP.NE.AND P0, PT, R4, 0x1, PT ;  /* 0x000000010400780c */ /* 0x000fe20003f05270 */
[----:B------:R-:W-:-:S04]  /*d5d0*/  IMAD.WIDE.U32 R4, R0, c[0x0][0x3a0], RZ ;  /* 0x0000e80000047a25 */ /* 0x000fc800078e00ff */
[----:B------:R-:W-:-:S05]  /*d5e0*/  IMAD R0, R0, c[0x0][0x3a4], R2 ;  /* 0x0000e90000007a24 */ /* 0x000fca00078e0202 */
[----:B------:R-:W-:-:S05]  /*d5f0*/  IADD3 R5, R5, R0, RZ ;  /* 0x0000000005057210 */ /* 0x000fca0007ffe0ff */
[----:B------:R-:W-:-:S04]  /*d600*/  IMAD.WIDE.U32 R4, R245, c[0x0][0x3e8], R4 ;  /* 0x0000fa00f5047a25 */ /* 0x000fc800078e0004 */
[----:B------:R-:W-:Y:S01]  /*d610*/  IMAD R5, R245, c[0x0][0x3ec], R5 ;  /* 0x0000fb00f5057a24 */ /* 0x000fe200078e0205 */
[----:B-1----:R-:W-:-:S04]  /*d620*/  SHF.R.S32.HI R10, RZ, 0x1f, R11 ;  /* 0x0000001fff0a7819 */ /* 0x002fc8000001140b */
[----:B------:R-:W-:-:S04]  /*d630*/  LEA.HI R10, R10, R11, RZ, 0x3 ;  /* 0x0000000b0a0a7211 */ /* 0x000fc800078f18ff */
[----:B------:R-:W-:-:S04]  /*d640*/  SHF.R.S32.HI R10, RZ, 0x3, R10 ;  /* 0x00000003ff0a7819 */ /* 0x000fc8000001140a */
[C---:B------:R-:W-:Y:S02]  /*d650*/  LEA R14, R241.reuse, R10, 0x7 ;  /* 0x0000000af10e7211 */ /* 0x040fe400078e38ff */
[----:B--2---:R-:W-:Y:S01]  /*d660*/  LEA R2, R241, R6, 0x7 ;  /* 0x00000006f1027211 */ /* 0x004fe200078e38ff */
[----:B------:R-:W-:-:S03]  /*d670*/  IMAD R6, R20, c[0x0][0x3f0], RZ ;  /* 0x0000fc0014067a24 */ /* 0x000fc600078e02ff */
[----:B------:R-:W-:Y:S01]  /*d680*/  MOV R0, R2 ;  /* 0x0000000200007202 */ /* 0x000fe20000000f00 */
[----:B------:R-:W-:-:S04]  /*d690*/  @P0 IMAD.HI.U32 R7, R2, c[0x0][0x4ec], RZ ;  /* 0x00013b0002070a27 */ /* 0x000fc800078e00ff */
[C---:B------:R-:W-:Y:S01]  /*d6a0*/  IMAD R9, R3.reuse, c[0x0][0x3f4], R6 ;  /* 0x0000fd0003097a24 */ /* 0x040fe200078e0206 */
[----:B------:R-:W-:Y:S01]  /*d6b0*/  @P0 SHF.R.U32.HI R0, RZ, c[0x0][0x4f0], R7 ;  /* 0x00013c00ff000a19 */ /* 0x000fe20000011607 */
[----:B------:R-:W-:-:S03]  /*d6c0*/  IMAD.WIDE.U32 R6, R3, c[0x0][0x3f0], R4 ;  /* 0x0000fc0003067a25 */ /* 0x000fc600078e0004 */
[----:B------:R-:W-:Y:S02]  /*d6d0*/  IADD3 R4, -R0, RZ, RZ ;  /* 0x000000ff00047210 */ /* 0x000fe40007ffe1ff */
[----:B------:R-:W-:Y:S02]  /*d6e0*/  SHF.R.S32.HI R8, RZ, 0x1f, R0 ;  /* 0x0000001fff087819 */ /* 0x000fe40000011400 */
[----:B------:R-:W-:Y:S01]  /*d6f0*/  IADD3 R3, R7, R9, RZ ;  /* 0x0000000907037210 */ /* 0x000fe20007ffe0ff */
[----:B------:R-:W-:Y:S01]  /*d700*/  IMAD R4, R4, c[0x0][0x4e8], R2 ;  /* 0x00013a0004047a24 */ /* 0x000fe200078e0202 */
[----:B------:R-:W-:Y:S01]  /*d710*/  MOV R2, R6 ;  /* 0x0000000600027202 */ /* 0x000fe20000000f00 */
[----:B------:R-:W-:-:S04]  /*d720*/  IMAD R5, R8, c[0x0][0x3e0], RZ ;  /* 0x0000f80008057a24 */ /* 0x000fc800078e02ff */
        /* <DEDUP_REMOVED lines=12> */
.L_x_3920:
[----:B------:R-:W-:Y:S05]  /*d7f0*/  BRA.DIV ~URZ, `(.L_x_3870) ;  /* 0x00001f027f007947 */ /* 0x000fea000b800000 */
[----:B------:R3:W4:Y:S02]  /*d800*/  SHFL.IDX PT, R0, R15, RZ, 0x181f ;  /* 0x00181fff0f007589 */ /* 0x00072400000e0000 */
.L_x_3921:
[----:B------:R-:W-:Y:S01]  /*d810*/  IMAD R13, R17, c[0x0][0x4e8], RZ ;  /* 0x00013a00110d7a24 */ /* 0x000fe200078e02ff */
[----:B------:R-:W-:Y:S04]  /*d820*/  BSSY B0, `(.L_x_3871) ;  /* 0x0000014000007945 */ /* 0x000fe80003800000 */
        /* <DEDUP_REMOVED lines=15> */
[----:B-----5:R-:W-:-:S05]  /*d920*/  @!P2 LEA.HI.X R9, R237, R4, R5, 0x1, P6 ;  /* 0x00000004ed09a211 */ /* 0x020fca00030f0c05 */
[----:B------:R2:W-:Y:S04]  /*d930*/  @!P2 ST.E.128 [R8.64], RZ ;  /* 0x000000ff0800a985 */ /* 0x0005e8000c101d06 */
[----:B------:R2:W-:Y:S04]  /*d940*/  @!P1 ST.E.128 [R6.64], RZ ;  /* 0x000000ff06009985 */ /* 0x0005e8000c101d06 */
[----:B------:R2:W-:Y:S02]  /*d950*/  @!P0 ST.E.128 [R2.64], RZ ;  /* 0x000000ff02008985 */ /* 0x0005e4000c101d06 */
.L_x_3872:
[----:B------:R-:W-:Y:S05]  /*d960*/  BSYNC B0 ;  /* 0x0000000000007941 */ /* 0x000fea0003800000 */
.L_x_3871:
[----:B------:R-:W-:Y:S05]  /*d970*/  BRA.DIV ~URZ, `(.L_x_3873) ;  /* 0x00001de27f007947 */ /* 0x000fea000b800000 */
[----:B--2---:R2:W1:Y:S04]  /*d980*/  SHFL.IDX PT, R4, R12, 0x1, 0x181f ;  /* 0x00381f000c047f89 */ /* 0x00446800000e0000 */
[----:B----4-:R2:W4:Y:S02]  /*d990*/  SHFL.IDX PT, R0, R15, 0x1, 0x181f ;  /* 0x00381f000f007f89 */ /* 0x01052400000e0000 */
.L_x_3922:
        /* <DEDUP_REMOVED lines=21> */
.L_x_3875:
[----:B------:R-:W-:Y:S05]  /*daf0*/  BSYNC B0 ;  /* 0x0000000000007941 */ /* 0x000fea0003800000 */
.L_x_3874:
[----:B------:R-:W-:Y:S05]  /*db00*/  BRA.DIV ~URZ, `(.L_x_3876) ;  /* 0x00001d127f007947 */ /* 0x000fea000b800000 */
[----:B-1----:R1:W2:Y:S02]  /*db10*/  SHFL.IDX PT, R4, R12, 0x2, 0x181f ;  /* 0x00581f000c047f89 */ /* 0x0022a400000e0000 */
.L_x_3923:
[----:B------:R-:W-:Y:S05]  /*db20*/  BRA.DIV ~URZ, `(.L_x_3877) ;  /* 0x00001d627f007947 */ /* 0x000fea000b800000 */
[----:B----4-:R4:W1:Y:S02]  /*db30*/  SHFL.IDX PT, R0, R15, 0x2, 0x181f ;  /* 0x00581f000f007f89 */ /* 0x01086400000e0000 */
.L_x_3924:
        /* <DEDUP_REMOVED lines=21> */
.L_x_3879:
[----:B------:R-:W-:Y:S05]  /*dc90*/  BSYNC B0 ;  /* 0x0000000000007941 */ /* 0x000fea0003800000 */
.L_x_3878:
[----:B------:R-:W-:Y:S05]  /*dca0*/  BRA.DIV ~URZ, `(.L_x_3880) ;  /* 0x00001c427f007947 */ /* 0x000fea000b800000 */
[----:B--2---:R2:W3:Y:S04]  /*dcb0*/  SHFL.IDX PT, R4, R12, 0x3, 0x181f ;  /* 0x00781f000c047f89 */ /* 0x0044e800000e0000 */
[----:B-1----:R2:W1:Y:S02]  /*dcc0*/  SHFL.IDX PT, R0, R15, 0x3, 0x181f ;  /* 0x00781f000f007f89 */ /* 0x00246400000e0000 */
.L_x_3925:
[----:B------:R-:W-:-:S04]  /*dcd0*/  IADD3 R14, R14, 0x60, RZ ;  /* 0x000000600e0e7810 */ /* 0x000fc80007ffe0ff */
        /* <DEDUP_REMOVED lines=19> */
.L_x_3860:
[----:B------:R-:W-:Y:S05]  /*de10*/  BSYNC B1 ;  /* 0x0000000000017941 */ /* 0x000fea0003800000 */
.L_x_3844:
[----:B-1--4-:R-:W4:Y:S02]  /*de20*/  LDL R0, [R1+0x30] ;  /* 0x0000300001007983 */ /* 0x012f240000100800 */
[----:B----4-:R-:W-:-:S13]  /*de30*/  ISETP.NE.AND P0, PT, R0, RZ, PT ;  /* 0x000000ff0000720c */ /* 0x010fda0003f05270 */
[----:B------:R-:W-:Y:S01]  /*de40*/  @P0 WARPSYNC 0xffffffff ;  /* 0xffffffff00000948 */ /* 0x000fe20003800000 */
[----:B------:R-:W-:Y:S06]  /*de50*/  @P0 BAR.SYNC.DEFER_BLOCKING 0x5, 0x100 ;  /* 0x0144000000000b1d */ /* 0x000fec0000010000 */
[----:B------:R-:W1:Y:S04]  /*de60*/  @P0 LDS.128 R240, [0x20100] ;  /* 0x02010000fff00984 */ /* 0x000e680000000c00 */
[----:B------:R-:W-:Y:S06]  /*de70*/  @P0 BAR.ARV 0x4, 0x100 ;  /* 0x0104000000000b1d */ /* 0x000fec0000002000 */
[----:B------:R-:W-:Y:S05]  /*de80*/  @P0 BRA `(.L_x_3881) ;  /* 0x00000ae000000947 */ /* 0x000fea0003800000 */
[----:B------:R-:W4:Y:S01]  /*de90*/  S2R R0, SR_TID.X ;  /* 0x0000000000007919 */ /* 0x000f220000002100 */
[----:B---3--:R-:W-:Y:S01]  /*dea0*/  IMAD.MOV.U32 R7, RZ, RZ, RZ ;  /* 0x000000ffff077224 */ /* 0x008fe200078e00ff */
[----:B--2-4-:R-:W-:-:S04]  /*deb0*/  LOP3.LUT R14, R0, 0x1f, RZ, 0xc0, !PT ;  /* 0x0000001f000e7812 */ /* 0x014fc800078ec0ff */
[----:B------:R-:W-:Y:S01]  /*dec0*/  ISETP.NE.AND P5, PT, R14, 0x1f, PT ;  /* 0x0000001f0e00780c */ /* 0x000fe20003fa5270 */
[----:B------:R-:W-:Y:S10]  /*ded0*/  BRA.DIV ~URZ, `(.L_x_3882) ;  /* 0x00001ad27f007947 */ /* 0x000ff4000b800000 */
[----:B------:R2:W3:Y:S02]  /*dee0*/  SHFL.IDX PT, R9, R122, RZ, 0x1f ;  /* 0x00001fff7a097589 */ /* 0x0004e400000e0000 */
.L_x_3926:
[----:B------:R-:W-:Y:S05]  /*def0*/  BRA.DIV ~URZ, `(.L_x_3883) ;  /* 0x00001b227f007947 */ /* 0x000fea000b800000 */
[----:B------:R4:W2:Y:S02]  /*df00*/  SHFL.IDX PT, R8, R122, 0x1, 0x1f ;  /* 0x00201f007a087f89 */ /* 0x0008a400000e0000 */
.L_x_3927:
[----:B-1----:R-:W-:Y:S02]  /*df10*/  IMAD.IADD R0, R243, 0x1, R14 ;  /* 0x00000001f3007824 */ /* 0x002fe400078e020e */
[----:B------:R-:W-:-:S03]  /*df20*/  IMAD.MOV.U32 R6, RZ, RZ, RZ ;  /* 0x000000ffff067224 */ /* 0x000fc600078e00ff */
        /* <DEDUP_REMOVED lines=16> */
.L_x_3928:
        /* <DEDUP_REMOVED lines=16> */
.L_x_3929:
[----:B----4-:R-:W-:Y:S01]  /*e130*/  IMAD R0, R0, c[0x0][0x538], RZ ;  /* 0x00014e0000007a24 */ /* 0x010fe200078e02ff */
[----:B------:R-:W-:Y:S04]  /*e140*/  BSSY B1, `(.L_x_3886) ;  /* 0x000007d000017945 */ /* 0x000fe80003800000 */
[----:B--2---:R-:W-:-:S04]  /*e150*/  IADD3 R8, R0, R8, RZ ;  /* 0x0000000800087210 */ /* 0x004fc80007ffe0ff */
[----:B---3--:R-:W-:-:S13]  /*e160*/  ISETP.GT.AND P6, PT, R8, R9, PT ;  /* 0x000000090800720c */ /* 0x008fda0003fc4270 */
[----:B------:R-:W-:Y:S05]  /*e170*/  @P6 BRA `(.L_x_3887) ;  /* 0x0000024000006947 */ /* 0x000fea0003800000 */
.L_x_3891:
        /* <DEDUP_REMOVED lines=16> */
.L_x_3930:
        /* <DEDUP_REMOVED lines=16> */
.L_x_3931:
[----:B--2---:R-:W-:-:S05]  /*e380*/  IMAD R0, R0, c[0x0][0x538], RZ ;  /* 0x00014e0000007a24 */ /* 0x004fca00078e02ff */
[----:B------:R-:W-:-:S04]  /*e390*/  IADD3 R8, R0, R8, RZ ;  /* 0x0000000800087210 */ /* 0x000fc80007ffe0ff */
[----:B------:R-:W-:-:S13]  /*e3a0*/  ISETP.GT.AND P6, PT, R8, R9, PT ;  /* 0x000000090800720c */ /* 0x000fda0003fc4270 */
[----:B-1----:R-:W-:Y:S05]  /*e3b0*/  @!P6 BRA `(.L_x_3891) ;  /* 0xfffffdc00000e947 */ /* 0x002fea000383ffff */
.L_x_3887:
[----:B------:R-:W-:-:S05]  /*e3c0*/  IADD3 R12, -R0, R8, RZ ;  /* 0x00000008000c7210 */ /* 0x000fca0007ffe1ff */
[----:B------:R-:W-:-:S05]  /*e3d0*/  IMAD R0, R4, c[0x0][0x538], R12 ;  /* 0x00014e0004007a24 */ /* 0x000fca00078e020c */
[----:B------:R-:W-:Y:S01]  /*e3e0*/  ISETP.GT.AND P0, PT, R0, R9, PT ;  /* 0x000000090000720c */ /* 0x000fe20003f04270 */
[----:B------:R-:W-:-:S12]  /*e3f0*/  BRA.DIV ~URZ, `(.L_x_3892) ;  /* 0x00001a627f007947 */ /* 0x000fd8000b800000 */
[----:B------:R-:W-:-:S04]  /*e400*/  VOTE.ANY R11, PT, !P0 ;  /* 0x00000000000b7806 */ /* 0x000fc800040e0100 */
.L_x_3932:
[----:B------:R2:W3:Y:S01]  /*e410*/  POPC R10, R11 ;  /* 0x0000000b000a7309 */ /* 0x0004e20000000000 */
[----:B------:R-:W-:Y:S05]  /*e420*/  BRA.DIV ~URZ, `(.L_x_3893) ;  /* 0x00001a827f007947 */ /* 0x000fea000b800000 */
[----:B---3--:R3:W4:Y:S04]  /*e430*/  SHFL.IDX PT, R8, R6, R10, 0x1f ;  /* 0x00001f0a06087589 */ /* 0x00872800000e0000 */
[----:B------:R3:W1:Y:S02]  /*e440*/  SHFL.IDX PT, R7, R7, R10, 0x1f ;  /* 0x00001f0a07077589 */ /* 0x00066400000e0000 */
.L_x_3933:
[----:B------:R-:W-:Y:S01]  /*e450*/  ISETP.NE.AND P0, PT, R11, RZ, PT ;  /* 0x000000ff0b00720c */ /* 0x000fe20003f05270 */
[----:B------:R-:W-:-:S12]  /*e460*/  BSSY B0, `(.L_x_3894) ;  /* 0x0000005000007945 */ /* 0x000fd80003800000 */
[----:B------:R-:W-:Y:S05]  /*e470*/  @!P0 BRA `(.L_x_3895) ;  /* 0x0000003000008947 */ /* 0x000fea0003800000 */
[----:B------:R-:W-:Y:S01]  /*e480*/  IADD3 R3, R10, -0x1, RZ ;  /* 0xffffffff0a037810 */ /* 0x000fe20007ffe0ff */
[----:B------:R-:W-:Y:S05]  /*e490*/  BRA.DIV ~URZ, `(.L_x_3896) ;  /* 0x00001ae27f007947 */ /* 0x000fea000b800000 */
[----:B------:R2:W3:Y:S02]  /*e4a0*/  SHFL.IDX PT, R13, R4, R3, 0x1f ;  /* 0x00001f03040d7589 */ /* 0x0004e400000e0000 */
.L_x_3895:
[----:B------:R-:W-:Y:S05]  /*e4b0*/  BSYNC B0 ;  /* 0x0000000000007941 */ /* 0x000fea0003800000 */
.L_x_3894:
[----:B----4-:R-:W-:Y:S01]  /*e4c0*/  IABS R2, R8 ;  /* 0x0000000800027213 */ /* 0x010fe20000000000 */
[----:B---3--:R-:W-:Y:S01]  /*e4d0*/  IMAD R240, R13, c[0x0][0x538], R12 ;  /* 0x00014e000df07a24 */ /* 0x008fe200078e020c */
[----:B-12---:R-:W-:Y:S01]  /*e4e0*/  IABS R3, R7 ;  /* 0x0000000700037213 */ /* 0x006fe20000000000 */
[----:B------:R-:W-:Y:S01]  /*e4f0*/  IMAD.IADD R243, R10, 0x1, R243 ;  /* 0x000000010af37824 */ /* 0x000fe200078e02f3 */
[----:B------:R-:W1:Y:S01]  /*e500*/  I2F.RP R4, R2 ;  /* 0x0000000200047306 */ /* 0x000e620000209400 */
[----:B------:R-:W-:Y:S01]  /*e510*/  IMAD.IADD R9, R9, 0x1, -R240 ;  /* 0x0000000109097824 */ /* 0x000fe200078e0af0 */
[----:B------:R-:W-:-:S04]  /*e520*/  MOV R6, R3 ;  /* 0x0000000300067202 */ /* 0x000fc80000000f00 */
[----:B------:R-:W-:Y:S02]  /*e530*/  IABS R11, R9 ;  /* 0x00000009000b7213 */ /* 0x000fe40000000000 */
[----:B------:R-:W-:Y:S08]  /*e540*/  I2F.RP R12, R6 ;  /* 0x00000006000c7306 */ /* 0x000ff00000209400 */
        /* <DEDUP_REMOVED lines=9> */
[----:B------:R-:W-:-:S03]  /*e5e0*/  IMAD.HI.U32 R5, R5, R3, R4 ;  /* 0x0000000305057227 */ /* 0x000fc600078e0004 */
[----:B------:R-:W-:Y:S01]  /*e5f0*/  MOV R4, R0 ;  /* 0x0000000000047202 */ /* 0x000fe20000000f00 */
        /* <DEDUP_REMOVED lines=45> */
.L_x_3888:
[----:B------:R-:W-:Y:S01]  /*e8d0*/  IMAD.MOV.U32 R240, RZ, RZ, R9 ;  /* 0x000000fffff07224 */ /* 0x000fe200078e0009 */
[----:B------:R-:W-:Y:S01]  /*e8e0*/  MOV R242, RZ ;  /* 0x000000ff00f27202 */ /* 0x000fe20000000f00 */
[----:B------:R-:W-:Y:S01]  /*e8f0*/  IMAD.MOV.U32 R241, RZ, RZ, RZ ;  /* 0x000000fffff17224 */ /* 0x000fe200078e00ff */
[----:B------:R-:W-:Y:S02]  /*e900*/  MOV R243, c[0x0][0x53c] ;  /* 0x00014f0000f37a02 */ /* 0x000fe40000000f00 */
.L_x_3897:
[----:B------:R-:W-:Y:S05]  /*e910*/  BSYNC B1 ;  /* 0x0000000000017941 */ /* 0x000fea0003800000 */
.L_x_3886:
[----:B------:R-:W-:Y:S01]  /*e920*/  WARPSYNC 0xffffffff ;  /* 0xffffffff00007948 */ /* 0x000fe20003800000 */
[----:B------:R-:W-:Y:S01]  /*e930*/  BAR.SYNC.DEFER_BLOCKING 0x4, 0x100 ;  /* 0x0104000000007b1d */ /* 0x000fe20000010000 */
[----:B------:R-:W-:-:S13]  /*e940*/  ISETP.NE.AND P0, PT, R14, RZ, PT ;  /* 0x000000ff0e00720c */ /* 0x000fda0003f05270 */
[----:B------:R2:W-:Y:S04]  /*e950*/  @!P0 STS.128 [0x20100], R240 ;  /* 0x020100f0ff008388 */ /* 0x0005e80000000c00 */
[----:B------:R-:W-:Y:S06]  /*e960*/  BAR.ARV 0x5, 0x100 ;  /* 0x0144000000007b1d */ /* 0x000fec0000002000 */
.L_x_3881:
[----:B-1----:R-:W-:-:S13]  /*e970*/  ISETP.GE.AND P0, PT, R243, c[0x0][0x53c], PT ;  /* 0x00014f00f3007a0c */ /* 0x002fda0003f06270 */
[----:B--23--:R-:W-:Y:S01]  /*e980*/  @P0 CALL.REL.NOINC `(.L_x_3898) ;  /* 0x0000001000000944 */ /* 0x00cfe20003c00000 */
[----:B------:R-:W-:Y:S05]  /*e990*/  BRA `(.L_x_3899) ;  /* 0xffff2cc000007947 */ /* 0x000fea000383ffff */
.L_x_3898:
[----:B------:R-:W-:Y:S05]  /*e9a0*/  EXIT ;  /* 0x000000000000794d */ /* 0x000fea0003800000 */
.L_x_3810:
[----:B------:R-:W-:Y:S01]  /*e9b0*/  IMAD.MOV.U32 R0, RZ, RZ, R5 ;  /* 0x000000ffff007224 */ /* 0x000fe200078e0005 */
[----:B------:R-:W-:Y:S02]  /*e9c0*/  MOV R2, 0x1 ;  /* 0x0000000100027802 */ /* 0x000fe40000000f00 */
[----:B------:R-:W-:Y:S02]  /*e9d0*/  MOV R3, 0xe9f0 ;  /* 0x0000e9f000037802 */ /* 0x000fe40000000f00 */
[----:B--2---:R-:W-:Y:S05]  /*e9e0*/  CALL.REL.NOINC `($__internal_80_$__cuda_sm70_shflsync_up_p) ;  /* 0x0000169000007944 */ /* 0x004fea0003c00000 */
[----:B------:R-:W-:Y:S01]  /*e9f0*/  MOV R0, R4 ;  /* 0x0000000400007202 */ /* 0x000fe20000000f00 */
[----:B------:R-:W-:Y:S05]  /*ea00*/  BRA `(.L_x_3900) ;  /* 0xffff1a4000007947 */ /* 0x000fea000383ffff */
.L_x_3811:
[----:B------:R-:W-:Y:S01]  /*ea10*/  IMAD.MOV.U32 R0, RZ, RZ, R5 ;  /* 0x000000ffff007224 */ /* 0x000fe200078e0005 */
[----:B------:R-:W-:Y:S02]  /*ea20*/  MOV R2, 0x2 ;  /* 0x0000000200027802 */ /* 0x000fe40000000f00 */
[----:B------:R-:W-:Y:S02]  /*ea30*/  MOV R3, 0xea50 ;  /* 0x0000ea5000037802 */ /* 0x000fe40000000f00 */
[----:B--2---:R-:W-:Y:S05]  /*ea40*/  CALL.REL.NOINC `($__internal_80_$__cuda_sm70_shflsync_up_p) ;  /* 0x0000163000007944 */ /* 0x004fea0003c00000 */
[----:B------:R-:W-:Y:S01]  /*ea50*/  SEL R0, R4, RZ, P4 ;  /* 0x000000ff04007207 */ /* 0x000fe20002000000 */
[----:B------:R-:W-:Y:S01]  /*ea60*/  IMAD.MOV.U32 R2, RZ, RZ, 0x4 ;  /* 0x00000004ff027424 */ /* 0x000fe200078e00ff */
[----:B------:R-:W-:-:S03]  /*ea70*/  MOV R3, 0xeaa0 ;  /* 0x0000eaa000037802 */ /* 0x000fc60000000f00 */
[----:B------:R-:W-:Y:S02]  /*ea80*/  IMAD.IADD R0, R5, 0x1, R0 ;  /* 0x0000000105007824 */ /* 0x000fe400078e0200 */
[----:B------:R-:W-:Y:S05]  /*ea90*/  CALL.REL.NOINC `($__internal_80_$__cuda_sm70_shflsync_up_p) ;  /* 0x000015e000007944 */ /* 0x000fea0003c00000 */
        /* <DEDUP_REMOVED lines=13> */
[----:B------:R-:W-:Y:S01]  /*eb70*/  IMAD.IADD R4, R0, 0x1, R4 ;  /* 0x0000000100047824 */ /* 0x000fe200078e0204 */
[----:B------:R-:W-:-:S03]  /*eb80*/  MOV R0, 0x1f ;  /* 0x0000001f00007802 */ /* 0x000fc60000000f00 */
[----:B------:R-:W-:Y:S02]  /*eb90*/  IMAD.MOV.U32 R5, RZ, RZ, R4 ;  /* 0x000000ffff057224 */ /* 0x000fe400078e0004 */
[----:B------:R-:W-:Y:S05]  /*eba0*/  CALL.REL.NOINC `($__internal_79_$__cuda_sm70_shflsync_idx_p) ;  /* 0x0000148000007944 */ /* 0x000fea0003c00000 */
[----:B------:R-:W-:Y:S05]  /*ebb0*/  BRA `(.L_x_3901) ;  /* 0xffff199000007947 */ /* 0x000fea000383ffff */
.L_x_3813:
[----:B------:R-:W-:Y:S02]  /*ebc0*/  SEL R0, RZ, 0x1, P0 ;  /* 0x00000001ff007807 */ /* 0x000fe40000000000 */
[----:B------:R-:W-:Y:S02]  /*ebd0*/  MOV R2, 0xebf0 ;  /* 0x0000ebf000027802 */ /* 0x000fe40000000f00 */
[----:B------:R-:W-:Y:S05]  /*ebe0*/  CALL.REL.NOINC `($__internal_81_$__cuda_sm70_votesync_ballot) ;  /* 0x0000150000007944 */ /* 0x000fea0003c00000 */
[----:B------:R-:W-:Y:S01]  /*ebf0*/  MOV R6, R0 ;  /* 0x0000000000067202 */ /* 0x000fe20000000f00 */
[----:B------:R-:W-:Y:S05]  /*ec00*/  BRA `(.L_x_3902) ;  /* 0xffff19d000007947 */ /* 0x000fea000383ffff */
.L_x_3814:
[----:B------:R-:W-:Y:S01]  /*ec10*/  IMAD.MOV.U32 R5, RZ, RZ, R8 ;  /* 0x000000ffff057224 */ /* 0x000fe200078e0008 */
[----:B--2---:R-:W-:Y:S01]  /*ec20*/  MOV R3, R243 ;  /* 0x000000f300037202 */ /* 0x004fe20000000f00 */
[----:B------:R-:W-:Y:S01]  /*ec30*/  IMAD.MOV.U32 R0, RZ, RZ, 0x1f ;  /* 0x0000001fff007424 */ /* 0x000fe200078e00ff */
[----:B------:R-:W-:Y:S02]  /*ec40*/  MOV R2, 0xec60 ;  /* 0x0000ec6000027802 */ /* 0x000fe40000000f00 */
[----:B-1----:R-:W-:Y:S05]  /*ec50*/  CALL.REL.NOINC `($__internal_79_$__cuda_sm70_shflsync_idx_p) ;  /* 0x000013d000007944 */ /* 0x002fea0003c00000 */
[----:B------:R-:W-:Y:S01]  /*ec60*/  IMAD.MOV.U32 R11, RZ, RZ, R0 ;  /* 0x000000ffff0b7224 */ /* 0x000fe200078e0000 */
[----:B------:R-:W-:Y:S01]  /*ec70*/  MOV R5, R7 ;  /* 0x0000000700057202 */ /* 0x000fe20000000f00 */
[----:B------:R-:W-:Y:S01]  /*ec80*/  IMAD.MOV.U32 R7, RZ, RZ, RZ ;  /* 0x000000ffff077224 */ /* 0x000fe200078e00ff */
[----:B------:R-:W-:Y:S01]  /*ec90*/  MOV R3, R243 ;  /* 0x000000f300037202 */ /* 0x000fe20000000f00 */
[----:B------:R-:W-:Y:S01]  /*eca0*/  IMAD.MOV.U32 R0, RZ, RZ, 0x1f ;  /* 0x0000001fff007424 */ /* 0x000fe200078e00ff */
[----:B------:R-:W-:-:S02]  /*ecb0*/  MOV R2, 0xecd0 ;  /* 0x0000ecd000027802 */ /* 0x000fc40000000f00 */
[----:B------:R-:W-:Y:S05]  /*ecc0*/  CALL.REL.NOINC `($__internal_79_$__cuda_sm70_shflsync_idx_p) ;  /* 0x0000136000007944 */ /* 0x000fea0003c00000 */
[----:B------:R-:W-:Y:S01]  /*ecd0*/  MOV R10, R0 ;  /* 0x00000000000a7202 */ /* 0x000fe20000000f00 */
[----:B------:R-:W-:Y:S05]  /*ece0*/  BRA `(.L_x_3903) ;  /* 0xffff194000007947 */ /* 0x000fea000383ffff */
.L_x_3817:
[----:B------:R-:W-:Y:S01]  /*ecf0*/  IMAD.MOV.U32 R5, RZ, RZ, R4 ;  /* 0x000000ffff057224 */ /* 0x000fe200078e0004 */
[----:B------:R-:W-:-:S02]  /*ed00*/  MOV R0, 0x1f ;  /* 0x0000001f00007802 */ /* 0x000fc40000000f00 */
[----:B------:R-:W-:Y:S02]  /*ed10*/  MOV R2, 0xed30 ;  /* 0x0000ed3000027802 */ /* 0x000fe40000000f00 */
[----:B-1----:R-:W-:Y:S05]  /*ed20*/  CALL.REL.NOINC `($__internal_79_$__cuda_sm70_shflsync_idx_p) ;  /* 0x0000130000007944 */ /* 0x002fea0003c00000 */
[----:B------:R-:W-:Y:S01]  /*ed30*/  MOV R7, R0 ;  /* 0x0000000000077202 */ /* 0x000fe20000000f00 */
[----:B------:R-:W-:Y:S05]  /*ed40*/  BRA `(.L_x_3816) ;  /* 0xffff194000007947 */ /* 0x000fea000383ffff */
.L_x_3825:
[----:B------:R-:W-:Y:S01]  /*ed50*/  IMAD.MOV.U32 R5, RZ, RZ, R14 ;  /* 0x000000ffff057224 */ /* 0x000fe200078e000e */
[----:B------:R-:W-:Y:S01]  /*ed60*/  MOV R3, RZ ;  /* 0x000000ff00037202 */ /* 0x000fe20000000f00 */
[----:B------:R-:W-:Y:S01]  /*ed70*/  IMAD.MOV.U32 R0, RZ, RZ, 0x181f ;  /* 0x0000181fff007424 */ /* 0x000fe200078e00ff */
[----:B------:R-:W-:Y:S02]  /*ed80*/  MOV R2, 0xeda0 ;  /* 0x0000eda000027802 */ /* 0x000fe40000000f00 */
[----:B------:R-:W-:Y:S05]  /*ed90*/  CALL.REL.NOINC `($__internal_79_$__cuda_sm70_shflsync_idx_p) ;  /* 0x0000129000007944 */ /* 0x000fea0003c00000 */
[----:B------:R-:W-:Y:S01]  /*eda0*/  MOV R4, R0 ;  /* 0x0000000000047202 */ /* 0x000fe20000000f00 */
[----:B------:R-:W-:Y:S05]  /*edb0*/  BRA `(.L_x_3904) ;  /* 0xffff390000007947 */ /* 0x000fea000383ffff */
.L_x_3826:
[----:B------:R-:W-:Y:S01]  /*edc0*/  IMAD.MOV.U32 R5, RZ, RZ, R15 ;  /* 0x000000ffff057224 */ /* 0x000fe200078e000f */
[----:B------:R-:W-:Y:S01]  /*edd0*/  MOV R3, RZ ;  /* 0x000000ff00037202 */ /* 0x000fe20000000f00 */
[----:B------:R-:W-:Y:S01]  /*ede0*/  IMAD.MOV.U32 R0, RZ, RZ, 0x181f ;  /* 0x0000181fff007424 */ /* 0x000fe200078e00ff */
[----:B------:R-:W-:Y:S02]  /*edf0*/  MOV R2, 0xee10 ;  /* 0x0000ee1000027802 */ /* 0x000fe40000000f00 */
[----:B-12---:R-:W-:Y:S05]  /*ee00*/  CALL.REL.NOINC `($__internal_79_$__cuda_sm70_shflsync_idx_p) ;  /* 0x0000122000007944 */ /* 0x006fea0003c00000 */
[----:B------:R-:W-:Y:S05]  /*ee10*/  BRA `(.L_x_3905) ;  /* 0xffff38c000007947 */ /* 0x000fea000383ffff */
.L_x_3829:
[----:B------:R-:W-:Y:S01]  /*ee20*/  IMAD.MOV.U32 R5, RZ, RZ, R14 ;  /* 0x000000ffff057224 */ /* 0x000fe200078e000e */
[----:B--2---:R-:W-:Y:S01]  /*ee30*/  MOV R3, 0x1 ;  /* 0x0000000100037802 */ /* 0x004fe20000000f00 */
[----:B----4-:R-:W-:Y:S01]  /*ee40*/  IMAD.MOV.U32 R0, RZ, RZ, 0x181f ;  /* 0x0000181fff007424 */ /* 0x010fe200078e00ff */
[----:B------:R-:W-:-:S02]  /*ee50*/  MOV R2, 0xee70 ;  /* 0x0000ee7000027802 */ /* 0x000fc40000000f00 */
[----:B-1-3--:R-:W-:Y:S05]  /*ee60*/  CALL.REL.NOINC `($__internal_79_$__cuda_sm70_shflsync_idx_p) ;  /* 0x000011c000007944 */ /* 0x00afea0003c00000 */
[----:B------:R-:W-:Y:S01]  /*ee70*/  IMAD.MOV.U32 R4, RZ, RZ, R0 ;  /* 0x000000ffff047224 */ /* 0x000fe200078e0000 */
[----:B------:R-:W-:Y:S01]  /*ee80*/  MOV R3, 0x1 ;  /* 0x0000000100037802 */ /* 0x000fe20000000f00 */
[----:B------:R-:W-:Y:S01]  /*ee90*/  IMAD.MOV.U32 R5, RZ, RZ, R15 ;  /* 0x000000ffff057224 */ /* 0x000fe200078e000f */
[----:B------:R-:W-:-:S02]  /*eea0*/  MOV R0, 0x181f ;  /* 0x0000181f00007802 */ /* 0x000fc40000000f00 */
[----:B------:R-:W-:Y:S02]  /*eeb0*/  MOV R2, 0xeed0 ;  /* 0x0000eed000027802 */ /* 0x000fe40000000f00 */
[----:B------:R-:W-:Y:S05]  /*eec0*/  CALL.REL.NOINC `($__internal_79_$__cuda_sm70_shflsync_idx_p) ;  /* 0x0000116000007944 */ /* 0x000fea0003c00000 */
[----:B------:R-:W-:Y:S05]  /*eed0*/  BRA `(.L_x_3906) ;  /* 0xffff398000007947 */ /* 0x000fea000383ffff */
.L_x_3832:
[----:B------:R-:W-:Y:S01]  /*eee0*/  IMAD.MOV.U32 R5, RZ, RZ, R14 ;  /* 0x000000ffff057224 */ /* 0x000fe200078e000e */
[----:B-1----:R-:W-:Y:S01]  /*eef0*/  MOV R3, 0x2 ;  /* 0x0000000200037802 */ /* 0x002fe20000000f00 */
[----:B----4-:R-:W-:Y:S01]  /*ef00*/  IMAD.MOV.U32 R0, RZ, RZ, 0x181f ;  /* 0x0000181fff007424 */ /* 0x010fe200078e00ff */
[----:B------:R-:W-:Y:S02]  /*ef10*/  MOV R2, 0xef30 ;  /* 0x0000ef3000027802 */ /* 0x000fe40000000f00 */
[----:B--23--:R-:W-:Y:S05]  /*ef20*/  CALL.REL.NOINC `($__internal_79_$__cuda_sm70_shflsync_idx_p) ;  /* 0x0000110000007944 */ /* 0x00cfea0003c00000 */
[----:B------:R-:W-:Y:S01]  /*ef30*/  MOV R4, R0 ;  /* 0x0000000000047202 */ /* 0x000fe20000000f00 */
[----:B------:R-:W-:Y:S05]  /*ef40*/  BRA `(.L_x_3907) ;  /* 0xffff3a8000007947 */ /* 0x000fea000383ffff */
.L_x_3833:
[----:B------:R-:W-:Y:S01]  /*ef50*/  IMAD.MOV.U32 R5, RZ, RZ, R15 ;  /* 0x000000ffff057224 */ /* 0x000fe200078e000f */
[----:B------:R-:W-:Y:S01]  /*ef60*/  MOV R3, 0x2 ;  /* 0x0000000200037802 */ /* 0x000fe20000000f00 */
[----:B----4-:R-:W-:Y:S01]  /*ef70*/  IMAD.MOV.U32 R0, RZ, RZ, 0x181f ;  /* 0x0000181fff007424 */ /* 0x010fe200078e00ff */
[----:B------:R-:W-:Y:S02]  /*ef80*/  MOV R2, 0xefa0 ;  /* 0x0000efa000027802 */ /* 0x000fe40000000f00 */
[----:B-123--:R-:W-:Y:S05]  /*ef90*/  CALL.REL.NOINC `($__internal_79_$__cuda_sm70_shflsync_idx_p) ;  /* 0x0000109000007944 */ /* 0x00efea0003c00000 */
[----:B------:R-:W-:Y:S05]  /*efa0*/  BRA `(.L_x_3908) ;  /* 0xffff3a4000007947 */ /* 0x000fea000383ffff */
.L_x_3836:
[----:B------:R-:W-:Y:S01]  /*efb0*/  IMAD.MOV.U32 R5, RZ, RZ, R14 ;  /* 0x000000ffff057224 */ /* 0x000fe200078e000e */
[----:B-1----:R-:W-:Y:S01]  /*efc0*/  MOV R3, 0x3 ;  /* 0x0000000300037802 */ /* 0x002fe20000000f00 */
[----:B------:R-:W-:Y:S01]  /*efd0*/  IMAD.MOV.U32 R0, RZ, RZ, 0x181f ;  /* 0x0000181fff007424 */ /* 0x000fe200078e00ff */
[----:B------:R-:W-:-:S02]  /*efe0*/  MOV R2, 0xf000 ;  /* 0x0000f00000027802 */ /* 0x000fc40000000f00 */
[----:B--234-:R-:W-:Y:S05]  /*eff0*/  CALL.REL.NOINC `($__internal_79_$__cuda_sm70_shflsync_idx_p) ;  /* 0x0000103000007944 */ /* 0x01cfea0003c00000 */
[----:B------:R-:W-:Y:S01]  /*f000*/  IMAD.MOV.U32 R4, RZ, RZ, R0 ;  /* 0x000000ffff047224 */ /* 0x000fe200078e0000 */
[----:B------:R-:W-:Y:S01]  /*f010*/  MOV R3, 0x3 ;  /* 0x0000000300037802 */ /* 0x000fe20000000f00 */
[----:B------:R-:W-:Y:S01]  /*f020*/  IMAD.MOV.U32 R5, RZ, RZ, R15 ;  /* 0x000000ffff057224 */ /* 0x000fe200078e000f */
[----:B------:R-:W-:-:S02]  /*f030*/  MOV R0, 0x181f ;  /* 0x0000181f00007802 */ /* 0x000fc40000000f00 */
[----:B------:R-:W-:Y:S02]  /*f040*/  MOV R2, 0xf060 ;  /* 0x0000f06000027802 */ /* 0x000fe40000000f00 */
[----:B------:R-:W-:Y:S05]  /*f050*/  CALL.REL.NOINC `($__internal_79_$__cuda_sm70_shflsync_idx_p) ;  /* 0x00000fd000007944 */ /* 0x000fea0003c00000 */
[----:B------:R-:W-:Y:S05]  /*f060*/  BRA `(.L_x_3909) ;  /* 0xffff3b0000007947 */ /* 0x000fea000383ffff */
.L_x_3841:
[----:B------:R-:W-:Y:S01]  /*f070*/  IMAD.MOV.U32 R2, RZ, RZ, R233 ;  /* 0x000000ffff027224 */ /* 0x000fe200078e00e9 */
[----:B------:R-:W-:Y:S01]  /*f080*/  MOV R7, 0x1f ;  /* 0x0000001f00077802 */ /* 0x000fe20000000f00 */
[----:B------:R-:W-:Y:S01]  /*f090*/  IMAD.MOV.U32 R5, RZ, RZ, 0x2 ;  /* 0x00000002ff057424 */ /* 0x000fe200078e00ff */
[----:B------:R-:W-:Y:S02]  /*f0a0*/  MOV R6, 0xffffffff ;  /* 0xffffffff00067802 */ /* 0x000fe40000000f00 */
[----:B------:R-:W-:Y:S02]  /*f0b0*/  MOV R3, 0xf0d0 ;  /* 0x0000f0d000037802 */ /* 0x000fe40000000f00 */
[----:B------:R-:W-:Y:S05]  /*f0c0*/  CALL.REL.NOINC `($__internal_78_$__cuda_sm70_shflsync_bfly_p) ;  /* 0x00000f1000007944 */ /* 0x000fea0003c00000 */
[----:B------:R-:W-:Y:S01]  /*f0d0*/  FADD.FTZ R0, R233, R5 ;  /* 0x00000005e9007221 */ /* 0x000fe20000010000 */
[----:B------:R-:W-:Y:S02]  /*f0e0*/  MOV R5, 0x1 ;  /* 0x0000000100057802 */ /* 0x000fe40000000f00 */
[----:B------:R-:W-:Y:S02]  /*f0f0*/  MOV R3, 0xf120 ;  /* 0x0000f12000037802 */ /* 0x000fe40000000f00 */
[----:B------:R-:W-:-:S02]  /*f100*/  MOV R2, R0 ;  /* 0x0000000000027202 */ /* 0x000fc40000000f00 */
[----:B------:R-:W-:Y:S05]  /*f110*/  CALL.REL.NOINC `($__internal_78_$__cuda_sm70_shflsync_bfly_p) ;  /* 0x00000ec000007944 */ /* 0x000fea0003c00000 */
[----:B------:R-:W-:Y:S01]  /*f120*/  FADD.FTZ R0, R0, R5 ;  /* 0x0000000500007221 */ /* 0x000fe20000010000 */
[----:B------:R-:W-:-:S02]  /*f130*/  MOV R2, R232 ;  /* 0x000000e800027202 */ /* 0x000fc40000000f00 */
[----:B------:R-:W-:Y:S02]  /*f140*/  MOV R5, 0x2 ;  /* 0x0000000200057802 */ /* 0x000fe40000000f00 */
[----:B------:R-:W-:Y:S02]  /*f150*/  MOV R3, 0xf170 ;  /* 0x0000f17000037802 */ /* 0x000fe40000000f00 */
[----:B------:R-:W-:Y:S05]  /*f160*/  CALL.REL.NOINC `($__internal_78_$__cuda_sm70_shflsync_bfly_p) ;  /* 0x00000e7000007944 */ /* 0x000fea0003c00000 */
[----:B------:R-:W-:Y:S01]  /*f170*/  FADD.FTZ R4, R232, R5 ;  /* 0x00000005e8047221 */ /* 0x000fe20000010000 */
[----:B------:R-:W-:Y:S02]  /*f180*/  MOV R5, 0x1 ;  /* 0x0000000100057802 */ /* 0x000fe40000000f00 */
[----:B------:R-:W-:Y:S02]  /*f190*/  MOV R3, 0xf1c0 ;  /* 0x0000f1c000037802 */ /* 0x000fe40000000f00 */
[----:B------:R-:W-:Y:S02]  /*f1a0*/  MOV R2, R4 ;  /* 0x0000000400027202 */ /* 0x000fe40000000f00 */
[----:B------:R-:W-:Y:S05]  /*f1b0*/  CALL.REL.NOINC `($__internal_78_$__cuda_sm70_shflsync_bfly_p) ;  /* 0x00000e2000007944 */ /* 0x000fea0003c00000 */
[----:B------:R-:W-:Y:S01]  /*f1c0*/  MOV R3, R5 ;  /* 0x0000000500037202 */ /* 0x000fe20000000f00 */
[----:B------:R-:W-:Y:S05]  /*f1d0*/  BRA `(.L_x_3910) ;  /* 0xffff9fc000007947 */ /* 0x000fea000383ffff */
.L_x_3848:
[----:B-1-34-:R-:W-:Y:S01]  /*f1e0*/  IMAD.MOV.U32 R5, RZ, RZ, R14 ;  /* 0x000000ffff057224 */ /* 0x01afe200078e000e */
[----:B------:R-:W-:Y:S01]  /*f1f0*/  MOV R3, RZ ;  /* 0x000000ff00037202 */ /* 0x000fe20000000f00 */
[----:B------:R-:W-:Y:S01]  /*f200*/  IMAD.MOV.U32 R0, RZ, RZ, 0x181f ;  /* 0x0000181fff007424 */ /* 0x000fe200078e00ff */
[----:B------:R-:W-:-:S02]  /*f210*/  MOV R2, 0xf230 ;  /* 0x0000f23000027802 */ /* 0x000fc40000000f00 */
[----:B------:R-:W-:Y:S05]  /*f220*/  CALL.REL.NOINC `($__internal_79_$__cuda_sm70_shflsync_idx_p) ;  /* 0x00000e0000007944 */ /* 0x000fea0003c00000 */
[----:B------:R-:W-:Y:S01]  /*f230*/  MOV R6, R0 ;  /* 0x0000000000067202 */ /* 0x000fe20000000f00 */
[----:B------:R-:W-:Y:S05]  /*f240*/  BRA `(.L_x_3911) ;  /* 0xffffbbc000007947 */ /* 0x000fea000383ffff */
.L_x_3849:
[----:B------:R-:W-:Y:S01]  /*f250*/  IMAD.MOV.U32 R5, RZ, RZ, R15 ;  /* 0x000000ffff057224 */ /* 0x000fe200078e000f */
[----:B------:R-:W-:Y:S01]  /*f260*/  MOV R3, RZ ;  /* 0x000000ff00037202 */ /* 0x000fe20000000f00 */
[----:B------:R-:W-:Y:S01]  /*f270*/  IMAD.MOV.U32 R0, RZ, RZ, 0x181f ;  /* 0x0000181fff007424 */ /* 0x000fe200078e00ff */
[----:B------:R-:W-:-:S02]  /*f280*/  MOV R2, 0xf2a0 ;  /* 0x0000f2a000027802 */ /* 0x000fc40000000f00 */
[----:B-12---:R-:W-:Y:S05]  /*f290*/  CALL.REL.NOINC `($__internal_79_$__cuda_sm70_shflsync_idx_p) ;  /* 0x00000d9000007944 */ /* 0x006fea0003c00000 */
[----:B------:R-:W-:Y:S05]  /*f2a0*/  BRA `(.L_x_3912) ;  /* 0xffffbb8000007947 */ /* 0x000fea000383ffff */
.L_x_3852:
        /* <DEDUP_REMOVED lines=12> */
.L_x_3855:
[----:B------:R-:W-:Y:S01]  /*f370*/  IMAD.MOV.U32 R5, RZ, RZ, R14 ;  /* 0x000000ffff057224 */ /* 0x000fe200078e000e */
[----:B-1----:R-:W-:Y:S01]  /*f380*/  MOV R3, 0x2 ;  /* 0x0000000200037802 */ /* 0x002fe20000000f00 */
[----:B----4-:R-:W-:Y:S01]  /*f390*/  IMAD.MOV.U32 R0, RZ, RZ, 0x181f ;  /* 0x0000181fff007424 */ /* 0x010fe200078e00ff */
[----:B------:R-:W-:Y:S02]  /*f3a0*/  MOV R2, 0xf3c0 ;  /* 0x0000f3c000027802 */ /* 0x000fe40000000f00 */
[----:B--23--:R-:W-:Y:S05]  /*f3b0*/  CALL.REL.NOINC `($__internal_79_$__cuda_sm70_shflsync_idx_p) ;  /* 0x00000c7000007944 */ /* 0x00cfea0003c00000 */
[----:B------:R-:W-:Y:S01]  /*f3c0*/  MOV R6, R0 ;  /* 0x0000000000067202 */ /* 0x000fe20000000f00 */
[----:B------:R-:W-:Y:S05]  /*f3d0*/  BRA `(.L_x_3914) ;  /* 0xffffbd5000007947 */ /* 0x000fea000383ffff */
.L_x_3856:
[----:B------:R-:W-:Y:S01]  /*f3e0*/  IMAD.MOV.U32 R5, RZ, RZ, R15 ;  /* 0x000000ffff057224 */ /* 0x000fe200078e000f */
[----:B------:R-:W-:Y:S01]  /*f3f0*/  MOV R3, 0x2 ;  /* 0x0000000200037802 */ /* 0x000fe20000000f00 */
[----:B----4-:R-:W-:Y:S01]  /*f400*/  IMAD.MOV.U32 R0, RZ, RZ, 0x181f ;  /* 0x0000181fff007424 */ /* 0x010fe200078e00ff */
[----:B------:R-:W-:Y:S02]  /*f410*/  MOV R2, 0xf430 ;  /* 0x0000f43000027802 */ /* 0x000fe40000000f00 */
[----:B-123--:R-:W-:Y:S05]  /*f420*/  CALL.REL.NOINC `($__internal_79_$__cuda_sm70_shflsync_idx_p) ;  /* 0x00000c0000007944 */ /* 0x00efea0003c00000 */
[----:B------:R-:W-:Y:S05]  /*f430*/  BRA `(.L_x_3915) ;  /* 0xffffbd1000007947 */ /* 0x000fea000383ffff */
.L_x_3859:
        /* <DEDUP_REMOVED lines=12> */
.L_x_3861:
[----:B------:R-:W-:Y:S01]  /*f500*/  IMAD.MOV.U32 R5, RZ, RZ, R20 ;  /* 0x000000ffff057224 */ /* 0x000fe200078e0014 */
[----:B------:R-:W-:Y:S01]  /*f510*/  MOV R3, RZ ;  /* 0x000000ff00037202 */ /* 0x000fe20000000f00 */
[----:B------:R-:W-:Y:S01]  /*f520*/  IMAD.MOV.U32 R0, RZ, RZ, 0x1c1f ;  /* 0x00001c1fff007424 */ /* 0x000fe200078e00ff */
[----:B------:R-:W-:Y:S02]  /*f530*/  MOV R2, 0xf550 ;  /* 0x0000f55000027802 */ /* 0x000fe40000000f00 */
[----:B------:R-:W-:Y:S05]  /*f540*/  CALL.REL.NOINC `($__internal_79_$__cuda_sm70_shflsync_idx_p) ;  /* 0x00000ae000007944 */ /* 0x000fea0003c00000 */
[----:B------:R-:W-:Y:S01]  /*f550*/  MOV R4, R0 ;  /* 0x0000000000047202 */ /* 0x000fe20000000f00 */
[----:B------:R-:W-:Y:S05]  /*f560*/  BRA `(.L_x_3917) ;  /* 0xffffc0e000007947 */ /* 0x000fea000383ffff */
.L_x_3862:
[----:B------:R-:W-:Y:S01]  /*f570*/  IMAD.MOV.U32 R5, RZ, RZ, R21 ;  /* 0x000000ffff057224 */ /* 0x000fe200078e0015 */
[----:B------:R-:W-:Y:S01]  /*f580*/  MOV R3, RZ ;  /* 0x000000ff00037202 */ /* 0x000fe20000000f00 */
[----:B------:R-:W-:Y:S01]  /*f590*/  IMAD.MOV.U32 R0, RZ, RZ, 0x1c1f ;  /* 0x00001c1fff007424 */ /* 0x000fe200078e00ff */
[----:B------:R-:W-:Y:S02]  /*f5a0*/  MOV R2, 0xf5c0 ;  /* 0x0000f5c000027802 */ /* 0x000fe40000000f00 */
[----:B-12---:R-:W-:Y:S05]  /*f5b0*/  CALL.REL.NOINC `($__internal_79_$__cuda_sm70_shflsync_idx_p) ;  /* 0x00000a7000007944 */ /* 0x006fea0003c00000 */
[----:B------:R-:W-:Y:S05]  /*f5c0*/  BRA `(.L_x_3918) ;  /* 0xffffc0a000007947 */ /* 0x000fea000383ffff */
.L_x_3865:
        /* <DEDUP_REMOVED lines=12> */
.L_x_3869:
[----:B------:R-:W-:Y:S01]  /*f690*/  IMAD.MOV.U32 R5, RZ, RZ, R12 ;  /* 0x000000ffff057224 */ /* 0x000fe200078e000c */
[----:B------:R-:W-:Y:S01]  /*f6a0*/  MOV R3, RZ ;  /* 0x000000ff00037202 */ /* 0x000fe20000000f00 */
[----:B------:R-:W-:Y:S01]  /*f6b0*/  IMAD.MOV.U32 R0, RZ, RZ, 0x181f ;  /* 0x0000181fff007424 */ /* 0x000fe200078e00ff */
[----:B------:R-:W-:Y:S02]  /*f6c0*/  MOV R2, 0xf6e0 ;  /* 0x0000f6e000027802 */ /* 0x000fe40000000f00 */
[----:B------:R-:W-:Y:S05]  /*f6d0*/  CALL.REL.NOINC `($__internal_79_$__cuda_sm70_shflsync_idx_p) ;  /* 0x0000095000007944 */ /* 0x000fea0003c00000 */
[----:B------:R-:W-:Y:S01]  /*f6e0*/  MOV R4, R0 ;  /* 0x0000000000047202 */ /* 0x000fe20000000f00 */
[----:B------:R-:W-:Y:S05]  /*f6f0*/  BRA `(.L_x_3920) ;  /* 0xffffe0f000007947 */ /* 0x000fea000383ffff */
.L_x_3870:
[----:B------:R-:W-:Y:S01]  /*f700*/  IMAD.MOV.U32 R5, RZ, RZ, R15 ;  /* 0x000000ffff057224 */ /* 0x000fe200078e000f */
[----:B------:R-:W-:Y:S01]  /*f710*/  MOV R3, RZ ;  /* 0x000000ff00037202 */ /* 0x000fe20000000f00 */
[----:B------:R-:W-:Y:S01]  /*f720*/  IMAD.MOV.U32 R0, RZ, RZ, 0x181f ;  /* 0x0000181fff007424 */ /* 0x000fe200078e00ff */
[----:B------:R-:W-:Y:S02]  /*f730*/  MOV R2, 0xf750 ;  /* 0x0000f75000027802 */ /* 0x000fe40000000f00 */
[----:B-12---:R-:W-:Y:S05]  /*f740*/  CALL.REL.NOINC `($__internal_79_$__cuda_sm70_shflsync_idx_p) ;  /* 0x000008e000007944 */ /* 0x006fea0003c00000 */
[----:B------:R-:W-:Y:S05]  /*f750*/  BRA `(.L_x_3921) ;  /* 0xffffe0b000007947 */ /* 0x000fea000383ffff */
.L_x_3873:
        /* <DEDUP_REMOVED lines=12> */
.L_x_3876:
[----:B------:R-:W-:Y:S01]  /*f820*/  IMAD.MOV.U32 R5, RZ, RZ, R12 ;  /* 0x000000ffff057224 */ /* 0x000fe200078e000c */
[----:B-1----:R-:W-:Y:S01]  /*f830*/  MOV R3, 0x2 ;  /* 0x0000000200037802 */ /* 0x002fe20000000f00 */
[----:B----4-:R-:W-:Y:S01]  /*f840*/  IMAD.MOV.U32 R0, RZ, RZ, 0x181f ;  /* 0x0000181fff007424 */ /* 0x010fe200078e00ff */
[----:B------:R-:W-:Y:S02]  /*f850*/  MOV R2, 0xf870 ;  /* 0x0000f87000027802 */ /* 0x000fe40000000f00 */
[----:B--23--:R-:W-:Y:S05]  /*f860*/  CALL.REL.NOINC `($__internal_79_$__cuda_sm70_shflsync_idx_p) ;  /* 0x000007c000007944 */ /* 0x00cfea0003c00000 */
[----:B------:R-:W-:Y:S01]  /*f870*/  MOV R4, R0 ;  /* 0x0000000000047202 */ /* 0x000fe20000000f00 */
[----:B------:R-:W-:Y:S05]  /*f880*/  BRA `(.L_x_3923) ;  /* 0xffffe29000007947 */ /* 0x000fea000383ffff */
.L_x_3877:
[----:B------:R-:W-:Y:S01]  /*f890*/  IMAD.MOV.U32 R5, RZ, RZ, R15 ;  /* 0x000000ffff057224 */ /* 0x000fe200078e000f */
[----:B------:R-:W-:Y:S01]  /*f8a0*/  MOV R3, 0x2 ;  /* 0x0000000200037802 */ /* 0x000fe20000000f00 */
[----:B----4-:R-:W-:Y:S01]  /*f8b0*/  IMAD.MOV.U32 R0, RZ, RZ, 0x181f ;  /* 0x0000181fff007424 */ /* 0x010fe200078e00ff */
[----:B------:R-:W-:Y:S02]  /*f8c0*/  MOV R2, 0xf8e0 ;  /* 0x0000f8e000027802 */ /* 0x000fe40000000f00 */
[----:B-123--:R-:W-:Y:S05]  /*f8d0*/  CALL.REL.NOINC `($__internal_79_$__cuda_sm70_shflsync_idx_p) ;  /* 0x0000075000007944 */ /* 0x00efea0003c00000 */
[----:B------:R-:W-:Y:S05]  /*f8e0*/  BRA `(.L_x_3924) ;  /* 0xffffe25000007947 */ /* 0x000fea000383ffff */
.L_x_3880:
        /* <DEDUP_REMOVED lines=12> */
.L_x_3882:
[----:B------:R-:W-:Y:S01]  /*f9b0*/  IMAD.MOV.U32 R5, RZ, RZ, R122 ;  /* 0x000000ffff057224 */ /* 0x000fe200078e007a */
[----:B------:R-:W-:Y:S01]  /*f9c0*/  MOV R3, RZ ;  /* 0x000000ff00037202 */ /* 0x000fe20000000f00 */
[----:B------:R-:W-:Y:S01]  /*f9d0*/  IMAD.MOV.U32 R0, RZ, RZ, 0x1f ;  /* 0x0000001fff007424 */ /* 0x000fe200078e00ff */
[----:B------:R-:W-:Y:S02]  /*f9e0*/  MOV R2, 0xfa00 ;  /* 0x0000fa0000027802 */ /* 0x000fe40000000f00 */
[----:B-1----:R-:W-:Y:S05]  /*f9f0*/  CALL.REL.NOINC `($__internal_79_$__cuda_sm70_shflsync_idx_p) ;  /* 0x0000063000007944 */ /* 0x002fea0003c00000 */
[----:B------:R-:W-:Y:S01]  /*fa00*/  MOV R9, R0 ;  /* 0x0000000000097202 */ /* 0x000fe20000000f00 */
[----:B------:R-:W-:Y:S05]  /*fa10*/  BRA `(.L_x_3926) ;  /* 0xffffe4d000007947 */ /* 0x000fea000383ffff */
.L_x_3883:
[----:B------:R-:W-:Y:S01]  /*fa20*/  IMAD.MOV.U32 R5, RZ, RZ, R122 ;  /* 0x000000ffff057224 */ /* 0x000fe200078e007a */
[----:B------:R-:W-:Y:S01]  /*fa30*/  MOV R3, 0x1 ;  /* 0x0000000100037802 */ /* 0x000fe20000000f00 */
[----:B------:R-:W-:Y:S01]  /*fa40*/  IMAD.MOV.U32 R0, RZ, RZ, 0x1f ;  /* 0x0000001fff007424 */ /* 0x000fe200078e00ff */
[----:B------:R-:W-:Y:S02]  /*fa50*/  MOV R2, 0xfa70 ;  /* 0x0000fa7000027802 */ /* 0x000fe40000000f00 */
[----:B-123--:R-:W-:Y:S05]  /*fa60*/  CALL.REL.NOINC `($__internal_79_$__cuda_sm70_shflsync_idx_p) ;  /* 0x000005c000007944 */ /* 0x00efea0003c00000 */
[----:B------:R-:W-:Y:S01]  /*fa70*/  MOV R8, R0 ;  /* 0x0000000000087202 */ /* 0x000fe20000000f00 */
[----:B------:R-:W-:Y:S05]  /*fa80*/  BRA `(.L_x_3927) ;  /* 0xffffe48000007947 */ /* 0x000fea000383ffff */
.L_x_3884:
[----:B------:R-:W-:Y:S02]  /*fa90*/  MOV R2, 0x1 ;  /* 0x0000000100027802 */ /* 0x000fe40000000f00 */
[----:B------:R-:W-:-:S02]  /*faa0*/  MOV R3, 0xfac0 ;  /* 0x0000fac000037802 */ /* 0x000fc40000000f00 */
[----:B--234-:R-:W-:Y:S05]  /*fab0*/  CALL.REL.NOINC `($__internal_80_$__cuda_sm70_shflsync_up_p) ;  /* 0x000005c000007944 */ /* 0x01cfea0003c00000 */
[----:B------:R-:W-:Y:S05]  /*fac0*/  BRA `(.L_x_3928) ;  /* 0xffffe56000007947 */ /* 0x000fea000383ffff */
.L_x_3885:
[----:B------:R-:W-:Y:S02]  /*fad0*/  MOV R2, 0x2 ;  /* 0x0000000200027802 */ /* 0x000fe40000000f00 */
[----:B------:R-:W-:-:S02]  /*fae0*/  MOV R3, 0xfb00 ;  /* 0x0000fb0000037802 */ /* 0x000fc40000000f00 */
[----:B--23--:R-:W-:Y:S05]  /*faf0*/  CALL.REL.NOINC `($__internal_80_$__cuda_sm70_shflsync_up_p) ;  /* 0x0000058000007944 */ /* 0x00cfea0003c00000 */
        /* <DEDUP_REMOVED lines=23> */
.L_x_3889:
[----:B------:R-:W-:Y:S02]  /*fc70*/  MOV R2, 0x1 ;  /* 0x0000000100027802 */ /* 0x000fe40000000f00 */
[----:B------:R-:W-:Y:S02]  /*fc80*/  MOV R3, 0xfca0 ;  /* 0x0000fca000037802 */ /* 0x000fe40000000f00 */
[----:B------:R-:W-:Y:S05]  /*fc90*/  CALL.REL.NOINC `($__internal_80_$__cuda_sm70_shflsync_up_p) ;  /* 0x000003e000007944 */ /* 0x000fea0003c00000 */
[----:B------:R-:W-:Y:S01]  /*fca0*/  MOV R2, R4 ;  /* 0x0000000400027202 */ /* 0x000fe20000000f00 */
[----:B------:R-:W-:Y:S05]  /*fcb0*/  BRA `(.L_x_3930) ;  /* 0xffffe5c000007947 */ /* 0x000fea000383ffff */
.L_x_3890:
[----:B------:R-:W-:Y:S02]  /*fcc0*/  MOV R2, 0x2 ;  /* 0x0000000200027802 */ /* 0x000fe40000000f00 */
[----:B------:R-:W-:Y:S02]  /*fcd0*/  MOV R3, 0xfcf0 ;  /* 0x0000fcf000037802 */ /* 0x000fe40000000f00 */
        /* <DEDUP_REMOVED lines=24> */
.L_x_3892:
[----:B------:R-:W-:Y:S02]  /*fe60*/  SEL R0, RZ, 0x1, P0 ;  /* 0x00000001ff007807 */ /* 0x000fe40000000000 */
[----:B------:R-:W-:Y:S02]  /*fe70*/  MOV R2, 0xfe90 ;  /* 0x0000fe9000027802 */ /* 0x000fe40000000f00 */
[----:B-1----:R-:W-:Y:S05]  /*fe80*/  CALL.REL.NOINC `($__internal_81_$__cuda_sm70_votesync_ballot) ;  /* 0x0000026000007944 */ /* 0x002fea0003c00000 */
[----:B------:R-:W-:Y:S01]  /*fe90*/  MOV R11, R0 ;  /* 0x00000000000b7202 */ /* 0x000fe20000000f00 */
[----:B------:R-:W-:Y:S05]  /*fea0*/  BRA `(.L_x_3932) ;  /* 0xffffe56000007947 */ /* 0x000fea000383ffff */
.L_x_3893:
[----:B------:R-:W-:Y:S01]  /*feb0*/  IMAD.MOV.U32 R5, RZ, RZ, R6 ;  /* 0x000000ffff057224 */ /* 0x000fe200078e0006 */
[----:B---3--:R-:W-:Y:S01]  /*fec0*/  MOV R3, R10 ;  /* 0x0000000a00037202 */ /* 0x008fe20000000f00 */
[----:B------:R-:W-:Y:S01]  /*fed0*/  IMAD.MOV.U32 R0, RZ, RZ, 0x1f ;  /* 0x0000001fff007424 */ /* 0x000fe200078e00ff */
[----:B------:R-:W-:Y:S02]  /*fee0*/  MOV R2, 0xff00 ;  /* 0x0000ff0000027802 */ /* 0x000fe40000000f00 */
[----:B-12---:R-:W-:Y:S05]  /*fef0*/  CALL.REL.NOINC `($__internal_79_$__cuda_sm70_shflsync_idx_p) ;  /* 0x0000013000007944 */ /* 0x006fea0003c00000 */
[----:B------:R-:W-:Y:S01]  /*ff00*/  IMAD.MOV.U32 R8, RZ, RZ, R0 ;  /* 0x000000ffff087224 */ /* 0x000fe200078e0000 */
[----:B------:R-:W-:Y:S01]  /*ff10*/  MOV R3, R10 ;  /* 0x0000000a00037202 */ /* 0x000fe20000000f00 */
[----:B------:R-:W-:Y:S01]  /*ff20*/  IMAD.MOV.U32 R5, RZ, RZ, R7 ;  /* 0x000000ffff057224 */ /* 0x000fe200078e0007 */
[----:B------:R-:W-:Y:S02]  /*ff30*/  MOV R0, 0x1f ;  /* 0x0000001f00007802 */ /* 0x000fe40000000f00 */
[----:B------:R-:W-:-:S02]  /*ff40*/  MOV R2, 0xff60 ;  /* 0x0000ff6000027802 */ /* 0x000fc40000000f00 */
[----:B------:R-:W-:Y:S05]  /*ff50*/  CALL.REL.NOINC `($__internal_79_$__cuda_sm70_shflsync_idx_p) ;  /* 0x000000d000007944 */ /* 0x000fea0003c00000 */
[----:B------:R-:W-:Y:S01]  /*ff60*/  MOV R7, R0 ;  /* 0x0000000000077202 */ /* 0x000fe20000000f00 */
[----:B------:R-:W-:Y:S05]  /*ff70*/  BRA `(.L_x_3933) ;  /* 0xffffe4d000007947 */ /* 0x000fea000383ffff */
.L_x_3896:
[----:B------:R-:W-:Y:S01]  /*ff80*/  IMAD.MOV.U32 R5, RZ, RZ, R4 ;  /* 0x000000ffff057224 */ /* 0x000fe200078e0004 */
[----:B------:R-:W-:-:S02]  /*ff90*/  MOV R0, 0x1f ;  /* 0x0000001f00007802 */ /* 0x000fc40000000f00 */
[----:B------:R-:W-:Y:S02]  /*ffa0*/  MOV R2, 0xffc0 ;  /* 0x0000ffc000027802 */ /* 0x000fe40000000f00 */
[----:B-1234-:R-:W-:Y:S05]  /*ffb0*/  CALL.REL.NOINC `($__internal_79_$__cuda_sm70_shflsync_idx_p) ;  /* 0x0000007000007944 */ /* 0x01efea0003c00000 */
[----:B------:R-:W-:Y:S01]  /*ffc0*/  MOV R13, R0 ;  /* 0x00000000000d7202 */ /* 0x000fe20000000f00 */
[----:B------:R-:W-:Y:S05]  /*ffd0*/  BRA `(.L_x_3895) ;  /* 0xffffe4d000007947 */ /* 0x000fea000383ffff */
        .weak           $__internal_78_$__cuda_sm70_shflsync_bfly_p
        .type           $__internal_78_$__cuda_sm70_shflsync_bfly_p,@function
        .size           $__internal_78_$__cuda_sm70_shflsync_bfly_p,($__internal_79_$__cuda_sm70_shflsync_idx_p - $__internal_78_$__cuda_sm70_shflsync_bfly_p)
$__internal_78_$__cuda_sm70_shflsync_bfly_p:
[----:B------:R-:W-:Y:S04]  /*ffe0*/  WARPSYNC R6 ;  /* 0x0000000600007348 */ /* 0x000fe80003800000 */
[----:B------:R1:W2:Y:S02]  /*fff0*/  SHFL.BFLY PT, R5, R2, R5, R7 ;  /* 0x0c00000502057389 */ /* 0x0002a400000e0007 */
[----:B-1----:R-:W-:Y:S02]  /*10000*/  MOV R2, R3 ;  /* 0x0000000300027202 */ /* 0x002fe40000000f00 */
[----:B------:R-:W-:-:S04]  /*10010*/  MOV R3, 0x0 ;  /* 0x0000000000037802 */ /* 0x000fc80000000f00 */
[----:B--2---:R-:W-:Y:S05]  /*10020*/  RET.REL.NODEC R2 `(_ZN7cutlass13device_kernelIN5flash19enable_sm80_to_sm89INS1_16FlashAttnFwdSm80INS1_25CollectiveMainloopFwdSm80ILi8ELi1ELb0EN4cute5tupleIJNS5_1CILi128EEENS7_ILi64EEENS7_ILi256EEEEEELi256ENS_6half_tEfNS_4arch4Sm80ELb0ELb0ELb0ELb1ELb0ELb0ELb1ELb1EEENS1_21CollectiveEpilogueFwdINS6_IJS8_SA_S9_EEENS6_IJNS7_ILi1EEESI_SI_EEESC_SE_Li256ELb1ELb1ELb1ELb0EEENS1_36VarlenDynamicPersistentTileSchedulerILi128ELi64ELi256ELi256ELb1ELb1ELb0ELb0ELb1ELb1EEEEEEEEEvNT_6ParamsE) ;  /* 0xfffeffd002007950 */ /* 0x004fea0003c3ffff */
        .weak           $__internal_79_$__cuda_sm70_shflsync_idx_p
        .type           $__internal_79_$__cuda_sm70_shflsync_idx_p,@function
        .size           $__internal_79_$__cuda_sm70_shflsync_idx_p,($__internal_80_$__cuda_sm70_shflsync_up_p - $__internal_79_$__cuda_sm70_shflsync_idx_p)
$__internal_79_$__cuda_sm70_shflsync_idx_p:
[----:B------:R-:W-:-:S04]  /*10030*/  MOV R123, 0xffffffff ;  /* 0xffffffff007b7802 */ /* 0x000fc80000000f00 */
[----:B------:R-:W-:Y:S04]  /*10040*/  WARPSYNC R123 ;  /* 0x0000007b00007348 */ /* 0x000fe80003800000 */
[----:B------:R1:W2:Y:S02]  /*10050*/  SHFL.IDX PT, R0, R5, R3, R0 ;  /* 0x0000000305007389 */ /* 0x0002a400000e0000 */
[----:B-1----:R-:W-:-:S04]  /*10060*/  MOV R3, 0x0 ;  /* 0x0000000000037802 */ /* 0x002fc80000000f00 */
[----:B--2---:R-:W-:Y:S05]  /*10070*/  RET.REL.NODEC R2 `(_ZN7cutlass13device_kernelIN5flash19enable_sm80_to_sm89INS1_16FlashAttnFwdSm80INS1_25CollectiveMainloopFwdSm80ILi8ELi1ELb0EN4cute5tupleIJNS5_1CILi128EEENS7_ILi64EEENS7_ILi256EEEEEELi256ENS_6half_tEfNS_4arch4Sm80ELb0ELb0ELb0ELb1ELb0ELb0ELb1ELb1EEENS1_21CollectiveEpilogueFwdINS6_IJS8_SA_S9_EEENS6_IJNS7_ILi1EEESI_SI_EEESC_SE_Li256ELb1ELb1ELb1ELb0EEENS1_36VarlenDynamicPersistentTileSchedulerILi128ELi64ELi256ELi256ELb1ELb1ELb0ELb0ELb1ELb1EEEEEEEEEvNT_6ParamsE) ;  /* 0xfffeff8002007950 */ /* 0x004fea0003c3ffff */
        .weak           $__internal_80_$__cuda_sm70_shflsync_up_p
        .type           $__internal_80_$__cuda_sm70_shflsync_up_p,@function
        .size           $__internal_80_$__cuda_sm70_shflsync_up_p,($__internal_81_$__cuda_sm70_votesync_ballot - $__internal_80_$__cuda_sm70_shflsync_up_p)
$__internal_80_$__cuda_sm70_shflsync_up_p:
[----:B------:R-:W-:Y:S02]  /*10080*/  IMAD.MOV.U32 R4, RZ, RZ, RZ ;  /* 0x000000ffff047224 */ /* 0x000fe400078e00ff */
[----:B------:R-:W-:-:S04]  /*10090*/  IMAD.MOV.U32 R10, RZ, RZ, -0x1 ;  /* 0xffffffffff0a7424 */ /* 0x000fc800078e00ff */
[----:B------:R-:W-:Y:S04]  /*100a0*/  WARPSYNC R10 ;  /* 0x0000000a00007348 */ /* 0x000fe80003800000 */
[----:B------:R1:W2:Y:S02]  /*100b0*/  SHFL.UP PT, R4, R0, R2, R4 ;  /* 0x0400000200047389 */ /* 0x0002a400000e0004 */
[----:B-1----:R-:W-:Y:S02]  /*100c0*/  MOV R2, R3 ;  /* 0x0000000300027202 */ /* 0x002fe40000000f00 */
[----:B------:R-:W-:-:S04]  /*100d0*/  MOV R3, 0x0 ;  /* 0x0000000000037802 */ /* 0x000fc80000000f00 */
[----:B--2---:R-:W-:Y:S05]  /*100e0*/  RET.REL.NODEC R2 `(_ZN7cutlass13device_kernelIN5flash19enable_sm80_to_sm89INS1_16FlashAttnFwdSm80INS1_25CollectiveMainloopFwdSm80ILi8ELi1ELb0EN4cute5tupleIJNS5_1CILi128EEENS7_ILi64EEENS7_ILi256EEEEEELi256ENS_6half_tEfNS_4arch4Sm80ELb0ELb0ELb0ELb1ELb0ELb0ELb1ELb1EEENS1_21CollectiveEpilogueFwdINS6_IJS8_SA_S9_EEENS6_IJNS7_ILi1EEESI_SI_EEESC_SE_Li256ELb1ELb1ELb1ELb0EEENS1_36VarlenDynamicPersistentTileSchedulerILi128ELi64ELi256ELi256ELb1ELb1ELb0ELb0ELb1ELb1EEEEEEEEEvNT_6ParamsE) ;  /* 0xfffeff1002007950 */ /* 0x004fea0003c3ffff */
        .weak           $__internal_81_$__cuda_sm70_votesync_ballot
        .type           $__internal_81_$__cuda_sm70_votesync_ballot,@function
        .size           $__internal_81_$__cuda_sm70_votesync_ballot,(.L_x_5248 - $__internal_81_$__cuda_sm70_votesync_ballot)
$__internal_81_$__cuda_sm70_votesync_ballot:
[----:B------:R-:W-:Y:S01]  /*100f0*/  ISETP.NE.U32.AND P0, PT, R0, 0x1, PT ;  /* 0x000000010000780c */ /* 0x000fe20003f05070 */
[----:B------:R-:W-:-:S04]  /*10100*/  IMAD.MOV.U32 R3, RZ, RZ, -0x1 ;  /* 0xffffffffff037424 */ /* 0x000fc800078e00ff */
[----:B------:R-:W-:Y:S08]  /*10110*/  WARPSYNC R3 ;  /* 0x0000000300007348 */ /* 0x000ff00003800000 */
[----:B------:R-:W-:-:S04]  /*10120*/  VOTE.ANY R0, PT, !P0 ;  /* 0x0000000000007806 */ /* 0x000fc800040e0100 */
[----:B------:R-:W-:Y:S01]  /*10130*/  LOP3.LUT R0, R0, R3, RZ, 0xc0, !PT ;  /* 0x0000000300007212 */ /* 0x000fe200078ec0ff */
[----:B------:R-:W-:-:S04]  /*10140*/  IMAD.MOV.U32 R3, RZ, RZ, 0x0 ;  /* 0x00000000ff037424 */ /* 0x000fc800078e00ff */
[----:B------:R-:W-:Y:S05]  /*10150*/  RET.REL.NODEC R2 `(_ZN7cutlass13device_kernelIN5flash19enable_sm80_to_sm89INS1_16FlashAttnFwdSm80INS1_25CollectiveMainloopFwdSm80ILi8ELi1ELb0EN4cute5tupleIJNS5_1CILi128EEENS7_ILi64EEENS7_ILi256EEEEEELi256ENS_6half_tEfNS_4arch4Sm80ELb0ELb0ELb0ELb1ELb0ELb0ELb1ELb1EEENS1_21CollectiveEpilogueFwdINS6_IJS8_SA_S9_EEENS6_IJNS7_ILi1EEESI_SI_EEESC_SE_Li256ELb1ELb1ELb1ELb0EEENS1_36VarlenDynamicPersistentTileSchedulerILi128ELi64ELi256ELi256ELb1ELb1ELb0ELb0ELb1ELb1EEEEEEEEEvNT_6ParamsE) ;  /* 0xfffefea002007950 */ /* 0x000fea0003c3ffff */
.L_x_3934:
        /* <DEDUP_REMOVED lines=10> */
.L_x_5248:


//--------------------- .text._ZN7cutlass13device_kernelIN5flash19enable_sm80_to_sm89INS1_16FlashAttnFwdSm80INS1_25CollectiveMainloopFwdSm80ILi8ELi1ELb0EN4cute5tupleIJNS5_1CILi128EEENS7_ILi48EEENS7_ILi256EEEEEELi256ENS_6half_tEfNS_4arch4Sm80ELb0ELb0ELb0ELb1ELb0ELb1ELb1ELb1EEENS1_21CollectiveEpilogueFwdINS6_IJS8_SA_S9_EEENS6_IJNS7_ILi1EEESI_SI_EEESC_SE_Li256ELb1ELb1ELb1ELb0EEENS1_36VarlenDynamicPersistentTileSchedulerILi128ELi48ELi256ELi256ELb1ELb1ELb0ELb0ELb1ELb1EEEEEEEEEvNT_6ParamsE --------------------------
	.section	.text._ZN7cutlass13device_kernelIN5flash19enable_sm80_to_sm89INS1_16FlashAttnFwdSm80INS1_25CollectiveMainloopFwdSm80ILi8ELi1ELb0EN4cute5tupleIJNS5_1CILi128EEENS7_ILi48EEENS7_ILi256EEEEEELi256ENS_6half_tEfNS_4arch4Sm80ELb0ELb0ELb0ELb1ELb0ELb1ELb1ELb1EEENS1_21CollectiveEpilogueFwdINS6_IJS8_SA_S9_EEENS6_IJNS7_ILi1EEESI_SI_EEESC_SE_Li256ELb1ELb1ELb1ELb0EEENS1_36VarlenDynamicPersistentTileSchedulerILi128ELi48ELi256ELi256ELb1ELb1ELb0ELb0ELb1ELb1EEEEEEEEEvNT_6ParamsE,"ax",@progbits
	.sectioninfo	@"SHI_REGISTERS=255"
	.align	128
.text._ZN7cutlass13device_kernelIN5flash19enable_sm80_to_sm89INS1_16FlashAttnFwdSm80INS1_25CollectiveMainloopFwdSm80ILi8ELi1ELb0EN4cute5tupleIJNS5_1CILi128EEENS7_ILi48EEENS7_ILi256EEEEEELi256ENS_6half_tEfNS_4arch4Sm80ELb0ELb0ELb0ELb1ELb0ELb1ELb1ELb1EEENS1_21CollectiveEpilogueFwdINS6_IJS8_SA_S9_EEENS6_IJNS7_ILi1EEESI_SI_EEESC_SE_Li256ELb1ELb1ELb1ELb0EEENS1_36VarlenDynamicPersistentTileSchedulerILi128ELi48ELi256ELi256ELb1ELb1ELb0ELb0ELb1ELb1EEEEEEEEEvNT_6ParamsE:
        .type           _ZN7cutlass13device_kernelIN5flash19enable_sm80_to_sm89INS1_16FlashAttnFwdSm80INS1_25CollectiveMainloopFwdSm80ILi8ELi1ELb0EN4cute5tupleIJNS5_1CILi128EEENS7_ILi48EEENS7_ILi256EEEEEELi256ENS_6half_tEfNS_4arch4Sm80ELb0ELb0ELb0ELb1ELb0ELb1ELb1ELb1EEENS1_21CollectiveEpilogueFwdINS6_IJS8_SA_S9_EEENS6_IJNS7_ILi1EEESI_SI_EEESC_SE_Li256ELb1ELb1ELb1ELb0EEENS1_36VarlenDynamicPersistentTileSchedulerILi128ELi48ELi256ELi256ELb1ELb1ELb0ELb0ELb1ELb1EEEEEEEEEvNT_6ParamsE,@function
        .size           _ZN7cutlass13device_kernelIN5flash19enable_sm80_to_sm89INS1_16FlashAttnFwdSm80INS1_25CollectiveMainloopFwdSm80ILi8ELi1ELb0EN4cute5tupleIJNS5_1CILi128EEENS7_ILi48EEENS7_ILi256EEEEEELi256ENS_6half_tEfNS_4arch4Sm80ELb0ELb0ELb0ELb1ELb0ELb1ELb1ELb1EEENS1_21CollectiveEpilogueFwdINS6_IJS8_SA_S9_EEENS6_IJNS7_ILi1EEESI_SI_EEESC_SE_Li256ELb1ELb1ELb1ELb0EEENS1_36VarlenDynamicPersistentTileSchedulerILi128ELi48ELi256ELi256ELb1ELb1ELb0ELb0ELb1ELb1EEEEEEEEEvNT_6ParamsE,(.L_x_5253 - _ZN7cutlass13device_kernelIN5flash19enable_sm80_to_sm89INS1_16FlashAttnFwdSm80INS1_25CollectiveMainloopFwdSm80ILi8ELi1ELb0EN4cute5tupleIJNS5_1CILi128EEENS7_ILi48EEENS7_ILi256EEEEEELi256ENS_6half_tEfNS_4arch4Sm80ELb0ELb0ELb0ELb1ELb0ELb1ELb1ELb1EEENS1_21CollectiveEpilogueFwdINS6_IJS8_SA_S9_EEENS6_IJNS7_ILi1EEESI_SI_EEESC_SE_Li256ELb1ELb1ELb1ELb0EEENS1_36VarlenDynamicPersistentTileSchedulerILi128ELi48ELi256ELi256ELb1ELb1ELb0ELb0ELb1ELb1EEEEEEEEEvNT_6ParamsE)
        .other          _ZN7cutlass13device_kernelIN5flash19enable_sm80_to_sm89INS1_16FlashAttnFwdSm80INS1_25CollectiveMainloopFwdSm80ILi8ELi1ELb0EN4cute5tupleIJNS5_1CILi128EEENS7_ILi48EEENS7_ILi256EEEEEELi256ENS_6half_tEfNS_4arch4Sm80ELb0ELb0ELb0ELb1ELb0ELb1ELb1ELb1EEENS1_21CollectiveEpilogueFwdINS6_IJS8_SA_S9_EEENS6_IJNS7_ILi1EEESI_SI_EEESC_SE_Li256ELb1ELb1ELb1ELb0EEENS1_36VarlenDynamicPersistentTileSchedulerILi128ELi48ELi256ELi256ELb1ELb1ELb0ELb0ELb1ELb1EEEEEEEEEvNT_6ParamsE,@"STO_CUDA_ENTRY STV_DEFAULT"
_ZN7cutlass13device_kernelIN5flash19enable_sm80_to_sm89INS1_16FlashAttnFwdSm80INS1_25CollectiveMainloopFwdSm80ILi8ELi1ELb0EN4cute5tupleIJNS5_1CILi128EEENS7_ILi48EEENS7_ILi256EEEEEELi256ENS_6half_tEfNS_4arch4Sm80ELb0ELb0ELb0ELb1ELb0ELb1ELb1ELb1EEENS1_21CollectiveEpilogueFwdINS6_IJS8_SA_S9_EEENS6_IJNS7_ILi1EEESI_SI_EEESC_SE_Li256ELb1ELb1ELb1ELb0EEENS1_36VarlenDynamicPersistentTileSchedulerILi128ELi48ELi256ELi256ELb1ELb1ELb0ELb0ELb1ELb1EEEEEEEEEvNT_6ParamsE:
        /* <DEDUP_REMOVED lines=54> */
.L_x_3940:
        /* <DEDUP_REMOVED lines=17> */
.L_x_4126:
        /* <DEDUP_REMOVED lines=16> */
.L_x_4127:
[----:B--2---:R-:W-:-:S05]  /*0570*/  IMAD R0, R0, c[0x0][0x538], RZ ;  /* 0x00014e0000007a24 */ /* 0x004fca00078e02ff */
[----:B------:R-:W-:-:S04]  /*0580*/  IADD3 R6, R0, R6, RZ ;  /* 0x0000000600067210 */ /* 0x000fc80007ffe0ff */
[----:B------:R-:W-:-:S13]  /*0590*/  ISETP.GT.AND P0, PT, R6, UR4, PT ;  /* 0x0000000406007c0c */ /* 0x000fda000bf04270 */
[----:B-1----:R-:W-:Y:S05]  /*05a0*/  @!P0 BRA `(.L_x_3940) ;  /* 0xfffffdb000008947 */ /* 0x002fea000383ffff */
.L_x_3936:
[----:B------:R-:W-:-:S05]  /*05b0*/  IADD3 R12, -R0, R6, RZ ;  /* 0x00000006000c7210 */ /* 0x000fca0007ffe1ff */
[----:B------:R-:W-:-:S05]  /*05c0*/  IMAD R0, R4, c[0x0][0x538], R12 ;  /* 0x00014e0004007a24 */ /* 0x000fca00078e020c */
[----:B------:R-:W-:Y:S01]  /*05d0*/  ISETP.GT.AND P0, PT, R0, UR4, PT ;  /* 0x0000000400007c0c */ /* 0x000fe2000bf04270 */
[----:B------:R-:W-:-:S12]  /*05e0*/  BRA.DIV ~URZ, `(.L_x_3941) ;  /* 0x0001ad327f007947 */ /* 0x000fd8000b800000 */
[----:B------:R-:W-:-:S04]  /*05f0*/  VOTE.ANY R6, PT, !P0 ;  /* 0x0000000000067806 */ /* 0x000fc800040e0100 */
.L_x_4128:
[----:B------:R1:W2:Y:S01]  /*0600*/  POPC R13, R6 ;  /* 0x00000006000d7309 */ /* 0x0002a20000000000 */
[----:B------:R-:W-:Y:S05]  /*0610*/  BRA.DIV ~URZ, `(.L_x_3942) ;  /* 0x0001ad527f007947 */ /* 0x000fea000b800000 */
[----:B--2---:R-:W2:Y:S04]  /*0620*/  SHFL.IDX PT, R11, R8, R13, 0x1f ;  /* 0x00001f0d080b7589 */ /* 0x004ea800000e0000 */
[----:B------:R3:W4:Y:S02]  /*0630*/  SHFL.IDX PT, R10, R7, R13, 0x1f ;  /* 0x00001f0d070a7589 */ /* 0x00072400000e0000 */
[----:B---3--:R-:W-:Y:S02]  /*0640*/  MOV R7, RZ ;  /* 0x000000ff00077202 */ /* 0x008fe40000000f00 */
.L_x_4129:
[----:B--2-4-:R-:W-:Y:S01]  /*0650*/  ISETP.NE.AND P0, PT, R6, RZ, PT ;  /* 0x000000ff0600720c */ /* 0x014fe20003f05270 */
[----:B------:R-:W-:-:S12]  /*0660*/  BSSY B0, `(.L_x_3943) ;  /* 0x0000005000007945 */ /* 0x000fd80003800000 */
[----:B------:R-:W-:Y:S05]  /*0670*/  @!P0 BRA `(.L_x_3944) ;  /* 0x0000003000008947 */ /* 0x000fea0003800000 */
[----:B------:R-:W-:Y:S01]  /*0680*/  IADD3 R3, R13, -0x1, RZ ;  /* 0xffffffff0d037810 */ /* 0x000fe20007ffe0ff */
[----:B------:R-:W-:Y:S05]  /*0690*/  BRA.DIV ~URZ, `(.L_x_3945) ;  /* 0x0001adb27f007947 */ /* 0x000fea000b800000 */
[----:B------:R2:W3:Y:S02]  /*06a0*/  SHFL.IDX PT, R7, R4, R3, 0x1f ;  /* 0x00001f0304077589 */ /* 0x0004e400000e0000 */
.L_x_3944:
[----:B------:R-:W-:Y:S05]  /*06b0*/  BSYNC B0 ;  /* 0x0000000000007941 */ /* 0x000fea0003800000 */
.L_x_3943:
[----:B------:R-:W-:Y:S01]  /*06c0*/  IABS R0, R11 ;  /* 0x0000000b00007213 */ /* 0x000fe20000000000 */
[----:B--23--:R-:W-:-:S04]  /*06d0*/  IMAD R4, R7, c[0x0][0x538], R12 ;  /* 0x00014e0007047a24 */ /* 0x00cfc800078e020c */
[----:B------:R-:W-:Y:S01]  /*06e0*/  IMAD.MOV.U32 R5, RZ, RZ, R0 ;  /* 0x000000ffff057224 */ /* 0x000fe200078e0000 */
[----:B------:R-:W-:Y:S01]  /*06f0*/  IABS R0, R10 ;  /* 0x0000000a00007213 */ /* 0x000fe20000000000 */
[----:B------:R2:W-:Y:S01]  /*0700*/  STL [R1], R4 ;  /* 0x0000000401007387 */ /* 0x0005e20000100800 */
        /* <DEDUP_REMOVED lines=64> */
.L_x_3937:
[----:B------:R-:W-:Y:S01]  /*0b10*/  MOV R0, UR4 ;  /* 0x0000000400007c02 */ /* 0x000fe20008000f00 */
[----:B------:R-:W-:Y:S04]  /*0b20*/  STL [R1+0x4], RZ ;  /* 0x000004ff01007387 */ /* 0x000fe80000100800 */
[----:B------:R-:W-:Y:S04]  /*0b30*/  STL [R1+0x8], RZ ;  /* 0x000008ff01007387 */ /* 0x000fe80000100800 */
[----:B------:R1:W-:Y:S02]  /*0b40*/  STL [R1], R0 ;  /* 0x0000000001007387 */ /* 0x0003e40000100800 */
[----:B-1----:R-:W-:-:S05]  /*0b50*/  MOV R0, c[0x0][0x53c] ;  /* 0x00014f0000007a02 */ /* 0x002fca0000000f00 */
[----:B------:R1:W-:Y:S02]  /*0b60*/  STL [R1+0xc], R0 ;  /* 0x00000c0001007387 */ /* 0x0003e40000100800 */
.L_x_3946:
[----:B-1----:R-:W2:Y:S04]  /*0b70*/  LDL R4, [R1] ;  /* 0x0000000001047983 */ /* 0x002ea80000100800 */
[----:B------:R-:W2:Y:S04]  /*0b80*/  LDL R5, [R1+0x4] ;  /* 0x0000040001057983 */ /* 0x000ea80000100800 */
[----:B------:R-:W2:Y:S04]  /*0b90*/  LDL R6, [R1+0x8] ;  /* 0x0000080001067983 */ /* 0x000ea80000100800 */
[----:B------:R-:W2:Y:S01]  /*0ba0*/  LDL R7, [R1+0xc] ;  /* 0x00000c0001077983 */ /* 0x000ea20000100800 */
[----:B------:R-:W-:Y:S01]  /*0bb0*/  ISETP.NE.AND P0, PT, R14, RZ, PT ;  /* 0x000000ff0e00720c */ /* 0x000fe20003f05270 */
[----:B------:R-:W-:-:S12]  /*0bc0*/  WARPSYNC 0xffffffff ;  /* 0xffffffff00007948 */ /* 0x000fd80003800000 */
[----:B--2---:R1:W-:Y:S04]  /*0bd0*/  @!P0 STS.128 [0x20080], R4 ;  /* 0x02008004ff008388 */ /* 0x0043e80000000c00 */
[----:B------:R-:W-:Y:S06]  /*0be0*/  BAR.ARV 0x5, 0x100 ;  /* 0x0144000000007b1d */ /* 0x000fec0000002000 */
.L_x_3935:
        /* <DEDUP_REMOVED lines=77> */
[----:B------:R-:W-:Y:S01]  /*10c0*/  IADD3 R140, R138, 0x40, RZ ;  /* 0x000000408a8c7810 */ /* 0x000fe20007ffe0ff */
        /* <DEDUP_REMOVED lines=85> */
[--C-:B------:R-:W-:Y:S01]  /*1620*/  IMAD.IADD R191, R2, 0x1, R190.reuse ;  /* 0x0000000102bf7824 */ /* 0x100fe200078e02be */
[----:B------:R2:W-:Y:S01]  /*1630*/  STL [R1+0x28], R7 ;  /* 0x0000280701007387 */ /* 0x0005e20000100800 */
[----:B------:R-:W-:Y:S01]  /*1640*/  IMAD.IADD R2, R6, 0x1, R5 ;  /* 0x0000000106027824 */ /* 0x000fe200078e0205 */
[C---:B------:R-:W-:Y:S01]  /*1650*/  IADD3 R20, R217.reuse, 0x18, RZ ;  /* 0x00000018d9147810 */ /* 0x040fe20007ffe0ff */
[C---:B------:R-:W-:Y:S01]  /*1660*/  IMAD.IADD R193, R0.reuse, 0x1, R190 ;  /* 0x0000000100c17824 */ /* 0x040fe200078e02be */
[----:B------:R3:W-:Y:S01]  /*1670*/  STL [R1+0x50], R9 ;  /* 0x0000500901007387 */ /* 0x0007e20000100800 */
[C---:B------:R-:W-:Y:S01]  /*1680*/  IADD3 R17, R217.reuse, 0x30, RZ ;  /* 0x00000030d9117810 */ /* 0x040fe20007ffe0ff */
        /* <DEDUP_REMOVED lines=11> */
.L_x_4125:
        /* <DEDUP_REMOVED lines=14> */
[----:B------:R-:W-:-:S02]  /*1820*/  IMAD.MOV.U32 R176, RZ, RZ, RZ ;  /* 0x000000ffffb07224 */ /* 0x000fc400078e00ff */
[----:B------:R-:W-:Y:S01]  /*1830*/  IMAD.MOV.U32 R11, RZ, RZ, RZ ;  /* 0x000000ffff0b7224 */ /* 0x000fe200078e00ff */
[----:B--2---:R-:W-:Y:S02]  /*1840*/  SHF.R.S32.HI R29, RZ, 0x1f, R218 ;  /* 0x0000001fff1d7819 */ /* 0x004fe400000114da */
[C---:B------:R-:W-:Y:S02]  /*1850*/  @P4 LEA R2, P0, R218.reuse, c[0x0][0x360], 0x2 ;  /* 0x0000d800da024a11 */ /* 0x040fe400078010ff */
[C---:B------:R-:W-:Y:S02]  /*1860*/  @P2 LEA R4, P1, R218.reuse, c[0x0][0x370], 0x2 ;  /* 0x0000dc00da042a11 */ /* 0x040fe400078210ff */
        /* <DEDUP_REMOVED lines=17> */
[----:B------:R4:W-:Y:S01]  /*1980*/  STL [R1+0x10], R28 ;  /* 0x0000101c01007387 */ /* 0x0009e20000100800 */
        /* <DEDUP_REMOVED lines=8> */
.L_x_3947:
[----:B------:R-:W-:-:S04]  /*1a10*/  ISETP.NE.U32.AND P0, PT, RZ, c[0x0][0x368], PT ;  /* 0x0000da00ff007a0c */ /* 0x000fc80003f05070 */
[----:B------:R-:W-:-:S13]  /*1a20*/  ISETP.NE.AND.EX P0, PT, RZ, c[0x0][0x36c], PT, P0 ;  /* 0x0000db00ff007a0c */ /* 0x000fda0003f05300 */
[----:B------:R-:W-:Y:S05]  /*1a30*/  @!P0 BRA `(.L_x_3948) ;  /* 0x0000004000008947 */ /* 0x000fea0003800000 */
[----:B----4-:R-:W-:-:S04]  /*1a40*/  LEA R4, P0, R218, c[0x0][0x368], 0x2 ;  /* 0x0000da00da047a11 */ /* 0x010fc800078010ff */
[----:B------:R-:W-:-:S05]  /*1a50*/  LEA.HI.X R5, R218, c[0x0][0x36c], R29, 0x2, P0 ;  /* 0x0000db00da057a11 */ /* 0x000fca00000f141d */
[----:B------:R1:W5:Y:S01]  /*1a60*/  LDG.E R10, [R4.64] ;  /* 0x00000006040a7981 */ /* 0x000362000c1e1900 */
[----:B------:R-:W-:Y:S05]  /*1a70*/  BRA `(.L_x_3949) ;  /* 0x0000005000007947 */ /* 0x000fea0003800000 */
.L_x_3948:
[----:B------:R-:W-:Y:S01]  /*1a80*/  MOV R10, c[0x0][0x1d0] ;  /* 0x00007400000a7a02 */ /* 0x000fe20000000f00 */
[----:B------:R-:W-:Y:S05]  /*1a90*/  @!P6 BRA `(.L_x_3949) ;  /* 0x000000300000e947 */ /* 0x000fea0003800000 */
[----:B----4-:R-:W2:Y:S04]  /*1aa0*/  LDG.E R6, [R4.64] ;  /* 0x0000000604067981 */ /* 0x010ea8000c1e1900 */
[----:B------:R-:W2:Y:S02]  /*1ab0*/  LDG.E R0, [R4.64+0x4] ;  /* 0x0000040604007981 */ /* 0x000ea4000c1e1900 */
[----:B--2---:R-:W-:Y:S02]  /*1ac0*/  IADD3 R10, -R6, R0, RZ ;  /* 0x00000000060a7210 */ /* 0x004fe40007ffe1ff */
.L_x_3949:
        /* <DEDUP_REMOVED lines=59> */
.L_x_3951:
[----:B------:R-:W-:Y:S05]  /*1e80*/  BSYNC B0 ;  /* 0x0000000000007941 */ /* 0x000fea0003800000 */
.L_x_3950:
        /* <DEDUP_REMOVED lines=59> */
[C---:B------:R-:W-:Y:S01]  /*2240*/  SHF.L.U32 R183, R169.reuse, 0x5, RZ ;  /* 0x00000005a9b77819 */ /* 0x040fe200000006ff */
        /* <DEDUP_REMOVED lines=38> */
[C---:B------:R-:W-:Y:S01]  /*24b0*/  IMAD R17, R206.reuse, c[0x0][0x294], R8 ;  /* 0x0000a500ce117a24 */ /* 0x040fe200078e0208 */
        /* <DEDUP_REMOVED lines=19> */
[----:B------:R-:W-:Y:S01]  /*25f0*/  IMAD R167, R152, c[0x0][0x284], RZ ;  /* 0x0000a10098a77a24 */ /* 0x000fe200078e02ff */
[----:B------:R-:W-:Y:S01]  /*2600*/  SHF.L.U32 R170, R170, 0x5, RZ ;  /* 0x00000005aaaa7819 */ /* 0x000fe200000006ff */
[----:B------:R-:W-:Y:S01]  /*2610*/  IMAD R168, R152, c[0x0][0x294], RZ ;  /* 0x0000a50098a87a24 */ /* 0x000fe200078e02ff */
        /* <DEDUP_REMOVED lines=133> */
[C---:B------:R-:W-:Y:S01]  /*2e70*/  IMAD R6, R4.reuse, 0xc00, R16 ;  /* 0x00000c0004067824 */ /* 0x040fe200078e0210 */
        /* <DEDUP_REMOVED lines=26> */
.L_x_3993:
        /* <DEDUP_REMOVED lines=76> */
.L_x_3957:
[----:B------:R-:W-:Y:S05]  /*34e0*/  BSYNC B0 ;  /* 0x0000000000007941 */ /* 0x000fea0003800000 */
.L_x_3956:
        /* <DEDUP_REMOVED lines=68> */
.L_x_3959:
[----:B------:R-:W-:Y:S05]  /*3930*/  BSYNC B0 ;  /* 0x0000000000007941 */ /* 0x000fea0003800000 */
.L_x_3958:
        /* <DEDUP_REMOVED lines=83> */
.L_x_3963:
[----:B------:R-:W-:Y:S05]  /*3e70*/  BSYNC B0 ;  /* 0x0000000000007941 */ /* 0x000fea0003800000 */
.L_x_3962:
        /* <DEDUP_REMOVED lines=56> */
.L_x_3965:
[----:B------:R-:W-:Y:S05]  /*4200*/  BSYNC B0 ;  /* 0x0000000000007941 */ /* 0x000fea0003800000 */
.L_x_3964:
        /* <DEDUP_REMOVED lines=56> */
.L_x_3967:
[----:B------:R-:W-:Y:S05]  /*4590*/  BSYNC B0 ;  /* 0x0000000000007941 */ /* 0x000fea0003800000 */
.L_x_3966:
        /* <DEDUP_REMOVED lines=55> */
.L_x_3961:
[----:B------:R-:W-:Y:S05]  /*4910*/  BSYNC B1 ;  /* 0x0000000000017941 */ /* 0x000fea0003800000 */
.L_x_3960:
        /* <DEDUP_REMOVED lines=57> */
.L_x_3970:
[----:B------:R-:W-:Y:S05]  /*4cb0*/  BSYNC B0 ;  /* 0x0000000000007941 */ /* 0x000fea0003800000 */
.L_x_3969:
        /* <DEDUP_REMOVED lines=56> */
.L_x_3972:
[----:B------:R-:W-:Y:S05]  /*5040*/  BSYNC B0 ;  /* 0x0000000000007941 */ /* 0x000fea0003800000 */
.L_x_3971:
        /* <DEDUP_REMOVED lines=56> */
.L_x_3974:
[----:B------:R-:W-:Y:S05]  /*53d0*/  BSYNC B0 ;  /* 0x0000000000007941 */ /* 0x000fea0003800000 */
.L_x_3973:
        /* <DEDUP_REMOVED lines=56> */
.L_x_3955:
        /* <DEDUP_REMOVED lines=36> */
.L_x_3976:
[----:B------:R-:W-:Y:S05]  /*59a0*/  BSYNC B0 ;  /* 0x0000000000007941 */ /* 0x000fea0003800000 */
.L_x_3975:
        /* <DEDUP_REMOVED lines=60> */
.L_x_3978:
[----:B------:R-:W-:Y:S05]  /*5d70*/  BSYNC B0 ;  /* 0x0000000000007941 */ /* 0x000fea0003800000 */
.L_x_3977:
        /* <DEDUP_REMOVED lines=145> */
.L_x_3982:
[----:B------:R-:W-:Y:S05]  /*6690*/  BSYNC B0 ;  /* 0x0000000000007941 */ /* 0x000fea0003800000 */
.L_x_3981:
        /* <DEDUP_REMOVED lines=114> */
.L_x_3980:
[----:B------:R-:W-:Y:S05]  /*6dc0*/  BSYNC B1 ;  /* 0x0000000000017941 */ /* 0x000fea0003800000 */
.L_x_3979:
        /* <DEDUP_REMOVED lines=118> */
.L_x_3984:
[----:B------:R-:W-:Y:S05]  /*7530*/  BSYNC B0 ;  /* 0x0000000000007941 */ /* 0x000fea0003800000 */
.L_x_3983:
        /* <DEDUP_REMOVED lines=117> */
.L_x_3954:
        /* <DEDUP_REMOVED lines=22> */
.L_x_3986:
[----:B------:R-:W-:Y:S05]  /*7df0*/  BSYNC B0 ;  /* 0x0000000000007941 */ /* 0x000fea0003800000 */
.L_x_3985:
        /* <DEDUP_REMOVED lines=19> */
.L_x_3968:
[----:B------:R-:W-:Y:S05]  /*7f30*/  BSYNC B2 ;  /* 0x0000000000027941 */ /* 0x000fea0003800000 */
.L_x_3953:
        /* <DEDUP_REMOVED lines=72> */
.L_x_3988:
[----:B--2---:R-:W-:Y:S05]  /*83c0*/  BSYNC B0 ;  /* 0x0000000000007941 */ /* 0x004fea0003800000 */
.L_x_3987:
        /* <DEDUP_REMOVED lines=30> */
.L_x_3990:
[----:B------:R-:W-:Y:S05]  /*85b0*/  BSYNC B0 ;  /* 0x0000000000007941 */ /* 0x000fea0003800000 */
.L_x_3989:
        /* <DEDUP_REMOVED lines=36> */
.L_x_3992:
[----:B------:R-:W-:Y:S05]  /*8800*/  BSYNC B0 ;  /* 0x0000000000007941 */ /* 0x000fea0003800000 */
.L_x_3991:
[----:B------:R-:W0:Y:S01]  /*8810*/  LDGDEPBAR ;  /* 0x00000000000079af */ /* 0x000e220000000000 */
[----:B------:R-:W-:Y:S01]  /*8820*/  IADD3 R36, R36, -0x1, RZ ;  /* 0xffffffff24247810 */ /* 0x000fe20007ffe0ff */
[----:B------:R-:W-:-:S05]  /*8830*/  @P3 BRA `(.L_x_3993) ;  /* 0xffffa7e000003947 */ /* 0x000fca000383ffff */
[----:B------:R-:W-:Y:S01]  /*8840*/  WARPSYNC 0xffffffff ;  /* 0xffffffff00007948 */ /* 0x000fe20003800000 */
[----:B------:R-:W-:Y:S06]  /*8850*/  BAR.SYNC.DEFER_BLOCKING 0x0 ;  /* 0x0000000000007b1d */ /* 0x000fec0000010000 */
.L_x_3952:
        /* <DEDUP_REMOVED lines=34> */
.L_x_3995:
[----:B------:R-:W-:Y:S05]  /*8a80*/  BSYNC B0 ;  /* 0x0000000000007941 */ /* 0x000fea0003800000 */
.L_x_3994:
        /* <DEDUP_REMOVED lines=74> */
[----:B------:R-:W3:Y:S04]  /*8f30*/  LDL R115, [R1+0x10] ;  /* 0x0000100001737983 */ /* 0x000ee80000100800 */
        /* <DEDUP_REMOVED lines=105> */
.L_x_4130:
[----:B------:R-:W-:Y:S05]  /*95d0*/  BRA.DIV ~URZ, `(.L_x_3998) ;  /* 0x00011f427f007947 */ /* 0x000fea000b800000 */
[----:B------:R3:W4:Y:S02]  /*95e0*/  SHFL.IDX PT, R0, R15, RZ, 0x181f ;  /* 0x00181fff0f007589 */ /* 0x00072400000e0000 */
.L_x_4131:
        /* <DEDUP_REMOVED lines=25> */
.L_x_4000:
[----:B------:R-:W-:Y:S05]  /*9780*/  BSYNC B0 ;  /* 0x0000000000007941 */ /* 0x000fea0003800000 */
.L_x_3999:
[----:B------:R-:W-:Y:S05]  /*9790*/  BRA.DIV ~URZ, `(.L_x_4001) ;  /* 0x00011de27f007947 */ /* 0x000fea000b800000 */
[----:B--2---:R2:W1:Y:S04]  /*97a0*/  SHFL.IDX PT, R10, R13, 0x1, 0x181f ;  /* 0x00381f000d0a7f89 */ /* 0x00446800000e0000 */
[----:B----4-:R2:W4:Y:S02]  /*97b0*/  SHFL.IDX PT, R0, R15, 0x1, 0x181f ;  /* 0x00381f000f007f89 */ /* 0x01052400000e0000 */
.L_x_4132:
        /* <DEDUP_REMOVED lines=19> */
.L_x_4003:
[----:B------:R-:W-:Y:S05]  /*98f0*/  BSYNC B0 ;  /* 0x0000000000007941 */ /* 0x000fea0003800000 */
.L_x_4002:
[----:B------:R-:W-:Y:S05]  /*9900*/  BRA.DIV ~URZ, `(.L_x_4004) ;  /* 0x00011d327f007947 */ /* 0x000fea000b800000 */
[----:B-1----:R1:W2:Y:S02]  /*9910*/  SHFL.IDX PT, R10, R13, 0x2, 0x181f ;  /* 0x00581f000d0a7f89 */ /* 0x0022a400000e0000 */
.L_x_4133:
[----:B------:R-:W-:Y:S05]  /*9920*/  BRA.DIV ~URZ, `(.L_x_4005) ;  /* 0x00011d827f007947 */ /* 0x000fea000b800000 */
[----:B----4-:R4:W1:Y:S02]  /*9930*/  SHFL.IDX PT, R0, R15, 0x2, 0x181f ;  /* 0x00581f000f007f89 */ /* 0x01086400000e0000 */
.L_x_4134:
        /* <DEDUP_REMOVED lines=19> */
.L_x_4007:
[----:B------:R-:W-:Y:S05]  /*9a70*/  BSYNC B0 ;  /* 0x0000000000007941 */ /* 0x000fea0003800000 */
.L_x_4006:
[----:B------:R-:W-:Y:S05]  /*9a80*/  BRA.DIV ~URZ, `(.L_x_4008) ;  /* 0x00011c827f007947 */ /* 0x000fea000b800000 */
[----:B--2---:R2:W3:Y:S04]  /*9a90*/  SHFL.IDX PT, R10, R13, 0x3, 0x181f ;  /* 0x00781f000d0a7f89 */ /* 0x0044e800000e0000 */
[----:B-1----:R2:W1:Y:S02]  /*9aa0*/  SHFL.IDX PT, R0, R15, 0x3, 0x181f ;  /* 0x00781f000f007f89 */ /* 0x00246400000e0000 */
.L_x_4135:
        /* <DEDUP_REMOVED lines=67> */
.L_x_4009:
        /* <DEDUP_REMOVED lines=39> */
[--C-:B------:R-:W-:Y:S01]  /*a150*/  @!P0 IMAD.X R11, R5, 0x1, R7.reuse, P1 ;  /* 0x00000001050b8824 */ /* 0x100fe200008e0607 */
        /* <DEDUP_REMOVED lines=34> */
.L_x_4013:
[----:B-123--:R-:W-:Y:S05]  /*a380*/  BSYNC B0 ;  /* 0x0000000000007941 */ /* 0x00efea0003800000 */
.L_x_4012:
        /* <DEDUP_REMOVED lines=104> */
.L_x_4017:
[----:B------:R-:W-:Y:S05]  /*aa10*/  BSYNC B0 ;  /* 0x0000000000007941 */ /* 0x000fea0003800000 */
.L_x_4016:
        /* <DEDUP_REMOVED lines=41> */
.L_x_4019:
[----:B------:R-:W-:Y:S05]  /*acb0*/  BSYNC B0 ;  /* 0x0000000000007941 */ /* 0x000fea0003800000 */
.L_x_4018:
        /* <DEDUP_REMOVED lines=41> */
.L_x_4021:
[----:B------:R-:W-:Y:S05]  /*af50*/  BSYNC B0 ;  /* 0x0000000000007941 */ /* 0x000fea0003800000 */
.L_x_4020:
        /* <DEDUP_REMOVED lines=40> */
.L_x_4015:
[----:B------:R-:W-:Y:S05]  /*b1e0*/  BSYNC B1 ;  /* 0x0000000000017941 */ /* 0x000fea0003800000 */
.L_x_4014:
        /* <DEDUP_REMOVED lines=45> */
.L_x_4025:
[----:B------:R-:W-:Y:S05]  /*b4c0*/  BSYNC B0 ;  /* 0x0000000000007941 */ /* 0x000fea0003800000 */
.L_x_4024:
        /* <DEDUP_REMOVED lines=41> */
.L_x_4027:
[----:B------:R-:W-:Y:S05]  /*b760*/  BSYNC B0 ;  /* 0x0000000000007941 */ /* 0x000fea0003800000 */
.L_x_4026:
        /* <DEDUP_REMOVED lines=41> */
.L_x_4029:
[----:B------:R-:W-:Y:S05]  /*ba00*/  BSYNC B0 ;  /* 0x0000000000007941 */ /* 0x000fea0003800000 */
.L_x_4028:
        /* <DEDUP_REMOVED lines=40> */
.L_x_4023:
[----:B------:R-:W-:Y:S05]  /*bc90*/  BSYNC B1 ;  /* 0x0000000000017941 */ /* 0x000fea0003800000 */
.L_x_4022:
        /* <DEDUP_REMOVED lines=45> */
.L_x_4033:
[----:B------:R-:W-:Y:S05]  /*bf70*/  BSYNC B0 ;  /* 0x0000000000007941 */ /* 0x000fea0003800000 */
.L_x_4032:
        /* <DEDUP_REMOVED lines=41> */
.L_x_4035:
[----:B------:R-:W-:Y:S05]  /*c210*/  BSYNC B0 ;  /* 0x0000000000007941 */ /* 0x000fea0003800000 */
.L_x_4034:
        /* <DEDUP_REMOVED lines=41> */
.L_x_4037:
[----:B------:R-:W-:Y:S05]  /*c4b0*/  BSYNC B0 ;  /* 0x0000000000007941 */ /* 0x000fea0003800000 */
.L_x_4036:
        /* <DEDUP_REMOVED lines=40> */
.L_x_4031:
[----:B------:R-:W-:Y:S05]  /*c740*/  BSYNC B1 ;  /* 0x0000000000017941 */ /* 0x000fea0003800000 */
.L_x_4030:
        /* <DEDUP_REMOVED lines=44> */
.L_x_4040:
[----:B------:R-:W-:Y:S05]  /*ca10*/  BSYNC B0 ;  /* 0x0000000000007941 */ /* 0x000fea0003800000 */
.L_x_4039:
        /* <DEDUP_REMOVED lines=41> */
.L_x_4042:
[----:B------:R-:W-:Y:S05]  /*ccb0*/  BSYNC B0 ;  /* 0x0000000000007941 */ /* 0x000fea0003800000 */
.L_x_4041:
        /* <DEDUP_REMOVED lines=41> */
.L_x_4044:
[----:B------:R-:W-:Y:S05]  /*cf50*/  BSYNC B0 ;  /* 0x0000000000007941 */ /* 0x000fea0003800000 */
.L_x_4043:
        /* <DEDUP_REMOVED lines=41> */
.L_x_4011:
        /* <DEDUP_REMOVED lines=36> */
.L_x_4046:
[----:B-123--:R-:W-:Y:S05]  /*d430*/  BSYNC B0 ;  /* 0x0000000000007941 */ /* 0x00efea0003800000 */
.L_x_4045:
        /* <DEDUP_REMOVED lines=147> */
.L_x_4050:
[----:B------:R-:W-:Y:S05]  /*dd70*/  BSYNC B0 ;  /* 0x0000000000007941 */ /* 0x000fea0003800000 */
.L_x_4049:
        /* <DEDUP_REMOVED lines=96> */
.L_x_4048:
[----:B------:R-:W-:Y:S05]  /*e380*/  BSYNC B1 ;  /* 0x0000000000017941 */ /* 0x000fea0003800000 */
.L_x_4047:
        /* <DEDUP_REMOVED lines=102> */
.L_x_4054:
[----:B------:R-:W-:Y:S05]  /*e9f0*/  BSYNC B0 ;  /* 0x0000000000007941 */ /* 0x000fea0003800000 */
.L_x_4053:
        /* <DEDUP_REMOVED lines=96> */
.L_x_4052:
[----:B------:R-:W-:Y:S05]  /*f000*/  BSYNC B1 ;  /* 0x0000000000017941 */ /* 0x000fea0003800000 */
.L_x_4051:
        /* <DEDUP_REMOVED lines=105> */
.L_x_4058:
[----:B------:R-:W-:Y:S05]  /*f6a0*/  BSYNC B0 ;  /* 0x0000000000007941 */ /* 0x000fea0003800000 */
.L_x_4057:
        /* <DEDUP_REMOVED lines=90> */
.L_x_4056:
[----:B------:R-:W-:Y:S05]  /*fc50*/  BSYNC B1 ;  /* 0x0000000000017941 */ /* 0x000fea0003800000 */
.L_x_4055:
        /* <DEDUP_REMOVED lines=104> */
.L_x_4060:
[----:B------:R-:W-:Y:S05]  /*102e0*/  BSYNC B0 ;  /* 0x0000000000007941 */ /* 0x000fea0003800000 */
.L_x_4059:
        /* <DEDUP_REMOVED lines=90> */
.L_x_4038:
[----:B------:R-:W-:Y:S05]  /*10890*/  BSYNC B2 ;  /* 0x0000000000027941 */ /* 0x000fea0003800000 */
.L_x_4010:
[----:B-1----:R-:W1:Y:S01]  /*108a0*/  S2R R2, SR_TID.X ;  /* 0x0000000000027919 */ /* 0x002e620000002100 */
[----:B------:R-:W-:Y:S01]  /*108b0*/  IMAD R0, R59, c[0x0][0x208], RZ ;  /* 0x000082003b007a24 */ /* 0x000fe200078e02ff */
[----:B------:R-:W-:-:S04]  /*108c0*/  DEPBAR.LE SB0, 0x0 ;  /* 0x000080000000791a */ /* 0x000fc80000000000 */
[----:B------:R-:W-:Y:S01]  /*108d0*/  IMAD R0, R64, c[0x0][0x20c], R0 ;  /* 0x0000830040007a24 */ /* 0x000fe200078e0200 */
[----:B------:R-:W-:Y:S01]  /*108e0*/  BAR.SYNC.DEFER_BLOCKING 0x0 ;  /* 0x0000000000007b1d */ /* 0x000fe20000010000 */
[----:B------:R-:W-:Y:S01]  /*108f0*/  IMAD.MOV.U32 R4, RZ, RZ, R212 ;  /* 0x000000ffff047224 */ /* 0x000fe200078e00d4 */
[----:B------:R-:W-:Y:S01]  /*10900*/  LOP3.LUT P5, RZ, R216, 0x2, RZ, 0xc0, !PT ;  /* 0x00000002d8ff7812 */ /* 0x000fe200078ac0ff */
[----:B------:R-:W-:Y:S01]  /*10910*/  IMAD.MOV.U32 R5, RZ, RZ, R215 ;  /* 0x000000ffff057224 */ /* 0x000fe200078e00d7 */
[----:B------:R-:W-:Y:S02]  /*10920*/  LOP3.LUT P4, RZ, R60, 0x1, RZ, 0xc0, !PT ;  /* 0x000000013cff7812 */ /* 0x000fe4000788c0ff */
[----:B------:R-:W-:Y:S01]  /*10930*/  IADD3 R189, R188, 0x20, RZ ;  /* 0x00000020bcbd7810 */ /* 0x000fe20007ffe0ff */
[----:B------:R-:W-:Y:S01]  /*10940*/  BSSY B0, `(.L_x_4061) ;  /* 0x00000fa000007945 */ /* 0x000fe20003800000 */
[C---:B------:R-:W-:Y:S02]  /*10950*/  LOP3.LUT P3, RZ, R60.reuse, 0x2, RZ, 0xc0, !PT ;  /* 0x000000023cff7812 */ /* 0x040fe4000786c0ff */
[----:B------:R-:W-:-:S02]  /*10960*/  LOP3.LUT P2, RZ, R60, 0x4, RZ, 0xc0, !PT ;  /* 0x000000043cff7812 */ /* 0x000fc4000784c0ff */
[----:B-1----:R-:W-:Y:S01]  /*10970*/  ISETP.GT.AND P6, PT, R2, 0x7f, PT ;  /* 0x0000007f0200780c */ /* 0x002fe20003fc4270 */
[----:B------:R-:W-:-:S04]  /*10980*/  IMAD.WIDE.U32 R2, R64, c[0x0][0x208], RZ ;  /* 0x0000820040027a25 */ /* 0x000fc800078e00ff */
[----:B------:R-:W-:Y:S02]  /*10990*/  IMAD.IADD R0, R3, 0x1, R0 ;  /* 0x0000000103007824 */ /* 0x000fe400078e0200 */
[----:B------:R-:W-:Y:S01]  /*109a0*/  IMAD.WIDE.U32 R6, R2, 0x30, R4 ;  /* 0x0000003002067825 */ /* 0x000fe200078e0004 */
[----:B------:R-:W-:Y:S03]  /*109b0*/  LDSM.16.M88.4 R16, [R188] ;  /* 0x00000000bc10783b */ /* 0x000fe60000000200 */
[----:B------:R-:W-:Y:S01]  /*109c0*/  IMAD R0, R0, 0x30, RZ ;  /* 0x0000003000007824 */ /* 0x000fe200078e02ff */
[----:B------:R-:W-:Y:S01]  /*109d0*/  LEA R2, P1, R6, c[0x0][0x1f8], 0x1 ;  /* 0x00007e0006027a11 */ /* 0x000fe200078208ff */
[----:B------:R-:W-:Y:S01]  /*109e0*/  @!P6 IMAD.MOV.U32 R8, RZ, RZ, c[0x0][0x208] ;  /* 0x00008200ff08e624 */ /* 0x000fe200078e00ff */
[----:B------:R-:W-:Y:S01]  /*109f0*/  LDSM.16.M88.4 R28, [R188+0x800] ;  /* 0x00080000bc1c783b */ /* 0x000fe20000000200 */
[----:B------:R-:W-:-:S02]  /*10a00*/  IMAD.IADD R0, R7, 0x1, R0 ;  /* 0x0000000107007824 */ /* 0x000fc400078e0200 */
[----:B------:R-:W-:Y:S01]  /*10a10*/  @!P6 IMAD.MOV.U32 R5, RZ, RZ, c[0x0][0x20c] ;  /* 0x00008300ff05e624 */ /* 0x000fe200078e00ff */
[----:B------:R-:W-:Y:S01]  /*10a20*/  @!P6 LEA R4, P0, R8, R2, 0x6 ;  /* 0x000000020804e211 */ /* 0x000fe200078030ff */
[----:B------:R-:W-:Y:S01]  /*10a30*/  IMAD.MOV.U32 R7, RZ, RZ, R189 ;  /* 0x000000ffff077224 */ /* 0x000fe200078e00bd */
[----:B------:R-:W-:Y:S01]  /*10a40*/  LEA.HI.X R3, R6, c[0x0][0x1fc], R0, 0x1, P1 ;  /* 0x00007f0006037a11 */ /* 0x000fe200008f0c00 */
[----:B------:R-:W-:Y:S01]  /*10a50*/  IMAD.MOV.U32 R0, RZ, RZ, 0x40 ;  /* 0x00000040ff007424 */ /* 0x000fe200078e00ff */
[----:B------:R-:W-:Y:S01]  /*10a60*/  IADD3 R6, R61, R178, -R206 ;  /* 0x000000b23d067210 */ /* 0x000fe20007ffe8ce */
[----:B------:R-:W-:Y:S01]  /*10a70*/  LDSM.16.M88.4 R24, [R188+0x1000] ;  /* 0x00100000bc18783b */ /* 0x000fe20000000200 */
[----:B------:R-:W-:Y:S02]  /*10a80*/  @!P6 LEA.HI.X R5, R8, R3, R5, 0x6, P0 ;  /* 0x000000030805e211 */ /* 0x000fe400000f3405 */
[----:B------:R-:W-:Y:S01]  /*10a90*/  LOP3.LUT P0, RZ, R216, 0x4, RZ, 0xc0, !PT ;  /* 0x00000004d8ff7812 */ /* 0x000fe2000780c0ff */
[----:B------:R-:W1:Y:S01]  /*10aa0*/  LDSM.16.M88.4 R8, [R194] ;  /* 0x00000000c208783b */ /* 0x000e620000000200 */
[----:B------:R-:W-:-:S02]  /*10ab0*/  @P5 IADD3 R7, R188, -0x20, RZ ;  /* 0xffffffe0bc075810 */ /* 0x000fc40007ffe0ff */
[----:B------:R-:W-:Y:S01]  /*10ac0*/  SEL R0, R0, 0xffffffc0, !P0 ;  /* 0xffffffc000007807 */ /* 0x000fe20004000000 */
[----:B------:R-:W-:Y:S01]  /*10ad0*/  LDSM.16.M88.4 R12, [R195] ;  /* 0x00000000c30c783b */ /* 0x000fe20000000200 */
[----:B------:R-:W-:Y:S02]  /*10ae0*/  ISETP.LT.OR P0, PT, R6, 0x1, !P4 ;  /* 0x000000010600780c */ /* 0x000fe40006701670 */
[----:B------:R-:W-:Y:S01]  /*10af0*/  LOP3.LUT P1, RZ, R60, 0x8, RZ, 0xc0, !PT ;  /* 0x000000083cff7812 */ /* 0x000fe2000782c0ff */
[----:B-----5:R-:W4:Y:S01]  /*10b00*/  LDSM.16.M88.4 R36, [R7] ;  /* 0x000000000724783b */ /* 0x020f220000000200 */
[----:B------:R-:W-:-:S03]  /*10b10*/  @P5 IADD3 R189, R188, -0x20, RZ ;  /* 0xffffffe0bcbd5810 */ /* 0x000fc60007ffe0ff */
[----:B------:R-:W2:Y:S02]  /*10b20*/  LDSM.16.M88.4 R48, [R7+0x800] ;  /* 0x000800000730783b */ /* 0x000ea40000000200 */
[----:B------:R-:W-:Y:S02]  /*10b30*/  IMAD.IADD R143, R0, 0x1, R189 ;  /* 0x00000001008f7824 */ /* 0x000fe400078e02bd */
[----:B------:R-:W3:Y:S04]  /*10b40*/  LDSM.16.M88.4 R56, [R7+0x1000] ;  /* 0x001000000738783b */ /* 0x000ee80000000200 */
[----:B------:R-:W-:Y:S01]  /*10b50*/  @!PT LDS RZ, [RZ] ;  /* 0x00000000fffff984 */ /* 0x000fe20000000800 */
[----:B------:R-:W-:Y:S01]  /*10b60*/  @!PT LDS RZ, [RZ] ;  /* 0x00000000fffff984 */ /* 0x000fe20000000800 */
[----:B------:R-:W-:Y:S01]  /*10b70*/  @!PT LDS RZ, [RZ] ;  /* 0x00000000fffff984 */ /* 0x000fe20000000800 */
[----:B------:R2:W-:Y:S01]  /*10b80*/  LDGSTS.E.BYPASS.LTC128B.128 [R200+0x4080], [R2.64], !P0 ;  /* 0x0408000002c87fae */ /* 0x0005e2000c101d46 */
[----:B------:R-:W-:-:S13]  /*10b90*/  ISETP.LT.OR P0, PT, R6, 0x1, !P3 ;  /* 0x000000010600780c */ /* 0x000fda0005f01670 */
[----:B------:R2:W-:Y:S01]  /*10ba0*/  LDGSTS.E.BYPASS.LTC128B.128 [R200+0x5880], [R2.64+0x80], !P0 ;  /* 0x0588008002c87fae */ /* 0x0005e2000c101d46 */
[C---:B------:R-:W-:Y:S01]  /*10bb0*/  ISETP.LT.OR P0, PT, R6.reuse, 0x1, !P2 ;  /* 0x000000010600780c */ /* 0x040fe20005701670 */
[C---:B-1----:R-:W-:Y:S11]  /*10bc0*/  HMMA.16816.F32 R20, R8.reuse, R16, RZ ;  /* 0x000000100814723c */ /* 0x042ff600000018ff */
[----:B------:R-:W-:Y:S01]  /*10bd0*/  @!UPT UIADD3 URZ, URZ, URZ, URZ ;  /* 0x0000003f3f3ff290 */ /* 0x000fe2000fffe03f */
[----:B------:R2:W-:Y:S01]  /*10be0*/  LDGSTS.E.BYPASS.LTC128B.128 [R200+0x7080], [R2.64+0x100], !P0 ;  /* 0x0708010002c87fae */ /* 0x0005e2000c101d46 */
[C---:B------:R-:W-:Y:S01]  /*10bf0*/  ISETP.LT.OR P0, PT, R6.reuse, 0x1, !P1 ;  /* 0x000000010600780c */ /* 0x040fe20004f01670 */
[C---:B------:R-:W-:Y:S08]  /*10c00*/  HMMA.16816.F32 R16, R8.reuse, R18, RZ ;  /* 0x000000120810723c */ /* 0x040ff000000018ff */
[----:B------:R-:W-:Y:S04]  /*10c10*/  HMMA.16816.F32 R32, R8, R28, RZ ;  /* 0x0000001c0820723c */ /* 0x000fe800000018ff */
[----:B------:R2:W-:Y:S01]  /*10c20*/  LDGSTS.E.BYPASS.LTC128B.128 [R200+0x8880], [R2.64+0x180], !P0 ;  /* 0x0888018002c87fae */ /* 0x0005e2000c101d46 */
[----:B------:R-:W-:-:S03]  /*10c30*/  @!P6 ISETP.LT.OR P0, PT, R6, 0x21, !P4 ;  /* 0x000000210600e80c */ /* 0x000fc60006701670 */
[C---:B------:R-:W-:Y:S08]  /*10c40*/  HMMA.16816.F32 R28, R8.reuse, R30, RZ ;  /* 0x0000001e081c723c */ /* 0x040ff000000018ff */
[----:B------:R-:W-:Y:S02]  /*10c50*/  HMMA.16816.F32 R40, R8, R24, RZ ;  /* 0x000000180828723c */ /* 0x000fe400000018ff */
[----:B------:R1:W-:Y:S01]  /*10c60*/  @!P6 LDGSTS.E.BYPASS.LTC128B.128 [R202+0x5080], [R4.64], !P0 ;  /* 0x0508000004caefae */ /* 0x0003e2000c101d46 */
[----:B------:R-:W-:-:S05]  /*10c70*/  @!P6 ISETP.LT.OR P0, PT, R6, 0x21, !P3 ;  /* 0x000000210600e80c */ /* 0x000fca0005f01670 */
[----:B------:R-:W-:Y:S01]  /*10c80*/  HMMA.16816.F32 R8, R8, R26, RZ ;  /* 0x0000001a0808723c */ /* 0x000fe200000018ff */
[----:B--2---:R-:W-:-:S07]  /*10c90*/  IMAD.IADD R2, R188, 0x1, R0 ;  /* 0x00000001bc027824 */ /* 0x004fce00078e0200 */
[----:B------:R1:W-:Y:S01]  /*10ca0*/  @!P6 LDGSTS.E.BYPASS.LTC128B.128 [R202+0x6880], [R4.64+0x80], !P0 ;  /* 0x0688008004caefae */ /* 0x0003e2000c101d46 */
[C---:B------:R-:W-:Y:S01]  /*10cb0*/  @!P6 ISETP.LT.OR P0, PT, R6.reuse, 0x21, !P2 ;  /* 0x000000210600e80c */ /* 0x040fe20005701670 */
[C---:B----4-:R-:W-:Y:S08]  /*10cc0*/  HMMA.16816.F32 R20, R12.reuse, R36, R20 ;  /* 0x000000240c14723c */ /* 0x050ff00000001814 */
[----:B------:R-:W-:Y:S04]  /*10cd0*/  HMMA.16816.F32 R16, R12, R38, R16 ;  /* 0x000000260c10723c */ /* 0x000fe80000001810 */
[----:B------:R1:W-:Y:S01]  /*10ce0*/  @!P6 LDGSTS.E.BYPASS.LTC128B.128 [R202+0x8080], [R4.64+0x100], !P0 ;  /* 0x0808010004caefae */ /* 0x0003e2000c101d46 */
[----:B------:R-:W-:-:S03]  /*10cf0*/  @!P6 ISETP.LT.OR P0, PT, R6, 0x21, !P1 ;  /* 0x000000210600e80c */ /* 0x000fc60004f01670 */
[C---:B------:R-:W-:Y:S08]  /*10d00*/  HMMA.16816.F32 R24, R12.reuse, R48, R32 ;  /* 0x000000300c18723c */ /* 0x040ff00000001820 */
[----:B------:R-:W-:Y:S02]  /*10d10*/  HMMA.16816.F32 R28, R12, R50, R28 ;  /* 0x000000320c1c723c */ /* 0x000fe4000000181c */
[----:B------:R1:W-:Y:S01]  /*10d20*/  @!P6 LDGSTS.E.BYPASS.LTC128B.128 [R202+0x9880], [R4.64+0x180], !P0 ;  /* 0x0988018004caefae */ /* 0x0003e2000c101d46 */
[----:B------:R-:W-:-:S03]  /*10d30*/  ISETP.GT.AND P0, PT, R64, R219, PT ;  /* 0x000000db4000720c */ /* 0x000fc60003f04270 */
[----:B------:R-:W-:Y:S02]  /*10d40*/  LDSM.16.M88.4 R44, [R2] ;  /* 0x00000000022c783b */ /* 0x000fe40000000200 */
[C---:B---3--:R-:W-:Y:S02]  /*10d50*/  HMMA.16816.F32 R32, R12.reuse, R56, R40 ;  /* 0x000000380c20723c */ /* 0x048fe40000001828 */
[----:B------:R-:W-:Y:S04]  /*10d60*/  LDSM.16.M88.4 R52, [R2+0x800] ;  /* 0x000800000234783b */ /* 0x000fe80000000200 */
[----:B------:R-:W-:Y:S02]  /*10d70*/  LDSM.16.M88.4 R60, [R2+0x1000] ;  /* 0x00100000023c783b */ /* 0x000fe40000000200 */
[----:B------:R-:W-:Y:S02]  /*10d80*/  HMMA.16816.F32 R12, R12, R58, R8 ;  /* 0x0000003a0c0c723c */ /* 0x000fe40000001808 */
[----:B------:R-:W-:Y:S04]  /*10d90*/  LDSM.16.M88.4 R8, [R196] ;  /* 0x00000000c408783b */ /* 0x000fe80000000200 */
[----:B------:R-:W-:Y:S04]  /*10da0*/  LDSM.16.M88.4 R40, [R143] ;  /* 0x000000008f28783b */ /* 0x000fe80000000200 */
[----:B------:R-:W-:Y:S04]  /*10db0*/  LDSM.16.M88.4 R48, [R143+0x800] ;  /* 0x000800008f30783b */ /* 0x000fe80000000200 */
[----:B-1----:R-:W1:Y:S04]  /*10dc0*/  LDSM.16.M88.4 R4, [R197] ;  /* 0x00000000c504783b */ /* 0x002e680000000200 */
[----:B------:R-:W2:Y:S04]  /*10dd0*/  LDSM.16.M88.4 R56, [R143+0x1000] ;  /* 0x001000008f38783b */ /* 0x000ea80000000200 */
[----:B------:R-:W0:Y:S01]  /*10de0*/  LDGDEPBAR ;  /* 0x00000000000079af */ /* 0x000e220000000000 */
[C---:B-1----:R-:W-:Y:S03]  /*10df0*/  HMMA.16816.F32 R36, R4.reuse, R44, R20 ;  /* 0x0000002c0424723c */ /* 0x042fe60000001814 */
[----:B------:R-:W-:Y:S05]  /*10e00*/  LDSM.16.M88.4 R20, [R188+0x1800] ;  /* 0x00180000bc14783b */ /* 0x000fea0000000200 */
        /* <DEDUP_REMOVED lines=8> */
[----:B------:R-:W-:Y:S03]  /*10e90*/  LDSM.16.M88.4 R60, [R143+0x4000] ;  /* 0x004000008f3c783b */ /* 0x000fe60000000200 */
[C---:B------:R-:W-:Y:S08]  /*10ea0*/  HMMA.16816.F32 R36, R8.reuse, R40, R36 ;  /* 0x000000280824723c */ /* 0x040ff00000001824 */
[C---:B------:R-:W-:Y:S01]  /*10eb0*/  HMMA.16816.F32 R16, R8.reuse, R42, R16 ;  /* 0x0000002a0810723c */ /* 0x040fe20000001810 */
[----:B------:R-:W-:Y:S07]  /*10ec0*/  LDSM.16.M88.4 R40, [R189+0x1800] ;  /* 0x00180000bd28783b */ /* 0x000fee0000000200 */
[C---:B------:R-:W-:Y:S08]  /*10ed0*/  HMMA.16816.F32 R24, R8.reuse, R48, R24 ;  /* 0x000000300818723c */ /* 0x040ff00000001818 */
[C---:B------:R-:W-:Y:S01]  /*10ee0*/  HMMA.16816.F32 R28, R8.reuse, R50, R28 ;  /* 0x00000032081c723c */ /* 0x040fe2000000181c */
[----:B------:R-:W-:Y:S07]  /*10ef0*/  LDSM.16.M88.4 R48, [R189+0x2000] ;  /* 0x00200000bd30783b */ /* 0x000fee0000000200 */
[C---:B--2---:R-:W-:Y:S08]  /*10f00*/  HMMA.16816.F32 R32, R8.reuse, R56, R32 ;  /* 0x000000380820723c */ /* 0x044ff00000001820 */
        /* <DEDUP_REMOVED lines=64> */
[C---:B------:R-:W-:Y:S08]  /*11310*/  HMMA.16816.F32 R20, R4.reuse, R22, R16 ;  /* 0x000000160414723c */ /* 0x040ff00000001810 */
[C---:B------:R-:W-:Y:S08]  /*11320*/  HMMA.16816.F32 R16, R4.reuse, R44, R24 ;  /* 0x0000002c0410723c */ /* 0x040ff00000001818 */
[C---:B------:R-:W-:Y:S01]  /*11330*/  HMMA.16816.F32 R28, R4.reuse, R46, R28 ;  /* 0x0000002e041c723c */ /* 0x040fe2000000181c */
[----:B------:R-:W-:Y:S07]  /*11340*/  LDSM.16.M88.4 R44, [R188+0x4800] ;  /* 0x00480000bc2c783b */ /* 0x000fee0000000200 */
[C---:B----4-:R-:W-:Y:S08]  /*11350*/  HMMA.16816.F32 R32, R4.reuse, R52, R32 ;  /* 0x000000340420723c */ /* 0x050ff00000001820 */
[----:B------:R-:W-:Y:S01]  /*11360*/  HMMA.16816.F32 R12, R4, R54, R12 ;  /* 0x00000036040c723c */ /* 0x000fe2000000180c */
[----:B------:R-:W1:Y:S04]  /*11370*/  LDSM.16.M88.4 R4, [R194+0xc000] ;  /* 0x00c00000c204783b */ /* 0x000e680000000200 */
[----:B------:R-:W3:Y:S03]  /*11380*/  LDSM.16.M88.4 R52, [R188+0x5000] ;  /* 0x00500000bc34783b */ /* 0x000ee60000000200 */
        /* <DEDUP_REMOVED lines=8> */
[----:B------:R-:W2:Y:S04]  /*11410*/  LDSM.16.M88.4 R12, [R195+0xc000] ;  /* 0x00c00000c30c783b */ /* 0x000ea80000000200 */
[----:B------:R-:W4:Y:S03]  /*11420*/  LDSM.16.M88.4 R60, [R189+0x5800] ;  /* 0x00580000bd3c783b */ /* 0x000f260000000200 */
[C---:B-1----:R-:W-:Y:S08]  /*11430*/  HMMA.16816.F32 R28, R4.reuse, R46, R24 ;  /* 0x0000002e041c723c */ /* 0x042ff00000001818 */
[C---:B------:R-:W-:Y:S01]  /*11440*/  HMMA.16816.F32 R36, R4.reuse, R44, R36 ;  /* 0x0000002c0424723c */ /* 0x040fe20000001824 */
[----:B------:R-:W-:Y:S07]  /*11450*/  LDSM.16.M88.4 R44, [R2+0x4800] ;  /* 0x00480000022c783b */ /* 0x000fee0000000200 */
[C---:B---3--:R-:W-:Y:S08]  /*11460*/  HMMA.16816.F32 R24, R4.reuse, R52, R20 ;  /* 0x000000340418723c */ /* 0x048ff00000001814 */
[C---:B------:R-:W-:Y:S01]  /*11470*/  HMMA.16816.F32 R20, R4.reuse, R54, R16 ;  /* 0x000000360414723c */ /* 0x040fe20000001810 */
[----:B------:R-:W-:Y:S07]  /*11480*/  LDSM.16.M88.4 R52, [R2+0x5000] ;  /* 0x005000000234783b */ /* 0x000fee0000000200 */
[C---:B------:R-:W-:Y:S08]  /*11490*/  HMMA.16816.F32 R16, R4.reuse, R56, R32 ;  /* 0x000000380410723c */ /* 0x040ff00000001820 */
[----:B------:R-:W-:Y:S01]  /*114a0*/  HMMA.16816.F32 R4, R4, R58, R8 ;  /* 0x0000003a0404723c */ /* 0x000fe20000001808 */
[----:B------:R-:W1:Y:S04]  /*114b0*/  LDSM.16.M88.4 R8, [R197+0xc000] ;  /* 0x00c00000c508783b */ /* 0x000e680000000200 */
[----:B------:R-:W3:Y:S03]  /*114c0*/  LDSM.16.M88.4 R56, [R2+0x5800] ;  /* 0x005800000238783b */ /* 0x000ee60000000200 */
[C---:B--2---:R-:W-:Y:S01]  /*114d0*/  HMMA.16816.F32 R32, R12.reuse, R40, R36 ;  /* 0x000000280c20723c */ /* 0x044fe20000001824 */
[----:B------:R-:W-:Y:S07]  /*114e0*/  LDSM.16.M88.4 R36, [R143+0x5000] ;  /* 0x005000008f24783b */ /* 0x000fee0000000200 */
[C---:B------:R-:W-:Y:S01]  /*114f0*/  HMMA.16816.F32 R28, R12.reuse, R42, R28 ;  /* 0x0000002a0c1c723c */ /* 0x040fe2000000181c */
[----:B------:R-:W-:Y:S07]  /*11500*/  LDSM.16.M88.4 R40, [R143+0x4800] ;  /* 0x004800008f28783b */ /* 0x000fee0000000200 */
[C---:B------:R-:W-:Y:S08]  /*11510*/  HMMA.16816.F32 R24, R12.reuse, R48, R24 ;  /* 0x000000300c18723c */ /* 0x040ff00000001818 */
[C---:B------:R-:W-:Y:S01]  /*11520*/  HMMA.16816.F32 R20, R12.reuse, R50, R20 ;  /* 0x000000320c14723c */ /* 0x040fe20000001814 */
[----:B------:R-:W-:Y:S07]  /*11530*/  LDSM.16.M88.4 R48, [R143+0x5800] ;  /* 0x005800008f30783b */ /* 0x000fee0000000200 */
[C---:B----4-:R-:W-:Y:S08]  /*11540*/  HMMA.16816.F32 R16, R12.reuse, R60, R16 ;  /* 0x0000003c0c10723c */ /* 0x050ff00000001810 */
[----:B------:R-:W-:Y:S01]  /*11550*/  HMMA.16816.F32 R12, R12, R62, R4 ;  /* 0x0000003e0c0c723c */ /* 0x000fe20000001804 */
[----:B------:R-:W2:Y:S01]  /*11560*/  LDSM.16.M88.4 R4, [R196+0xc000] ;  /* 0x00c00000c404783b */ /* 0x000ea20000000200 */
[----:B------:R-:W-:-:S06]  /*11570*/  DEPBAR.LE SB0, 0x0 ;  /* 0x000080000000791a */ /* 0x000fcc0000000000 */
[C---:B-1----:R-:W-:Y:S08]  /*11580*/  HMMA.16816.F32 R32, R8.reuse, R44, R32 ;  /* 0x0000002c0820723c */ /* 0x042ff00000001820 */
[C---:B------:R-:W-:Y:S08]  /*11590*/  HMMA.16816.F32 R28, R8.reuse, R46, R28 ;  /* 0x0000002e081c723c */ /* 0x040ff0000000181c */
[C---:B------:R-:W-:Y:S08]  /*115a0*/  HMMA.16816.F32 R24, R8.reuse, R52, R24 ;  /* 0x000000340818723c */ /* 0x040ff00000001818 */
[C---:B------:R-:W-:Y:S08]  /*115b0*/  HMMA.16816.F32 R20, R8.reuse, R54, R20 ;  /* 0x000000360814723c */ /* 0x040ff00000001814 */
[C---:B---3--:R-:W-:Y:S08]  /*115c0*/  HMMA.16816.F32 R16, R8.reuse, R56, R16 ;  /* 0x000000380810723c */ /* 0x048ff00000001810 */
[----:B------:R-:W-:Y:S08]  /*115d0*/  HMMA.16816.F32 R8, R8, R58, R12 ;  /* 0x0000003a0808723c */ /* 0x000ff0000000180c */
[C---:B--2---:R-:W-:Y:S08]  /*115e0*/  HMMA.16816.F32 R12, R4.reuse, R40, R32 ;  /* 0x00000028040c723c */ /* 0x044ff00000001820 */
        /* <DEDUP_REMOVED lines=13> */
[C---:B------:R-:W-:Y:S01]  /*116c0*/  LOP3.LUT P5, RZ, R207.reuse, 0x8, RZ, 0xc0, !PT ;  /* 0x00000008cfff7812 */ /* 0x040fe200078ac0ff */
[----:B------:R-:W-:Y:S01]  /*116d0*/  IMAD R2, R2, c[0x0][0x1e0], RZ ;  /* 0x0000780002027a24 */ /* 0x000fe200078e02ff */
[C---:B------:R-:W-:Y:S02]  /*116e0*/  LOP3.LUT P6, RZ, R207.reuse, 0x4, RZ, 0xc0, !PT ;  /* 0x00000004cfff7812 */ /* 0x040fe400078cc0ff */
[C---:B------:R-:W-:Y:S01]  /*116f0*/  LOP3.LUT P3, RZ, R207.reuse, 0x2, RZ, 0xc0, !PT ;  /* 0x00000002cfff7812 */ /* 0x040fe2000786c0ff */
        /* <DEDUP_REMOVED lines=30> */
.L_x_4062:
[----:B------:R-:W-:Y:S05]  /*118e0*/  BSYNC B0 ;  /* 0x0000000000007941 */ /* 0x000fea0003800000 */
.L_x_4061:
[----:B------:R-:W-:Y:S01]  /*118f0*/  IMAD.IADD R0, R65, 0x1, -R217 ;  /* 0x0000000141007824 */ /* 0x000fe200078e0ad9 */
[----:B------:R-:W-:Y:S04]  /*11900*/  LDSM.16.MT88.4 R44, [R192] ;  /* 0x00000000c02c783b */ /* 0x000fe80000004200 */
        /* <DEDUP_REMOVED lines=8> */
[----:B------:R-:W-:Y:S02]  /*11990*/  ISETP.GT.AND P4, PT, R0, 0x9, PT ;  /* 0x000000090000780c */ /* 0x000fe40003f84270 */
[----:B------:R-:W-:Y:S01]  /*119a0*/  FSEL R7, R40, -INF , P0 ;  /* 0xff80000028077808 */ /* 0x000fe20000000000 */
[----:B------:R-:W-:Y:S01]  /*119b0*/  LDSM.16.MT88.4 R64, [R193+0x3000] ;  /* 0x00300000c140783b */ /* 0x000fe20000004200 */
[----:B------:R-:W-:-:S02]  /*119c0*/  FMNMX.FTZ R2, R5, R6, !PT ;  /* 0x0000000605027209 */ /* 0x000fc40007810000 */
[C---:B------:R-:W-:Y:S01]  /*119d0*/  ISETP.GT.AND P6, PT, R0.reuse, 0x10, PT ;  /* 0x000000100000780c */ /* 0x040fe20003fc4270 */
        /* <DEDUP_REMOVED lines=15> */
[----:B------:R-:W0:Y:S01]  /*11ad0*/  LDGDEPBAR ;  /* 0x00000000000079af */ /* 0x000e220000000000 */
[----:B------:R-:W-:-:S02]  /*11ae0*/  FMNMX.FTZ R2, R10, R2, !PT ;  /* 0x000000020a027209 */ /* 0x000fc40007810000 */
        /* <DEDUP_REMOVED lines=35> */
[----:B------:R-:W-:Y:S02]  /*11d20*/  FMNMX.FTZ R0, R15, R0, !PT ;  /* 0x000000000f007209 */ /* 0x000fe40007810000 */
[----:B------:R-:W-:Y:S02]  /*11d30*/  FSEL R89, R35, -INF , P2 ;  /* 0xff80000023597808 */ /* 0x000fe40001000000 */
[----:B------:R-:W-:Y:S01]  /*11d40*/  FMNMX.FTZ R3, R90, R0, !PT ;  /* 0x000000005a037209 */ /* 0x000fe20007810000 */
[----:B------:R-:W-:Y:S01]  /*11d50*/  LDSM.16.MT88.4 R32, [R191] ;  /* 0x00000000bf20783b */ /* 0x000fe20000004200 */
[----:B------:R-:W-:Y:S02]  /*11d60*/  FSEL R88, R26, -INF , P1 ;  /* 0xff8000001a587808 */ /* 0x000fe40000800000 */
[----:B------:R-:W-:-:S02]  /*11d70*/  FMNMX.FTZ R3, R89, R3, !PT ;  /* 0x0000000359037209 */ /* 0x000fc40007810000 */
[----:B-1----:R-:W-:Y:S02]  /*11d80*/  FMNMX.FTZ R0, R2, R4, !PT ;  /* 0x0000000402007209 */ /* 0x002fe40007810000 */
[----:B------:R-:W-:Y:S02]  /*11d90*/  FSEL R87, R27, -INF , P0 ;  /* 0xff8000001b577808 */ /* 0x000fe40000000000 */
[----:B------:R-:W-:Y:S01]  /*11da0*/  FMNMX.FTZ R3, R88, R3, !PT ;  /* 0x0000000358037209 */ /* 0x000fe20007810000 */
[----:B------:R-:W1:Y:S03]  /*11db0*/  SHFL.BFLY PT, R2, R0, 0x1, 0x1f ;  /* 0x0c201f0000027f89 */ /* 0x000e6600000e0000 */
[----:B------:R-:W-:Y:S01]  /*11dc0*/  FMNMX.FTZ R3, R87, R3, !PT ;  /* 0x0000000357037209 */ /* 0x000fe20007810000 */
[----:B------:R-:W-:Y:S04]  /*11dd0*/  LDSM.16.MT88.4 R24, [R190+0x800] ;  /* 0x00080000be18783b */ /* 0x000fe80000004200 */
        /* <DEDUP_REMOVED lines=60> */
[----:B------:R-:W-:Y:S01]  /*121a0*/  HMMA.16816.F32 R12, R8, R34, RZ ;  /* 0x00000022080c723c */ /* 0x000fe200000018ff */
[----:B------:R-:W-:Y:S01]  /*121b0*/  IMAD.MOV.U32 R98, RZ, RZ, R36 ;  /* 0x000000ffff627224 */ /* 0x000fe200078e0024 */
[----:B------:R-:W-:Y:S01]  /*121c0*/  LDSM.16.MT88.4 R32, [R190+0x2000] ;  /* 0x00200000be20783b */ /* 0x000fe20000004200 */
[----:B------:R-:W-:-:S02]  /*121d0*/  IMAD.MOV.U32 R97, RZ, RZ, R37 ;  /* 0x000000ffff617224 */ /* 0x000fc400078e0025 */
[----:B------:R-:W-:Y:S02]  /*121e0*/  IMAD.MOV.U32 R96, RZ, RZ, R38 ;  /* 0x000000ffff607224 */ /* 0x000fe400078e0026 */
[----:B------:R-:W-:Y:S01]  /*121f0*/  IMAD.MOV.U32 R3, RZ, RZ, R39 ;  /* 0x000000ffff037224 */ /* 0x000fe200078e0027 */
[----:B------:R-:W-:Y:S01]  /*12200*/  HMMA.16816.F32 R16, R8, R30, RZ ;  /* 0x0000001e0810723c */ /* 0x000fe200000018ff */
[----:B------:R-:W2:Y:S07]  /*12210*/  LDSM.16.MT88.4 R36, [R190+0x1800] ;  /* 0x00180000be24783b */ /* 0x000eae0000004200 */
        /* <DEDUP_REMOVED lines=8> */
[C---:B------:R-:W-:Y:S01]  /*122a0*/  HMMA.16816.F32 R236, R4.reuse, R54, R20 ;  /* 0x0000003604ec723c */ /* 0x040fe20000001814 */
[----:B------:R-:W3:Y:S07]  /*122b0*/  LDSM.16.MT88.4 R20, [R192+0x1800] ;  /* 0x00180000c014783b */ /* 0x000eee0000004200 */
[----:B------:R-:W-:Y:S01]  /*122c0*/  HMMA.16816.F32 R248, R4, R52, R12 ;  /* 0x0000003404f8723c */ /* 0x000fe2000000180c */
[----:B------:R-:W4:Y:S07]  /*122d0*/  LDSM.16.MT88.4 R52, [R193+0x2000] ;  /* 0x00200000c134783b */ /* 0x000f2e0000004200 */
[----:B--2---:R-:W-:Y:S01]  /*122e0*/  HMMA.16816.F32 R28, R8, R36, RZ ;  /* 0x00000024081c723c */ /* 0x004fe200000018ff */
[----:B------:R-:W-:-:S02]  /*122f0*/  IMAD.MOV.U32 R102, RZ, RZ, R56 ;  /* 0x000000ffff667224 */ /* 0x000fc400078e0038 */
[----:B------:R-:W-:Y:S02]  /*12300*/  IMAD.MOV.U32 R101, RZ, RZ, R57 ;  /* 0x000000ffff657224 */ /* 0x000fe400078e0039 */
[----:B------:R-:W-:Y:S02]  /*12310*/  IMAD.MOV.U32 R100, RZ, RZ, R58 ;  /* 0x000000ffff647224 */ /* 0x000fe400078e003a */
[----:B------:R-:W-:Y:S01]  /*12320*/  IMAD.MOV.U32 R99, RZ, RZ, R59 ;  /* 0x000000ffff637224 */ /* 0x000fe200078e003b */
[C---:B------:R-:W-:Y:S01]  /*12330*/  HMMA.16816.F32 R16, R8.reuse, R38, RZ ;  /* 0x000000260810723c */ /* 0x040fe200000018ff */
[----:B------:R-:W2:Y:S07]  /*12340*/  LDSM.16.MT88.4 R56, [R191+0x2000] ;  /* 0x00200000bf38783b */ /* 0x000eae0000004200 */
[C---:B------:R-:W-:Y:S08]  /*12350*/  HMMA.16816.F32 R12, R8.reuse, R48, RZ ;  /* 0x00000030080c723c */ /* 0x040ff000000018ff */
[----:B-1----:R-:W-:Y:S08]  /*12360*/  HMMA.16816.F32 R36, R8, R24, RZ ;  /* 0x000000180824723c */ /* 0x002ff000000018ff */
[C---:B------:R-:W-:Y:S08]  /*12370*/  HMMA.16816.F32 R244, R4.reuse, R32, R28 ;  /* 0x0000002004f4723c */ /* 0x040ff0000000181c */
[----:B------:R-:W-:Y:S08]  /*12380*/  HMMA.16816.F32 R240, R4, R34, R16 ;  /* 0x0000002204f0723c */ /* 0x000ff00000001810 */
[C---:B------:R-:W-:Y:S08]  /*12390*/  HMMA.16816.F32 R32, R8.reuse, R26, RZ ;  /* 0x0000001a0820723c */ /* 0x040ff000000018ff */
[C---:B---3--:R-:W-:Y:S08]  /*123a0*/  HMMA.16816.F32 R28, R8.reuse, R20, RZ ;  /* 0x00000014081c723c */ /* 0x048ff000000018ff */
[C---:B------:R-:W-:Y:S08]  /*123b0*/  HMMA.16816.F32 R24, R8.reuse, R22, RZ ;  /* 0x000000160818723c */ /* 0x040ff000000018ff */
[----:B------:R-:W-:Y:S08]  /*123c0*/  HMMA.16816.F32 R20, R8, R60, RZ ;  /* 0x0000003c0814723c */ /* 0x000ff000000018ff */
[----:B----4-:R-:W-:Y:S01]  /*123d0*/  HMMA.16816.F32 R228, R4, R52, R36 ;  /* 0x0000003404e4723c */ /* 0x010fe20000001824 */
        /* <DEDUP_REMOVED lines=11> */
[----:B------:R-:W3:Y:S06]  /*12490*/  LDSM.16.MT88.4 R32, [R190+0x4800] ;  /* 0x00480000be20783b */ /* 0x000eec0000004200 */
[----:B------:R-:W-:Y:S01]  /*124a0*/  IMAD.MOV.U32 R55, RZ, RZ, R99 ;  /* 0x000000ffff377224 */ /* 0x000fe200078e0063 */
[----:B------:R-:W-:Y:S01]  /*124b0*/  HMMA.16816.F32 R24, R8, R64, RZ ;  /* 0x000000400818723c */ /* 0x000fe200000018ff */
[----:B------:R-:W-:-:S07]  /*124c0*/  IMAD.MOV.U32 R54, RZ, RZ, R100 ;  /* 0x000000ffff367224 */ /* 0x000fce00078e0064 */
[----:B------:R-:W-:Y:S01]  /*124d0*/  HMMA.16816.F32 R20, R8, R66, RZ ;  /* 0x000000420814723c */ /* 0x000fe200000018ff */
[----:B------:R-:W-:Y:S07]  /*124e0*/  LDSM.16.MT88.4 R64, [R192+0x2800] ;  /* 0x00280000c040783b */ /* 0x000fee0000004200 */
[----:B--2---:R-:W-:Y:S08]  /*124f0*/  HMMA.16816.F32 R232, R4, R56, R12 ;  /* 0x0000003804e8723c */ /* 0x004ff0000000180c */
[----:B------:R-:W-:Y:S07]  /*12500*/  HMMA.16816.F32 R12, R8, R68, RZ ;  /* 0x00000044080c723c */ /* 0x000fee00000018ff */
[----:B------:R-:W-:Y:S01]  /*12510*/  IMAD.MOV.U32 R69, RZ, RZ, R103 ;  /* 0x000000ffff457224 */ /* 0x000fe200078e0067 */
[C---:B------:R-:W-:Y:S01]  /*12520*/  HMMA.16816.F32 R56, R4.reuse, R58, R48 ;  /* 0x0000003a0438723c */ /* 0x040fe20000001830 */
[----:B------:R-:W2:Y:S07]  /*12530*/  LDSM.16.MT88.4 R48, [R192+0x3800] ;  /* 0x00380000c030783b */ /* 0x000eae0000004200 */
        /* <DEDUP_REMOVED lines=15> */
[C---:B---3--:R-:W-:Y:S08]  /*12630*/  HMMA.16816.F32 R24, R8.reuse, R32, RZ ;  /* 0x000000200818723c */ /* 0x048ff000000018ff */
[----:B------:R-:W-:Y:S01]  /*12640*/  HMMA.16816.F32 R20, R8, R34, RZ ;  /* 0x000000220814723c */ /* 0x000fe200000018ff */
[----:B------:R-:W3:Y:S07]  /*12650*/  LDSM.16.MT88.4 R32, [R193+0x4800] ;  /* 0x00480000c120783b */ /* 0x000eee0000004200 */
[C---:B--2---:R-:W-:Y:S08]  /*12660*/  HMMA.16816.F32 R112, R4.reuse, R48, R16 ;  /* 0x000000300470723c */ /* 0x044ff00000001810 */
        /* <DEDUP_REMOVED lines=10> */
[C---:B---3--:R-:W-:Y:S08]  /*12710*/  HMMA.16816.F32 R16, R8.reuse, R32, RZ ;  /* 0x000000200810723c */ /* 0x048ff000000018ff */
        /* <DEDUP_REMOVED lines=120> */
.L_x_4066:
[----:B------:R-:W-:Y:S04]  /*12ea0*/  DEPBAR.LE SB0, 0x0 ;  /* 0x000080000000791a */ /* 0x000fe80000000000 */
[----:B------:R-:W-:Y:S01]  /*12eb0*/  WARPSYNC 0xffffffff ;  /* 0xffffffff00007948 */ /* 0x000fe20003800000 */
[----:B------:R-:W-:Y:S01]  /*12ec0*/  BAR.SYNC.DEFER_BLOCKING 0x0 ;  /* 0x0000000000007b1d */ /* 0x000fe20000010000 */
[----:B------:R-:W-:Y:S01]  /*12ed0*/  SHF.R.S32.HI R0, RZ, 0x1f, R201 ;  /* 0x0000001fff007819 */ /* 0x000fe200000114c9 */
[----:B------:R-:W-:Y:S01]  /*12ee0*/  IMAD.WIDE.U32 R2, R201, c[0x0][0x208], RZ ;  /* 0x00008200c9027a25 */ /* 0x000fe200078e00ff */
[----:B------:R-:W-:Y:S02]  /*12ef0*/  LOP3.LUT P4, RZ, R216, 0x2, RZ, 0xc0, !PT ;  /* 0x00000002d8ff7812 */ /* 0x000fe4000788c0ff */
[C---:B------:R-:W-:Y:S01]  /*12f00*/  LOP3.LUT P3, RZ, R207.reuse, 0x1, RZ, 0xc0, !PT ;  /* 0x00000001cfff7812 */ /* 0x040fe2000786c0ff */
[----:B------:R-:W-:Y:S01]  /*12f10*/  IMAD R0, R0, c[0x0][0x208], RZ ;  /* 0x0000820000007a24 */ /* 0x000fe200078e02ff */
[----:B------:R-:W-:Y:S01]  /*12f20*/  LOP3.LUT P1, RZ, R207, 0x2, RZ, 0xc0, !PT ;  /* 0x00000002cfff7812 */ /* 0x000fe2000782c0ff */
[----:B------:R-:W-:Y:S02]  /*12f30*/  IMAD.MOV.U32 R132, RZ, RZ, R137 ;  /* 0x000000ffff847224 */ /* 0x000fe400078e0089 */
[----:B------:R-:W-:Y:S04]  /*12f40*/  IMAD R0, R201, c[0x0][0x20c], R0 ;  /* 0x00008300c9007a24 */ /* 0x000fe800078e0200 */
[----:B------:R-:W-:Y:S02]  /*12f50*/  IMAD.IADD R0, R3, 0x1, R0 ;  /* 0x0000000103007824 */ /* 0x000fe400078e0200 */
[----:B------:R-:W-:Y:S04]  /*12f60*/  IMAD.WIDE.U32 R2, R2, 0x30, RZ ;  /* 0x0000003002027825 */ /* 0x000fe800078e00ff */
[----:B------:R-:W-:Y:S01]  /*12f70*/  IMAD R0, R0, 0x30, RZ ;  /* 0x0000003000007824 */ /* 0x000fe200078e02ff */
[----:B------:R-:W-:Y:S03]  /*12f80*/  LDSM.16.M88.4 R24, [R194] ;  /* 0x00000000c218783b */ /* 0x000fe60000000200 */
[----:B------:R-:W-:Y:S01]  /*12f90*/  IMAD.IADD R0, R3, 0x1, R0 ;  /* 0x0000000103007824 */ /* 0x000fe200078e0200 */
[-C--:B------:R-:W-:Y:S01]  /*12fa0*/  IADD3 R3, P0, R212, R2.reuse, RZ ;  /* 0x00000002d4037210 */ /* 0x080fe20007f1e0ff */
[----:B------:R-:W-:Y:S01]  /*12fb0*/  BSSY B0, `(.L_x_4064) ;  /* 0x00000e7000007945 */ /* 0x000fe20003800000 */
[----:B------:R-:W1:Y:S03]  /*12fc0*/  S2R R4, SR_TID.X ;  /* 0x0000000000047919 */ /* 0x000e660000002100 */
[----:B------:R-:W-:Y:S01]  /*12fd0*/  IMAD.X R6, R0, 0x1, R215, P0 ;  /* 0x0000000100067824 */ /* 0x000fe200000e06d7 */
[----:B------:R-:W2:Y:S04]  /*12fe0*/  LDSM.16.M88.4 R8, [R188] ;  /* 0x00000000bc08783b */ /* 0x000ea80000000200 */
[----:B------:R-:W3:Y:S04]  /*12ff0*/  LDSM.16.M88.4 R16, [R188+0x800] ;  /* 0x00080000bc10783b */ /* 0x000ee80000000200 */
[----:B------:R-:W4:Y:S04]  /*13000*/  LDSM.16.M88.4 R168, [R188+0x1000] ;  /* 0x00100000bca8783b */ /* 0x000f280000000200 */
[----:B------:R-:W-:Y:S01]  /*13010*/  LDSM.16.M88.4 R172, [R195] ;  /* 0x00000000c3ac783b */ /* 0x000fe20000000200 */
[----:B-1----:R-:W-:Y:S11]  /*13020*/  ISETP.GT.AND P2, PT, R4, 0x7f, PT ;  /* 0x0000007f0400780c */ /* 0x002ff60003f44270 */
[----:B------:R-:W-:Y:S02]  /*13030*/  @!UPT UIADD3 URZ, URZ, URZ, URZ ;  /* 0x0000003f3f3ff290 */ /* 0x000fe4000fffe03f */
[C---:B------:R-:W-:Y:S04]  /*13040*/  @!P2 LEA R5, P0, R220.reuse, R2, 0x5 ;  /* 0x00000002dc05a211 */ /* 0x040fe800078028ff */
[----:B------:R-:W-:Y:S02]  /*13050*/  @!P2 LEA.HI.X R4, R220, R0, R221, 0x5, P0 ;  /* 0x00000000dc04a211 */ /* 0x000fe400000f2cdd */
[C---:B------:R-:W-:Y:S04]  /*13060*/  LEA R2, P0, R3.reuse, c[0x0][0x1f8], 0x1 ;  /* 0x00007e0003027a11 */ /* 0x040fe800078008ff */
[----:B------:R-:W-:Y:S02]  /*13070*/  LEA.HI.X R3, R3, c[0x0][0x1fc], R6, 0x1, P0 ;  /* 0x00007f0003037a11 */ /* 0x000fe400000f0c06 */
[----:B------:R-:W-:Y:S05]  /*13080*/  @!P2 IADD3 R0, P0, R5, R212, RZ ;  /* 0x000000d40500a210 */ /* 0x000fea0007f1e0ff */
[----:B------:R-:W-:Y:S01]  /*13090*/  @!P2 IMAD.X R4, R4, 0x1, R215, P0 ;  /* 0x000000010404a824 */ /* 0x000fe200000e06d7 */
[C---:B------:R-:W-:Y:S04]  /*130a0*/  @!P2 LEA R198, P0, R0.reuse, c[0x0][0x1f8], 0x1 ;  /* 0x00007e0000c6aa11 */ /* 0x040fe800078008ff */
[----:B------:R-:W-:Y:S02]  /*130b0*/  @!P2 LEA.HI.X R199, R0, c[0x0][0x1fc], R4, 0x1, P0 ;  /* 0x00007f0000c7aa11 */ /* 0x000fe400000f0c04 */
[C---:B--2---:R-:W-:Y:S03]  /*130c0*/  HMMA.16816.F32 R4, R24.reuse, R8, RZ ;  /* 0x000000081804723c */ /* 0x044fe600000018ff */
[C---:B------:R-:W-:Y:S02]  /*130d0*/  IADD3 R0, R188.reuse, 0x20, RZ ;  /* 0x00000020bc007810 */ /* 0x040fe40007ffe0ff */
[C---:B------:R-:W-:Y:S02]  /*130e0*/  @P4 IADD3 R0, R188.reuse, -0x20, RZ ;  /* 0xffffffe0bc004810 */ /* 0x040fe40007ffe0ff */
[----:B------:R-:W-:Y:S01]  /*130f0*/  ISETP.GT.AND P4, PT, R201, R219, PT ;  /* 0x000000dbc900720c */ /* 0x000fe20003f84270 */
[C---:B------:R-:W-:Y:S02]  /*13100*/  HMMA.16816.F32 R8, R24.reuse, R10, RZ ;  /* 0x0000000a1808723c */ /* 0x040fe400000018ff */
[----:B------:R-:W1:Y:S04]  /*13110*/  LDSM.16.M88.4 R176, [R0] ;  /* 0x0000000000b0783b */ /* 0x000e680000000200 */
[----:B------:R-:W2:Y:S02]  /*13120*/  LDSM.16.M88.4 R180, [R0+0x800] ;  /* 0x0008000000b4783b */ /* 0x000ea40000000200 */
[C---:B---3--:R-:W-:Y:S02]  /*13130*/  HMMA.16816.F32 R12, R24.reuse, R16, RZ ;  /* 0x00000010180c723c */ /* 0x048fe400000018ff */
[----:B------:R3:W5:Y:S04]  /*13140*/  LDSM.16.M88.4 R184, [R0+0x1000] ;  /* 0x0010000000b8783b */ /* 0x0007680000000200 */
[----:B------:R-:W-:Y:S01]  /*13150*/  @!PT LDS RZ, [RZ] ;  /* 0x00000000fffff984 */ /* 0x000fe20000000800 */
[----:B------:R-:W-:Y:S01]  /*13160*/  @!PT LDS RZ, [RZ] ;  /* 0x00000000fffff984 */ /* 0x000fe20000000800 */
[----:B------:R-:W-:Y:S01]  /*13170*/  @!PT LDS RZ, [RZ] ;  /* 0x00000000fffff984 */ /* 0x000fe20000000800 */
[----:B------:R1:W-:Y:S02]  /*13180*/  LDGSTS.E.BYPASS.LTC128B.128 [R200+0x4080], [R2.64], !P5 ;  /* 0x0408000002c87fae */ /* 0x0003e4000e901d46 */
[C---:B------:R-:W-:Y:S02]  /*13190*/  HMMA.16816.F32 R16, R24.reuse, R18, RZ ;  /* 0x000000121810723c */ /* 0x040fe400000018ff */
[----:B------:R2:W-:Y:S04]  /*131a0*/  LDGSTS.E.BYPASS.LTC128B.128 [R200+0x5880], [R2.64+0x80], !P6 ;  /* 0x0588008002c87fae */ /* 0x0005e8000f101d46 */
[----:B------:R2:W-:Y:S02]  /*131b0*/  LDGSTS.E.BYPASS.LTC128B.128 [R200+0x7080], [R2.64+0x100], !P3 ;  /* 0x0708010002c87fae */ /* 0x0005e4000d901d46 */
[C---:B----4-:R-:W-:Y:S02]  /*131c0*/  HMMA.16816.F32 R20, R24.reuse, R168, RZ ;  /* 0x000000a81814723c */ /* 0x050fe400000018ff */
[----:B------:R4:W-:Y:S04]  /*131d0*/  LDGSTS.E.BYPASS.LTC128B.128 [R200+0x8880], [R2.64+0x180], !P1 ;  /* 0x0888018002c87fae */ /* 0x0009e8000c901d46 */
[----:B------:R4:W-:Y:S02]  /*131e0*/  @!P2 LDGSTS.E.BYPASS.LTC128B.128 [R202+0x5080], [R198.64], !P5 ;  /* 0x05080000c6caafae */ /* 0x0009e4000e901d46 */
[----:B------:R-:W-:Y:S01]  /*131f0*/  HMMA.16816.F32 R24, R24, R170, RZ ;  /* 0x000000aa1818723c */ /* 0x000fe200000018ff */
[----:B---3--:R-:W-:Y:S01]  /*13200*/  IADD3 R0, R188, 0x40, RZ ;  /* 0x00000040bc007810 */ /* 0x008fe20007ffe0ff */
[----:B------:R4:W-:Y:S04]  /*13210*/  @!P2 LDGSTS.E.BYPASS.LTC128B.128 [R202+0x6880], [R198.64+0x80], !P6 ;  /* 0x06880080c6caafae */ /* 0x0009e8000f101d46 */
[----:B------:R4:W-:Y:S02]  /*13220*/  @!P2 LDGSTS.E.BYPASS.LTC128B.128 [R202+0x8080], [R198.64+0x100], !P3 ;  /* 0x08080100c6caafae */ /* 0x0009e4000d901d46 */
[C---:B-1----:R-:W-:Y:S02]  /*13230*/  HMMA.16816.F32 R4, R172.reuse, R176, R4 ;  /* 0x000000b0ac04723c */ /* 0x042fe40000001804 */
[----:B------:R4:W-:Y:S03]  /*13240*/  @!P2 LDGSTS.E.BYPASS.LTC128B.128 [R202+0x9880], [R198.64+0x180], !P1 ;  /* 0x09880180c6caafae */ /* 0x0009e6000c901d46 */
[----:B------:R-:W-:Y:S01]  /*13250*/  LOP3.LUT P1, RZ, R216, 0x4, RZ, 0xc0, !PT ;  /* 0x00000004d8ff7812 */ /* 0x000fe2000782c0ff */
[----:B------:R-:W-:Y:S02]  /*13260*/  LDSM.16.M88.4 R168, [R197] ;  /* 0x00000000c5a8783b */ /* 0x000fe40000000200 */
[C---:B------:R-:W-:Y:S02]  /*13270*/  HMMA.16816.F32 R8, R172.reuse, R178, R8 ;  /* 0x000000b2ac08723c */ /* 0x040fe40000001808 */
[----:B------:R-:W0:Y:S06]  /*13280*/  LDGDEPBAR ;  /* 0x00000000000079af */ /* 0x000e2c0000000000 */
[C---:B--2---:R-:W-:Y:S04]  /*13290*/  HMMA.16816.F32 R12, R172.reuse, R180, R12 ;  /* 0x000000b4ac0c723c */ /* 0x044fe8000000180c */
[----:B------:R-:W-:Y:S04]  /*132a0*/  @P1 IADD3 R0, R188, -0x40, RZ ;  /* 0xffffffc0bc001810 */ /* 0x000fe80007ffe0ff */
[C---:B------:R-:W-:Y:S01]  /*132b0*/  HMMA.16816.F32 R16, R172.reuse, R182, R16 ;  /* 0x000000b6ac10723c */ /* 0x040fe20000001810 */
[----:B------:R-:W1:Y:S04]  /*132c0*/  LDSM.16.M88.4 R176, [R0] ;  /* 0x0000000000b0783b */ /* 0x000e680000000200 */
[----:B------:R-:W-:Y:S03]  /*132d0*/  LDSM.16.M88.4 R180, [R0+0x1000] ;  /* 0x0010000000b4783b */ /* 0x000fe60000000200 */
[C---:B-----5:R-:W-:Y:S08]  /*132e0*/  HMMA.16816.F32 R20, R172.reuse, R184, R20 ;  /* 0x000000b8ac14723c */ /* 0x060ff00000001814 */
        /* <DEDUP_REMOVED lines=10> */
[----:B------:R-:W2:Y:S04]  /*13390*/  LDSM.16.M88.4 R168, [R143+0x800] ;  /* 0x000800008fa8783b */ /* 0x000ea80000000200 */
[----:B------:R-:W3:Y:S03]  /*133a0*/  LDSM.16.M88.4 R180, [R143+0x1000] ;  /* 0x001000008fb4783b */ /* 0x000ee60000000200 */
        /* <DEDUP_REMOVED lines=120> */
[----:B------:R-:W-:Y:S04]  /*13b30*/  DEPBAR.LE SB0, 0x0 ;  /* 0x000080000000791a */ /* 0x000fe80000000000 */
[----:B------:R-:W-:Y:S01]  /*13b40*/  BAR.SYNC.DEFER_BLOCKING 0x0 ;  /* 0x0000000000007b1d */ /* 0x000fe20000010000 */
[C---:B-1----:R-:W-:Y:S08]  /*13b50*/  HMMA.16816.F32 R4, R172.reuse, R176, R4 ;  /* 0x000000b0ac04723c */ /* 0x042ff00000001804 */
[C---:B------:R-:W-:Y:S08]  /*13b60*/  HMMA.16816.F32 R8, R172.reuse, R178, R8 ;  /* 0x000000b2ac08723c */ /* 0x040ff00000001808 */
[C---:B--2---:R-:W-:Y:S08]  /*13b70*/  HMMA.16816.F32 R12, R172.reuse, R168, R12 ;  /* 0x000000a8ac0c723c */ /* 0x044ff0000000180c */
[C---:B------:R-:W-:Y:S08]  /*13b80*/  HMMA.16816.F32 R16, R172.reuse, R170, R16 ;  /* 0x000000aaac10723c */ /* 0x040ff00000001810 */
[C---:B---3--:R-:W-:Y:S08]  /*13b90*/  HMMA.16816.F32 R20, R172.reuse, R180, R20 ;  /* 0x000000b4ac14723c */ /* 0x048ff00000001814 */
[----:B------:R-:W-:Y:S01]  /*13ba0*/  HMMA.16816.F32 R24, R172, R182, R24 ;  /* 0x000000b6ac18723c */ /* 0x000fe20000001818 */
[----:B------:R-:W-:Y:S07]  /*13bb0*/  @!UPT UIADD3 URZ, URZ, URZ, URZ ;  /* 0x0000003f3f3ff290 */ /* 0x000fee000fffe03f */
[----:B------:R-:W-:-:S11]  /*13bc0*/  @!P4 BRA `(.L_x_4065) ;  /* 0x000002500000c947 */ /* 0x000fd60003800000 */
[----:B----4-:R-:W-:Y:S04]  /*13bd0*/  IADD3 R0, R201, -0x1, RZ ;  /* 0xffffffffc9007810 */ /* 0x010fe80007ffe0ff */
        /* <DEDUP_REMOVED lines=36> */
.L_x_4065:
[----:B----4-:R-:W-:Y:S05]  /*13e20*/  BSYNC B0 ;  /* 0x0000000000007941 */ /* 0x010fea0003800000 */
.L_x_4064:
[----:B-1----:R-:W-:Y:S01]  /*13e30*/  FMNMX.FTZ R3, R4, R137, !PT ;  /* 0x0000008904037209 */ /* 0x002fe20007810000 */
        /* <DEDUP_REMOVED lines=46> */
[----:B------:R-:W-:Y:S02]  /*14120*/  FFMA.FTZ R198, R24, c[0x0][0x2d0], -R132 ;  /* 0x0000b40018c67a23 */ /* 0x000fe40000010884 */
[----:B------:R-:W-:Y:S02]  /*14130*/  FADD.FTZ R0, -R3, R136 ;  /* 0x0000008803007221 */ /* 0x000fe40000010100 */
[--C-:B------:R-:W-:Y:S02]  /*14140*/  FFMA.FTZ R136, R5, c[0x0][0x2d0], -R132.reuse ;  /* 0x0000b40005887a23 */ /* 0x100fe40000010884 */
[----:B------:R-:W-:Y:S02]  /*14150*/  FMUL.FTZ R0, R0, c[0x0][0x2d0] ;  /* 0x0000b40000007a20 */ /* 0x000fe40000410000 */
[--C-:B------:R-:W-:Y:S01]  /*14160*/  FFMA.FTZ R5, R8, c[0x0][0x2d0], -R132.reuse ;  /* 0x0000b40008057a23 */ /* 0x100fe20000010884 */
[----:B------:R-:W1:Y:S01]  /*14170*/  MUFU.EX2 R171, R136 ;  /* 0x0000008800ab7308 */ /* 0x000e620000000800 */
[----:B--2---:R-:W-:Y:S02]  /*14180*/  FMUL.FTZ R4, R3, c[0x0][0x2d0] ;  /* 0x0000b40003047a20 */ /* 0x004fe40000410000 */
[----:B------:R-:W-:Y:S02]  /*14190*/  FFMA.FTZ R132, R25, c[0x0][0x2d0], -R132 ;  /* 0x0000b40019847a23 */ /* 0x000fe40000010884 */
[--C-:B------:R-:W-:Y:S02]  /*141a0*/  FFMA.FTZ R183, R22, c[0x0][0x2d0], -R4.reuse ;  /* 0x0000b40016b77a23 */ /* 0x100fe40000010804 */
[--C-:B------:R-:W-:Y:S02]  /*141b0*/  FFMA.FTZ R182, R23, c[0x0][0x2d0], -R4.reuse ;  /* 0x0000b40017b67a23 */ /* 0x100fe40000010804 */
[--C-:B------:R-:W-:Y:S01]  /*141c0*/  FFMA.FTZ R169, R10, c[0x0][0x2d0], -R4.reuse ;  /* 0x0000b4000aa97a23 */ /* 0x100fe20000010804 */
[----:B------:R-:W2:Y:S01]  /*141d0*/  MUFU.EX2 R0, R0 ;  /* 0x0000000000007308 */ /* 0x000ea20000000800 */
[C---:B---3--:R-:W-:Y:S02]  /*141e0*/  FMUL.FTZ R20, R2.reuse, R148 ;  /* 0x0000009402147220 */ /* 0x048fe40000410000 */
[----:B------:R-:W-:Y:S02]  /*141f0*/  FMUL.FTZ R21, R2, R149 ;  /* 0x0000009502157220 */ /* 0x000fe40000410000 */
[--C-:B------:R-:W-:Y:S02]  /*14200*/  FFMA.FTZ R170, R11, c[0x0][0x2d0], -R4.reuse ;  /* 0x0000b4000baa7a23 */ /* 0x100fe40000010804 */
[--C-:B------:R-:W-:Y:S02]  /*14210*/  FFMA.FTZ R6, R6, c[0x0][0x2d0], -R4.reuse ;  /* 0x0000b40006067a23 */ /* 0x100fe40000010804 */
[--C-:B------:R-:W-:Y:S01]  /*14220*/  FFMA.FTZ R7, R7, c[0x0][0x2d0], -R4.reuse ;  /* 0x0000b40007077a23 */ /* 0x100fe20000010804 */
[----:B------:R3:W-:Y:S01]  /*14230*/  MUFU.EX2 R199, R5 ;  /* 0x0000000500c77308 */ /* 0x0007e20000000800 */
[C---:B------:R-:W-:Y:S02]  /*14240*/  FMUL.FTZ R8, R2.reuse, R160 ;  /* 0x000000a002087220 */ /* 0x040fe40000410000 */
[C---:B------:R-:W-:Y:S02]  /*14250*/  FMUL.FTZ R9, R2.reuse, R161 ;  /* 0x000000a102097220 */ /* 0x040fe40000410000 */
[----:B------:R-:W-:Y:S02]  /*14260*/  FMUL.FTZ R13, R2, R157 ;  /* 0x0000009d020d7220 */ /* 0x000fe40000410000 */
[--C-:B------:R-:W-:Y:S02]  /*14270*/  FFMA.FTZ R175, R18, c[0x0][0x2d0], -R4.reuse ;  /* 0x0000b40012af7a23 */ /* 0x100fe40000010804 */
[--C-:B------:R-:W-:Y:S01]  /*14280*/  FFMA.FTZ R177, R19, c[0x0][0x2d0], -R4.reuse ;  /* 0x0000b40013b17a23 */ /* 0x100fe20000010804 */
[----:B------:R-:W4:Y:S01]  /*14290*/  MUFU.EX2 R160, R168 ;  /* 0x000000a800a07308 */ /* 0x000f220000000800 */
[C---:B------:R-:W-:Y:S01]  /*142a0*/  FMUL.FTZ R24, R2.reuse, R144 ;  /* 0x0000009002187220 */ /* 0x040fe20000410000 */
[----:B-1----:R-:W-:Y:S01]  /*142b0*/  F2FP.PACK_AB R144, R171, R181 ;  /* 0x000000b5ab90723e */ /* 0x002fe200000000ff */
[----:B------:R-:W-:Y:S02]  /*142c0*/  FMUL.FTZ R25, R2, R145 ;  /* 0x0000009102197220 */ /* 0x000fe40000410000 */
[C---:B--2---:R-:W-:Y:S02]  /*142d0*/  FMUL.FTZ R22, R0.reuse, R150 ;  /* 0x0000009600167220 */ /* 0x044fe40000410000 */
[----:B------:R-:W-:Y:S02]  /*142e0*/  FMUL.FTZ R23, R0, R151 ;  /* 0x0000009700177220 */ /* 0x000fe40000410000 */
[----:B------:R-:W1:Y:S01]  /*142f0*/  LDSM.16.MT88.4 R148, [R190] ;  /* 0x00000000be94783b */ /* 0x000e620000004200 */
[----:B------:R-:W-:Y:S01]  /*14300*/  MUFU.EX2 R161, R170 ;  /* 0x000000aa00a17308 */ /* 0x000fe20000000800 */
[--C-:B------:R-:W-:Y:S02]  /*14310*/  FFMA.FTZ R173, R14, c[0x0][0x2d0], -R4.reuse ;  /* 0x0000b4000ead7a23 */ /* 0x100fe40000010804 */
[--C-:B------:R-:W-:Y:S02]  /*14320*/  FFMA.FTZ R172, R15, c[0x0][0x2d0], -R4.reuse ;  /* 0x0000b4000fac7a23 */ /* 0x100fe40000010804 */
[----:B---3--:R-:W-:Y:S02]  /*14330*/  FMUL.FTZ R5, R2, R165 ;  /* 0x000000a502057220 */ /* 0x008fe40000410000 */
[--C-:B------:R-:W-:Y:S02]  /*14340*/  FFMA.FTZ R184, R26, c[0x0][0x2d0], -R4.reuse ;  /* 0x0000b4001ab87a23 */ /* 0x100fe40000010804 */
[----:B------:R-:W-:Y:S01]  /*14350*/  FMUL.FTZ R26, R0, R146 ;  /* 0x00000092001a7220 */ /* 0x000fe20000410000 */
[----:B------:R-:W2:Y:S01]  /*14360*/  MUFU.EX2 R157, R169 ;  /* 0x000000a9009d7308 */ /* 0x000ea20000000800 */
[----:B------:R-:W-:Y:S02]  /*14370*/  FFMA.FTZ R185, R27, c[0x0][0x2d0], -R4 ;  /* 0x0000b4001bb97a23 */ /* 0x000fe40000010804 */
[----:B------:R-:W-:Y:S01]  /*14380*/  FMUL.FTZ R4, R2, R164 ;  /* 0x000000a402047220 */ /* 0x000fe20000410000 */
[----:B----4-:R-:W-:Y:S01]  /*14390*/  F2FP.PACK_AB R146, R160, R199 ;  /* 0x000000c7a092723e */ /* 0x010fe200000000ff */
[C---:B------:R-:W-:Y:S02]  /*143a0*/  FMUL.FTZ R27, R0.reuse, R147 ;  /* 0x00000093001b7220 */ /* 0x040fe40000410000 */
[C---:B------:R-:W-:Y:S02]  /*143b0*/  FMUL.FTZ R10, R0.reuse, R162 ;  /* 0x000000a2000a7220 */ /* 0x040fe40000410000 */
[----:B------:R-:W-:Y:S01]  /*143c0*/  FMUL.FTZ R11, R0, R163 ;  /* 0x000000a3000b7220 */ /* 0x000fe20000410000 */
[----:B------:R3:W-:Y:S01]  /*143d0*/  MUFU.EX2 R174, R6 ;  /* 0x0000000600ae7308 */ /* 0x0007e20000000800 */
[----:B------:R-:W-:Y:S02]  /*143e0*/  FMUL.FTZ R12, R2, R156 ;  /* 0x0000009c020c7220 */ /* 0x000fe40000410000 */
[C---:B------:R-:W-:Y:S02]  /*143f0*/  FMUL.FTZ R14, R0.reuse, R158 ;  /* 0x0000009e000e7220 */ /* 0x040fe40000410000 */
[----:B------:R-:W-:Y:S02]  /*14400*/  FMUL.FTZ R15, R0, R159 ;  /* 0x0000009f000f7220 */ /* 0x000fe40000410000 */
[C---:B------:R-:W-:Y:S02]  /*14410*/  FMUL.FTZ R16, R2.reuse, R152 ;  /* 0x0000009802107220 */ /* 0x040fe40000410000 */
[----:B------:R-:W-:Y:S01]  /*14420*/  FMUL.FTZ R17, R2, R153 ;  /* 0x0000009902117220 */ /* 0x000fe20000410000 */
[----:B------:R-:W4:Y:S01]  /*14430*/  MUFU.EX2 R203, R7 ;  /* 0x0000000700cb7308 */ /* 0x000f220000000800 */
[C---:B------:R-:W-:Y:S02]  /*14440*/  FMUL.FTZ R18, R0.reuse, R154 ;  /* 0x0000009a00127220 */ /* 0x040fe40000410000 */
[----:B------:R-:W-:Y:S01]  /*14450*/  FMUL.FTZ R19, R0, R155 ;  /* 0x0000009b00137220 */ /* 0x000fe20000410000 */
[----:B--2---:R-:W-:Y:S01]  /*14460*/  F2FP.PACK_AB R147, R161, R157 ;  /* 0x0000009da193723e */ /* 0x004fe200000000ff */
[C---:B------:R-:W-:Y:S01]  /*14470*/  FMUL.FTZ R28, R2.reuse, R28 ;  /* 0x0000001c021c7220 */ /* 0x040fe20000410000 */
[----:B------:R-:W-:Y:S01]  /*14480*/  LDSM.16.MT88.4 R152, [R191+0x800] ;  /* 0x00080000bf98783b */ /* 0x000fe20000004200 */
[----:B------:R-:W-:Y:S02]  /*14490*/  FMUL.FTZ R29, R2, R29 ;  /* 0x0000001d021d7220 */ /* 0x000fe40000410000 */
[C---:B------:R-:W-:Y:S01]  /*144a0*/  FMUL.FTZ R30, R0.reuse, R30 ;  /* 0x0000001e001e7220 */ /* 0x040fe20000410000 */
[----:B------:R-:W-:Y:S01]  /*144b0*/  MUFU.EX2 R156, R180 ;  /* 0x000000b4009c7308 */ /* 0x000fe20000000800 */
[----:B------:R-:W-:Y:S02]  /*144c0*/  FMUL.FTZ R31, R0, R31 ;  /* 0x0000001f001f7220 */ /* 0x000fe40000410000 */
[----:B------:R-:W-:Y:S02]  /*144d0*/  FMUL.FTZ R32, R2, R32 ;  /* 0x0000002002207220 */ /* 0x000fe40000410000 */
[----:B---3--:R-:W-:Y:S02]  /*144e0*/  FMUL.FTZ R6, R0, R166 ;  /* 0x000000a600067220 */ /* 0x008fe40000410000 */
[----:B------:R-:W-:Y:S02]  /*144f0*/  FMUL.FTZ R33, R2, R33 ;  /* 0x0000002102217220 */ /* 0x000fe40000410000 */
[C---:B------:R-:W-:Y:S01]  /*14500*/  FMUL.FTZ R34, R0.reuse, R34 ;  /* 0x0000002200227220 */ /* 0x040fe20000410000 */
[----:B------:R-:W-:Y:S01]  /*14510*/  MUFU.EX2 R165, R179 ;  /* 0x000000b300a57308 */ /* 0x000fe20000000800 */
[----:B------:R-:W-:Y:S02]  /*14520*/  FMUL.FTZ R35, R0, R35 ;  /* 0x0000002300237220 */ /* 0x000fe40000410000 */
[----:B------:R-:W-:Y:S01]  /*14530*/  FMUL.FTZ R36, R2, R36 ;  /* 0x0000002402247220 */ /* 0x000fe20000410000 */
[----:B----4-:R-:W-:Y:S01]  /*14540*/  F2FP.PACK_AB R145, R203, R174 ;  /* 0x000000aecb91723e */ /* 0x010fe200000000ff */
[----:B------:R-:W-:Y:S02]  /*14550*/  FMUL.FTZ R7, R0, R167 ;  /* 0x000000a700077220 */ /* 0x000fe40000410000 */
[----:B------:R-:W-:Y:S02]  /*14560*/  FMUL.FTZ R37, R2, R37 ;  /* 0x0000002502257220 */ /* 0x000fe40000410000 */
[C---:B------:R-:W-:Y:S01]  /*14570*/  FMUL.FTZ R38, R0.reuse, R38 ;  /* 0x0000002600267220 */ /* 0x040fe20000410000 */
[----:B------:R-:W-:Y:S01]  /*14580*/  MUFU.EX2 R158, R173 ;  /* 0x000000ad009e7308 */ /* 0x000fe20000000800 */
[----:B------:R-:W-:Y:S01]  /*14590*/  FMUL.FTZ R39, R0, R39 ;  /* 0x0000002700277220 */ /* 0x000fe20000410000 */
[C---:B-1----:R-:W-:Y:S05]  /*145a0*/  HMMA.16816.F32 R4, R144.reuse, R148, R4 ;  /* 0x000000949004723c */ /* 0x042fea0000001804 */
        /* <DEDUP_REMOVED lines=45> */
[----:B------:R-:W3:Y:S01]  /*14880*/  MUFU.EX2 R178, R132 ;  /* 0x0000008400b27308 */ /* 0x000ee20000000800 */
[----:B------:R-:W-:Y:S02]  /*14890*/  FMUL.FTZ R73, R2, R73 ;  /* 0x0000004902497220 */ /* 0x000fe40000410000 */
[C---:B------:R-:W-:Y:S01]  /*148a0*/  FMUL.FTZ R74, R0.reuse, R74 ;  /* 0x0000004a004a7220 */ /* 0x040fe20000410000 */
[----:B--2---:R-:W-:Y:S01]  /*148b0*/  F2FP.PACK_AB R168, R175, R173 ;  /* 0x000000adafa8723e */ /* 0x004fe200000000ff */
[----:B------:R-:W-:Y:S02]  /*148c0*/  FMUL.FTZ R75, R0, R75 ;  /* 0x0000004b004b7220 */ /* 0x000fe40000410000 */
[C---:B------:R-:W-:Y:S02]  /*148d0*/  FMUL.FTZ R76, R2.reuse, R76 ;  /* 0x0000004c024c7220 */ /* 0x040fe40000410000 */
[----:B------:R-:W-:Y:S01]  /*148e0*/  FMUL.FTZ R77, R2, R77 ;  /* 0x0000004d024d7220 */ /* 0x000fe20000410000 */
[----:B------:R-:W-:Y:S01]  /*148f0*/  MUFU.EX2 R172, R185 ;  /* 0x000000b900ac7308 */ /* 0x000fe20000000800 */
        /* <DEDUP_REMOVED lines=9> */
[----:B------:R-:W-:Y:S01]  /*14990*/  FMUL.FTZ R84, R2, R84 ;  /* 0x0000005402547220 */ /* 0x000fe20000410000 */
[----:B---3--:R-:W-:Y:S01]  /*149a0*/  F2FP.PACK_AB R170, R178, R177 ;  /* 0x000000b1b2aa723e */ /* 0x008fe200000000ff */
        /* <DEDUP_REMOVED lines=60> */
[----:B------:R-:W-:Y:S01]  /*14d70*/  MUFU.EX2 R174, R183 ;  /* 0x000000b700ae7308 */ /* 0x000fe20000000800 */
[----:B------:R-:W-:Y:S02]  /*14d80*/  FADD.FTZ R136, R160, R2 ;  /* 0x00000002a0887221 */ /* 0x000fe40000010000 */
[----:B------:R-:W-:Y:S02]  /*14d90*/  FADD.FTZ R2, R161, R0 ;  /* 0x00000000a1027221 */ /* 0x000fe40000010000 */
[----:B------:R-:W-:Y:S01]  /*14da0*/  LDSM.16.MT88.4 R160, [R190+0x1000] ;  /* 0x00100000bea0783b */ /* 0x000fe20000004200 */
[----:B------:R-:W-:Y:S02]  /*14db0*/  FADD.FTZ R0, R156, R136 ;  /* 0x000000889c007221 */ /* 0x000fe40000010000 */
[----:B------:R-:W-:Y:S02]  /*14dc0*/  FADD.FTZ R2, R158, R2 ;  /* 0x000000029e027221 */ /* 0x000fe40000010000 */
[----:B------:R-:W-:Y:S01]  /*14dd0*/  FADD.FTZ R0, R165, R0 ;  /* 0x00000000a5007221 */ /* 0x000fe20000010000 */
[C---:B-1----:R-:W-:Y:S01]  /*14de0*/  HMMA.16816.F32 R44, R144.reuse, R148, R44 ;  /* 0x00000094902c723c */ /* 0x042fe2000000182c */
[----:B------:R-:W1:Y:S02]  /*14df0*/  MUFU.EX2 R176, R182 ;  /* 0x000000b600b07308 */ /* 0x000e640000000800 */
[----:B------:R-:W-:Y:S02]  /*14e00*/  FADD.FTZ R132, R159, R2 ;  /* 0x000000029f847221 */ /* 0x000fe40000010000 */
[----:B------:R-:W-:Y:S02]  /*14e10*/  FADD.FTZ R2, R164, R0 ;  /* 0x00000000a4027221 */ /* 0x000fe40000010000 */
[----:B------:R-:W-:Y:S01]  /*14e20*/  FADD.FTZ R0, R180, R132 ;  /* 0x00000084b4007221 */ /* 0x000fe20000010000 */
[C---:B------:R-:W-:Y:S01]  /*14e30*/  HMMA.16816.F32 R48, R144.reuse, R150, R48 ;  /* 0x000000969030723c */ /* 0x040fe20000001830 */
[----:B------:R-:W2:Y:S02]  /*14e40*/  LDSM.16.MT88.4 R148, [R193+0x1800] ;  /* 0x00180000c194783b */ /* 0x000ea40000004200 */
[----:B------:R-:W3:Y:S01]  /*14e50*/  MUFU.EX2 R136, R184 ;  /* 0x000000b800887308 */ /* 0x000ee20000000800 */
[----:B-1----:R-:W-:Y:S02]  /*14e60*/  F2FP.PACK_AB R169, R176, R174 ;  /* 0x000000aeb0a9723e */ /* 0x002fe400000000ff */
[----:B---3--:R-:W-:Y:S02]  /*14e70*/  F2FP.PACK_AB R171, R172, R136 ;  /* 0x00000088acab723e */ /* 0x008fe400000000ff */
        /* <DEDUP_REMOVED lines=138> */
[----:B------:R-:W-:-:S05]  /*15720*/  @P4 BRA `(.L_x_4066) ;  /* 0xffffd77000004947 */ /* 0x000fca000383ffff */
.L_x_4063:
        /* <DEDUP_REMOVED lines=8> */
.L_x_4136:
        /* <DEDUP_REMOVED lines=149> */
.L_x_3996:
[----:B------:R2:W5:Y:S04]  /*16100*/  LDL R6, [R1] ;  /* 0x0000000001067983 */ /* 0x0005680000100800 */
        /* <DEDUP_REMOVED lines=18> */
.L_x_4069:
[----:B--2---:R-:W-:Y:S05]  /*16230*/  BSYNC B0 ;  /* 0x0000000000007941 */ /* 0x004fea0003800000 */
.L_x_4068:
        /* <DEDUP_REMOVED lines=165> */
.L_x_4072:
        /* <DEDUP_REMOVED lines=124> */
.L_x_4137:
[----:B------:R-:W-:Y:S05]  /*17450*/  BRA.DIV ~URZ, `(.L_x_4075) ;  /* 0x000045527f007947 */ /* 0x000fea000b800000 */
[----:B------:R4:W2:Y:S02]  /*17460*/  SHFL.IDX PT, R0, R16, RZ, 0x181f ;  /* 0x00181fff10007589 */ /* 0x0008a400000e0000 */
.L_x_4138:
        /* <DEDUP_REMOVED lines=25> */
.L_x_4077:
[----:B------:R-:W-:Y:S05]  /*17600*/  BSYNC B0 ;  /* 0x0000000000007941 */ /* 0x000fea0003800000 */
.L_x_4076:
[----:B------:R-:W-:Y:S05]  /*17610*/  BRA.DIV ~URZ, `(.L_x_4078) ;  /* 0x000043f27f007947 */ /* 0x000fea000b800000 */
[----:B---3--:R3:W4:Y:S04]  /*17620*/  SHFL.IDX PT, R12, R15, 0x1, 0x181f ;  /* 0x00381f000f0c7f89 */ /* 0x00872800000e0000 */
[----:B--2---:R3:W2:Y:S02]  /*17630*/  SHFL.IDX PT, R0, R16, 0x1, 0x181f ;  /* 0x00381f0010007f89 */ /* 0x0046a400000e0000 */
.L_x_4139:
        /* <DEDUP_REMOVED lines=20> */
.L_x_4080:
[----:B------:R-:W-:Y:S05]  /*17780*/  BSYNC B0 ;  /* 0x0000000000007941 */ /* 0x000fea0003800000 */
.L_x_4079:
[----:B------:R-:W-:Y:S05]  /*17790*/  BRA.DIV ~URZ, `(.L_x_4081) ;  /* 0x000043327f007947 */ /* 0x000fea000b800000 */
[----:B----4-:R4:W3:Y:S02]  /*177a0*/  SHFL.IDX PT, R12, R15, 0x2, 0x181f ;  /* 0x00581f000f0c7f89 */ /* 0x0108e400000e0000 */
.L_x_4140:
[----:B------:R-:W-:Y:S05]  /*177b0*/  BRA.DIV ~URZ, `(.L_x_4082) ;  /* 0x000043827f007947 */ /* 0x000fea000b800000 */
[----:B--2---:R2:W4:Y:S02]  /*177c0*/  SHFL.IDX PT, R0, R16, 0x2, 0x181f ;  /* 0x00581f0010007f89 */ /* 0x00452400000e0000 */
.L_x_4141:
        /* <DEDUP_REMOVED lines=20> */
.L_x_4084:
[----:B------:R-:W-:Y:S05]  /*17910*/  BSYNC B0 ;  /* 0x0000000000007941 */ /* 0x000fea0003800000 */
.L_x_4083:
[----:B------:R-:W-:Y:S05]  /*17920*/  BRA.DIV ~URZ, `(.L_x_4085) ;  /* 0x000042727f007947 */ /* 0x000fea000b800000 */
[----:B---3--:R3:W2:Y:S04]  /*17930*/  SHFL.IDX PT, R10, R15, 0x3, 0x181f ;  /* 0x00781f000f0a7f89 */ /* 0x0086a800000e0000 */
[----:B----4-:R3:W4:Y:S02]  /*17940*/  SHFL.IDX PT, R0, R16, 0x3, 0x181f ;  /* 0x00781f0010007f89 */ /* 0x01072400000e0000 */
.L_x_4142:
        /* <DEDUP_REMOVED lines=21> */
.L_x_4073:
        /* <DEDUP_REMOVED lines=35> */
.L_x_4143:
[----:B------:R-:W-:Y:S05]  /*17cd0*/  BRA.DIV ~URZ, `(.L_x_4088) ;  /* 0x00003ff27f007947 */ /* 0x000fea000b800000 */
[----:B------:R3:W4:Y:S02]  /*17ce0*/  SHFL.IDX PT, R0, R17, RZ, 0x1c1f ;  /* 0x001c1fff11007589 */ /* 0x00072400000e0000 */
.L_x_4144:
        /* <DEDUP_REMOVED lines=12> */
[----:B------:R-:W-:Y:S02]  /*17db0*/  ISETP.GE.AND P6, PT, R14, c[0x0][0x3c8], PT ;  /* 0x0000f2000e007a0c */ /* 0x000fe40003fc6270 */
[----:B------:R-:W-:Y:S01]  /*17dc0*/  SHF.R.S32.HI R11, RZ, 0x1f, R11 ;  /* 0x0000001fff0b7819 */ /* 0x000fe2000001140b */
[----:B------:R-:W-:Y:S01]  /*17dd0*/  @!P2 IMAD.WIDE R6, R217, 0x4, R2 ;  /* 0x00000004d906a825 */ /* 0x000fe200078e0202 */
[----:B------:R-:W-:-:S02]  /*17de0*/  @!P1 LEA R2, P3, R10, R0, 0x2 ;  /* 0x000000000a029211 */ /* 0x000fc400078610ff */
[----:B------:R-:W-:Y:S02]  /*17df0*/  IADD3 R9, R217, 0x10, RZ ;  /* 0x00000010d9097810 */ /* 0x000fe40007ffe0ff */
        /* <DEDUP_REMOVED lines=9> */
[C---:B------:R-:W-:Y:S02]  /*17e90*/  IADD3 R11, R217.reuse, 0x20, RZ ;  /* 0x00000020d90b7810 */ /* 0x040fe40007ffe0ff */
        /* <DEDUP_REMOVED lines=9> */
[----:B------:R-:W-:Y:S02]  /*17f30*/  @!P5 LEA R8, P0, R5, R0, 0x2 ;  /* 0x000000000508d211 */ /* 0x000fe400078010ff */
        /* <DEDUP_REMOVED lines=19> */
[C---:B------:R-:W-:Y:S02]  /*18070*/  @!P2 LEA R10, P4, R12.reuse, R0, 0x2 ;  /* 0x000000000c0aa211 */ /* 0x040fe400078810ff */
[C---:B------:R-:W-:Y:S01]  /*18080*/  IADD3 R13, R217.reuse, 0x50, RZ ;  /* 0x00000050d90d7810 */ /* 0x040fe20007ffe0ff */
        /* <DEDUP_REMOVED lines=10> */
[C---:B--2---:R-:W-:Y:S02]  /*18130*/  @!P1 LEA R6, P3, R14.reuse, R0, 0x2 ;  /* 0x000000000e069211 */ /* 0x044fe400078610ff */
        /* <DEDUP_REMOVED lines=98> */
[C---:B------:R-:W-:Y:S02]  /*18760*/  IADD3 R6, R217.reuse, 0xd8, RZ ;  /* 0x000000d8d9067810 */ /* 0x040fe40007ffe0ff */
        /* <DEDUP_REMOVED lines=35> */
.L_x_4090:
[----:B------:R-:W-:Y:S05]  /*189a0*/  BSYNC B0 ;  /* 0x0000000000007941 */ /* 0x000fea0003800000 */
.L_x_4089:
[----:B------:R-:W-:Y:S05]  /*189b0*/  BRA.DIV ~URZ, `(.L_x_4091) ;  /* 0x000033727f007947 */ /* 0x000fea000b800000 */
[----:B--2---:R2:W1:Y:S04]  /*189c0*/  SHFL.IDX PT, R4, R16, 0x1, 0x1c1f ;  /* 0x003c1f0010047f89 */ /* 0x00446800000e0000 */
[----:B----4-:R2:W4:Y:S02]  /*189d0*/  SHFL.IDX PT, R0, R17, 0x1, 0x1c1f ;  /* 0x003c1f0011007f89 */ /* 0x01052400000e0000 */
.L_x_4145:
[----:B------:R-:W-:-:S13]  /*189e0*/  LOP3.LUT P0, RZ, R207, 0x2, RZ, 0xc0, !PT ;  /* 0x00000002cfff7812 */ /* 0x000fda000780c0ff */
[----:B------:R-:W-:Y:S05]  /*189f0*/  @P0 BRA `(.L_x_4086) ;  /* 0x00001a8000000947 */ /* 0x000fea0003800000 */
[C---:B------:R-:W-:Y:S02]  /*18a00*/  IADD3 R10, R217.reuse, 0x8, RZ ;  /* 0x00000008d90a7810 */ /* 0x040fe40007ffe0ff */
[C---:B------:R-:W-:Y:S02]  /*18a10*/  ISETP.GE.AND P2, PT, R217.reuse, c[0x0][0x3c8], PT ;  /* 0x0000f200d9007a0c */ /* 0x040fe40003f46270 */
        /* <DEDUP_REMOVED lines=9> */
[C---:B------:R-:W-:Y:S02]  /*18ab0*/  @!P1 LEA R8, P4, R10.reuse, R0, 0x2 ;  /* 0x000000000a089211 */ /* 0x040fe400078810ff */
        /* <DEDUP_REMOVED lines=95> */
[----:B------:R-:W-:Y:S02]  /*190b0*/  IADD3 R6, R217, 0x98, RZ ;  /* 0x00000098d9067810 */ /* 0x000fe40007ffe0ff */
        /* <DEDUP_REMOVED lines=21> */
[C---:B------:R-:W-:Y:S02]  /*19210*/  @!P3 LEA R8, P5, R6.reuse, R0, 0x2 ;  /* 0x000000000608b211 */ /* 0x040fe400078a10ff */
        /* <DEDUP_REMOVED lines=77> */
.L_x_4071:
        /* <DEDUP_REMOVED lines=21> */
.L_x_4092:
        /* <DEDUP_REMOVED lines=57> */
.L_x_4094:
[----:B------:R-:W-:Y:S05]  /*19bd0*/  BSYNC B0 ;  /* 0x0000000000007941 */ /* 0x000fea0003800000 */
.L_x_4093:
[----:B------:R-:W-:-:S13]  /*19be0*/  ISETP.GT.AND P0, PT, R18, 0x1, PT ;  /* 0x000000011200780c */ /* 0x000fda0003f04270 */
[----:B------:R-:W-:Y:S05]  /*19bf0*/  @P0 BRA `(.L_x_4086) ;  /* 0x0000088000000947 */ /* 0x000fea0003800000 */
[----:B------:R-:W2:Y:S04]  /*19c00*/  LDL.LU R7, [R1+0x10] ;  /* 0x0000100001077983 */ /* 0x000ea80000300800 */
        /* <DEDUP_REMOVED lines=35> */
.L_x_4146:
[----:B------:R-:W-:Y:S05]  /*19e40*/  BRA.DIV ~URZ, `(.L_x_4096) ;  /* 0x000020127f007947 */ /* 0x000fea000b800000 */
[----:B------:R3:W4:Y:S02]  /*19e50*/  SHFL.IDX PT, R0, R16, RZ, 0x181f ;  /* 0x00181fff10007589 */ /* 0x00072400000e0000 */
.L_x_4147:
        /* <DEDUP_REMOVED lines=26> */
.L_x_4098:
[----:B------:R-:W-:Y:S05]  /*1a000*/  BSYNC B0 ;  /* 0x0000000000007941 */ /* 0x000fea0003800000 */
.L_x_4097:
[----:B------:R-:W-:Y:S05]  /*1a010*/  BRA.DIV ~URZ, `(.L_x_4099) ;  /* 0x00001ea27f007947 */ /* 0x000fea000b800000 */
[----:B--2---:R2:W1:Y:S04]  /*1a020*/  SHFL.IDX PT, R12, R13, 0x1, 0x181f ;  /* 0x00381f000d0c7f89 */ /* 0x00446800000e0000 */
[----:B----4-:R2:W4:Y:S02]  /*1a030*/  SHFL.IDX PT, R0, R16, 0x1, 0x181f ;  /* 0x00381f0010007f89 */ /* 0x01052400000e0000 */
.L_x_4148:
        /* <DEDUP_REMOVED lines=20> */
.L_x_4101:
[----:B------:R-:W-:Y:S05]  /*1a180*/  BSYNC B0 ;  /* 0x0000000000007941 */ /* 0x000fea0003800000 */
.L_x_4100:
[----:B------:R-:W-:Y:S05]  /*1a190*/  BRA.DIV ~URZ, `(.L_x_4102) ;  /* 0x00001de27f007947 */ /* 0x000fea000b800000 */
[----:B-1----:R1:W2:Y:S02]  /*1a1a0*/  SHFL.IDX PT, R12, R13, 0x2, 0x181f ;  /* 0x00581f000d0c7f89 */ /* 0x0022a400000e0000 */
.L_x_4149:
[----:B------:R-:W-:Y:S05]  /*1a1b0*/  BRA.DIV ~URZ, `(.L_x_4103) ;  /* 0x00001e327f007947 */ /* 0x000fea000b800000 */
[----:B----4-:R4:W1:Y:S02]  /*1a1c0*/  SHFL.IDX PT, R0, R16, 0x2, 0x181f ;  /* 0x00581f0010007f89 */ /* 0x01086400000e0000 */
.L_x_4150:
        /* <DEDUP_REMOVED lines=20> */
.L_x_4105:
[----:B------:R-:W-:Y:S05]  /*1a310*/  BSYNC B0 ;  /* 0x0000000000007941 */ /* 0x000fea0003800000 */
.L_x_4104:
[----:B------:R-:W-:Y:S05]  /*1a320*/  BRA.DIV ~URZ, `(.L_x_4106) ;  /* 0x00001d227f007947 */ /* 0x000fea000b800000 */
[----:B--2---:R2:W3:Y:S04]  /*1a330*/  SHFL.IDX PT, R12, R13, 0x3, 0x181f ;  /* 0x00781f000d0c7f89 */ /* 0x0044e800000e0000 */
[----:B-1----:R2:W1:Y:S02]  /*1a340*/  SHFL.IDX PT, R0, R16, 0x3, 0x181f ;  /* 0x00781f0010007f89 */ /* 0x00246400000e0000 */
.L_x_4151:
        /* <DEDUP_REMOVED lines=19> */
.L_x_4086:
[----:B------:R-:W-:Y:S05]  /*1a480*/  BSYNC B1 ;  /* 0x0000000000017941 */ /* 0x000fea0003800000 */
.L_x_4070:
        /* <DEDUP_REMOVED lines=15> */
.L_x_4152:
[----:B------:R-:W-:Y:S05]  /*1a580*/  BRA.DIV ~URZ, `(.L_x_4109) ;  /* 0x00001bf27f007947 */ /* 0x000fea000b800000 */
[----:B------:R4:W1:Y:S02]  /*1a590*/  SHFL.IDX PT, R8, R114, 0x1, 0x1f ;  /* 0x00201f0072087f89 */ /* 0x00086400000e0000 */
.L_x_4153:
        /* <DEDUP_REMOVED lines=19> */
.L_x_4154:
        /* <DEDUP_REMOVED lines=16> */
.L_x_4155:
[----:B----4-:R-:W-:Y:S01]  /*1a7d0*/  IMAD R0, R0, c[0x0][0x538], RZ ;  /* 0x00014e0000007a24 */ /* 0x010fe200078e02ff */
[----:B------:R-:W-:Y:S04]  /*1a7e0*/  BSSY B1, `(.L_x_4112) ;  /* 0x0000084000017945 */ /* 0x000fe80003800000 */
[----:B-1----:R-:W-:-:S04]  /*1a7f0*/  IADD3 R8, R0, R8, RZ ;  /* 0x0000000800087210 */ /* 0x002fc80007ffe0ff */
[----:B--2---:R-:W-:-:S13]  /*1a800*/  ISETP.GT.AND P0, PT, R8, R9, PT ;  /* 0x000000090800720c */ /* 0x004fda0003f04270 */
[----:B------:R-:W-:Y:S05]  /*1a810*/  @P0 BRA `(.L_x_4113) ;  /* 0x0000025000000947 */ /* 0x000fea0003800000 */
.L_x_4117:
        /* <DEDUP_REMOVED lines=17> */
.L_x_4156:
        /* <DEDUP_REMOVED lines=16> */
.L_x_4157:
[----:B--2---:R-:W-:-:S05]  /*1aa30*/  IMAD R0, R0, c[0x0][0x538], RZ ;  /* 0x00014e0000007a24 */ /* 0x004fca00078e02ff */
[----:B------:R-:W-:-:S04]  /*1aa40*/  IADD3 R8, R0, R8, RZ ;  /* 0x0000000800087210 */ /* 0x000fc80007ffe0ff */
[----:B------:R-:W-:-:S13]  /*1aa50*/  ISETP.GT.AND P0, PT, R8, R9, PT ;  /* 0x000000090800720c */ /* 0x000fda0003f04270 */
[----:B-1----:R-:W-:Y:S05]  /*1aa60*/  @!P0 BRA `(.L_x_4117) ;  /* 0xfffffdb000008947 */ /* 0x002fea000383ffff */
.L_x_4113:
[----:B------:R-:W-:-:S05]  /*1aa70*/  IADD3 R10, -R0, R8, RZ ;  /* 0x00000008000a7210 */ /* 0x000fca0007ffe1ff */
[----:B------:R-:W-:-:S05]  /*1aa80*/  IMAD R0, R4, c[0x0][0x538], R10 ;  /* 0x00014e0004007a24 */ /* 0x000fca00078e020a */
[----:B------:R-:W-:Y:S01]  /*1aa90*/  ISETP.GT.AND P0, PT, R0, R9, PT ;  /* 0x000000090000720c */ /* 0x000fe20003f04270 */
[----:B------:R-:W-:-:S12]  /*1aaa0*/  BRA.DIV ~URZ, `(.L_x_4118) ;  /* 0x00001b127f007947 */ /* 0x000fd8000b800000 */
[----:B------:R-:W-:-:S04]  /*1aab0*/  VOTE.ANY R8, PT, !P0 ;  /* 0x0000000000087806 */ /* 0x000fc800040e0100 */
.L_x_4158:
[----:B------:R1:W2:Y:S01]  /*1aac0*/  POPC R11, R8 ;  /* 0x00000008000b7309 */ /* 0x0002a20000000000 */
[----:B------:R-:W-:Y:S05]  /*1aad0*/  BRA.DIV ~URZ, `(.L_x_4119) ;  /* 0x00001b327f007947 */ /* 0x000fea000b800000 */
[----:B--2---:R2:W4:Y:S04]  /*1aae0*/  SHFL.IDX PT, R6, R6, R11, 0x1f ;  /* 0x00001f0b06067589 */ /* 0x00452800000e0000 */
[----:B------:R2:W1:Y:S02]  /*1aaf0*/  SHFL.IDX PT, R7, R7, R11, 0x1f ;  /* 0x00001f0b07077589 */ /* 0x00046400000e0000 */
.L_x_4159:
[----:B------:R-:W-:Y:S01]  /*1ab00*/  ISETP.NE.AND P0, PT, R8, RZ, PT ;  /* 0x000000ff0800720c */ /* 0x000fe20003f05270 */
[----:B------:R-:W-:-:S12]  /*1ab10*/  BSSY B0, `(.L_x_4120) ;  /* 0x0000005000007945 */ /* 0x000fd80003800000 */
[----:B------:R-:W-:Y:S05]  /*1ab20*/  @!P0 BRA `(.L_x_4121) ;  /* 0x0000003000008947 */ /* 0x000fea0003800000 */
[----:B------:R-:W-:Y:S01]  /*1ab30*/  IADD3 R3, R11, -0x1, RZ ;  /* 0xffffffff0b037810 */ /* 0x000fe20007ffe0ff */
[----:B------:R-:W-:Y:S05]  /*1ab40*/  BRA.DIV ~URZ, `(.L_x_4122) ;  /* 0x00001b927f007947 */ /* 0x000fea000b800000 */
[----:B------:R2:W3:Y:S02]  /*1ab50*/  SHFL.IDX PT, R12, R4, R3, 0x1f ;  /* 0x00001f03040c7589 */ /* 0x0004e400000e0000 */
.L_x_4121:
[----:B------:R-:W-:Y:S05]  /*1ab60*/  BSYNC B0 ;  /* 0x0000000000007941 */ /* 0x000fea0003800000 */
.L_x_4120:
[----:B---3--:R-:W-:Y:S01]  /*1ab70*/  IMAD R5, R12, c[0x0][0x538], R10 ;  /* 0x00014e000c057a24 */ /* 0x008fe200078e020a */
[----:B--2-4-:R-:W-:-:S03]  /*1ab80*/  IABS R4, R6 ;  /* 0x0000000600047213 */ /* 0x014fc60000000000 */
[----:B-1----:R-:W-:Y:S01]  /*1ab90*/  IMAD.IADD R8, R9, 0x1, -R5 ;  /* 0x0000000109087824 */ /* 0x002fe200078e0a05 */
[----:B------:R1:W-:Y:S01]  /*1aba0*/  STL [R1], R5 ;  /* 0x0000000501007387 */ /* 0x0003e20000100800 */
        /* <DEDUP_REMOVED lines=66> */
.L_x_4114:
[----:B------:R-:W-:Y:S01]  /*1afd0*/  MOV R0, c[0x0][0x53c] ;  /* 0x00014f0000007a02 */ /* 0x000fe20000000f00 */
[----:B------:R1:W-:Y:S04]  /*1afe0*/  STL [R1], R9 ;  /* 0x0000000901007387 */ /* 0x0003e80000100800 */
[----:B------:R1:W-:Y:S04]  /*1aff0*/  STL [R1+0x4], RZ ;  /* 0x000004ff01007387 */ /* 0x0003e80000100800 */
[----:B------:R1:W-:Y:S04]  /*1b000*/  STL [R1+0x8], RZ ;  /* 0x000008ff01007387 */ /* 0x0003e80000100800 */
[----:B------:R1:W-:Y:S02]  /*1b010*/  STL [R1+0xc], R0 ;  /* 0x00000c0001007387 */ /* 0x0003e40000100800 */
.L_x_4123:
[----:B------:R-:W-:Y:S05]  /*1b020*/  BSYNC B1 ;  /* 0x0000000000017941 */ /* 0x000fea0003800000 */
.L_x_4112:
[----:B---3--:R-:W2:Y:S04]  /*1b030*/  LDL R4, [R1] ;  /* 0x0000000001047983 */ /* 0x008ea80000100800 */
        /* <DEDUP_REMOVED lines=8> */
.L_x_4107:
[----:B-1----:R-:W4:Y:S02]  /*1b0c0*/  LDL R0, [R1+0xc] ;  /* 0x00000c0001007983 */ /* 0x002f240000100800 */
[----:B----4-:R-:W-:-:S13]  /*1b0d0*/  ISETP.GE.AND P0, PT, R0, c[0x0][0x53c], PT ;  /* 0x00014f0000007a0c */ /* 0x010fda0003f06270 */
[----:B--23--:R-:W-:Y:S01]  /*1b0e0*/  @P0 CALL.REL.NOINC `(.L_x_4124) ;  /* 0x0000001000000944 */ /* 0x00cfe20003c00000 */
[----:B------:R-:W-:Y:S05]  /*1b0f0*/  BRA `(.L_x_4125) ;  /* 0xfffe664000007947 */ /* 0x000fea000383ffff */
.L_x_4124:
[----:B------:R-:W-:Y:S05]  /*1b100*/  EXIT ;  /* 0x000000000000794d */ /* 0x000fea0003800000 */
.L_x_3938:
[----:B------:R-:W-:Y:S01]  /*1b110*/  IMAD.MOV.U32 R0, RZ, RZ, R5 ;  /* 0x000000ffff007224 */ /* 0x000fe200078e0005 */
[----:B------:R-:W-:Y:S02]  /*1b120*/  MOV R2, 0x1 ;  /* 0x0000000100027802 */ /* 0x000fe40000000f00 */
[----:B------:R-:W-:Y:S02]  /*1b130*/  MOV R3, 0x1b150 ;  /* 0x0001b15000037802 */ /* 0x000fe40000000f00 */
[----:B------:R-:W-:Y:S05]  /*1b140*/  CALL.REL.NOINC `($__internal_84_$__cuda_sm70_shflsync_up_p) ;  /* 0x0000169000007944 */ /* 0x000fea0003c00000 */
[----:B------:R-:W-:Y:S01]  /*1b150*/  MOV R0, R4 ;  /* 0x0000000400007202 */ /* 0x000fe20000000f00 */
[----:B------:R-:W-:Y:S05]  /*1b160*/  BRA `(.L_x_4126) ;  /* 0xfffe530000007947 */ /* 0x000fea000383ffff */
.L_x_3939:
[----:B------:R-:W-:Y:S01]  /*1b170*/  IMAD.MOV.U32 R0, RZ, RZ, R5 ;  /* 0x000000ffff007224 */ /* 0x000fe200078e0005 */
[----:B------:R-:W-:Y:S02]  /*1b180*/  MOV R2, 0x2 ;  /* 0x0000000200027802 */ /* 0x000fe40000000f00 */
[----:B------:R-:W-:Y:S02]  /*1b190*/  MOV R3, 0x1b1b0 ;  /* 0x0001b1b000037802 */ /* 0x000fe40000000f00 */
[----:B------:R-:W-:Y:S05]  /*1b1a0*/  CALL.REL.NOINC `($__internal_84_$__cuda_sm70_shflsync_up_p) ;  /* 0x0000163000007944 */ /* 0x000fea0003c00000 */
[----:B------:R-:W-:Y:S01]  /*1b1b0*/  SEL R0, R4, RZ, P4 ;  /* 0x000000ff04007207 */ /* 0x000fe20002000000 */
[----:B------:R-:W-:Y:S01]  /*1b1c0*/  IMAD.MOV.U32 R2, RZ, RZ, 0x4 ;  /* 0x00000004ff027424 */ /* 0x000fe200078e00ff */
[----:B------:R-:W-:-:S03]  /*1b1d0*/  MOV R3, 0x1b200 ;  /* 0x0001b20000037802 */ /* 0x000fc60000000f00 */
[----:B------:R-:W-:Y:S02]  /*1b1e0*/  IMAD.IADD R0, R5, 0x1, R0 ;  /* 0x0000000105007824 */ /* 0x000fe400078e0200 */
        /* <DEDUP_REMOVED lines=14> */
[----:B------:R-:W-:Y:S01]  /*1b2d0*/  IMAD.IADD R4, R0, 0x1, R4 ;  /* 0x0000000100047824 */ /* 0x000fe200078e0204 */
[----:B------:R-:W-:-:S03]  /*1b2e0*/  MOV R0, 0x1f ;  /* 0x0000001f00007802 */ /* 0x000fc60000000f00 */
[----:B------:R-:W-:Y:S02]  /*1b2f0*/  IMAD.MOV.U32 R5, RZ, RZ, R4 ;  /* 0x000000ffff057224 */ /* 0x000fe400078e0004 */
[----:B------:R-:W-:Y:S05]  /*1b300*/  CALL.REL.NOINC `($__internal_83_$__cuda_sm70_shflsync_idx_p) ;  /* 0x0000148000007944 */ /* 0x000fea0003c00000 */
[----:B------:R-:W-:Y:S05]  /*1b310*/  BRA `(.L_x_4127) ;  /* 0xfffe525000007947 */ /* 0x000fea000383ffff */
.L_x_3941:
[----:B------:R-:W-:Y:S02]  /*1b320*/  SEL R0, RZ, 0x1, P0 ;  /* 0x00000001ff007807 */ /* 0x000fe40000000000 */
[----:B------:R-:W-:Y:S02]  /*1b330*/  MOV R2, 0x1b350 ;  /* 0x0001b35000027802 */ /* 0x000fe40000000f00 */
[----:B------:R-:W-:Y:S05]  /*1b340*/  CALL.REL.NOINC `($__internal_85_$__cuda_sm70_votesync_ballot) ;  /* 0x0000150000007944 */ /* 0x000fea0003c00000 */
[----:B------:R-:W-:Y:S01]  /*1b350*/  MOV R6, R0 ;  /* 0x0000000000067202 */ /* 0x000fe20000000f00 */
[----:B------:R-:W-:Y:S05]  /*1b360*/  BRA `(.L_x_4128) ;  /* 0xfffe529000007947 */ /* 0x000fea000383ffff */
.L_x_3942:
[----:B------:R-:W-:Y:S01]  /*1b370*/  IMAD.MOV.U32 R5, RZ, RZ, R8 ;  /* 0x000000ffff057224 */ /* 0x000fe200078e0008 */
[----:B--2---:R-:W-:Y:S01]  /*1b380*/  MOV R3, R13 ;  /* 0x0000000d00037202 */ /* 0x004fe20000000f00 */
[----:B------:R-:W-:Y:S01]  /*1b390*/  IMAD.MOV.U32 R0, RZ, RZ, 0x1f ;  /* 0x0000001fff007424 */ /* 0x000fe200078e00ff */
[----:B------:R-:W-:Y:S02]  /*1b3a0*/  MOV R2, 0x1b3c0 ;  /* 0x0001b3c000027802 */ /* 0x000fe40000000f00 */
[----:B-1----:R-:W-:Y:S05]  /*1b3b0*/  CALL.REL.NOINC `($__internal_83_$__cuda_sm70_shflsync_idx_p) ;  /* 0x000013d000007944 */ /* 0x002fea0003c00000 */
[----:B------:R-:W-:Y:S01]  /*1b3c0*/  IMAD.MOV.U32 R11, RZ, RZ, R0 ;  /* 0x000000ffff0b7224 */ /* 0x000fe200078e0000 */
[----:B------:R-:W-:Y:S01]  /*1b3d0*/  MOV R5, R7 ;  /* 0x0000000700057202 */ /* 0x000fe20000000f00 */
[----:B------:R-:W-:Y:S01]  /*1b3e0*/  IMAD.MOV.U32 R7, RZ, RZ, RZ ;  /* 0x000000ffff077224 */ /* 0x000fe200078e00ff */
[----:B------:R-:W-:Y:S01]  /*1b3f0*/  MOV R3, R13 ;  /* 0x0000000d00037202 */ /* 0x000fe20000000f00 */
[----:B------:R-:W-:Y:S01]  /*1b400*/  IMAD.MOV.U32 R0, RZ, RZ, 0x1f ;  /* 0x0000001fff007424 */ /* 0x000fe200078e00ff */
[----:B------:R-:W-:-:S02]  /*1b410*/  MOV R2, 0x1b430 ;  /* 0x0001b43000027802 */ /* 0x000fc40000000f00 */
[----:B------:R-:W-:Y:S05]  /*1b420*/  CALL.REL.NOINC `($__internal_83_$__cuda_sm70_shflsync_idx_p) ;  /* 0x0000136000007944 */ /* 0x000fea0003c00000 */
[----:B------:R-:W-:Y:S01]  /*1b430*/  MOV R10, R0 ;  /* 0x00000000000a7202 */ /* 0x000fe20000000f00 */
[----:B------:R-:W-:Y:S05]  /*1b440*/  BRA `(.L_x_4129) ;  /* 0xfffe520000007947 */ /* 0x000fea000383ffff */
.L_x_3945:
[----:B------:R-:W-:Y:S01]  /*1b450*/  IMAD.MOV.U32 R5, RZ, RZ, R4 ;  /* 0x000000ffff057224 */ /* 0x000fe200078e0004 */
[----:B------:R-:W-:-:S02]  /*1b460*/  MOV R0, 0x1f ;  /* 0x0000001f00007802 */ /* 0x000fc40000000f00 */
[----:B------:R-:W-:Y:S02]  /*1b470*/  MOV R2, 0x1b490 ;  /* 0x0001b49000027802 */ /* 0x000fe40000000f00 */
[----:B-1----:R-:W-:Y:S05]  /*1b480*/  CALL.REL.NOINC `($__internal_83_$__cuda_sm70_shflsync_idx_p) ;  /* 0x0000130000007944 */ /* 0x002fea0003c00000 */
[----:B------:R-:W-:Y:S01]  /*1b490*/  MOV R7, R0 ;  /* 0x0000000000077202 */ /* 0x000fe20000000f00 */
[----:B------:R-:W-:Y:S05]  /*1b4a0*/  BRA `(.L_x_3944) ;  /* 0xfffe520000007947 */ /* 0x000fea000383ffff */
.L_x_3997:
[----:B------:R-:W-:Y:S01]  /*1b4b0*/  IMAD.MOV.U32 R5, RZ, RZ, R13 ;  /* 0x000000ffff057224 */ /* 0x000fe200078e000d */
[----:B------:R-:W-:Y:S01]  /*1b4c0*/  MOV R3, RZ ;  /* 0x000000ff00037202 */ /* 0x000fe20000000f00 */
[----:B------:R-:W-:Y:S01]  /*1b4d0*/  IMAD.MOV.U32 R0, RZ, RZ, 0x181f ;  /* 0x0000181fff007424 */ /* 0x000fe200078e00ff */
[----:B------:R-:W-:Y:S02]  /*1b4e0*/  MOV R2, 0x1b500 ;  /* 0x0001b50000027802 */ /* 0x000fe40000000f00 */
[----:B-----5:R-:W-:Y:S05]  /*1b4f0*/  CALL.REL.NOINC `($__internal_83_$__cuda_sm70_shflsync_idx_p) ;  /* 0x0000129000007944 */ /* 0x020fea0003c00000 */
[----:B------:R-:W-:Y:S01]  /*1b500*/  MOV R10, R0 ;  /* 0x00000000000a7202 */ /* 0x000fe20000000f00 */
[----:B------:R-:W-:Y:S05]  /*1b510*/  BRA `(.L_x_4130) ;  /* 0xfffee0b000007947 */ /* 0x000fea000383ffff */
.L_x_3998:
[----:B------:R-:W-:Y:S01]  /*1b520*/  IMAD.MOV.U32 R5, RZ, RZ, R15 ;  /* 0x000000ffff057224 */ /* 0x000fe200078e000f */
[----:B------:R-:W-:Y:S01]  /*1b530*/  MOV R3, RZ ;  /* 0x000000ff00037202 */ /* 0x000fe20000000f00 */
[----:B------:R-:W-:Y:S01]  /*1b540*/  IMAD.MOV.U32 R0, RZ, RZ, 0x181f ;  /* 0x0000181fff007424 */ /* 0x000fe200078e00ff */
[----:B------:R-:W-:Y:S02]  /*1b550*/  MOV R2, 0x1b570 ;  /* 0x0001b57000027802 */ /* 0x000fe40000000f00 */
[----:B-12--5:R-:W-:Y:S05]  /*1b560*/  CALL.REL.NOINC `($__internal_83_$__cuda_sm70_shflsync_idx_p) ;  /* 0x0000122000007944 */ /* 0x026fea0003c00000 */
[----:B------:R-:W-:Y:S05]  /*1b570*/  BRA `(.L_x_4131) ;  /* 0xfffee07000007947 */ /* 0x000fea000383ffff */
.L_x_4001:
[----:B--2---:R-:W-:Y:S01]  /*1b580*/  IMAD.MOV.U32 R5, RZ, RZ, R13 ;  /* 0x000000ffff057224 */ /* 0x004fe200078e000d */
[----:B------:R-:W-:Y:S01]  /*1b590*/  MOV R3, 0x1 ;  /* 0x0000000100037802 */ /* 0x000fe20000000f00 */
[----:B----4-:R-:W-:Y:S01]  /*1b5a0*/  IMAD.MOV.U32 R0, RZ, RZ, 0x181f ;  /* 0x0000181fff007424 */ /* 0x010fe200078e00ff */
[----:B------:R-:W-:-:S02]  /*1b5b0*/  MOV R2, 0x1b5d0 ;  /* 0x0001b5d000027802 */ /* 0x000fc40000000f00 */
[----:B-1-3-5:R-:W-:Y:S05]  /*1b5c0*/  CALL.REL.NOINC `($__internal_83_$__cuda_sm70_shflsync_idx_p) ;  /* 0x000011c000007944 */ /* 0x02afea0003c00000 */
[----:B------:R-:W-:Y:S01]  /*1b5d0*/  IMAD.MOV.U32 R10, RZ, RZ, R0 ;  /* 0x000000ffff0a7224 */ /* 0x000fe200078e0000 */
[----:B------:R-:W-:Y:S01]  /*1b5e0*/  MOV R3, 0x1 ;  /* 0x0000000100037802 */ /* 0x000fe20000000f00 */
[----:B------:R-:W-:Y:S01]  /*1b5f0*/  IMAD.MOV.U32 R5, RZ, RZ, R15 ;  /* 0x000000ffff057224 */ /* 0x000fe200078e000f */
[----:B------:R-:W-:-:S02]  /*1b600*/  MOV R0, 0x181f ;  /* 0x0000181f00007802 */ /* 0x000fc40000000f00 */
[----:B------:R-:W-:Y:S02]  /*1b610*/  MOV R2, 0x1b630 ;  /* 0x0001b63000027802 */ /* 0x000fe40000000f00 */
[----:B------:R-:W-:Y:S05]  /*1b620*/  CALL.REL.NOINC `($__internal_83_$__cuda_sm70_shflsync_idx_p) ;  /* 0x0000116000007944 */ /* 0x000fea0003c00000 */
[----:B------:R-:W-:Y:S05]  /*1b630*/  BRA `(.L_x_4132) ;  /* 0xfffee18000007947 */ /* 0x000fea000383ffff */
.L_x_4004:
[----:B-1----:R-:W-:Y:S01]  /*1b640*/  IMAD.MOV.U32 R5, RZ, RZ, R13 ;  /* 0x000000ffff057224 */ /* 0x002fe200078e000d */
[----:B------:R-:W-:Y:S01]  /*1b650*/  MOV R3, 0x2 ;  /* 0x0000000200037802 */ /* 0x000fe20000000f00 */
[----:B----4-:R-:W-:Y:S01]  /*1b660*/  IMAD.MOV.U32 R0, RZ, RZ, 0x181f ;  /* 0x0000181fff007424 */ /* 0x010fe200078e00ff */
[----:B------:R-:W-:Y:S02]  /*1b670*/  MOV R2, 0x1b690 ;  /* 0x0001b69000027802 */ /* 0x000fe40000000f00 */
[----:B--23-5:R-:W-:Y:S05]  /*1b680*/  CALL.REL.NOINC `($__internal_83_$__cuda_sm70_shflsync_idx_p) ;  /* 0x0000110000007944 */ /* 0x02cfea0003c00000 */
[----:B------:R-:W-:Y:S01]  /*1b690*/  MOV R10, R0 ;  /* 0x00000000000a7202 */ /* 0x000fe20000000f00 */
[----:B------:R-:W-:Y:S05]  /*1b6a0*/  BRA `(.L_x_4133) ;  /* 0xfffee27000007947 */ /* 0x000fea000383ffff */
.L_x_4005:
[----:B------:R-:W-:Y:S01]  /*1b6b0*/  IMAD.MOV.U32 R5, RZ, RZ, R15 ;  /* 0x000000ffff057224 */ /* 0x000fe200078e000f */
[----:B------:R-:W-:Y:S01]  /*1b6c0*/  MOV R3, 0x2 ;  /* 0x0000000200037802 */ /* 0x000fe20000000f00 */
[----:B----4-:R-:W-:Y:S01]  /*1b6d0*/  IMAD.MOV.U32 R0, RZ, RZ, 0x181f ;  /* 0x0000181fff007424 */ /* 0x010fe200078e00ff */
[----:B------:R-:W-:Y:S02]  /*1b6e0*/  MOV R2, 0x1b700 ;  /* 0x0001b70000027802 */ /* 0x000fe40000000f00 */
[----:B-123-5:R-:W-:Y:S05]  /*1b6f0*/  CALL.REL.NOINC `($__internal_83_$__cuda_sm70_shflsync_idx_p) ;  /* 0x0000109000007944 */ /* 0x02efea0003c00000 */
[----:B------:R-:W-:Y:S05]  /*1b700*/  BRA `(.L_x_4134) ;  /* 0xfffee23000007947 */ /* 0x000fea000383ffff */
.L_x_4008:
[----:B-1----:R-:W-:Y:S01]  /*1b710*/  IMAD.MOV.U32 R5, RZ, RZ, R13 ;  /* 0x000000ffff057224 */ /* 0x002fe200078e000d */
[----:B------:R-:W-:Y:S01]  /*1b720*/  MOV R3, 0x3 ;  /* 0x0000000300037802 */ /* 0x000fe20000000f00 */
[----:B------:R-:W-:Y:S01]  /*1b730*/  IMAD.MOV.U32 R0, RZ, RZ, 0x181f ;  /* 0x0000181fff007424 */ /* 0x000fe200078e00ff */
[----:B------:R-:W-:-:S02]  /*1b740*/  MOV R2, 0x1b760 ;  /* 0x0001b76000027802 */ /* 0x000fc40000000f00 */
[----:B--2345:R-:W-:Y:S05]  /*1b750*/  CALL.REL.NOINC `($__internal_83_$__cuda_sm70_shflsync_idx_p) ;  /* 0x0000103000007944 */ /* 0x03cfea0003c00000 */
[----:B------:R-:W-:Y:S01]  /*1b760*/  IMAD.MOV.U32 R10, RZ, RZ, R0 ;  /* 0x000000ffff0a7224 */ /* 0x000fe200078e0000 */
[----:B------:R-:W-:Y:S01]  /*1b770*/  MOV R3, 0x3 ;  /* 0x0000000300037802 */ /* 0x000fe20000000f00 */
[----:B------:R-:W-:Y:S01]  /*1b780*/  IMAD.MOV.U32 R5, RZ, RZ, R15 ;  /* 0x000000ffff057224 */ /* 0x000fe200078e000f */
[----:B------:R-:W-:-:S02]  /*1b790*/  MOV R0, 0x181f ;  /* 0x0000181f00007802 */ /* 0x000fc40000000f00 */
[----:B------:R-:W-:Y:S02]  /*1b7a0*/  MOV R2, 0x1b7c0 ;  /* 0x0001b7c000027802 */ /* 0x000fe40000000f00 */
[----:B------:R-:W-:Y:S05]  /*1b7b0*/  CALL.REL.NOINC `($__internal_83_$__cuda_sm70_shflsync_idx_p) ;  /* 0x00000fd000007944 */ /* 0x000fea0003c00000 */
[----:B------:R-:W-:Y:S05]  /*1b7c0*/  BRA `(.L_x_4135) ;  /* 0xfffee2e000007947 */ /* 0x000fea000383ffff */
.L_x_4067:
[----:B------:R-:W-:Y:S01]  /*1b7d0*/  IMAD.MOV.U32 R2, RZ, RZ, R204 ;  /* 0x000000ffff027224 */ /* 0x000fe200078e00cc */
[----:B------:R-:W-:Y:S01]  /*1b7e0*/  MOV R7, 0x1f ;  /* 0x0000001f00077802 */ /* 0x000fe20000000f00 */
[----:B------:R-:W-:Y:S01]  /*1b7f0*/  IMAD.MOV.U32 R5, RZ, RZ, 0x2 ;  /* 0x00000002ff057424 */ /* 0x000fe200078e00ff */
[----:B------:R-:W-:Y:S02]  /*1b800*/  MOV R6, 0xffffffff ;  /* 0xffffffff00067802 */ /* 0x000fe40000000f00 */
[----:B------:R-:W-:Y:S02]  /*1b810*/  MOV R3, 0x1b830 ;  /* 0x0001b83000037802 */ /* 0x000fe40000000f00 */
[----:B------:R-:W-:Y:S05]  /*1b820*/  CALL.REL.NOINC `($__internal_82_$__cuda_sm70_shflsync_bfly_p) ;  /* 0x00000f1000007944 */ /* 0x000fea0003c00000 */
[----:B------:R-:W-:Y:S01]  /*1b830*/  FADD.FTZ R0, R204, R5 ;  /* 0x00000005cc007221 */ /* 0x000fe20000010000 */
[----:B------:R-:W-:Y:S02]  /*1b840*/  MOV R5, 0x1 ;  /* 0x0000000100057802 */ /* 0x000fe40000000f00 */
[----:B------:R-:W-:Y:S02]  /*1b850*/  MOV R3, 0x1b880 ;  /* 0x0001b88000037802 */ /* 0x000fe40000000f00 */
[----:B------:R-:W-:-:S02]  /*1b860*/  MOV R2, R0 ;  /* 0x0000000000027202 */ /* 0x000fc40000000f00 */
[----:B------:R-:W-:Y:S05]  /*1b870*/  CALL.REL.NOINC `($__internal_82_$__cuda_sm70_shflsync_bfly_p) ;  /* 0x00000ec000007944 */ /* 0x000fea0003c00000 */
[----:B------:R-:W-:Y:S01]  /*1b880*/  FADD.FTZ R0, R0, R5 ;  /* 0x0000000500007221 */ /* 0x000fe20000010000 */
[----:B------:R-:W-:-:S02]  /*1b890*/  MOV R2, R205 ;  /* 0x000000cd00027202 */ /* 0x000fc40000000f00 */
[----:B------:R-:W-:Y:S02]  /*1b8a0*/  MOV R5, 0x2 ;  /* 0x0000000200057802 */ /* 0x000fe40000000f00 */
[----:B------:R-:W-:Y:S02]  /*1b8b0*/  MOV R3, 0x1b8d0 ;  /* 0x0001b8d000037802 */ /* 0x000fe40000000f00 */
[----:B------:R-:W-:Y:S05]  /*1b8c0*/  CALL.REL.NOINC `($__internal_82_$__cuda_sm70_shflsync_bfly_p) ;  /* 0x00000e7000007944 */ /* 0x000fea0003c00000 */
[----:B------:R-:W-:Y:S01]  /*1b8d0*/  FADD.FTZ R4, R205, R5 ;  /* 0x00000005cd047221 */ /* 0x000fe20000010000 */
[----:B------:R-:W-:Y:S02]  /*1b8e0*/  MOV R5, 0x1 ;  /* 0x0000000100057802 */ /* 0x000fe40000000f00 */
[----:B------:R-:W-:Y:S02]  /*1b8f0*/  MOV R3, 0x1b920 ;  /* 0x0001b92000037802 */ /* 0x000fe40000000f00 */
[----:B------:R-:W-:Y:S02]  /*1b900*/  MOV R2, R4 ;  /* 0x0000000400027202 */ /* 0x000fe40000000f00 */
[----:B------:R-:W-:Y:S05]  /*1b910*/  CALL.REL.NOINC `($__internal_82_$__cuda_sm70_shflsync_bfly_p) ;  /* 0x00000e2000007944 */ /* 0x000fea0003c00000 */
[----:B------:R-:W-:Y:S01]  /*1b920*/  MOV R3, R5 ;  /* 0x0000000500037202 */ /* 0x000fe20000000f00 */
[----:B------:R-:W-:Y:S05]  /*1b930*/  BRA `(.L_x_4136) ;  /* 0xffff9e7000007947 */ /* 0x000fea000383ffff */
.L_x_4074:
[----:B--234-:R-:W-:Y:S01]  /*1b940*/  IMAD.MOV.U32 R5, RZ, RZ, R15 ;  /* 0x000000ffff057224 */ /* 0x01cfe200078e000f */
[----:B------:R-:W-:Y:S01]  /*1b950*/  MOV R3, RZ ;  /* 0x000000ff00037202 */ /* 0x000fe20000000f00 */
[----:B------:R-:W-:Y:S01]  /*1b960*/  IMAD.MOV.U32 R0, RZ, RZ, 0x181f ;  /* 0x0000181fff007424 */ /* 0x000fe200078e00ff */
[----:B------:R-:W-:-:S02]  /*1b970*/  MOV R2, 0x1b990 ;  /* 0x0001b99000027802 */ /* 0x000fc40000000f00 */
[----:B-1----:R-:W-:Y:S05]  /*1b980*/  CALL.REL.NOINC `($__internal_83_$__cuda_sm70_shflsync_idx_p) ;  /* 0x00000e0000007944 */ /* 0x002fea0003c00000 */
[----:B------:R-:W-:Y:S01]  /*1b990*/  MOV R12, R0 ;  /* 0x00000000000c7202 */ /* 0x000fe20000000f00 */
[----:B------:R-:W-:Y:S05]  /*1b9a0*/  BRA `(.L_x_4137) ;  /* 0xffffbaa000007947 */ /* 0x000fea000383ffff */
.L_x_4075:
[----:B------:R-:W-:Y:S01]  /*1b9b0*/  IMAD.MOV.U32 R5, RZ, RZ, R16 ;  /* 0x000000ffff057224 */ /* 0x000fe200078e0010 */
[----:B------:R-:W-:Y:S01]  /*1b9c0*/  MOV R3, RZ ;  /* 0x000000ff00037202 */ /* 0x000fe20000000f00 */
[----:B------:R-:W-:Y:S01]  /*1b9d0*/  IMAD.MOV.U32 R0, RZ, RZ, 0x181f ;  /* 0x0000181fff007424 */ /* 0x000fe200078e00ff */
[----:B------:R-:W-:-:S02]  /*1b9e0*/  MOV R2, 0x1ba00 ;  /* 0x0001ba0000027802 */ /* 0x000fc40000000f00 */
[----:B-123--:R-:W-:Y:S05]  /*1b9f0*/  CALL.REL.NOINC `($__internal_83_$__cuda_sm70_shflsync_idx_p) ;  /* 0x00000d9000007944 */ /* 0x00efea0003c00000 */
[----:B------:R-:W-:Y:S05]  /*1ba00*/  BRA `(.L_x_4138) ;  /* 0xffffba6000007947 */ /* 0x000fea000383ffff */
.L_x_4078:
[----:B------:R-:W-:Y:S01]  /*1ba10*/  IMAD.MOV.U32 R5, RZ, RZ, R15 ;  /* 0x000000ffff057224 */ /* 0x000fe200078e000f */
[----:B--2---:R-:W-:Y:S01]  /*1ba20*/  MOV R3, 0x1 ;  /* 0x0000000100037802 */ /* 0x004fe20000000f00 */
[----:B------:R-:W-:Y:S01]  /*1ba30*/  IMAD.MOV.U32 R0, RZ, RZ, 0x181f ;  /* 0x0000181fff007424 */ /* 0x000fe200078e00ff */
[----:B------:R-:W-:-:S02]  /*1ba40*/  MOV R2, 0x1ba60 ;  /* 0x0001ba6000027802 */ /* 0x000fc40000000f00 */
[----:B-1-34-:R-:W-:Y:S05]  /*1ba50*/  CALL.REL.NOINC `($__internal_83_$__cuda_sm70_shflsync_idx_p) ;  /* 0x00000d3000007944 */ /* 0x01afea0003c00000 */
[----:B------:R-:W-:Y:S01]  /*1ba60*/  IMAD.MOV.U32 R12, RZ, RZ, R0 ;  /* 0x000000ffff0c7224 */ /* 0x000fe200078e0000 */
[----:B------:R-:W-:Y:S01]  /*1ba70*/  MOV R3, 0x1 ;  /* 0x0000000100037802 */ /* 0x000fe20000000f00 */
[----:B------:R-:W-:Y:S01]  /*1ba80*/  IMAD.MOV.U32 R5, RZ, RZ, R16 ;  /* 0x000000ffff057224 */ /* 0x000fe200078e0010 */
[----:B------:R-:W-:-:S02]  /*1ba90*/  MOV R0, 0x181f ;  /* 0x0000181f00007802 */ /* 0x000fc40000000f00 */
[----:B------:R-:W-:Y:S02]  /*1baa0*/  MOV R2, 0x1bac0 ;  /* 0x0001bac000027802 */ /* 0x000fe40000000f00 */
[----:B------:R-:W-:Y:S05]  /*1bab0*/  CALL.REL.NOINC `($__internal_83_$__cuda_sm70_shflsync_idx_p) ;  /* 0x00000cd000007944 */ /* 0x000fea0003c00000 */
[----:B------:R-:W-:Y:S05]  /*1bac0*/  BRA `(.L_x_4139) ;  /* 0xffffbb7000007947 */ /* 0x000fea000383ffff */
.L_x_4081:
[----:B------:R-:W-:Y:S01]  /*1bad0*/  IMAD.MOV.U32 R5, RZ, RZ, R15 ;  /* 0x000000ffff057224 */ /* 0x000fe200078e000f */
[----:B--2---:R-:W-:Y:S01]  /*1bae0*/  MOV R3, 0x2 ;  /* 0x0000000200037802 */ /* 0x004fe20000000f00 */
[----:B------:R-:W-:Y:S01]  /*1baf0*/  IMAD.MOV.U32 R0, RZ, RZ, 0x181f ;  /* 0x0000181fff007424 */ /* 0x000fe200078e00ff */
[----:B------:R-:W-:Y:S02]  /*1bb00*/  MOV R2, 0x1bb20 ;  /* 0x0001bb2000027802 */ /* 0x000fe40000000f00 */
[----:B-1-34-:R-:W-:Y:S05]  /*1bb10*/  CALL.REL.NOINC `($__internal_83_$__cuda_sm70_shflsync_idx_p) ;  /* 0x00000c7000007944 */ /* 0x01afea0003c00000 */
[----:B------:R-:W-:Y:S01]  /*1bb20*/  MOV R12, R0 ;  /* 0x00000000000c7202 */ /* 0x000fe20000000f00 */
[----:B------:R-:W-:Y:S05]  /*1bb30*/  BRA `(.L_x_4140) ;  /* 0xffffbc7000007947 */ /* 0x000fea000383ffff */
.L_x_4082:
[----:B------:R-:W-:Y:S01]  /*1bb40*/  IMAD.MOV.U32 R5, RZ, RZ, R16 ;  /* 0x000000ffff057224 */ /* 0x000fe200078e0010 */
[----:B--2---:R-:W-:Y:S01]  /*1bb50*/  MOV R3, 0x2 ;  /* 0x0000000200037802 */ /* 0x004fe20000000f00 */
[----:B------:R-:W-:Y:S01]  /*1bb60*/  IMAD.MOV.U32 R0, RZ, RZ, 0x181f ;  /* 0x0000181fff007424 */ /* 0x000fe200078e00ff */
[----:B------:R-:W-:Y:S02]  /*1bb70*/  MOV R2, 0x1bb90 ;  /* 0x0001bb9000027802 */ /* 0x000fe40000000f00 */
[----:B-1-34-:R-:W-:Y:S05]  /*1bb80*/  CALL.REL.NOINC `($__internal_83_$__cuda_sm70_shflsync_idx_p) ;  /* 0x00000c0000007944 */ /* 0x01afea0003c00000 */
[----:B------:R-:W-:Y:S05]  /*1bb90*/  BRA `(.L_x_4141) ;  /* 0xffffbc3000007947 */ /* 0x000fea000383ffff */
.L_x_4085:
[----:B------:R-:W-:Y:S01]  /*1bba0*/  IMAD.MOV.U32 R5, RZ, RZ, R15 ;  /* 0x000000ffff057224 */ /* 0x000fe200078e000f */
[----:B---3--:R-:W-:Y:S01]  /*1bbb0*/  MOV R3, 0x3 ;  /* 0x0000000300037802 */ /* 0x008fe20000000f00 */
[----:B----4-:R-:W-:Y:S01]  /*1bbc0*/  IMAD.MOV.U32 R0, RZ, RZ, 0x181f ;  /* 0x0000181fff007424 */ /* 0x010fe200078e00ff */
[----:B------:R-:W-:-:S02]  /*1bbd0*/  MOV R2, 0x1bbf0 ;  /* 0x0001bbf000027802 */ /* 0x000fc40000000f00 */
[----:B-12---:R-:W-:Y:S05]  /*1bbe0*/  CALL.REL.NOINC `($__internal_83_$__cuda_sm70_shflsync_idx_p) ;  /* 0x00000ba000007944 */ /* 0x006fea0003c00000 */
[----:B------:R-:W-:Y:S01]  /*1bbf0*/  IMAD.MOV.U32 R10, RZ, RZ, R0 ;  /* 0x000000ffff0a7224 */ /* 0x000fe200078e0000 */
[----:B------:R-:W-:Y:S01]  /*1bc00*/  MOV R3, 0x3 ;  /* 0x0000000300037802 */ /* 0x000fe20000000f00 */
[----:B------:R-:W-:Y:S01]  /*1bc10*/  IMAD.MOV.U32 R5, RZ, RZ, R16 ;  /* 0x000000ffff057224 */ /* 0x000fe200078e0010 */
[----:B------:R-:W-:-:S02]  /*1bc20*/  MOV R0, 0x181f ;  /* 0x0000181f00007802 */ /* 0x000fc40000000f00 */
[----:B------:R-:W-:Y:S02]  /*1bc30*/  MOV R2, 0x1bc50 ;  /* 0x0001bc5000027802 */ /* 0x000fe40000000f00 */
[----:B------:R-:W-:Y:S05]  /*1bc40*/  CALL.REL.NOINC `($__internal_83_$__cuda_sm70_shflsync_idx_p) ;  /* 0x00000b4000007944 */ /* 0x000fea0003c00000 */
[----:B------:R-:W-:Y:S05]  /*1bc50*/  BRA `(.L_x_4142) ;  /* 0xffffbcf000007947 */ /* 0x000fea000383ffff */
.L_x_4087:
[----:B------:R-:W-:Y:S01]  /*1bc60*/  IMAD.MOV.U32 R5, RZ, RZ, R16 ;  /* 0x000000ffff057224 */ /* 0x000fe200078e0010 */
[----:B------:R-:W-:Y:S01]  /*1bc70*/  MOV R3, RZ ;  /* 0x000000ff00037202 */ /* 0x000fe20000000f00 */
[----:B------:R-:W-:Y:S01]  /*1bc80*/  IMAD.MOV.U32 R0, RZ, RZ, 0x1c1f ;  /* 0x00001c1fff007424 */ /* 0x000fe200078e00ff */
[----:B------:R-:W-:Y:S02]  /*1bc90*/  MOV R2, 0x1bcb0 ;  /* 0x0001bcb000027802 */ /* 0x000fe40000000f00 */
[----:B------:R-:W-:Y:S05]  /*1bca0*/  CALL.REL.NOINC `($__internal_83_$__cuda_sm70_shflsync_idx_p) ;  /* 0x00000ae000007944 */ /* 0x000fea0003c00000 */
[----:B------:R-:W-:Y:S01]  /*1bcb0*/  MOV R4, R0 ;  /* 0x0000000000047202 */ /* 0x000fe20000000f00 */
[----:B------:R-:W-:Y:S05]  /*1bcc0*/  BRA `(.L_x_4143) ;  /* 0xffffc00000007947 */ /* 0x000fea000383ffff */
.L_x_4088:
[----:B------:R-:W-:Y:S01]  /*1bcd0*/  IMAD.MOV.U32 R5, RZ, RZ, R17 ;  /* 0x000000ffff057224 */ /* 0x000fe200078e0011 */
[----:B------:R-:W-:Y:S01]  /*1bce0*/  MOV R3, RZ ;  /* 0x000000ff00037202 */ /* 0x000fe20000000f00 */
[----:B------:R-:W-:Y:S01]  /*1bcf0*/  IMAD.MOV.U32 R0, RZ, RZ, 0x1c1f ;  /* 0x00001c1fff007424 */ /* 0x000fe200078e00ff */
[----:B------:R-:W-:Y:S02]  /*1bd00*/  MOV R2, 0x1bd20 ;  /* 0x0001bd2000027802 */ /* 0x000fe40000000f00 */
[----:B-12---:R-:W-:Y:S05]  /*1bd10*/  CALL.REL.NOINC `($__internal_83_$__cuda_sm70_shflsync_idx_p) ;  /* 0x00000a7000007944 */ /* 0x006fea0003c00000 */
[----:B------:R-:W-:Y:S05]  /*1bd20*/  BRA `(.L_x_4144) ;  /* 0xffffbfc000007947 */ /* 0x000fea000383ffff */
.L_x_4091:
[----:B------:R-:W-:Y:S01]  /*1bd30*/  IMAD.MOV.U32 R5, RZ, RZ, R16 ;  /* 0x000000ffff057224 */ /* 0x000fe200078e0010 */
[----:B------:R-:W-:Y:S01]  /*1bd40*/  MOV R3, 0x1 ;  /* 0x0000000100037802 */ /* 0x000fe20000000f00 */
[----:B----4-:R-:W-:Y:S01]  /*1bd50*/  IMAD.MOV.U32 R0, RZ, RZ, 0x1c1f ;  /* 0x00001c1fff007424 */ /* 0x010fe200078e00ff */
[----:B------:R-:W-:-:S02]  /*1bd60*/  MOV R2, 0x1bd80 ;  /* 0x0001bd8000027802 */ /* 0x000fc40000000f00 */
[----:B-123--:R-:W-:Y:S05]  /*1bd70*/  CALL.REL.NOINC `($__internal_83_$__cuda_sm70_shflsync_idx_p) ;  /* 0x00000a1000007944 */ /* 0x00efea0003c00000 */
[----:B------:R-:W-:Y:S01]  /*1bd80*/  IMAD.MOV.U32 R4, RZ, RZ, R0 ;  /* 0x000000ffff047224 */ /* 0x000fe200078e0000 */
[----:B------:R-:W-:Y:S01]  /*1bd90*/  MOV R3, 0x1 ;  /* 0x0000000100037802 */ /* 0x000fe20000000f00 */
[----:B------:R-:W-:Y:S01]  /*1bda0*/  IMAD.MOV.U32 R5, RZ, RZ, R17 ;  /* 0x000000ffff057224 */ /* 0x000fe200078e0011 */
[----:B------:R-:W-:-:S02]  /*1bdb0*/  MOV R0, 0x1c1f ;  /* 0x00001c1f00007802 */ /* 0x000fc40000000f00 */
[----:B------:R-:W-:Y:S02]  /*1bdc0*/  MOV R2, 0x1bde0 ;  /* 0x0001bde000027802 */ /* 0x000fe40000000f00 */
[----:B------:R-:W-:Y:S05]  /*1bdd0*/  CALL.REL.NOINC `($__internal_83_$__cuda_sm70_shflsync_idx_p) ;  /* 0x000009b000007944 */ /* 0x000fea0003c00000 */
[----:B------:R-:W-:Y:S05]  /*1bde0*/  BRA `(.L_x_4145) ;  /* 0xffffcbf000007947 */ /* 0x000fea000383ffff */
.L_x_4095:
[----:B------:R-:W-:Y:S01]  /*1bdf0*/  IMAD.MOV.U32 R5, RZ, RZ, R13 ;  /* 0x000000ffff057224 */ /* 0x000fe200078e000d */
[----:B------:R-:W-:Y:S01]  /*1be00*/  MOV R3, RZ ;  /* 0x000000ff00037202 */ /* 0x000fe20000000f00 */
[----:B------:R-:W-:Y:S01]  /*1be10*/  IMAD.MOV.U32 R0, RZ, RZ, 0x181f ;  /* 0x0000181fff007424 */ /* 0x000fe200078e00ff */
[----:B------:R-:W-:Y:S02]  /*1be20*/  MOV R2, 0x1be40 ;  /* 0x0001be4000027802 */ /* 0x000fe40000000f00 */
[----:B------:R-:W-:Y:S05]  /*1be30*/  CALL.REL.NOINC `($__internal_83_$__cuda_sm70_shflsync_idx_p) ;  /* 0x0000095000007944 */ /* 0x000fea0003c00000 */
[----:B------:R-:W-:Y:S01]  /*1be40*/  MOV R12, R0 ;  /* 0x00000000000c7202 */ /* 0x000fe20000000f00 */
[----:B------:R-:W-:Y:S05]  /*1be50*/  BRA `(.L_x_4146) ;  /* 0xffffdfe000007947 */ /* 0x000fea000383ffff */
.L_x_4096:
[----:B------:R-:W-:Y:S01]  /*1be60*/  IMAD.MOV.U32 R5, RZ, RZ, R16 ;  /* 0x000000ffff057224 */ /* 0x000fe200078e0010 */
[----:B------:R-:W-:Y:S01]  /*1be70*/  MOV R3, RZ ;  /* 0x000000ff00037202 */ /* 0x000fe20000000f00 */
[----:B------:R-:W-:Y:S01]  /*1be80*/  IMAD.MOV.U32 R0, RZ, RZ, 0x181f ;  /* 0x0000181fff007424 */ /* 0x000fe200078e00ff */
[----:B------:R-:W-:Y:S02]  /*1be90*/  MOV R2, 0x1beb0 ;  /* 0x0001beb000027802 */ /* 0x000fe40000000f00 */
[----:B-12---:R-:W-:Y:S05]  /*1bea0*/  CALL.REL.NOINC `($__internal_83_$__cuda_sm70_shflsync_idx_p) ;  /* 0x000008e000007944 */ /* 0x006fea0003c00000 */
[----:B------:R-:W-:Y:S05]  /*1beb0*/  BRA `(.L_x_4147) ;  /* 0xffffdfa000007947 */ /* 0x000fea000383ffff */
.L_x_4099:
[----:B------:R-:W-:Y:S01]  /*1bec0*/  IMAD.MOV.U32 R5, RZ, RZ, R13 ;  /* 0x000000ffff057224 */ /* 0x000fe200078e000d */
[----:B--2---:R-:W-:Y:S01]  /*1bed0*/  MOV R3, 0x1 ;  /* 0x0000000100037802 */ /* 0x004fe20000000f00 */
[----:B----4-:R-:W-:Y:S01]  /*1bee0*/  IMAD.MOV.U32 R0, RZ, RZ, 0x181f ;  /* 0x0000181fff007424 */ /* 0x010fe200078e00ff */
[----:B------:R-:W-:-:S02]  /*1bef0*/  MOV R2, 0x1bf10 ;  /* 0x0001bf1000027802 */ /* 0x000fc40000000f00 */
[----:B-1-3--:R-:W-:Y:S05]  /*1bf00*/  CALL.REL.NOINC `($__internal_83_$__cuda_sm70_shflsync_idx_p) ;  /* 0x0000088000007944 */ /* 0x00afea0003c00000 */
[----:B------:R-:W-:Y:S01]  /*1bf10*/  IMAD.MOV.U32 R12, RZ, RZ, R0 ;  /* 0x000000ffff0c7224 */ /* 0x000fe200078e0000 */
[----:B------:R-:W-:Y:S01]  /*1bf20*/  MOV R3, 0x1 ;  /* 0x0000000100037802 */ /* 0x000fe20000000f00 */
[----:B------:R-:W-:Y:S01]  /*1bf30*/  IMAD.MOV.U32 R5, RZ, RZ, R16 ;  /* 0x000000ffff057224 */ /* 0x000fe200078e0010 */
[----:B------:R-:W-:-:S02]  /*1bf40*/  MOV R0, 0x181f ;  /* 0x0000181f00007802 */ /* 0x000fc40000000f00 */
[----:B------:R-:W-:Y:S02]  /*1bf50*/  MOV R2, 0x1bf70 ;  /* 0x0001bf7000027802 */ /* 0x000fe40000000f00 */
[----:B------:R-:W-:Y:S05]  /*1bf60*/  CALL.REL.NOINC `($__internal_83_$__cuda_sm70_shflsync_idx_p) ;  /* 0x0000082000007944 */ /* 0x000fea0003c00000 */
[----:B------:R-:W-:Y:S05]  /*1bf70*/  BRA `(.L_x_4148) ;  /* 0xffffe0c000007947 */ /* 0x000fea000383ffff */
.L_x_4102:
[----:B------:R-:W-:Y:S01]  /*1bf80*/  IMAD.MOV.U32 R5, RZ, RZ, R13 ;  /* 0x000000ffff057224 */ /* 0x000fe200078e000d */
[----:B-1----:R-:W-:Y:S01]  /*1bf90*/  MOV R3, 0x2 ;  /* 0x0000000200037802 */ /* 0x002fe20000000f00 */
[----:B----4-:R-:W-:Y:S01]  /*1bfa0*/  IMAD.MOV.U32 R0, RZ, RZ, 0x181f ;  /* 0x0000181fff007424 */ /* 0x010fe200078e00ff */
[----:B------:R-:W-:Y:S02]  /*1bfb0*/  MOV R2, 0x1bfd0 ;  /* 0x0001bfd000027802 */ /* 0x000fe40000000f00 */
[----:B--23--:R-:W-:Y:S05]  /*1bfc0*/  CALL.REL.NOINC `($__internal_83_$__cuda_sm70_shflsync_idx_p) ;  /* 0x000007c000007944 */ /* 0x00cfea0003c00000 */
[----:B------:R-:W-:Y:S01]  /*1bfd0*/  MOV R12, R0 ;  /* 0x00000000000c7202 */ /* 0x000fe20000000f00 */
[----:B------:R-:W-:Y:S05]  /*1bfe0*/  BRA `(.L_x_4149) ;  /* 0xffffe1c000007947 */ /* 0x000fea000383ffff */
.L_x_4103:
[----:B------:R-:W-:Y:S01]  /*1bff0*/  IMAD.MOV.U32 R5, RZ, RZ, R16 ;  /* 0x000000ffff057224 */ /* 0x000fe200078e0010 */
[----:B------:R-:W-:Y:S01]  /*1c000*/  MOV R3, 0x2 ;  /* 0x0000000200037802 */ /* 0x000fe20000000f00 */
[----:B----4-:R-:W-:Y:S01]  /*1c010*/  IMAD.MOV.U32 R0, RZ, RZ, 0x181f ;  /* 0x0000181fff007424 */ /* 0x010fe200078e00ff */
[----:B------:R-:W-:Y:S02]  /*1c020*/  MOV R2, 0x1c040 ;  /* 0x0001c04000027802 */ /* 0x000fe40000000f00 */
[----:B-123--:R-:W-:Y:S05]  /*1c030*/  CALL.REL.NOINC `($__internal_83_$__cuda_sm70_shflsync_idx_p) ;  /* 0x0000075000007944 */ /* 0x00efea0003c00000 */
[----:B------:R-:W-:Y:S05]  /*1c040*/  BRA `(.L_x_4150) ;  /* 0xffffe18000007947 */ /* 0x000fea000383ffff */
.L_x_4106:
[----:B------:R-:W-:Y:S01]  /*1c050*/  IMAD.MOV.U32 R5, RZ, RZ, R13 ;  /* 0x000000ffff057224 */ /* 0x000fe200078e000d */
[----:B-1----:R-:W-:Y:S01]  /*1c060*/  MOV R3, 0x3 ;  /* 0x0000000300037802 */ /* 0x002fe20000000f00 */
[----:B------:R-:W-:Y:S01]  /*1c070*/  IMAD.MOV.U32 R0, RZ, RZ, 0x181f ;  /* 0x0000181fff007424 */ /* 0x000fe200078e00ff */
[----:B------:R-:W-:-:S02]  /*1c080*/  MOV R2, 0x1c0a0 ;  /* 0x0001c0a000027802 */ /* 0x000fc40000000f00 */
[----:B--234-:R-:W-:Y:S05]  /*1c090*/  CALL.REL.NOINC `($__internal_83_$__cuda_sm70_shflsync_idx_p) ;  /* 0x000006f000007944 */ /* 0x01cfea0003c00000 */
[----:B------:R-:W-:Y:S01]  /*1c0a0*/  IMAD.MOV.U32 R12, RZ, RZ, R0 ;  /* 0x000000ffff0c7224 */ /* 0x000fe200078e0000 */
[----:B------:R-:W-:Y:S01]  /*1c0b0*/  MOV R3, 0x3 ;  /* 0x0000000300037802 */ /* 0x000fe20000000f00 */
[----:B------:R-:W-:Y:S01]  /*1c0c0*/  IMAD.MOV.U32 R5, RZ, RZ, R16 ;  /* 0x000000ffff057224 */ /* 0x000fe200078e0010 */
[----:B------:R-:W-:-:S02]  /*1c0d0*/  MOV R0, 0x181f ;  /* 0x0000181f00007802 */ /* 0x000fc40000000f00 */
[----:B------:R-:W-:Y:S02]  /*1c0e0*/  MOV R2, 0x1c100 ;  /* 0x0001c10000027802 */ /* 0x000fe40000000f00 */
[----:B------:R-:W-:Y:S05]  /*1c0f0*/  CALL.REL.NOINC `($__internal_83_$__cuda_sm70_shflsync_idx_p) ;  /* 0x0000069000007944 */ /* 0x000fea0003c00000 */
[----:B------:R-:W-:Y:S05]  /*1c100*/  BRA `(.L_x_4151) ;  /* 0xffffe24000007947 */ /* 0x000fea000383ffff */
.L_x_4108:
[----:B------:R-:W-:Y:S01]  /*1c110*/  IMAD.MOV.U32 R5, RZ, RZ, R114 ;  /* 0x000000ffff057224 */ /* 0x000fe200078e0072 */
[----:B------:R-:W-:Y:S01]  /*1c120*/  MOV R3, RZ ;  /* 0x000000ff00037202 */ /* 0x000fe20000000f00 */
[----:B------:R-:W-:Y:S01]  /*1c130*/  IMAD.MOV.U32 R0, RZ, RZ, 0x1f ;  /* 0x0000001fff007424 */ /* 0x000fe200078e00ff */
[----:B------:R-:W-:Y:S02]  /*1c140*/  MOV R2, 0x1c160 ;  /* 0x0001c16000027802 */ /* 0x000fe40000000f00 */
[----:B---3--:R-:W-:Y:S05]  /*1c150*/  CALL.REL.NOINC `($__internal_83_$__cuda_sm70_shflsync_idx_p) ;  /* 0x0000063000007944 */ /* 0x008fea0003c00000 */
[----:B------:R-:W-:Y:S01]  /*1c160*/  MOV R9, R0 ;  /* 0x0000000000097202 */ /* 0x000fe20000000f00 */
[----:B------:R-:W-:Y:S05]  /*1c170*/  BRA `(.L_x_4152) ;  /* 0xffffe40000007947 */ /* 0x000fea000383ffff */
.L_x_4109:
[----:B------:R-:W-:Y:S01]  /*1c180*/  IMAD.MOV.U32 R5, RZ, RZ, R114 ;  /* 0x000000ffff057224 */ /* 0x000fe200078e0072 */
[----:B------:R-:W-:Y:S01]  /*1c190*/  MOV R3, 0x1 ;  /* 0x0000000100037802 */ /* 0x000fe20000000f00 */
[----:B------:R-:W-:Y:S01]  /*1c1a0*/  IMAD.MOV.U32 R0, RZ, RZ, 0x1f ;  /* 0x0000001fff007424 */ /* 0x000fe200078e00ff */
[----:B------:R-:W-:Y:S02]  /*1c1b0*/  MOV R2, 0x1c1d0 ;  /* 0x0001c1d000027802 */ /* 0x000fe40000000f00 */
[----:B-123--:R-:W-:Y:S05]  /*1c1c0*/  CALL.REL.NOINC `($__internal_83_$__cuda_sm70_shflsync_idx_p) ;  /* 0x000005c000007944 */ /* 0x00efea0003c00000 */
[----:B------:R-:W-:Y:S01]  /*1c1d0*/  MOV R8, R0 ;  /* 0x0000000000087202 */ /* 0x000fe20000000f00 */
[----:B------:R-:W-:Y:S05]  /*1c1e0*/  BRA `(.L_x_4153) ;  /* 0xffffe3b000007947 */ /* 0x000fea000383ffff */
.L_x_4110:
[----:B------:R-:W-:Y:S02]  /*1c1f0*/  MOV R2, 0x1 ;  /* 0x0000000100027802 */ /* 0x000fe40000000f00 */
[----:B------:R-:W-:-:S02]  /*1c200*/  MOV R3, 0x1c220 ;  /* 0x0001c22000037802 */ /* 0x000fc40000000f00 */
[----:B-12-4-:R-:W-:Y:S05]  /*1c210*/  CALL.REL.NOINC `($__internal_84_$__cuda_sm70_shflsync_up_p) ;  /* 0x000005c000007944 */ /* 0x016fea0003c00000 */
[----:B------:R-:W-:Y:S05]  /*1c220*/  BRA `(.L_x_4154) ;  /* 0xffffe4a000007947 */ /* 0x000fea000383ffff */
.L_x_4111:
[----:B------:R-:W-:Y:S02]  /*1c230*/  MOV R2, 0x2 ;  /* 0x0000000200027802 */ /* 0x000fe40000000f00 */
[----:B------:R-:W-:-:S02]  /*1c240*/  MOV R3, 0x1c260 ;  /* 0x0001c26000037802 */ /* 0x000fc40000000f00 */
[----:B-12---:R-:W-:Y:S05]  /*1c250*/  CALL.REL.NOINC `($__internal_84_$__cuda_sm70_shflsync_up_p) ;  /* 0x0000058000007944 */ /* 0x006fea0003c00000 */
        /* <DEDUP_REMOVED lines=23> */
.L_x_4115:
[----:B------:R-:W-:Y:S02]  /*1c3d0*/  MOV R2, 0x1 ;  /* 0x0000000100027802 */ /* 0x000fe40000000f00 */
[----:B------:R-:W-:Y:S02]  /*1c3e0*/  MOV R3, 0x1c400 ;  /* 0x0001c40000037802 */ /* 0x000fe40000000f00 */
[----:B------:R-:W-:Y:S05]  /*1c3f0*/  CALL.REL.NOINC `($__internal_84_$__cuda_sm70_shflsync_up_p) ;  /* 0x000003e000007944 */ /* 0x000fea0003c00000 */
[----:B------:R-:W-:Y:S01]  /*1c400*/  MOV R2, R4 ;  /* 0x0000000400027202 */ /* 0x000fe20000000f00 */
[----:B------:R-:W-:Y:S05]  /*1c410*/  BRA `(.L_x_4156) ;  /* 0xffffe51000007947 */ /* 0x000fea000383ffff */
.L_x_4116:
        /* <DEDUP_REMOVED lines=26> */
.L_x_4118:
[----:B------:R-:W-:Y:S02]  /*1c5c0*/  SEL R0, RZ, 0x1, P0 ;  /* 0x00000001ff007807 */ /* 0x000fe40000000000 */
[----:B------:R-:W-:Y:S02]  /*1c5d0*/  MOV R2, 0x1c5f0 ;  /* 0x0001c5f000027802 */ /* 0x000fe40000000f00 */
[----:B---3--:R-:W-:Y:S05]  /*1c5e0*/  CALL.REL.NOINC `($__internal_85_$__cuda_sm70_votesync_ballot) ;  /* 0x0000026000007944 */ /* 0x008fea0003c00000 */
[----:B------:R-:W-:Y:S01]  /*1c5f0*/  MOV R8, R0 ;  /* 0x0000000000087202 */ /* 0x000fe20000000f00 */
[----:B------:R-:W-:Y:S05]  /*1c600*/  BRA `(.L_x_4158) ;  /* 0xffffe4b000007947 */ /* 0x000fea000383ffff */
.L_x_4119:
[----:B------:R-:W-:Y:S01]  /*1c610*/  IMAD.MOV.U32 R5, RZ, RZ, R6 ;  /* 0x000000ffff057224 */ /* 0x000fe200078e0006 */
[----:B--2---:R-:W-:Y:S01]  /*1c620*/  MOV R3, R11 ;  /* 0x0000000b00037202 */ /* 0x004fe20000000f00 */
[----:B------:R-:W-:Y:S01]  /*1c630*/  IMAD.MOV.U32 R0, RZ, RZ, 0x1f ;  /* 0x0000001fff007424 */ /* 0x000fe200078e00ff */
[----:B------:R-:W-:Y:S02]  /*1c640*/  MOV R2, 0x1c660 ;  /* 0x0001c66000027802 */ /* 0x000fe40000000f00 */
[----:B-1-3--:R-:W-:Y:S05]  /*1c650*/  CALL.REL.NOINC `($__internal_83_$__cuda_sm70_shflsync_idx_p) ;  /* 0x0000013000007944 */ /* 0x00afea0003c00000 */
[----:B------:R-:W-:Y:S01]  /*1c660*/  IMAD.MOV.U32 R6, RZ, RZ, R0 ;  /* 0x000000ffff067224 */ /* 0x000fe200078e0000 */
[----:B------:R-:W-:Y:S01]  /*1c670*/  MOV R3, R11 ;  /* 0x0000000b00037202 */ /* 0x000fe20000000f00 */
[----:B------:R-:W-:Y:S01]  /*1c680*/  IMAD.MOV.U32 R5, RZ, RZ, R7 ;  /* 0x000000ffff057224 */ /* 0x000fe200078e0007 */
[----:B------:R-:W-:Y:S02]  /*1c690*/  MOV R0, 0x1f ;  /* 0x0000001f00007802 */ /* 0x000fe40000000f00 */
[----:B------:R-:W-:-:S02]  /*1c6a0*/  MOV R2, 0x1c6c0 ;  /* 0x0001c6c000027802 */ /* 0x000fc40000000f00 */
[----:B------:R-:W-:Y:S05]  /*1c6b0*/  CALL.REL.NOINC `($__internal_83_$__cuda_sm70_shflsync_idx_p) ;  /* 0x000000d000007944 */ /* 0x000fea0003c00000 */
[----:B------:R-:W-:Y:S01]  /*1c6c0*/  MOV R7, R0 ;  /* 0x0000000000077202 */ /* 0x000fe20000000f00 */
[----:B------:R-:W-:Y:S05]  /*1c6d0*/  BRA `(.L_x_4159) ;  /* 0xffffe42000007947 */ /* 0x000fea000383ffff */
.L_x_4122:
[----:B------:R-:W-:Y:S01]  /*1c6e0*/  IMAD.MOV.U32 R5, RZ, RZ, R4 ;  /* 0x000000ffff057224 */ /* 0x000fe200078e0004 */
[----:B------:R-:W-:-:S02]  /*1c6f0*/  MOV R0, 0x1f ;  /* 0x0000001f00007802 */ /* 0x000fc40000000f00 */
[----:B------:R-:W-:Y:S02]  /*1c700*/  MOV R2, 0x1c720 ;  /* 0x0001c72000027802 */ /* 0x000fe40000000f00 */
[----:B-1234-:R-:W-:Y:S05]  /*1c710*/  CALL.REL.NOINC `($__internal_83_$__cuda_sm70_shflsync_idx_p) ;  /* 0x0000007000007944 */ /* 0x01efea0003c00000 */
[----:B------:R-:W-:Y:S01]  /*1c720*/  MOV R12, R0 ;  /* 0x00000000000c7202 */ /* 0x000fe20000000f00 */
[----:B------:R-:W-:Y:S05]  /*1c730*/  BRA `(.L_x_4121) ;  /* 0xffffe42000007947 */ /* 0x000fea000383ffff */
        .weak           $__internal_82_$__cuda_sm70_shflsync_bfly_p
        .type           $__internal_82_$__cuda_sm70_shflsync_bfly_p,@function
        .size           $__internal_82_$__cuda_sm70_shflsync_bfly_p,($__internal_83_$__cuda_sm70_shflsync_idx_p - $__internal_82_$__cuda_sm70_shflsync_bfly_p)
$__internal_82_$__cuda_sm70_shflsync_bfly_p:
[----:B------:R-:W-:Y:S04]  /*1c740*/  WARPSYNC R6 ;  /* 0x0000000600007348 */ /* 0x000fe80003800000 */
[----:B------:R1:W2:Y:S02]  /*1c750*/  SHFL.BFLY PT, R5, R2, R5, R7 ;  /* 0x0c00000502057389 */ /* 0x0002a400000e0007 */
[----:B-1----:R-:W-:Y:S02]  /*1c760*/  MOV R2, R3 ;  /* 0x0000000300027202 */ /* 0x002fe40000000f00 */
[----:B------:R-:W-:-:S04]  /*1c770*/  MOV R3, 0x0 ;  /* 0x0000000000037802 */ /* 0x000fc80000000f00 */
[----:B--2---:R-:W-:Y:S05]  /*1c780*/  RET.REL.NODEC R2 `(_ZN7cutlass13device_kernelIN5flash19enable_sm80_to_sm89INS1_16FlashAttnFwdSm80INS1_25CollectiveMainloopFwdSm80ILi8ELi1ELb0EN4cute5tupleIJNS5_1CILi128EEENS7_ILi48EEENS7_ILi256EEEEEELi256ENS_6half_tEfNS_4arch4Sm80ELb0ELb0ELb0ELb1ELb0ELb1ELb1ELb1EEENS1_21CollectiveEpilogueFwdINS6_IJS8_SA_S9_EEENS6_IJNS7_ILi1EEESI_SI_EEESC_SE_Li256ELb1ELb1ELb1ELb0EEENS1_36VarlenDynamicPersistentTileSchedulerILi128ELi48ELi256ELi256ELb1ELb1ELb0ELb0ELb1ELb1EEEEEEEEEvNT_6ParamsE) ;  /* 0xfffe387002007950 */ /* 0x004fea0003c3ffff */
        .weak           $__internal_83_$__cuda_sm70_shflsync_idx_p
        .type           $__internal_83_$__cuda_sm70_shflsync_idx_p,@function
        .size           $__internal_83_$__cuda_sm70_shflsync_idx_p,($__internal_84_$__cuda_sm70_shflsync_up_p - $__internal_83_$__cuda_sm70_shflsync_idx_p)
$__internal_83_$__cuda_sm70_shflsync_idx_p:
[----:B------:R-:W-:-:S04]  /*1c790*/  MOV R115, 0xffffffff ;  /* 0xffffffff00737802 */ /* 0x000fc80000000f00 */
[----:B------:R-:W-:Y:S04]  /*1c7a0*/  WARPSYNC R115 ;  /* 0x0000007300007348 */ /* 0x000fe80003800000 */
[----:B------:R1:W2:Y:S02]  /*1c7b0*/  SHFL.IDX PT, R0, R5, R3, R0 ;  /* 0x0000000305007389 */ /* 0x0002a400000e0000 */
[----:B-1----:R-:W-:-:S04]  /*1c7c0*/  MOV R3, 0x0 ;  /* 0x0000000000037802 */ /* 0x002fc80000000f00 */
[----:B--2---:R-:W-:Y:S05]  /*1c7d0*/  RET.REL.NODEC R2 `(_ZN7cutlass13device_kernelIN5flash19enable_sm80_to_sm89INS1_16FlashAttnFwdSm80INS1_25CollectiveMainloopFwdSm80ILi8ELi1ELb0EN4cute5tupleIJNS5_1CILi128EEENS7_ILi48EEENS7_ILi256EEEEEELi256ENS_6half_tEfNS_4arch4Sm80ELb0ELb0ELb0ELb1ELb0ELb1ELb1ELb1EEENS1_21CollectiveEpilogueFwdINS6_IJS8_SA_S9_EEENS6_IJNS7_ILi1EEESI_SI_EEESC_SE_Li256ELb1ELb1ELb1ELb0EEENS1_36VarlenDynamicPersistentTileSchedulerILi128ELi48ELi256ELi256ELb1ELb1ELb0ELb0ELb1ELb1EEEEEEEEEvNT_6ParamsE) ;  /* 0xfffe382002007950 */ /* 0x004fea0003c3ffff */
        .weak           $__internal_84_$__cuda_sm70_shflsync_up_p
        .type           $__internal_84_$__cuda_sm70_shflsync_up_p,@function
        .size           $__internal_84_$__cuda_sm70_shflsync_up_p,($__internal_85_$__cuda_sm70_votesync_ballot - $__internal_84_$__cuda_sm70_shflsync_up_p)
$__internal_84_$__cuda_sm70_shflsync_up_p:
[----:B------:R-:W-:Y:S02]  /*1c7e0*/  IMAD.MOV.U32 R4, RZ, RZ, RZ ;  /* 0x000000ffff047224 */ /* 0x000fe400078e00ff */
[----:B------:R-:W-:-:S04]  /*1c7f0*/  IMAD.MOV.U32 R10, RZ, RZ, -0x1 ;  /* 0xffffffffff0a7424 */ /* 0x000fc800078e00ff */
[----:B------:R-:W-:Y:S04]  /*1c800*/  WARPSYNC R10 ;  /* 0x0000000a00007348 */ /* 0x000fe80003800000 */
[----:B------:R1:W2:Y:S02]  /*1c810*/  SHFL.UP PT, R4, R0, R2, R4 ;  /* 0x0400000200047389 */ /* 0x0002a400000e0004 */
[----:B-1----:R-:W-:Y:S02]  /*1c820*/  MOV R2, R3 ;  /* 0x0000000300027202 */ /* 0x002fe40000000f00 */
[----:B------:R-:W-:-:S04]  /*1c830*/  MOV R3, 0x0 ;  /* 0x0000000000037802 */ /* 0x000fc80000000f00 */
[----:B--2---:R-:W-:Y:S05]  /*1c840*/  RET.REL.NODEC R2 `(_ZN7cutlass13device_kernelIN5flash19enable_sm80_to_sm89INS1_16FlashAttnFwdSm80INS1_25CollectiveMainloopFwdSm80ILi8ELi1ELb0EN4cute5tupleIJNS5_1CILi128EEENS7_ILi48EEENS7_ILi256EEEEEELi256ENS_6half_tEfNS_4arch4Sm80ELb0ELb0ELb0ELb1ELb0ELb1ELb1ELb1EEENS1_21CollectiveEpilogueFwdINS6_IJS8_SA_S9_EEENS6_IJNS7_ILi1EEESI_SI_EEESC_SE_Li256ELb1ELb1ELb1ELb0EEENS1_36VarlenDynamicPersistentTileSchedulerILi128ELi48ELi256ELi256ELb1ELb1ELb0ELb0ELb1ELb1EEEEEEEEEvNT_6ParamsE) ;  /* 0xfffe37b002007950 */ /* 0x004fea0003c3ffff */
        .weak           $__internal_85_$__cuda_sm70_votesync_ballot
        .type           $__internal_85_$__cuda_sm70_votesync_ballot,@function
        .size           $__internal_85_$__cuda_sm70_votesync_ballot,(.L_x_5253 - $__internal_85_$__cuda_sm70_votesync_ballot)
$__internal_85_$__cuda_sm70_votesync_ballot:
[----:B------:R-:W-:Y:S01]  /*1c850*/  ISETP.NE.U32.AND P0, PT, R0, 0x1, PT ;  /* 0x000000010000780c */ /* 0x000fe20003f05070 */
[----:B------:R-:W-:-:S04]  /*1c860*/  IMAD.MOV.U32 R3, RZ, RZ, -0x1 ;  /* 0xffffffffff037424 */ /* 0x000fc800078e00ff */
[----:B------:R-:W-:Y:S08]  /*1c870*/  WARPSYNC R3 ;  /* 0x0000000300007348 */ /* 0x000ff00003800000 */
[----:B------:R-:W-:-:S04]  /*1c880*/  VOTE.ANY R0, PT, !P0 ;  /* 0x0000000000007806 */ /* 0x000fc800040e0100 */
[----:B------:R-:W-:Y:S01]  /*1c890*/  LOP3.LUT R0, R0, R3, RZ, 0xc0, !PT ;  /* 0x0000000300007212 */ /* 0x000fe200078ec0ff */
[----:B------:R-:W-:-:S04]  /*1c8a0*/  IMAD.MOV.U32 R3, RZ, RZ, 0x0 ;  /* 0x00000000ff037424 */ /* 0x000fc800078e00ff */
[----:B------:R-:W-:Y:S05]  /*1c8b0*/  RET.REL.NODEC R2 `(_ZN7cutlass13device_kernelIN5flash19enable_sm80_to_sm89INS1_16FlashAttnFwdSm80INS1_25CollectiveMainloopFwdSm80ILi8ELi1ELb0EN4cute5tupleIJNS5_1CILi128EEENS7_ILi48EEENS7_ILi256EEEEEELi256ENS_6half_tEfNS_4arch4Sm80ELb0ELb0ELb0ELb1ELb0ELb1ELb1ELb1EEENS1_21CollectiveEpilogueFwdINS6_IJS8_SA_S9_EEENS6_IJNS7_ILi1EEESI_SI_EEESC_SE_Li256ELb1ELb1ELb1ELb0EEENS1_36VarlenDynamicPersistentTileSchedulerILi128ELi48ELi256ELi256ELb1ELb1ELb0ELb0ELb1ELb1EEEEEEEEEvNT_6ParamsE) ;  /* 0xfffe374002007950 */ /* 0x000fea0003c3ffff */
.L_x_4160:
        /* <DEDUP_REMOVED lines=12> */
.L_x_5253:


//--------------------- .text._ZN7cutlass13device_kernelIN5flash19enable_sm80_to_sm89INS1_16FlashAttnFwdSm80INS1_25CollectiveMainloopFwdSm80ILi8ELi1ELb0EN4cute5tupleIJNS5_1CILi128EEENS7_ILi64EEENS7_ILi256EEEEEELi256ENS_6half_tEfNS_4arch4Sm80ELb0ELb1ELb0ELb0ELb0ELb0ELb1ELb1EEENS1_21CollectiveEpilogueFwdINS6_IJS8_SA_S9_EEENS6_IJNS7_ILi1EEESI_SI_EEESC_SE_Li256ELb0ELb1ELb1ELb0EEENS1_19SingleTileSchedulerILb0ELb1ELb1ELi128EEEEEEEEEvNT_6ParamsE --------------------------
	.section	.text._ZN7cutlass13device_kernelIN5flash19enable_sm80_to_sm89INS1_16FlashAttnFwdSm80INS1_25CollectiveMainloopFwdSm80ILi8ELi1ELb0EN4cute5tupleIJNS5_1CILi128EEENS7_ILi64EEENS7_ILi256EEEEEELi256ENS_6half_tEfNS_4arch4Sm80ELb0ELb1ELb0ELb0ELb0ELb0ELb1ELb1EEENS1_21CollectiveEpilogueFwdINS6_IJS8_SA_S9_EEENS6_IJNS7_ILi1EEESI_SI_EEESC_SE_Li256ELb0ELb1ELb1ELb0EEENS1_19SingleTileSchedulerILb0ELb1ELb1ELi128EEEEEEEEEvNT_6ParamsE,"ax",@progbits
	.sectioninfo	@"SHI_REGISTERS=255"
	.align	128
.text._ZN7cutlass13device_kernelIN5flash19enable_sm80_to_sm89INS1_16FlashAttnFwdSm80INS1_25CollectiveMainloopFwdSm80ILi8ELi1ELb0EN4cute5tupleIJNS5_1CILi128EEENS7_ILi64EEENS7_ILi256EEEEEELi256ENS_6half_tEfNS_4arch4Sm80ELb0ELb1ELb0ELb0ELb0ELb0ELb1ELb1EEENS1_21CollectiveEpilogueFwdINS6_IJS8_SA_S9_EEENS6_IJNS7_ILi1EEESI_SI_EEESC_SE_Li256ELb0ELb1ELb1ELb0EEENS1_19SingleTileSchedulerILb0ELb1ELb1ELi128EEEEEEEEEvNT_6ParamsE:
        .type           _ZN7cutlass13device_kernelIN5flash19enable_sm80_to_sm89INS1_16FlashAttnFwdSm80INS1_25CollectiveMainloopFwdSm80ILi8ELi1ELb0EN4cute5tupleIJNS5_1CILi128EEENS7_ILi64EEENS7_ILi256EEEEEELi256ENS_6half_tEfNS_4arch4Sm80ELb0ELb1ELb0ELb0ELb0ELb0ELb1ELb1EEENS1_21CollectiveEpilogueFwdINS6_IJS8_SA_S9_EEENS6_IJNS7_ILi1EEESI_SI_EEESC_SE_Li256ELb0ELb1ELb1ELb0EEENS1_19SingleTileSchedulerILb0ELb1ELb1ELi128EEEEEEEEEvNT_6ParamsE,@function
        .size           _ZN7cutlass13device_kernelIN5flash19enable_sm80_to_sm89INS1_16FlashAttnFwdSm80INS1_25CollectiveMainloopFwdSm80ILi8ELi1ELb0EN4cute5tupleIJNS5_1CILi128EEENS7_ILi64EEENS7_ILi256EEEEEELi256ENS_6half_tEfNS_4arch4Sm80ELb0ELb1ELb0ELb0ELb0ELb0ELb1ELb1EEENS1_21CollectiveEpilogueFwdINS6_IJS8_SA_S9_EEENS6_IJNS7_ILi1EEESI_SI_EEESC_SE_Li256ELb0ELb1ELb1ELb0EEENS1_19SingleTileSchedulerILb0ELb1ELb1ELi128EEEEEEEEEvNT_6ParamsE,(.L_x_5258 - _ZN7cutlass13device_kernelIN5flash19enable_sm80_to_sm89INS1_16FlashAttnFwdSm80INS1_25CollectiveMainloopFwdSm80ILi8ELi1ELb0EN4cute5tupleIJNS5_1CILi128EEENS7_ILi64EEENS7_ILi256EEEEEELi256ENS_6half_tEfNS_4arch4Sm80ELb0ELb1ELb0ELb0ELb0ELb0ELb1ELb1EEENS1_21CollectiveEpilogueFwdINS6_IJS8_SA_S9_EEENS6_IJNS7_ILi1EEESI_SI_EEESC_SE_Li256ELb0ELb1ELb1ELb0EEENS1_19SingleTileSchedulerILb0ELb1ELb1ELi128EEEEEEEEEvNT_6ParamsE)
        .other          _ZN7cutlass13device_kernelIN5flash19enable_sm80_to_sm89INS1_16FlashAttnFwdSm80INS1_25CollectiveMainloopFwdSm80ILi8ELi1ELb0EN4cute5tupleIJNS5_1CILi128EEENS7_ILi64EEENS7_ILi256EEEEEELi256ENS_6half_tEfNS_4arch4Sm80ELb0ELb1ELb0ELb0ELb0ELb0ELb1ELb1EEENS1_21CollectiveEpilogueFwdINS6_IJS8_SA_S9_EEENS6_IJNS7_ILi1EEESI_SI_EEESC_SE_Li256ELb0ELb1ELb1ELb0EEENS1_19SingleTileSchedulerILb0ELb1ELb1ELi128EEEEEEEEEvNT_6ParamsE,@"STO_CUDA_ENTRY STV_DEFAULT"
_ZN7cutlass13device_kernelIN5flash19enable_sm80_to_sm89INS1_16FlashAttnFwdSm80INS1_25CollectiveMainloopFwdSm80ILi8ELi1ELb0EN4cute5tupleIJNS5_1CILi128EEENS7_ILi64EEENS7_ILi256EEEEEELi256ENS_6half_tEfNS_4arch4Sm80ELb0ELb1ELb0ELb0ELb0ELb0ELb1ELb1EEENS1_21CollectiveEpilogueFwdINS6_IJS8_SA_S9_EEENS6_IJNS7_ILi1EEESI_SI_EEESC_SE_Li256ELb0ELb1ELb1ELb0EEENS1_19SingleTileSchedulerILb0ELb1ELb1ELi128EEEEEEEEEvNT_6ParamsE:
        /* <DEDUP_REMOVED lines=18> */
.L_x_4161:
[----:B---3--:R-:W-:Y:S02]  /*0120*/  ULDC.64 UR4, c[0x0][0x550] ;  /* 0x0001540000047ab9 */ /* 0x008fe40000000a00 */
[----:B------:R-:W-:Y:S02]  /*0130*/  UISETP.NE.AND UP0, UPT, UR4, 0x1, UPT ;  /* 0x000000010400788c */ /* 0x000fe4000bf05270 */
[----:B------:R-:W-:-:S02]  /*0140*/  UIMAD.WIDE.U32 UR8, UR6, UR5, URZ ;  /* 0x00000005060872a5 */ /* 0x000fc4000f8e003f */
[----:B------:R-:W-:Y:S02]  /*0150*/  ULDC UR4, c[0x0][0x558] ;  /* 0x0001560000047ab9 */ /* 0x000fe40000000800 */
[----:B------:R-:W-:-:S05]  /*0160*/  UMOV UR10, UR6 ;  /* 0x00000006000a7c82 */ /* 0x000fca0008000000 */
[----:B------:R-:W-:-:S03]  /*0170*/  @UP0 USHF.R.U32.HI UR10, URZ, UR4, UR9 ;  /* 0x000000043f0a0299 */ /* 0x000fc60008011609 */
.L_x_4162:
        /* <DEDUP_REMOVED lines=35> */
.L_x_4164:
[----:B------:R-:W-:Y:S02]  /*03b0*/  ULDC UR4, c[0x0][0x32c] ;  /* 0x0000cb0000047ab9 */ /* 0x000fe40000000800 */
[----:B------:R-:W-:-:S03]  /*03c0*/  UISETP.NE.AND UP0, UPT, UR11, UR4, UPT ;  /* 0x000000040b00728c */ /* 0x000fc6000bf05270 */
[----:B------:R-:W-:Y:S02]  /*03d0*/  ULDC.64 UR4, c[0x0][0x330] ;  /* 0x0000cc0000047ab9 */ /* 0x000fe40000000a00 */
[----:B------:R-:W-:-:S06]  /*03e0*/  UIMAD.WIDE.U32 UR14, UR7, UR4, URZ ;  /* 0x00000004070e72a5 */ /* 0x000fcc000f8e003f */
[----:B------:R-:W-:Y:S02]  /*03f0*/  @UP0 USHF.R.U32.HI UR7, URZ, UR5, UR15 ;  /* 0x000000053f070299 */ /* 0x000fe4000801160f */
.L_x_4165:
[----:B------:R-:W-:Y:S02]  /*0400*/  ULDC UR4, c[0x0][0x32c] ;  /* 0x0000cb0000047ab9 */ /* 0x000fe40000000800 */
[----:B------:R-:W-:-:S04]  /*0410*/  UIMAD UR4, UR7, UR4, UR4 ;  /* 0x00000004070472a4 */ /* 0x000fc8000f8e0204 */
[----:B------:R-:W-:-:S04]  /*0420*/  UISETP.LT.AND UP0, UPT, UR6, UR4, UPT ;  /* 0x000000040600728c */ /* 0x000fc8000bf01270 */
[----:B------:R-:W-:-:S03]  /*0430*/  USEL UR6, UR6, UR4, UP0 ;  /* 0x0000000406067287 */ /* 0x000fc60008000000 */
.L_x_4163:
        /* <DEDUP_REMOVED lines=34> */
.L_x_4167:
[----:B------:R-:W-:-:S04]  /*0660*/  MOV R3, c[0x0][0x32c] ;  /* 0x0000cb0000037a02 */ /* 0x000fc80000000f00 */
[----:B------:R-:W-:-:S13]  /*0670*/  ISETP.NE.AND P0, PT, R3, 0x1, PT ;  /* 0x000000010300780c */ /* 0x000fda0003f05270 */
[----:B------:R-:W-:-:S05]  /*0680*/  @P0 IMAD.HI.U32 R3, R0, c[0x0][0x330], RZ ;  /* 0x0000cc0000030a27 */ /* 0x000fca00078e00ff */
[----:B------:R-:W-:-:S05]  /*0690*/  @P0 SHF.R.U32.HI R0, RZ, c[0x0][0x334], R3 ;  /* 0x0000cd00ff000a19 */ /* 0x000fca0000011603 */
.L_x_4168:
[----:B------:R-:W-:-:S05]  /*06a0*/  IMAD R0, R0, c[0x0][0x32c], RZ ;  /* 0x0000cb0000007a24 */ /* 0x000fca00078e02ff */
[----:B------:R-:W-:-:S04]  /*06b0*/  IMNMX R2, R2, R0, !PT ;  /* 0x0000000002027217 */ /* 0x000fc80007800200 */
.L_x_4166:
        /* <DEDUP_REMOVED lines=42> */
.L_x_4169:
        /* <DEDUP_REMOVED lines=113> */
[C---:B------:R-:W-:Y:S02]  /*1070*/  IMAD R4, R28.reuse, 0x20, R22 ;  /* 0x000000201c047824 */ /* 0x040fe400078e0216 */
[----:B------:R-:W-:Y:S02]  /*1080*/  IMAD.IADD R3, R3, 0x1, R5 ;  /* 0x0000000103037824 */ /* 0x000fe400078e0205 */
[----:B------:R-:W-:Y:S01]  /*1090*/  IMAD.SHL.U32 R10, R28, 0x8, RZ ;  /* 0x000000081c0a7824 */ /* 0x000fe200078e00ff */
        /* <DEDUP_REMOVED lines=54> */
[C---:B------:R-:W-:Y:S01]  /*1400*/  IMAD.WIDE.U32 R4, R22.reuse, c[0x0][0x1e0], R10 ;  /* 0x0000780016047a25 */ /* 0x040fe200078e000a */
        /* <DEDUP_REMOVED lines=97> */
.L_x_4172:
[----:B--2---:R-:W-:Y:S05]  /*1a20*/  BSYNC B0 ;  /* 0x0000000000007941 */ /* 0x004fea0003800000 */
.L_x_4171:
        /* <DEDUP_REMOVED lines=32> */
.L_x_4174:
[----:B------:R-:W-:Y:S05]  /*1c30*/  BSYNC B0 ;  /* 0x0000000000007941 */ /* 0x000fea0003800000 */
.L_x_4173:
        /* <DEDUP_REMOVED lines=37> */
.L_x_4176:
[----:B------:R-:W-:Y:S05]  /*1e90*/  BSYNC B0 ;  /* 0x0000000000007941 */ /* 0x000fea0003800000 */
.L_x_4175:
        /* <DEDUP_REMOVED lines=28> */
[----:B------:R-:W-:Y:S01]  /*2060*/  @P6 LEA.HI.X R9, R6, c[0x0][0x1cc], R0, 0x1, P0 ;  /* 0x0000730006096a11 */ /* 0x000fe200000f0c00 */
[----:B------:R-:W-:Y:S01]  /*2070*/  IMAD.SHL.U32 R13, R22, 0x8, RZ ;  /* 0x00000008160d7824 */ /* 0x000fe200078e00ff */
[----:B------:R-:W-:Y:S01]  /*2080*/  @P5 IADD3 R7, P0, R103, R6, RZ ;  /* 0x0000000667075210 */ /* 0x000fe20007f1e0ff */
[----:B------:R-:W-:Y:S01]  /*2090*/  IMAD R3, R96, c[0x0][0x20c], R3 ;  /* 0x0000830060037a24 */ /* 0x000fe200078e0203 */
[----:B------:R-:W-:Y:S01]  /*20a0*/  P2R R19, PR, RZ, 0x8 ;  /* 0x00000008ff137803 */ /* 0x000fe20000000000 */
[----:B------:R-:W-:-:S02]  /*20b0*/  ULDC UR6, c[0x0][0x324] ;  /* 0x0000c90000067ab9 */ /* 0x000fc40000000800 */
        /* <DEDUP_REMOVED lines=65> */
[----:B-1----:R-:W-:Y:S01]  /*24d0*/  LDSM.16.M88.4 R24, [R196+0x8100] ;  /* 0x00810000c418783b */ /* 0x002fe20000000200 */
        /* <DEDUP_REMOVED lines=10> */
[----:B------:R-:W1:Y:S04]  /*2580*/  LDSM.16.M88.4 R12, [R203+0x10100] ;  /* 0x01010000cb0c783b */ /* 0x000e680000000200 */
        /* <DEDUP_REMOVED lines=17> */
[C---:B-1----:R-:W-:Y:S08]  /*26a0*/  HMMA.16816.F32 R40, R12.reuse, R24, RZ ;  /* 0x000000180c28723c */ /* 0x042ff000000018ff */
[----:B------:R-:W-:Y:S02]  /*26b0*/  HMMA.16816.F32 R32, R12, R26, RZ ;  /* 0x0000001a0c20723c */ /* 0x000fe400000018ff */
[----:B------:R3:W-:Y:S01]  /*26c0*/  LDGSTS.E.BYPASS.LTC128B.128 [R225+0x6100], [R6.64+0x180], !P3 ;  /* 0x0610018006e17fae */ /* 0x0007e2000d901d4c */
[----:B------:R-:W-:-:S05]  /*26d0*/  ISETP.LT.OR P3, PT, R3, 0x21, P4 ;  /* 0x000000210300780c */ /* 0x000fca0002761670 */
[C---:B------:R-:W-:Y:S08]  /*26e0*/  HMMA.16816.F32 R28, R12.reuse, R20, RZ ;  /* 0x000000140c1c723c */ /* 0x040ff000000018ff */
[----:B------:R1:W-:Y:S01]  /*26f0*/  LDGSTS.E.BYPASS.LTC128B.128 [R225+0x1100], [R16.64], !P3 ;  /* 0x0110000010e17fae */ /* 0x0003e2000d901d4c */
[----:B------:R-:W-:Y:S01]  /*2700*/  ISETP.NE.AND P3, PT, R19, RZ, PT ;  /* 0x000000ff1300720c */ /* 0x000fe20003f65270 */
[----:B------:R-:W-:Y:S02]  /*2710*/  HMMA.16816.F32 R24, R12, R22, RZ ;  /* 0x000000160c18723c */ /* 0x000fe400000018ff */
[----:B------:R1:W-:Y:S01]  /*2720*/  LDGSTS.E.BYPASS.LTC128B.128 [R225+0x3100], [R16.64+0x80], !P6 ;  /* 0x0310008010e17fae */ /* 0x0003e2000f101d4c */
[----:B------:R-:W-:-:S03]  /*2730*/  ISETP.GT.AND P6, PT, R96, R233, PT ;  /* 0x000000e96000720c */ /* 0x000fc60003fc4270 */
[----:B------:R1:W-:Y:S01]  /*2740*/  LDGSTS.E.BYPASS.LTC128B.128 [R225+0x5100], [R16.64+0x100], !P5 ;  /* 0x0510010010e17fae */ /* 0x0003e2000e901d4c */
[----:B------:R-:W-:Y:S01]  /*2750*/  PLOP3.LUT P5, PT, PT, PT, UP2, 0x80, 0x0 ;  /* 0x000000000000781c */ /* 0x000fe20003faf028 */
[----:B------:R-:W-:Y:S02]  /*2760*/  HMMA.16816.F32 R20, R12, R36, RZ ;  /* 0x000000240c14723c */ /* 0x000fe400000018ff */
[----:B------:R1:W-:Y:S01]  /*2770*/  LDGSTS.E.BYPASS.LTC128B.128 [R225+0x7100], [R16.64+0x180], !P0 ;  /* 0x0710018010e17fae */ /* 0x0003e2000c101d4c */
[----:B---3--:R-:W-:-:S03]  /*2780*/  LEA.HI R7, R100, R156, RZ, 0x2 ;  /* 0x0000009c64077211 */ /* 0x008fc600078f10ff */
[----:B------:R-:W-:Y:S02]  /*2790*/  LDSM.16.M88.4 R76, [R202+0x8100] ;  /* 0x00810000ca4c783b */ /* 0x000fe40000000200 */
[C---:B------:R-:W-:Y:S01]  /*27a0*/  HMMA.16816.F32 R52, R12.reuse, R38, RZ ;  /* 0x000000260c34723c */ /* 0x040fe200000018ff */
[----:B------:R-:W-:Y:S01]  /*27b0*/  @P6 IADD3 R0, R185, -0x2, RZ ;  /* 0xfffffffeb9006810 */ /* 0x000fe20007ffe0ff */
[----:B------:R-:W-:Y:S03]  /*27c0*/  LDSM.16.M88.4 R72, [R202+0x9900] ;  /* 0x00990000ca48783b */ /* 0x000fe60000000200 */
[----:B------:R-:W-:Y:S01]  /*27d0*/  @P6 SHF.R.S32.HI R6, RZ, 0x1f, R0 ;  /* 0x0000001fff066819 */ /* 0x000fe20000011400 */
[----:B------:R-:W-:Y:S01]  /*27e0*/  LDSM.16.M88.4 R88, [R201+0x1000] ;  /* 0x00100000c958783b */ /* 0x000fe20000000200 */
[----:B------:R-:W-:Y:S01]  /*27f0*/  @P6 IMAD R3, R101, R0, RZ ;  /* 0x0000000065036224 */ /* 0x000fe200078e02ff */
[----:B------:R-:W-:Y:S02]  /*2800*/  HMMA.16816.F32 R36, R12, R48, RZ ;  /* 0x000000300c24723c */ /* 0x000fe400000018ff */
[----:B------:R-:W-:Y:S01]  /*2810*/  LDSM.16.M88.4 R84, [R196+0xa100] ;  /* 0x00a10000c454783b */ /* 0x000fe20000000200 */
[----:B------:R-:W-:-:S03]  /*2820*/  @P6 IMAD R3, R6, R102, R3 ;  /* 0x0000006606036224 */ /* 0x000fc600078e0203 */
[----:B------:R-:W-:Y:S02]  /*2830*/  LDSM.16.M88.4 R80, [R196+0xa900] ;  /* 0x00a90000c450783b */ /* 0x000fe40000000200 */
[----:B------:R-:W-:Y:S02]  /*2840*/  HMMA.16816.F32 R56, R12, R50, RZ ;  /* 0x000000320c38723c */ /* 0x000fe400000018ff */
[----:B------:R-:W-:Y:S04]  /*2850*/  LDSM.16.M88.4 R92, [R196+0xe100] ;  /* 0x00e10000c45c783b */ /* 0x000fe80000000200 */
[----:B-1----:R-:W1:Y:S02]  /*2860*/  LDSM.16.M88.4 R16, [R206+0x10100] ;  /* 0x01010000ce10783b */ /* 0x002e640000000200 */
[C---:B--2---:R-:W-:Y:S02]  /*2870*/  HMMA.16816.F32 R12, R8.reuse, R44, R40 ;  /* 0x0000002c080c723c */ /* 0x044fe40000001828 */
[----:B------:R-:W0:Y:S06]  /*2880*/  LDGDEPBAR ;  /* 0x00000000000079af */ /* 0x000e2c0000000000 */
[C---:B------:R-:W-:Y:S01]  /*2890*/  HMMA.16816.F32 R48, R8.reuse, R46, R32 ;  /* 0x0000002e0830723c */ /* 0x040fe20000001820 */
[----:B------:R-:W2:Y:S07]  /*28a0*/  LDSM.16.M88.4 R32, [R202+0x8900] ;  /* 0x00890000ca20783b */ /* 0x000eae0000000200 */
[C---:B------:R-:W-:Y:S01]  /*28b0*/  HMMA.16816.F32 R44, R8.reuse, R60, R28 ;  /* 0x0000003c082c723c */ /* 0x040fe2000000181c */
[----:B------:R-:W3:Y:S07]  /*28c0*/  LDSM.16.M88.4 R28, [R202+0x9100] ;  /* 0x00910000ca1c783b */ /* 0x000eee0000000200 */
[C---:B------:R-:W-:Y:S08]  /*28d0*/  HMMA.16816.F32 R40, R8.reuse, R62, R24 ;  /* 0x0000003e0828723c */ /* 0x040ff00000001818 */
[C---:B------:R-:W-:Y:S08]  /*28e0*/  HMMA.16816.F32 R24, R8.reuse, R64, R20 ;  /* 0x000000400818723c */ /* 0x040ff00000001814 */
[C---:B------:R-:W-:Y:S08]  /*28f0*/  HMMA.16816.F32 R20, R8.reuse, R66, R52 ;  /* 0x000000420814723c */ /* 0x040ff00000001834 */
[C---:B------:R-:W-:Y:S08]  /*2900*/  HMMA.16816.F32 R36, R8.reuse, R68, R36 ;  /* 0x000000440824723c */ /* 0x040ff00000001824 */
[----:B------:R-:W-:Y:S01]  /*2910*/  HMMA.16816.F32 R64, R8, R70, R56 ;  /* 0x000000460840723c */ /* 0x000fe20000001838 */
[----:B------:R-:W-:Y:S04]  /*2920*/  LDSM.16.M88.4 R68, [R201] ;  /* 0x00000000c944783b */ /* 0x000fe80000000200 */
[----:B------:R-:W-:Y:S03]  /*2930*/  LDSM.16.M88.4 R8, [R203+0x14100] ;  /* 0x01410000cb08783b */ /* 0x000fe60000000200 */
[C---:B-1----:R-:W-:Y:S01]  /*2940*/  HMMA.16816.F32 R60, R16.reuse, R76, R12 ;  /* 0x0000004c103c723c */ /* 0x042fe2000000180c */
[----:B------:R-:W1:Y:S07]  /*2950*/  LDSM.16.M88.4 R12, [R205+0x10100] ;  /* 0x01010000cd0c783b */ /* 0x000e6e0000000200 */
[C---:B------:R-:W-:Y:S01]  /*2960*/  HMMA.16816.F32 R56, R16.reuse, R78, R48 ;  /* 0x0000004e1038723c */ /* 0x040fe20000001830 */
[----:B------:R-:W4:Y:S07]  /*2970*/  LDSM.16.M88.4 R76, [R201+0x800] ;  /* 0x00080000c94c783b */ /* 0x000f2e0000000200 */
[C---:B--2---:R-:W-:Y:S08]  /*2980*/  HMMA.16816.F32 R48, R16.reuse, R32, R44 ;  /* 0x000000201030723c */ /* 0x044ff0000000182c */
[C---:B------:R-:W-:Y:S08]  /*2990*/  HMMA.16816.F32 R52, R16.reuse, R34, R40 ;  /* 0x000000221034723c */ /* 0x040ff00000001828 */
[C---:B------:R-:W-:Y:S01]  /*29a0*/  HMMA.16816.F32 R32, R16.reuse, R72, R36 ;  /* 0x000000481020723c */ /* 0x040fe20000001824 */
[----:B------:R-:W2:Y:S07]  /*29b0*/  LDSM.16.M88.4 R36, [R201+0x1800] ;  /* 0x00180000c924783b */ /* 0x000eae0000000200 */
[C---:B---3--:R-:W-:Y:S08]  /*29c0*/  HMMA.16816.F32 R44, R16.reuse, R28, R24 ;  /* 0x0000001c102c723c */ /* 0x048ff00000001818 */
[C---:B------:R-:W-:Y:S08]  /*29d0*/  HMMA.16816.F32 R24, R16.reuse, R30, R20 ;  /* 0x0000001e1018723c */ /* 0x040ff00000001814 */
[----:B------:R-:W-:Y:S01]  /*29e0*/  HMMA.16816.F32 R20, R16, R74, R64 ;  /* 0x0000004a1014723c */ /* 0x000fe20000001840 */
[----:B------:R-:W3:Y:S04]  /*29f0*/  LDSM.16.M88.4 R72, [R196+0xb100] ;  /* 0x00b10000c448783b */ /* 0x000ee80000000200 */
[----:B------:R-:W5:Y:S03]  /*2a00*/  LDSM.16.M88.4 R64, [R196+0xb900] ;  /* 0x00b90000c440783b */ /* 0x000f660000000200 */
[C---:B-1----:R-:W-:Y:S01]  /*2a10*/  HMMA.16816.F32 R28, R12.reuse, R68, R60 ;  /* 0x000000440c1c723c */ /* 0x042fe2000000183c */
[----:B------:R-:W-:Y:S04]  /*2a20*/  LDSM.16.M88.4 R16, [R204+0x14100] ;  /* 0x01410000cc10783b */ /* 0x000fe80000000200 */
[----:B------:R-:W-:Y:S03]  /*2a30*/  LDSM.16.M88.4 R60, [R207+0x3000] ;  /* 0x00300000cf3c783b */ /* 0x000fe60000000200 */
[C---:B------:R-:W-:Y:S08]  /*2a40*/  HMMA.16816.F32 R40, R12.reuse, R70, R56 ;  /* 0x000000460c28723c */ /* 0x040ff00000001838 */
[C---:B----4-:R-:W-:Y:S08]  /*2a50*/  HMMA.16816.F32 R48, R12.reuse, R76, R48 ;  /* 0x0000004c0c30723c */ /* 0x050ff00000001830 */
[C---:B------:R-:W-:Y:S01]  /*2a60*/  HMMA.16816.F32 R52, R12.reuse, R78, R52 ;  /* 0x0000004e0c34723c */ /* 0x040fe20000001834 */
[----:B------:R-:W1:Y:S07]  /*2a70*/  LDSM.16.M88.4 R76, [R207+0x2000] ;  /* 0x00200000cf4c783b */ /* 0x000e6e0000000200 */
[C---:B------:R-:W-:Y:S08]  /*2a80*/  HMMA.16816.F32 R56, R12.reuse, R88, R44 ;  /* 0x000000580c38723c */ /* 0x040ff0000000182c */
[C---:B------:R-:W-:Y:S01]  /*2a90*/  HMMA.16816.F32 R68, R12.reuse, R90, R24 ;  /* 0x0000005a0c44723c */ /* 0x040fe20000001818 */
[----:B------:R-:W-:Y:S07]  /*2aa0*/  LDSM.16.M88.4 R88, [R202+0xb900] ;  /* 0x00b90000ca58783b */ /* 0x000fee0000000200 */
[C---:B--2---:R-:W-:Y:S01]  /*2ab0*/  HMMA.16816.F32 R44, R12.reuse, R36, R32 ;  /* 0x000000240c2c723c */ /* 0x044fe20000001820 */
[----:B------:R-:W2:Y:S07]  /*2ac0*/  LDSM.16.M88.4 R32, [R207+0x2800] ;  /* 0x00280000cf20783b */ /* 0x000eae0000000200 */
[----:B------:R-:W-:Y:S08]  /*2ad0*/  HMMA.16816.F32 R20, R12, R38, R20 ;  /* 0x000000260c14723c */ /* 0x000ff00000001814 */
[C---:B------:R-:W-:Y:S08]  /*2ae0*/  HMMA.16816.F32 R12, R8.reuse, R84, R28 ;  /* 0x00000054080c723c */ /* 0x040ff0000000181c */
[C---:B------:R-:W-:Y:S01]  /*2af0*/  HMMA.16816.F32 R28, R8.reuse, R86, R40 ;  /* 0x00000056081c723c */ /* 0x040fe20000001828 */
[----:B------:R-:W4:Y:S07]  /*2b00*/  LDSM.16.M88.4 R84, [R207+0x3800] ;  /* 0x00380000cf54783b */ /* 0x000f2e0000000200 */
[C---:B------:R-:W-:Y:S08]  /*2b10*/  HMMA.16816.F32 R24, R8.reuse, R80, R48 ;  /* 0x000000500818723c */ /* 0x040ff00000001830 */
[C---:B------:R-:W-:Y:S01]  /*2b20*/  HMMA.16816.F32 R40, R8.reuse, R82, R52 ;  /* 0x000000520828723c */ /* 0x040fe20000001834 */
[----:B------:R-:W-:Y:S04]  /*2b30*/  LDSM.16.M88.4 R52, [R202+0xa100] ;  /* 0x00a10000ca34783b */ /* 0x000fe80000000200 */
[----:B------:R-:W-:Y:S03]  /*2b40*/  LDSM.16.M88.4 R80, [R202+0xb100] ;  /* 0x00b10000ca50783b */ /* 0x000fe60000000200 */
[C---:B---3--:R-:W-:Y:S08]  /*2b50*/  HMMA.16816.F32 R56, R8.reuse, R72, R56 ;  /* 0x000000480838723c */ /* 0x048ff00000001838 */
[C---:B------:R-:W-:Y:S08]  /*2b60*/  HMMA.16816.F32 R68, R8.reuse, R74, R68 ;  /* 0x0000004a0844723c */ /* 0x040ff00000001844 */
[----:B-----5:R-:W-:Y:S08]  /*2b70*/  HMMA.16816.F32 R72, R8, R64, R44 ;  /* 0x000000400848723c */ /* 0x020ff0000000182c */
[C---:B-1----:R-:W-:Y:S01]  /*2b80*/  HMMA.16816.F32 R48, R16.reuse, R76, R12 ;  /* 0x0000004c1030723c */ /* 0x042fe2000000180c */
[----:B------:R-:W1:Y:S07]  /*2b90*/  LDSM.16.M88.4 R12, [R206+0x14100] ;  /* 0x01410000ce0c783b */ /* 0x000e6e0000000200 */
[----:B------:R-:W-:Y:S01]  /*2ba0*/  HMMA.16816.F32 R44, R16, R78, R28 ;  /* 0x0000004e102c723c */ /* 0x000fe2000000181c */
[----:B------:R-:W3:Y:S07]  /*2bb0*/  LDSM.16.M88.4 R76, [R202+0xa900] ;  /* 0x00a90000ca4c783b */ /* 0x000eee0000000200 */
[----:B------:R-:W-:Y:S01]  /*2bc0*/  HMMA.16816.F32 R64, R8, R66, R20 ;  /* 0x000000420840723c */ /* 0x000fe20000001814 */
[----:B------:R-:W-:Y:S07]  /*2bd0*/  LDSM.16.M88.4 R8, [R205+0x14100] ;  /* 0x01410000cd08783b */ /* 0x000fee0000000200 */
[C---:B--2---:R-:W-:Y:S08]  /*2be0*/  HMMA.16816.F32 R36, R16.reuse, R32, R24 ;  /* 0x000000201024723c */ /* 0x044ff00000001818 */
[C---:B------:R-:W-:Y:S01]  /*2bf0*/  HMMA.16816.F32 R32, R16.reuse, R34, R40 ;  /* 0x000000221020723c */ /* 0x040fe20000001828 */
[----:B------:R-:W-:Y:S07]  /*2c00*/  LDSM.16.M88.4 R40, [R201+0x3000] ;  /* 0x00300000c928783b */ /* 0x000fee0000000200 */
[C---:B------:R-:W-:Y:S08]  /*2c10*/  HMMA.16816.F32 R28, R16.reuse, R60, R56 ;  /* 0x0000003c101c723c */ /* 0x040ff00000001838 */
[C---:B------:R-:W-:Y:S01]  /*2c20*/  HMMA.16816.F32 R24, R16.reuse, R62, R68 ;  /* 0x0000003e1018723c */ /* 0x040fe20000001844 */
[----:B------:R-:W-:Y:S04]  /*2c30*/  LDSM.16.M88.4 R60, [R201+0x2000] ;  /* 0x00200000c93c783b */ /* 0x000fe80000000200 */
[----:B------:R-:W-:Y:S03]  /*2c40*/  LDSM.16.M88.4 R68, [R196+0xc100] ;  /* 0x00c10000c444783b */ /* 0x000fe60000000200 */
[C---:B----4-:R-:W-:Y:S01]  /*2c50*/  HMMA.16816.F32 R20, R16.reuse, R84, R72 ;  /* 0x000000541014723c */ /* 0x050fe20000001848 */
[----:B------:R-:W2:Y:S07]  /*2c60*/  LDSM.16.M88.4 R72, [R201+0x2800] ;  /* 0x00280000c948783b */ /* 0x000eae0000000200 */
[----:B------:R-:W-:Y:S01]  /*2c70*/  HMMA.16816.F32 R64, R16, R86, R64 ;  /* 0x000000561040723c */ /* 0x000fe20000001840 */
[----:B------:R-:W-:Y:S07]  /*2c80*/  LDSM.16.M88.4 R84, [R196+0xd100] ;  /* 0x00d10000c454783b */ /* 0x000fee0000000200 */
[C---:B-1----:R-:W-:Y:S08]  /*2c90*/  HMMA.16816.F32 R16, R12.reuse, R52, R48 ;  /* 0x000000340c10723c */ /* 0x042ff00000001830 */
[C---:B---3--:R-:W-:Y:S01]  /*2ca0*/  HMMA.16816.F32 R48, R12.reuse, R78, R32 ;  /* 0x0000004e0c30723c */ /* 0x048fe20000001820 */
[----:B------:R-:W1:Y:S07]  /*2cb0*/  LDSM.16.M88.4 R32, [R201+0x3800] ;  /* 0x00380000c920783b */ /* 0x000e6e0000000200 */
[C---:B------:R-:W-:Y:S08]  /*2cc0*/  HMMA.16816.F32 R56, R12.reuse, R54, R44 ;  /* 0x000000360c38723c */ /* 0x040ff0000000182c */
[C---:B------:R-:W-:Y:S08]  /*2cd0*/  HMMA.16816.F32 R52, R12.reuse, R76, R36 ;  /* 0x0000004c0c34723c */ /* 0x040ff00000001824 */
[C---:B------:R-:W-:Y:S08]  /*2ce0*/  HMMA.16816.F32 R44, R12.reuse, R80, R28 ;  /* 0x000000500c2c723c */ /* 0x040ff0000000181c */
[C---:B------:R-:W-:Y:S01]  /*2cf0*/  HMMA.16816.F32 R36, R12.reuse, R82, R24 ;  /* 0x000000520c24723c */ /* 0x040fe20000001818 */
[----:B------:R-:W-:Y:S07]  /*2d00*/  LDSM.16.M88.4 R80, [R196+0xc900] ;  /* 0x00c90000c450783b */ /* 0x000fee0000000200 */
[C---:B------:R-:W-:Y:S01]  /*2d10*/  HMMA.16816.F32 R28, R12.reuse, R88, R20 ;  /* 0x000000580c1c723c */ /* 0x040fe20000001814 */
[----:B------:R-:W3:Y:S07]  /*2d20*/  LDSM.16.M88.4 R20, [R203+0x18100] ;  /* 0x01810000cb14783b */ /* 0x000eee0000000200 */
[----:B------:R-:W-:Y:S01]  /*2d30*/  HMMA.16816.F32 R24, R12, R90, R64 ;  /* 0x0000005a0c18723c */ /* 0x000fe20000001840 */
[----:B------:R-:W4:Y:S07]  /*2d40*/  LDSM.16.M88.4 R88, [R196+0xd900] ;  /* 0x00d90000c458783b */ /* 0x000f2e0000000200 */
[C---:B--2---:R-:W-:Y:S08]  /*2d50*/  HMMA.16816.F32 R76, R8.reuse, R74, R48 ;  /* 0x0000004a084c723c */ /* 0x044ff00000001830 */
[C---:B------:R-:W-:Y:S08]  /*2d60*/  HMMA.16816.F32 R16, R8.reuse, R60, R16 ;  /* 0x0000003c0810723c */ /* 0x040ff00000001810 */
[C---:B------:R-:W-:Y:S08]  /*2d70*/  HMMA.16816.F32 R12, R8.reuse, R62, R56 ;  /* 0x0000003e080c723c */ /* 0x040ff00000001838 */
[C---:B------:R-:W-:Y:S01]  /*2d80*/  HMMA.16816.F32 R60, R8.reuse, R72, R52 ;  /* 0x00000048083c723c */ /* 0x040fe20000001834 */
[----:B------:R-:W-:Y:S07]  /*2d90*/  LDSM.16.M88.4 R72, [R207+0x5000] ;  /* 0x00500000cf48783b */ /* 0x000fee0000000200 */
[C---:B------:R-:W-:Y:S08]  /*2da0*/  HMMA.16816.F32 R64, R8.reuse, R40, R44 ;  /* 0x000000280840723c */ /* 0x040ff0000000182c */
[C---:B------:R-:W-:Y:S01]  /*2db0*/  HMMA.16816.F32 R56, R8.reuse, R42, R36 ;  /* 0x0000002a0838723c */ /* 0x040fe20000001824 */
[----:B------:R-:W-:Y:S04]  /*2dc0*/  LDSM.16.M88.4 R40, [R207+0x4000] ;  /* 0x00400000cf28783b */ /* 0x000fe80000000200 */
[----:B------:R-:W-:Y:S03]  /*2dd0*/  LDSM.16.M88.4 R36, [R207+0x4800] ;  /* 0x00480000cf24783b */ /* 0x000fe60000000200 */
[C---:B-1----:R-:W-:Y:S08]  /*2de0*/  HMMA.16816.F32 R52, R8.reuse, R32, R28 ;  /* 0x000000200834723c */ /* 0x042ff0000000181c */
[----:B------:R-:W-:Y:S01]  /*2df0*/  HMMA.16816.F32 R48, R8, R34, R24 ;  /* 0x000000220830723c */ /* 0x000fe20000001818 */
[----:B------:R-:W1:Y:S07]  /*2e00*/  LDSM.16.M88.4 R8, [R204+0x18100] ;  /* 0x01810000cc08783b */ /* 0x000e6e0000000200 */
[C---:B---3--:R-:W-:Y:S01]  /*2e10*/  HMMA.16816.F32 R24, R20.reuse, R82, R76 ;  /* 0x000000521418723c */ /* 0x048fe2000000184c */
[----:B------:R-:W2:Y:S07]  /*2e20*/  LDSM.16.M88.4 R76, [R207+0x5800] ;  /* 0x00580000cf4c783b */ /* 0x000eae0000000200 */
[C---:B------:R-:W-:Y:S01]  /*2e30*/  HMMA.16816.F32 R44, R20.reuse, R68, R16 ;  /* 0x00000044142c723c */ /* 0x040fe20000001810 */
[----:B------:R-:W-:Y:S07]  /*2e40*/  LDSM.16.M88.4 R16, [R206+0x18100] ;  /* 0x01810000ce10783b */ /* 0x000fee0000000200 */
[C---:B------:R-:W-:Y:S01]  /*2e50*/  HMMA.16816.F32 R28, R20.reuse, R80, R60 ;  /* 0x00000050141c723c */ /* 0x040fe2000000183c */
[----:B------:R-:W3:Y:S07]  /*2e60*/  LDSM.16.M88.4 R80, [R202+0xc100] ;  /* 0x00c10000ca50783b */ /* 0x000eee0000000200 */
[C---:B------:R-:W-:Y:S08]  /*2e70*/  HMMA.16816.F32 R32, R20.reuse, R70, R12 ;  /* 0x000000461420723c */ /* 0x040ff0000000180c */
[C---:B------:R-:W-:Y:S08]  /*2e80*/  HMMA.16816.F32 R12, R20.reuse, R84, R64 ;  /* 0x00000054140c723c */ /* 0x040ff00000001840 */
[C---:B------:R-:W-:Y:S01]  /*2e90*/  HMMA.16816.F32 R56, R20.reuse, R86, R56 ;  /* 0x000000561438723c */ /* 0x040fe20000001838 */
[----:B------:R-:W5:Y:S07]  /*2ea0*/  LDSM.16.M88.4 R84, [R202+0xc900] ;  /* 0x00c90000ca54783b */ /* 0x000f6e0000000200 */
[C---:B----4-:R-:W-:Y:S08]  /*2eb0*/  HMMA.16816.F32 R52, R20.reuse, R88, R52 ;  /* 0x000000581434723c */ /* 0x050ff00000001834 */
[----:B------:R-:W-:Y:S01]  /*2ec0*/  HMMA.16816.F32 R20, R20, R90, R48 ;  /* 0x0000005a1414723c */ /* 0x000fe20000001830 */
[----:B------:R-:W4:Y:S07]  /*2ed0*/  LDSM.16.M88.4 R88, [R202+0xd100] ;  /* 0x00d10000ca58783b */ /* 0x000f2e0000000200 */
[C---:B-1----:R-:W-:Y:S08]  /*2ee0*/  HMMA.16816.F32 R68, R8.reuse, R40, R44 ;  /* 0x000000280844723c */ /* 0x042ff0000000182c */
[C---:B------:R-:W-:Y:S08]  /*2ef0*/  HMMA.16816.F32 R60, R8.reuse, R36, R28 ;  /* 0x00000024083c723c */ /* 0x040ff0000000181c */
[C---:B------:R-:W-:Y:S01]  /*2f00*/  HMMA.16816.F32 R64, R8.reuse, R42, R32 ;  /* 0x0000002a0840723c */ /* 0x040fe20000001820 */
[----:B------:R-:W-:Y:S07]  /*2f10*/  LDSM.16.M88.4 R40, [R201+0x4000] ;  /* 0x00400000c928783b */ /* 0x000fee0000000200 */
[C---:B------:R-:W-:Y:S01]  /*2f20*/  HMMA.16816.F32 R48, R8.reuse, R38, R24 ;  /* 0x000000260830723c */ /* 0x040fe20000001818 */
[----:B------:R-:W1:Y:S07]  /*2f30*/  LDSM.16.M88.4 R36, [R202+0xd900] ;  /* 0x00d90000ca24783b */ /* 0x000e6e0000000200 */
[C---:B------:R-:W-:Y:S01]  /*2f40*/  HMMA.16816.F32 R32, R8.reuse, R72, R12 ;  /* 0x000000480820723c */ /* 0x040fe2000000180c */
[----:B------:R-:W1:Y:S07]  /*2f50*/  LDSM.16.M88.4 R12, [R205+0x18100] ;  /* 0x01810000cd0c783b */ /* 0x000e6e0000000200 */
[C---:B--2---:R-:W-:Y:S08]  /*2f60*/  HMMA.16816.F32 R44, R8.reuse, R76, R52 ;  /* 0x0000004c082c723c */ /* 0x044ff00000001834 */
[C---:B------:R-:W-:Y:S01]  /*2f70*/  HMMA.16816.F32 R24, R8.reuse, R78, R20 ;  /* 0x0000004e0818723c */ /* 0x040fe20000001814 */
[----:B------:R-:W2:Y:S07]  /*2f80*/  LDSM.16.M88.4 R76, [R201+0x4800] ;  /* 0x00480000c94c783b */ /* 0x000eae0000000200 */
[----:B------:R-:W-:Y:S01]  /*2f90*/  HMMA.16816.F32 R28, R8, R74, R56 ;  /* 0x0000004a081c723c */ /* 0x000fe20000001838 */
[----:B------:R-:W-:Y:S07]  /*2fa0*/  LDSM.16.M88.4 R8, [R203+0x1c100] ;  /* 0x01c10000cb08783b */ /* 0x000fee0000000200 */
[C---:B---3--:R-:W-:Y:S08]  /*2fb0*/  HMMA.16816.F32 R20, R16.reuse, R80, R68 ;  /* 0x000000501014723c */ /* 0x048ff00000001844 */
[C---:B-----5:R-:W-:Y:S08]  /*2fc0*/  HMMA.16816.F32 R56, R16.reuse, R84, R60 ;  /* 0x000000541038723c */ /* 0x060ff0000000183c */
[C---:B------:R-:W-:Y:S01]  /*2fd0*/  HMMA.16816.F32 R52, R16.reuse, R82, R64 ;  /* 0x000000521034723c */ /* 0x040fe20000001840 */
[----:B------:R-:W3:Y:S07]  /*2fe0*/  LDSM.16.M88.4 R80, [R201+0x5000] ;  /* 0x00500000c950783b */ /* 0x000eee0000000200 */
[C---:B------:R-:W-:Y:S01]  /*2ff0*/  HMMA.16816.F32 R60, R16.reuse, R86, R48 ;  /* 0x00000056103c723c */ /* 0x040fe20000001830 */
[----:B------:R-:W5:Y:S07]  /*3000*/  LDSM.16.M88.4 R84, [R201+0x5800] ;  /* 0x00580000c954783b */ /* 0x000f6e0000000200 */
[C---:B----4-:R-:W-:Y:S08]  /*3010*/  HMMA.16816.F32 R72, R16.reuse, R88, R32 ;  /* 0x000000581048723c */ /* 0x050ff00000001820 */
[C---:B------:R-:W-:Y:S01]  /*3020*/  HMMA.16816.F32 R68, R16.reuse, R90, R28 ;  /* 0x0000005a1044723c */ /* 0x040fe2000000181c */
[----:B------:R-:W-:Y:S07]  /*3030*/  LDSM.16.M88.4 R88, [R207+0x6000] ;  /* 0x00600000cf58783b */ /* 0x000fee0000000200 */
[C---:B-1----:R-:W-:Y:S01]  /*3040*/  HMMA.16816.F32 R64, R16.reuse, R36, R44 ;  /* 0x000000241040723c */ /* 0x042fe2000000182c */
[----:B------:R-:W-:Y:S07]  /*3050*/  LDSM.16.M88.4 R44, [R196+0xf100] ;  /* 0x00f10000c42c783b */ /* 0x000fee0000000200 */
[----:B------:R-:W-:Y:S01]  /*3060*/  HMMA.16816.F32 R48, R16, R38, R24 ;  /* 0x000000261030723c */ /* 0x000fe20000001818 */
[----:B------:R-:W1:Y:S04]  /*3070*/  LDSM.16.M88.4 R36, [R196+0xe900] ;  /* 0x00e90000c424783b */ /* 0x000e680000000200 */
[----:B------:R-:W-:Y:S03]  /*3080*/  LDSM.16.M88.4 R16, [R204+0x1c100] ;  /* 0x01c10000cc10783b */ /* 0x000fe60000000200 */
[C---:B------:R-:W-:Y:S08]  /*3090*/  HMMA.16816.F32 R32, R12.reuse, R40, R20 ;  /* 0x000000280c20723c */ /* 0x040ff00000001814 */
[C---:B------:R-:W-:Y:S08]  /*30a0*/  HMMA.16816.F32 R28, R12.reuse, R42, R52 ;  /* 0x0000002a0c1c723c */ /* 0x040ff00000001834 */
[C---:B--2---:R-:W-:Y:S08]  /*30b0*/  HMMA.16816.F32 R24, R12.reuse, R76, R56 ;  /* 0x0000004c0c18723c */ /* 0x044ff00000001838 */
[C---:B------:R-:W-:Y:S01]  /*30c0*/  HMMA.16816.F32 R20, R12.reuse, R78, R60 ;  /* 0x0000004e0c14723c */ /* 0x040fe2000000183c */
[----:B------:R-:W2:Y:S07]  /*30d0*/  LDSM.16.M88.4 R76, [R196+0xf900] ;  /* 0x00f90000c44c783b */ /* 0x000eae0000000200 */
[C---:B---3--:R-:W-:Y:S01]  /*30e0*/  HMMA.16816.F32 R40, R12.reuse, R80, R72 ;  /* 0x000000500c28723c */ /* 0x048fe20000001848 */
[----:B------:R-:W-:Y:S07]  /*30f0*/  LDSM.16.M88.4 R72, [R202+0xf100] ;  /* 0x00f10000ca48783b */ /* 0x000fee0000000200 */
[C---:B------:R-:W-:Y:S01]  /*3100*/  HMMA.16816.F32 R52, R12.reuse, R82, R68 ;  /* 0x000000520c34723c */ /* 0x040fe20000001844 */
[----:B------:R-:W3:Y:S07]  /*3110*/  LDSM.16.M88.4 R80, [R207+0x6800] ;  /* 0x00680000cf50783b */ /* 0x000eee0000000200 */
[C---:B-----5:R-:W-:Y:S01]  /*3120*/  HMMA.16816.F32 R56, R12.reuse, R84, R64 ;  /* 0x000000540c38723c */ /* 0x060fe20000001840 */
[----:B------:R-:W-:Y:S07]  /*3130*/  LDSM.16.M88.4 R64, [R202+0xe900] ;  /* 0x00e90000ca40783b */ /* 0x000fee0000000200 */
[----:B------:R-:W-:Y:S01]  /*3140*/  HMMA.16816.F32 R48, R12, R86, R48 ;  /* 0x000000560c30723c */ /* 0x000fe20000001830 */
[----:B------:R-:W-:Y:S07]  /*3150*/  LDSM.16.M88.4 R84, [R207+0x7000] ;  /* 0x00700000cf54783b */ /* 0x000fee0000000200 */
[C---:B------:R-:W-:Y:S08]  /*3160*/  HMMA.16816.F32 R32, R8.reuse, R92, R32 ;  /* 0x0000005c0820723c */ /* 0x040ff00000001820 */
[C---:B------:R-:W-:Y:S01]  /*3170*/  HMMA.16816.F32 R60, R8.reuse, R94, R28 ;  /* 0x0000005e083c723c */ /* 0x040fe2000000181c */
[----:B------:R-:W4:Y:S07]  /*3180*/  LDSM.16.M88.4 R92, [R207+0x7800] ;  /* 0x00780000cf5c783b */ /* 0x000f2e0000000200 */
[C---:B-1----:R-:W-:Y:S08]  /*3190*/  HMMA.16816.F32 R68, R8.reuse, R36, R24 ;  /* 0x000000240844723c */ /* 0x042ff00000001818 */
[C---:B------:R-:W-:Y:S08]  /*31a0*/  HMMA.16816.F32 R28, R8.reuse, R38, R20 ;  /* 0x00000026081c723c */ /* 0x040ff00000001814 */
[C---:B------:R-:W-:Y:S08]  /*31b0*/  HMMA.16816.F32 R24, R8.reuse, R44, R40 ;  /* 0x0000002c0818723c */ /* 0x040ff00000001828 */
[C---:B------:R-:W-:Y:S01]  /*31c0*/  HMMA.16816.F32 R20, R8.reuse, R46, R52 ;  /* 0x0000002e0814723c */ /* 0x040fe20000001834 */
[----:B------:R-:W-:Y:S07]  /*31d0*/  LDSM.16.M88.4 R44, [R202+0xe100] ;  /* 0x00e10000ca2c783b */ /* 0x000fee0000000200 */
[C---:B--2---:R-:W-:Y:S08]  /*31e0*/  HMMA.16816.F32 R12, R8.reuse, R76, R56 ;  /* 0x0000004c080c723c */ /* 0x044ff00000001838 */
[----:B------:R-:W-:Y:S01]  /*31f0*/  HMMA.16816.F32 R36, R8, R78, R48 ;  /* 0x0000004e0824723c */ /* 0x000fe20000001830 */
[----:B------:R-:W1:Y:S04]  /*3200*/  LDSM.16.M88.4 R8, [R206+0x1c100] ;  /* 0x01c10000ce08783b */ /* 0x000e680000000200 */
[----:B------:R-:W2:Y:S03]  /*3210*/  LDSM.16.M88.4 R76, [R202+0xf900] ;  /* 0x00f90000ca4c783b */ /* 0x000ea60000000200 */
[C---:B------:R-:W-:Y:S08]  /*3220*/  HMMA.16816.F32 R40, R16.reuse, R88, R32 ;  /* 0x000000581028723c */ /* 0x040ff00000001820 */
[C---:B------:R-:W-:Y:S08]  /*3230*/  HMMA.16816.F32 R52, R16.reuse, R90, R60 ;  /* 0x0000005a1034723c */ /* 0x040ff0000000183c */
[C---:B---3--:R-:W-:Y:S08]  /*3240*/  HMMA.16816.F32 R56, R16.reuse, R82, R28 ;  /* 0x000000521038723c */ /* 0x048ff0000000181c */
[C---:B------:R-:W-:Y:S01]  /*3250*/  HMMA.16816.F32 R60, R16.reuse, R80, R68 ;  /* 0x00000050103c723c */ /* 0x040fe20000001844 */
[----:B------:R-:W-:Y:S04]  /*3260*/  LDSM.16.M88.4 R68, [R201+0x6000] ;  /* 0x00600000c944783b */ /* 0x000fe80000000200 */
[----:B------:R-:W-:Y:S03]  /*3270*/  LDSM.16.M88.4 R80, [R201+0x6800] ;  /* 0x00680000c950783b */ /* 0x000fe60000000200 */
[C---:B----4-:R-:W-:Y:S01]  /*3280*/  HMMA.16816.F32 R28, R16.reuse, R92, R12 ;  /* 0x0000005c101c723c */ /* 0x050fe2000000180c */
[----:B------:R-:W3:Y:S07]  /*3290*/  LDSM.16.M88.4 R12, [R205+0x1c100] ;  /* 0x01c10000cd0c783b */ /* 0x000eee0000000200 */
[C---:B------:R-:W-:Y:S08]  /*32a0*/  HMMA.16816.F32 R32, R16.reuse, R86, R20 ;  /* 0x000000561020723c */ /* 0x040ff00000001814 */
[C---:B------:R-:W-:Y:S08]  /*32b0*/  HMMA.16816.F32 R48, R16.reuse, R84, R24 ;  /* 0x000000541030723c */ /* 0x040ff00000001818 */
[----:B------:R-:W-:Y:S08]  /*32c0*/  HMMA.16816.F32 R20, R16, R94, R36 ;  /* 0x0000005e1014723c */ /* 0x000ff00000001824 */
[C---:B-1----:R-:W-:Y:S08]  /*32d0*/  HMMA.16816.F32 R16, R8.reuse, R44, R40 ;  /* 0x0000002c0810723c */ /* 0x042ff00000001828 */
[C---:B--2---:R-:W-:Y:S08]  /*32e0*/  HMMA.16816.F32 R40, R8.reuse, R76, R28 ;  /* 0x0000004c0828723c */ /* 0x044ff0000000181c */
[C---:B------:R-:W-:Y:S08]  /*32f0*/  HMMA.16816.F32 R24, R8.reuse, R46, R52 ;  /* 0x0000002e0818723c */ /* 0x040ff00000001834 */
[C---:B------:R-:W-:Y:S08]  /*3300*/  HMMA.16816.F32 R36, R8.reuse, R64, R60 ;  /* 0x000000400824723c */ /* 0x040ff0000000183c */
[C---:B------:R-:W-:Y:S08]  /*3310*/  HMMA.16816.F32 R56, R8.reuse, R66, R56 ;  /* 0x000000420838723c */ /* 0x040ff00000001838 */
[C---:B------:R-:W-:Y:S08]  /*3320*/  HMMA.16816.F32 R48, R8.reuse, R72, R48 ;  /* 0x000000480830723c */ /* 0x040ff00000001830 */
[C---:B------:R-:W-:Y:S08]  /*3330*/  HMMA.16816.F32 R32, R8.reuse, R74, R32 ;  /* 0x0000004a0820723c */ /* 0x040ff00000001820 */
[----:B------:R-:W-:Y:S01]  /*3340*/  HMMA.16816.F32 R28, R8, R78, R20 ;  /* 0x0000004e081c723c */ /* 0x000fe20000001814 */
[----:B------:R-:W-:Y:S06]  /*3350*/  LDSM.16.M88.4 R20, [R201+0x7000] ;  /* 0x00700000c914783b */ /* 0x000fec0000000200 */
[----:B------:R-:W-:Y:S01]  /*3360*/  @P6 IMAD.WIDE.U32 R8, R0, R102, R106 ;  /* 0x0000006600086225 */ /* 0x000fe200078e006a */
[----:B------:R-:W-:Y:S01]  /*3370*/  LOP3.LUT R0, R99, 0xffffffe0, RZ, 0xc0, !PT ;  /* 0xffffffe063007812 */ /* 0x000fe200078ec0ff */
[----:B---3--:R-:W-:Y:S01]  /*3380*/  HMMA.16816.F32 R44, R12, R68, R16 ;  /* 0x000000440c2c723c */ /* 0x008fe20000001810 */
[----:B------:R-:W-:Y:S01]  /*3390*/  LOP3.LUT R10, R7, 0xfffffffc, RZ, 0xc0, !PT ;  /* 0xfffffffc070a7812 */ /* 0x000fe200078ec0ff */
[----:B------:R-:W1:Y:S01]  /*33a0*/  LDSM.16.M88.4 R16, [R201+0x7800] ;  /* 0x00780000c910783b */ /* 0x000e620000000200 */
[----:B------:R-:W-:Y:S01]  /*33b0*/  SHF.R.S32.HI R11, RZ, 0x1f, R98 ;  /* 0x0000001fff0b7819 */ /* 0x000fe20000011462 */
[----:B------:R-:W-:Y:S01]  /*33c0*/  IMAD.IADD R0, R156, 0x1, -R0 ;  /* 0x000000019c007824 */ /* 0x000fe200078e0a00 */
[----:B------:R-:W-:Y:S01]  /*33d0*/  @P6 LEA R6, P0, R8, c[0x0][0x1c8], 0x1 ;  /* 0x0000720008066a11 */ /* 0x000fe200078008ff */
[----:B------:R-:W-:Y:S01]  /*33e0*/  @P6 IMAD.IADD R7, R9, 0x1, R3 ;  /* 0x0000000109076824 */ /* 0x000fe200078e0203 */
[----:B------:R-:W-:Y:S01]  /*33f0*/  LEA.HI R3, R11, R98, RZ, 0x3 ;  /* 0x000000620b037211 */ /* 0x000fe200078f18ff */
[----:B------:R-:W-:Y:S01]  /*3400*/  IMAD.IADD R9, R156, 0x1, -R10 ;  /* 0x000000019c097824 */ /* 0x000fe200078e0a0a */
[----:B------:R-:W-:Y:S01]  /*3410*/  SHF.R.S32.HI R11, RZ, 0x1f, R0 ;  /* 0x0000001fff0b7819 */ /* 0x000fe20000011400 */
[----:B------:R-:W-:-:S04]  /*3420*/  DEPBAR.LE SB0, 0x0 ;  /* 0x000080000000791a */ /* 0x000fc80000000000 */
[----:B------:R-:W-:Y:S01]  /*3430*/  @P6 LEA.HI.X R7, R8, c[0x0][0x1cc], R7, 0x1, P0 ;  /* 0x0000730008076a11 */ /* 0x000fe200000f0c07 */
[----:B------:R-:W-:Y:S01]  /*3440*/  BAR.SYNC.DEFER_BLOCKING 0x0 ;  /* 0x0000000000007b1d */ /* 0x000fe20000010000 */
[----:B------:R-:W-:Y:S01]  /*3450*/  LOP3.LUT R10, R3, 0xffffff8, RZ, 0xc0, !PT ;  /* 0x0ffffff8030a7812 */ /* 0x000fe200078ec0ff */
[C---:B------:R-:W-:Y:S01]  /*3460*/  HMMA.16816.F32 R36, R12.reuse, R80, R36 ;  /* 0x000000500c24723c */ /* 0x040fe20000001824 */
[----:B------:R-:W-:Y:S02]  /*3470*/  LEA.HI R8, R9, R9, RZ, 0x1 ;  /* 0x0000000909087211 */ /* 0x000fe400078f08ff */
[----:B------:R-:W-:Y:S01]  /*3480*/  LEA.HI R3, R11, R0, RZ, 0x2 ;  /* 0x000000000b037211 */ /* 0x000fe200078f10ff */
[----:B------:R-:W-:Y:S01]  /*3490*/  IMAD.IADD R11, R98, 0x1, -R10 ;  /* 0x00000001620b7824 */ /* 0x000fe200078e0a0a */
[----:B------:R-:W-:Y:S02]  /*34a0*/  LOP3.LUT R8, R8, 0x1ffffffe, RZ, 0xc0, !PT ;  /* 0x1ffffffe08087812 */ /* 0x000fe400078ec0ff */
[----:B------:R-:W-:Y:S01]  /*34b0*/  LEA.HI.SX32 R10, R3, UR9, 0x1e ;  /* 0x00000009030a7c11 */ /* 0x000fe2000f8ff2ff */
[----:B------:R-:W-:Y:S01]  /*34c0*/  HMMA.16816.F32 R24, R12, R70, R24 ;  /* 0x000000460c18723c */ /* 0x000fe20000001818 */
[----:B------:R-:W-:Y:S01]  /*34d0*/  PLOP3.LUT P0, PT, PT, PT, UP2, 0x80, 0x0 ;  /* 0x000000000000781c */ /* 0x000fe20003f0f028 */
[----:B------:R-:W-:Y:S01]  /*34e0*/  IMAD.IADD R9, R9, 0x1, -R8 ;  /* 0x0000000109097824 */ /* 0x000fe200078e0a08 */
[----:B------:R-:W-:Y:S01]  /*34f0*/  LOP3.LUT R3, R3, 0x7ffffffc, RZ, 0xc0, !PT ;  /* 0x7ffffffc03037812 */ /* 0x000fe200078ec0ff */
[----:B------:R-:W-:-:S04]  /*3500*/  IMAD R8, R11, 0x10, R10 ;  /* 0x000000100b087824 */ /* 0x000fc800078e020a */
[----:B------:R-:W-:Y:S01]  /*3510*/  IMAD R52, R9, 0x8, R8 ;  /* 0x0000000809347824 */ /* 0x000fe200078e0208 */
[C---:B------:R-:W-:Y:S01]  /*3520*/  HMMA.16816.F32 R80, R12.reuse, R82, R56 ;  /* 0x000000520c50723c */ /* 0x040fe20000001838 */
[----:B------:R-:W-:Y:S02]  /*3530*/  IMAD.IADD R3, R0, 0x1, -R3 ;  /* 0x0000000100037824 */ /* 0x000fe400078e0a03 */
[----:B------:R-:W-:Y:S01]  /*3540*/  @P5 IMAD.HI.U32 R9, R52, c[0x0][0x2c8], RZ ;  /* 0x0000b20034095a27 */ /* 0x000fe200078e00ff */
[----:B------:R-:W-:Y:S01]  /*3550*/  @P6 LEA R8, P5, R103, R6, 0x1 ;  /* 0x0000000667086211 */ /* 0x000fe200078a08ff */
[----:B------:R-:W-:Y:S01]  /*3560*/  @!PT LDS RZ, [RZ] ;  /* 0x00000000fffff984 */ /* 0x000fe20000000800 */
[----:B------:R-:W-:Y:S01]  /*3570*/  @!PT LDS RZ, [RZ] ;  /* 0x00000000fffff984 */ /* 0x000fe20000000800 */
[----:B------:R-:W-:Y:S01]  /*3580*/  @!PT LDS RZ, [RZ] ;  /* 0x00000000fffff984 */ /* 0x000fe20000000800 */
[----:B------:R2:W-:Y:S02]  /*3590*/  @P6 LDGSTS.E.BYPASS.LTC128B.128 [R225+0x8100], [R6.64], !P4 ;  /* 0x0810000006e16fae */ /* 0x0005e4000e101d4c */
[----:B------:R-:W-:Y:S01]  /*35a0*/  IMAD.MOV.U32 R10, RZ, RZ, R52 ;  /* 0x000000ffff0a7224 */ /* 0x000fe200078e0034 */
[----:B------:R-:W-:Y:S01]  /*35b0*/  @P0 SHF.R.U32.HI R10, RZ, c[0x0][0x2cc], R9 ;  /* 0x0000b300ff0a0a19 */ /* 0x000fe20000011609 */
[----:B------:R2:W-:Y:S01]  /*35c0*/  @P6 LDGSTS.E.BYPASS.LTC128B.128 [R225+0xa100], [R6.64+0x80], !P3 ;  /* 0x0a10008006e16fae */ /* 0x0005e2000d901d4c */
[----:B-1----:R-:W-:Y:S01]  /*35d0*/  HMMA.16816.F32 R40, R12, R16, R40 ;  /* 0x000000100c28723c */ /* 0x002fe20000001828 */
[----:B------:R-:W-:Y:S01]  /*35e0*/  IMAD.SHL.U32 R246, R3, 0x2, RZ ;  /* 0x0000000203f67824 */ /* 0x000fe200078e00ff */
[----:B------:R-:W-:Y:S01]  /*35f0*/  PLOP3.LUT P0, PT, PT, PT, UP1, 0x40, 0x0 ;  /* 0x000000000000781c */ /* 0x000fe20003f0e818 */
[----:B------:R2:W-:Y:S01]  /*3600*/  @P6 LDGSTS.E.BYPASS.LTC128B.128 [R225+0xc100], [R6.64+0x100], !P2 ;  /* 0x0c10010006e16fae */ /* 0x0005e2000d101d4c */
[----:B------:R-:W-:-:S03]  /*3610*/  @P6 LEA.HI.X R9, R103, R7, R104, 0x1, P5 ;  /* 0x0000000767096211 */ /* 0x000fc600028f0c68 */
[----:B------:R2:W-:Y:S01]  /*3620*/  @P6 LDGSTS.E.BYPASS.LTC128B.128 [R225+0xe100], [R6.64+0x180], !P1 ;  /* 0x0e10018006e16fae */ /* 0x0005e2000c901d4c */
[----:B------:R-:W-:Y:S01]  /*3630*/  IMAD.MOV.U32 R16, RZ, RZ, 0x1 ;  /* 0x00000001ff107424 */ /* 0x000fe200078e00ff */
[C---:B------:R-:W-:Y:S02]  /*3640*/  HMMA.16816.F32 R48, R12.reuse, R20, R48 ;  /* 0x000000140c30723c */ /* 0x040fe40000001830 */
[----:B------:R-:W-:Y:S02]  /*3650*/  STL [R1+0x3c], R52 ;  /* 0x00003c3401007387 */ /* 0x000fe40000100800 */
[----:B------:R-:W-:Y:S02]  /*3660*/  IADD3 R0, -R97, c[0x0][0x1d0], R16 ;  /* 0x0000740061007a10 */ /* 0x000fe40007ffe110 */
[----:B------:R1:W-:Y:S02]  /*3670*/  @P6 LDGSTS.E.BYPASS.LTC128B.128 [R225+0x9100], [R8.64], !P4 ;  /* 0x0910000008e16fae */ /* 0x0003e4000e101d4c */
[----:B------:R-:W-:Y:S01]  /*3680*/  IADD3 R0, R0, -c[0x0][0x168], -R246 ;  /* 0x80005a0000007a10 */ /* 0x000fe20007ffe8f6 */
[C---:B------:R-:W-:Y:S01]  /*3690*/  HMMA.16816.F32 R32, R12.reuse, R22, R32 ;  /* 0x000000160c20723c */ /* 0x040fe20000001820 */
[----:B------:R1:W-:Y:S04]  /*36a0*/  @P6 LDGSTS.E.BYPASS.LTC128B.128 [R225+0xb100], [R8.64+0x80], !P3 ;  /* 0x0b10008008e16fae */ /* 0x0003e8000d901d4c */
[----:B------:R1:W-:Y:S03]  /*36b0*/  @P6 LDGSTS.E.BYPASS.LTC128B.128 [R225+0xd100], [R8.64+0x100], !P2 ;  /* 0x0d10010008e16fae */ /* 0x0003e6000d101d4c */
[----:B------:R-:W-:Y:S01]  /*36c0*/  HMMA.16816.F32 R28, R12, R18, R28 ;  /* 0x000000120c1c723c */ /* 0x000fe2000000181c */
[----:B------:R1:W-:Y:S04]  /*36d0*/  @P6 LDGSTS.E.BYPASS.LTC128B.128 [R225+0xf100], [R8.64+0x180], !P1 ;  /* 0x0f10018008e16fae */ /* 0x0003e8000c901d4c */
[----:B------:R-:W0:Y:S01]  /*36e0*/  LDGDEPBAR ;  /* 0x00000000000079af */ /* 0x000e220000000000 */
[----:B--2---:R-:W-:-:S03]  /*36f0*/  IADD3 R7, R0, c[0x0][0x328], RZ ;  /* 0x0000ca0000077a10 */ /* 0x004fc60007ffe0ff */
[----:B------:R-:W2:Y:S01]  /*3700*/  SHFL.IDX PT, R6, R10, RZ, 0x1c1f ;  /* 0x001c1fff0a067589 */ /* 0x000ea200000e0000 */
[----:B-1----:R-:W-:Y:S02]  /*3710*/  IADD3 R9, R0, UR6, RZ ;  /* 0x0000000600097c10 */ /* 0x002fe4000fffe0ff */
[----:B------:R-:W-:Y:S01]  /*3720*/  IADD3 R8, -R246, c[0x0][0x1d0], -R97 ;  /* 0x00007400f6087a10 */ /* 0x000fe20007ffe961 */
[--C-:B--2---:R-:W-:Y:S02]  /*3730*/  IMAD.IADD R3, R7, 0x1, R6.reuse ;  /* 0x0000000107037824 */ /* 0x104fe400078e0206 */
[----:B------:R-:W-:-:S03]  /*3740*/  IMAD.IADD R0, R9, 0x1, R6 ;  /* 0x0000000109007824 */ /* 0x000fc600078e0206 */
[----:B------:R-:W-:Y:S01]  /*3750*/  IMNMX R3, R3, R8, PT ;  /* 0x0000000803037217 */ /* 0x000fe20003800200 */
[----:B------:R-:W-:Y:S05]  /*3760*/  @P0 BRA `(.L_x_4177) ;  /* 0x0000014000000947 */ /* 0x000fea0003800000 */
[----:B------:R-:W-:Y:S01]  /*3770*/  IADD3 R6, R6, c[0x0][0x1d0], RZ ;  /* 0x0000740006067a10 */ /* 0x000fe20007ffe0ff */
        /* <DEDUP_REMOVED lines=10> */
.L_x_4179:
[----:B------:R-:W-:-:S13]  /*3820*/  ISETP.NE.AND P0, PT, R16, c[0x0][0x32c], PT ;  /* 0x0000cb0010007a0c */ /* 0x000fda0003f05270 */
[----:B------:R-:W-:-:S05]  /*3830*/  @P0 IMAD.HI.U32 R11, R6, c[0x0][0x330], RZ ;  /* 0x0000cc00060b0a27 */ /* 0x000fca00078e00ff */
[----:B------:R-:W-:Y:S02]  /*3840*/  @P0 SHF.R.U32.HI R6, RZ, c[0x0][0x334], R11 ;  /* 0x0000cd00ff060a19 */ /* 0x000fe4000001160b */
.L_x_4180:
[----:B------:R-:W-:Y:S05]  /*3850*/  BSYNC B0 ;  /* 0x0000000000007941 */ /* 0x000fea0003800000 */
.L_x_4178:
[----:B------:R-:W-:-:S04]  /*3860*/  IMAD R6, R6, c[0x0][0x32c], -R97 ;  /* 0x0000cb0006067a24 */ /* 0x000fc800078e0a61 */
[----:B------:R-:W-:-:S05]  /*3870*/  IMAD.IADD R6, R6, 0x1, -R246 ;  /* 0x0000000106067824 */ /* 0x000fca00078e0af6 */
[----:B------:R-:W-:Y:S02]  /*3880*/  IADD3 R11, R6, c[0x0][0x32c], RZ ;  /* 0x0000cb00060b7a10 */ /* 0x000fe40007ffe0ff */
[----:B------:R-:W-:Y:S02]  /*3890*/  IMNMX R0, R0, R6, !PT ;  /* 0x0000000600007217 */ /* 0x000fe40007800200 */
[----:B------:R-:W-:Y:S02]  /*38a0*/  IMNMX R3, R3, R11, PT ;  /* 0x0000000b03037217 */ /* 0x000fe40003800200 */
.L_x_4177:
[----:B------:R-:W-:Y:S01]  /*38b0*/  ISETP.GT.AND P0, PT, R185, RZ, PT ;  /* 0x000000ffb900720c */ /* 0x000fe20003f04270 */
[----:B------:R-:W1:Y:S03]  /*38c0*/  SHFL.IDX PT, R6, R10, 0x1, 0x1c1f ;  /* 0x003c1f000a067f89 */ /* 0x000e6600000e0000 */
[C---:B------:R-:W-:Y:S02]  /*38d0*/  ISETP.GT.AND P5, PT, R0.reuse, RZ, P0 ;  /* 0x000000ff0000720c */ /* 0x040fe400007a4270 */
[----:B------:R-:W-:-:S02]  /*38e0*/  ISETP.GT.AND P6, PT, R0, 0x1, P0 ;  /* 0x000000010000780c */ /* 0x000fc400007c4270 */
[C---:B------:R-:W-:Y:S02]  /*38f0*/  ISETP.LT.OR P5, PT, R3.reuse, 0x1, P5 ;  /* 0x000000010300780c */ /* 0x040fe40002fa1670 */
[----:B------:R-:W-:Y:S02]  /*3900*/  ISETP.LT.OR P6, PT, R3, 0x2, P6 ;  /* 0x000000020300780c */ /* 0x000fe400037c1670 */
[----:B------:R-:W-:Y:S02]  /*3910*/  FSEL R12, R44, -INF , !P5 ;  /* 0xff8000002c0c7808 */ /* 0x000fe40006800000 */
[----:B------:R-:W-:Y:S02]  /*3920*/  ISETP.GT.AND P5, PT, R0, 0x8, P0 ;  /* 0x000000080000780c */ /* 0x000fe400007a4270 */
[----:B------:R-:W-:Y:S02]  /*3930*/  FSEL R13, R45, -INF , !P6 ;  /* 0xff8000002d0d7808 */ /* 0x000fe40007000000 */
[----:B------:R-:W-:-:S02]  /*3940*/  ISETP.LT.OR P5, PT, R3, 0x9, P5 ;  /* 0x000000090300780c */ /* 0x000fc40002fa1670 */
[----:B------:R-:W-:Y:S02]  /*3950*/  ISETP.GT.AND P6, PT, R0, 0x9, P0 ;  /* 0x000000090000780c */ /* 0x000fe400007c4270 */
[----:B------:R-:W-:Y:S02]  /*3960*/  FSEL R14, R24, -INF , !P5 ;  /* 0xff800000180e7808 */ /* 0x000fe40006800000 */
[----:B------:R-:W-:Y:S02]  /*3970*/  ISETP.GT.AND P5, PT, R0, 0x10, P0 ;  /* 0x000000100000780c */ /* 0x000fe400007a4270 */
[C---:B------:R-:W-:Y:S02]  /*3980*/  ISETP.LT.OR P6, PT, R3.reuse, 0xa, P6 ;  /* 0x0000000a0300780c */ /* 0x040fe400037c1670 */
[----:B------:R-:W-:Y:S02]  /*3990*/  ISETP.LT.OR P5, PT, R3, 0x11, P5 ;  /* 0x000000110300780c */ /* 0x000fe40002fa1670 */
[----:B------:R-:W-:-:S02]  /*39a0*/  FSEL R15, R25, -INF , !P6 ;  /* 0xff800000190f7808 */ /* 0x000fc40007000000 */
[----:B------:R-:W-:Y:S02]  /*39b0*/  FSEL R60, R36, -INF , !P5 ;  /* 0xff800000243c7808 */ /* 0x000fe40006800000 */
[C---:B------:R-:W-:Y:S02]  /*39c0*/  ISETP.GT.AND P5, PT, R0.reuse, 0x18, P0 ;  /* 0x000000180000780c */ /* 0x040fe400007a4270 */
[----:B------:R-:W-:Y:S02]  /*39d0*/  ISETP.GT.AND P6, PT, R0, 0x11, P0 ;  /* 0x000000110000780c */ /* 0x000fe400007c4270 */
[C---:B------:R-:W-:Y:S02]  /*39e0*/  ISETP.LT.OR P5, PT, R3.reuse, 0x19, P5 ;  /* 0x000000190300780c */ /* 0x040fe40002fa1670 */
[----:B------:R-:W-:Y:S02]  /*39f0*/  ISETP.LT.OR P6, PT, R3, 0x12, P6 ;  /* 0x000000120300780c */ /* 0x000fe400037c1670 */
[----:B------:R-:W-:-:S02]  /*3a00*/  FSEL R62, R80, -INF , !P5 ;  /* 0xff800000503e7808 */ /* 0x000fc40006800000 */
[C---:B------:R-:W-:Y:S02]  /*3a10*/  ISETP.GT.AND P5, PT, R0.reuse, 0x20, P0 ;  /* 0x000000200000780c */ /* 0x040fe400007a4270 */
[----:B------:R-:W-:Y:S02]  /*3a20*/  FSEL R61, R37, -INF , !P6 ;  /* 0xff800000253d7808 */ /* 0x000fe40007000000 */
[C---:B------:R-:W-:Y:S02]  /*3a30*/  ISETP.LT.OR P5, PT, R3.reuse, 0x21, P5 ;  /* 0x000000210300780c */ /* 0x040fe40002fa1670 */
[----:B------:R-:W-:Y:S02]  /*3a40*/  ISETP.GT.AND P6, PT, R0, 0x19, P0 ;  /* 0x000000190000780c */ /* 0x000fe400007c4270 */
[----:B------:R-:W-:Y:S02]  /*3a50*/  FSEL R157, R48, -INF , !P5 ;  /* 0xff800000309d7808 */ /* 0x000fe40006800000 */
[----:B------:R-:W-:-:S02]  /*3a60*/  ISETP.LT.OR P6, PT, R3, 0x1a, P6 ;  /* 0x0000001a0300780c */ /* 0x000fc400037c1670 */
        /* <DEDUP_REMOVED lines=18> */
[----:B------:R-:W-:Y:S02]  /*3b90*/  PLOP3.LUT P5, PT, PT, PT, UP1, 0x40, 0x0 ;  /* 0x000000000000781c */ /* 0x000fe40003fae818 */
[----:B------:R-:W-:Y:S02]  /*3ba0*/  FSEL R227, R41, -INF , !P6 ;  /* 0xff80000029e37808 */ /* 0x000fe40007000000 */
[----:B------:R-:W-:Y:S01]  /*3bb0*/  ISETP.GT.AND P6, PT, R0, 0x39, P0 ;  /* 0x000000390000780c */ /* 0x000fe200007c4270 */
[----:B-1----:R-:W-:-:S03]  /*3bc0*/  IMAD.IADD R0, R9, 0x1, R6 ;  /* 0x0000000109007824 */ /* 0x002fc600078e0206 */
[----:B------:R-:W-:Y:S01]  /*3bd0*/  ISETP.LT.OR P6, PT, R3, 0x3a, P6 ;  /* 0x0000003a0300780c */ /* 0x000fe200037c1670 */
[----:B------:R-:W-:-:S03]  /*3be0*/  IMAD.IADD R3, R7, 0x1, R6 ;  /* 0x0000000107037824 */ /* 0x000fc600078e0206 */
[----:B------:R-:W-:Y:S02]  /*3bf0*/  FSEL R234, R29, -INF , !P6 ;  /* 0xff8000001dea7808 */ /* 0x000fe40007000000 */
        /* <DEDUP_REMOVED lines=13> */
.L_x_4183:
[----:B------:R-:W-:-:S13]  /*3cd0*/  ISETP.NE.AND P5, PT, R16, c[0x0][0x32c], PT ;  /* 0x0000cb0010007a0c */ /* 0x000fda0003fa5270 */
[----:B------:R-:W-:-:S05]  /*3ce0*/  @P5 IMAD.HI.U32 R7, R6, c[0x0][0x330], RZ ;  /* 0x0000cc0006075a27 */ /* 0x000fca00078e00ff */
[----:B------:R-:W-:Y:S02]  /*3cf0*/  @P5 SHF.R.U32.HI R6, RZ, c[0x0][0x334], R7 ;  /* 0x0000cd00ff065a19 */ /* 0x000fe40000011607 */
.L_x_4184:
[----:B------:R-:W-:Y:S05]  /*3d00*/  BSYNC B0 ;  /* 0x0000000000007941 */ /* 0x000fea0003800000 */
.L_x_4182:
[----:B------:R-:W-:-:S04]  /*3d10*/  IMAD R6, R6, c[0x0][0x32c], -R97 ;  /* 0x0000cb0006067a24 */ /* 0x000fc800078e0a61 */
[----:B------:R-:W-:-:S05]  /*3d20*/  IMAD.IADD R6, R6, 0x1, -R246 ;  /* 0x0000000106067824 */ /* 0x000fca00078e0af6 */
[----:B------:R-:W-:Y:S02]  /*3d30*/  IADD3 R7, R6, c[0x0][0x32c], RZ ;  /* 0x0000cb0006077a10 */ /* 0x000fe40007ffe0ff */
[----:B------:R-:W-:Y:S02]  /*3d40*/  IMNMX R0, R0, R6, !PT ;  /* 0x0000000600007217 */ /* 0x000fe40007800200 */
[----:B------:R-:W-:Y:S02]  /*3d50*/  IMNMX R3, R3, R7, PT ;  /* 0x0000000703037217 */ /* 0x000fe40003800200 */
.L_x_4181:
[----:B------:R-:W-:Y:S01]  /*3d60*/  ISETP.GT.AND P6, PT, R0, 0x8, P0 ;  /* 0x000000080000780c */ /* 0x000fe200007c4270 */
[----:B------:R-:W-:Y:S01]  /*3d70*/  IMAD.SHL.U32 R197, R5, 0x2, RZ ;  /* 0x0000000205c57824 */ /* 0x000fe200078e00ff */
[----:B------:R-:W-:Y:S01]  /*3d80*/  FMNMX.FTZ R156, R12, R13, !PT ;  /* 0x0000000d0c9c7209 */ /* 0x000fe20007810000 */
[----:B------:R-:W-:Y:S01]  /*3d90*/  @UP2 USHF.L.U32 UR8, UR8, 0x7, URZ ;  /* 0x0000000708082899 */ /* 0x000fe2000800063f */
[----:B------:R-:W-:Y:S01]  /*3da0*/  ISETP.LT.OR P6, PT, R3, 0x9, P6 ;  /* 0x000000090300780c */ /* 0x000fe200037c1670 */
[----:B------:R-:W-:Y:S01]  /*3db0*/  IMAD R200, R2, 0x2, R197 ;  /* 0x0000000202c87824 */ /* 0x000fe200078e02c5 */
[----:B------:R-:W-:Y:S01]  /*3dc0*/  ISETP.GT.AND P5, PT, R0, 0x1, P0 ;  /* 0x000000010000780c */ /* 0x000fe200007a4270 */
[----:B------:R-:W-:Y:S01]  /*3dd0*/  LDSM.16.MT88.4 R52, [R197+0x4100] ;  /* 0x00410000c534783b */ /* 0x000fe20000004200 */
[----:B------:R-:W-:Y:S01]  /*3de0*/  FSEL R11, R26, -INF , !P6 ;  /* 0xff8000001a0b7808 */ /* 0x000fe20007000000 */
[----:B------:R-:W-:Y:S01]  /*3df0*/  ULDC.64 UR4, c[0x0][0x2c8] ;  /* 0x0000b20000047ab9 */ /* 0x000fe20000000a00 */
[----:B------:R-:W-:Y:S01]  /*3e00*/  ISETP.GT.AND P6, PT, R0, 0x10, P0 ;  /* 0x000000100000780c */ /* 0x000fe200007c4270 */
[----:B------:R-:W-:Y:S01]  /*3e10*/  UIMAD.WIDE.U32 UR14, UR8, UR4, URZ ;  /* 0x00000004080e72a5 */ /* 0x000fe2000f8e003f */
[----:B------:R-:W-:-:S02]  /*3e20*/  FMNMX.FTZ R156, R14, R156, !PT ;  /* 0x0000009c0e9c7209 */ /* 0x000fc40007810000 */
[C---:B------:R-:W-:Y:S02]  /*3e30*/  ISETP.LT.OR P5, PT, R3.reuse, 0x2, P5 ;  /* 0x000000020300780c */ /* 0x040fe40002fa1670 */
[----:B------:R-:W-:Y:S02]  /*3e40*/  ISETP.LT.OR P6, PT, R3, 0x11, P6 ;  /* 0x000000110300780c */ /* 0x000fe400037c1670 */
[----:B------:R-:W-:Y:S01]  /*3e50*/  FMNMX.FTZ R156, R15, R156, !PT ;  /* 0x0000009c0f9c7209 */ /* 0x000fe20007810000 */
[----:B------:R-:W-:Y:S01]  /*3e60*/  @UP2 UMOV UR7, UR15 ;  /* 0x0000000f00072c82 */ /* 0x000fe20008000000 */
[----:B------:R-:W-:Y:S01]  /*3e70*/  FSEL R10, R47, -INF , !P5 ;  /* 0xff8000002f0a7808 */ /* 0x000fe20006800000 */
[----:B------:R-:W-:Y:S01]  /*3e80*/  @UP2 USHF.R.U32.HI UR9, URZ, UR5, UR7 ;  /* 0x000000053f092299 */ /* 0x000fe20008011607 */
[----:B------:R-:W-:Y:S02]  /*3e90*/  ISETP.GT.AND P5, PT, R0, 0x9, P0 ;  /* 0x000000090000780c */ /* 0x000fe400007a4270 */
[----:B------:R-:W-:Y:S01]  /*3ea0*/  FSEL R58, R38, -INF , !P6 ;  /* 0xff800000263a7808 */ /* 0x000fe20007000000 */
[----:B------:R-:W-:Y:S01]  /*3eb0*/  UIADD3 UR9, UR11, UR9, URZ ;  /* 0x000000090b097290 */ /* 0x000fe2000fffe03f */
[----:B------:R-:W-:Y:S01]  /*3ec0*/  FMNMX.FTZ R156, R60, R156, !PT ;  /* 0x0000009c3c9c7209 */ /* 0x000fe20007810000 */
[----:B------:R-:W-:Y:S01]  /*3ed0*/  ULDC UR7, c[0x0][0x328] ;  /* 0x0000ca0000077ab9 */ /* 0x000fe20000000800 */
[----:B------:R-:W-:Y:S01]  /*3ee0*/  ISETP.GT.AND P6, PT, R0, RZ, P0 ;  /* 0x000000ff0000720c */ /* 0x000fe200007c4270 */
[----:B------:R-:W-:Y:S01]  /*3ef0*/  UIADD3 UR7, UR9, UR7, URZ ;  /* 0x0000000709077290 */ /* 0x000fe2000fffe03f */
[----:B------:R-:W-:-:S02]  /*3f00*/  ISETP.LT.OR P5, PT, R3, 0xa, P5 ;  /* 0x0000000a0300780c */ /* 0x000fc40002fa1670 */
[----:B------:R-:W-:Y:S02]  /*3f10*/  FMNMX.FTZ R156, R61, R156, !PT ;  /* 0x0000009c3d9c7209 */ /* 0x000fe40007810000 */
[----:B------:R-:W-:Y:S02]  /*3f20*/  ISETP.LT.OR P6, PT, R3, 0x1, P6 ;  /* 0x000000010300780c */ /* 0x000fe400037c1670 */
[----:B------:R-:W-:Y:S02]  /*3f30*/  FSEL R24, R27, -INF , !P5 ;  /* 0xff8000001b187808 */ /* 0x000fe40006800000 */
[----:B------:R-:W-:Y:S02]  /*3f40*/  ISETP.GT.AND P5, PT, R0, 0x11, P0 ;  /* 0x000000110000780c */ /* 0x000fe400007a4270 */
[----:B------:R-:W-:Y:S02]  /*3f50*/  FMNMX.FTZ R156, R62, R156, !PT ;  /* 0x0000009c3e9c7209 */ /* 0x000fe40007810000 */
[----:B------:R-:W-:-:S02]  /*3f60*/  FSEL R9, R46, -INF , !P6 ;  /* 0xff8000002e097808 */ /* 0x000fc40007000000 */
[----:B------:R-:W-:Y:S01]  /*3f70*/  ISETP.LT.OR P5, PT, R3, 0x12, P5 ;  /* 0x000000120300780c */ /* 0x000fe20002fa1670 */
[----:B------:R-:W-:Y:S01]  /*3f80*/  LDSM.16.MT88.4 R44, [R200+0x4100] ;  /* 0x00410000c82c783b */ /* 0x000fe20000004200 */
[----:B------:R-:W-:Y:S02]  /*3f90*/  FMNMX.FTZ R156, R63, R156, !PT ;  /* 0x0000009c3f9c7209 */ /* 0x000fe40007810000 */
[----:B------:R-:W-:Y:S02]  /*3fa0*/  FMNMX.FTZ R6, R9, R10, !PT ;  /* 0x0000000a09067209 */ /* 0x000fe40007810000 */
[----:B------:R-:W-:Y:S02]  /*3fb0*/  FSEL R56, R39, -INF , !P5 ;  /* 0xff80000027387808 */ /* 0x000fe40006800000 */
[----:B------:R-:W-:Y:S02]  /*3fc0*/  FMNMX.FTZ R156, R157, R156, !PT ;  /* 0x0000009c9d9c7209 */ /* 0x000fe40007810000 */
[----:B------:R-:W-:-:S02]  /*3fd0*/  ISETP.GT.AND P5, PT, R0, 0x19, P0 ;  /* 0x000000190000780c */ /* 0x000fc400007a4270 */
[----:B------:R-:W-:Y:S02]  /*3fe0*/  FMNMX.FTZ R6, R11, R6, !PT ;  /* 0x000000060b067209 */ /* 0x000fe40007810000 */
[----:B------:R-:W-:Y:S02]  /*3ff0*/  ISETP.GT.AND P6, PT, R0, 0x18, P0 ;  /* 0x000000180000780c */ /* 0x000fe400007c4270 */
[----:B------:R-:W-:Y:S02]  /*4000*/  FMNMX.FTZ R156, R158, R156, !PT ;  /* 0x0000009c9e9c7209 */ /* 0x000fe40007810000 */
[C---:B------:R-:W-:Y:S02]  /*4010*/  ISETP.LT.OR P5, PT, R3.reuse, 0x1a, P5 ;  /* 0x0000001a0300780c */ /* 0x040fe40002fa1670 */
[----:B------:R-:W-:Y:S02]  /*4020*/  FMNMX.FTZ R6, R24, R6, !PT ;  /* 0x0000000618067209 */ /* 0x000fe40007810000 */
[----:B------:R-:W-:-:S02]  /*4030*/  ISETP.LT.OR P6, PT, R3, 0x19, P6 ;  /* 0x000000190300780c */ /* 0x000fc400037c1670 */
[----:B------:R-:W-:Y:S02]  /*4040*/  FMNMX.FTZ R156, R159, R156, !PT ;  /* 0x0000009c9f9c7209 */ /* 0x000fe40007810000 */
[----:B------:R-:W-:Y:S02]  /*4050*/  FSEL R59, R83, -INF , !P5 ;  /* 0xff800000533b7808 */ /* 0x000fe40006800000 */
[----:B------:R-:W-:Y:S02]  /*4060*/  FMNMX.FTZ R6, R58, R6, !PT ;  /* 0x000000063a067209 */ /* 0x000fe40007810000 */
[----:B------:R-:W-:Y:S02]  /*4070*/  ISETP.GT.AND P5, PT, R0, 0x21, P0 ;  /* 0x000000210000780c */ /* 0x000fe400007a4270 */
[----:B------:R-:W-:Y:S02]  /*4080*/  FSEL R57, R82, -INF , !P6 ;  /* 0xff80000052397808 */ /* 0x000fe40007000000 */
[----:B------:R-:W-:-:S02]  /*4090*/  FMNMX.FTZ R156, R168, R156, !PT ;  /* 0x0000009ca89c7209 */ /* 0x000fc40007810000 */
[----:B------:R-:W-:Y:S02]  /*40a0*/  ISETP.GT.AND P6, PT, R0, 0x20, P0 ;  /* 0x000000200000780c */ /* 0x000fe400007c4270 */
[----:B------:R-:W-:Y:S02]  /*40b0*/  FMNMX.FTZ R6, R56, R6, !PT ;  /* 0x0000000638067209 */ /* 0x000fe40007810000 */
[C---:B------:R-:W-:Y:S02]  /*40c0*/  ISETP.LT.OR P5, PT, R3.reuse, 0x22, P5 ;  /* 0x000000220300780c */ /* 0x040fe40002fa1670 */
[----:B------:R-:W-:Y:S02]  /*40d0*/  FMNMX.FTZ R156, R226, R156, !PT ;  /* 0x0000009ce29c7209 */ /* 0x000fe40007810000 */
[----:B------:R-:W-:Y:S02]  /*40e0*/  ISETP.LT.OR P6, PT, R3, 0x21, P6 ;  /* 0x000000210300780c */ /* 0x000fe400037c1670 */
[----:B------:R-:W-:-:S02]  /*40f0*/  FMNMX.FTZ R6, R57, R6, !PT ;  /* 0x0000000639067209 */ /* 0x000fc40007810000 */
[----:B------:R-:W-:Y:S02]  /*4100*/  FSEL R145, R51, -INF , !P5 ;  /* 0xff80000033917808 */ /* 0x000fe40006800000 */
[----:B------:R-:W-:Y:S02]  /*4110*/  ISETP.GT.AND P5, PT, R0, 0x28, P0 ;  /* 0x000000280000780c */ /* 0x000fe400007a4270 */
[----:B------:R-:W-:Y:S02]  /*4120*/  FMNMX.FTZ R156, R227, R156, !PT ;  /* 0x0000009ce39c7209 */ /* 0x000fe40007810000 */
[----:B------:R-:W-:Y:S02]  /*4130*/  FSEL R144, R50, -INF , !P6 ;  /* 0xff80000032907808 */ /* 0x000fe40007000000 */
[----:B------:R-:W-:Y:S02]  /*4140*/  FMNMX.FTZ R6, R59, R6, !PT ;  /* 0x000000063b067209 */ /* 0x000fe40007810000 */
[----:B------:R-:W-:-:S02]  /*4150*/  ISETP.LT.OR P5, PT, R3, 0x29, P5 ;  /* 0x000000290300780c */ /* 0x000fc40002fa1670 */
[----:B------:R-:W-:Y:S02]  /*4160*/  ISETP.GT.AND P6, PT, R0, 0x29, P0 ;  /* 0x000000290000780c */ /* 0x000fe400007c4270 */
[----:B------:R-:W-:Y:S02]  /*4170*/  FMNMX.FTZ R156, R232, R156, !PT ;  /* 0x0000009ce89c7209 */ /* 0x000fe40007810000 */
[----:B------:R-:W-:Y:S02]  /*4180*/  FMNMX.FTZ R6, R144, R6, !PT ;  /* 0x0000000690067209 */ /* 0x000fe40007810000 */
[----:B------:R-:W-:Y:S02]  /*4190*/  FSEL R147, R34, -INF , !P5 ;  /* 0xff80000022937808 */ /* 0x000fe40006800000 */
[----:B------:R-:W-:Y:S02]  /*41a0*/  ISETP.LT.OR P6, PT, R3, 0x2a, P6 ;  /* 0x0000002a0300780c */ /* 0x000fe400037c1670 */
[----:B------:R-:W-:-:S02]  /*41b0*/  ISETP.GT.AND P5, PT, R0, 0x30, P0 ;  /* 0x000000300000780c */ /* 0x000fc400007a4270 */
[----:B------:R-:W-:Y:S02]  /*41c0*/  FMNMX.FTZ R156, R234, R156, !PT ;  /* 0x0000009cea9c7209 */ /* 0x000fe40007810000 */
[----:B------:R-:W-:Y:S02]  /*41d0*/  FMNMX.FTZ R6, R145, R6, !PT ;  /* 0x0000000691067209 */ /* 0x000fe40007810000 */
[----:B------:R-:W-:Y:S01]  /*41e0*/  FSEL R146, R35, -INF , !P6 ;  /* 0xff80000023927808 */ /* 0x000fe20007000000 */
[----:B------:R-:W1:Y:S01]  /*41f0*/  SHFL.BFLY PT, R7, R156, 0x2, 0x1f ;  /* 0x0c401f009c077f89 */ /* 0x000e6200000e0000 */
[----:B------:R-:W-:Y:S02]  /*4200*/  ISETP.LT.OR P5, PT, R3, 0x31, P5 ;  /* 0x000000310300780c */ /* 0x000fe40002fa1670 */
[----:B------:R-:W-:Y:S01]  /*4210*/  ISETP.GT.AND P6, PT, R0, 0x31, P0 ;  /* 0x000000310000780c */ /* 0x000fe200007c4270 */
[----:B------:R-:W-:Y:S01]  /*4220*/  LDSM.16.MT88.4 R32, [R197+0x2100] ;  /* 0x00210000c520783b */ /* 0x000fe20000004200 */
[----:B------:R-:W-:-:S02]  /*4230*/  FMNMX.FTZ R6, R147, R6, !PT ;  /* 0x0000000693067209 */ /* 0x000fc40007810000 */
[----:B------:R-:W-:Y:S02]  /*4240*/  FSEL R169, R42, -INF , !P5 ;  /* 0xff8000002aa97808 */ /* 0x000fe40006800000 */
[----:B------:R-:W-:Y:S02]  /*4250*/  ISETP.LT.OR P6, PT, R3, 0x32, P6 ;  /* 0x000000320300780c */ /* 0x000fe400037c1670 */
[----:B------:R-:W-:Y:S02]  /*4260*/  ISETP.GT.AND P5, PT, R0, 0x38, P0 ;  /* 0x000000380000780c */ /* 0x000fe400007a4270 */
[----:B------:R-:W-:Y:S02]  /*4270*/  FMNMX.FTZ R6, R146, R6, !PT ;  /* 0x0000000692067209 */ /* 0x000fe40007810000 */
[----:B------:R-:W-:Y:S02]  /*4280*/  ISETP.GT.AND P0, PT, R0, 0x39, P0 ;  /* 0x000000390000780c */ /* 0x000fe40000704270 */
[----:B------:R-:W-:-:S02]  /*4290*/  FSEL R170, R43, -INF , !P6 ;  /* 0xff8000002baa7808 */ /* 0x000fc40007000000 */
[----:B------:R-:W-:Y:S01]  /*42a0*/  ISETP.LT.OR P5, PT, R3, 0x39, P5 ;  /* 0x000000390300780c */ /* 0x000fe20002fa1670 */
[----:B------:R-:W-:Y:S01]  /*42b0*/  LDSM.16.MT88.4 R40, [R197+0x100] ;  /* 0x00010000c528783b */ /* 0x000fe20000004200 */
[----:B------:R-:W-:Y:S02]  /*42c0*/  FMNMX.FTZ R0, R169, R6, !PT ;  /* 0x00000006a9007209 */ /* 0x000fe40007810000 */
[----:B------:R-:W-:Y:S02]  /*42d0*/  ISETP.LT.OR P0, PT, R3, 0x3a, P0 ;  /* 0x0000003a0300780c */ /* 0x000fe40000701670 */
[----:B------:R-:W-:Y:S02]  /*42e0*/  FSEL R224, R30, -INF , !P5 ;  /* 0xff8000001ee07808 */ /* 0x000fe40006800000 */
[----:B------:R-:W-:Y:S02]  /*42f0*/  FMNMX.FTZ R0, R170, R0, !PT ;  /* 0x00000000aa007209 */ /* 0x000fe40007810000 */
[----:B------:R-:W-:-:S02]  /*4300*/  FSEL R171, R31, -INF , !P0 ;  /* 0xff8000001fab7808 */ /* 0x000fc40004000000 */
[----:B------:R-:W-:Y:S02]  /*4310*/  FMNMX.FTZ R0, R224, R0, !PT ;  /* 0x00000000e0007209 */ /* 0x000fe40007810000 */
[----:B-1----:R-:W-:Y:S02]  /*4320*/  FMNMX.FTZ R156, R156, R7, !PT ;  /* 0x000000079c9c7209 */ /* 0x002fe40007810000 */
[----:B------:R-:W-:Y:S02]  /*4330*/  FMNMX.FTZ R0, R171, R0, !PT ;  /* 0x00000000ab007209 */ /* 0x000fe40007810000 */
[----:B------:R-:W-:Y:S01]  /*4340*/  LEA R198, R4, R197, 0x1 ;  /* 0x000000c504c67211 */ /* 0x000fe200078e08ff */
[----:B------:R-:W1:Y:S04]  /*4350*/  SHFL.BFLY PT, R6, R156, 0x1, 0x1f ;  /* 0x0c201f009c067f89 */ /* 0x000e6800000e0000 */
[----:B------:R-:W2:Y:S01]  /*4360*/  SHFL.BFLY PT, R3, R0, 0x2, 0x1f ;  /* 0x0c401f0000037f89 */ /* 0x000ea200000e0000 */
[----:B------:R-:W-:-:S03]  /*4370*/  IMAD R199, R2, 0x2, R198 ;  /* 0x0000000202c77824 */ /* 0x000fc600078e02c6 */
        /* <DEDUP_REMOVED lines=17> */
[C---:B------:R-:W-:Y:S01]  /*4490*/  FSETP.NEU.FTZ.AND P0, PT, R3.reuse, -INF , PT ;  /* 0xff8000000300780b */ /* 0x040fe20003f1d000 */
[----:B------:R-:W1:Y:S01]  /*44a0*/  LDSM.16.MT88.4 R12, [R199+0x100] ;  /* 0x00010000c70c783b */ /* 0x000e620000004200 */
[----:B------:R2:W3:Y:S08]  /*44b0*/  MUFU.EX2 R16, R0 ;  /* 0x0000000000107308 */ /* 0x0004f00000000800 */
[----:B------:R4:W5:Y:S01]  /*44c0*/  MUFU.EX2 R167, R6 ;  /* 0x0000000600a77308 */ /* 0x0009620000000800 */
[----:B--2---:R-:W-:-:S05]  /*44d0*/  FMUL.FTZ R0, R3, c[0x0][0x2d0] ;  /* 0x0000b40003007a20 */ /* 0x004fca0000410000 */
[----:B------:R-:W-:Y:S02]  /*44e0*/  FSEL R0, R0, RZ, P0 ;  /* 0x000000ff00007208 */ /* 0x000fe40000000000 */
[----:B------:R-:W-:-:S03]  /*44f0*/  PLOP3.LUT P0, PT, PT, PT, UP1, 0x40, 0x0 ;  /* 0x000000000000781c */ /* 0x000fc60003f0e818 */
[--C-:B----4-:R-:W-:Y:S02]  /*4500*/  FFMA.FTZ R6, R9, c[0x0][0x2d0], -R0.reuse ;  /* 0x0000b40009067a23 */ /* 0x110fe40000010800 */
[--C-:B------:R-:W-:Y:S02]  /*4510*/  FFMA.FTZ R5, R10, c[0x0][0x2d0], -R0.reuse ;  /* 0x0000b4000a057a23 */ /* 0x100fe40000010800 */
[--C-:B------:R-:W-:Y:S01]  /*4520*/  FFMA.FTZ R4, R11, c[0x0][0x2d0], -R0.reuse ;  /* 0x0000b4000b047a23 */ /* 0x100fe20000010800 */
[----:B------:R5:W-:Y:S01]  /*4530*/  MUFU.EX2 R176, R6 ;  /* 0x0000000600b07308 */ /* 0x000be20000000800 */
[----:B------:R-:W-:Y:S02]  /*4540*/  FFMA.FTZ R2, R24, c[0x0][0x2d0], -R0 ;  /* 0x0000b40018027a23 */ /* 0x000fe40000010800 */
[----:B---3--:R-:W-:Y:S01]  /*4550*/  IMAD.MOV.U32 R9, RZ, RZ, R16 ;  /* 0x000000ffff097224 */ /* 0x008fe200078e0010 */
[----:B------:R-:W-:Y:S04]  /*4560*/  LDSM.16.MT88.4 R24, [R200+0x2100] ;  /* 0x00210000c818783b */ /* 0x000fe80000004200 */
[----:B------:R-:W2:Y:S01]  /*4570*/  MUFU.EX2 R252, R5 ;  /* 0x0000000500fc7308 */ /* 0x000ea20000000800 */
[----:B------:R-:W3:Y:S07]  /*4580*/  LDSM.16.MT88.4 R16, [R200+0x100] ;  /* 0x00010000c810783b */ /* 0x000eee0000004200 */
[----:B------:R4:W-:Y:S01]  /*4590*/  MUFU.EX2 R10, R4 ;  /* 0x00000004000a7308 */ /* 0x0009e20000000800 */
[----:B-----5:R-:W-:-:S07]  /*45a0*/  F2FP.PACK_AB R6, R167, R9 ;  /* 0x00000009a706723e */ /* 0x020fce00000000ff */
[----:B------:R-:W5:Y:S01]  /*45b0*/  MUFU.EX2 R172, R2 ;  /* 0x0000000200ac7308 */ /* 0x000f620000000800 */
[----:B--2---:R-:W-:Y:S02]  /*45c0*/  F2FP.PACK_AB R5, R252, R176 ;  /* 0x000000b0fc05723e */ /* 0x004fe400000000ff */
[----:B----4-:R-:W-:Y:S02]  /*45d0*/  F2FP.PACK_AB R4, R174, R173 ;  /* 0x000000adae04723e */ /* 0x010fe400000000ff */
[----:B-----5:R-:W-:Y:S01]  /*45e0*/  F2FP.PACK_AB R7, R172, R10 ;  /* 0x0000000aac07723e */ /* 0x020fe200000000ff */
[----:B------:R-:W-:-:S04]  /*45f0*/  FFMA.FTZ R2, R60, c[0x0][0x2d0], -R8 ;  /* 0x0000b4003c027a23 */ /* 0x000fc80000010808 */
[----:B------:R2:W-:Y:S02]  /*4600*/  MUFU.EX2 R175, R2 ;  /* 0x0000000200af7308 */ /* 0x0005e40000000800 */
[C---:B-1----:R-:W-:Y:S08]  /*4610*/  HMMA.16816.F32 R104, R4.reuse, R12, RZ ;  /* 0x0000000c0468723c */ /* 0x042ff000000018ff */
[----:B------:R-:W-:Y:S01]  /*4620*/  HMMA.16816.F32 R80, R4, R14, RZ ;  /* 0x0000000e0450723c */ /* 0x000fe200000018ff */
[----:B------:R-:W1:Y:S01]  /*4630*/  LDSM.16.MT88.4 R12, [R199+0x4100] ;  /* 0x00410000c70c783b */ /* 0x000e620000004200 */
[----:B--2---:R-:W-:-:S06]  /*4640*/  FFMA.FTZ R2, R61, c[0x0][0x2d0], -R8 ;  /* 0x0000b4003d027a23 */ /* 0x004fcc0000010808 */
[C---:B------:R-:W-:Y:S01]  /*4650*/  HMMA.16816.F32 R112, R4.reuse, R20, RZ ;  /* 0x000000140470723c */ /* 0x040fe200000018ff */
[----:B------:R2:W4:Y:S07]  /*4660*/  MUFU.EX2 R177, R2 ;  /* 0x0000000200b17308 */ /* 0x00052e0000000800 */
[C---:B------:R-:W-:Y:S01]  /*4670*/  HMMA.16816.F32 R84, R4.reuse, R22, RZ ;  /* 0x000000160454723c */ /* 0x040fe200000018ff */
[----:B------:R-:W-:Y:S07]  /*4680*/  LDSM.16.MT88.4 R20, [R200+0x6100] ;  /* 0x00610000c814783b */ /* 0x000fee0000004200 */
[----:B---3--:R-:W-:Y:S01]  /*4690*/  HMMA.16816.F32 R108, R4, R16, RZ ;  /* 0x00000010046c723c */ /* 0x008fe200000018ff */
[----:B--2---:R-:W-:-:S04]  /*46a0*/  FFMA.FTZ R2, R62, c[0x0][0x2d0], -R8 ;  /* 0x0000b4003e027a23 */ /* 0x004fc80000010808 */
[----:B------:R2:W-:Y:S03]  /*46b0*/  MUFU.EX2 R223, R2 ;  /* 0x0000000200df7308 */ /* 0x0005e60000000800 */
[C---:B------:R-:W-:Y:S01]  /*46c0*/  HMMA.16816.F32 R124, R4.reuse, R18, RZ ;  /* 0x00000012047c723c */ /* 0x040fe200000018ff */
[----:B------:R-:W-:Y:S07]  /*46d0*/  LDSM.16.MT88.4 R16, [R197+0x6100] ;  /* 0x00610000c510783b */ /* 0x000fee0000004200 */
[----:B------:R-:W-:Y:S01]  /*46e0*/  HMMA.16816.F32 R100, R4, R24, RZ ;  /* 0x000000180464723c */ /* 0x000fe200000018ff */
[----:B--2---:R-:W-:-:S07]  /*46f0*/  FFMA.FTZ R2, R63, c[0x0][0x2d0], -R8 ;  /* 0x0000b4003f027a23 */ /* 0x004fce0000010808 */
[C---:B-1----:R-:W-:Y:S01]  /*4700*/  HMMA.16816.F32 R136, R4.reuse, R12, RZ ;  /* 0x0000000c0488723c */ /* 0x042fe200000018ff */
[----:B------:R1:W2:Y:S07]  /*4710*/  MUFU.EX2 R11, R2 ;  /* 0x00000002000b7308 */ /* 0x0002ae0000000800 */
[C---:B------:R-:W-:Y:S01]  /*4720*/  HMMA.16816.F32 R132, R4.reuse, R14, RZ ;  /* 0x0000000e0484723c */ /* 0x040fe200000018ff */
[----:B------:R-:W3:Y:S07]  /*4730*/  LDSM.16.MT88.4 R12, [R199+0x6100] ;  /* 0x00610000c70c783b */ /* 0x000eee0000004200 */
[----:B------:R-:W-:Y:S01]  /*4740*/  HMMA.16816.F32 R68, R4, R26, RZ ;  /* 0x0000001a0444723c */ /* 0x000fe200000018ff */
[----:B------:R-:W5:Y:S01]  /*4750*/  LDSM.16.MT88.4 R24, [R198+0x6100] ;  /* 0x00610000c618783b */ /* 0x000f620000004200 */
[----:B-1----:R-:W-:-:S04]  /*4760*/  FFMA.FTZ R2, R58, c[0x0][0x2d0], -R0 ;  /* 0x0000b4003a027a23 */ /* 0x002fc80000010800 */
[----:B------:R1:W-:Y:S02]  /*4770*/  MUFU.EX2 R247, R2 ;  /* 0x0000000200f77308 */ /* 0x0003e40000000800 */
[C---:B------:R-:W-:Y:S08]  /*4780*/  HMMA.16816.F32 R64, R4.reuse, R32, RZ ;  /* 0x000000200440723c */ /* 0x040ff000000018ff */
[----:B------:R-:W-:Y:S01]  /*4790*/  HMMA.16816.F32 R76, R4, R34, RZ ;  /* 0x00000022044c723c */ /* 0x000fe200000018ff */
[----:B------:R-:W2:Y:S01]  /*47a0*/  LDSM.16.MT88.4 R32, [R197+0x900] ;  /* 0x00090000c520783b */ /* 0x000ea20000004200 */
[----:B-1----:R-:W-:-:S06]  /*47b0*/  FFMA.FTZ R2, R56, c[0x0][0x2d0], -R0 ;  /* 0x0000b40038027a23 */ /* 0x002fcc0000010800 */
[C---:B------:R-:W-:Y:S01]  /*47c0*/  HMMA.16816.F32 R116, R4.reuse, R40, RZ ;  /* 0x000000280474723c */ /* 0x040fe200000018ff */
[----:B------:R1:W1:Y:S07]  /*47d0*/  MUFU.EX2 R244, R2 ;  /* 0x0000000200f47308 */ /* 0x00026e0000000800 */
[C---:B------:R-:W-:Y:S08]  /*47e0*/  HMMA.16816.F32 R128, R4.reuse, R42, RZ ;  /* 0x0000002a0480723c */ /* 0x040ff000000018ff */
[----:B------:R-:W-:Y:S01]  /*47f0*/  HMMA.16816.F32 R40, R4, R28, RZ ;  /* 0x0000001c0428723c */ /* 0x000fe200000018ff */
[----:B-1----:R-:W-:-:S04]  /*4800*/  FFMA.FTZ R2, R57, c[0x0][0x2d0], -R0 ;  /* 0x0000b40039027a23 */ /* 0x002fc80000010800 */
[----:B------:R1:W-:Y:S03]  /*4810*/  MUFU.EX2 R245, R2 ;  /* 0x0000000200f57308 */ /* 0x0003e60000000800 */
[C---:B------:R-:W-:Y:S01]  /*4820*/  HMMA.16816.F32 R72, R4.reuse, R30, RZ ;  /* 0x0000001e0448723c */ /* 0x040fe200000018ff */
[----:B------:R-:W2:Y:S07]  /*4830*/  LDSM.16.MT88.4 R28, [R198+0x900] ;  /* 0x00090000c61c783b */ /* 0x000eae0000004200 */
[----:B---3--:R-:W-:Y:S01]  /*4840*/  HMMA.16816.F32 R188, R4, R14, RZ ;  /* 0x0000000e04bc723c */ /* 0x008fe200000018ff */
[----:B-1----:R-:W-:-:S07]  /*4850*/  FFMA.FTZ R2, R59, c[0x0][0x2d0], -R0 ;  /* 0x0000b4003b027a23 */ /* 0x002fce0000010800 */
[C---:B------:R-:W-:Y:S01]  /*4860*/  HMMA.16816.F32 R160, R4.reuse, R20, RZ ;  /* 0x0000001404a0723c */ /* 0x040fe200000018ff */
[----:B------:R1:W3:Y:S07]  /*4870*/  MUFU.EX2 R235, R2 ;  /* 0x0000000200eb7308 */ /* 0x0002ee0000000800 */
[C---:B------:R-:W-:Y:S01]  /*4880*/  HMMA.16816.F32 R56, R4.reuse, R22, RZ ;  /* 0x000000160438723c */ /* 0x040fe200000018ff */
[----:B------:R-:W2:Y:S07]  /*4890*/  LDSM.16.MT88.4 R20, [R200+0x900] ;  /* 0x00090000c814783b */ /* 0x000eae0000004200 */
[----:B------:R-:W-:Y:S01]  /*48a0*/  HMMA.16816.F32 R140, R4, R16, RZ ;  /* 0x00000010048c723c */ /* 0x000fe200000018ff */
[----:B------:R-:W-:Y:S01]  /*48b0*/  MOV R184, R189 ;  /* 0x000000bd00b87202 */ /* 0x000fe20000000f00 */
[----:B------:R-:W-:Y:S01]  /*48c0*/  IMAD.MOV.U32 R179, RZ, RZ, R190 ;  /* 0x000000ffffb37224 */ /* 0x000fe200078e00be */
[----:B-1----:R-:W-:Y:S01]  /*48d0*/  MOV R2, R188 ;  /* 0x000000bc00027202 */ /* 0x002fe20000000f00 */
[----:B------:R-:W-:-:S04]  /*48e0*/  IMAD.MOV.U32 R178, RZ, RZ, R191 ;  /* 0x000000ffffb27224 */ /* 0x000fc800078e00bf */
[C---:B------:R-:W-:Y:S01]  /*48f0*/  HMMA.16816.F32 R60, R4.reuse, R18, RZ ;  /* 0x00000012043c723c */ /* 0x040fe200000018ff */
[----:B------:R-:W1:Y:S07]  /*4900*/  LDSM.16.MT88.4 R16, [R199+0x900] ;  /* 0x00090000c710783b */ /* 0x000e6e0000004200 */
[C---:B------:R-:W-:Y:S01]  /*4910*/  HMMA.16816.F32 R180, R4.reuse, R12, RZ ;  /* 0x0000000c04b4723c */ /* 0x040fe200000018ff */
        /* <DEDUP_REMOVED lines=8> */
[C---:B------:R-:W-:Y:S08]  /*49a0*/  HMMA.16816.F32 R44, R4.reuse, R46, RZ ;  /* 0x0000002e042c723c */ /* 0x040ff000000018ff */
[C---:B-----5:R-:W-:Y:S08]  /*49b0*/  HMMA.16816.F32 R148, R4.reuse, R24, RZ ;  /* 0x000000180494723c */ /* 0x060ff000000018ff */
[----:B------:R-:W-:Y:S07]  /*49c0*/  HMMA.16816.F32 R152, R4, R26, RZ ;  /* 0x0000001a0498723c */ /* 0x000fee00000018ff */
[----:B----4-:R-:W-:-:S02]  /*49d0*/  F2FP.PACK_AB R4, R177, R175 ;  /* 0x000000afb104723e */ /* 0x010fc400000000ff */
[----:B--2---:R-:W-:Y:S02]  /*49e0*/  F2FP.PACK_AB R6, R11, R223 ;  /* 0x000000df0b06723e */ /* 0x004fe400000000ff */
[----:B------:R-:W-:Y:S02]  /*49f0*/  F2FP.PACK_AB R5, R244, R247 ;  /* 0x000000f7f405723e */ /* 0x000fe400000000ff */
[----:B---3--:R-:W-:-:S07]  /*4a00*/  F2FP.PACK_AB R7, R235, R245 ;  /* 0x000000f5eb07723e */ /* 0x008fce00000000ff */
[C---:B------:R-:W-:Y:S08]  /*4a10*/  HMMA.16816.F32 R24, R4.reuse, R32, R116 ;  /* 0x000000200418723c */ /* 0x040ff00000001874 */
[C---:B------:R-:W-:Y:S08]  /*4a20*/  HMMA.16816.F32 R228, R4.reuse, R28, R112 ;  /* 0x0000001c04e4723c */ /* 0x040ff00000001870 */
[C---:B------:R-:W-:Y:S01]  /*4a30*/  HMMA.16816.F32 R188, R4.reuse, R30, R84 ;  /* 0x0000001e04bc723c */ /* 0x040fe20000001854 */
[----:B------:R-:W2:Y:S07]  /*4a40*/  LDSM.16.MT88.4 R28, [R200+0x2900] ;  /* 0x00290000c81c783b */ /* 0x000eae0000004200 */
[----:B------:R-:W-:Y:S01]  /*4a50*/  HMMA.16816.F32 R32, R4, R34, R128 ;  /* 0x000000220420723c */ /* 0x000fe20000001880 */
[----:B------:R-:W-:Y:S01]  /*4a60*/  IMAD.MOV.U32 R116, RZ, RZ, R24 ;  /* 0x000000ffff747224 */ /* 0x000fe200078e0018 */
[----:B------:R-:W-:Y:S01]  /*4a70*/  MOV R165, R26 ;  /* 0x0000001a00a57202 */ /* 0x000fe20000000f00 */
[----:B------:R-:W-:-:S02]  /*4a80*/  IMAD.MOV.U32 R166, RZ, RZ, R25 ;  /* 0x000000ffffa67224 */ /* 0x000fc400078e0019 */
[----:B------:R-:W-:Y:S02]  /*4a90*/  IMAD.MOV.U32 R164, RZ, RZ, R27 ;  /* 0x000000ffffa47224 */ /* 0x000fe400078e001b */
[----:B------:R-:W3:Y:S01]  /*4aa0*/  LDSM.16.MT88.4 R24, [R198+0x2900] ;  /* 0x00290000c618783b */ /* 0x000ee20000004200 */
[C---:B------:R-:W-:Y:S08]  /*4ab0*/  HMMA.16816.F32 R248, R4.reuse, R22, R124 ;  /* 0x0000001604f8723c */ /* 0x040ff0000000187c */
[C---:B-1----:R-:W-:Y:S08]  /*4ac0*/  HMMA.16816.F32 R124, R4.reuse, R16, R104 ;  /* 0x00000010047c723c */ /* 0x042ff00000001868 */
[----:B------:R-:W-:Y:S01]  /*4ad0*/  HMMA.16816.F32 R192, R4, R20, R108 ;  /* 0x0000001404c0723c */ /* 0x000fe2000000186c */
[----:B------:R-:W-:Y:S01]  /*4ae0*/  IMAD.MOV.U32 R128, RZ, RZ, R35 ;  /* 0x000000ffff807224 */ /* 0x000fe200078e0023 */
[----:B------:R-:W-:Y:S01]  /*4af0*/  MOV R119, R33 ;  /* 0x0000002100777202 */ /* 0x000fe20000000f00 */
[----:B------:R-:W-:Y:S01]  /*4b00*/  IMAD.MOV.U32 R118, RZ, RZ, R34 ;  /* 0x000000ffff767224 */ /* 0x000fe200078e0022 */
[----:B------:R-:W-:Y:S01]  /*4b10*/  LDSM.16.MT88.4 R20, [R197+0x4900] ;  /* 0x00490000c514783b */ /* 0x000fe20000004200 */
[----:B------:R-:W-:-:S03]  /*4b20*/  IMAD.MOV.U32 R117, RZ, RZ, R32 ;  /* 0x000000ffff757224 */ /* 0x000fc600078e0020 */
[C---:B------:R-:W-:Y:S01]  /*4b30*/  HMMA.16816.F32 R104, R4.reuse, R18, R80 ;  /* 0x000000120468723c */ /* 0x040fe20000001850 */
[----:B------:R-:W1:Y:S04]  /*4b40*/  LDSM.16.MT88.4 R16, [R198+0x4900] ;  /* 0x00490000c610783b */ /* 0x000e680000004200 */
[----:B------:R-:W-:Y:S02]  /*4b50*/  LDSM.16.MT88.4 R32, [R199+0x2900] ;  /* 0x00290000c720783b */ /* 0x000fe40000004200 */
[----:B------:R-:W-:Y:S01]  /*4b60*/  IMAD.MOV.U32 R80, RZ, RZ, R128 ;  /* 0x000000ffff507224 */ /* 0x000fe200078e0080 */
[----:B------:R-:W-:Y:S01]  /*4b70*/  HMMA.16816.F32 R108, R4, R12, R64 ;  /* 0x0000000c046c723c */ /* 0x000fe20000001840 */
[----:B------:R-:W-:Y:S01]  /*4b80*/  MOV R83, R179 ;  /* 0x000000b300537202 */ /* 0x000fe20000000f00 */
[----:B------:R-:W-:Y:S01]  /*4b90*/  IMAD.MOV.U32 R82, RZ, RZ, R184 ;  /* 0x000000ffff527224 */ /* 0x000fe200078e00b8 */
[----:B------:R-:W-:-:S04]  /*4ba0*/  MOV R81, R185 ;  /* 0x000000b900517202 */ /* 0x000fc80000000f00 */
[----:B------:R-:W-:Y:S01]  /*4bb0*/  IMAD.MOV.U32 R66, RZ, RZ, R119 ;  /* 0x000000ffff427224 */ /* 0x000fe200078e0077 */
[----:B------:R-:W-:Y:S01]  /*4bc0*/  HMMA.16816.F32 R112, R4, R14, R76 ;  /* 0x0000000e0470723c */ /* 0x000fe2000000184c */
[----:B------:R-:W4:Y:S01]  /*4bd0*/  LDSM.16.MT88.4 R12, [R200+0x4900] ;  /* 0x00490000c80c783b */ /* 0x000f220000004200 */
[----:B------:R-:W-:Y:S01]  /*4be0*/  IMAD.MOV.U32 R67, RZ, RZ, R118 ;  /* 0x000000ffff437224 */ /* 0x000fe200078e0076 */
[----:B------:R-:W-:Y:S01]  /*4bf0*/  MOV R65, R117 ;  /* 0x0000007500417202 */ /* 0x000fe20000000f00 */
[----:B------:R-:W-:-:S03]  /*4c00*/  IMAD.MOV.U32 R64, RZ, RZ, R178 ;  /* 0x000000ffff407224 */ /* 0x000fc600078e00b2 */
[----:B------:R-:W-:Y:S01]  /*4c10*/  IMAD.MOV.U32 R79, RZ, RZ, R116 ;  /* 0x000000ffff4f7224 */ /* 0x000fe200078e0074 */
[C---:B--2---:R-:W-:Y:S08]  /*4c20*/  HMMA.16816.F32 R84, R4.reuse, R28, R100 ;  /* 0x0000001c0454723c */ /* 0x044ff00000001864 */
[C---:B---3--:R-:W-:Y:S07]  /*4c30*/  HMMA.16816.F32 R116, R4.reuse, R24, R40 ;  /* 0x000000180474723c */ /* 0x048fee0000001828 */
[----:B------:R-:W-:Y:S01]  /*4c40*/  IMAD.MOV.U32 R43, RZ, RZ, R173 ;  /* 0x000000ffff2b7224 */ /* 0x000fe200078e00ad */
[----:B------:R-:W-:Y:S01]  /*4c50*/  HMMA.16816.F32 R240, R4, R26, R72 ;  /* 0x0000001a04f0723c */ /* 0x000fe20000001848 */
[----:B------:R-:W2:Y:S01]  /*4c60*/  LDSM.16.MT88.4 R24, [R199+0x4900] ;  /* 0x00490000c718783b */ /* 0x000ea20000004200 */
[----:B------:R-:W-:Y:S01]  /*4c70*/  MOV R42, R172 ;  /* 0x000000ac002a7202 */ /* 0x000fe20000000f00 */
[----:B------:R-:W-:-:S05]  /*4c80*/  IMAD.MOV.U32 R41, RZ, RZ, R167 ;  /* 0x000000ffff297224 */ /* 0x000fca00078e00a7 */
[C---:B------:R-:W-:Y:S01]  /*4c90*/  HMMA.16816.F32 R236, R4.reuse, R30, R68 ;  /* 0x0000001e04ec723c */ /* 0x040fe20000001844 */
[----:B------:R-:W3:Y:S01]  /*4ca0*/  LDSM.16.MT88.4 R28, [R197+0x6900] ;  /* 0x00690000c51c783b */ /* 0x000ee20000004200 */
[----:B------:R-:W-:Y:S01]  /*4cb0*/  IMAD.MOV.U32 R101, RZ, RZ, R86 ;  /* 0x000000ffff657224 */ /* 0x000fe200078e0056 */
[----:B------:R-:W-:Y:S01]  /*4cc0*/  MOV R100, R87 ;  /* 0x0000005700647202 */ /* 0x000fe20000000f00 */
[----:B------:R-:W-:Y:S01]  /*4cd0*/  IMAD.MOV.U32 R87, RZ, RZ, R177 ;  /* 0x000000ffff577224 */ /* 0x000fe200078e00b1 */
[----:B------:R-:W-:Y:S01]  /*4ce0*/  MOV R103, R84 ;  /* 0x0000005400677202 */ /* 0x000fe20000000f00 */
[----:B------:R-:W-:Y:S02]  /*4cf0*/  IMAD.MOV.U32 R86, RZ, RZ, R176 ;  /* 0x000000ffff567224 */ /* 0x000fe400078e00b0 */
[----:B-1----:R-:W-:Y:S01]  /*4d00*/  HMMA.16816.F32 R128, R4, R16, R88 ;  /* 0x000000100480723c */ /* 0x002fe20000001858 */
[----:B------:R-:W-:Y:S01]  /*4d10*/  IMAD.MOV.U32 R102, RZ, RZ, R85 ;  /* 0x000000ffff667224 */ /* 0x000fe200078e0055 */
[----:B------:R-:W-:Y:S01]  /*4d20*/  MOV R85, R175 ;  /* 0x000000af00557202 */ /* 0x000fe20000000f00 */
[----:B------:R-:W-:-:S04]  /*4d30*/  IMAD.MOV.U32 R84, RZ, RZ, R174 ;  /* 0x000000ffff547224 */ /* 0x000fc800078e00ae */
[----:B------:R-:W-:Y:S01]  /*4d40*/  IMAD.MOV.U32 R17, RZ, RZ, R79 ;  /* 0x000000ffff117224 */ /* 0x000fe200078e004f */
[----:B----4-:R-:W-:Y:S01]  /*4d50*/  HMMA.16816.F32 R88, R4, R12, R36 ;  /* 0x0000000c0458723c */ /* 0x010fe20000001824 */
[----:B------:R-:W-:-:S06]  /*4d60*/  MOV R16, R64 ;  /* 0x0000004000107202 */ /* 0x000fcc0000000f00 */
[----:B------:R-:W-:Y:S01]  /*4d70*/  IMAD.MOV.U32 R39, RZ, RZ, R2 ;  /* 0x000000ffff277224 */ /* 0x000fe200078e0002 */
[C---:B------:R-:W-:Y:S01]  /*4d80*/  HMMA.16816.F32 R72, R4.reuse, R14, R44 ;  /* 0x0000000e0448723c */ /* 0x040fe2000000182c */
[----:B------:R-:W1:Y:S01]  /*4d90*/  LDSM.16.MT88.4 R12, [R200+0x6900] ;  /* 0x00690000c80c783b */ /* 0x000e620000004200 */
[----:B------:R-:W-:Y:S02]  /*4da0*/  FFMA.FTZ R2, R157, c[0x0][0x2d0], -R8 ;  /* 0x0000b4009d027a23 */ /* 0x000fe40000010808 */
[----:B------:R-:W-:Y:S02]  /*4db0*/  IMAD.MOV.U32 R38, RZ, RZ, R84 ;  /* 0x000000ffff267224 */ /* 0x000fe400078e0054 */
[----:B------:R4:W-:Y:S01]  /*4dc0*/  MUFU.EX2 R40, R2 ;  /* 0x0000000200287308 */ /* 0x0009e20000000800 */
[----:B------:R-:W-:Y:S01]  /*4dd0*/  IMAD.MOV.U32 R44, RZ, RZ, R39 ;  /* 0x000000ffff2c7224 */ /* 0x000fe200078e0027 */
[----:B------:R-:W-:Y:S01]  /*4de0*/  HMMA.16816.F32 R176, R4, R34, R120 ;  /* 0x0000002204b0723c */ /* 0x000fe20000001878 */
[----:B------:R-:W-:-:S02]  /*4df0*/  IMAD.MOV.U32 R39, RZ, RZ, R85 ;  /* 0x000000ffff277224 */ /* 0x000fc400078e0055 */
[----:B------:R-:W-:-:S04]  /*4e00*/  IMAD.MOV.U32 R47, RZ, RZ, R16 ;  /* 0x000000ffff2f7224 */ /* 0x000fc800078e0010 */
[----:B------:R-:W-:Y:S01]  /*4e10*/  IMAD.MOV.U32 R120, RZ, RZ, R166 ;  /* 0x000000ffff787224 */ /* 0x000fe200078e00a6 */
[----:B------:R-:W-:Y:S01]  /*4e20*/  MOV R121, R165 ;  /* 0x000000a500797202 */ /* 0x000fe20000000f00 */
[----:B------:R-:W-:Y:S01]  /*4e30*/  IMAD.MOV.U32 R122, RZ, RZ, R164 ;  /* 0x000000ffff7a7224 */ /* 0x000fe200078e00a4 */
[----:B------:R-:W-:Y:S01]  /*4e40*/  HMMA.16816.F32 R172, R4, R20, R92 ;  /* 0x0000001404ac723c */ /* 0x000fe2000000185c */
[----:B------:R-:W-:Y:S02]  /*4e50*/  IMAD.MOV.U32 R123, RZ, RZ, R81 ;  /* 0x000000ffff7b7224 */ /* 0x000fe400078e0051 */
[----:B----4-:R-:W-:-:S05]  /*4e60*/  FFMA.FTZ R2, R158, c[0x0][0x2d0], -R8 ;  /* 0x0000b4009e027a23 */ /* 0x010fca0000010808 */
[C---:B------:R-:W-:Y:S01]  /*4e70*/  HMMA.16816.F32 R164, R4.reuse, R22, R52 ;  /* 0x0000001604a4723c */ /* 0x040fe20000001834 */
[----:B------:R-:W4:Y:S01]  /*4e80*/  LDSM.16.MT88.4 R20, [R198+0x6900] ;  /* 0x00690000c614783b */ /* 0x000f220000004200 */
[----:B------:R5:W1:Y:S06]  /*4e90*/  MUFU.EX2 R36, R2 ;  /* 0x0000000200247308 */ /* 0x000a6c0000000800 */
[C---:B------:R-:W-:Y:S01]  /*4ea0*/  HMMA.16816.F32 R184, R4.reuse, R32, R96 ;  /* 0x0000002004b8723c */ /* 0x040fe20000001860 */
[----:B------:R-:W1:Y:S06]  /*4eb0*/  LDSM.16.MT88.4 R32, [R199+0x6900] ;  /* 0x00690000c720783b */ /* 0x000e6c0000004200 */
[----:B------:R-:W-:Y:S01]  /*4ec0*/  IMAD.MOV.U32 R99, RZ, RZ, R80 ;  /* 0x000000ffff637224 */ /* 0x000fe200078e0050 */
[----:B------:R-:W-:Y:S01]  /*4ed0*/  HMMA.16816.F32 R92, R4, R18, R48 ;  /* 0x00000012045c723c */ /* 0x000fe20000001830 */
[----:B------:R-:W-:Y:S01]  /*4ee0*/  IMAD.MOV.U32 R96, RZ, RZ, R65 ;  /* 0x000000ffff607224 */ /* 0x000fe200078e0041 */
[----:B------:R-:W-:Y:S01]  /*4ef0*/  MOV R98, R67 ;  /* 0x0000004300627202 */ /* 0x000fe20000000f00 */
[----:B-----5:R-:W-:-:S02]  /*4f00*/  FFMA.FTZ R2, R159, c[0x0][0x2d0], -R8 ;  /* 0x0000b4009f027a23 */ /* 0x020fc40000010808 */
[----:B------:R-:W-:Y:S02]  /*4f10*/  IMAD.MOV.U32 R97, RZ, RZ, R66 ;  /* 0x000000ffff617224 */ /* 0x000fe400078e0042 */
[----:B------:R5:W1:Y:S01]  /*4f20*/  MUFU.EX2 R37, R2 ;  /* 0x0000000200257308 */ /* 0x000a620000000800 */
[----:B------:R-:W-:Y:S01]  /*4f30*/  MOV R18, R82 ;  /* 0x0000005200127202 */ /* 0x000fe20000000f00 */
[----:B------:R-:W-:Y:S01]  /*4f40*/  IMAD.MOV.U32 R19, RZ, RZ, R83 ;  /* 0x000000ffff137224 */ /* 0x000fe200078e0053 */
[----:B--2---:R-:W-:Y:S02]  /*4f50*/  HMMA.16816.F32 R52, R4, R24, R136 ;  /* 0x000000180434723c */ /* 0x004fe40000001888 */
[----:B------:R-:W-:Y:S01]  /*4f60*/  MOV R45, R18 ;  /* 0x00000012002d7202 */ /* 0x000fe20000000f00 */
[----:B------:R-:W-:-:S04]  /*4f70*/  IMAD.MOV.U32 R46, RZ, RZ, R19 ;  /* 0x000000ffff2e7224 */ /* 0x000fc800078e0013 */
[----:B------:R-:W-:Y:S01]  /*4f80*/  IMAD.MOV.U32 R138, RZ, RZ, R38 ;  /* 0x000000ffff8a7224 */ /* 0x000fe200078e0026 */
[----:B------:R-:W-:Y:S01]  /*4f90*/  HMMA.16816.F32 R80, R4, R26, R132 ;  /* 0x0000001a0450723c */ /* 0x000fe20000001884 */
[----:B------:R-:W2:Y:S01]  /*4fa0*/  LDSM.16.MT88.4 R24, [R197+0x1100] ;  /* 0x00110000c518783b */ /* 0x000ea20000004200 */
[----:B------:R-:W-:Y:S02]  /*4fb0*/  IMAD.MOV.U32 R139, RZ, RZ, R41 ;  /* 0x000000ffff8b7224 */ /* 0x000fe400078e0029 */
[----:B-----5:R-:W-:-:S03]  /*4fc0*/  FFMA.FTZ R2, R168, c[0x0][0x2d0], -R8 ;  /* 0x0000b400a8027a23 */ /* 0x020fc60000010808 */
[----:B------:R-:W-:Y:S01]  /*4fd0*/  IMAD.MOV.U32 R133, RZ, RZ, R120 ;  /* 0x000000ffff857224 */ /* 0x000fe200078e0078 */
[C---:B---3--:R-:W-:Y:S01]  /*4fe0*/  HMMA.16816.F32 R76, R4.reuse, R30, R60 ;  /* 0x0000001e044c723c */ /* 0x048fe2000000183c */
[----:B------:R3:W5:Y:S01]  /*4ff0*/  MUFU.EX2 R168, R2 ;  /* 0x0000000200a87308 */ /* 0x0007620000000800 */
[----:B------:R-:W-:Y:S01]  /*5000*/  IMAD.MOV.U32 R134, RZ, RZ, R121 ;  /* 0x000000ffff867224 */ /* 0x000fe200078e0079 */
[----:B------:R-:W-:Y:S01]  /*5010*/  MOV R120, R86 ;  /* 0x0000005600787202 */ /* 0x000fe20000000f00 */
[----:B------:R-:W-:Y:S01]  /*5020*/  IMAD.MOV.U32 R121, RZ, RZ, R87 ;  /* 0x000000ffff797224 */ /* 0x000fe200078e0057 */
[----:B------:R-:W-:Y:S01]  /*5030*/  MOV R135, R122 ;  /* 0x0000007a00877202 */ /* 0x000fe20000000f00 */
[----:B------:R-:W-:Y:S01]  /*5040*/  IMAD.MOV.U32 R122, RZ, RZ, R223 ;  /* 0x000000ffff7a7224 */ /* 0x000fe200078e00df */
[----:B------:R-:W-:Y:S01]  /*5050*/  MOV R132, R17 ;  /* 0x0000001100847202 */ /* 0x000fe20000000f00 */
[----:B-1----:R-:W-:Y:S01]  /*5060*/  HMMA.16816.F32 R60, R4, R12, R160 ;  /* 0x0000000c043c723c */ /* 0x002fe200000018a0 */
[----:B------:R-:W-:Y:S01]  /*5070*/  LDSM.16.MT88.4 R16, [R199+0x1100] ;  /* 0x00110000c710783b */ /* 0x000fe20000004200 */
[----:B------:R-:W-:Y:S01]  /*5080*/  IMAD.MOV.U32 R136, RZ, RZ, R139 ;  /* 0x000000ffff887224 */ /* 0x000fe200078e008b */
[----:B------:R-:W-:-:S05]  /*5090*/  MOV R139, R120 ;  /* 0x00000078008b7202 */ /* 0x000fca0000000f00 */
[C---:B------:R-:W-:Y:S01]  /*50a0*/  HMMA.16816.F32 R84, R4.reuse, R14, R56 ;  /* 0x0000000e0454723c */ /* 0x040fe20000001838 */
[----:B---3--:R-:W-:Y:S01]  /*50b0*/  FFMA.FTZ R2, R144, c[0x0][0x2d0], -R0 ;  /* 0x0000b40090027a23 */ /* 0x008fe20000010800 */
[----:B------:R-:W1:Y:S01]  /*50c0*/  LDSM.16.MT88.4 R12, [R197+0x3100] ;  /* 0x00310000c50c783b */ /* 0x000e620000004200 */
[----:B------:R-:W-:Y:S02]  /*50d0*/  IMAD.MOV.U32 R144, RZ, RZ, R36 ;  /* 0x000000ffff907224 */ /* 0x000fe400078e0024 */
[----:B------:R3:W-:Y:S01]  /*50e0*/  MUFU.EX2 R223, R2 ;  /* 0x0000000200df7308 */ /* 0x0007e20000000800 */
[----:B------:R-:W-:Y:S02]  /*50f0*/  IMAD.MOV.U32 R36, RZ, RZ, R42 ;  /* 0x000000ffff247224 */ /* 0x000fe400078e002a */
[C---:B----4-:R-:W-:Y:S07]  /*5100*/  HMMA.16816.F32 R48, R4.reuse, R22, R152 ;  /* 0x000000160430723c */ /* 0x050fee0000001898 */
[----:B------:R-:W-:Y:S01]  /*5110*/  MOV R155, R37 ;  /* 0x00000025009b7202 */ /* 0x000fe20000000f00 */
[----:B------:R-:W-:Y:S01]  /*5120*/  IMAD.MOV.U32 R154, RZ, RZ, R36 ;  /* 0x000000ffff9a7224 */ /* 0x000fe200078e0024 */
[----:B------:R-:W-:Y:S01]  /*5130*/  MOV R37, R43 ;  /* 0x0000002b00257202 */ /* 0x000fe20000000f00 */
[----:B------:R-:W-:Y:S01]  /*5140*/  IMAD.MOV.U32 R153, RZ, RZ, R39 ;  /* 0x000000ffff997224 */ /* 0x000fe200078e0027 */
[----:B------:R-:W-:Y:S01]  /*5150*/  HMMA.16816.F32 R64, R4, R20, R148 ;  /* 0x000000140440723c */ /* 0x000fe20000001894 */
[----:B------:R-:W-:Y:S01]  /*5160*/  LDSM.16.MT88.4 R20, [R198+0x1100] ;  /* 0x00110000c614783b */ /* 0x000fe20000004200 */
[----:B---3--:R-:W-:Y:S01]  /*5170*/  FFMA.FTZ R2, R145, c[0x0][0x2d0], -R0 ;  /* 0x0000b40091027a23 */ /* 0x008fe20000010800 */
[----:B------:R-:W-:-:S02]  /*5180*/  MOV R137, R37 ;  /* 0x0000002500897202 */ /* 0x000fc40000000f00 */
[----:B------:R-:W3:Y:S01]  /*5190*/  LDSM.16.MT88.4 R36, [R199+0x3100] ;  /* 0x00310000c724783b */ /* 0x000ee20000004200 */
[----:B------:R4:W1:Y:S01]  /*51a0*/  MUFU.EX2 R159, R2 ;  /* 0x00000002009f7308 */ /* 0x0008620000000800 */
[----:B------:R-:W-:Y:S01]  /*51b0*/  MOV R145, R40 ;  /* 0x0000002800917202 */ /* 0x000fe20000000f00 */
[C---:B------:R-:W-:Y:S01]  /*51c0*/  HMMA.16816.F32 R68, R4.reuse, R28, R140 ;  /* 0x0000001c0444723c */ /* 0x040fe2000000188c */
[----:B------:R-:W2:Y:S04]  /*51d0*/  LDSM.16.MT88.4 R28, [R200+0x3100] ;  /* 0x00310000c81c783b */ /* 0x000ea80000004200 */
[----:B------:R-:W-:Y:S03]  /*51e0*/  LDSM.16.MT88.4 R40, [R200+0x1100] ;  /* 0x00110000c828783b */ /* 0x000fe60000004200 */
[----:B------:R-:W-:Y:S01]  /*51f0*/  HMMA.16816.F32 R56, R4, R32, R180 ;  /* 0x000000200438723c */ /* 0x000fe200000018b4 */
[----:B----4-:R-:W-:-:S06]  /*5200*/  FFMA.FTZ R2, R147, c[0x0][0x2d0], -R0 ;  /* 0x0000b40093027a23 */ /* 0x010fcc0000010800 */
[----:B------:R-:W-:Y:S01]  /*5210*/  MOV R182, R123 ;  /* 0x0000007b00b67202 */ /* 0x000fe20000000f00 */
[----:B------:R-:W-:Y:S01]  /*5220*/  HMMA.16816.F32 R44, R4, R34, R44 ;  /* 0x00000022042c723c */ /* 0x000fe2000000182c */
[----:B------:R-:W4:Y:S01]  /*5230*/  LDSM.16.MT88.4 R32, [R198+0x3100] ;  /* 0x00310000c620783b */ /* 0x000f220000004200 */
[----:B------:R3:W-:Y:S01]  /*5240*/  MUFU.EX2 R158, R2 ;  /* 0x00000002009e7308 */ /* 0x0007e20000000800 */
[----:B------:R-:W-:Y:S02]  /*5250*/  IMAD.MOV.U32 R181, RZ, RZ, R121 ;  /* 0x000000ffffb57224 */ /* 0x000fe400078e0079 */
[----:B------:R-:W-:Y:S02]  /*5260*/  IMAD.MOV.U32 R183, RZ, RZ, R122 ;  /* 0x000000ffffb77224 */ /* 0x000fe400078e007a */
[----:B------:R-:W-:Y:S02]  /*5270*/  F2FP.PACK_AB R4, R144, R145 ;  /* 0x000000919004723e */ /* 0x000fe400000000ff */
[----:B-----5:R-:W-:-:S02]  /*5280*/  F2FP.PACK_AB R6, R168, R155 ;  /* 0x0000009ba806723e */ /* 0x020fc400000000ff */
[----:B-1----:R-:W-:Y:S01]  /*5290*/  F2FP.PACK_AB R5, R159, R223 ;  /* 0x000000df9f05723e */ /* 0x002fe200000000ff */
[----:B---3--:R-:W-:-:S04]  /*52a0*/  FFMA.FTZ R2, R146, c[0x0][0x2d0], -R0 ;  /* 0x0000b40092027a23 */ /* 0x008fc80000010800 */
[----:B------:R-:W1:Y:S02]  /*52b0*/  MUFU.EX2 R157, R2 ;  /* 0x00000002009d7308 */ /* 0x000e640000000800 */
[----:B-1----:R-:W-:-:S07]  /*52c0*/  F2FP.PACK_AB R7, R157, R158 ;  /* 0x0000009e9d07723e */ /* 0x002fce00000000ff */
[C---:B--2---:R-:W-:Y:S08]  /*52d0*/  HMMA.16816.F32 R160, R4.reuse, R24, R132 ;  /* 0x0000001804a0723c */ /* 0x044ff00000001884 */
[C---:B------:R-:W-:Y:S08]  /*52e0*/  HMMA.16816.F32 R24, R4.reuse, R26, R96 ;  /* 0x0000001a0418723c */ /* 0x040ff00000001860 */
[C---:B------:R-:W-:Y:S08]  /*52f0*/  HMMA.16816.F32 R108, R4.reuse, R12, R108 ;  /* 0x0000000c046c723c */ /* 0x040ff0000000186c */
[C---:B------:R-:W-:Y:S01]  /*5300*/  HMMA.16816.F32 R112, R4.reuse, R14, R112 ;  /* 0x0000000e0470723c */ /* 0x040fe20000001870 */
[----:B------:R-:W1:Y:S07]  /*5310*/  LDSM.16.MT88.4 R12, [R200+0x5100] ;  /* 0x00510000c80c783b */ /* 0x000e6e0000004200 */
[----:B------:R-:W-:Y:S01]  /*5320*/  HMMA.16816.F32 R184, R4, R36, R184 ;  /* 0x0000002404b8723c */ /* 0x000fe200000018b8 */
[----:B------:R-:W-:Y:S01]  /*5330*/  IMAD.MOV.U32 R2, RZ, RZ, R24 ;  /* 0x000000ffff027224 */ /* 0x000fe200078e0018 */
[----:B------:R-:W-:Y:S01]  /*5340*/  MOV R147, R26 ;  /* 0x0000001a00937202 */ /* 0x000fe20000000f00 */
[----:B------:R-:W-:-:S02]  /*5350*/  IMAD.MOV.U32 R152, RZ, RZ, R25 ;  /* 0x000000ffff987224 */ /* 0x000fc400078e0019 */
[----:B------:R-:W-:Y:S02]  /*5360*/  IMAD.MOV.U32 R146, RZ, RZ, R27 ;  /* 0x000000ffff927224 */ /* 0x000fe400078e001b */
[----:B------:R-:W-:Y:S01]  /*5370*/  LDSM.16.MT88.4 R24, [R197+0x5100] ;  /* 0x00510000c518783b */ /* 0x000fe20000004200 */
[----:B------:R-:W-:Y:S01]  /*5380*/  HMMA.16816.F32 R148, R4, R16, R124 ;  /* 0x000000100494723c */ /* 0x000fe2000000187c */
[----:B------:R-:W-:Y:S01]  /*5390*/  MOV R37, R182 ;  /* 0x000000b600257202 */ /* 0x000fe20000000f00 */
[----:B------:R-:W-:-:S06]  /*53a0*/  IMAD.MOV.U32 R36, RZ, RZ, R183 ;  /* 0x000000ffff247224 */ /* 0x000fcc00078e00b7 */
[C---:B------:R-:W-:Y:S01]  /*53b0*/  HMMA.16816.F32 R104, R4.reuse, R18, R104 ;  /* 0x000000120468723c */ /* 0x040fe20000001868 */
[----:B------:R-:W2:Y:S07]  /*53c0*/  LDSM.16.MT88.4 R16, [R198+0x5100] ;  /* 0x00510000c610783b */ /* 0x000eae0000004200 */
[C---:B------:R-:W-:Y:S07]  /*53d0*/  HMMA.16816.F32 R132, R4.reuse, R20, R228 ;  /* 0x000000140484723c */ /* 0x040fee00000018e4 */
[----:B------:R-:W-:Y:S01]  /*53e0*/  IMAD.MOV.U32 R228, RZ, RZ, R103 ;  /* 0x000000ffffe47224 */ /* 0x000fe200078e0067 */
[----:B------:R-:W-:Y:S01]  /*53f0*/  MOV R229, R102 ;  /* 0x0000006600e57202 */ /* 0x000fe20000000f00 */
[----:B------:R-:W-:Y:S01]  /*5400*/  IMAD.MOV.U32 R230, RZ, RZ, R101 ;  /* 0x000000ffffe67224 */ /* 0x000fe200078e0065 */
[----:B------:R-:W-:Y:S01]  /*5410*/  HMMA.16816.F32 R236, R4, R30, R236 ;  /* 0x0000001e04ec723c */ /* 0x000fe200000018ec */
[----:B------:R-:W-:-:S07]  /*5420*/  IMAD.MOV.U32 R231, RZ, RZ, R100 ;  /* 0x000000ffffe77224 */ /* 0x000fce00078e0064 */
[C---:B------:R-:W-:Y:S01]  /*5430*/  HMMA.16816.F32 R124, R4.reuse, R28, R228 ;  /* 0x0000001c047c723c */ /* 0x040fe200000018e4 */
[----:B------:R-:W3:Y:S07]  /*5440*/  LDSM.16.MT88.4 R28, [R197+0x7100] ;  /* 0x00710000c51c783b */ /* 0x000eee0000004200 */
[C---:B------:R-:W-:Y:S01]  /*5450*/  HMMA.16816.F32 R96, R4.reuse, R22, R188 ;  /* 0x000000160460723c */ /* 0x040fe200000018bc */
[----:B------:R-:W5:Y:S07]  /*5460*/  LDSM.16.MT88.4 R20, [R199+0x5100] ;  /* 0x00510000c714783b */ /* 0x000f6e0000004200 */
[C---:B----4-:R-:W-:Y:S07]  /*5470*/  HMMA.16816.F32 R116, R4.reuse, R32, R116 ;  /* 0x000000200474723c */ /* 0x050fee0000001874 */
[----:B------:R-:W-:Y:S01]  /*5480*/  IMAD.MOV.U32 R32, RZ, RZ, R185 ;  /* 0x000000ffff207224 */ /* 0x000fe200078e00b9 */
[C---:B------:R-:W-:Y:S07]  /*5490*/  HMMA.16816.F32 R140, R4.reuse, R40, R192 ;  /* 0x00000028048c723c */ /* 0x040fee00000018c0 */
[----:B------:R-:W-:Y:S01]  /*54a0*/  IMAD.MOV.U32 R40, RZ, RZ, R181 ;  /* 0x000000ffff287224 */ /* 0x000fe200078e00b5 */
[----:B------:R-:W-:Y:S01]  /*54b0*/  HMMA.16816.F32 R100, R4, R42, R248 ;  /* 0x0000002a0464723c */ /* 0x000fe200000018f8 */
[----:B------:R-:W-:-:S02]  /*54c0*/  MOV R41, R2 ;  /* 0x0000000200297202 */ /* 0x000fc40000000f00 */
[----:B------:R-:W-:-:S04]  /*54d0*/  MOV R2, R186 ;  /* 0x000000ba00027202 */ /* 0x000fc80000000f00 */
[----:B------:R-:W-:Y:S01]  /*54e0*/  IMAD.MOV.U32 R43, RZ, RZ, R187 ;  /* 0x000000ffff2b7224 */ /* 0x000fe200078e00bb */
[----:B------:R-:W-:Y:S01]  /*54f0*/  HMMA.16816.F32 R180, R4, R38, R176 ;  /* 0x0000002604b4723c */ /* 0x000fe200000018b0 */
[----:B------:R-:W-:-:S06]  /*5500*/  IMAD.MOV.U32 R42, RZ, RZ, R184 ;  /* 0x000000ffff2a7224 */ /* 0x000fcc00078e00b8 */
[----:B------:R-:W-:Y:S01]  /*5510*/  MOV R178, R32 ;  /* 0x0000002000b27202 */ /* 0x000fe20000000f00 */
[----:B-1----:R-:W-:Y:S01]  /*5520*/  HMMA.16816.F32 R188, R4, R12, R88 ;  /* 0x0000000c04bc723c */ /* 0x002fe20000001858 */
[----:B------:R-:W-:Y:S02]  /*5530*/  IMAD.MOV.U32 R179, RZ, RZ, R2 ;  /* 0x000000ffffb37224 */ /* 0x000fe400078e0002 */
[----:B------:R-:W-:-:S04]  /*5540*/  FFMA.FTZ R2, R226, c[0x0][0x2d0], -R8 ;  /* 0x0000b400e2027a23 */ /* 0x000fc80000010808 */
[----:B------:R-:W-:Y:S01]  /*5550*/  MOV R91, R9 ;  /* 0x00000009005b7202 */ /* 0x000fe20000000f00 */
[----:B------:R-:W-:Y:S01]  /*5560*/  HMMA.16816.F32 R184, R4, R14, R72 ;  /* 0x0000000e04b8723c */ /* 0x000fe20000001848 */
[----:B------:R-:W-:Y:S01]  /*5570*/  LDSM.16.MT88.4 R12, [R199+0x7100] ;  /* 0x00710000c70c783b */ /* 0x000fe20000004200 */
[----:B------:R-:W-:Y:S01]  /*5580*/  IMAD.MOV.U32 R88, RZ, RZ, R137 ;  /* 0x000000ffff587224 */ /* 0x000fe200078e0089 */
[----:B------:R-:W-:Y:S01]  /*5590*/  MOV R89, R138 ;  /* 0x0000008a00597202 */ /* 0x000fe20000000f00 */
[----:B------:R-:W-:-:S04]  /*55a0*/  IMAD.MOV.U32 R90, RZ, RZ, R139 ;  /* 0x000000ffff5a7224 */ /* 0x000fc800078e008b */
[C---:B------:R-:W-:Y:S01]  /*55b0*/  HMMA.16816.F32 R120, R4.reuse, R34, R240 ;  /* 0x000000220478723c */ /* 0x040fe200000018f0 */
[----:B------:R-:W1:Y:S01]  /*55c0*/  LDSM.16.MT88.4 R32, [R198+0x7100] ;  /* 0x00710000c620783b */ /* 0x000e620000004200 */
[----:B------:R-:W-:Y:S01]  /*55d0*/  IMAD.MOV.U32 R177, RZ, RZ, R181 ;  /* 0x000000ffffb17224 */ /* 0x000fe200078e00b5 */
[----:B------:R-:W-:Y:S01]  /*55e0*/  MOV R176, R180 ;  /* 0x000000b400b07202 */ /* 0x000fe20000000f00 */
[----:B------:R-:W-:Y:S02]  /*55f0*/  IMAD.MOV.U32 R39, RZ, RZ, R182 ;  /* 0x000000ffff277224 */ /* 0x000fe400078e00b6 */
[----:B------:R-:W-:Y:S02]  /*5600*/  IMAD.MOV.U32 R38, RZ, RZ, R183 ;  /* 0x000000ffff267224 */ /* 0x000fe400078e00b7 */
[C---:B--2---:R-:W-:Y:S01]  /*5610*/  HMMA.16816.F32 R240, R4.reuse, R16, R128 ;  /* 0x0000001004f0723c */ /* 0x044fe20000001880 */
[----:B------:R2:W-:Y:S06]  /*5620*/  MUFU.EX2 R129, R2 ;  /* 0x0000000200817308 */ /* 0x0005ec0000000800 */
[----:B------:R-:W-:Y:S01]  /*5630*/  MOV R130, R177 ;  /* 0x000000b100827202 */ /* 0x000fe20000000f00 */
[----:B------:R-:W-:Y:S01]  /*5640*/  HMMA.16816.F32 R248, R4, R24, R172 ;  /* 0x0000001804f8723c */ /* 0x000fe200000018ac */
[----:B------:R-:W-:Y:S01]  /*5650*/  IMAD.MOV.U32 R131, RZ, RZ, R176 ;  /* 0x000000ffff837224 */ /* 0x000fe200078e00b0 */
[----:B------:R-:W-:Y:S01]  /*5660*/  MOV R177, R179 ;  /* 0x000000b300b17202 */ /* 0x000fe20000000f00 */
[----:B------:R-:W-:-:S02]  /*5670*/  IMAD.MOV.U32 R176, RZ, RZ, R178 ;  /* 0x000000ffffb07224 */ /* 0x000fc400078e00b2 */
[----:B------:R-:W-:Y:S01]  /*5680*/  IMAD.MOV.U32 R178, RZ, RZ, R43 ;  /* 0x000000ffffb27224 */ /* 0x000fe200078e002b */
[----:B------:R-:W-:Y:S01]  /*5690*/  MOV R72, R131 ;  /* 0x0000008300487202 */ /* 0x000fe20000000f00 */
[----:B------:R-:W-:Y:S01]  /*56a0*/  IMAD.MOV.U32 R179, RZ, RZ, R42 ;  /* 0x000000ffffb37224 */ /* 0x000fe200078e002a */
[----:B------:R-:W-:Y:S01]  /*56b0*/  MOV R42, R40 ;  /* 0x00000028002a7202 */ /* 0x000fe20000000f00 */
[----:B--2---:R-:W-:Y:S01]  /*56c0*/  FFMA.FTZ R2, R227, c[0x0][0x2d0], -R8 ;  /* 0x0000b400e3027a23 */ /* 0x004fe20000010808 */
[C---:B------:R-:W-:Y:S01]  /*56d0*/  HMMA.16816.F32 R228, R4.reuse, R26, R164 ;  /* 0x0000001a04e4723c */ /* 0x040fe200000018a4 */
[----:B------:R-:W-:Y:S01]  /*56e0*/  IMAD.MOV.U32 R43, RZ, RZ, R41 ;  /* 0x000000ffff2b7224 */ /* 0x000fe200078e0029 */
[----:B------:R-:W-:Y:S01]  /*56f0*/  MOV R41, R147 ;  /* 0x0000009300297202 */ /* 0x000fe20000000f00 */
[----:B------:R2:W4:Y:S01]  /*5700*/  MUFU.EX2 R175, R2 ;  /* 0x0000000200af7308 */ /* 0x0005220000000800 */
[----:B------:R-:W-:Y:S01]  /*5710*/  IMAD.MOV.U32 R40, RZ, RZ, R152 ;  /* 0x000000ffff287224 */ /* 0x000fe200078e0098 */
[----:B------:R-:W-:Y:S01]  /*5720*/  LDSM.16.MT88.4 R164, [R197+0x1900] ;  /* 0x00190000c5a4783b */ /* 0x000fe20000004200 */
[----:B------:R-:W-:Y:S01]  /*5730*/  MOV R152, R154 ;  /* 0x0000009a00987202 */ /* 0x000fe20000000f00 */
[----:B------:R-:W-:Y:S01]  /*5740*/  IMAD.MOV.U32 R147, RZ, RZ, R153 ;  /* 0x000000ffff937224 */ /* 0x000fe200078e0099 */
[----:B------:R-:W-:Y:S01]  /*5750*/  HMMA.16816.F32 R192, R4, R18, R92 ;  /* 0x0000001204c0723c */ /* 0x000fe2000000185c */
[----:B------:R-:W1:Y:S01]  /*5760*/  LDSM.16.MT88.4 R16, [R200+0x7100] ;  /* 0x00710000c810783b */ /* 0x000e620000004200 */
[----:B------:R-:W-:Y:S01]  /*5770*/  MOV R154, R11 ;  /* 0x0000000b009a7202 */ /* 0x000fe20000000f00 */
[----:B------:R-:W-:-:S02]  /*5780*/  IMAD.MOV.U32 R153, RZ, RZ, R136 ;  /* 0x000000ffff997224 */ /* 0x000fc400078e0088 */
[----:B------:R-:W-:Y:S02]  /*5790*/  IMAD.MOV.U32 R136, RZ, RZ, R10 ;  /* 0x000000ffff887224 */ /* 0x000fe400078e000a */
[----:B------:R-:W-:Y:S01]  /*57a0*/  IMAD.MOV.U32 R74, RZ, RZ, R152 ;  /* 0x000000ffff4a7224 */ /* 0x000fe200078e0098 */
[C---:B---3--:R-:W-:Y:S01]  /*57b0*/  HMMA.16816.F32 R24, R4.reuse, R28, R68 ;  /* 0x0000001c0418723c */ /* 0x048fe20000001844 */
[----:B------:R-:W-:Y:S01]  /*57c0*/  MOV R75, R153 ;  /* 0x00000099004b7202 */ /* 0x000fe20000000f00 */
[----:B------:R-:W-:Y:S02]  /*57d0*/  IMAD.MOV.U32 R73, RZ, RZ, R130 ;  /* 0x000000ffff497224 */ /* 0x000fe400078e0082 */
[----:B--2---:R-:W-:Y:S01]  /*57e0*/  FFMA.FTZ R2, R232, c[0x0][0x2d0], -R8 ;  /* 0x0000b400e8027a23 */ /* 0x004fe20000010808 */
[----:B------:R-:W-:Y:S02]  /*57f0*/  MOV R232, R37 ;  /* 0x0000002500e87202 */ /* 0x000fe40000000f00 */
[----:B------:R-:W-:Y:S01]  /*5800*/  IMAD.MOV.U32 R69, RZ, RZ, R154 ;  /* 0x000000ffff457224 */ /* 0x000fe200078e009a */
[----:B------:R2:W-:Y:S01]  /*5810*/  MUFU.EX2 R227, R2 ;  /* 0x0000000200e37308 */ /* 0x0005e20000000800 */
[----:B-----5:R-:W-:Y:S01]  /*5820*/  HMMA.16816.F32 R180, R4, R22, R80 ;  /* 0x0000001604b4723c */ /* 0x020fe20000001850 */
[----:B------:R-:W-:Y:S01]  /*5830*/  MOV R68, R147 ;  /* 0x0000009300447202 */ /* 0x000fe20000000f00 */
[----:B------:R-:W-:Y:S01]  /*5840*/  IMAD.MOV.U32 R71, RZ, RZ, R145 ;  /* 0x000000ffff477224 */ /* 0x000fe200078e0091 */
[----:B------:R-:W-:-:S04]  /*5850*/  MOV R70, R144 ;  /* 0x0000009000467202 */ /* 0x000fc80000000f00 */
[----:B------:R-:W-:Y:S01]  /*5860*/  IMAD.MOV.U32 R82, RZ, RZ, R42 ;  /* 0x000000ffff527224 */ /* 0x000fe200078e002a */
[C---:B------:R-:W-:Y:S01]  /*5870*/  HMMA.16816.F32 R28, R4.reuse, R30, R76 ;  /* 0x0000001e041c723c */ /* 0x040fe2000000184c */
[----:B------:R-:W-:Y:S01]  /*5880*/  MOV R80, R155 ;  /* 0x0000009b00507202 */ /* 0x000fe20000000f00 */
[----:B------:R-:W-:Y:S01]  /*5890*/  IMAD.MOV.U32 R81, RZ, RZ, R168 ;  /* 0x000000ffff517224 */ /* 0x000fe200078e00a8 */
[----:B------:R-:W-:Y:S01]  /*58a0*/  MOV R83, R136 ;  /* 0x0000008800537202 */ /* 0x000fe20000000f00 */
[----:B------:R-:W-:Y:S01]  /*58b0*/  LDSM.16.MT88.4 R152, [R199+0x1900] ;  /* 0x00190000c798783b */ /* 0x000fe20000004200 */
[----:B--2---:R-:W-:Y:S02]  /*58c0*/  FFMA.FTZ R2, R234, c[0x0][0x2d0], -R8 ;  /* 0x0000b400ea027a23 */ /* 0x004fe40000010808 */
[----:B------:R-:W-:Y:S01]  /*58d0*/  MOV R76, R43 ;  /* 0x0000002b004c7202 */ /* 0x000fe20000000f00 */
[----:B------:R-:W-:Y:S01]  /*58e0*/  IMAD.MOV.U32 R77, RZ, RZ, R40 ;  /* 0x000000ffff4d7224 */ /* 0x000fe200078e0028 */
[----:B------:R-:W-:Y:S01]  /*58f0*/  MOV R78, R41 ;  /* 0x00000029004e7202 */ /* 0x000fe20000000f00 */
[----:B------:R2:W3:Y:S01]  /*5900*/  MUFU.EX2 R226, R2 ;  /* 0x0000000200e27308 */ /* 0x0004e20000000800 */
[----:B------:R-:W-:Y:S01]  /*5910*/  LDSM.16.MT88.4 R40, [R197+0x3900] ;  /* 0x00390000c528783b */ /* 0x000fe20000004200 */
[----:B------:R-:W-:Y:S01]  /*5920*/  HMMA.16816.F32 R92, R4, R20, R52 ;  /* 0x00000014045c723c */ /* 0x000fe20000001834 */
[----:B----4-:R-:W-:-:S02]  /*5930*/  IMAD.MOV.U32 R234, RZ, RZ, R175 ;  /* 0x000000ffffea7224 */ /* 0x010fc400078e00af */
[----:B------:R-:W-:Y:S01]  /*5940*/  LDSM.16.MT88.4 R136, [R198+0x1900] ;  /* 0x00190000c688783b */ /* 0x000fe20000004200 */
[----:B------:R-:W-:-:S03]  /*5950*/  IMAD.MOV.U32 R79, RZ, RZ, R146 ;  /* 0x000000ffff4f7224 */ /* 0x000fc600078e0092 */
[----:B------:R-:W-:Y:S01]  /*5960*/  IMAD.MOV.U32 R53, RZ, RZ, R176 ;  /* 0x000000ffff357224 */ /* 0x000fe200078e00b0 */
[----:B------:R-:W-:Y:S01]  /*5970*/  MOV R54, R177 ;  /* 0x000000b100367202 */ /* 0x000fe20000000f00 */
[----:B------:R-:W-:Y:S01]  /*5980*/  IMAD.MOV.U32 R55, RZ, RZ, R178 ;  /* 0x000000ffff377224 */ /* 0x000fe200078e00b2 */
[----:B------:R-:W-:Y:S01]  /*5990*/  MOV R52, R179 ;  /* 0x000000b300347202 */ /* 0x000fe20000000f00 */
[C---:B-1----:R-:W-:Y:S01]  /*59a0*/  HMMA.16816.F32 R20, R4.reuse, R32, R64 ;  /* 0x000000200414723c */ /* 0x042fe20000001840 */
[----:B------:R-:W-:Y:S01]  /*59b0*/  LDSM.16.MT88.4 R144, [R200+0x1900] ;  /* 0x00190000c890783b */ /* 0x000fe20000004200 */
[--C-:B--2---:R-:W-:Y:S01]  /*59c0*/  FFMA.FTZ R2, R169, c[0x0][0x2d0], -R0.reuse ;  /* 0x0000b400a9027a23 */ /* 0x104fe20000010800 */
[----:B---3--:R-:W-:Y:S02]  /*59d0*/  F2FP.PACK_AB R130, R226, R227 ;  /* 0x000000e3e282723e */ /* 0x008fe400000000ff */
[----:B------:R-:W-:Y:S01]  /*59e0*/  LDSM.16.MT88.4 R64, [R199+0x3900] ;  /* 0x00390000c740783b */ /* 0x000fe20000004200 */
[----:B------:R1:W-:Y:S02]  /*59f0*/  MUFU.EX2 R11, R2 ;  /* 0x00000002000b7308 */ /* 0x0003e40000000800 */
[C---:B------:R-:W-:Y:S01]  /*5a00*/  HMMA.16816.F32 R176, R4.reuse, R12, R56 ;  /* 0x0000000c04b0723c */ /* 0x040fe20000001838 */
[----:B------:R-:W2:Y:S07]  /*5a10*/  LDSM.16.MT88.4 R56, [R200+0x3900] ;  /* 0x00390000c838783b */ /* 0x000eae0000004200 */
[----:B------:R-:W-:Y:S01]  /*5a20*/  HMMA.16816.F32 R32, R4, R34, R48 ;  /* 0x000000220420723c */ /* 0x000fe20000001830 */
[----:B------:R-:W3:Y:S01]  /*5a30*/  LDSM.16.MT88.4 R48, [R198+0x3900] ;  /* 0x00390000c630783b */ /* 0x000ee20000004200 */
[----:B-1----:R-:W-:-:S06]  /*5a40*/  FFMA.FTZ R2, R170, c[0x0][0x2d0], -R0 ;  /* 0x0000b400aa027a23 */ /* 0x002fcc0000010800 */
[C---:B------:R-:W-:Y:S01]  /*5a50*/  HMMA.16816.F32 R172, R4.reuse, R16, R60 ;  /* 0x0000001004ac723c */ /* 0x040fe2000000183c */
[----:B------:R1:W4:Y:S06]  /*5a60*/  MUFU.EX2 R10, R2 ;  /* 0x00000002000a7308 */ /* 0x00032c0000000800 */
[----:B------:R-:W-:Y:S01]  /*5a70*/  IMAD.MOV.U32 R60, RZ, RZ, R52 ;  /* 0x000000ffff3c7224 */ /* 0x000fe200078e0034 */
[----:B------:R-:W-:Y:S01]  /*5a80*/  MOV R61, R53 ;  /* 0x00000035003d7202 */ /* 0x000fe20000000f00 */
[----:B------:R-:W-:Y:S01]  /*5a90*/  IMAD.MOV.U32 R62, RZ, RZ, R54 ;  /* 0x000000ffff3e7224 */ /* 0x000fe200078e0036 */
[----:B------:R-:W-:Y:S01]  /*5aa0*/  MOV R63, R55 ;  /* 0x00000037003f7202 */ /* 0x000fe20000000f00 */
[--C-:B-1----:R-:W-:Y:S01]  /*5ab0*/  FFMA.FTZ R2, R224, c[0x0][0x2d0], -R0.reuse ;  /* 0x0000b400e0027a23 */ /* 0x102fe20000010800 */
[----:B------:R-:W-:Y:S01]  /*5ac0*/  MOV R224, R129 ;  /* 0x0000008100e07202 */ /* 0x000fe20000000f00 */
[----:B------:R-:W-:Y:S01]  /*5ad0*/  FFMA.FTZ R0, R171, c[0x0][0x2d0], -R0 ;  /* 0x0000b400ab007a23 */ /* 0x000fe20000010800 */
[----:B----4-:R-:W-:Y:S01]  /*5ae0*/  F2FP.PACK_AB R129, R10, R11 ;  /* 0x0000000b0a81723e */ /* 0x010fe200000000ff */
[----:B------:R1:W-:Y:S01]  /*5af0*/  MUFU.EX2 R9, R2 ;  /* 0x0000000200097308 */ /* 0x0003e20000000800 */
[----:B------:R-:W-:Y:S01]  /*5b00*/  F2FP.PACK_AB R128, R234, R224 ;  /* 0x000000e0ea80723e */ /* 0x000fe200000000ff */
[C---:B------:R-:W-:Y:S06]  /*5b10*/  HMMA.16816.F32 R168, R4.reuse, R18, R84 ;  /* 0x0000001204a8723c */ /* 0x040fec0000001854 */
[----:B------:R-:W4:Y:S01]  /*5b20*/  MUFU.EX2 R8, R0 ;  /* 0x0000000000087308 */ /* 0x000f220000000800 */
[----:B------:R-:W-:Y:S01]  /*5b30*/  IMAD.MOV.U32 R86, RZ, RZ, R39 ;  /* 0x000000ffff567224 */ /* 0x000fe200078e0027 */
[----:B------:R-:W-:Y:S01]  /*5b40*/  MOV R87, R38 ;  /* 0x0000002600577202 */ /* 0x000fe20000000f00 */
[----:B------:R-:W-:Y:S01]  /*5b50*/  HMMA.16816.F32 R16, R4, R14, R44 ;  /* 0x0000000e0410723c */ /* 0x000fe2000000182c */
[----:B------:R-:W-:Y:S01]  /*5b60*/  IMAD.MOV.U32 R84, RZ, RZ, R72 ;  /* 0x000000ffff547224 */ /* 0x000fe200078e0048 */
[----:B------:R-:W-:Y:S01]  /*5b70*/  MOV R85, R73 ;  /* 0x0000004900557202 */ /* 0x000fe20000000f00 */
[----:B------:R-:W-:Y:S01]  /*5b80*/  LDSM.16.MT88.4 R12, [R199+0x7900] ;  /* 0x00790000c70c783b */ /* 0x000fe20000004200 */
[----:B-1----:R-:W-:-:S03]  /*5b90*/  MOV R2, R88 ;  /* 0x0000005800027202 */ /* 0x002fc60000000f00 */
[----:B------:R-:W-:Y:S01]  /*5ba0*/  IMAD.MOV.U32 R4, RZ, RZ, R68 ;  /* 0x000000ffff047224 */ /* 0x000fe200078e0044 */
[----:B------:R-:W-:Y:S01]  /*5bb0*/  MOV R68, R80 ;  /* 0x0000005000447202 */ /* 0x000fe20000000f00 */
[----:B------:R-:W-:Y:S01]  /*5bc0*/  IMAD.MOV.U32 R5, RZ, RZ, R70 ;  /* 0x000000ffff057224 */ /* 0x000fe200078e0046 */
[----:B----4-:R-:W-:-:S03]  /*5bd0*/  F2FP.PACK_AB R131, R8, R9 ;  /* 0x000000090883723e */ /* 0x010fc600000000ff */
[----:B------:R-:W-:Y:S01]  /*5be0*/  IMAD.MOV.U32 R6, RZ, RZ, R68 ;  /* 0x000000ffff067224 */ /* 0x000fe200078e0044 */
[----:B------:R-:W-:-:S03]  /*5bf0*/  MOV R0, R90 ;  /* 0x0000005a00007202 */ /* 0x000fc60000000f00 */
[----:B------:R-:W-:Y:S02]  /*5c00*/  HMMA.16816.F32 R160, R128, R164, R160 ;  /* 0x000000a480a0723c */ /* 0x000fe400000018a0 */
[----:B------:R-:W-:-:S06]  /*5c10*/  FADD.FTZ R0, R0, R252 ;  /* 0x000000fc00007221 */ /* 0x000fcc0000010000 */
[C---:B------:R-:W-:Y:S07]  /*5c20*/  HMMA.16816.F32 R164, R128.reuse, R166, R76 ;  /* 0x000000a680a4723c */ /* 0x040fee000000184c */
[----:B------:R-:W-:Y:S01]  /*5c30*/  IMAD.MOV.U32 R78, RZ, RZ, R36 ;  /* 0x000000ffff4e7224 */ /* 0x000fe200078e0024 */
[----:B--2---:R-:W-:Y:S01]  /*5c40*/  HMMA.16816.F32 R52, R128, R56, R124 ;  /* 0x000000388034723c */ /* 0x004fe2000000187c */
[----:B------:R-:W-:Y:S01]  /*5c50*/  MOV R77, R82 ;  /* 0x00000052004d7202 */ /* 0x000fe20000000f00 */
[----:B------:R-:W-:-:S05]  /*5c60*/  IMAD.MOV.U32 R79, RZ, RZ, R81 ;  /* 0x000000ffff4f7224 */ /* 0x000fca00078e0051 */
[----:B------:R-:W-:Y:S01]  /*5c70*/  IMAD.MOV.U32 R125, RZ, RZ, R83 ;  /* 0x000000ffff7d7224 */ /* 0x000fe200078e0053 */
[C---:B------:R-:W-:Y:S01]  /*5c80*/  HMMA.16816.F32 R36, R128.reuse, R40, R108 ;  /* 0x000000288024723c */ /* 0x040fe2000000186c */
[----:B------:R-:W-:Y:S01]  /*5c90*/  LDSM.16.MT88.4 R80, [R198+0x5900] ;  /* 0x00590000c650783b */ /* 0x000fe20000004200 */
[----:B------:R-:W-:Y:S01]  /*5ca0*/  MOV R126, R69 ;  /* 0x00000045007e7202 */ /* 0x000fe20000000f00 */
[----:B------:R-:W-:Y:S01]  /*5cb0*/  FADD.FTZ R0, R125, R0 ;  /* 0x000000007d007221 */ /* 0x000fe20000010000 */
[----:B------:R-:W-:Y:S02]  /*5cc0*/  MOV R127, R71 ;  /* 0x00000047007f7202 */ /* 0x000fe40000000f00 */
[----:B------:R-:W-:Y:S01]  /*5cd0*/  MOV R7, R79 ;  /* 0x0000004f00077202 */ /* 0x000fe20000000f00 */
[----:B------:R-:W-:Y:S01]  /*5ce0*/  IMAD.MOV.U32 R110, RZ, RZ, R89 ;  /* 0x000000ffff6e7224 */ /* 0x000fe200078e0059 */
[----:B---3--:R-:W-:Y:S01]  /*5cf0*/  HMMA.16816.F32 R44, R128, R48, R116 ;  /* 0x00000030802c723c */ /* 0x008fe20000001874 */
[----:B------:R-:W-:-:S02]  /*5d00*/  IMAD.MOV.U32 R111, RZ, RZ, R91 ;  /* 0x000000ffff6f7224 */ /* 0x000fc400078e005b */
[----:B------:R-:W-:Y:S01]  /*5d10*/  FADD.FTZ R2, R2, R110 ;  /* 0x0000006e02027221 */ /* 0x000fe20000010000 */
[----:B------:R-:W-:Y:S03]  /*5d20*/  LDSM.16.MT88.4 R88, [R200+0x5900] ;  /* 0x00590000c858783b */ /* 0x000fe60000004200 */
[----:B------:R-:W-:Y:S01]  /*5d30*/  MOV R116, R75 ;  /* 0x0000004b00747202 */ /* 0x000fe20000000f00 */
[----:B------:R-:W-:Y:S01]  /*5d40*/  FADD.FTZ R2, R111, R2 ;  /* 0x000000026f027221 */ /* 0x000fe20000010000 */
[----:B------:R-:W-:Y:S01]  /*5d50*/  HMMA.16816.F32 R132, R128, R136, R132 ;  /* 0x000000888084723c */ /* 0x000fe20000001884 */
[----:B------:R-:W-:Y:S01]  /*5d60*/  IMAD.MOV.U32 R117, RZ, RZ, R74 ;  /* 0x000000ffff757224 */ /* 0x000fe200078e004a */
[----:B------:R-:W-:Y:S01]  /*5d70*/  MOV R118, R77 ;  /* 0x0000004d00767202 */ /* 0x000fe20000000f00 */
[----:B------:R-:W-:Y:S01]  /*5d80*/  FADD.FTZ R2, R116, R2 ;  /* 0x0000000274027221 */ /* 0x000fe20000010000 */
[----:B------:R-:W1:Y:S01]  /*5d90*/  LDSM.16.MT88.4 R72, [R197+0x5900] ;  /* 0x00590000c548783b */ /* 0x000e620000004200 */
[----:B------:R-:W-:-:S02]  /*5da0*/  FADD.FTZ R0, R117, R0 ;  /* 0x0000000075007221 */ /* 0x000fc40000010000 */
[----:B------:R-:W-:Y:S01]  /*5db0*/  FADD.FTZ R4, R4, R2 ;  /* 0x0000000204047221 */ /* 0x000fe20000010000 */
[C---:B------:R-:W-:Y:S01]  /*5dc0*/  HMMA.16816.F32 R148, R128.reuse, R152, R148 ;  /* 0x000000988094723c */ /* 0x040fe20000001894 */
[----:B------:R-:W-:Y:S02]  /*5dd0*/  FADD.FTZ R2, R247, R0 ;  /* 0x00000000f7027221 */ /* 0x000fe40000010000 */
[----:B------:R-:W-:Y:S02]  /*5de0*/  IMAD.MOV.U32 R119, RZ, RZ, R78 ;  /* 0x000000ffff777224 */ /* 0x000fe400078e004e */
[----:B------:R-:W-:Y:S02]  /*5df0*/  FADD.FTZ R0, R118, R4 ;  /* 0x0000000476007221 */ /* 0x000fe40000010000 */
[----:B------:R-:W-:Y:S01]  /*5e00*/  FADD.FTZ R2, R244, R2 ;  /* 0x00000002f4027221 */ /* 0x000fe20000010000 */
[----:B------:R-:W-:Y:S01]  /*5e10*/  HMMA.16816.F32 R136, R128, R138, R96 ;  /* 0x0000008a8088723c */ /* 0x000fe20000001860 */
[----:B------:R-:W2:Y:S01]  /*5e20*/  LDSM.16.MT88.4 R96, [R199+0x5900] ;  /* 0x00590000c760783b */ /* 0x000ea20000004200 */
[----:B------:R-:W-:-:S02]  /*5e30*/  FADD.FTZ R0, R119, R0 ;  /* 0x0000000077007221 */ /* 0x000fc40000010000 */
[----:B------:R-:W-:Y:S02]  /*5e40*/  FADD.FTZ R2, R245, R2 ;  /* 0x00000002f5027221 */ /* 0x000fe40000010000 */
[----:B------:R-:W-:Y:S02]  /*5e50*/  FADD.FTZ R0, R126, R0 ;  /* 0x000000007e007221 */ /* 0x000fe40000010000 */
[C---:B------:R-:W-:Y:S01]  /*5e60*/  HMMA.16816.F32 R152, R128.reuse, R154, R104 ;  /* 0x0000009a8098723c */ /* 0x040fe20000001868 */
[----:B------:R-:W3:Y:S01]  /*5e70*/  LDSM.16.MT88.4 R104, [R197+0x7900] ;  /* 0x00790000c568783b */ /* 0x000ee20000004200 */
[----:B------:R-:W-:Y:S02]  /*5e80*/  FADD.FTZ R2, R235, R2 ;  /* 0x00000002eb027221 */ /* 0x000fe40000010000 */
[----:B------:R-:W-:Y:S02]  /*5e90*/  FADD.FTZ R0, R127, R0 ;  /* 0x000000007f007221 */ /* 0x000fe40000010000 */
[----:B------:R-:W-:Y:S01]  /*5ea0*/  FADD.FTZ R2, R223, R2 ;  /* 0x00000002df027221 */ /* 0x000fe20000010000 */
[----:B------:R-:W-:Y:S01]  /*5eb0*/  IADD3 R223, R232, -0x2, RZ ;  /* 0xfffffffee8df7810 */ /* 0x000fe20007ffe0ff */
[----:B------:R-:W-:Y:S01]  /*5ec0*/  HMMA.16816.F32 R40, R128, R42, R112 ;  /* 0x0000002a8028723c */ /* 0x000fe20000001870 */
[----:B------:R-:W4:Y:S01]  /*5ed0*/  LDSM.16.MT88.4 R112, [R198+0x7900] ;  /* 0x00790000c670783b */ /* 0x000f220000004200 */
[----:B------:R-:W-:-:S02]  /*5ee0*/  FADD.FTZ R0, R5, R0 ;  /* 0x0000000005007221 */ /* 0x000fc40000010000 */
[----:B------:R-:W-:Y:S02]  /*5ef0*/  FADD.FTZ R2, R159, R2 ;  /* 0x000000029f027221 */ /* 0x000fe40000010000 */
[----:B------:R-:W-:Y:S02]  /*5f00*/  FADD.FTZ R0, R6, R0 ;  /* 0x0000000006007221 */ /* 0x000fe40000010000 */
[----:B------:R-:W-:Y:S01]  /*5f10*/  HMMA.16816.F32 R48, R128, R50, R120 ;  /* 0x000000328030723c */ /* 0x000fe20000001878 */
[----:B------:R-:W5:Y:S01]  /*5f20*/  LDSM.16.MT88.4 R120, [R200+0x7900] ;  /* 0x00790000c878783b */ /* 0x000f620000004200 */
        /* <DEDUP_REMOVED lines=12> */
[----:B------:R-:W-:-:S03]  /*5ff0*/  FADD.FTZ R245, R8, R0 ;  /* 0x0000000008f57221 */ /* 0x000fc60000010000 */
[C---:B------:R-:W-:Y:S08]  /*6000*/  HMMA.16816.F32 R144, R128.reuse, R146, R100 ;  /* 0x000000928090723c */ /* 0x040ff00000001864 */
[C---:B------:R-:W-:Y:S08]  /*6010*/  HMMA.16816.F32 R64, R128.reuse, R66, R84 ;  /* 0x000000428040723c */ /* 0x040ff00000001854 */
[C---:B-1----:R-:W-:Y:S08]  /*6020*/  HMMA.16816.F32 R68, R128.reuse, R72, R248 ;  /* 0x000000488044723c */ /* 0x042ff000000018f8 */
[C---:B------:R-:W-:Y:S08]  /*6030*/  HMMA.16816.F32 R76, R128.reuse, R80, R240 ;  /* 0x00000050804c723c */ /* 0x040ff000000018f0 */
[C---:B------:R-:W-:Y:S08]  /*6040*/  HMMA.16816.F32 R84, R128.reuse, R88, R188 ;  /* 0x000000588054723c */ /* 0x040ff000000018bc */
        /* <DEDUP_REMOVED lines=26> */
.L_x_4186:
[----:B------:R-:W-:-:S13]  /*61f0*/  ISETP.NE.AND P0, PT, R232, c[0x0][0x32c], PT ;  /* 0x0000cb00e8007a0c */ /* 0x000fda0003f05270 */
[----:B------:R-:W-:-:S05]  /*6200*/  @P0 IMAD.HI.U32 R2, R0, c[0x0][0x330], RZ ;  /* 0x0000cc0000020a27 */ /* 0x000fca00078e00ff */
[----:B------:R-:W-:Y:S02]  /*6210*/  @P0 SHF.R.U32.HI R0, RZ, c[0x0][0x334], R2 ;  /* 0x0000cd00ff000a19 */ /* 0x000fe40000011602 */
.L_x_4187:
[----:B------:R-:W-:-:S05]  /*6220*/  MOV R2, c[0x0][0x32c] ;  /* 0x0000cb0000027a02 */ /* 0x000fca0000000f00 */
[----:B------:R-:W-:-:S04]  /*6230*/  IMAD R0, R0, R2, c[0x0][0x32c] ;  /* 0x0000cb0000007624 */ /* 0x000fc800078e0202 */
[----:B------:R-:W1:Y:S02]  /*6240*/  R2UR UR4, R0 ;  /* 0x00000000000473c2 */ /* 0x000e6400000e0000 */
[----:B-1----:R-:W-:-:S04]  /*6250*/  UISETP.LT.AND UP0, UPT, UR7, UR4, UPT ;  /* 0x000000040700728c */ /* 0x002fc8000bf01270 */
[----:B------:R-:W-:-:S03]  /*6260*/  USEL UR7, UR7, UR4, UP0 ;  /* 0x0000000407077287 */ /* 0x000fc60008000000 */
.L_x_4185:
        /* <DEDUP_REMOVED lines=12> */
[----:B------:R-:W4:Y:S01]  /*6330*/  LDL.64 R4, [R1+0x20] ;  /* 0x0000200001047983 */ /* 0x000f220000100a00 */
        /* <DEDUP_REMOVED lines=8> */
[----:B------:R4:W-:Y:S04]  /*63c0*/  STL [R1+0x14], R12 ;  /* 0x0000140c01007387 */ /* 0x0009e80000100800 */
[----:B------:R1:W-:Y:S02]  /*63d0*/  STL [R1+0xc], R2 ;  /* 0x00000c0201007387 */ /* 0x0003e40000100800 */
[----:B------:R-:W-:Y:S01]  /*63e0*/  @P0 SHF.R.U32.HI R0, RZ, c[0x0][0x2cc], R0 ;  /* 0x0000b300ff000a19 */ /* 0x000fe20000011600 */
[----:B----4-:R-:W-:Y:S01]  /*63f0*/  IMAD.X R12, RZ, RZ, R9, P6 ;  /* 0x000000ffff0c7224 */ /* 0x010fe200030e0609 */
[----:B-1----:R-:W-:-:S04]  /*6400*/  IADD3 R2, P6, R10, 0xc0, RZ ;  /* 0x000000c00a027810 */ /* 0x002fc80007fde0ff */
[----:B------:R-:W-:Y:S01]  /*6410*/  STL [R1+0x10], R12 ;  /* 0x0000100c01007387 */ /* 0x000fe20000100800 */
[----:B------:R-:W-:Y:S01]  /*6420*/  IMAD.X R10, RZ, RZ, R9, P5 ;  /* 0x000000ffff0a7224 */ /* 0x000fe200028e0609 */
[C---:B-----5:R-:W-:Y:S02]  /*6430*/  IADD3 R252, P5, R6.reuse, 0x40, RZ ;  /* 0x0000004006fc7810 */ /* 0x060fe40007fbe0ff */
[----:B------:R1:W-:Y:S03]  /*6440*/  STL [R1+0x4], R2 ;  /* 0x0000040201007387 */ /* 0x0003e60000100800 */
[----:B------:R-:W-:Y:S01]  /*6450*/  IMAD.X R251, RZ, RZ, R5, P5 ;  /* 0x000000fffffb7224 */ /* 0x000fe200028e0605 */
[----:B------:R2:W-:Y:S01]  /*6460*/  STL [R1+0x8], R10 ;  /* 0x0000080a01007387 */ /* 0x0005e20000100800 */
[----:B------:R-:W-:-:S05]  /*6470*/  IADD3 R248, P5, R6, 0xc0, RZ ;  /* 0x000000c006f87810 */ /* 0x000fca0007fbe0ff */
[----:B------:R-:W-:Y:S02]  /*6480*/  IMAD.X R247, RZ, RZ, R5, P5 ;  /* 0x000000fffff77224 */ /* 0x000fe400028e0605 */
[----:B-1----:R-:W-:Y:S01]  /*6490*/  IMAD.X R2, RZ, RZ, R9, P6 ;  /* 0x000000ffff027224 */ /* 0x002fe200030e0609 */
[----:B------:R-:W-:-:S04]  /*64a0*/  IADD3 R250, P6, R6, 0x80, RZ ;  /* 0x0000008006fa7810 */ /* 0x000fc80007fde0ff */
[----:B------:R2:W-:Y:S01]  /*64b0*/  STL [R1], R2 ;  /* 0x0000000201007387 */ /* 0x0005e20000100800 */
[----:B------:R-:W-:-:S03]  /*64c0*/  IADD3.X R249, RZ, R5, RZ, P6, !PT ;  /* 0x00000005fff97210 */ /* 0x000fc600037fe4ff */
[----:B------:R2:W-:Y:S04]  /*64d0*/  @P0 STL [R1+0x38], R0 ;  /* 0x0000380001000387 */ /* 0x0005e80000100800 */
.L_x_4197:
[----:B------:R-:W3:Y:S01]  /*64e0*/  LDL.64 R236, [R1+0x30] ;  /* 0x0000300001ec7983 */ /* 0x000ee20000100a00 */
[----:B------:R-:W-:Y:S04]  /*64f0*/  DEPBAR.LE SB0, 0x0 ;  /* 0x000080000000791a */ /* 0x000fe80000000000 */
[----:B------:R-:W4:Y:S01]  /*6500*/  LDL.64 R230, [R1+0x18] ;  /* 0x0000180001e67983 */ /* 0x000f220000100a00 */
[----:B------:R-:W-:Y:S01]  /*6510*/  ISETP.GT.AND P6, PT, R233, R224, PT ;  /* 0x000000e0e900720c */ /* 0x000fe20003fc4270 */
[----:B------:R-:W-:Y:S02]  /*6520*/  IMAD.MOV.U32 R234, RZ, RZ, c[0x0][0x208] ;  /* 0x00008200ffea7624 */ /* 0x000fe400078e00ff */
[----:B------:R-:W5:Y:S01]  /*6530*/  LDL R232, [R1+0x14] ;  /* 0x0000140001e87983 */ /* 0x000f620000100800 */
[----:B------:R-:W-:Y:S03]  /*6540*/  IMAD.MOV.U32 R235, RZ, RZ, c[0x0][0x20c] ;  /* 0x00008300ffeb7624 */ /* 0x000fe600078e00ff */
[----:B--2---:R-:W2:Y:S04]  /*6550*/  LDL R229, [R1+0x10] ;  /* 0x0000100001e57983 */ /* 0x004ea80000100800 */
[----:B------:R-:W2:Y:S02]  /*6560*/  LDL R228, [R1+0xc] ;  /* 0x00000c0001e47983 */ /* 0x000ea40000100800 */
[----:B------:R-:W-:Y:S01]  /*6570*/  @!P6 SHF.R.S32.HI R0, RZ, 0x1f, R224 ;  /* 0x0000001fff00e819 */ /* 0x000fe200000114e0 */
[----:B------:R-:W-:Y:S01]  /*6580*/  @!P6 IMAD.WIDE.U32 R2, R224, c[0x0][0x208], RZ ;  /* 0x00008200e002ea25 */ /* 0x000fe200078e00ff */
[----:B------:R-:W2:Y:S03]  /*6590*/  LDL R226, [R1+0x8] ;  /* 0x0000080001e27983 */ /* 0x000ea60000100800 */
[----:B------:R-:W-:Y:S01]  /*65a0*/  @!P6 IMAD R0, R0, c[0x0][0x208], RZ ;  /* 0x000082000000ea24 */ /* 0x000fe200078e02ff */
[----:B------:R-:W2:Y:S03]  /*65b0*/  LDL R227, [R1+0x4] ;  /* 0x0000040001e37983 */ /* 0x000ea60000100800 */
[----:B------:R-:W-:Y:S01]  /*65c0*/  @!P6 IMAD R20, R224, c[0x0][0x20c], R0 ;  /* 0x00008300e014ea24 */ /* 0x000fe200078e0200 */
[----:B------:R-:W2:Y:S01]  /*65d0*/  LDL R223, [R1] ;  /* 0x0000000001df7983 */ /* 0x000ea20000100800 */
[C---:B------:R-:W-:Y:S02]  /*65e0*/  @!P6 IMAD.SHL.U32 R0, R2.reuse, 0x40, RZ ;  /* 0x000000400200e824 */ /* 0x040fe400078e00ff */
[----:B------:R-:W-:Y:S01]  /*65f0*/  @!P6 IMAD.IADD R28, R3, 0x1, R20 ;  /* 0x00000001031ce824 */ /* 0x000fe200078e0214 */
[----:B------:R-:W-:Y:S04]  /*6600*/  BAR.SYNC.DEFER_BLOCKING 0x0 ;  /* 0x0000000000007b1d */ /* 0x000fe80000010000 */
[----:B------:R-:W-:Y:S02]  /*6610*/  @!P6 SHF.L.U64.HI R2, R2, 0x6, R28 ;  /* 0x000000060202e819 */ /* 0x000fe4000001021c */
[----:B------:R-:W-:Y:S04]  /*6620*/  LDSM.16.M88.4 R32, [R203+0x10100] ;  /* 0x01010000cb20783b */ /* 0x000fe80000000200 */
[----:B------:R-:W1:Y:S04]  /*6630*/  LDSM.16.M88.4 R8, [R196+0x8100] ;  /* 0x00810000c408783b */ /* 0x000e680000000200 */
[----:B------:R-:W1:Y:S04]  /*6640*/  LDSM.16.M88.4 R16, [R196+0x8900] ;  /* 0x00890000c410783b */ /* 0x000e680000000200 */
[----:B------:R-:W1:Y:S04]  /*6650*/  LDSM.16.M88.4 R24, [R196+0x9100] ;  /* 0x00910000c418783b */ /* 0x000e680000000200 */
[----:B------:R-:W3:Y:S04]  /*6660*/  LDSM.16.M88.4 R168, [R196+0x9900] ;  /* 0x00990000c4a8783b */ /* 0x000ee80000000200 */
[----:B------:R-:W-:Y:S04]  /*6670*/  LDSM.16.M88.4 R172, [R204+0x10100] ;  /* 0x01010000ccac783b */ /* 0x000fe80000000200 */
[----:B------:R-:W2:Y:S04]  /*6680*/  LDSM.16.M88.4 R176, [R207] ;  /* 0x00000000cfb0783b */ /* 0x000ea80000000200 */
[----:B------:R-:W2:Y:S04]  /*6690*/  LDSM.16.M88.4 R180, [R222] ;  /* 0x00000000deb4783b */ /* 0x000ea80000000200 */
[----:B------:R-:W2:Y:S04]  /*66a0*/  LDSM.16.M88.4 R184, [R221] ;  /* 0x00000000ddb8783b */ /* 0x000ea80000000200 */
[----:B------:R-:W2:Y:S01]  /*66b0*/  LDSM.16.M88.4 R188, [R220] ;  /* 0x00000000dcbc783b */ /* 0x000ea20000000200 */
[C---:B-1----:R-:W-:Y:S08]  /*66c0*/  HMMA.16816.F32 R4, R32.reuse, R8, RZ ;  /* 0x000000082004723c */ /* 0x042ff000000018ff */
[C---:B------:R-:W-:Y:S08]  /*66d0*/  HMMA.16816.F32 R8, R32.reuse, R10, RZ ;  /* 0x0000000a2008723c */ /* 0x040ff000000018ff */
[C---:B------:R-:W-:Y:S08]  /*66e0*/  HMMA.16816.F32 R12, R32.reuse, R16, RZ ;  /* 0x00000010200c723c */ /* 0x040ff000000018ff */
[C---:B------:R-:W-:Y:S08]  /*66f0*/  HMMA.16816.F32 R16, R32.reuse, R18, RZ ;  /* 0x000000122010723c */ /* 0x040ff000000018ff */
[C---:B------:R-:W-:Y:S08]  /*6700*/  HMMA.16816.F32 R20, R32.reuse, R24, RZ ;  /* 0x000000182014723c */ /* 0x040ff000000018ff */
[C---:B------:R-:W-:Y:S01]  /*6710*/  HMMA.16816.F32 R24, R32.reuse, R26, RZ ;  /* 0x0000001a2018723c */ /* 0x040fe200000018ff */
[----:B---3--:R-:W-:Y:S04]  /*6720*/  @!P6 IADD3 R3, P5, R0, R236, RZ ;  /* 0x000000ec0003e210 */ /* 0x008fe80007fbe0ff */
[C---:B------:R-:W-:Y:S01]  /*6730*/  @!P6 LEA R192, P0, R3.reuse, c[0x0][0x1f8], 0x1 ;  /* 0x00007e0003c0ea11 */ /* 0x040fe200078008ff */
[----:B----4-:R-:W-:Y:S06]  /*6740*/  @!P6 IMAD.X R28, R2, 0x1, R231, P5 ;  /* 0x00000001021ce824 */ /* 0x010fec00028e06e7 */
[----:B------:R-:W-:Y:S02]  /*6750*/  @!P6 LEA.HI.X R193, R3, c[0x0][0x1fc], R28, 0x1, P0 ;  /* 0x00007f0003c1ea11 */ /* 0x000fe400000f0c1c */
[C---:B------:R-:W-:Y:S01]  /*6760*/  HMMA.16816.F32 R28, R32.reuse, R168, RZ ;  /* 0x000000a8201c723c */ /* 0x040fe200000018ff */
[----:B-----5:R-:W-:Y:S02]  /*6770*/  @!P6 IADD3 R3, P0, R0, R232, RZ ;  /* 0x000000e80003e210 */ /* 0x020fe40007f1e0ff */
[----:B------:R-:W-:Y:S01]  /*6780*/  @!PT LDS RZ, [RZ] ;  /* 0x00000000fffff984 */ /* 0x000fe20000000800 */
[----:B------:R-:W-:Y:S01]  /*6790*/  @!PT LDS RZ, [RZ] ;  /* 0x00000000fffff984 */ /* 0x000fe20000000800 */
[----:B------:R-:W-:Y:S01]  /*67a0*/  @!PT LDS RZ, [RZ] ;  /* 0x00000000fffff984 */ /* 0x000fe20000000800 */
[----:B------:R1:W-:Y:S02]  /*67b0*/  @!P6 LDGSTS.E.BYPASS.LTC128B.128 [R225+0x100], [R192.64], !P4 ;  /* 0x00100000c0e1efae */ /* 0x0003e4000e101d4c */
[C---:B------:R-:W-:Y:S01]  /*67c0*/  @!P6 LEA R194, P5, R3.reuse, c[0x0][0x1f8], 0x1 ;  /* 0x00007e0003c2ea11 */ /* 0x040fe200078a08ff */
[----:B--2---:R-:W-:Y:S01]  /*67d0*/  @!P6 IMAD.X R159, R2, 0x1, R229, P0 ;  /* 0x00000001029fe824 */ /* 0x004fe200000e06e5 */
[----:B------:R-:W-:Y:S01]  /*67e0*/  @!P6 IADD3 R156, P0, R0, R228, RZ ;  /* 0x000000e4009ce210 */ /* 0x000fe20007f1e0ff */
[----:B------:R-:W-:Y:S04]  /*67f0*/  HMMA.16816.F32 R32, R32, R170, RZ ;  /* 0x000000aa2020723c */ /* 0x000fe800000018ff */
[----:B------:R-:W-:Y:S01]  /*6800*/  @!P6 IMAD.X R169, R2, 0x1, R226, P0 ;  /* 0x0000000102a9e824 */ /* 0x000fe200000e06e2 */
[----:B------:R-:W-:Y:S02]  /*6810*/  @!P6 LEA.HI.X R195, R3, c[0x0][0x1fc], R159, 0x1, P5 ;  /* 0x00007f0003c3ea11 */ /* 0x000fe400028f0c9f */
[C---:B------:R-:W-:Y:S01]  /*6820*/  @!P6 LEA R168, P0, R156.reuse, c[0x0][0x1f8], 0x1 ;  /* 0x00007e009ca8ea11 */ /* 0x040fe200078008ff */
[C---:B------:R-:W-:Y:S02]  /*6830*/  HMMA.16816.F32 R4, R172.reuse, R176, R4 ;  /* 0x000000b0ac04723c */ /* 0x040fe40000001804 */
[----:B------:R2:W-:Y:S03]  /*6840*/  @!P6 LDGSTS.E.BYPASS.LTC128B.128 [R225+0x2100], [R194.64], !P3 ;  /* 0x02100000c2e1efae */ /* 0x0005e6000d901d4c */
[----:B------:R-:W-:Y:S02]  /*6850*/  @!P6 LEA.HI.X R169, R156, c[0x0][0x1fc], R169, 0x1, P0 ;  /* 0x00007f009ca9ea11 */ /* 0x000fe400000f0ca9 */
[-C--:B------:R-:W-:Y:S01]  /*6860*/  @!P6 IADD3 R3, P5, R0, R227.reuse, RZ ;  /* 0x000000e30003e210 */ /* 0x080fe20007fbe0ff */
[C---:B------:R-:W-:Y:S02]  /*6870*/  HMMA.16816.F32 R8, R172.reuse, R178, R8 ;  /* 0x000000b2ac08723c */ /* 0x040fe40000001808 */
[----:B------:R3:W-:Y:S02]  /*6880*/  @!P6 LDGSTS.E.BYPASS.LTC128B.128 [R225+0x4100], [R168.64], !P2 ;  /* 0x04100000a8e1efae */ /* 0x0007e4000d101d4c */
[----:B------:R-:W-:Y:S01]  /*6890*/  @!P6 IMAD.X R159, R2, 0x1, R223, P5 ;  /* 0x00000001029fe824 */ /* 0x000fe200028e06df */
[----:B------:R-:W-:Y:S02]  /*68a0*/  @!P6 LEA R0, P0, R234, R0, 0x5 ;  /* 0x00000000ea00e211 */ /* 0x000fe400078028ff */
[C---:B-1----:R-:W-:Y:S01]  /*68b0*/  @!P6 LEA R192, P5, R3.reuse, c[0x0][0x1f8], 0x1 ;  /* 0x00007e0003c0ea11 */ /* 0x042fe200078a08ff */
[C---:B------:R-:W-:Y:S04]  /*68c0*/  HMMA.16816.F32 R12, R172.reuse, R180, R12 ;  /* 0x000000b4ac0c723c */ /* 0x040fe8000000180c */
[----:B------:R-:W-:Y:S02]  /*68d0*/  @!P6 LEA.HI.X R193, R3, c[0x0][0x1fc], R159, 0x1, P5 ;  /* 0x00007f0003c1ea11 */ /* 0x000fe400028f0c9f */
[----:B------:R-:W-:Y:S02]  /*68e0*/  @!P6 IADD3 R156, P5, R0, R236, RZ ;  /* 0x000000ec009ce210 */ /* 0x000fe40007fbe0ff */
[C---:B------:R-:W-:Y:S01]  /*68f0*/  HMMA.16816.F32 R16, R172.reuse, R182, R16 ;  /* 0x000000b6ac10723c */ /* 0x040fe20000001810 */
[----:B------:R2:W-:Y:S03]  /*6900*/  @!P6 LDGSTS.E.BYPASS.LTC128B.128 [R225+0x6100], [R192.64], !P1 ;  /* 0x06100000c0e1efae */ /* 0x0005e6000c901d4c */
[----:B------:R-:W-:Y:S02]  /*6910*/  @!P6 LEA.HI.X R2, R234, R2, R235, 0x5, P0 ;  /* 0x00000002ea02e211 */ /* 0x000fe400000f2ceb */
[----:B------:R-:W-:Y:S02]  /*6920*/  @!P6 IADD3 R3, P0, R0, R232, RZ ;  /* 0x000000e80003e210 */ /* 0x000fe40007f1e0ff */
[C---:B------:R-:W-:Y:S04]  /*6930*/  HMMA.16816.F32 R20, R172.reuse, R184, R20 ;  /* 0x000000b8ac14723c */ /* 0x040fe80000001814 */
[----:B------:R-:W-:Y:S01]  /*6940*/  @!P6 IMAD.X R159, R2, 0x1, R231, P5 ;  /* 0x00000001029fe824 */ /* 0x000fe200028e06e7 */
[----:B------:R-:W-:Y:S01]  /*6950*/  @!P6 LEA R176, P5, R156, c[0x0][0x1f8], 0x1 ;  /* 0x00007e009cb0ea11 */ /* 0x000fe200078a08ff */
[----:B---3--:R-:W-:Y:S01]  /*6960*/  @!P6 IMAD.X R168, R2, 0x1, R229, P0 ;  /* 0x0000000102a8e824 */ /* 0x008fe200000e06e5 */
[C---:B------:R-:W-:Y:S01]  /*6970*/  @!P6 LEA R170, P0, R3.reuse, c[0x0][0x1f8], 0x1 ;  /* 0x00007e0003aaea11 */ /* 0x040fe200078008ff */
[C---:B------:R-:W-:Y:S01]  /*6980*/  HMMA.16816.F32 R24, R172.reuse, R186, R24 ;  /* 0x000000baac18723c */ /* 0x040fe20000001818 */
[----:B------:R-:W3:Y:S03]  /*6990*/  LDL.64 R230, [R1+0x28] ;  /* 0x0000280001e67983 */ /* 0x000ee60000100a00 */
[----:B------:R-:W-:Y:S01]  /*69a0*/  @!P6 LEA.HI.X R177, R156, c[0x0][0x1fc], R159, 0x1, P5 ;  /* 0x00007f009cb1ea11 */ /* 0x000fe200028f0c9f */
[----:B------:R-:W-:Y:S01]  /*69b0*/  IMAD.MOV.U32 R229, RZ, RZ, 0x5 ;  /* 0x00000005ffe57424 */ /* 0x000fe200078e00ff */
[----:B------:R-:W-:Y:S02]  /*69c0*/  @!P6 LEA.HI.X R171, R3, c[0x0][0x1fc], R168, 0x1, P0 ;  /* 0x00007f0003abea11 */ /* 0x000fe400000f0ca8 */
[C---:B------:R-:W-:Y:S01]  /*69d0*/  HMMA.16816.F32 R28, R172.reuse, R188, R28 ;  /* 0x000000bcac1c723c */ /* 0x040fe2000000181c */
[----:B------:R1:W-:Y:S03]  /*69e0*/  @!P6 LDGSTS.E.BYPASS.LTC128B.128 [R225+0x1100], [R176.64], !P4 ;  /* 0x01100000b0e1efae */ /* 0x0003e6000e101d4c */
[C---:B------:R-:W-:Y:S01]  /*69f0*/  @!P6 IADD3 R3, P5, R0.reuse, R228, RZ ;  /* 0x000000e40003e210 */ /* 0x040fe20007fbe0ff */
[----:B------:R4:W-:Y:S01]  /*6a00*/  @!P6 LDGSTS.E.BYPASS.LTC128B.128 [R225+0x3100], [R170.64], !P3 ;  /* 0x03100000aae1efae */ /* 0x0009e2000d901d4c */
[----:B------:R-:W-:Y:S01]  /*6a10*/  @!P6 IADD3 R0, P0, R0, R227, RZ ;  /* 0x000000e30000e210 */ /* 0x000fe20007f1e0ff */
[----:B------:R-:W-:Y:S01]  /*6a20*/  IMAD.MOV.U32 R228, RZ, RZ, c[0x0][0x1e0] ;  /* 0x00007800ffe47624 */ /* 0x000fe200078e00ff */
[----:B------:R-:W-:Y:S04]  /*6a30*/  HMMA.16816.F32 R32, R172, R190, R32 ;  /* 0x000000beac20723c */ /* 0x000fe80000001820 */
[C---:B------:R-:W-:Y:S01]  /*6a40*/  @!P6 IMAD.X R159, R2.reuse, 0x1, R226, P5 ;  /* 0x00000001029fe824 */ /* 0x040fe200028e06e2 */
[C---:B------:R-:W-:Y:S01]  /*6a50*/  @!P6 LEA R168, P5, R3.reuse, c[0x0][0x1f8], 0x1 ;  /* 0x00007e0003a8ea11 */ /* 0x040fe200078a08ff */
[----:B------:R-:W-:Y:S01]  /*6a60*/  @!P6 IMAD.X R156, R2, 0x1, R223, P0 ;  /* 0x00000001029ce824 */ /* 0x000fe200000e06df */
[C---:B------:R-:W-:Y:S01]  /*6a70*/  @!P6 LEA R2, P0, R0.reuse, c[0x0][0x1f8], 0x1 ;  /* 0x00007e000002ea11 */ /* 0x040fe200078008ff */
[----:B------:R-:W5:Y:S01]  /*6a80*/  LDL.64 R226, [R1+0x20] ;  /* 0x0000200001e27983 */ /* 0x000f620000100a00 */
[----:B------:R-:W-:Y:S03]  /*6a90*/  @!P6 LEA.HI.X R169, R3, c[0x0][0x1fc], R159, 0x1, P5 ;  /* 0x00007f0003a9ea11 */ /* 0x000fe600028f0c9f */
[----:B------:R-:W-:Y:S01]  /*6aa0*/  @!P6 LEA.HI.X R3, R0, c[0x0][0x1fc], R156, 0x1, P0 ;  /* 0x00007f000003ea11 */ /* 0x000fe200000f0c9c */
[----:B------:R-:W-:Y:S01]  /*6ab0*/  IMAD.MOV.U32 R223, RZ, RZ, c[0x0][0x1e0] ;  /* 0x00007800ffdf7624 */ /* 0x000fe200078e00ff */
[----:B------:R4:W-:Y:S01]  /*6ac0*/  @!P6 LDGSTS.E.BYPASS.LTC128B.128 [R225+0x5100], [R168.64], !P2 ;  /* 0x05100000a8e1efae */ /* 0x0009e2000d101d4c */
[----:B------:R-:W-:Y:S02]  /*6ad0*/  SHF.L.U64.HI R228, R228, R229, c[0x0][0x1e4] ;  /* 0x00007900e4e47619 */ /* 0x000fe400000102e5 */
[----:B------:R-:W-:Y:S01]  /*6ae0*/  IMAD.SHL.U32 R223, R223, 0x20, RZ ;  /* 0x00000020dfdf7824 */ /* 0x000fe200078e00ff */
[----:B------:R4:W-:Y:S01]  /*6af0*/  @!P6 LDGSTS.E.BYPASS.LTC128B.128 [R225+0x7100], [R2.64], !P1 ;  /* 0x0710000002e1efae */ /* 0x0009e2000c901d4c */
[C---:B------:R-:W-:Y:S03]  /*6b00*/  ISETP.GT.AND P6, PT, R224.reuse, R233, PT ;  /* 0x000000e9e000720c */ /* 0x040fe60003fc4270 */
[----:B--2---:R-:W-:Y:S04]  /*6b10*/  LDSM.16.M88.4 R192, [R202+0x8100] ;  /* 0x00810000cac0783b */ /* 0x004fe80000000200 */
[----:B-1----:R-:W-:Y:S04]  /*6b20*/  LDSM.16.M88.4 R176, [R202+0x8900] ;  /* 0x00890000cab0783b */ /* 0x002fe80000000200 */
[----:B------:R-:W-:Y:S04]  /*6b30*/  LDSM.16.M88.4 R180, [R202+0x9100] ;  /* 0x00910000cab4783b */ /* 0x000fe80000000200 */
[----:B------:R-:W-:Y:S04]  /*6b40*/  LDSM.16.M88.4 R172, [R202+0x9900] ;  /* 0x00990000caac783b */ /* 0x000fe80000000200 */
[----:B------:R-:W-:Y:S04]  /*6b50*/  LDSM.16.M88.4 R184, [R205+0x10100] ;  /* 0x01010000cdb8783b */ /* 0x000fe80000000200 */
[----:B----4-:R-:W1:Y:S01]  /*6b60*/  LDSM.16.M88.4 R168, [R206+0x10100] ;  /* 0x01010000cea8783b */ /* 0x010e620000000200 */
[----:B------:R-:W-:Y:S03]  /*6b70*/  @P6 IADD3 R2, R224, -0x1, RZ ;  /* 0xffffffffe0026810 */ /* 0x000fe60007ffe0ff */
[----:B------:R-:W0:Y:S01]  /*6b80*/  LDGDEPBAR ;  /* 0x00000000000079af */ /* 0x000e220000000000 */
[----:B------:R-:W-:Y:S03]  /*6b90*/  @P6 SHF.R.S32.HI R0, RZ, 0x1f, R2 ;  /* 0x0000001fff006819 */ /* 0x000fe60000011402 */
[----:B------:R-:W2:Y:S02]  /*6ba0*/  LDSM.16.M88.4 R188, [R201] ;  /* 0x00000000c9bc783b */ /* 0x000ea40000000200 */
[----:B------:R-:W-:Y:S04]  /*6bb0*/  @P6 IMAD R0, R0, c[0x0][0x1e0], RZ ;  /* 0x0000780000006a24 */ /* 0x000fe800078e02ff */
[C---:B------:R-:W-:Y:S02]  /*6bc0*/  @P6 IMAD R0, R2.reuse, c[0x0][0x1e4], R0 ;  /* 0x0000790002006a24 */ /* 0x040fe400078e0200 */
[----:B------:R-:W-:Y:S04]  /*6bd0*/  @P6 IMAD.WIDE.U32 R2, R2, c[0x0][0x1e0], RZ ;  /* 0x0000780002026a25 */ /* 0x000fe800078e00ff */
[----:B------:R-:W-:Y:S02]  /*6be0*/  @P6 IMAD.IADD R3, R3, 0x1, R0 ;  /* 0x0000000103036824 */ /* 0x000fe400078e0200 */
[C---:B------:R-:W-:Y:S03]  /*6bf0*/  @P6 IMAD.SHL.U32 R0, R2.reuse, 0x40, RZ ;  /* 0x0000004002006824 */ /* 0x040fe600078e00ff */
[----:B------:R-:W-:Y:S02]  /*6c00*/  @P6 SHF.L.U64.HI R2, R2, 0x6, R3 ;  /* 0x0000000602026819 */ /* 0x000fe40000010203 */
[C---:B------:R-:W-:Y:S01]  /*6c10*/  @P6 IADD3 R159, P5, R0.reuse, R252, RZ ;  /* 0x000000fc009f6210 */ /* 0x040fe20007fbe0ff */
[C---:B-1----:R-:W-:Y:S08]  /*6c20*/  HMMA.16816.F32 R4, R168.reuse, R192, R4 ;  /* 0x000000c0a804723c */ /* 0x042ff00000001804 */
[C---:B------:R-:W-:Y:S01]  /*6c30*/  HMMA.16816.F32 R8, R168.reuse, R194, R8 ;  /* 0x000000c2a808723c */ /* 0x040fe20000001808 */
[----:B------:R-:W1:Y:S07]  /*6c40*/  LDSM.16.M88.4 R192, [R201+0x800] ;  /* 0x00080000c9c0783b */ /* 0x000e6e0000000200 */
[C---:B------:R-:W-:Y:S08]  /*6c50*/  HMMA.16816.F32 R12, R168.reuse, R176, R12 ;  /* 0x000000b0a80c723c */ /* 0x040ff0000000180c */
[C---:B------:R-:W-:Y:S01]  /*6c60*/  HMMA.16816.F32 R16, R168.reuse, R178, R16 ;  /* 0x000000b2a810723c */ /* 0x040fe20000001810 */
[----:B------:R-:W4:Y:S07]  /*6c70*/  LDSM.16.M88.4 R176, [R201+0x1000] ;  /* 0x00100000c9b0783b */ /* 0x000f2e0000000200 */
[C---:B------:R-:W-:Y:S08]  /*6c80*/  HMMA.16816.F32 R20, R168.reuse, R180, R20 ;  /* 0x000000b4a814723c */ /* 0x040ff00000001814 */
[C---:B------:R-:W-:Y:S01]  /*6c90*/  HMMA.16816.F32 R24, R168.reuse, R182, R24 ;  /* 0x000000b6a818723c */ /* 0x040fe20000001818 */
[----:B------:R-:W-:Y:S07]  /*6ca0*/  LDSM.16.M88.4 R180, [R196+0xa100] ;  /* 0x00a10000c4b4783b */ /* 0x000fee0000000200 */
[C---:B------:R-:W-:Y:S08]  /*6cb0*/  HMMA.16816.F32 R28, R168.reuse, R172, R28 ;  /* 0x000000aca81c723c */ /* 0x040ff0000000181c */
[----:B------:R-:W-:Y:S01]  /*6cc0*/  HMMA.16816.F32 R32, R168, R174, R32 ;  /* 0x000000aea820723c */ /* 0x000fe20000001820 */
[----:B------:R-:W4:Y:S04]  /*6cd0*/  LDSM.16.M88.4 R168, [R201+0x1800] ;  /* 0x00180000c9a8783b */ /* 0x000f280000000200 */
[----:B------:R-:W4:Y:S03]  /*6ce0*/  LDSM.16.M88.4 R172, [R203+0x14100] ;  /* 0x01410000cbac783b */ /* 0x000f260000000200 */
[C---:B--2---:R-:W-:Y:S08]  /*6cf0*/  HMMA.16816.F32 R4, R184.reuse, R188, R4 ;  /* 0x000000bcb804723c */ /* 0x044ff00000001804 */
[C---:B------:R-:W-:Y:S01]  /*6d00*/  HMMA.16816.F32 R8, R184.reuse, R190, R8 ;  /* 0x000000beb808723c */ /* 0x040fe20000001808 */
[----:B------:R-:W2:Y:S07]  /*6d10*/  LDSM.16.M88.4 R188, [R196+0xa900] ;  /* 0x00a90000c4bc783b */ /* 0x000eae0000000200 */
[C---:B-1----:R-:W-:Y:S08]  /*6d20*/  HMMA.16816.F32 R12, R184.reuse, R192, R12 ;  /* 0x000000c0b80c723c */ /* 0x042ff0000000180c */
[C---:B------:R-:W-:Y:S01]  /*6d30*/  HMMA.16816.F32 R16, R184.reuse, R194, R16 ;  /* 0x000000c2b810723c */ /* 0x040fe20000001810 */
[----:B------:R-:W1:Y:S07]  /*6d40*/  LDSM.16.M88.4 R192, [R196+0xb100] ;  /* 0x00b10000c4c0783b */ /* 0x000e6e0000000200 */
[C---:B----4-:R-:W-:Y:S08]  /*6d50*/  HMMA.16816.F32 R20, R184.reuse, R176, R20 ;  /* 0x000000b0b814723c */ /* 0x050ff00000001814 */
[C---:B------:R-:W-:Y:S01]  /*6d60*/  HMMA.16816.F32 R24, R184.reuse, R178, R24 ;  /* 0x000000b2b818723c */ /* 0x040fe20000001818 */
[----:B------:R-:W4:Y:S07]  /*6d70*/  LDSM.16.M88.4 R176, [R196+0xb900] ;  /* 0x00b90000c4b0783b */ /* 0x000f2e0000000200 */
[C---:B------:R-:W-:Y:S08]  /*6d80*/  HMMA.16816.F32 R28, R184.reuse, R168, R28 ;  /* 0x000000a8b81c723c */ /* 0x040ff0000000181c */
[----:B------:R-:W-:Y:S01]  /*6d90*/  HMMA.16816.F32 R32, R184, R170, R32 ;  /* 0x000000aab820723c */ /* 0x000fe20000001820 */
[----:B------:R-:W-:Y:S04]  /*6da0*/  LDSM.16.M88.4 R168, [R204+0x14100] ;  /* 0x01410000cca8783b */ /* 0x000fe80000000200 */
[----:B------:R-:W-:Y:S03]  /*6db0*/  LDSM.16.M88.4 R184, [R218] ;  /* 0x00000000dab8783b */ /* 0x000fe60000000200 */
        /* <DEDUP_REMOVED lines=9> */
[C---:B----4-:R-:W-:Y:S08]  /*6e50*/  HMMA.16816.F32 R28, R172.reuse, R176, R28 ;  /* 0x000000b0ac1c723c */ /* 0x050ff0000000181c */
[----:B------:R-:W-:Y:S01]  /*6e60*/  HMMA.16816.F32 R32, R172, R178, R32 ;  /* 0x000000b2ac20723c */ /* 0x000fe20000001820 */
[----:B------:R-:W-:Y:S04]  /*6e70*/  LDSM.16.M88.4 R172, [R206+0x14100] ;  /* 0x01410000ceac783b */ /* 0x000fe80000000200 */
[----:B------:R-:W4:Y:S03]  /*6e80*/  LDSM.16.M88.4 R176, [R202+0xa100] ;  /* 0x00a10000cab0783b */ /* 0x000f260000000200 */
[C---:B------:R-:W-:Y:S08]  /*6e90*/  HMMA.16816.F32 R4, R168.reuse, R180, R4 ;  /* 0x000000b4a804723c */ /* 0x040ff00000001804 */
[C---:B------:R-:W-:Y:S01]  /*6ea0*/  HMMA.16816.F32 R8, R168.reuse, R182, R8 ;  /* 0x000000b6a808723c */ /* 0x040fe20000001808 */
[----:B------:R-:W4:Y:S03]  /*6eb0*/  LDSM.16.M88.4 R180, [R202+0xa900] ;  /* 0x00a90000cab4783b */ /* 0x000f260000000200 */
[----:B---3--:R-:W-:Y:S04]  /*6ec0*/  @P6 IADD3 R3, P0, R0, R230, RZ ;  /* 0x000000e600036210 */ /* 0x008fe80007f1e0ff */
[C---:B------:R-:W-:Y:S08]  /*6ed0*/  HMMA.16816.F32 R12, R168.reuse, R184, R12 ;  /* 0x000000b8a80c723c */ /* 0x040ff0000000180c */
[C---:B------:R-:W-:Y:S01]  /*6ee0*/  HMMA.16816.F32 R16, R168.reuse, R186, R16 ;  /* 0x000000baa810723c */ /* 0x040fe20000001810 */
[----:B------:R-:W3:Y:S07]  /*6ef0*/  LDSM.16.M88.4 R184, [R202+0xb100] ;  /* 0x00b10000cab8783b */ /* 0x000eee0000000200 */
[C---:B--2---:R-:W-:Y:S04]  /*6f00*/  HMMA.16816.F32 R20, R168.reuse, R188, R20 ;  /* 0x000000bca814723c */ /* 0x044fe80000001814 */
[----:B-----5:R-:W-:Y:S04]  /*6f10*/  @P6 IMAD.X R156, R2, 0x1, R227, P0 ;  /* 0x00000001029c6824 */ /* 0x020fe800000e06e3 */
[C---:B------:R-:W-:Y:S01]  /*6f20*/  HMMA.16816.F32 R24, R168.reuse, R190, R24 ;  /* 0x000000bea818723c */ /* 0x040fe20000001818 */
[----:B------:R-:W2:Y:S07]  /*6f30*/  LDSM.16.M88.4 R188, [R202+0xb900] ;  /* 0x00b90000cabc783b */ /* 0x000eae0000000200 */
[C---:B-1----:R-:W-:Y:S08]  /*6f40*/  HMMA.16816.F32 R28, R168.reuse, R192, R28 ;  /* 0x000000c0a81c723c */ /* 0x042ff0000000181c */
[----:B------:R-:W-:Y:S01]  /*6f50*/  HMMA.16816.F32 R32, R168, R194, R32 ;  /* 0x000000c2a820723c */ /* 0x000fe20000001820 */
[----:B------:R-:W-:Y:S04]  /*6f60*/  LDSM.16.M88.4 R168, [R205+0x14100] ;  /* 0x01410000cda8783b */ /* 0x000fe80000000200 */
[----:B------:R-:W1:Y:S03]  /*6f70*/  LDSM.16.M88.4 R192, [R201+0x2000] ;  /* 0x00200000c9c0783b */ /* 0x000e660000000200 */
[C---:B----4-:R-:W-:Y:S08]  /*6f80*/  HMMA.16816.F32 R4, R172.reuse, R176, R4 ;  /* 0x000000b0ac04723c */ /* 0x050ff00000001804 */
[C---:B------:R-:W-:Y:S01]  /*6f90*/  HMMA.16816.F32 R8, R172.reuse, R178, R8 ;  /* 0x000000b2ac08723c */ /* 0x040fe20000001808 */
[----:B------:R-:W4:Y:S07]  /*6fa0*/  LDSM.16.M88.4 R176, [R201+0x2800] ;  /* 0x00280000c9b0783b */ /* 0x000f2e0000000200 */
[C---:B------:R-:W-:Y:S08]  /*6fb0*/  HMMA.16816.F32 R12, R172.reuse, R180, R12 ;  /* 0x000000b4ac0c723c */ /* 0x040ff0000000180c */
[C---:B------:R-:W-:Y:S01]  /*6fc0*/  HMMA.16816.F32 R16, R172.reuse, R182, R16 ;  /* 0x000000b6ac10723c */ /* 0x040fe20000001810 */
[----:B------:R-:W5:Y:S07]  /*6fd0*/  LDSM.16.M88.4 R180, [R201+0x3000] ;  /* 0x00300000c9b4783b */ /* 0x000f6e0000000200 */
[C---:B---3--:R-:W-:Y:S08]  /*6fe0*/  HMMA.16816.F32 R20, R172.reuse, R184, R20 ;  /* 0x000000b8ac14723c */ /* 0x048ff00000001814 */
        /* <DEDUP_REMOVED lines=8> */
[----:B------:R-:W1:Y:S07]  /*7070*/  LDSM.16.M88.4 R192, [R196+0xc900] ;  /* 0x00c90000c4c0783b */ /* 0x000e6e0000000200 */
[C---:B----4-:R-:W-:Y:S08]  /*7080*/  HMMA.16816.F32 R12, R168.reuse, R176, R12 ;  /* 0x000000b0a80c723c */ /* 0x050ff0000000180c */
[C---:B------:R-:W-:Y:S01]  /*7090*/  HMMA.16816.F32 R16, R168.reuse, R178, R16 ;  /* 0x000000b2a810723c */ /* 0x040fe20000001810 */
[----:B------:R-:W4:Y:S07]  /*70a0*/  LDSM.16.M88.4 R176, [R196+0xd100] ;  /* 0x00d10000c4b0783b */ /* 0x000f2e0000000200 */
[C---:B-----5:R-:W-:Y:S08]  /*70b0*/  HMMA.16816.F32 R20, R168.reuse, R180, R20 ;  /* 0x000000b4a814723c */ /* 0x060ff00000001814 */
[C---:B------:R-:W-:Y:S01]  /*70c0*/  HMMA.16816.F32 R24, R168.reuse, R182, R24 ;  /* 0x000000b6a818723c */ /* 0x040fe20000001818 */
[----:B------:R-:W-:Y:S07]  /*70d0*/  LDSM.16.M88.4 R180, [R215] ;  /* 0x00000000d7b4783b */ /* 0x000fee0000000200 */
[C---:B--2---:R-:W-:Y:S08]  /*70e0*/  HMMA.16816.F32 R28, R168.reuse, R172, R28 ;  /* 0x000000aca81c723c */ /* 0x044ff0000000181c */
[----:B------:R-:W-:Y:S01]  /*70f0*/  HMMA.16816.F32 R32, R168, R174, R32 ;  /* 0x000000aea820723c */ /* 0x000fe20000001820 */
[----:B------:R-:W2:Y:S04]  /*7100*/  LDSM.16.M88.4 R168, [R196+0xd900] ;  /* 0x00d90000c4a8783b */ /* 0x000ea80000000200 */
[----:B------:R-:W5:Y:S03]  /*7110*/  LDSM.16.M88.4 R172, [R204+0x18100] ;  /* 0x01810000ccac783b */ /* 0x000f660000000200 */
[C---:B---3--:R-:W-:Y:S08]  /*7120*/  HMMA.16816.F32 R4, R184.reuse, R188, R4 ;  /* 0x000000bcb804723c */ /* 0x048ff00000001804 */
[C---:B------:R-:W-:Y:S01]  /*7130*/  HMMA.16816.F32 R8, R184.reuse, R190, R8 ;  /* 0x000000beb808723c */ /* 0x040fe20000001808 */
[----:B------:R-:W3:Y:S07]  /*7140*/  LDSM.16.M88.4 R188, [R214] ;  /* 0x00000000d6bc783b */ /* 0x000eee0000000200 */
[C---:B-1----:R-:W-:Y:S08]  /*7150*/  HMMA.16816.F32 R12, R184.reuse, R192, R12 ;  /* 0x000000c0b80c723c */ /* 0x042ff0000000180c */
[C---:B------:R-:W-:Y:S01]  /*7160*/  HMMA.16816.F32 R16, R184.reuse, R194, R16 ;  /* 0x000000c2b810723c */ /* 0x040fe20000001810 */
[----:B------:R-:W1:Y:S07]  /*7170*/  LDSM.16.M88.4 R192, [R213] ;  /* 0x00000000d5c0783b */ /* 0x000e6e0000000200 */
[C---:B----4-:R-:W-:Y:S08]  /*7180*/  HMMA.16816.F32 R20, R184.reuse, R176, R20 ;  /* 0x000000b0b814723c */ /* 0x050ff00000001814 */
[C---:B------:R-:W-:Y:S01]  /*7190*/  HMMA.16816.F32 R24, R184.reuse, R178, R24 ;  /* 0x000000b2b818723c */ /* 0x040fe20000001818 */
[----:B------:R-:W4:Y:S07]  /*71a0*/  LDSM.16.M88.4 R176, [R212] ;  /* 0x00000000d4b0783b */ /* 0x000f2e0000000200 */
[C---:B--2---:R-:W-:Y:S08]  /*71b0*/  HMMA.16816.F32 R28, R184.reuse, R168, R28 ;  /* 0x000000a8b81c723c */ /* 0x044ff0000000181c */
[----:B------:R-:W-:Y:S01]  /*71c0*/  HMMA.16816.F32 R32, R184, R170, R32 ;  /* 0x000000aab820723c */ /* 0x000fe20000001820 */
[----:B------:R-:W-:Y:S04]  /*71d0*/  LDSM.16.M88.4 R168, [R206+0x18100] ;  /* 0x01810000cea8783b */ /* 0x000fe80000000200 */
[----:B------:R-:W-:Y:S03]  /*71e0*/  LDSM.16.M88.4 R184, [R202+0xc900] ;  /* 0x00c90000cab8783b */ /* 0x000fe60000000200 */
[C---:B-----5:R-:W-:Y:S08]  /*71f0*/  HMMA.16816.F32 R4, R172.reuse, R180, R4 ;  /* 0x000000b4ac04723c */ /* 0x060ff00000001804 */
        /* <DEDUP_REMOVED lines=8> */
[C---:B----4-:R-:W-:Y:S08]  /*7280*/  HMMA.16816.F32 R28, R172.reuse, R176, R28 ;  /* 0x000000b0ac1c723c */ /* 0x050ff0000000181c */
[----:B------:R-:W-:Y:S01]  /*7290*/  HMMA.16816.F32 R32, R172, R178, R32 ;  /* 0x000000b2ac20723c */ /* 0x000fe20000001820 */
[----:B------:R-:W-:Y:S04]  /*72a0*/  LDSM.16.M88.4 R172, [R205+0x18100] ;  /* 0x01810000cdac783b */ /* 0x000fe80000000200 */
[----:B------:R-:W4:Y:S03]  /*72b0*/  LDSM.16.M88.4 R176, [R201+0x4000] ;  /* 0x00400000c9b0783b */ /* 0x000f260000000200 */
[C---:B--2---:R-:W-:Y:S08]  /*72c0*/  HMMA.16816.F32 R4, R168.reuse, R180, R4 ;  /* 0x000000b4a804723c */ /* 0x044ff00000001804 */
[C---:B------:R-:W-:Y:S01]  /*72d0*/  HMMA.16816.F32 R8, R168.reuse, R182, R8 ;  /* 0x000000b6a808723c */ /* 0x040fe20000001808 */
[----:B------:R-:W2:Y:S07]  /*72e0*/  LDSM.16.M88.4 R180, [R201+0x4800] ;  /* 0x00480000c9b4783b */ /* 0x000eae0000000200 */
        /* <DEDUP_REMOVED lines=8> */
[----:B------:R-:W-:Y:S04]  /*7370*/  LDSM.16.M88.4 R168, [R203+0x1c100] ;  /* 0x01c10000cba8783b */ /* 0x000fe80000000200 */
[----:B------:R-:W1:Y:S03]  /*7380*/  LDSM.16.M88.4 R192, [R196+0xe100] ;  /* 0x00e10000c4c0783b */ /* 0x000e660000000200 */
[C---:B----4-:R-:W-:Y:S08]  /*7390*/  HMMA.16816.F32 R4, R172.reuse, R176, R4 ;  /* 0x000000b0ac04723c */ /* 0x050ff00000001804 */
[C---:B------:R-:W-:Y:S01]  /*73a0*/  HMMA.16816.F32 R8, R172.reuse, R178, R8 ;  /* 0x000000b2ac08723c */ /* 0x040fe20000001808 */
[----:B------:R-:W4:Y:S07]  /*73b0*/  LDSM.16.M88.4 R176, [R196+0xe900] ;  /* 0x00e90000c4b0783b */ /* 0x000f2e0000000200 */
[C---:B--2---:R-:W-:Y:S08]  /*73c0*/  HMMA.16816.F32 R12, R172.reuse, R180, R12 ;  /* 0x000000b4ac0c723c */ /* 0x044ff0000000180c */
[C---:B------:R-:W-:Y:S01]  /*73d0*/  HMMA.16816.F32 R16, R172.reuse, R182, R16 ;  /* 0x000000b6ac10723c */ /* 0x040fe20000001810 */
[----:B------:R-:W2:Y:S07]  /*73e0*/  LDSM.16.M88.4 R180, [R196+0xf100] ;  /* 0x00f10000c4b4783b */ /* 0x000eae0000000200 */
[C---:B-----5:R-:W-:Y:S08]  /*73f0*/  HMMA.16816.F32 R20, R172.reuse, R184, R20 ;  /* 0x000000b8ac14723c */ /* 0x060ff00000001814 */
[C---:B------:R-:W-:Y:S01]  /*7400*/  HMMA.16816.F32 R24, R172.reuse, R186, R24 ;  /* 0x000000baac18723c */ /* 0x040fe20000001818 */
[----:B------:R-:W-:Y:S07]  /*7410*/  LDSM.16.M88.4 R184, [R204+0x1c100] ;  /* 0x01c10000ccb8783b */ /* 0x000fee0000000200 */
[C---:B---3--:R-:W-:Y:S08]  /*7420*/  HMMA.16816.F32 R28, R172.reuse, R188, R28 ;  /* 0x000000bcac1c723c */ /* 0x048ff0000000181c */
[----:B------:R-:W-:Y:S01]  /*7430*/  HMMA.16816.F32 R32, R172, R190, R32 ;  /* 0x000000beac20723c */ /* 0x000fe20000001820 */
[----:B------:R-:W3:Y:S04]  /*7440*/  LDSM.16.M88.4 R172, [R196+0xf900] ;  /* 0x00f90000c4ac783b */ /* 0x000ee80000000200 */
[----:B------:R-:W5:Y:S03]  /*7450*/  LDSM.16.M88.4 R188, [R211] ;  /* 0x00000000d3bc783b */ /* 0x000f660000000200 */
[C---:B-1----:R-:W-:Y:S08]  /*7460*/  HMMA.16816.F32 R4, R168.reuse, R192, R4 ;  /* 0x000000c0a804723c */ /* 0x042ff00000001804 */
[C---:B------:R-:W-:Y:S01]  /*7470*/  HMMA.16816.F32 R8, R168.reuse, R194, R8 ;  /* 0x000000c2a808723c */ /* 0x040fe20000001808 */
[----:B------:R-:W1:Y:S07]  /*7480*/  LDSM.16.M88.4 R192, [R210] ;  /* 0x00000000d2c0783b */ /* 0x000e6e0000000200 */
[C---:B----4-:R-:W-:Y:S08]  /*7490*/  HMMA.16816.F32 R12, R168.reuse, R176, R12 ;  /* 0x000000b0a80c723c */ /* 0x050ff0000000180c */
[C---:B------:R-:W-:Y:S01]  /*74a0*/  HMMA.16816.F32 R16, R168.reuse, R178, R16 ;  /* 0x000000b2a810723c */ /* 0x040fe20000001810 */
[----:B------:R-:W4:Y:S07]  /*74b0*/  LDSM.16.M88.4 R176, [R209] ;  /* 0x00000000d1b0783b */ /* 0x000f2e0000000200 */
[C---:B--2---:R-:W-:Y:S08]  /*74c0*/  HMMA.16816.F32 R20, R168.reuse, R180, R20 ;  /* 0x000000b4a814723c */ /* 0x044ff00000001814 */
[C---:B------:R-:W-:Y:S01]  /*74d0*/  HMMA.16816.F32 R24, R168.reuse, R182, R24 ;  /* 0x000000b6a818723c */ /* 0x040fe20000001818 */
[----:B------:R-:W-:Y:S07]  /*74e0*/  LDSM.16.M88.4 R180, [R202+0xe100] ;  /* 0x00e10000cab4783b */ /* 0x000fee0000000200 */
[C---:B---3--:R-:W-:Y:S08]  /*74f0*/  HMMA.16816.F32 R28, R168.reuse, R172, R28 ;  /* 0x000000aca81c723c */ /* 0x048ff0000000181c */
[----:B------:R-:W-:Y:S01]  /*7500*/  HMMA.16816.F32 R32, R168, R174, R32 ;  /* 0x000000aea820723c */ /* 0x000fe20000001820 */
[----:B------:R-:W2:Y:S04]  /*7510*/  LDSM.16.M88.4 R168, [R208] ;  /* 0x00000000d0a8783b */ /* 0x000ea80000000200 */
[----:B------:R-:W3:Y:S03]  /*7520*/  LDSM.16.M88.4 R172, [R206+0x1c100] ;  /* 0x01c10000ceac783b */ /* 0x000ee60000000200 */
[C---:B-----5:R-:W-:Y:S08]  /*7530*/  HMMA.16816.F32 R4, R184.reuse, R188, R4 ;  /* 0x000000bcb804723c */ /* 0x060ff00000001804 */
[C---:B------:R-:W-:Y:S01]  /*7540*/  HMMA.16816.F32 R8, R184.reuse, R190, R8 ;  /* 0x000000beb808723c */ /* 0x040fe20000001808 */
[----:B------:R-:W5:Y:S07]  /*7550*/  LDSM.16.M88.4 R188, [R202+0xe900] ;  /* 0x00e90000cabc783b */ /* 0x000f6e0000000200 */
[C---:B-1----:R-:W-:Y:S08]  /*7560*/  HMMA.16816.F32 R12, R184.reuse, R192, R12 ;  /* 0x000000c0b80c723c */ /* 0x042ff0000000180c */
[C---:B------:R-:W-:Y:S01]  /*7570*/  HMMA.16816.F32 R16, R184.reuse, R194, R16 ;  /* 0x000000c2b810723c */ /* 0x040fe20000001810 */
[----:B------:R-:W1:Y:S07]  /*7580*/  LDSM.16.M88.4 R192, [R202+0xf100] ;  /* 0x00f10000cac0783b */ /* 0x000e6e0000000200 */
[C---:B----4-:R-:W-:Y:S08]  /*7590*/  HMMA.16816.F32 R20, R184.reuse, R176, R20 ;  /* 0x000000b0b814723c */ /* 0x050ff00000001814 */
[C---:B------:R-:W-:Y:S01]  /*75a0*/  HMMA.16816.F32 R24, R184.reuse, R178, R24 ;  /* 0x000000b2b818723c */ /* 0x040fe20000001818 */
[----:B------:R-:W4:Y:S07]  /*75b0*/  LDSM.16.M88.4 R176, [R202+0xf900] ;  /* 0x00f90000cab0783b */ /* 0x000f2e0000000200 */
[C---:B--2---:R-:W-:Y:S08]  /*75c0*/  HMMA.16816.F32 R28, R184.reuse, R168, R28 ;  /* 0x000000a8b81c723c */ /* 0x044ff0000000181c */
[----:B------:R-:W-:Y:S01]  /*75d0*/  HMMA.16816.F32 R32, R184, R170, R32 ;  /* 0x000000aab820723c */ /* 0x000fe20000001820 */
[----:B------:R-:W-:Y:S04]  /*75e0*/  LDSM.16.M88.4 R168, [R205+0x1c100] ;  /* 0x01c10000cda8783b */ /* 0x000fe80000000200 */
[----:B------:R-:W-:Y:S03]  /*75f0*/  LDSM.16.M88.4 R184, [R201+0x6800] ;  /* 0x00680000c9b8783b */ /* 0x000fe60000000200 */
[C---:B---3--:R-:W-:Y:S08]  /*7600*/  HMMA.16816.F32 R4, R172.reuse, R180, R4 ;  /* 0x000000b4ac04723c */ /* 0x048ff00000001804 */
[C---:B------:R-:W-:Y:S01]  /*7610*/  HMMA.16816.F32 R8, R172.reuse, R182, R8 ;  /* 0x000000b6ac08723c */ /* 0x040fe20000001808 */
[----:B------:R-:W2:Y:S07]  /*7620*/  LDSM.16.M88.4 R180, [R201+0x6000] ;  /* 0x00600000c9b4783b */ /* 0x000eae0000000200 */
[C---:B-----5:R-:W-:Y:S08]  /*7630*/  HMMA.16816.F32 R12, R172.reuse, R188, R12 ;  /* 0x000000bcac0c723c */ /* 0x060ff0000000180c */
[C---:B------:R-:W-:Y:S08]  /*7640*/  HMMA.16816.F32 R16, R172.reuse, R190, R16 ;  /* 0x000000beac10723c */ /* 0x040ff00000001810 */
[C---:B-1----:R-:W-:Y:S08]  /*7650*/  HMMA.16816.F32 R20, R172.reuse, R192, R20 ;  /* 0x000000c0ac14723c */ /* 0x042ff00000001814 */
[C---:B------:R-:W-:Y:S07]  /*7660*/  HMMA.16816.F32 R24, R172.reuse, R194, R24 ;  /* 0x000000c2ac18723c */ /* 0x040fee0000001818 */
[C---:B------:R-:W-:Y:S01]  /*7670*/  @P6 LEA R194, P0, R3.reuse, c[0x0][0x1c8], 0x1 ;  /* 0x0000720003c26a11 */ /* 0x040fe200078008ff */
[C---:B----4-:R-:W-:Y:S04]  /*7680*/  HMMA.16816.F32 R28, R172.reuse, R176, R28 ;  /* 0x000000b0ac1c723c */ /* 0x050fe8000000181c */
[----:B------:R-:W-:Y:S02]  /*7690*/  @P6 LEA.HI.X R195, R3, c[0x0][0x1cc], R156, 0x1, P0 ;  /* 0x0000730003c36a11 */ /* 0x000fe400000f0c9c */
[----:B------:R-:W-:Y:S01]  /*76a0*/  @P6 IADD3 R156, P0, R0, R250, RZ ;  /* 0x000000fa009c6210 */ /* 0x000fe20007f1e0ff */
[C---:B------:R-:W-:Y:S01]  /*76b0*/  @P6 IMAD.X R176, R2.reuse, 0x1, R251, P5 ;  /* 0x0000000102b06824 */ /* 0x040fe200028e06fb */
[----:B------:R-:W-:Y:S01]  /*76c0*/  HMMA.16816.F32 R32, R172, R178, R32 ;  /* 0x000000b2ac20723c */ /* 0x000fe20000001820 */
[----:B------:R-:W1:Y:S03]  /*76d0*/  LDSM.16.M88.4 R172, [R201+0x7000] ;  /* 0x00700000c9ac783b */ /* 0x000e660000000200 */
[C---:B------:R-:W-:Y:S04]  /*76e0*/  @P6 LEA R192, P5, R159.reuse, c[0x0][0x1c8], 0x1 ;  /* 0x000072009fc06a11 */ /* 0x040fe800078a08ff */
[C---:B--2---:R-:W-:Y:S05]  /*76f0*/  HMMA.16816.F32 R4, R168.reuse, R180, R4 ;  /* 0x000000b4a804723c */ /* 0x044fea0000001804 */
[----:B------:R-:W-:Y:S01]  /*7700*/  @P6 LEA.HI.X R193, R159, c[0x0][0x1cc], R176, 0x1, P5 ;  /* 0x000073009fc16a11 */ /* 0x000fe200028f0cb0 */
[----:B------:R-:W-:Y:S01]  /*7710*/  @P6 IMAD.X R159, R2, 0x1, R249, P0 ;  /* 0x00000001029f6824 */ /* 0x000fe200000e06f9 */
[----:B------:R-:W-:Y:S01]  /*7720*/  @P6 IADD3 R3, P5, R0, R248, RZ ;  /* 0x000000f800036210 */ /* 0x000fe20007fbe0ff */
[C---:B------:R-:W-:Y:S04]  /*7730*/  HMMA.16816.F32 R8, R168.reuse, R182, R8 ;  /* 0x000000b6a808723c */ /* 0x040fe80000001808 */
[----:B------:R-:W-:Y:S01]  /*7740*/  @P6 LEA R190, P0, R156, c[0x0][0x1c8], 0x1 ;  /* 0x000072009cbe6a11 */ /* 0x000fe200078008ff */
[----:B------:R-:W-:Y:S01]  /*7750*/  @P6 IMAD.X R176, R2, 0x1, R247, P5 ;  /* 0x0000000102b06824 */ /* 0x000fe200028e06f7 */
[----:B------:R-:W-:Y:S02]  /*7760*/  @P6 LEA R188, P5, R3, c[0x0][0x1c8], 0x1 ;  /* 0x0000720003bc6a11 */ /* 0x000fe400078a08ff */
[----:B------:R-:W-:Y:S01]  /*7770*/  @P6 LEA.HI.X R191, R156, c[0x0][0x1cc], R159, 0x1, P0 ;  /* 0x000073009cbf6a11 */ /* 0x000fe200000f0c9f */
[C---:B------:R-:W-:Y:S03]  /*7780*/  HMMA.16816.F32 R12, R168.reuse, R184, R12 ;  /* 0x000000b8a80c723c */ /* 0x040fe6000000180c */
[----:B------:R-:W-:Y:S02]  /*7790*/  @P6 IADD3 R0, P0, R223, R0, RZ ;  /* 0x00000000df006210 */ /* 0x000fe40007f1e0ff */
[----:B------:R-:W2:Y:S01]  /*77a0*/  LDL R223, [R1+0x38] ;  /* 0x0000380001df7983 */ /* 0x000ea20000100800 */
[----:B------:R-:W-:Y:S02]  /*77b0*/  @P6 LEA.HI.X R189, R3, c[0x0][0x1cc], R176, 0x1, P5 ;  /* 0x0000730003bd6a11 */ /* 0x000fe400028f0cb0 */
[----:B------:R-:W-:Y:S01]  /*77c0*/  @P6 IADD3 R156, P5, R0, R230, RZ ;  /* 0x000000e6009c6210 */ /* 0x000fe20007fbe0ff */
[----:B------:R-:W3:Y:S01]  /*77d0*/  LDSM.16.M88.4 R176, [R201+0x7800] ;  /* 0x00780000c9b0783b */ /* 0x000ee20000000200 */
[----:B------:R-:W-:Y:S04]  /*77e0*/  DEPBAR.LE SB0, 0x0 ;  /* 0x000080000000791a */ /* 0x000fe80000000000 */
[----:B------:R-:W-:Y:S01]  /*77f0*/  BAR.SYNC.DEFER_BLOCKING 0x0 ;  /* 0x0000000000007b1d */ /* 0x000fe20000010000 */
[----:B------:R-:W-:Y:S01]  /*7800*/  @P6 IMAD.X R2, R228, 0x1, R2, P0 ;  /* 0x00000001e4026824 */ /* 0x000fe200000e0602 */
[----:B------:R-:W-:Y:S01]  /*7810*/  @P6 IADD3 R3, P0, R0, R252, RZ ;  /* 0x000000fc00036210 */ /* 0x000fe20007f1e0ff */
[C---:B------:R-:W-:Y:S05]  /*7820*/  HMMA.16816.F32 R16, R168.reuse, R186, R16 ;  /* 0x000000baa810723c */ /* 0x040fea0000001810 */
[----:B------:R-:W-:Y:S01]  /*7830*/  @P6 IMAD.X R159, R2, 0x1, R227, P5 ;  /* 0x00000001029f6824 */ /* 0x000fe200028e06e3 */
[----:B------:R-:W-:Y:S01]  /*7840*/  @P6 LEA R182, P5, R156, c[0x0][0x1c8], 0x1 ;  /* 0x000072009cb66a11 */ /* 0x000fe200078a08ff */
[----:B------:R-:W-:Y:S01]  /*7850*/  @P6 IMAD.X R180, R2, 0x1, R251, P0 ;  /* 0x0000000102b46824 */ /* 0x000fe200000e06fb */
[C---:B------:R-:W-:Y:S01]  /*7860*/  @P6 LEA R184, P0, R3.reuse, c[0x0][0x1c8], 0x1 ;  /* 0x0000720003b86a11 */ /* 0x040fe200078008ff */
[C---:B-1----:R-:W-:Y:S03]  /*7870*/  HMMA.16816.F32 R20, R168.reuse, R172, R20 ;  /* 0x000000aca814723c */ /* 0x042fe60000001814 */
[----:B------:R-:W-:Y:S02]  /*7880*/  @P6 LEA.HI.X R183, R156, c[0x0][0x1cc], R159, 0x1, P5 ;  /* 0x000073009cb76a11 */ /* 0x000fe400028f0c9f */
[----:B------:R1:W2:Y:S01]  /*7890*/  LDL R159, [R1+0x3c] ;  /* 0x00003c00019f7983 */ /* 0x0002a20000100800 */
[----:B------:R-:W-:Y:S02]  /*78a0*/  @P6 LEA.HI.X R185, R3, c[0x0][0x1cc], R180, 0x1, P0 ;  /* 0x0000730003b96a11 */ /* 0x000fe400000f0cb4 */
[C---:B------:R-:W-:Y:S01]  /*78b0*/  @P6 IADD3 R156, P5, R0.reuse, R250, RZ ;  /* 0x000000fa009c6210 */ /* 0x040fe20007fbe0ff */
[C---:B------:R-:W-:Y:S01]  /*78c0*/  HMMA.16816.F32 R24, R168.reuse, R174, R24 ;  /* 0x000000aea818723c */ /* 0x040fe20000001818 */
[----:B------:R-:W-:Y:S01]  /*78d0*/  @!PT LDS RZ, [RZ] ;  /* 0x00000000fffff984 */ /* 0x000fe20000000800 */
[----:B------:R-:W-:Y:S01]  /*78e0*/  @!PT LDS RZ, [RZ] ;  /* 0x00000000fffff984 */ /* 0x000fe20000000800 */
[----:B------:R-:W-:Y:S01]  /*78f0*/  @!PT LDS RZ, [RZ] ;  /* 0x00000000fffff984 */ /* 0x000fe20000000800 */
[----:B------:R1:W-:Y:S02]  /*7900*/  @P6 LDGSTS.E.BYPASS.LTC128B.128 [R225+0x8100], [R194.64], !P4 ;  /* 0x08100000c2e16fae */ /* 0x0003e4000e101d4c */
[----:B------:R-:W-:Y:S01]  /*7910*/  @P6 IADD3 R0, P0, R0, R248, RZ ;  /* 0x000000f800006210 */ /* 0x000fe20007f1e0ff */
[----:B------:R-:W-:Y:S01]  /*7920*/  @P6 IMAD.X R3, R2, 0x1, R249, P5 ;  /* 0x0000000102036824 */ /* 0x000fe200028e06f9 */
[----:B------:R-:W-:Y:S01]  /*7930*/  @P6 LEA R180, P5, R156, c[0x0][0x1c8], 0x1 ;  /* 0x000072009cb46a11 */ /* 0x000fe200078a08ff */
[----:B------:R1:W-:Y:S02]  /*7940*/  @P6 LDGSTS.E.BYPASS.LTC128B.128 [R225+0xa100], [R192.64], !P3 ;  /* 0x0a100000c0e16fae */ /* 0x0003e4000d901d4c */
[----:B------:R-:W-:Y:S02]  /*7950*/  @P6 IMAD.X R2, R2, 0x1, R247, P0 ;  /* 0x0000000102026824 */ /* 0x000fe400000e06f7 */
[----:B------:R1:W-:Y:S02]  /*7960*/  @P6 LDGSTS.E.BYPASS.LTC128B.128 [R225+0xc100], [R190.64], !P2 ;  /* 0x0c100000bee16fae */ /* 0x0003e4000d101d4c */
[----:B------:R-:W-:Y:S02]  /*7970*/  @P6 LEA R172, P0, R0, c[0x0][0x1c8], 0x1 ;  /* 0x0000720000ac6a11 */ /* 0x000fe400078008ff */
[----:B------:R-:W-:Y:S01]  /*7980*/  @P6 LEA.HI.X R181, R156, c[0x0][0x1cc], R3, 0x1, P5 ;  /* 0x000073009cb56a11 */ /* 0x000fe200028f0c03 */
[----:B------:R1:W-:Y:S01]  /*7990*/  @P6 LDGSTS.E.BYPASS.LTC128B.128 [R225+0xe100], [R188.64], !P1 ;  /* 0x0e100000bce16fae */ /* 0x0003e2000c901d4c */
[----:B------:R-:W-:Y:S01]  /*79a0*/  @P6 LEA.HI.X R173, R0, c[0x0][0x1cc], R2, 0x1, P0 ;  /* 0x0000730000ad6a11 */ /* 0x000fe200000f0c02 */
[C---:B---3--:R-:W-:Y:S01]  /*79b0*/  HMMA.16816.F32 R28, R168.reuse, R176, R28 ;  /* 0x000000b0a81c723c */ /* 0x048fe2000000181c */
[----:B------:R-:W-:Y:S01]  /*79c0*/  PLOP3.LUT P0, PT, PT, PT, UP2, 0x80, 0x0 ;  /* 0x000000000000781c */ /* 0x000fe20003f0f028 */
[----:B------:R1:W-:Y:S01]  /*79d0*/  @P6 LDGSTS.E.BYPASS.LTC128B.128 [R225+0x9100], [R182.64], !P4 ;  /* 0x09100000b6e16fae */ /* 0x0003e2000e101d4c */
[----:B------:R-:W-:Y:S03]  /*79e0*/  IMAD.SHL.U32 R156, R224, 0x40, RZ ;  /* 0x00000040e09c7824 */ /* 0x000fe600078e00ff */
[----:B------:R1:W-:Y:S02]  /*79f0*/  @P6 LDGSTS.E.BYPASS.LTC128B.128 [R225+0xb100], [R184.64], !P3 ;  /* 0x0b100000b8e16fae */ /* 0x0003e4000d901d4c */
[----:B------:R-:W-:Y:S02]  /*7a00*/  HMMA.16816.F32 R32, R168, R178, R32 ;  /* 0x000000b2a820723c */ /* 0x000fe40000001820 */
[----:B------:R1:W-:Y:S02]  /*7a10*/  @P6 LDGSTS.E.BYPASS.LTC128B.128 [R225+0xd100], [R180.64], !P2 ;  /* 0x0d100000b4e16fae */ /* 0x0003e4000d101d4c */
[----:B------:R-:W-:Y:S02]  /*7a20*/  IADD3 R0, -R246, 0x1, -R156 ;  /* 0x00000001f6007810 */ /* 0x000fe40007ffe99c */
[----:B------:R1:W-:Y:S02]  /*7a30*/  @P6 LDGSTS.E.BYPASS.LTC128B.128 [R225+0xf100], [R172.64], !P1 ;  /* 0x0f100000ace16fae */ /* 0x0003e4000c901d4c */
[----:B------:R-:W-:Y:S02]  /*7a40*/  IADD3 R0, R0, c[0x0][0x1d0], RZ ;  /* 0x0000740000007a10 */ /* 0x000fe40007ffe0ff */
[----:B------:R-:W0:Y:S02]  /*7a50*/  LDGDEPBAR ;  /* 0x00000000000079af */ /* 0x000e240000000000 */
[----:B------:R-:W-:Y:S04]  /*7a60*/  IADD3 R0, R0, -c[0x0][0x168], RZ ;  /* 0x80005a0000007a10 */ /* 0x000fe80007ffe0ff */
[C---:B------:R-:W-:Y:S02]  /*7a70*/  IADD3 R169, R0.reuse, c[0x0][0x328], RZ ;  /* 0x0000ca0000a97a10 */ /* 0x040fe40007ffe0ff */
[----:B------:R-:W-:Y:S01]  /*7a80*/  IADD3 R168, R0, UR6, RZ ;  /* 0x0000000600a87c10 */ /* 0x000fe2000fffe0ff */
[----:B--2---:R-:W-:Y:S01]  /*7a90*/  @P0 IMAD.MOV.U32 R159, RZ, RZ, R223 ;  /* 0x000000ffff9f0224 */ /* 0x004fe200078e00df */
[----:B------:R-:W-:Y:S04]  /*7aa0*/  PLOP3.LUT P0, PT, PT, PT, UP1, 0x40, 0x0 ;  /* 0x000000000000781c */ /* 0x000fe80003f0e818 */
[----:B------:R-:W2:Y:S02]  /*7ab0*/  SHFL.IDX PT, R3, R159, RZ, 0x1c1f ;  /* 0x001c1fff9f037589 */ /* 0x000ea400000e0000 */
[--C-:B--2---:R-:W-:Y:S02]  /*7ac0*/  IMAD.IADD R2, R169, 0x1, R3.reuse ;  /* 0x00000001a9027824 */ /* 0x104fe400078e0203 */
[----:B------:R-:W-:Y:S05]  /*7ad0*/  IMAD.IADD R0, R168, 0x1, R3 ;  /* 0x00000001a8007824 */ /* 0x000fea00078e0203 */
[----:B------:R-:W-:-:S05]  /*7ae0*/  @P0 BRA `(.L_x_4189) ;  /* 0x0000019000000947 */ /* 0x000fca0003800000 */
[----:B-1----:R-:W-:Y:S01]  /*7af0*/  IADD3 R3, R3, c[0x0][0x1d0], RZ ;  /* 0x0000740003037a10 */ /* 0x002fe20007ffe0ff */
        /* <DEDUP_REMOVED lines=13> */
.L_x_4191:
[----:B------:R-:W-:Y:S04]  /*7bd0*/  MOV R170, c[0x0][0x32c] ;  /* 0x0000cb0000aa7a02 */ /* 0x000fe80000000f00 */
[----:B------:R-:W-:Y:S11]  /*7be0*/  ISETP.NE.AND P0, PT, R170, 0x1, PT ;  /* 0x00000001aa00780c */ /* 0x000ff60003f05270 */
[----:B------:R-:W-:Y:S02]  /*7bf0*/  @!UPT UIADD3 URZ, URZ, URZ, URZ ;  /* 0x0000003f3f3ff290 */ /* 0x000fe4000fffe03f */
[----:B------:R-:W-:Y:S05]  /*7c00*/  @P0 IMAD.HI.U32 R170, R3, c[0x0][0x330], RZ ;  /* 0x0000cc0003aa0a27 */ /* 0x000fea00078e00ff */
[----:B------:R-:W-:Y:S02]  /*7c10*/  @P0 SHF.R.U32.HI R3, RZ, c[0x0][0x334], R170 ;  /* 0x0000cd00ff030a19 */ /* 0x000fe400000116aa */
.L_x_4192:
[----:B------:R-:W-:Y:S05]  /*7c20*/  BSYNC B0 ;  /* 0x0000000000007941 */ /* 0x000fea0003800000 */
.L_x_4190:
[----:B------:R-:W-:Y:S04]  /*7c30*/  IMAD R3, R3, c[0x0][0x32c], -R156 ;  /* 0x0000cb0003037a24 */ /* 0x000fe800078e0a9c */
[----:B------:R-:W-:Y:S05]  /*7c40*/  IMAD.IADD R3, R3, 0x1, -R246 ;  /* 0x0000000103037824 */ /* 0x000fea00078e0af6 */
[----:B------:R-:W-:Y:S02]  /*7c50*/  IADD3 R170, R3, c[0x0][0x32c], RZ ;  /* 0x0000cb0003aa7a10 */ /* 0x000fe40007ffe0ff */
[----:B------:R-:W-:Y:S02]  /*7c60*/  IMNMX R0, R0, R3, !PT ;  /* 0x0000000300007217 */ /* 0x000fe40007800200 */
[----:B------:R-:W-:Y:S02]  /*7c70*/  IMNMX R2, R2, R170, PT ;  /* 0x000000aa02027217 */ /* 0x000fe40003800200 */
.L_x_4189:
[----:B-1----:R-:W-:Y:S01]  /*7c80*/  ISETP.GT.AND P0, PT, R224, -0x1, PT ;  /* 0xffffffffe000780c */ /* 0x002fe20003f04270 */
        /* <DEDUP_REMOVED lines=67> */
.L_x_4195:
[----:B------:R-:W-:Y:S04]  /*80c0*/  MOV R12, c[0x0][0x32c] ;  /* 0x0000cb00000c7a02 */ /* 0x000fe80000000f00 */
[----:B------:R-:W-:Y:S11]  /*80d0*/  ISETP.NE.AND P5, PT, R12, 0x1, PT ;  /* 0x000000010c00780c */ /* 0x000ff60003fa5270 */
[----:B------:R-:W-:Y:S02]  /*80e0*/  @!UPT UIADD3 URZ, URZ, URZ, URZ ;  /* 0x0000003f3f3ff290 */ /* 0x000fe4000fffe03f */
[----:B------:R-:W-:Y:S05]  /*80f0*/  @P5 IMAD.HI.U32 R12, R3, c[0x0][0x330], RZ ;  /* 0x0000cc00030c5a27 */ /* 0x000fea00078e00ff */
[----:B------:R-:W-:Y:S02]  /*8100*/  @P5 SHF.R.U32.HI R3, RZ, c[0x0][0x334], R12 ;  /* 0x0000cd00ff035a19 */ /* 0x000fe4000001160c */
.L_x_4196:
[----:B------:R-:W-:Y:S05]  /*8110*/  BSYNC B0 ;  /* 0x0000000000007941 */ /* 0x000fea0003800000 */
.L_x_4194:
[----:B------:R-:W-:Y:S04]  /*8120*/  IMAD R156, R3, c[0x0][0x32c], -R156 ;  /* 0x0000cb00039c7a24 */ /* 0x000fe800078e0a9c */
[----:B------:R-:W-:Y:S05]  /*8130*/  IMAD.IADD R156, R156, 0x1, -R246 ;  /* 0x000000019c9c7824 */ /* 0x000fea00078e0af6 */
[----:B------:R-:W-:Y:S02]  /*8140*/  IADD3 R3, R156, c[0x0][0x32c], RZ ;  /* 0x0000cb009c037a10 */ /* 0x000fe40007ffe0ff */
[----:B------:R-:W-:Y:S02]  /*8150*/  IMNMX R0, R0, R156, !PT ;  /* 0x0000009c00007217 */ /* 0x000fe40007800200 */
[----:B------:R-:W-:Y:S02]  /*8160*/  IMNMX R2, R2, R3, PT ;  /* 0x0000000302027217 */ /* 0x000fe40003800200 */
.L_x_4193:
[----:B------:R-:W-:Y:S02]  /*8170*/  FMNMX.FTZ R3, R4, R157, !PT ;  /* 0x0000009d04037209 */ /* 0x000fe40007810000 */
[C---:B------:R-:W-:Y:S02]  /*8180*/  ISETP.GT.AND P6, PT, R0.reuse, RZ, P0 ;  /* 0x000000ff0000720c */ /* 0x040fe400007c4270 */
[----:B------:R-:W-:Y:S02]  /*8190*/  FMNMX.FTZ R3, R5, R3, !PT ;  /* 0x0000000305037209 */ /* 0x000fe40007810000 */
[----:B------:R-:W-:Y:S02]  /*81a0*/  ISETP.GT.AND P5, PT, R0, 0x1, P0 ;  /* 0x000000010000780c */ /* 0x000fe400007a4270 */
[----:B------:R-:W-:Y:S02]  /*81b0*/  FMNMX.FTZ R3, R8, R3, !PT ;  /* 0x0000000308037209 */ /* 0x000fe40007810000 */
[C---:B------:R-:W-:Y:S02]  /*81c0*/  ISETP.LT.OR P6, PT, R2.reuse, 0x1, P6 ;  /* 0x000000010200780c */ /* 0x040fe400037c1670 */
[----:B------:R-:W-:Y:S02]  /*81d0*/  FMNMX.FTZ R3, R9, R3, !PT ;  /* 0x0000000309037209 */ /* 0x000fe40007810000 */
[----:B------:R-:W-:Y:S02]  /*81e0*/  ISETP.LT.OR P5, PT, R2, 0x2, P5 ;  /* 0x000000020200780c */ /* 0x000fe40002fa1670 */
[----:B------:R-:W-:Y:S02]  /*81f0*/  FMNMX.FTZ R3, R173, R3, !PT ;  /* 0x00000003ad037209 */ /* 0x000fe40007810000 */
[----:B------:R-:W-:Y:S02]  /*8200*/  FSEL R6, R6, -INF , !P6 ;  /* 0xff80000006067808 */ /* 0x000fe40007000000 */
[----:B------:R-:W-:Y:S02]  /*8210*/  FMNMX.FTZ R3, R175, R3, !PT ;  /* 0x00000003af037209 */ /* 0x000fe40007810000 */
[----:B------:R-:W-:Y:S02]  /*8220*/  FSEL R7, R7, -INF , !P5 ;  /* 0xff80000007077808 */ /* 0x000fe40006800000 */
[----:B------:R-:W-:Y:S02]  /*8230*/  FMNMX.FTZ R3, R178, R3, !PT ;  /* 0x00000003b2037209 */ /* 0x000fe40007810000 */
[----:B------:R-:W-:Y:S02]  /*8240*/  ISETP.GT.AND P6, PT, R0, 0x8, P0 ;  /* 0x000000080000780c */ /* 0x000fe400007c4270 */
[----:B------:R-:W-:Y:S02]  /*8250*/  FMNMX.FTZ R3, R180, R3, !PT ;  /* 0x00000003b4037209 */ /* 0x000fe40007810000 */
[----:B------:R-:W-:Y:S02]  /*8260*/  ISETP.GT.AND P5, PT, R0, 0x9, P0 ;  /* 0x000000090000780c */ /* 0x000fe400007a4270 */
[----:B------:R-:W-:Y:S02]  /*8270*/  FMNMX.FTZ R3, R184, R3, !PT ;  /* 0x00000003b8037209 */ /* 0x000fe40007810000 */
[----:B------:R-:W-:Y:S02]  /*8280*/  FMNMX.FTZ R12, R6, R158, !PT ;  /* 0x0000009e060c7209 */ /* 0x000fe40007810000 */
[----:B------:R-:W-:Y:S02]  /*8290*/  FMNMX.FTZ R3, R186, R3, !PT ;  /* 0x00000003ba037209 */ /* 0x000fe40007810000 */
[C---:B------:R-:W-:Y:S02]  /*82a0*/  ISETP.LT.OR P6, PT, R2.reuse, 0x9, P6 ;  /* 0x000000090200780c */ /* 0x040fe400037c1670 */
[----:B------:R-:W-:Y:S02]  /*82b0*/  ISETP.LT.OR P5, PT, R2, 0xa, P5 ;  /* 0x0000000a0200780c */ /* 0x000fe40002fa1670 */
[----:B------:R-:W-:Y:S02]  /*82c0*/  FMNMX.FTZ R3, R187, R3, !PT ;  /* 0x00000003bb037209 */ /* 0x000fe40007810000 */
[----:B------:R-:W-:Y:S02]  /*82d0*/  FSEL R10, R10, -INF , !P6 ;  /* 0xff8000000a0a7808 */ /* 0x000fe40007000000 */
[----:B------:R-:W-:Y:S02]  /*82e0*/  FSEL R11, R11, -INF , !P5 ;  /* 0xff8000000b0b7808 */ /* 0x000fe40006800000 */
[C---:B------:R-:W-:Y:S02]  /*82f0*/  ISETP.GT.AND P6, PT, R0.reuse, 0x10, P0 ;  /* 0x000000100000780c */ /* 0x040fe400007c4270 */
[----:B------:R-:W-:Y:S02]  /*8300*/  ISETP.GT.AND P5, PT, R0, 0x11, P0 ;  /* 0x000000110000780c */ /* 0x000fe400007a4270 */
[----:B------:R-:W-:Y:S02]  /*8310*/  FMNMX.FTZ R12, R7, R12, !PT ;  /* 0x0000000c070c7209 */ /* 0x000fe40007810000 */
[C---:B------:R-:W-:Y:S02]  /*8320*/  ISETP.LT.OR P6, PT, R2.reuse, 0x11, P6 ;  /* 0x000000110200780c */ /* 0x040fe400037c1670 */
[----:B------:R-:W-:Y:S02]  /*8330*/  ISETP.LT.OR P5, PT, R2, 0x12, P5 ;  /* 0x000000120200780c */ /* 0x000fe40002fa1670 */
[----:B------:R-:W-:Y:S02]  /*8340*/  FMNMX.FTZ R12, R10, R12, !PT ;  /* 0x0000000c0a0c7209 */ /* 0x000fe40007810000 */
[----:B------:R-:W-:Y:S02]  /*8350*/  FMNMX.FTZ R3, R188, R3, !PT ;  /* 0x00000003bc037209 */ /* 0x000fe40007810000 */
[----:B------:R-:W-:Y:S02]  /*8360*/  FSEL R174, R14, -INF , !P6 ;  /* 0xff8000000eae7808 */ /* 0x000fe40007000000 */
[----:B------:R-:W-:Y:S02]  /*8370*/  FSEL R176, R15, -INF , !P5 ;  /* 0xff8000000fb07808 */ /* 0x000fe40006800000 */
[----:B------:R-:W-:Y:S02]  /*8380*/  FMNMX.FTZ R156, R223, R3, !PT ;  /* 0x00000003df9c7209 */ /* 0x000fe40007810000 */
[----:B------:R-:W-:Y:S02]  /*8390*/  FMNMX.FTZ R3, R11, R12, !PT ;  /* 0x0000000c0b037209 */ /* 0x000fe40007810000 */
[C---:B------:R-:W-:Y:S02]  /*83a0*/  ISETP.GT.AND P6, PT, R0.reuse, 0x18, P0 ;  /* 0x000000180000780c */ /* 0x040fe400007c4270 */
[----:B------:R-:W-:Y:S02]  /*83b0*/  ISETP.GT.AND P5, PT, R0, 0x19, P0 ;  /* 0x000000190000780c */ /* 0x000fe400007a4270 */
[----:B------:R-:W-:Y:S02]  /*83c0*/  FMNMX.FTZ R3, R174, R3, !PT ;  /* 0x00000003ae037209 */ /* 0x000fe40007810000 */
[C---:B------:R-:W-:Y:S02]  /*83d0*/  ISETP.LT.OR P6, PT, R2.reuse, 0x19, P6 ;  /* 0x000000190200780c */ /* 0x040fe400037c1670 */
[----:B------:R-:W-:Y:S02]  /*83e0*/  ISETP.LT.OR P5, PT, R2, 0x1a, P5 ;  /* 0x0000001a0200780c */ /* 0x000fe40002fa1670 */
[----:B------:R-:W-:Y:S02]  /*83f0*/  FSEL R177, R18, -INF , !P6 ;  /* 0xff80000012b17808 */ /* 0x000fe40007000000 */
[----:B------:R-:W-:Y:S02]  /*8400*/  FSEL R179, R19, -INF , !P5 ;  /* 0xff80000013b37808 */ /* 0x000fe40006800000 */
[----:B------:R-:W-:Y:S02]  /*8410*/  FMNMX.FTZ R3, R176, R3, !PT ;  /* 0x00000003b0037209 */ /* 0x000fe40007810000 */
[C---:B------:R-:W-:Y:S02]  /*8420*/  ISETP.GT.AND P6, PT, R0.reuse, 0x20, P0 ;  /* 0x000000200000780c */ /* 0x040fe400007c4270 */
[----:B------:R-:W-:Y:S02]  /*8430*/  ISETP.GT.AND P5, PT, R0, 0x21, P0 ;  /* 0x000000210000780c */ /* 0x000fe400007a4270 */
[C---:B------:R-:W-:Y:S02]  /*8440*/  ISETP.LT.OR P6, PT, R2.reuse, 0x21, P6 ;  /* 0x000000210200780c */ /* 0x040fe400037c1670 */
[----:B------:R-:W-:Y:S02]  /*8450*/  ISETP.LT.OR P5, PT, R2, 0x22, P5 ;  /* 0x000000220200780c */ /* 0x000fe40002fa1670 */
[----:B------:R-:W-:Y:S02]  /*8460*/  FMNMX.FTZ R3, R177, R3, !PT ;  /* 0x00000003b1037209 */ /* 0x000fe40007810000 */
[----:B------:R-:W-:Y:S02]  /*8470*/  FMNMX.FTZ R156, R226, R156, !PT ;  /* 0x0000009ce29c7209 */ /* 0x000fe40007810000 */
[----:B------:R-:W-:Y:S02]  /*8480*/  FSEL R181, R22, -INF , !P6 ;  /* 0xff80000016b57808 */ /* 0x000fe40007000000 */
[----:B------:R-:W-:Y:S02]  /*8490*/  FSEL R182, R23, -INF , !P5 ;  /* 0xff80000017b67808 */ /* 0x000fe40006800000 */
[----:B------:R-:W-:Y:S01]  /*84a0*/  FMNMX.FTZ R3, R179, R3, !PT ;  /* 0x00000003b3037209 */ /* 0x000fe20007810000 */
[----:B------:R-:W-:Y:S01]  /*84b0*/  LDSM.16.MT88.4 R20, [R198+0x100] ;  /* 0x00010000c614783b */ /* 0x000fe20000004200 */
[----:B------:R-:W-:Y:S02]  /*84c0*/  ISETP.GT.AND P5, PT, R0, 0x28, P0 ;  /* 0x000000280000780c */ /* 0x000fe400007a4270 */
[----:B------:R-:W-:Y:S02]  /*84d0*/  FMNMX.FTZ R156, R227, R156, !PT ;  /* 0x0000009ce39c7209 */ /* 0x000fe40007810000 */
[----:B------:R-:W-:Y:S02]  /*84e0*/  FMNMX.FTZ R3, R181, R3, !PT ;  /* 0x00000003b5037209 */ /* 0x000fe40007810000 */
[----:B------:R-:W-:Y:S02]  /*84f0*/  ISETP.LT.OR P5, PT, R2, 0x29, P5 ;  /* 0x000000290200780c */ /* 0x000fe40002fa1670 */
[----:B------:R-:W-:Y:S02]  /*8500*/  ISETP.GT.AND P6, PT, R0, 0x29, P0 ;  /* 0x000000290000780c */ /* 0x000fe400007c4270 */
[----:B------:R-:W-:Y:S02]  /*8510*/  FMNMX.FTZ R156, R228, R156, !PT ;  /* 0x0000009ce49c7209 */ /* 0x000fe40007810000 */
[----:B------:R-:W-:Y:S02]  /*8520*/  FSEL R183, R26, -INF , !P5 ;  /* 0xff8000001ab77808 */ /* 0x000fe40006800000 */
[----:B------:R-:W-:Y:S01]  /*8530*/  FMNMX.FTZ R3, R182, R3, !PT ;  /* 0x00000003b6037209 */ /* 0x000fe20007810000 */
[----:B------:R-:W-:Y:S01]  /*8540*/  SHFL.BFLY PT, R12, R156, 0x2, 0x1f ;  /* 0x0c401f009c0c7f89 */ /* 0x000fe200000e0000 */
[----:B------:R-:W-:Y:S02]  /*8550*/  ISETP.LT.OR P6, PT, R2, 0x2a, P6 ;  /* 0x0000002a0200780c */ /* 0x000fe400037c1670 */
[----:B------:R-:W-:Y:S02]  /*8560*/  ISETP.GT.AND P5, PT, R0, 0x30, P0 ;  /* 0x000000300000780c */ /* 0x000fe400007a4270 */
[----:B------:R-:W-:Y:S02]  /*8570*/  FSEL R185, R27, -INF , !P6 ;  /* 0xff8000001bb97808 */ /* 0x000fe40007000000 */
[----:B------:R-:W-:Y:S02]  /*8580*/  ISETP.LT.OR P5, PT, R2, 0x31, P5 ;  /* 0x000000310200780c */ /* 0x000fe40002fa1670 */
[----:B------:R-:W-:Y:S02]  /*8590*/  ISETP.GT.AND P6, PT, R0, 0x31, P0 ;  /* 0x000000310000780c */ /* 0x000fe400007c4270 */
[----:B------:R-:W-:Y:S02]  /*85a0*/  FMNMX.FTZ R3, R183, R3, !PT ;  /* 0x00000003b7037209 */ /* 0x000fe40007810000 */
[----:B------:R-:W-:Y:S02]  /*85b0*/  FSEL R193, R30, -INF , !P5 ;  /* 0xff8000001ec17808 */ /* 0x000fe40006800000 */
[----:B------:R-:W-:Y:S02]  /*85c0*/  ISETP.LT.OR P6, PT, R2, 0x32, P6 ;  /* 0x000000320200780c */ /* 0x000fe400037c1670 */
[----:B------:R-:W-:Y:S02]  /*85d0*/  FMNMX.FTZ R3, R185, R3, !PT ;  /* 0x00000003b9037209 */ /* 0x000fe40007810000 */
[----:B------:R-:W-:Y:S02]  /*85e0*/  ISETP.GT.AND P5, PT, R0, 0x38, P0 ;  /* 0x000000380000780c */ /* 0x000fe400007a4270 */
[----:B------:R-:W-:Y:S02]  /*85f0*/  FSEL R194, R31, -INF , !P6 ;  /* 0xff8000001fc27808 */ /* 0x000fe40007000000 */
[----:B------:R-:W-:Y:S01]  /*8600*/  ISETP.LT.OR P5, PT, R2, 0x39, P5 ;  /* 0x000000390200780c */ /* 0x000fe20002fa1670 */
[----:B------:R-:W-:Y:S01]  /*8610*/  LDSM.16.MT88.4 R28, [R200+0x100] ;  /* 0x00010000c81c783b */ /* 0x000fe20000004200 */
[----:B------:R-:W-:Y:S02]  /*8620*/  ISETP.GT.AND P0, PT, R0, 0x39, P0 ;  /* 0x000000390000780c */ /* 0x000fe40000704270 */
[----:B------:R-:W-:Y:S02]  /*8630*/  FMNMX.FTZ R0, R193, R3, !PT ;  /* 0x00000003c1007209 */ /* 0x000fe40007810000 */
[----:B------:R-:W-:Y:S02]  /*8640*/  FSEL R195, R34, -INF , !P5 ;  /* 0xff80000022c37808 */ /* 0x000fe40006800000 */
[----:B------:R-:W-:Y:S02]  /*8650*/  ISETP.LT.OR P0, PT, R2, 0x3a, P0 ;  /* 0x0000003a0200780c */ /* 0x000fe40000701670 */
[----:B------:R-:W-:Y:S02]  /*8660*/  FMNMX.FTZ R0, R194, R0, !PT ;  /* 0x00000000c2007209 */ /* 0x000fe40007810000 */
[----:B------:R-:W-:Y:S02]  /*8670*/  FSEL R159, R35, -INF , !P0 ;  /* 0xff800000239f7808 */ /* 0x000fe40004000000 */
[----:B------:R-:W-:Y:S04]  /*8680*/  FMNMX.FTZ R0, R195, R0, !PT ;  /* 0x00000000c3007209 */ /* 0x000fe80007810000 */
[----:B------:R-:W-:Y:S05]  /*8690*/  FMNMX.FTZ R0, R159, R0, !PT ;  /* 0x000000009f007209 */ /* 0x000fea0007810000 */
[----:B------:R-:W1:Y:S02]  /*86a0*/  SHFL.BFLY PT, R2, R0, 0x2, 0x1f ;  /* 0x0c401f0000027f89 */ /* 0x000e6400000e0000 */
[----:B-1----:R-:W-:Y:S02]  /*86b0*/  FMNMX.FTZ R2, R0, R2, !PT ;  /* 0x0000000200027209 */ /* 0x002fe40007810000 */
[----:B------:R-:W-:Y:S04]  /*86c0*/  FMNMX.FTZ R156, R156, R12, !PT ;  /* 0x0000000c9c9c7209 */ /* 0x000fe80007810000 */
[----:B------:R-:W-:Y:S08]  /*86d0*/  LDSM.16.MT88.4 R12, [R197+0x100] ;  /* 0x00010000c50c783b */ /* 0x000ff00000004200 */
[----:B------:R-:W1:Y:S02]  /*86e0*/  SHFL.BFLY PT, R3, R156, 0x1, 0x1f ;  /* 0x0c201f009c037f89 */ /* 0x000e6400000e0000 */
[----:B-1----:R-:W-:Y:S06]  /*86f0*/  FMNMX.FTZ R156, R156, R3, !PT ;  /* 0x000000039c9c7209 */ /* 0x002fec0007810000 */
        /* <DEDUP_REMOVED lines=17> */
[----:B------:R3:W-:Y:S02]  /*8810*/  MUFU.EX2 R242, R8 ;  /* 0x0000000800f27308 */ /* 0x0007e40000000800 */
[--C-:B------:R-:W-:Y:S02]  /*8820*/  FFMA.FTZ R10, R10, c[0x0][0x2d0], -R157.reuse ;  /* 0x0000b4000a0a7a23 */ /* 0x100fe4000001089d */
[--C-:B------:R-:W-:Y:S02]  /*8830*/  FFMA.FTZ R11, R11, c[0x0][0x2d0], -R157.reuse ;  /* 0x0000b4000b0b7a23 */ /* 0x100fe4000001089d */
[--C-:B------:R-:W-:Y:S02]  /*8840*/  FFMA.FTZ R6, R6, c[0x0][0x2d0], -R157.reuse ;  /* 0x0000b40006067a23 */ /* 0x100fe4000001089d */
[--C-:B------:R-:W-:Y:S02]  /*8850*/  FFMA.FTZ R7, R7, c[0x0][0x2d0], -R157.reuse ;  /* 0x0000b40007077a23 */ /* 0x100fe4000001089d */
[----:B------:R-:W4:Y:S01]  /*8860*/  MUFU.EX2 R241, R9 ;  /* 0x0000000900f17308 */ /* 0x000f220000000800 */
[----:B-1----:R-:W-:Y:S01]  /*8870*/  FSEL R0, R3, RZ, P0 ;  /* 0x000000ff03007208 */ /* 0x002fe20000000000 */
[----:B--2---:R-:W-:Y:S01]  /*8880*/  FMUL.FTZ R4, R2, R160 ;  /* 0x000000a002047220 */ /* 0x004fe20000410000 */
[----:B------:R-:W-:Y:S01]  /*8890*/  ISETP.GT.AND P0, PT, R224, UR4, PT ;  /* 0x00000004e0007c0c */ /* 0x000fe2000bf04270 */
[----:B------:R-:W-:Y:S02]  /*88a0*/  FMUL.FTZ R16, R2, R136 ;  /* 0x0000008802107220 */ /* 0x000fe40000410000 */
[----:B------:R-:W-:Y:S04]  /*88b0*/  FADD.FTZ R0, -R0, R158 ;  /* 0x0000009e00007221 */ /* 0x000fe80000010100 */
[----:B------:R-:W-:Y:S01]  /*88c0*/  MUFU.EX2 R230, R10 ;  /* 0x0000000a00e67308 */ /* 0x000fe20000000800 */
[----:B------:R-:W-:Y:S02]  /*88d0*/  FMUL.FTZ R17, R2, R137 ;  /* 0x0000008902117220 */ /* 0x000fe40000410000 */
[----:B------:R-:W-:Y:S02]  /*88e0*/  FMUL.FTZ R0, R0, c[0x0][0x2d0] ;  /* 0x0000b40000007a20 */ /* 0x000fe40000410000 */
[C---:B---3--:R-:W-:Y:S02]  /*88f0*/  FMUL.FTZ R8, R2.reuse, R164 ;  /* 0x000000a402087220 */ /* 0x048fe40000410000 */
[C---:B------:R-:W-:Y:S02]  /*8900*/  FMUL.FTZ R24, R2.reuse, R144 ;  /* 0x0000009002187220 */ /* 0x040fe40000410000 */
[C---:B------:R-:W-:Y:S01]  /*8910*/  FMUL.FTZ R25, R2.reuse, R145 ;  /* 0x0000009102197220 */ /* 0x040fe20000410000 */
[----:B------:R-:W1:Y:S01]  /*8920*/  MUFU.EX2 R229, R11 ;  /* 0x0000000b00e57308 */ /* 0x000e620000000800 */
[C---:B------:R-:W-:Y:S02]  /*8930*/  FMUL.FTZ R32, R2.reuse, R152 ;  /* 0x0000009802207220 */ /* 0x040fe40000410000 */
[C---:B------:R-:W-:Y:S01]  /*8940*/  FMUL.FTZ R33, R2.reuse, R153 ;  /* 0x0000009902217220 */ /* 0x040fe20000410000 */
[----:B----4-:R-:W-:Y:S01]  /*8950*/  F2FP.PACK_AB R170, R241, R242 ;  /* 0x000000f2f1aa723e */ /* 0x010fe200000000ff */
        /* <DEDUP_REMOVED lines=9> */
[----:B------:R-:W3:Y:S01]  /*89f0*/  MUFU.EX2 R243, R5 ;  /* 0x0000000500f37308 */ /* 0x000ee20000000800 */
[C---:B------:R-:W-:Y:S02]  /*8a00*/  FMUL.FTZ R49, R2.reuse, R49 ;  /* 0x0000003102317220 */ /* 0x040fe40000410000 */
[C---:B------:R-:W-:Y:S01]  /*8a10*/  FMUL.FTZ R52, R2.reuse, R52 ;  /* 0x0000003402347220 */ /* 0x040fe20000410000 */
[----:B-1----:R-:W-:Y:S01]  /*8a20*/  F2FP.PACK_AB R171, R229, R230 ;  /* 0x000000e6e5ab723e */ /* 0x002fe200000000ff */
        /* <DEDUP_REMOVED lines=9> */
[----:B------:R-:W2:Y:S01]  /*8ac0*/  MUFU.EX2 R231, R7 ;  /* 0x0000000700e77308 */ /* 0x000ea20000000800 */
[C---:B------:R-:W-:Y:S01]  /*8ad0*/  FMUL.FTZ R19, R0.reuse, R139 ;  /* 0x0000008b00137220 */ /* 0x040fe20000410000 */
[----:B------:R-:W-:Y:S01]  /*8ae0*/  LDSM.16.MT88.4 R164, [R197+0x1900] ;  /* 0x00190000c5a4783b */ /* 0x000fe20000004200 */
[----:B------:R-:W-:Y:S01]  /*8af0*/  FMUL.FTZ R26, R0, R146 ;  /* 0x00000092001a7220 */ /* 0x000fe20000410000 */
[----:B---3--:R-:W-:Y:S01]  /*8b00*/  F2FP.PACK_AB R168, R243, R240 ;  /* 0x000000f0f3a8723e */ /* 0x008fe200000000ff */
[----:B------:R-:W-:Y:S02]  /*8b10*/  FMUL.FTZ R5, R2, R161 ;  /* 0x000000a102057220 */ /* 0x000fe40000410000 */
[C---:B------:R-:W-:Y:S02]  /*8b20*/  FMUL.FTZ R27, R0.reuse, R147 ;  /* 0x00000093001b7220 */ /* 0x040fe40000410000 */
[C---:B------:R-:W-:Y:S01]  /*8b30*/  FMUL.FTZ R34, R0.reuse, R154 ;  /* 0x0000009a00227220 */ /* 0x040fe20000410000 */
[----:B------:R-:W-:Y:S01]  /*8b40*/  LDSM.16.MT88.4 R136, [R197+0x2100] ;  /* 0x00210000c588783b */ /* 0x000fe20000004200 */
[C---:B------:R-:W-:Y:S02]  /*8b50*/  FMUL.FTZ R35, R0.reuse, R155 ;  /* 0x0000009b00237220 */ /* 0x040fe40000410000 */
[C---:B------:R-:W-:Y:S02]  /*8b60*/  FMUL.FTZ R38, R0.reuse, R38 ;  /* 0x0000002600267220 */ /* 0x040fe40000410000 */
[C---:B-1----:R-:W-:Y:S02]  /*8b70*/  FMUL.FTZ R6, R0.reuse, R162 ;  /* 0x000000a200067220 */ /* 0x042fe40000410000 */
[C---:B------:R-:W-:Y:S01]  /*8b80*/  FMUL.FTZ R39, R0.reuse, R39 ;  /* 0x0000002700277220 */ /* 0x040fe20000410000 */
[----:B------:R-:W-:Y:S01]  /*8b90*/  LDSM.16.MT88.4 R144, [R200+0x900] ;  /* 0x00090000c890783b */ /* 0x000fe20000004200 */
[C---:B------:R-:W-:Y:S02]  /*8ba0*/  FMUL.FTZ R42, R0.reuse, R42 ;  /* 0x0000002a002a7220 */ /* 0x040fe40000410000 */
[C---:B------:R-:W-:Y:S02]  /*8bb0*/  FMUL.FTZ R43, R0.reuse, R43 ;  /* 0x0000002b002b7220 */ /* 0x040fe40000410000 */
[C---:B------:R-:W-:Y:S01]  /*8bc0*/  FMUL.FTZ R46, R0.reuse, R46 ;  /* 0x0000002e002e7220 */ /* 0x040fe20000410000 */
[----:B--2---:R-:W-:Y:S01]  /*8bd0*/  F2FP.PACK_AB R169, R231, R232 ;  /* 0x000000e8e7a9723e */ /* 0x004fe200000000ff */
[C---:B------:R-:W-:Y:S01]  /*8be0*/  FMUL.FTZ R7, R0.reuse, R163 ;  /* 0x000000a300077220 */ /* 0x040fe20000410000 */
[----:B------:R-:W-:Y:S01]  /*8bf0*/  LDSM.16.MT88.4 R152, [R197+0x2900] ;  /* 0x00290000c598783b */ /* 0x000fe20000004200 */
[C---:B------:R-:W-:Y:S02]  /*8c00*/  FMUL.FTZ R47, R0.reuse, R47 ;  /* 0x0000002f002f7220 */ /* 0x040fe40000410000 */
[C---:B------:R-:W-:Y:S02]  /*8c10*/  FMUL.FTZ R50, R0.reuse, R50 ;  /* 0x0000003200327220 */ /* 0x040fe40000410000 */
[C---:B------:R-:W-:Y:S01]  /*8c20*/  FMUL.FTZ R51, R0.reuse, R51 ;  /* 0x0000003300337220 */ /* 0x040fe20000410000 */
[C---:B------:R-:W-:Y:S05]  /*8c30*/  HMMA.16816.F32 R4, R168.reuse, R12, R4 ;  /* 0x0000000ca804723c */ /* 0x040fea0000001804 */
[----:B------:R-:W-:Y:S02]  /*8c40*/  FMUL.FTZ R54, R0, R54 ;  /* 0x0000003600367220 */ /* 0x000fe40000410000 */
[C---:B------:R-:W-:Y:S01]  /*8c50*/  FMUL.FTZ R12, R2.reuse, R132 ;  /* 0x00000084020c7220 */ /* 0x040fe20000410000 */
[C---:B------:R-:W-:Y:S04]  /*8c60*/  HMMA.16816.F32 R8, R168.reuse, R14, R8 ;  /* 0x0000000ea808723c */ /* 0x040fe80000001808 */
[----:B------:R-:W-:Y:S02]  /*8c70*/  FMUL.FTZ R13, R2, R133 ;  /* 0x00000085020d7220 */ /* 0x000fe40000410000 */
[C---:B------:R-:W-:Y:S02]  /*8c80*/  FMUL.FTZ R55, R0.reuse, R55 ;  /* 0x0000003700377220 */ /* 0x040fe40000410000 */
[C---:B------:R-:W-:Y:S04]  /*8c90*/  FMUL.FTZ R14, R0.reuse, R134 ;  /* 0x00000086000e7220 */ /* 0x040fe80000410000 */
[C---:B------:R-:W-:Y:S02]  /*8ca0*/  FMUL.FTZ R15, R0.reuse, R135 ;  /* 0x00000087000f7220 */ /* 0x040fe40000410000 */
[----:B------:R-:W1:Y:S01]  /*8cb0*/  LDSM.16.MT88.4 R132, [R199+0x100] ;  /* 0x00010000c784783b */ /* 0x000e620000004200 */
[C---:B------:R-:W-:Y:S02]  /*8cc0*/  FMUL.FTZ R58, R0.reuse, R58 ;  /* 0x0000003a003a7220 */ /* 0x040fe40000410000 */
[C---:B------:R-:W-:Y:S02]  /*8cd0*/  FMUL.FTZ R59, R0.reuse, R59 ;  /* 0x0000003b003b7220 */ /* 0x040fe40000410000 */
[C---:B------:R-:W-:Y:S03]  /*8ce0*/  HMMA.16816.F32 R12, R168.reuse, R20, R12 ;  /* 0x00000014a80c723c */ /* 0x040fe6000000180c */
[C---:B------:R-:W-:Y:S02]  /*8cf0*/  FMUL.FTZ R62, R0.reuse, R62 ;  /* 0x0000003e003e7220 */ /* 0x040fe40000410000 */
[----:B------:R-:W-:Y:S02]  /*8d00*/  FMUL.FTZ R63, R0, R63 ;  /* 0x0000003f003f7220 */ /* 0x000fe40000410000 */
[C---:B------:R-:W-:Y:S01]  /*8d10*/  FMUL.FTZ R20, R2.reuse, R140 ;  /* 0x0000008c02147220 */ /* 0x040fe20000410000 */
[C---:B------:R-:W-:Y:S04]  /*8d20*/  HMMA.16816.F32 R16, R168.reuse, R22, R16 ;  /* 0x00000016a810723c */ /* 0x040fe80000001810 */
[C---:B------:R-:W-:Y:S02]  /*8d30*/  FMUL.FTZ R21, R2.reuse, R141 ;  /* 0x0000008d02157220 */ /* 0x040fe40000410000 */
[----:B------:R-:W-:Y:S02]  /*8d40*/  FMUL.FTZ R64, R2, R64 ;  /* 0x0000004002407220 */ /* 0x000fe40000410000 */
[C---:B------:R-:W-:Y:S04]  /*8d50*/  FMUL.FTZ R22, R0.reuse, R142 ;  /* 0x0000008e00167220 */ /* 0x040fe80000410000 */
[----:B------:R-:W-:Y:S02]  /*8d60*/  FMUL.FTZ R23, R0, R143 ;  /* 0x0000008f00177220 */ /* 0x000fe40000410000 */
[----:B------:R-:W2:Y:S01]  /*8d70*/  LDSM.16.MT88.4 R140, [R198+0x2100] ;  /* 0x00210000c68c783b */ /* 0x000ea20000004200 */
[----:B------:R-:W-:Y:S02]  /*8d80*/  FMUL.FTZ R65, R2, R65 ;  /* 0x0000004102417220 */ /* 0x000fe40000410000 */
[C---:B------:R-:W-:Y:S02]  /*8d90*/  FMUL.FTZ R66, R0.reuse, R66 ;  /* 0x0000004200427220 */ /* 0x040fe40000410000 */
[C---:B------:R-:W-:Y:S03]  /*8da0*/  HMMA.16816.F32 R20, R168.reuse, R28, R20 ;  /* 0x0000001ca814723c */ /* 0x040fe60000001814 */
[----:B------:R-:W-:Y:S02]  /*8db0*/  FMUL.FTZ R67, R0, R67 ;  /* 0x0000004300437220 */ /* 0x000fe40000410000 */
[C---:B------:R-:W-:Y:S02]  /*8dc0*/  FMUL.FTZ R68, R2.reuse, R68 ;  /* 0x0000004402447220 */ /* 0x040fe40000410000 */
[C---:B------:R-:W-:Y:S01]  /*8dd0*/  FMUL.FTZ R28, R2.reuse, R148 ;  /* 0x00000094021c7220 */ /* 0x040fe20000410000 */
[C---:B------:R-:W-:Y:S04]  /*8de0*/  HMMA.16816.F32 R24, R168.reuse, R30, R24 ;  /* 0x0000001ea818723c */ /* 0x040fe80000001818 */
[C---:B------:R-:W-:Y:S02]  /*8df0*/  FMUL.FTZ R29, R2.reuse, R149 ;  /* 0x00000095021d7220 */ /* 0x040fe40000410000 */
[----:B------:R-:W-:Y:S02]  /*8e00*/  FMUL.FTZ R69, R2, R69 ;  /* 0x0000004502457220 */ /* 0x000fe40000410000 */
[C---:B------:R-:W-:Y:S04]  /*8e10*/  FMUL.FTZ R30, R0.reuse, R150 ;  /* 0x00000096001e7220 */ /* 0x040fe80000410000 */
[C---:B------:R-:W-:Y:S02]  /*8e20*/  FMUL.FTZ R31, R0.reuse, R151 ;  /* 0x00000097001f7220 */ /* 0x040fe40000410000 */
[----:B------:R-:W-:Y:S01]  /*8e30*/  LDSM.16.MT88.4 R148, [R199+0x900] ;  /* 0x00090000c794783b */ /* 0x000fe20000004200 */
[C---:B------:R-:W-:Y:S02]  /*8e40*/  FMUL.FTZ R70, R0.reuse, R70 ;  /* 0x0000004600467220 */ /* 0x040fe40000410000 */
[----:B------:R-:W-:Y:S02]  /*8e50*/  FMUL.FTZ R71, R0, R71 ;  /* 0x0000004700477220 */ /* 0x000fe40000410000 */
        /* <DEDUP_REMOVED lines=60> */
[C---:B--2---:R-:W-:Y:S01]  /*9220*/  HMMA.16816.F32 R92, R168.reuse, R140, R92 ;  /* 0x0000008ca85c723c */ /* 0x044fe2000000185c */
[----:B------:R2:W-:Y:S03]  /*9230*/  MUFU.EX2 R239, R136 ;  /* 0x0000008800ef7308 */ /* 0x0005e60000000800 */
[C---:B------:R-:W-:Y:S02]  /*9240*/  FMUL.FTZ R108, R2.reuse, R108 ;  /* 0x0000006c026c7220 */ /* 0x040fe40000410000 */
[----:B------:R-:W-:Y:S02]  /*9250*/  FMUL.FTZ R109, R2, R109 ;  /* 0x0000006d026d7220 */ /* 0x000fe40000410000 */
[C---:B------:R-:W-:Y:S04]  /*9260*/  HMMA.16816.F32 R96, R168.reuse, R142, R96 ;  /* 0x0000008ea860723c */ /* 0x040fe80000001860 */
[--C-:B------:R-:W-:Y:S02]  /*9270*/  FFMA.FTZ R140, R175, c[0x0][0x2d0], -R172.reuse ;  /* 0x0000b400af8c7a23 */ /* 0x100fe400000108ac */
[C---:B------:R-:W-:Y:S02]  /*9280*/  FMUL.FTZ R110, R0.reuse, R110 ;  /* 0x0000006e006e7220 */ /* 0x040fe40000410000 */
[----:B------:R3:W4:Y:S01]  /*9290*/  MUFU.EX2 R238, R140 ;  /* 0x0000008c00ee7308 */ /* 0x0007220000000800 */
[C---:B-1----:R-:W-:Y:S03]  /*92a0*/  HMMA.16816.F32 R100, R168.reuse, R132, R100 ;  /* 0x00000084a864723c */ /* 0x042fe60000001864 */
[----:B------:R-:W-:Y:S02]  /*92b0*/  FMUL.FTZ R111, R0, R111 ;  /* 0x0000006f006f7220 */ /* 0x000fe40000410000 */
[----:B------:R-:W-:Y:S02]  /*92c0*/  FMUL.FTZ R112, R2, R112 ;  /* 0x0000007002707220 */ /* 0x000fe40000410000 */
[--C-:B------:R-:W-:Y:S01]  /*92d0*/  FFMA.FTZ R132, R180, c[0x0][0x2d0], -R172.reuse ;  /* 0x0000b400b4847a23 */ /* 0x100fe200000108ac */
[C---:B------:R-:W-:Y:S01]  /*92e0*/  HMMA.16816.F32 R104, R168.reuse, R134, R104 ;  /* 0x00000086a868723c */ /* 0x040fe20000001868 */
[----:B--2---:R-:W1:Y:S02]  /*92f0*/  LDSM.16.MT88.4 R136, [R198+0x6100] ;  /* 0x00610000c688783b */ /* 0x004e640000004200 */
[----:B------:R2:W-:Y:S01]  /*9300*/  MUFU.EX2 R236, R132 ;  /* 0x0000008400ec7308 */ /* 0x0005e20000000800 */
[----:B------:R-:W-:Y:S02]  /*9310*/  FMUL.FTZ R113, R2, R113 ;  /* 0x0000007102717220 */ /* 0x000fe40000410000 */
[C---:B------:R-:W-:Y:S02]  /*9320*/  FMUL.FTZ R114, R0.reuse, R114 ;  /* 0x0000007200727220 */ /* 0x040fe40000410000 */
[----:B------:R-:W-:Y:S04]  /*9330*/  FMUL.FTZ R115, R0, R115 ;  /* 0x0000007300737220 */ /* 0x000fe80000410000 */
[C---:B------:R-:W-:Y:S02]  /*9340*/  FMUL.FTZ R116, R2.reuse, R116 ;  /* 0x0000007402747220 */ /* 0x040fe40000410000 */
[----:B------:R-:W-:Y:S02]  /*9350*/  FMUL.FTZ R117, R2, R117 ;  /* 0x0000007502757220 */ /* 0x000fe40000410000 */
[--C-:B---3--:R-:W-:Y:S02]  /*9360*/  FFMA.FTZ R140, R178, c[0x0][0x2d0], -R172.reuse ;  /* 0x0000b400b28c7a23 */ /* 0x108fe400000108ac */
[C---:B------:R-:W-:Y:S02]  /*9370*/  FMUL.FTZ R118, R0.reuse, R118 ;  /* 0x0000007600767220 */ /* 0x040fe40000410000 */
[----:B------:R3:W-:Y:S01]  /*9380*/  MUFU.EX2 R237, R140 ;  /* 0x0000008c00ed7308 */ /* 0x0007e20000000800 */
[----:B------:R-:W-:Y:S02]  /*9390*/  FMUL.FTZ R119, R0, R119 ;  /* 0x0000007700777220 */ /* 0x000fe40000410000 */
[C---:B------:R-:W-:Y:S02]  /*93a0*/  FMUL.FTZ R120, R2.reuse, R120 ;  /* 0x0000007802787220 */ /* 0x040fe40000410000 */
[----:B------:R-:W-:Y:S02]  /*93b0*/  FMUL.FTZ R121, R2, R121 ;  /* 0x0000007902797220 */ /* 0x000fe40000410000 */
[--C-:B--2---:R-:W-:Y:S02]  /*93c0*/  FFMA.FTZ R132, R174, c[0x0][0x2d0], -R157.reuse ;  /* 0x0000b400ae847a23 */ /* 0x104fe4000001089d */
[C---:B------:R-:W-:Y:S02]  /*93d0*/  FMUL.FTZ R122, R0.reuse, R122 ;  /* 0x0000007a007a7220 */ /* 0x040fe40000410000 */
[----:B------:R2:W-:Y:S01]  /*93e0*/  MUFU.EX2 R192, R132 ;  /* 0x0000008400c07308 */ /* 0x0005e20000000800 */
[----:B------:R-:W-:Y:S02]  /*93f0*/  FMUL.FTZ R123, R0, R123 ;  /* 0x0000007b007b7220 */ /* 0x000fe40000410000 */
[C---:B------:R-:W-:Y:S02]  /*9400*/  FMUL.FTZ R124, R2.reuse, R124 ;  /* 0x0000007c027c7220 */ /* 0x040fe40000410000 */
[----:B------:R-:W-:Y:S02]  /*9410*/  FMUL.FTZ R125, R2, R125 ;  /* 0x0000007d027d7220 */ /* 0x000fe40000410000 */
[C---:B------:R-:W-:Y:S02]  /*9420*/  FMUL.FTZ R126, R0.reuse, R126 ;  /* 0x0000007e007e7220 */ /* 0x040fe40000410000 */
[----:B------:R-:W-:Y:S01]  /*9430*/  FMUL.FTZ R127, R0, R127 ;  /* 0x0000007f007f7220 */ /* 0x000fe20000410000 */
[C---:B-1----:R-:W-:Y:S01]  /*9440*/  HMMA.16816.F32 R108, R168.reuse, R136, R108 ;  /* 0x00000088a86c723c */ /* 0x042fe2000000186c */
[----:B---3--:R-:W1:Y:S02]  /*9450*/  LDSM.16.MT88.4 R140, [R200+0x6100] ;  /* 0x00610000c88c783b */ /* 0x008e640000004200 */
[C---:B------:R-:W-:Y:S02]  /*9460*/  FMUL.FTZ R128, R2.reuse, R128 ;  /* 0x0000008002807220 */ /* 0x040fe40000410000 */
[----:B------:R-:W-:Y:S03]  /*9470*/  FMUL.FTZ R129, R2, R129 ;  /* 0x0000008102817220 */ /* 0x000fe60000410000 */
[C---:B------:R-:W-:Y:S04]  /*9480*/  HMMA.16816.F32 R112, R168.reuse, R138, R112 ;  /* 0x0000008aa870723c */ /* 0x040fe80000001870 */
[--C-:B------:R-:W-:Y:S01]  /*9490*/  FFMA.FTZ R136, R176, c[0x0][0x2d0], -R157.reuse ;  /* 0x0000b400b0887a23 */ /* 0x100fe2000001089d */
[----:B--2---:R-:W2:Y:S01]  /*94a0*/  LDSM.16.MT88.4 R132, [R199+0x6100] ;  /* 0x00610000c784783b */ /* 0x004ea20000004200 */
[C---:B------:R-:W-:Y:S02]  /*94b0*/  FMUL.FTZ R130, R0.reuse, R130 ;  /* 0x0000008200827220 */ /* 0x040fe40000410000 */
[----:B------:R3:W5:Y:S01]  /*94c0*/  MUFU.EX2 R191, R136 ;  /* 0x0000008800bf7308 */ /* 0x0007620000000800 */
[----:B------:R-:W-:Y:S03]  /*94d0*/  FMUL.FTZ R131, R0, R131 ;  /* 0x0000008300837220 */ /* 0x000fe60000410000 */
[--C-:B---3--:R-:W-:Y:S01]  /*94e0*/  FFMA.FTZ R136, R177, c[0x0][0x2d0], -R157.reuse ;  /* 0x0000b400b1887a23 */ /* 0x108fe2000001089d */
[C---:B-1----:R-:W-:Y:S05]  /*94f0*/  HMMA.16816.F32 R116, R168.reuse, R140, R116 ;  /* 0x0000008ca874723c */ /* 0x042fea0000001874 */
[----:B------:R1:W-:Y:S02]  /*9500*/  MUFU.EX2 R190, R136 ;  /* 0x0000008800be7308 */ /* 0x0003e40000000800 */
[--C-:B------:R-:W-:Y:S01]  /*9510*/  FFMA.FTZ R140, R179, c[0x0][0x2d0], -R157.reuse ;  /* 0x0000b400b38c7a23 */ /* 0x100fe2000001089d */
[C---:B------:R-:W-:Y:S07]  /*9520*/  HMMA.16816.F32 R120, R168.reuse, R142, R120 ;  /* 0x0000008ea878723c */ /* 0x040fee0000001878 */
[----:B------:R3:W3:Y:S01]  /*9530*/  MUFU.EX2 R189, R140 ;  /* 0x0000008c00bd7308 */ /* 0x0006e20000000800 */
[C---:B--2---:R-:W-:Y:S07]  /*9540*/  HMMA.16816.F32 R124, R168.reuse, R132, R124 ;  /* 0x00000084a87c723c */ /* 0x044fee000000187c */
[----:B----4-:R-:W-:Y:S01]  /*9550*/  F2FP.PACK_AB R132, R238, R239 ;  /* 0x000000efee84723e */ /* 0x010fe200000000ff */
[----:B------:R-:W-:Y:S01]  /*9560*/  HMMA.16816.F32 R128, R168, R134, R128 ;  /* 0x00000086a880723c */ /* 0x000fe20000001880 */
[----:B-1----:R-:W1:Y:S03]  /*9570*/  LDSM.16.MT88.4 R136, [R197+0x900] ;  /* 0x00090000c588783b */ /* 0x002e660000004200 */
[----:B-----5:R-:W-:Y:S03]  /*9580*/  F2FP.PACK_AB R133, R191, R192 ;  /* 0x000000c0bf85723e */ /* 0x020fe600000000ff */
[----:B------:R-:W-:Y:S02]  /*9590*/  F2FP.PACK_AB R134, R236, R237 ;  /* 0x000000edec86723e */ /* 0x000fe400000000ff */
[----:B---3--:R-:W2:Y:S03]  /*95a0*/  LDSM.16.MT88.4 R140, [R198+0x900] ;  /* 0x00090000c68c783b */ /* 0x008ea60000004200 */
        /* <DEDUP_REMOVED lines=26> */
[--C-:B------:R-:W-:Y:S01]  /*9750*/  FFMA.FTZ R148, R184, c[0x0][0x2d0], -R172.reuse ;  /* 0x0000b400b8947a23 */ /* 0x100fe200000108ac */
[C---:B------:R-:W-:Y:S03]  /*9760*/  HMMA.16816.F32 R72, R132.reuse, R150, R72 ;  /* 0x000000968448723c */ /* 0x040fe60000001848 */
[----:B------:R4:W-:Y:S05]  /*9770*/  MUFU.EX2 R235, R148 ;  /* 0x0000009400eb7308 */ /* 0x0009ea0000000800 */
[C---:B-----5:R-:W-:Y:S07]  /*9780*/  HMMA.16816.F32 R76, R132.reuse, R152, R76 ;  /* 0x00000098844c723c */ /* 0x060fee000000184c */
[--C-:B------:R-:W-:Y:S01]  /*9790*/  FFMA.FTZ R152, R181, c[0x0][0x2d0], -R157.reuse ;  /* 0x0000b400b5987a23 */ /* 0x100fe2000001089d */
[C---:B------:R-:W-:Y:S03]  /*97a0*/  HMMA.16816.F32 R80, R132.reuse, R154, R80 ;  /* 0x0000009a8450723c */ /* 0x040fe60000001850 */
[----:B------:R5:W-:Y:S05]  /*97b0*/  MUFU.EX2 R181, R152 ;  /* 0x0000009800b57308 */ /* 0x000bea0000000800 */
[C---:B-1----:R-:W-:Y:S01]  /*97c0*/  HMMA.16816.F32 R84, R132.reuse, R136, R84 ;  /* 0x000000888454723c */ /* 0x042fe20000001854 */
[----:B----4-:R-:W1:Y:S06]  /*97d0*/  LDSM.16.MT88.4 R148, [R198+0x6900] ;  /* 0x00690000c694783b */ /* 0x010e6c0000004200 */
[--C-:B------:R-:W-:Y:S01]  /*97e0*/  FFMA.FTZ R136, R186, c[0x0][0x2d0], -R172.reuse ;  /* 0x0000b400ba887a23 */ /* 0x100fe200000108ac */
[C---:B------:R-:W-:Y:S03]  /*97f0*/  HMMA.16816.F32 R88, R132.reuse, R138, R88 ;  /* 0x0000008a8458723c */ /* 0x040fe60000001858 */
[----:B------:R4:W1:Y:S05]  /*9800*/  MUFU.EX2 R234, R136 ;  /* 0x0000008800ea7308 */ /* 0x00086a0000000800 */
[C---:B--2---:R-:W-:Y:S01]  /*9810*/  HMMA.16816.F32 R92, R132.reuse, R140, R92 ;  /* 0x0000008c845c723c */ /* 0x044fe2000000185c */
[----:B-----5:R-:W-:Y:S06]  /*9820*/  LDSM.16.MT88.4 R152, [R200+0x1100] ;  /* 0x00110000c898783b */ /* 0x020fec0000004200 */
[--C-:B------:R-:W-:Y:S01]  /*9830*/  FFMA.FTZ R140, R188, c[0x0][0x2d0], -R172.reuse ;  /* 0x0000b400bc8c7a23 */ /* 0x100fe200000108ac */
[C---:B------:R-:W-:Y:S03]  /*9840*/  HMMA.16816.F32 R96, R132.reuse, R142, R96 ;  /* 0x0000008e8460723c */ /* 0x040fe60000001860 */
[----:B------:R2:W-:Y:S05]  /*9850*/  MUFU.EX2 R186, R140 ;  /* 0x0000008c00ba7308 */ /* 0x0005ea0000000800 */
[C---:B---3--:R-:W-:Y:S04]  /*9860*/  HMMA.16816.F32 R100, R132.reuse, R144, R100 ;  /* 0x000000908464723c */ /* 0x048fe80000001864 */
[--C-:B----4-:R-:W-:Y:S03]  /*9870*/  FFMA.FTZ R136, R187, c[0x0][0x2d0], -R172.reuse ;  /* 0x0000b400bb887a23 */ /* 0x110fe600000108ac */
[--C-:B------:R-:W-:Y:S01]  /*9880*/  FFMA.FTZ R144, R182, c[0x0][0x2d0], -R157.reuse ;  /* 0x0000b400b6907a23 */ /* 0x100fe2000001089d */
[C---:B------:R-:W-:Y:S01]  /*9890*/  HMMA.16816.F32 R104, R132.reuse, R146, R104 ;  /* 0x000000928468723c */ /* 0x040fe20000001868 */
[----:B------:R3:W4:Y:S07]  /*98a0*/  MUFU.EX2 R187, R136 ;  /* 0x0000008800bb7308 */ /* 0x00072e0000000800 */
[C---:B-1----:R-:W-:Y:S03]  /*98b0*/  HMMA.16816.F32 R108, R132.reuse, R148, R108 ;  /* 0x00000094846c723c */ /* 0x042fe6000000186c */
[----:B------:R1:W5:Y:S01]  /*98c0*/  MUFU.EX2 R180, R144 ;  /* 0x0000009000b47308 */ /* 0x0003620000000800 */
[----:B--2---:R-:W-:Y:S03]  /*98d0*/  LDSM.16.MT88.4 R140, [R199+0x6900] ;  /* 0x00690000c78c783b */ /* 0x004fe60000004200 */
[--C-:B------:R-:W-:Y:S01]  /*98e0*/  FFMA.FTZ R148, R185, c[0x0][0x2d0], -R157.reuse ;  /* 0x0000b400b9947a23 */ /* 0x100fe2000001089d */
[C---:B------:R-:W-:Y:S05]  /*98f0*/  HMMA.16816.F32 R112, R132.reuse, R150, R112 ;  /* 0x000000968470723c */ /* 0x040fea0000001870 */
[----:B------:R2:W-:Y:S01]  /*9900*/  MUFU.EX2 R178, R148 ;  /* 0x0000009400b27308 */ /* 0x0005e20000000800 */
[----:B---3--:R-:W3:Y:S01]  /*9910*/  LDSM.16.MT88.4 R136, [R200+0x6900] ;  /* 0x00690000c888783b */ /* 0x008ee20000004200 */
[--C-:B-1----:R-:W-:Y:S08]  /*9920*/  FFMA.FTZ R144, R183, c[0x0][0x2d0], -R157.reuse ;  /* 0x0000b400b7907a23 */ /* 0x102ff0000001089d */
[----:B------:R1:W1:Y:S01]  /*9930*/  MUFU.EX2 R179, R144 ;  /* 0x0000009000b37308 */ /* 0x0002620000000800 */
[----:B--2---:R-:W-:Y:S08]  /*9940*/  LDSM.16.MT88.4 R148, [R198+0x1100] ;  /* 0x00110000c694783b */ /* 0x004ff00000004200 */
[----:B-1----:R-:W1:Y:S01]  /*9950*/  LDSM.16.MT88.4 R144, [R197+0x1100] ;  /* 0x00110000c590783b */ /* 0x002e620000004200 */
[C---:B---3--:R-:W-:Y:S08]  /*9960*/  HMMA.16816.F32 R116, R132.reuse, R136, R116 ;  /* 0x000000888474723c */ /* 0x048ff00000001874 */
[C---:B------:R-:W-:Y:S01]  /*9970*/  HMMA.16816.F32 R120, R132.reuse, R138, R120 ;  /* 0x0000008a8478723c */ /* 0x040fe20000001878 */
[----:B------:R-:W2:Y:S07]  /*9980*/  LDSM.16.MT88.4 R136, [R199+0x1100] ;  /* 0x00110000c788783b */ /* 0x000eae0000004200 */
[C---:B------:R-:W-:Y:S08]  /*9990*/  HMMA.16816.F32 R124, R132.reuse, R140, R124 ;  /* 0x0000008c847c723c */ /* 0x040ff0000000187c */
[----:B------:R-:W-:Y:S01]  /*99a0*/  HMMA.16816.F32 R128, R132, R142, R128 ;  /* 0x0000008e8480723c */ /* 0x000fe20000001880 */
[----:B------:R-:W3:Y:S06]  /*99b0*/  LDSM.16.MT88.4 R140, [R197+0x3100] ;  /* 0x00310000c58c783b */ /* 0x000eec0000004200 */
[----:B------:R-:W-:Y:S02]  /*99c0*/  F2FP.PACK_AB R132, R234, R235 ;  /* 0x000000ebea84723e */ /* 0x000fe400000000ff */
[----:B----4-:R-:W-:Y:S03]  /*99d0*/  F2FP.PACK_AB R134, R186, R187 ;  /* 0x000000bbba86723e */ /* 0x010fe600000000ff */
[----:B-----5:R-:W-:Y:S02]  /*99e0*/  F2FP.PACK_AB R133, R180, R181 ;  /* 0x000000b5b485723e */ /* 0x020fe400000000ff */
[----:B------:R-:W-:Y:S07]  /*99f0*/  F2FP.PACK_AB R135, R178, R179 ;  /* 0x000000b3b287723e */ /* 0x000fee00000000ff */
[C---:B-1----:R-:W-:Y:S08]  /*9a00*/  HMMA.16816.F32 R4, R132.reuse, R144, R4 ;  /* 0x000000908404723c */ /* 0x042ff00000001804 */
[C---:B------:R-:W-:Y:S01]  /*9a10*/  HMMA.16816.F32 R8, R132.reuse, R146, R8 ;  /* 0x000000928408723c */ /* 0x040fe20000001808 */
[----:B------:R-:W1:Y:S07]  /*9a20*/  LDSM.16.MT88.4 R144, [R198+0x3100] ;  /* 0x00310000c690783b */ /* 0x000e6e0000004200 */
        /* <DEDUP_REMOVED lines=21> */
[C---:B------:R-:W-:Y:S07]  /*9b80*/  HMMA.16816.F32 R68, R132.reuse, R152, R68 ;  /* 0x000000988444723c */ /* 0x040fee0000001844 */
[--C-:B------:R-:W-:Y:S01]  /*9b90*/  FFMA.FTZ R152, R194, c[0x0][0x2d0], -R157.reuse ;  /* 0x0000b400c2987a23 */ /* 0x100fe2000001089d */
[C---:B------:R-:W-:Y:S03]  /*9ba0*/  HMMA.16816.F32 R72, R132.reuse, R154, R72 ;  /* 0x0000009a8448723c */ /* 0x040fe60000001848 */
[----:B------:R5:W-:Y:S05]  /*9bb0*/  MUFU.EX2 R176, R152 ;  /* 0x0000009800b07308 */ /* 0x000bea0000000800 */
[C---:B---3--:R-:W-:Y:S07]  /*9bc0*/  HMMA.16816.F32 R76, R132.reuse, R140, R76 ;  /* 0x0000008c844c723c */ /* 0x048fee000000184c */
[--C-:B------:R-:W-:Y:S01]  /*9bd0*/  FFMA.FTZ R140, R223, c[0x0][0x2d0], -R172.reuse ;  /* 0x0000b400df8c7a23 */ /* 0x100fe200000108ac */
[C---:B------:R-:W-:Y:S03]  /*9be0*/  HMMA.16816.F32 R80, R132.reuse, R142, R80 ;  /* 0x0000008e8450723c */ /* 0x040fe60000001850 */
[----:B------:R3:W-:Y:S01]  /*9bf0*/  MUFU.EX2 R185, R140 ;  /* 0x0000008c00b97308 */ /* 0x0007e20000000800 */
[----:B------:R-:W-:Y:S04]  /*9c00*/  IADD3 R223, R224, -0x1, RZ ;  /* 0xffffffffe0df7810 */ /* 0x000fe80007ffe0ff */
[C---:B-1----:R-:W-:Y:S01]  /*9c10*/  HMMA.16816.F32 R84, R132.reuse, R144, R84 ;  /* 0x000000908454723c */ /* 0x042fe20000001854 */
[----:B-----5:R-:W-:Y:S03]  /*9c20*/  LDSM.16.MT88.4 R152, [R200+0x1900] ;  /* 0x00190000c898783b */ /* 0x020fe60000004200 */
[----:B------:R-:W-:Y:S03]  /*9c30*/  MOV R224, R223 ;  /* 0x000000df00e07202 */ /* 0x000fe60000000f00 */
[--C-:B------:R-:W-:Y:S01]  /*9c40*/  FFMA.FTZ R144, R227, c[0x0][0x2d0], -R172.reuse ;  /* 0x0000b400e3907a23 */ /* 0x100fe200000108ac */
[C---:B------:R-:W-:Y:S03]  /*9c50*/  HMMA.16816.F32 R88, R132.reuse, R146, R88 ;  /* 0x000000928458723c */ /* 0x040fe60000001858 */
[----:B------:R1:W-:Y:S05]  /*9c60*/  MUFU.EX2 R183, R144 ;  /* 0x0000009000b77308 */ /* 0x0003ea0000000800 */
[C---:B----4-:R-:W-:Y:S04]  /*9c70*/  HMMA.16816.F32 R92, R132.reuse, R148, R92 ;  /* 0x00000094845c723c */ /* 0x050fe8000000185c */
[--C-:B---3--:R-:W-:Y:S02]  /*9c80*/  FFMA.FTZ R140, R226, c[0x0][0x2d0], -R172.reuse ;  /* 0x0000b400e28c7a23 */ /* 0x108fe400000108ac */
[----:B------:R-:W-:Y:S02]  /*9c90*/  FFMA.FTZ R172, R228, c[0x0][0x2d0], -R172 ;  /* 0x0000b400e4ac7a23 */ /* 0x000fe400000108ac */
[C---:B------:R-:W-:Y:S01]  /*9ca0*/  HMMA.16816.F32 R96, R132.reuse, R150, R96 ;  /* 0x000000968460723c */ /* 0x040fe20000001860 */
[----:B------:R3:W4:Y:S01]  /*9cb0*/  MUFU.EX2 R184, R140 ;  /* 0x0000008c00b87308 */ /* 0x0007220000000800 */
[----:B------:R-:W-:Y:S06]  /*9cc0*/  LDSM.16.MT88.4 R148, [R199+0x7100] ;  /* 0x00710000c794783b */ /* 0x000fec0000004200 */
[C---:B--2---:R-:W-:Y:S03]  /*9cd0*/  HMMA.16816.F32 R100, R132.reuse, R136, R100 ;  /* 0x000000888464723c */ /* 0x044fe60000001864 */
[----:B------:R2:W5:Y:S01]  /*9ce0*/  MUFU.EX2 R182, R172 ;  /* 0x000000ac00b67308 */ /* 0x0005620000000800 */
[--C-:B-1----:R-:W-:Y:S03]  /*9cf0*/  FFMA.FTZ R144, R193, c[0x0][0x2d0], -R157.reuse ;  /* 0x0000b400c1907a23 */ /* 0x102fe6000001089d */
[--C-:B------:R-:W-:Y:S01]  /*9d00*/  FFMA.FTZ R136, R195, c[0x0][0x2d0], -R157.reuse ;  /* 0x0000b400c3887a23 */ /* 0x100fe2000001089d */
[C---:B------:R-:W-:Y:S04]  /*9d10*/  HMMA.16816.F32 R104, R132.reuse, R138, R104 ;  /* 0x0000008a8468723c */ /* 0x040fe80000001868 */
[----:B------:R-:W-:Y:S01]  /*9d20*/  FFMA.FTZ R157, R159, c[0x0][0x2d0], -R157 ;  /* 0x0000b4009f9d7a23 */ /* 0x000fe2000001089d */
[----:B------:R1:W1:Y:S01]  /*9d30*/  MUFU.EX2 R177, R144 ;  /* 0x0000009000b17308 */ /* 0x0002620000000800 */
[----:B---3--:R-:W3:Y:S01]  /*9d40*/  LDSM.16.MT88.4 R140, [R198+0x7100] ;  /* 0x00710000c68c783b */ /* 0x008ee20000004200 */
[----:B----4-:R-:W-:Y:S08]  /*9d50*/  F2FP.PACK_AB R168, R184, R185 ;  /* 0x000000b9b8a8723e */ /* 0x010ff000000000ff */
[----:B------:R4:W-:Y:S01]  /*9d60*/  MUFU.EX2 R158, R136 ;  /* 0x00000088009e7308 */ /* 0x0009e20000000800 */
[----:B--2---:R-:W-:Y:S01]  /*9d70*/  LDSM.16.MT88.4 R172, [R199+0x1900] ;  /* 0x00190000c7ac783b */ /* 0x004fe20000004200 */
[----:B-----5:R-:W-:Y:S08]  /*9d80*/  F2FP.PACK_AB R170, R182, R183 ;  /* 0x000000b7b6aa723e */ /* 0x020ff000000000ff */
[----:B------:R-:W2:Y:S01]  /*9d90*/  MUFU.EX2 R157, R157 ;  /* 0x0000009d009d7308 */ /* 0x000ea20000000800 */
[----:B-1----:R-:W1:Y:S01]  /*9da0*/  LDSM.16.MT88.4 R144, [R200+0x7100] ;  /* 0x00710000c890783b */ /* 0x002e620000004200 */
[----:B------:R-:W-:Y:S07]  /*9db0*/  F2FP.PACK_AB R169, R176, R177 ;  /* 0x000000b1b0a9723e */ /* 0x000fee00000000ff */
[----:B----4-:R-:W4:Y:S01]  /*9dc0*/  LDSM.16.MT88.4 R136, [R198+0x1900] ;  /* 0x00190000c688783b */ /* 0x010f220000004200 */
[C---:B---3--:R-:W-:Y:S03]  /*9dd0*/  HMMA.16816.F32 R108, R132.reuse, R140, R108 ;  /* 0x0000008c846c723c */ /* 0x048fe6000000186c */
[----:B--2---:R-:W-:Y:S05]  /*9de0*/  F2FP.PACK_AB R171, R157, R158 ;  /* 0x0000009e9dab723e */ /* 0x004fea00000000ff */
[C---:B------:R-:W-:Y:S08]  /*9df0*/  HMMA.16816.F32 R112, R132.reuse, R142, R112 ;  /* 0x0000008e8470723c */ /* 0x040ff00000001870 */
[C---:B-1----:R-:W-:Y:S08]  /*9e00*/  HMMA.16816.F32 R116, R132.reuse, R144, R116 ;  /* 0x000000908474723c */ /* 0x042ff00000001874 */
[C---:B------:R-:W-:Y:S08]  /*9e10*/  HMMA.16816.F32 R120, R132.reuse, R146, R120 ;  /* 0x000000928478723c */ /* 0x040ff00000001878 */
[C---:B------:R-:W-:Y:S08]  /*9e20*/  HMMA.16816.F32 R124, R132.reuse, R148, R124 ;  /* 0x00000094847c723c */ /* 0x040ff0000000187c */
[----:B------:R-:W-:Y:S08]  /*9e30*/  HMMA.16816.F32 R128, R132, R150, R128 ;  /* 0x000000968480723c */ /* 0x000ff00000001880 */
[C---:B------:R-:W-:Y:S01]  /*9e40*/  HMMA.16816.F32 R160, R168.reuse, R164, R4 ;  /* 0x000000a4a8a0723c */ /* 0x040fe20000001804 */
[----:B------:R-:W1:Y:S07]  /*9e50*/  LDSM.16.MT88.4 R4, [R197+0x3900] ;  /* 0x00390000c504783b */ /* 0x000e6e0000004200 */
[C---:B------:R-:W-:Y:S01]  /*9e60*/  HMMA.16816.F32 R164, R168.reuse, R166, R8 ;  /* 0x000000a6a8a4723c */ /* 0x040fe20000001808 */
[----:B------:R-:W2:Y:S07]  /*9e70*/  LDSM.16.MT88.4 R8, [R198+0x3900] ;  /* 0x00390000c608783b */ /* 0x000eae0000004200 */
[C---:B----4-:R-:W-:Y:S01]  /*9e80*/  HMMA.16816.F32 R132, R168.reuse, R136, R12 ;  /* 0x00000088a884723c */ /* 0x050fe2000000180c */
        /* <DEDUP_REMOVED lines=74> */
.L_x_4188:
        /* <DEDUP_REMOVED lines=25> */
.L_x_4199:
[----:B------:R-:W-:-:S04]  /*a4c0*/  MOV R4, c[0x0][0x32c] ;  /* 0x0000cb0000047a02 */ /* 0x000fc80000000f00 */
[----:B------:R-:W-:-:S13]  /*a4d0*/  ISETP.NE.AND P0, PT, R4, 0x1, PT ;  /* 0x000000010400780c */ /* 0x000fda0003f05270 */
[----:B------:R-:W-:-:S05]  /*a4e0*/  @P0 IMAD.HI.U32 R4, R0, c[0x0][0x330], RZ ;  /* 0x0000cc0000040a27 */ /* 0x000fca00078e00ff */
[----:B------:R-:W-:-:S05]  /*a4f0*/  @P0 SHF.R.U32.HI R0, RZ, c[0x0][0x334], R4 ;  /* 0x0000cd00ff000a19 */ /* 0x000fca0000011604 */
.L_x_4200:
[----:B------:R-:W-:-:S05]  /*a500*/  IMAD R0, R0, c[0x0][0x32c], RZ ;  /* 0x0000cb0000007a24 */ /* 0x000fca00078e02ff */
[----:B------:R-:W-:-:S04]  /*a510*/  IMNMX R2, R2, R0, !PT ;  /* 0x0000000002027217 */ /* 0x000fc80007800200 */
.L_x_4198:
[----:B------:R-:W-:-:S04]  /*a520*/  IADD3 R2, R2, 0x3f, RZ ;  /* 0x0000003f02027810 */ /* 0x000fc80007ffe0ff */
[----:B------:R-:W-:-:S04]  /*a530*/  SHF.R.S32.HI R0, RZ, 0x1f, R2 ;  /* 0x0000001fff007819 */ /* 0x000fc80000011402 */
[----:B------:R-:W-:-:S04]  /*a540*/  LEA.HI R0, R0, R2, RZ, 0x6 ;  /* 0x0000000200007211 */ /* 0x000fc800078f30ff */
[----:B------:R-:W-:-:S04]  /*a550*/  SHF.R.S32.HI R0, RZ, 0x6, R0 ;  /* 0x00000006ff007819 */ /* 0x000fc80000011400 */
[----:B------:R-:W-:-:S04]  /*a560*/  IMNMX R240, R233, R0, !PT ;  /* 0x00000000e9f07217 */ /* 0x000fc80007800200 */
[----:B------:R-:W-:-:S13]  /*a570*/  ISETP.GE.AND P0, PT, R223, R240, PT ;  /* 0x000000f0df00720c */ /* 0x000fda0003f06270 */
[----:B------:R-:W-:Y:S05]  /*a580*/  @!P0 BRA `(.L_x_4201) ;  /* 0x0000341000008947 */ /* 0x000fea0003800000 */
[----:B------:R-:W2:Y:S04]  /*a590*/  LDL.64 R10, [R1+0x30] ;  /* 0x00003000010a7983 */ /* 0x000ea80000100a00 */
[----:B------:R-:W3:Y:S04]  /*a5a0*/  LDL.64 R8, [R1+0x18] ;  /* 0x0000180001087983 */ /* 0x000ee80000100a00 */
[----:B------:R-:W4:Y:S04]  /*a5b0*/  LDL.64 R6, [R1+0x28] ;  /* 0x0000280001067983 */ /* 0x000f280000100a00 */
[----:B------:R-:W5:Y:S01]  /*a5c0*/  LDL.64 R4, [R1+0x20] ;  /* 0x0000200001047983 */ /* 0x000f620000100a00 */
[----:B------:R-:W-:Y:S01]  /*a5d0*/  IMAD.MOV.U32 R158, RZ, RZ, R3 ;  /* 0x000000ffff9e7224 */ /* 0x000fe200078e0003 */
[----:B------:R-:W-:Y:S01]  /*a5e0*/  MOV R224, R223 ;  /* 0x000000df00e07202 */ /* 0x000fe20000000f00 */
[----:B------:R-:W-:Y:S01]  /*a5f0*/  IMAD.MOV.U32 R157, RZ, RZ, R156 ;  /* 0x000000ffff9d7224 */ /* 0x000fe200078e009c */
[----:B------:R-:W-:Y:S01]  /*a600*/  MOV R242, c[0x0][0x20c] ;  /* 0x0000830000f27a02 */ /* 0x000fe20000000f00 */
[----:B------:R-:W-:Y:S01]  /*a610*/  IMAD.MOV.U32 R241, RZ, RZ, c[0x0][0x208] ;  /* 0x00008200fff17624 */ /* 0x000fe200078e00ff */
[----:B--2---:R-:W-:-:S02]  /*a620*/  IADD3 R239, P6, R10, 0x40, RZ ;  /* 0x000000400aef7810 */ /* 0x004fc40007fde0ff */
[C---:B------:R-:W-:Y:S02]  /*a630*/  IADD3 R237, P5, R10.reuse, 0x80, RZ ;  /* 0x000000800aed7810 */ /* 0x040fe40007fbe0ff */
[----:B------:R-:W-:Y:S01]  /*a640*/  IADD3 R235, P0, R10, 0xc0, RZ ;  /* 0x000000c00aeb7810 */ /* 0x000fe20007f1e0ff */
[--C-:B---3--:R-:W-:Y:S02]  /*a650*/  IMAD.X R238, RZ, RZ, R9.reuse, P6 ;  /* 0x000000ffffee7224 */ /* 0x108fe400030e0609 */
[----:B------:R-:W-:Y:S01]  /*a660*/  IMAD.X R236, RZ, RZ, R9, P5 ;  /* 0x000000ffffec7224 */ /* 0x000fe200028e0609 */
[C---:B----4-:R-:W-:Y:S02]  /*a670*/  IADD3 R232, P6, R6.reuse, 0x40, RZ ;  /* 0x0000004006e87810 */ /* 0x050fe40007fde0ff */
[----:B------:R-:W-:Y:S02]  /*a680*/  IADD3 R230, P5, R6, 0x80, RZ ;  /* 0x0000008006e67810 */ /* 0x000fe40007fbe0ff */
[----:B------:R-:W-:-:S02]  /*a690*/  IADD3.X R234, RZ, R9, RZ, P0, !PT ;  /* 0x00000009ffea7210 */ /* 0x000fc400007fe4ff */
[----:B------:R-:W-:Y:S01]  /*a6a0*/  IADD3 R228, P0, R6, 0xc0, RZ ;  /* 0x000000c006e47810 */ /* 0x000fe20007f1e0ff */
[--C-:B-----5:R-:W-:Y:S02]  /*a6b0*/  IMAD.X R231, RZ, RZ, R5.reuse, P6 ;  /* 0x000000ffffe77224 */ /* 0x120fe400030e0605 */
[----:B------:R-:W-:Y:S01]  /*a6c0*/  IMAD.X R229, RZ, RZ, R5, P5 ;  /* 0x000000ffffe57224 */ /* 0x000fe200028e0605 */
[----:B------:R-:W-:Y:S02]  /*a6d0*/  IADD3.X R227, RZ, R5, RZ, P0, !PT ;  /* 0x00000005ffe37210 */ /* 0x000fe400007fe4ff */
.L_x_4202:
[----:B------:R-:W2:Y:S01]  /*a6e0*/  LDL.64 R250, [R1+0x30] ;  /* 0x0000300001fa7983 */ /* 0x000ea20000100a00 */
[----:B------:R-:W-:Y:S05]  /*a6f0*/  DEPBAR.LE SB0, 0x0 ;  /* 0x000080000000791a */ /* 0x000fea0000000000 */
[----:B------:R-:W-:Y:S01]  /*a700*/  BAR.SYNC.DEFER_BLOCKING 0x0 ;  /* 0x0000000000007b1d */ /* 0x000fe20000010000 */
[----:B------:R-:W-:Y:S02]  /*a710*/  ISETP.GT.AND P6, PT, R233, R224, PT ;  /* 0x000000e0e900720c */ /* 0x000fe40003fc4270 */
[C---:B------:R-:W-:Y:S02]  /*a720*/  IADD3 R223, R224.reuse, -0x1, RZ ;  /* 0xffffffffe0df7810 */ /* 0x040fe40007ffe0ff */
[----:B------:R-:W-:Y:S02]  /*a730*/  MOV R247, 0x5 ;  /* 0x0000000500f77802 */ /* 0x000fe40000000f00 */
[----:B------:R-:W-:Y:S04]  /*a740*/  MOV R243, c[0x0][0x1e0] ;  /* 0x0000780000f37a02 */ /* 0x000fe80000000f00 */
[----:B------:R-:W-:Y:S03]  /*a750*/  SHF.L.U32 R243, R243, 0x5, RZ ;  /* 0x00000005f3f37819 */ /* 0x000fe600000006ff */
[----:B------:R-:W-:Y:S01]  /*a760*/  @!P6 SHF.R.S32.HI R0, RZ, 0x1f, R224 ;  /* 0x0000001fff00e819 */ /* 0x000fe200000114e0 */
[----:B------:R-:W-:Y:S04]  /*a770*/  @!P6 IMAD.WIDE.U32 R20, R224, c[0x0][0x208], RZ ;  /* 0x00008200e014ea25 */ /* 0x000fe800078e00ff */
[----:B------:R-:W-:Y:S01]  /*a780*/  @!P6 IMAD R0, R0, c[0x0][0x208], RZ ;  /* 0x000082000000ea24 */ /* 0x000fe200078e02ff */
[----:B------:R-:W-:Y:S03]  /*a790*/  @!P6 SHF.L.U32 R2, R20, 0x6, RZ ;  /* 0x000000061402e819 */ /* 0x000fe600000006ff */
[----:B------:R-:W-:Y:S01]  /*a7a0*/  @!P6 IMAD R0, R224, c[0x0][0x20c], R0 ;  /* 0x00008300e000ea24 */ /* 0x000fe200078e0200 */
[----:B------:R-:W3:Y:S04]  /*a7b0*/  LDL.64 R248, [R1+0x18] ;  /* 0x0000180001f87983 */ /* 0x000ee80000100a00 */
[----:B------:R-:W-:Y:S02]  /*a7c0*/  @!P6 IADD3 R0, R21, R0, RZ ;  /* 0x000000001500e210 */ /* 0x000fe40007ffe0ff */
[----:B------:R-:W-:Y:S02]  /*a7d0*/  LDSM.16.M88.4 R32, [R203+0x10100] ;  /* 0x01010000cb20783b */ /* 0x000fe40000000200 */
[----:B------:R-:W-:Y:S04]  /*a7e0*/  @!P6 SHF.L.U64.HI R0, R20, 0x6, R0 ;  /* 0x000000061400e819 */ /* 0x000fe80000010200 */
[----:B------:R-:W1:Y:S06]  /*a7f0*/  LDSM.16.M88.4 R8, [R196+0x8100] ;  /* 0x00810000c408783b */ /* 0x000e6c0000000200 */
[----:B------:R-:W4:Y:S06]  /*a800*/  LDSM.16.M88.4 R16, [R196+0x8900] ;  /* 0x00890000c410783b */ /* 0x000f2c0000000200 */
[----:B------:R-:W5:Y:S06]  /*a810*/  LDSM.16.M88.4 R24, [R196+0x9100] ;  /* 0x00910000c418783b */ /* 0x000f6c0000000200 */
        /* <DEDUP_REMOVED lines=8> */
[C---:B----4-:R-:W-:Y:S08]  /*a8a0*/  HMMA.16816.F32 R12, R32.reuse, R16, RZ ;  /* 0x00000010200c723c */ /* 0x050ff000000018ff */
[C---:B------:R-:W-:Y:S08]  /*a8b0*/  HMMA.16816.F32 R16, R32.reuse, R18, RZ ;  /* 0x000000122010723c */ /* 0x040ff000000018ff */
[C---:B-----5:R-:W-:Y:S01]  /*a8c0*/  HMMA.16816.F32 R20, R32.reuse, R24, RZ ;  /* 0x000000182014723c */ /* 0x060fe200000018ff */
[----:B--2---:R-:W-:Y:S04]  /*a8d0*/  @!P6 IADD3 R3, P5, R2, R250, RZ ;  /* 0x000000fa0203e210 */ /* 0x004fe80007fbe0ff */
[C---:B------:R-:W-:Y:S02]  /*a8e0*/  @!P6 LEA R192, P0, R3.reuse, c[0x0][0x1f8], 0x1 ;  /* 0x00007e0003c0ea11 */ /* 0x040fe400078008ff */
[----:B---3--:R-:W-:Y:S05]  /*a8f0*/  @!P6 IADD3.X R24, R0, R249, RZ, P5, !PT ;  /* 0x000000f90018e210 */ /* 0x008fea0002ffe4ff */
[----:B------:R-:W-:Y:S02]  /*a900*/  @!P6 LEA.HI.X R193, R3, c[0x0][0x1fc], R24, 0x1, P0 ;  /* 0x00007f0003c1ea11 */ /* 0x000fe400000f0c18 */
[C---:B------:R-:W-:Y:S01]  /*a910*/  HMMA.16816.F32 R24, R32.reuse, R26, RZ ;  /* 0x0000001a2018723c */ /* 0x040fe200000018ff */
[----:B------:R-:W-:Y:S02]  /*a920*/  @!P6 IADD3 R3, P0, R2, R239, RZ ;  /* 0x000000ef0203e210 */ /* 0x000fe40007f1e0ff */
[----:B------:R-:W-:Y:S01]  /*a930*/  @!PT LDS RZ, [RZ] ;  /* 0x00000000fffff984 */ /* 0x000fe20000000800 */
[----:B------:R-:W-:Y:S01]  /*a940*/  @!PT LDS RZ, [RZ] ;  /* 0x00000000fffff984 */ /* 0x000fe20000000800 */
[----:B------:R-:W-:Y:S01]  /*a950*/  @!PT LDS RZ, [RZ] ;  /* 0x00000000fffff984 */ /* 0x000fe20000000800 */
[----:B------:R2:W-:Y:S02]  /*a960*/  @!P6 LDGSTS.E.BYPASS.LTC128B.128 [R225+0x100], [R192.64], !P4 ;  /* 0x00100000c0e1efae */ /* 0x0005e4000e101d4c */
[C---:B------:R-:W-:Y:S02]  /*a970*/  @!P6 LEA R194, P5, R3.reuse, c[0x0][0x1f8], 0x1 ;  /* 0x00007e0003c2ea11 */ /* 0x040fe400078a08ff */
[----:B------:R-:W-:Y:S01]  /*a980*/  @!P6 IADD3.X R159, R0, R238, RZ, P0, !PT ;  /* 0x000000ee009fe210 */ /* 0x000fe200007fe4ff */
[C---:B------:R-:W-:Y:S01]  /*a990*/  HMMA.16816.F32 R28, R32.reuse, R168, RZ ;  /* 0x000000a8201c723c */ /* 0x040fe200000018ff */
[----:B------:R-:W-:Y:S03]  /*a9a0*/  @!P6 IADD3 R156, P0, R2, R237, RZ ;  /* 0x000000ed029ce210 */ /* 0x000fe60007f1e0ff */
[----:B------:R-:W-:Y:S02]  /*a9b0*/  @!P6 LEA.HI.X R195, R3, c[0x0][0x1fc], R159, 0x1, P5 ;  /* 0x00007f0003c3ea11 */ /* 0x000fe400028f0c9f */
[----:B------:R-:W-:Y:S02]  /*a9c0*/  @!P6 IADD3.X R159, R0, R236, RZ, P0, !PT ;  /* 0x000000ec009fe210 */ /* 0x000fe400007fe4ff */
[----:B------:R-:W-:Y:S01]  /*a9d0*/  HMMA.16816.F32 R32, R32, R170, RZ ;  /* 0x000000aa2020723c */ /* 0x000fe200000018ff */
[----:B------:R-:W-:Y:S01]  /*a9e0*/  @!P6 LEA R168, P5, R156, c[0x0][0x1f8], 0x1 ;  /* 0x00007e009ca8ea11 */ /* 0x000fe200078a08ff */
[----:B------:R2:W-:Y:S02]  /*a9f0*/  @!P6 LDGSTS.E.BYPASS.LTC128B.128 [R225+0x2100], [R194.64], !P3 ;  /* 0x02100000c2e1efae */ /* 0x0005e4000d901d4c */
[----:B------:R-:W-:Y:S02]  /*aa00*/  @!P6 IADD3 R3, P0, R2, R235, RZ ;  /* 0x000000eb0203e210 */ /* 0x000fe40007f1e0ff */
[----:B------:R-:W-:Y:S02]  /*aa10*/  @!P6 LEA.HI.X R169, R156, c[0x0][0x1fc], R159, 0x1, P5 ;  /* 0x00007f009ca9ea11 */ /* 0x000fe400028f0c9f */
[C---:B------:R-:W-:Y:S03]  /*aa20*/  HMMA.16816.F32 R4, R172.reuse, R176, R4 ;  /* 0x000000b0ac04723c */ /* 0x040fe60000001804 */
[----:B------:R3:W-:Y:S02]  /*aa30*/  @!P6 LDGSTS.E.BYPASS.LTC128B.128 [R225+0x4100], [R168.64], !P2 ;  /* 0x04100000a8e1efae */ /* 0x0007e4000d101d4c */
[----:B------:R-:W-:Y:S02]  /*aa40*/  @!P6 LEA R170, P5, R3, c[0x0][0x1f8], 0x1 ;  /* 0x00007e0003aaea11 */ /* 0x000fe400078a08ff */
[----:B------:R-:W-:Y:S01]  /*aa50*/  @!P6 IADD3.X R156, R0, R234, RZ, P0, !PT ;  /* 0x000000ea009ce210 */ /* 0x000fe200007fe4ff */
[C---:B------:R-:W-:Y:S04]  /*aa60*/  HMMA.16816.F32 R8, R172.reuse, R178, R8 ;  /* 0x000000b2ac08723c */ /* 0x040fe80000001808 */
[----:B------:R-:W-:Y:S02]  /*aa70*/  @!P6 LEA R2, P0, R241, R2, 0x5 ;  /* 0x00000002f102e211 */ /* 0x000fe400078028ff */
[----:B------:R-:W-:Y:S02]  /*aa80*/  @!P6 LEA.HI.X R171, R3, c[0x0][0x1fc], R156, 0x1, P5 ;  /* 0x00007f0003abea11 */ /* 0x000fe400028f0c9c */
[C---:B------:R-:W-:Y:S03]  /*aa90*/  HMMA.16816.F32 R12, R172.reuse, R180, R12 ;  /* 0x000000b4ac0c723c */ /* 0x040fe6000000180c */
[----:B------:R4:W-:Y:S01]  /*aaa0*/  @!P6 LDGSTS.E.BYPASS.LTC128B.128 [R225+0x6100], [R170.64], !P1 ;  /* 0x06100000aae1efae */ /* 0x0009e2000c901d4c */
[----:B------:R-:W-:Y:S02]  /*aab0*/  @!P6 IADD3 R156, P5, R2, R250, RZ ;  /* 0x000000fa029ce210 */ /* 0x000fe40007fbe0ff */
[----:B------:R-:W-:Y:S02]  /*aac0*/  @!P6 LEA.HI.X R0, R241, R0, R242, 0x5, P0 ;  /* 0x00000000f100e211 */ /* 0x000fe400000f2cf2 */
[C---:B------:R-:W-:Y:S01]  /*aad0*/  HMMA.16816.F32 R16, R172.reuse, R182, R16 ;  /* 0x000000b6ac10723c */ /* 0x040fe20000001810 */
[----:B------:R-:W5:Y:S03]  /*aae0*/  LDL.64 R250, [R1+0x28] ;  /* 0x0000280001fa7983 */ /* 0x000f660000100a00 */
[----:B------:R-:W-:Y:S02]  /*aaf0*/  @!P6 IADD3.X R159, R0, R249, RZ, P5, !PT ;  /* 0x000000f9009fe210 */ /* 0x000fe40002ffe4ff */
[C---:B---3--:R-:W-:Y:S01]  /*ab00*/  @!P6 LEA R168, P5, R156.reuse, c[0x0][0x1f8], 0x1 ;  /* 0x00007e009ca8ea11 */ /* 0x048fe200078a08ff */
[----:B------:R-:W3:Y:S01]  /*ab10*/  LDL.64 R248, [R1+0x20] ;  /* 0x0000200001f87983 */ /* 0x000ee20000100a00 */
[C---:B-1----:R-:W-:Y:S04]  /*ab20*/  HMMA.16816.F32 R20, R172.reuse, R184, R20 ;  /* 0x000000b8ac14723c */ /* 0x042fe80000001814 */
[----:B------:R-:W-:Y:S02]  /*ab30*/  @!P6 LEA.HI.X R169, R156, c[0x0][0x1fc], R159, 0x1, P5 ;  /* 0x00007f009ca9ea11 */ /* 0x000fe400028f0c9f */
[C---:B------:R-:W-:Y:S02]  /*ab40*/  @!P6 IADD3 R3, P0, R2.reuse, R239, RZ ;  /* 0x000000ef0203e210 */ /* 0x040fe40007f1e0ff */
[C---:B------:R-:W-:Y:S01]  /*ab50*/  HMMA.16816.F32 R24, R172.reuse, R186, R24 ;  /* 0x000000baac18723c */ /* 0x040fe20000001818 */
[----:B------:R1:W-:Y:S03]  /*ab60*/  @!P6 LDGSTS.E.BYPASS.LTC128B.128 [R225+0x1100], [R168.64], !P4 ;  /* 0x01100000a8e1efae */ /* 0x0003e6000e101d4c */
[----:B------:R-:W-:Y:S02]  /*ab70*/  @!P6 IADD3 R156, P5, R2, R237, RZ ;  /* 0x000000ed029ce210 */ /* 0x000fe40007fbe0ff */
[C---:B----4-:R-:W-:Y:S02]  /*ab80*/  @!P6 IADD3.X R171, R0.reuse, R238, RZ, P0, !PT ;  /* 0x000000ee00abe210 */ /* 0x050fe400007fe4ff */
[C---:B------:R-:W-:Y:S04]  /*ab90*/  HMMA.16816.F32 R28, R172.reuse, R188, R28 ;  /* 0x000000bcac1c723c */ /* 0x040fe8000000181c */
[C---:B------:R-:W-:Y:S02]  /*aba0*/  @!P6 LEA R170, P0, R3.reuse, c[0x0][0x1f8], 0x1 ;  /* 0x00007e0003aaea11 */ /* 0x040fe400078008ff */
[----:B------:R-:W-:Y:S02]  /*abb0*/  @!P6 IADD3.X R159, R0, R236, RZ, P5, !PT ;  /* 0x000000ec009fe210 */ /* 0x000fe40002ffe4ff */
[----:B------:R-:W-:Y:S04]  /*abc0*/  HMMA.16816.F32 R32, R172, R190, R32 ;  /* 0x000000beac20723c */ /* 0x000fe80000001820 */
[----:B------:R-:W-:Y:S02]  /*abd0*/  @!P6 LEA.HI.X R171, R3, c[0x0][0x1fc], R171, 0x1, P0 ;  /* 0x00007f0003abea11 */ /* 0x000fe400000f0cab */
[----:B------:R-:W-:Y:S03]  /*abe0*/  @!P6 IADD3 R3, P0, R2, R235, RZ ;  /* 0x000000eb0203e210 */ /* 0x000fe60007f1e0ff */
[----:B------:R4:W-:Y:S03]  /*abf0*/  @!P6 LDGSTS.E.BYPASS.LTC128B.128 [R225+0x3100], [R170.64], !P3 ;  /* 0x03100000aae1efae */ /* 0x0009e6000d901d4c */
[----:B-1----:R-:W-:Y:S02]  /*ac00*/  @!P6 LEA R168, P5, R156, c[0x0][0x1f8], 0x1 ;  /* 0x00007e009ca8ea11 */ /* 0x002fe400078a08ff */
[----:B------:R-:W-:Y:S02]  /*ac10*/  @!P6 IADD3.X R0, R0, R234, RZ, P0, !PT ;  /* 0x000000ea0000e210 */ /* 0x000fe400007fe4ff */
[----:B------:R-:W-:Y:S02]  /*ac20*/  @!P6 LEA.HI.X R169, R156, c[0x0][0x1fc], R159, 0x1, P5 ;  /* 0x00007f009ca9ea11 */ /* 0x000fe400028f0c9f */
[C---:B------:R-:W-:Y:S03]  /*ac30*/  @!P6 LEA R2, P0, R3.reuse, c[0x0][0x1f8], 0x1 ;  /* 0x00007e000302ea11 */ /* 0x040fe600078008ff */
[----:B------:R4:W-:Y:S01]  /*ac40*/  @!P6 LDGSTS.E.BYPASS.LTC128B.128 [R225+0x5100], [R168.64], !P2 ;  /* 0x05100000a8e1efae */ /* 0x0009e2000d101d4c */
[----:B------:R-:W-:Y:S05]  /*ac50*/  @!P6 LEA.HI.X R3, R3, c[0x0][0x1fc], R0, 0x1, P0 ;  /* 0x00007f000303ea11 */ /* 0x000fea00000f0c00 */
[----:B------:R1:W-:Y:S01]  /*ac60*/  @!P6 LDGSTS.E.BYPASS.LTC128B.128 [R225+0x7100], [R2.64], !P1 ;  /* 0x0710000002e1efae */ /* 0x0003e2000c901d4c */
[----:B------:R-:W-:Y:S05]  /*ac70*/  ISETP.GT.AND P6, PT, R224, R233, PT ;  /* 0x000000e9e000720c */ /* 0x000fea0003fc4270 */
[----:B--2---:R-:W-:Y:S06]  /*ac80*/  LDSM.16.M88.4 R192, [R202+0x8100] ;  /* 0x00810000cac0783b */ /* 0x004fec0000000200 */
[----:B------:R-:W-:Y:S06]  /*ac90*/  LDSM.16.M88.4 R176, [R202+0x8900] ;  /* 0x00890000cab0783b */ /* 0x000fec0000000200 */
[----:B------:R-:W-:Y:S06]  /*aca0*/  LDSM.16.M88.4 R180, [R202+0x9100] ;  /* 0x00910000cab4783b */ /* 0x000fec0000000200 */
[----:B----4-:R-:W2:Y:S06]  /*acb0*/  LDSM.16.M88.4 R168, [R206+0x10100] ;  /* 0x01010000cea8783b */ /* 0x010eac0000000200 */
[----:B------:R-:W0:Y:S06]  /*acc0*/  LDGDEPBAR ;  /* 0x00000000000079af */ /* 0x000e2c0000000000 */
[----:B------:R-:W4:Y:S06]  /*acd0*/  LDSM.16.M88.4 R172, [R202+0x9900] ;  /* 0x00990000caac783b */ /* 0x000f2c0000000200 */
[----:B------:R-:W-:Y:S06]  /*ace0*/  LDSM.16.M88.4 R184, [R205+0x10100] ;  /* 0x01010000cdb8783b */ /* 0x000fec0000000200 */
[----:B------:R-:W1:Y:S01]  /*acf0*/  LDSM.16.M88.4 R188, [R201] ;  /* 0x00000000c9bc783b */ /* 0x000e620000000200 */
[C---:B--2---:R-:W-:Y:S08]  /*ad00*/  HMMA.16816.F32 R4, R168.reuse, R192, R4 ;  /* 0x000000c0a804723c */ /* 0x044ff00000001804 */
[C---:B------:R-:W-:Y:S01]  /*ad10*/  HMMA.16816.F32 R8, R168.reuse, R194, R8 ;  /* 0x000000c2a808723c */ /* 0x040fe20000001808 */
[----:B------:R-:W2:Y:S07]  /*ad20*/  LDSM.16.M88.4 R192, [R201+0x800] ;  /* 0x00080000c9c0783b */ /* 0x000eae0000000200 */
[C---:B------:R-:W-:Y:S08]  /*ad30*/  HMMA.16816.F32 R12, R168.reuse, R176, R12 ;  /* 0x000000b0a80c723c */ /* 0x040ff0000000180c */
[C---:B------:R-:W-:Y:S01]  /*ad40*/  HMMA.16816.F32 R16, R168.reuse, R178, R16 ;  /* 0x000000b2a810723c */ /* 0x040fe20000001810 */
[----:B------:R-:W2:Y:S07]  /*ad50*/  LDSM.16.M88.4 R176, [R201+0x1000] ;  /* 0x00100000c9b0783b */ /* 0x000eae0000000200 */
[C---:B------:R-:W-:Y:S08]  /*ad60*/  HMMA.16816.F32 R20, R168.reuse, R180, R20 ;  /* 0x000000b4a814723c */ /* 0x040ff00000001814 */
[C---:B------:R-:W-:Y:S01]  /*ad70*/  HMMA.16816.F32 R24, R168.reuse, R182, R24 ;  /* 0x000000b6a818723c */ /* 0x040fe20000001818 */
[----:B------:R-:W2:Y:S07]  /*ad80*/  LDSM.16.M88.4 R180, [R201+0x1800] ;  /* 0x00180000c9b4783b */ /* 0x000eae0000000200 */
[C---:B----4-:R-:W-:Y:S08]  /*ad90*/  HMMA.16816.F32 R28, R168.reuse, R172, R28 ;  /* 0x000000aca81c723c */ /* 0x050ff0000000181c */
[----:B------:R-:W-:Y:S01]  /*ada0*/  HMMA.16816.F32 R32, R168, R174, R32 ;  /* 0x000000aea820723c */ /* 0x000fe20000001820 */
[----:B------:R-:W-:Y:S06]  /*adb0*/  LDSM.16.M88.4 R168, [R203+0x14100] ;  /* 0x01410000cba8783b */ /* 0x000fec0000000200 */
[----:B------:R-:W4:Y:S01]  /*adc0*/  LDSM.16.M88.4 R172, [R196+0xa100] ;  /* 0x00a10000c4ac783b */ /* 0x000f220000000200 */
        /* <DEDUP_REMOVED lines=9> */
[C---:B------:R-:W-:Y:S08]  /*ae60*/  HMMA.16816.F32 R28, R184.reuse, R180, R28 ;  /* 0x000000b4b81c723c */ /* 0x040ff0000000181c */
[----:B------:R-:W-:Y:S01]  /*ae70*/  HMMA.16816.F32 R32, R184, R182, R32 ;  /* 0x000000b6b820723c */ /* 0x000fe20000001820 */
[----:B------:R-:W-:Y:S06]  /*ae80*/  LDSM.16.M88.4 R180, [R204+0x14100] ;  /* 0x01410000ccb4783b */ /* 0x000fec0000000200 */
[----:B------:R-:W3:Y:S01]  /*ae90*/  LDSM.16.M88.4 R184, [R219] ;  /* 0x00000000dbb8783b */ /* 0x000ee20000000200 */
        /* <DEDUP_REMOVED lines=8> */
[----:B------:R-:W2:Y:S07]  /*af20*/  LDSM.16.M88.4 R192, [R216] ;  /* 0x00000000d8c0783b */ /* 0x000eae0000000200 */
[C---:B------:R-:W-:Y:S08]  /*af30*/  HMMA.16816.F32 R28, R168.reuse, R176, R28 ;  /* 0x000000b0a81c723c */ /* 0x040ff0000000181c */
[----:B------:R-:W-:Y:S01]  /*af40*/  HMMA.16816.F32 R32, R168, R178, R32 ;  /* 0x000000b2a820723c */ /* 0x000fe20000001820 */
[----:B------:R-:W-:Y:S06]  /*af50*/  LDSM.16.M88.4 R168, [R206+0x14100] ;  /* 0x01410000cea8783b */ /* 0x000fec0000000200 */
[----:B------:R-:W2:Y:S01]  /*af60*/  LDSM.16.M88.4 R176, [R202+0xa100] ;  /* 0x00a10000cab0783b */ /* 0x000ea20000000200 */
        /* <DEDUP_REMOVED lines=15> */
[----:B------:R-:W2:Y:S07]  /*b060*/  LDSM.16.M88.4 R176, [R201+0x2800] ;  /* 0x00280000c9b0783b */ /* 0x000eae0000000200 */
[C---:B---3--:R-:W-:Y:S08]  /*b070*/  HMMA.16816.F32 R12, R168.reuse, R184, R12 ;  /* 0x000000b8a80c723c */ /* 0x048ff0000000180c */
[C---:B------:R-:W-:Y:S01]  /*b080*/  HMMA.16816.F32 R16, R168.reuse, R186, R16 ;  /* 0x000000baa810723c */ /* 0x040fe20000001810 */
[----:B------:R-:W3:Y:S07]  /*b090*/  LDSM.16.M88.4 R184, [R201+0x3000] ;  /* 0x00300000c9b8783b */ /* 0x000eee0000000200 */
[C---:B----4-:R-:W-:Y:S08]  /*b0a0*/  HMMA.16816.F32 R20, R168.reuse, R172, R20 ;  /* 0x000000aca814723c */ /* 0x050ff00000001814 */
[C---:B------:R-:W-:Y:S01]  /*b0b0*/  HMMA.16816.F32 R24, R168.reuse, R174, R24 ;  /* 0x000000aea818723c */ /* 0x040fe20000001818 */
[----:B------:R-:W-:Y:S07]  /*b0c0*/  LDSM.16.M88.4 R172, [R203+0x18100] ;  /* 0x01810000cbac783b */ /* 0x000fee0000000200 */
[C---:B-1----:R-:W-:Y:S08]  /*b0d0*/  HMMA.16816.F32 R28, R168.reuse, R180, R28 ;  /* 0x000000b4a81c723c */ /* 0x042ff0000000181c */
[----:B------:R-:W-:Y:S01]  /*b0e0*/  HMMA.16816.F32 R32, R168, R182, R32 ;  /* 0x000000b6a820723c */ /* 0x000fe20000001820 */
[----:B------:R-:W1:Y:S06]  /*b0f0*/  LDSM.16.M88.4 R168, [R201+0x3800] ;  /* 0x00380000c9a8783b */ /* 0x000e6c0000000200 */
[----:B------:R-:W4:Y:S01]  /*b100*/  LDSM.16.M88.4 R180, [R196+0xc100] ;  /* 0x00c10000c4b4783b */ /* 0x000f220000000200 */
[C---:B--2---:R-:W-:Y:S08]  /*b110*/  HMMA.16816.F32 R4, R188.reuse, R192, R4 ;  /* 0x000000c0bc04723c */ /* 0x044ff00000001804 */
[C---:B------:R-:W-:Y:S01]  /*b120*/  HMMA.16816.F32 R8, R188.reuse, R194, R8 ;  /* 0x000000c2bc08723c */ /* 0x040fe20000001808 */
[----:B------:R-:W2:Y:S07]  /*b130*/  LDSM.16.M88.4 R192, [R196+0xc900] ;  /* 0x00c90000c4c0783b */ /* 0x000eae0000000200 */
[C---:B------:R-:W-:Y:S08]  /*b140*/  HMMA.16816.F32 R12, R188.reuse, R176, R12 ;  /* 0x000000b0bc0c723c */ /* 0x040ff0000000180c */
[C---:B------:R-:W-:Y:S01]  /*b150*/  HMMA.16816.F32 R16, R188.reuse, R178, R16 ;  /* 0x000000b2bc10723c */ /* 0x040fe20000001810 */
[----:B------:R-:W2:Y:S07]  /*b160*/  LDSM.16.M88.4 R176, [R196+0xd100] ;  /* 0x00d10000c4b0783b */ /* 0x000eae0000000200 */
[C---:B---3--:R-:W-:Y:S08]  /*b170*/  HMMA.16816.F32 R20, R188.reuse, R184, R20 ;  /* 0x000000b8bc14723c */ /* 0x048ff00000001814 */
[C---:B------:R-:W-:Y:S01]  /*b180*/  HMMA.16816.F32 R24, R188.reuse, R186, R24 ;  /* 0x000000babc18723c */ /* 0x040fe20000001818 */
[----:B------:R-:W3:Y:S07]  /*b190*/  LDSM.16.M88.4 R184, [R196+0xd900] ;  /* 0x00d90000c4b8783b */ /* 0x000eee0000000200 */
[C---:B-1----:R-:W-:Y:S08]  /*b1a0*/  HMMA.16816.F32 R28, R188.reuse, R168, R28 ;  /* 0x000000a8bc1c723c */ /* 0x042ff0000000181c */
[----:B------:R-:W-:Y:S01]  /*b1b0*/  HMMA.16816.F32 R32, R188, R170, R32 ;  /* 0x000000aabc20723c */ /* 0x000fe20000001820 */
[----:B------:R-:W-:Y:S06]  /*b1c0*/  LDSM.16.M88.4 R168, [R204+0x18100] ;  /* 0x01810000cca8783b */ /* 0x000fec0000000200 */
[----:B------:R-:W-:Y:S01]  /*b1d0*/  LDSM.16.M88.4 R188, [R214] ;  /* 0x00000000d6bc783b */ /* 0x000fe20000000200 */
[C---:B----4-:R-:W-:Y:S08]  /*b1e0*/  HMMA.16816.F32 R4, R172.reuse, R180, R4 ;  /* 0x000000b4ac04723c */ /* 0x050ff00000001804 */
[C---:B------:R-:W-:Y:S01]  /*b1f0*/  HMMA.16816.F32 R8, R172.reuse, R182, R8 ;  /* 0x000000b6ac08723c */ /* 0x040fe20000001808 */
[----:B------:R-:W1:Y:S07]  /*b200*/  LDSM.16.M88.4 R180, [R215] ;  /* 0x00000000d7b4783b */ /* 0x000e6e0000000200 */
[C---:B--2---:R-:W-:Y:S08]  /*b210*/  HMMA.16816.F32 R12, R172.reuse, R192, R12 ;  /* 0x000000c0ac0c723c */ /* 0x044ff0000000180c */
[C---:B------:R-:W-:Y:S01]  /*b220*/  HMMA.16816.F32 R16, R172.reuse, R194, R16 ;  /* 0x000000c2ac10723c */ /* 0x040fe20000001810 */
[----:B------:R-:W2:Y:S07]  /*b230*/  LDSM.16.M88.4 R192, [R213] ;  /* 0x00000000d5c0783b */ /* 0x000eae0000000200 */
[C---:B------:R-:W-:Y:S08]  /*b240*/  HMMA.16816.F32 R20, R172.reuse, R176, R20 ;  /* 0x000000b0ac14723c */ /* 0x040ff00000001814 */
[C---:B------:R-:W-:Y:S01]  /*b250*/  HMMA.16816.F32 R24, R172.reuse, R178, R24 ;  /* 0x000000b2ac18723c */ /* 0x040fe20000001818 */
[----:B------:R-:W-:Y:S07]  /*b260*/  LDSM.16.M88.4 R176, [R206+0x18100] ;  /* 0x01810000ceb0783b */ /* 0x000fee0000000200 */
[C---:B---3--:R-:W-:Y:S08]  /*b270*/  HMMA.16816.F32 R28, R172.reuse, R184, R28 ;  /* 0x000000b8ac1c723c */ /* 0x048ff0000000181c */
[----:B------:R-:W-:Y:S01]  /*b280*/  HMMA.16816.F32 R32, R172, R186, R32 ;  /* 0x000000baac20723c */ /* 0x000fe20000001820 */
[----:B------:R-:W3:Y:S06]  /*b290*/  LDSM.16.M88.4 R172, [R212] ;  /* 0x00000000d4ac783b */ /* 0x000eec0000000200 */
[----:B------:R-:W4:Y:S01]  /*b2a0*/  LDSM.16.M88.4 R184, [R202+0xc100] ;  /* 0x00c10000cab8783b */ /* 0x000f220000000200 */
[C---:B-1----:R-:W-:Y:S08]  /*b2b0*/  HMMA.16816.F32 R4, R168.reuse, R180, R4 ;  /* 0x000000b4a804723c */ /* 0x042ff00000001804 */
[C---:B------:R-:W-:Y:S01]  /*b2c0*/  HMMA.16816.F32 R8, R168.reuse, R182, R8 ;  /* 0x000000b6a808723c */ /* 0x040fe20000001808 */
[----:B------:R-:W1:Y:S07]  /*b2d0*/  LDSM.16.M88.4 R180, [R202+0xc900] ;  /* 0x00c90000cab4783b */ /* 0x000e6e0000000200 */
        /* <DEDUP_REMOVED lines=8> */
[----:B------:R-:W-:Y:S06]  /*b360*/  LDSM.16.M88.4 R168, [R205+0x18100] ;  /* 0x01810000cda8783b */ /* 0x000fec0000000200 */
[----:B------:R-:W3:Y:S01]  /*b370*/  LDSM.16.M88.4 R172, [R201+0x4000] ;  /* 0x00400000c9ac783b */ /* 0x000ee20000000200 */
        /* <DEDUP_REMOVED lines=8> */
[----:B------:R-:W-:Y:S07]  /*b400*/  LDSM.16.M88.4 R188, [R203+0x1c100] ;  /* 0x01c10000cbbc783b */ /* 0x000fee0000000200 */
[C---:B--2---:R-:W-:Y:S08]  /*b410*/  HMMA.16816.F32 R28, R176.reuse, R192, R28 ;  /* 0x000000c0b01c723c */ /* 0x044ff0000000181c */
[----:B------:R-:W-:Y:S01]  /*b420*/  HMMA.16816.F32 R32, R176, R194, R32 ;  /* 0x000000c2b020723c */ /* 0x000fe20000001820 */
[----:B------:R-:W2:Y:S06]  /*b430*/  LDSM.16.M88.4 R176, [R201+0x5800] ;  /* 0x00580000c9b0783b */ /* 0x000eac0000000200 */
        /* <DEDUP_REMOVED lines=9> */
[----:B------:R-:W-:Y:S07]  /*b4d0*/  LDSM.16.M88.4 R180, [R211] ;  /* 0x00000000d3b4783b */ /* 0x000fee0000000200 */
[C---:B--2---:R-:W-:Y:S08]  /*b4e0*/  HMMA.16816.F32 R28, R168.reuse, R176, R28 ;  /* 0x000000b0a81c723c */ /* 0x044ff0000000181c */
[----:B------:R-:W-:Y:S01]  /*b4f0*/  HMMA.16816.F32 R32, R168, R178, R32 ;  /* 0x000000b2a820723c */ /* 0x000fe20000001820 */
[----:B------:R-:W1:Y:S06]  /*b500*/  LDSM.16.M88.4 R168, [R196+0xf900] ;  /* 0x00f90000c4a8783b */ /* 0x000e6c0000000200 */
[----:B------:R-:W2:Y:S01]  /*b510*/  LDSM.16.M88.4 R176, [R204+0x1c100] ;  /* 0x01c10000ccb0783b */ /* 0x000ea20000000200 */
[C---:B------:R-:W-:Y:S08]  /*b520*/  HMMA.16816.F32 R4, R188.reuse, R192, R4 ;  /* 0x000000c0bc04723c */ /* 0x040ff00000001804 */
[C---:B------:R-:W-:Y:S01]  /*b530*/  HMMA.16816.F32 R8, R188.reuse, R194, R8 ;  /* 0x000000c2bc08723c */ /* 0x040fe20000001808 */
[----:B------:R-:W-:Y:S07]  /*b540*/  LDSM.16.M88.4 R192, [R209] ;  /* 0x00000000d1c0783b */ /* 0x000fee0000000200 */
[C---:B---3--:R-:W-:Y:S08]  /*b550*/  HMMA.16816.F32 R12, R188.reuse, R172, R12 ;  /* 0x000000acbc0c723c */ /* 0x048ff0000000180c */
[C---:B------:R-:W-:Y:S01]  /*b560*/  HMMA.16816.F32 R16, R188.reuse, R174, R16 ;  /* 0x000000aebc10723c */ /* 0x040fe20000001810 */
[----:B------:R-:W3:Y:S07]  /*b570*/  LDSM.16.M88.4 R172, [R210] ;  /* 0x00000000d2ac783b */ /* 0x000eee0000000200 */
[C---:B----4-:R-:W-:Y:S08]  /*b580*/  HMMA.16816.F32 R20, R188.reuse, R184, R20 ;  /* 0x000000b8bc14723c */ /* 0x050ff00000001814 */
[C---:B------:R-:W-:Y:S01]  /*b590*/  HMMA.16816.F32 R24, R188.reuse, R186, R24 ;  /* 0x000000babc18723c */ /* 0x040fe20000001818 */
[----:B------:R-:W4:Y:S07]  /*b5a0*/  LDSM.16.M88.4 R184, [R208] ;  /* 0x00000000d0b8783b */ /* 0x000f2e0000000200 */
[C---:B-1----:R-:W-:Y:S08]  /*b5b0*/  HMMA.16816.F32 R28, R188.reuse, R168, R28 ;  /* 0x000000a8bc1c723c */ /* 0x042ff0000000181c */
[----:B------:R-:W-:Y:S01]  /*b5c0*/  HMMA.16816.F32 R32, R188, R170, R32 ;  /* 0x000000aabc20723c */ /* 0x000fe20000001820 */
[----:B------:R-:W-:Y:S06]  /*b5d0*/  LDSM.16.M88.4 R168, [R206+0x1c100] ;  /* 0x01c10000cea8783b */ /* 0x000fec0000000200 */
[----:B------:R-:W-:Y:S01]  /*b5e0*/  LDSM.16.M88.4 R188, [R202+0xf100] ;  /* 0x00f10000cabc783b */ /* 0x000fe20000000200 */
        /* <DEDUP_REMOVED lines=20> */
[C---:B------:R-:W-:Y:S08]  /*b730*/  HMMA.16816.F32 R24, R168.reuse, R190, R24 ;  /* 0x000000bea818723c */ /* 0x040ff00000001818 */
[C---:B---3--:R-:W-:Y:S08]  /*b740*/  HMMA.16816.F32 R28, R168.reuse, R192, R28 ;  /* 0x000000c0a81c723c */ /* 0x048ff0000000181c */
[----:B------:R-:W-:Y:S01]  /*b750*/  HMMA.16816.F32 R32, R168, R194, R32 ;  /* 0x000000c2a820723c */ /* 0x000fe20000001820 */
[----:B------:R-:W3:Y:S01]  /*b760*/  LDSM.16.M88.4 R168, [R201+0x7800] ;  /* 0x00780000c9a8783b */ /* 0x000ee20000000200 */
[----:B------:R-:W-:Y:S05]  /*b770*/  DEPBAR.LE SB0, 0x0 ;  /* 0x000080000000791a */ /* 0x000fea0000000000 */
[----:B------:R-:W-:Y:S01]  /*b780*/  BAR.SYNC.DEFER_BLOCKING 0x0 ;  /* 0x0000000000007b1d */ /* 0x000fe20000010000 */
[C---:B----4-:R-:W-:Y:S08]  /*b790*/  HMMA.16816.F32 R4, R176.reuse, R184, R4 ;  /* 0x000000b8b004723c */ /* 0x050ff00000001804 */
[C---:B------:R-:W-:Y:S08]  /*b7a0*/  HMMA.16816.F32 R8, R176.reuse, R186, R8 ;  /* 0x000000bab008723c */ /* 0x040ff00000001808 */
[C---:B-1----:R-:W-:Y:S08]  /*b7b0*/  HMMA.16816.F32 R12, R176.reuse, R180, R12 ;  /* 0x000000b4b00c723c */ /* 0x042ff0000000180c */
[C---:B------:R-:W-:Y:S04]  /*b7c0*/  HMMA.16816.F32 R16, R176.reuse, R182, R16 ;  /* 0x000000b6b010723c */ /* 0x040fe80000001810 */
[----:B------:R-:W-:Y:S02]  /*b7d0*/  FMNMX.FTZ R0, R4, R157, !PT ;  /* 0x0000009d04007209 */ /* 0x000fe40007810000 */
[----:B------:R-:W-:Y:S02]  /*b7e0*/  FMNMX.FTZ R2, R6, R158, !PT ;  /* 0x0000009e06027209 */ /* 0x000fe40007810000 */
[C---:B--2---:R-:W-:Y:S04]  /*b7f0*/  HMMA.16816.F32 R20, R176.reuse, R172, R20 ;  /* 0x000000acb014723c */ /* 0x044fe80000001814 */
        /* <DEDUP_REMOVED lines=10> */
[----:B------:R-:W-:Y:S01]  /*b8a0*/  FMNMX.FTZ R2, R14, R2, !PT ;  /* 0x000000020e027209 */ /* 0x000fe20007810000 */
[----:B------:R-:W-:Y:S01]  /*b8b0*/  @P6 IMAD.WIDE.U32 R170, R223, c[0x0][0x1e0], RZ ;  /* 0x00007800dfaa6a25 */ /* 0x000fe200078e00ff */
        /* <DEDUP_REMOVED lines=21> */
[----:B------:R-:W-:Y:S01]  /*ba10*/  @P6 SHF.R.S32.HI R168, RZ, 0x1f, R223 ;  /* 0x0000001fffa86819 */ /* 0x000fe200000114df */
[----:B------:R-:W1:Y:S01]  /*ba20*/  SHFL.BFLY PT, R3, R156, 0x2, 0x1f ;  /* 0x0c401f009c037f89 */ /* 0x000e6200000e0000 */
[----:B------:R-:W-:Y:S03]  /*ba30*/  FMNMX.FTZ R0, R35, R0, !PT ;  /* 0x0000000023007209 */ /* 0x000fe60007810000 */
[----:B------:R-:W-:Y:S02]  /*ba40*/  @P6 IMAD R168, R168, c[0x0][0x1e0], RZ ;  /* 0x00007800a8a86a24 */ /* 0x000fe400078e02ff */
[----:B------:R-:W2:Y:S02]  /*ba50*/  SHFL.BFLY PT, R2, R0, 0x2, 0x1f ;  /* 0x0c401f0000027f89 */ /* 0x000ea400000e0000 */
[----:B------:R-:W-:Y:S01]  /*ba60*/  @P6 IMAD R168, R223, c[0x0][0x1e4], R168 ;  /* 0x00007900dfa86a24 */ /* 0x000fe200078e02a8 */
[----:B-1----:R-:W-:Y:S05]  /*ba70*/  FMNMX.FTZ R156, R156, R3, !PT ;  /* 0x000000039c9c7209 */ /* 0x002fea0007810000 */
[----:B------:R-:W1:Y:S01]  /*ba80*/  SHFL.BFLY PT, R159, R156, 0x1, 0x1f ;  /* 0x0c201f009c9f7f89 */ /* 0x000e6200000e0000 */
[----:B--2---:R-:W-:Y:S05]  /*ba90*/  FMNMX.FTZ R0, R0, R2, !PT ;  /* 0x0000000200007209 */ /* 0x004fea0007810000 */
[----:B------:R-:W2:Y:S01]  /*baa0*/  SHFL.BFLY PT, R3, R0, 0x1, 0x1f ;  /* 0x0c201f0000037f89 */ /* 0x000ea200000e0000 */
[----:B-1----:R-:W-:Y:S02]  /*bab0*/  FMNMX.FTZ R156, R156, R159, !PT ;  /* 0x0000009f9c9c7209 */ /* 0x002fe40007810000 */
[----:B------:R-:W-:Y:S03]  /*bac0*/  @P6 SHF.L.U32 R159, R170, 0x6, RZ ;  /* 0x00000006aa9f6819 */ /* 0x000fe600000006ff */
[----:B------:R-:W-:Y:S01]  /*bad0*/  FADD.FTZ R2, -R156, R157 ;  /* 0x0000009d9c027221 */ /* 0x000fe20000010100 */
[----:B--2---:R-:W-:Y:S01]  /*bae0*/  FMNMX.FTZ R3, R0, R3, !PT ;  /* 0x0000000300037209 */ /* 0x004fe20007810000 */
[----:B------:R-:W-:Y:S01]  /*baf0*/  FMUL.FTZ R181, R156, c[0x0][0x2d0] ;  /* 0x0000b4009cb57a20 */ /* 0x000fe20000410000 */
[----:B------:R-:W-:Y:S01]  /*bb00*/  @P6 IADD3 R157, R171, R168, RZ ;  /* 0x000000a8ab9d6210 */ /* 0x000fe20007ffe0ff */
[----:B------:R-:W-:Y:S01]  /*bb10*/  FMUL.FTZ R0, R2, c[0x0][0x2d0] ;  /* 0x0000b40002007a20 */ /* 0x000fe20000410000 */
[----:B-----5:R-:W-:Y:S01]  /*bb20*/  @P6 IADD3 R168, P5, R159, R250, RZ ;  /* 0x000000fa9fa86210 */ /* 0x020fe20007fbe0ff */
[----:B------:R-:W-:Y:S01]  /*bb30*/  FFMA.FTZ R4, R4, c[0x0][0x2d0], -R181 ;  /* 0x0000b40004047a23 */ /* 0x000fe200000108b5 */
[----:B------:R-:W-:Y:S01]  /*bb40*/  @P6 SHF.L.U64.HI R157, R170, 0x6, R157 ;  /* 0x00000006aa9d6819 */ /* 0x000fe2000001029d */
[----:B------:R1:W2:Y:S01]  /*bb50*/  MUFU.EX2 R2, R0 ;  /* 0x0000000000027308 */ /* 0x0002a20000000800 */
[----:B------:R-:W-:Y:S01]  /*bb60*/  @P6 LEA R178, P0, R168, c[0x0][0x1c8], 0x1 ;  /* 0x00007200a8b26a11 */ /* 0x000fe200078008ff */
[--C-:B------:R-:W-:Y:S02]  /*bb70*/  FFMA.FTZ R8, R8, c[0x0][0x2d0], -R181.reuse ;  /* 0x0000b40008087a23 */ /* 0x100fe400000108b5 */
[--C-:B------:R-:W-:Y:S02]  /*bb80*/  FFMA.FTZ R9, R9, c[0x0][0x2d0], -R181.reuse ;  /* 0x0000b40009097a23 */ /* 0x100fe400000108b5 */
        /* <DEDUP_REMOVED lines=8> */
[----:B------:R-:W-:Y:S01]  /*bc10*/  MUFU.EX2 R194, R8 ;  /* 0x0000000800c27308 */ /* 0x000fe20000000800 */
[--C-:B------:R-:W-:Y:S02]  /*bc20*/  FFMA.FTZ R25, R25, c[0x0][0x2d0], -R181.reuse ;  /* 0x0000b40019197a23 */ /* 0x100fe400000108b5 */
[----:B------:R-:W-:Y:S02]  /*bc30*/  FFMA.FTZ R28, R28, c[0x0][0x2d0], -R181 ;  /* 0x0000b4001c1c7a23 */ /* 0x000fe400000108b5 */
[----:B-1----:R-:W-:Y:S01]  /*bc40*/  FADD.FTZ R0, -R3, R158 ;  /* 0x0000009e03007221 */ /* 0x002fe20000010100 */
[----:B------:R-:W-:Y:S01]  /*bc50*/  @P6 IADD3.X R158, R157, R249, RZ, P5, !PT ;  /* 0x000000f99d9e6210 */ /* 0x000fe20002ffe4ff */
[----:B--2---:R-:W-:Y:S02]  /*bc60*/  FMUL.FTZ R132, R2, R132 ;  /* 0x0000008402847220 */ /* 0x004fe40000410000 */
[----:B------:R-:W-:Y:S01]  /*bc70*/  FMUL.FTZ R0, R0, c[0x0][0x2d0] ;  /* 0x0000b40000007a20 */ /* 0x000fe20000410000 */
[----:B------:R-:W-:Y:S01]  /*bc80*/  @P6 LEA.HI.X R179, R168, c[0x0][0x1cc], R158, 0x1, P0 ;  /* 0x00007300a8b36a11 */ /* 0x000fe200000f0c9e */
[----:B------:R-:W-:Y:S01]  /*bc90*/  MUFU.EX2 R193, R9 ;  /* 0x0000000900c17308 */ /* 0x000fe20000000800 */
[C---:B------:R-:W-:Y:S01]  /*bca0*/  @P6 IADD3 R168, P0, R159.reuse, R232, RZ ;  /* 0x000000e89fa86210 */ /* 0x040fe20007f1e0ff */
[C---:B------:R-:W-:Y:S01]  /*bcb0*/  FMUL.FTZ R133, R2.reuse, R133 ;  /* 0x0000008502857220 */ /* 0x040fe20000410000 */
[----:B------:R-:W-:Y:S01]  /*bcc0*/  @P6 IADD3 R158, P5, R159, R230, RZ ;  /* 0x000000e69f9e6210 */ /* 0x000fe20007fbe0ff */
[----:B------:R1:W-:Y:S01]  /*bcd0*/  @P6 LDGSTS.E.BYPASS.LTC128B.128 [R225+0x8100], [R178.64], !P4 ;  /* 0x08100000b2e16fae */ /* 0x0003e2000e101d4c */
[C---:B------:R-:W-:Y:S01]  /*bce0*/  @P6 IADD3.X R169, R157.reuse, R231, RZ, P0, !PT ;  /* 0x000000e79da96210 */ /* 0x040fe200007fe4ff */
[----:B------:R-:W-:Y:S01]  /*bcf0*/  FMUL.FTZ R136, R2, R136 ;  /* 0x0000008802887220 */ /* 0x000fe20000410000 */
[----:B------:R-:W-:Y:S01]  /*bd00*/  @P6 LEA R176, P0, R168, c[0x0][0x1c8], 0x1 ;  /* 0x00007200a8b06a11 */ /* 0x000fe200078008ff */
[----:B------:R-:W-:Y:S01]  /*bd10*/  FMUL.FTZ R137, R2, R137 ;  /* 0x0000008902897220 */ /* 0x000fe20000410000 */
[----:B------:R-:W-:Y:S01]  /*bd20*/  @P6 IADD3.X R170, R157, R229, RZ, P5, !PT ;  /* 0x000000e59daa6210 */ /* 0x000fe20002ffe4ff */
[----:B------:R-:W2:Y:S01]  /*bd30*/  MUFU.EX2 R0, R0 ;  /* 0x0000000000007308 */ /* 0x000ea20000000800 */
[----:B------:R-:W-:Y:S01]  /*bd40*/  @P6 LEA R174, P5, R158, c[0x0][0x1c8], 0x1 ;  /* 0x000072009eae6a11 */ /* 0x000fe200078a08ff */
[----:B------:R-:W-:Y:S01]  /*bd50*/  FMUL.FTZ R140, R2, R140 ;  /* 0x0000008c028c7220 */ /* 0x000fe20000410000 */
[----:B------:R-:W-:Y:S01]  /*bd60*/  @P6 LEA.HI.X R177, R168, c[0x0][0x1cc], R169, 0x1, P0 ;  /* 0x00007300a8b16a11 */ /* 0x000fe200000f0ca9 */
[----:B------:R-:W-:Y:S01]  /*bd70*/  FMUL.FTZ R141, R2, R141 ;  /* 0x0000008d028d7220 */ /* 0x000fe20000410000 */
[----:B------:R-:W-:Y:S01]  /*bd80*/  @P6 LEA.HI.X R175, R158, c[0x0][0x1cc], R170, 0x1, P5 ;  /* 0x000073009eaf6a11 */ /* 0x000fe200028f0caa */
[C---:B------:R-:W-:Y:S01]  /*bd90*/  FMUL.FTZ R144, R2.reuse, R144 ;  /* 0x0000009002907220 */ /* 0x040fe20000410000 */
[----:B------:R-:W-:Y:S01]  /*bda0*/  @P6 IADD3 R168, P0, R159, R228, RZ ;  /* 0x000000e49fa86210 */ /* 0x000fe20007f1e0ff */
[----:B------:R1:W-:Y:S01]  /*bdb0*/  @P6 LDGSTS.E.BYPASS.LTC128B.128 [R225+0xa100], [R176.64], !P3 ;  /* 0x0a100000b0e16fae */ /* 0x0003e2000d901d4c */
[----:B---3--:R-:W-:Y:S01]  /*bdc0*/  @P6 IADD3 R4, P5, R243, R159, RZ ;  /* 0x0000009ff3046210 */ /* 0x008fe20007fbe0ff */
[--C-:B------:R-:W-:Y:S01]  /*bdd0*/  FFMA.FTZ R159, R5, c[0x0][0x2d0], -R181.reuse ;  /* 0x0000b400059f7a23 */ /* 0x100fe200000108b5 */
[----:B------:R-:W-:Y:S01]  /*bde0*/  MOV R243, c[0x0][0x1e0] ;  /* 0x0000780000f37a02 */ /* 0x000fe20000000f00 */
[----:B------:R-:W-:Y:S01]  /*bdf0*/  FMUL.FTZ R145, R2, R145 ;  /* 0x0000009102917220 */ /* 0x000fe20000410000 */
[----:B------:R-:W-:Y:S01]  /*be00*/  @P6 IADD3.X R158, R157, R227, RZ, P0, !PT ;  /* 0x000000e39d9e6210 */ /* 0x000fe200007fe4ff */
[----:B------:R3:W4:Y:S01]  /*be10*/  MUFU.EX2 R195, R159 ;  /* 0x0000009f00c37308 */ /* 0x0007220000000800 */
[----:B------:R-:W-:Y:S01]  /*be20*/  SHF.L.U64.HI R243, R243, R247, c[0x0][0x1e4] ;  /* 0x00007900f3f37619 */ /* 0x000fe200000102f7 */
[----:B------:R5:W-:Y:S01]  /*be30*/  @P6 LDGSTS.E.BYPASS.LTC128B.128 [R225+0xc100], [R174.64], !P2 ;  /* 0x0c100000aee16fae */ /* 0x000be2000d101d4c */
[----:B------:R-:W-:Y:S01]  /*be40*/  @P6 LEA R170, P0, R168, c[0x0][0x1c8], 0x1 ;  /* 0x00007200a8aa6a11 */ /* 0x000fe200078008ff */
[----:B------:R-:W-:Y:S01]  /*be50*/  FFMA.FTZ R29, R29, c[0x0][0x2d0], -R181 ;  /* 0x0000b4001d1d7a23 */ /* 0x000fe200000108b5 */
[----:B------:R-:W-:Y:S01]  /*be60*/  @P6 IADD3.X R157, R243, R157, RZ, P5, !PT ;  /* 0x0000009df39d6210 */ /* 0x000fe20002ffe4ff */
[----:B------:R-:W-:Y:S01]  /*be70*/  FMUL.FTZ R148, R2, R148 ;  /* 0x0000009402947220 */ /* 0x000fe20000410000 */
[----:B------:R-:W-:Y:S01]  /*be80*/  @P6 IADD3 R5, P5, R4, R250, RZ ;  /* 0x000000fa04056210 */ /* 0x000fe20007fbe0ff */
[----:B------:R-:W-:Y:S01]  /*be90*/  FMUL.FTZ R149, R2, R149 ;  /* 0x0000009502957220 */ /* 0x000fe20000410000 */
[----:B------:R-:W-:Y:S01]  /*bea0*/  @P6 LEA.HI.X R171, R168, c[0x0][0x1cc], R158, 0x1, P0 ;  /* 0x00007300a8ab6a11 */ /* 0x000fe200000f0c9e */
[C---:B--2---:R-:W-:Y:S01]  /*beb0*/  FMUL.FTZ R134, R0.reuse, R134 ;  /* 0x0000008600867220 */ /* 0x044fe20000410000 */
[----:B------:R-:W-:Y:S01]  /*bec0*/  @P6 LEA R168, P0, R5, c[0x0][0x1c8], 0x1 ;  /* 0x0000720005a86a11 */ /* 0x000fe200078008ff */
[C---:B------:R-:W-:Y:S01]  /*bed0*/  FMUL.FTZ R135, R0.reuse, R135 ;  /* 0x0000008700877220 */ /* 0x040fe20000410000 */
[----:B------:R-:W-:Y:S01]  /*bee0*/  @P6 IADD3.X R158, R157, R249, RZ, P5, !PT ;  /* 0x000000f99d9e6210 */ /* 0x000fe20002ffe4ff */
[----:B------:R2:W-:Y:S01]  /*bef0*/  @P6 LDGSTS.E.BYPASS.LTC128B.128 [R225+0xe100], [R170.64], !P1 ;  /* 0x0e100000aae16fae */ /* 0x0005e2000c901d4c */
[C---:B------:R-:W-:Y:S01]  /*bf00*/  FMUL.FTZ R138, R0.reuse, R138 ;  /* 0x0000008a008a7220 */ /* 0x040fe20000410000 */
[----:B------:R-:W-:Y:S01]  /*bf10*/  MUFU.EX2 R192, R12 ;  /* 0x0000000c00c07308 */ /* 0x000fe20000000800 */
[----:B------:R-:W-:Y:S01]  /*bf20*/  @P6 LEA.HI.X R169, R5, c[0x0][0x1cc], R158, 0x1, P0 ;  /* 0x0000730005a96a11 */ /* 0x000fe200000f0c9e */
[C---:B------:R-:W-:Y:S02]  /*bf30*/  FMUL.FTZ R139, R0.reuse, R139 ;  /* 0x0000008b008b7220 */ /* 0x040fe40000410000 */
[C---:B------:R-:W-:Y:S02]  /*bf40*/  FMUL.FTZ R142, R0.reuse, R142 ;  /* 0x0000008e008e7220 */ /* 0x040fe40000410000 */
[----:B------:R2:W-:Y:S01]  /*bf50*/  @P6 LDGSTS.E.BYPASS.LTC128B.128 [R225+0x9100], [R168.64], !P4 ;  /* 0x09100000a8e16fae */ /* 0x0005e2000e101d4c */
[----:B------:R-:W-:Y:S01]  /*bf60*/  FMUL.FTZ R143, R0, R143 ;  /* 0x0000008f008f7220 */ /* 0x000fe20000410000 */
[----:B---3--:R-:W-:Y:S01]  /*bf70*/  @P6 IADD3 R159, P5, R4, R232, RZ ;  /* 0x000000e8049f6210 */ /* 0x008fe20007fbe0ff */
[C---:B------:R-:W-:Y:S01]  /*bf80*/  FMUL.FTZ R146, R0.reuse, R146 ;  /* 0x0000009200927220 */ /* 0x040fe20000410000 */
[----:B------:R-:W-:Y:S01]  /*bf90*/  MUFU.EX2 R191, R13 ;  /* 0x0000000d00bf7308 */ /* 0x000fe20000000800 */
[C---:B------:R-:W-:Y:S01]  /*bfa0*/  FMUL.FTZ R147, R0.reuse, R147 ;  /* 0x0000009300937220 */ /* 0x040fe20000410000 */
[----:B------:R-:W-:Y:S01]  /*bfb0*/  @P6 LEA R158, P0, R159, c[0x0][0x1c8], 0x1 ;  /* 0x000072009f9e6a11 */ /* 0x000fe200078008ff */
[C---:B------:R-:W-:Y:S01]  /*bfc0*/  FMUL.FTZ R150, R0.reuse, R150 ;  /* 0x0000009600967220 */ /* 0x040fe20000410000 */
[----:B------:R-:W-:Y:S01]  /*bfd0*/  @P6 IADD3.X R5, R157, R231, RZ, P5, !PT ;  /* 0x000000e79d056210 */ /* 0x000fe20002ffe4ff */
[----:B------:R-:W-:Y:S01]  /*bfe0*/  FMUL.FTZ R151, R0, R151 ;  /* 0x0000009700977220 */ /* 0x000fe20000410000 */
[----:B------:R-:W-:Y:S01]  /*bff0*/  @P6 IADD3 R172, P5, R4, R230, RZ ;  /* 0x000000e604ac6210 */ /* 0x000fe20007fbe0ff */
[C---:B------:R-:W-:Y:S01]  /*c000*/  FMUL.FTZ R152, R2.reuse, R152 ;  /* 0x0000009802987220 */ /* 0x040fe20000410000 */
[----:B------:R-:W-:Y:S01]  /*c010*/  @P6 LEA.HI.X R159, R159, c[0x0][0x1cc], R5, 0x1, P0 ;  /* 0x000073009f9f6a11 */ /* 0x000fe200000f0c05 */
[----:B------:R-:W-:Y:S01]  /*c020*/  FMUL.FTZ R153, R2, R153 ;  /* 0x0000009902997220 */ /* 0x000fe20000410000 */
[C---:B------:R-:W-:Y:S01]  /*c030*/  @P6 IADD3.X R180, R157.reuse, R229, RZ, P5, !PT ;  /* 0x000000e59db46210 */ /* 0x040fe20002ffe4ff */
[----:B------:R-:W-:Y:S01]  /*c040*/  MUFU.EX2 R190, R16 ;  /* 0x0000001000be7308 */ /* 0x000fe20000000800 */
[----:B------:R-:W-:Y:S01]  /*c050*/  @P6 LEA R8, P5, R172, c[0x0][0x1c8], 0x1 ;  /* 0x00007200ac086a11 */ /* 0x000fe200078a08ff */
[----:B------:R3:W-:Y:S01]  /*c060*/  @P6 LDGSTS.E.BYPASS.LTC128B.128 [R225+0xb100], [R158.64], !P3 ;  /* 0x0b1000009ee16fae */ /* 0x0007e2000d901d4c */
[----:B------:R-:W-:Y:S01]  /*c070*/  @P6 IADD3 R5, P0, R4, R228, RZ ;  /* 0x000000e404056210 */ /* 0x000fe20007f1e0ff */
[----:B------:R-:W-:Y:S01]  /*c080*/  FMUL.FTZ R154, R0, R154 ;  /* 0x0000009a009a7220 */ /* 0x000fe20000410000 */
[----:B------:R-:W-:Y:S01]  /*c090*/  @P6 LEA.HI.X R9, R172, c[0x0][0x1cc], R180, 0x1, P5 ;  /* 0x00007300ac096a11 */ /* 0x000fe200028f0cb4 */
[----:B------:R-:W-:Y:S01]  /*c0a0*/  FMUL.FTZ R155, R0, R155 ;  /* 0x0000009b009b7220 */ /* 0x000fe20000410000 */
[----:B------:R-:W-:Y:S01]  /*c0b0*/  @P6 IADD3.X R173, R157, R227, RZ, P0, !PT ;  /* 0x000000e39dad6210 */ /* 0x000fe200007fe4ff */
[----:B------:R-:W-:Y:S01]  /*c0c0*/  FMUL.FTZ R157, R3, c[0x0][0x2d0] ;  /* 0x0000b400039d7a20 */ /* 0x000fe20000410000 */
[C---:B------:R-:W-:Y:S01]  /*c0d0*/  @P6 LEA R4, P0, R5.reuse, c[0x0][0x1c8], 0x1 ;  /* 0x0000720005046a11 */ /* 0x040fe200078008ff */
[----:B------:R4:W-:Y:S01]  /*c0e0*/  @P6 LDGSTS.E.BYPASS.LTC128B.128 [R225+0xd100], [R8.64], !P2 ;  /* 0x0d10000008e16fae */ /* 0x0009e2000d101d4c */
[----:B------:R-:W-:Y:S01]  /*c0f0*/  MUFU.EX2 R189, R17 ;  /* 0x0000001100bd7308 */ /* 0x000fe20000000800 */
[----:B------:R-:W-:Y:S01]  /*c100*/  FFMA.FTZ R10, R10, c[0x0][0x2d0], -R157 ;  /* 0x0000b4000a0a7a23 */ /* 0x000fe2000001089d */
[----:B------:R-:W-:Y:S01]  /*c110*/  @P6 LEA.HI.X R5, R5, c[0x0][0x1cc], R173, 0x1, P0 ;  /* 0x0000730005056a11 */ /* 0x000fe200000f0cad */
[--C-:B------:R-:W-:Y:S01]  /*c120*/  FFMA.FTZ R11, R11, c[0x0][0x2d0], -R157.reuse ;  /* 0x0000b4000b0b7a23 */ /* 0x100fe2000001089d */
[----:B------:R-:W-:Y:S01]  /*c130*/  ISETP.GT.AND P0, PT, R224, R240, PT ;  /* 0x000000f0e000720c */ /* 0x000fe20003f04270 */
[--C-:B------:R-:W-:Y:S01]  /*c140*/  FFMA.FTZ R6, R6, c[0x0][0x2d0], -R157.reuse ;  /* 0x0000b40006067a23 */ /* 0x100fe2000001089d */
[----:B------:R-:W-:Y:S01]  /*c150*/  MOV R224, R223 ;  /* 0x000000df00e07202 */ /* 0x000fe20000000f00 */
[----:B------:R4:W-:Y:S01]  /*c160*/  @P6 LDGSTS.E.BYPASS.LTC128B.128 [R225+0xf100], [R4.64], !P1 ;  /* 0x0f10000004e16fae */ /* 0x0009e2000c901d4c */
[--C-:B------:R-:W-:Y:S02]  /*c170*/  FFMA.FTZ R7, R7, c[0x0][0x2d0], -R157.reuse ;  /* 0x0000b40007077a23 */ /* 0x100fe4000001089d */
[----:B------:R4:W-:Y:S01]  /*c180*/  MUFU.EX2 R185, R6 ;  /* 0x0000000600b97308 */ /* 0x0009e20000000800 */
[--C-:B------:R-:W-:Y:S02]  /*c190*/  FFMA.FTZ R14, R14, c[0x0][0x2d0], -R157.reuse ;  /* 0x0000b4000e0e7a23 */ /* 0x100fe4000001089d */
[----:B--2---:R-:W2:Y:S01]  /*c1a0*/  LDSM.16.MT88.4 R168, [R197+0x100] ;  /* 0x00010000c5a8783b */ /* 0x004ea20000004200 */
[--C-:B------:R-:W-:Y:S02]  /*c1b0*/  FFMA.FTZ R15, R15, c[0x0][0x2d0], -R157.reuse ;  /* 0x0000b4000f0f7a23 */ /* 0x100fe4000001089d */
[--C-:B------:R-:W-:Y:S02]  /*c1c0*/  FFMA.FTZ R18, R18, c[0x0][0x2d0], -R157.reuse ;  /* 0x0000b40012127a23 */ /* 0x100fe4000001089d */
[--C-:B---3--:R-:W-:Y:S01]  /*c1d0*/  FFMA.FTZ R158, R19, c[0x0][0x2d0], -R157.reuse ;  /* 0x0000b400139e7a23 */ /* 0x108fe2000001089d */
[----:B-----5:R-:W3:Y:S01]  /*c1e0*/  LDSM.16.MT88.4 R172, [R198+0x100] ;  /* 0x00010000c6ac783b */ /* 0x020ee20000004200 */
[----:B------:R-:W5:Y:S01]  /*c1f0*/  MUFU.EX2 R184, R7 ;  /* 0x0000000700b87308 */ /* 0x000f620000000800 */
[--C-:B------:R-:W-:Y:S02]  /*c200*/  FFMA.FTZ R22, R22, c[0x0][0x2d0], -R157.reuse ;  /* 0x0000b40016167a23 */ /* 0x100fe4000001089d */
[--C-:B------:R-:W-:Y:S02]  /*c210*/  FFMA.FTZ R23, R23, c[0x0][0x2d0], -R157.reuse ;  /* 0x0000b40017177a23 */ /* 0x100fe4000001089d */
[----:B-1----:R-:W1:Y:S01]  /*c220*/  LDSM.16.MT88.4 R176, [R200+0x100] ;  /* 0x00010000c8b0783b */ /* 0x002e620000004200 */
[C---:B----4-:R-:W-:Y:S02]  /*c230*/  FMUL.FTZ R8, R2.reuse, R164 ;  /* 0x000000a402087220 */ /* 0x050fe40000410000 */
[----:B------:R-:W-:Y:S02]  /*c240*/  FMUL.FTZ R9, R2, R165 ;  /* 0x000000a502097220 */ /* 0x000fe40000410000 */
[----:B------:R4:W-:Y:S01]  /*c250*/  MUFU.EX2 R183, R10 ;  /* 0x0000000a00b77308 */ /* 0x0009e20000000800 */
[----:B------:R-:W0:Y:S01]  /*c260*/  LDGDEPBAR ;  /* 0x00000000000079af */ /* 0x000e220000000000 */
[--C-:B------:R-:W-:Y:S02]  /*c270*/  FFMA.FTZ R26, R26, c[0x0][0x2d0], -R157.reuse ;  /* 0x0000b4001a1a7a23 */ /* 0x100fe4000001089d */
[C---:B------:R-:W-:Y:S01]  /*c280*/  FMUL.FTZ R4, R2.reuse, R160 ;  /* 0x000000a002047220 */ /* 0x040fe20000410000 */
[----:B------:R-:W-:Y:S01]  /*c290*/  F2FP.PACK_AB R160, R195, R226 ;  /* 0x000000e2c3a0723e */ /* 0x000fe200000000ff */
[----:B------:R-:W-:Y:S02]  /*c2a0*/  FMUL.FTZ R5, R2, R161 ;  /* 0x000000a102057220 */ /* 0x000fe40000410000 */
[----:B------:R-:W-:Y:S01]  /*c2b0*/  FMUL.FTZ R6, R0, R162 ;  /* 0x000000a200067220 */ /* 0x000fe20000410000 */
[----:B------:R-:W-:Y:S01]  /*c2c0*/  F2FP.PACK_AB R162, R193, R194 ;  /* 0x000000c2c1a2723e */ /* 0x000fe200000000ff */
[----:B------:R-:W2:Y:S01]  /*c2d0*/  MUFU.EX2 R182, R11 ;  /* 0x0000000b00b67308 */ /* 0x000ea20000000800 */
[--C-:B------:R-:W-:Y:S02]  /*c2e0*/  FFMA.FTZ R27, R27, c[0x0][0x2d0], -R157.reuse ;  /* 0x0000b4001b1b7a23 */ /* 0x100fe4000001089d */
[--C-:B------:R-:W-:Y:S01]  /*c2f0*/  FFMA.FTZ R30, R30, c[0x0][0x2d0], -R157.reuse ;  /* 0x0000b4001e1e7a23 */ /* 0x100fe2000001089d */
[----:B-----5:R-:W-:Y:S01]  /*c300*/  F2FP.PACK_AB R161, R184, R185 ;  /* 0x000000b9b8a1723e */ /* 0x020fe200000000ff */
[----:B------:R-:W-:Y:S02]  /*c310*/  FMUL.FTZ R7, R0, R163 ;  /* 0x000000a300077220 */ /* 0x000fe40000410000 */
[----:B------:R-:W-:Y:S02]  /*c320*/  FFMA.FTZ R31, R31, c[0x0][0x2d0], -R157 ;  /* 0x0000b4001f1f7a23 */ /* 0x000fe4000001089d */
[C---:B------:R-:W-:Y:S01]  /*c330*/  FMUL.FTZ R36, R2.reuse, R36 ;  /* 0x0000002402247220 */ /* 0x040fe20000410000 */
[----:B------:R-:W-:Y:S01]  /*c340*/  MUFU.EX2 R180, R14 ;  /* 0x0000000e00b47308 */ /* 0x000fe20000000800 */
[----:B------:R-:W-:Y:S02]  /*c350*/  FMUL.FTZ R37, R2, R37 ;  /* 0x0000002502257220 */ /* 0x000fe40000410000 */
[C---:B------:R-:W-:Y:S02]  /*c360*/  FMUL.FTZ R38, R0.reuse, R38 ;  /* 0x0000002600267220 */ /* 0x040fe40000410000 */
[C---:B----4-:R-:W-:Y:S02]  /*c370*/  FMUL.FTZ R10, R0.reuse, R166 ;  /* 0x000000a6000a7220 */ /* 0x050fe40000410000 */
[----:B------:R-:W-:Y:S02]  /*c380*/  FMUL.FTZ R39, R0, R39 ;  /* 0x0000002700277220 */ /* 0x000fe40000410000 */
[C---:B------:R-:W-:Y:S01]  /*c390*/  FMUL.FTZ R40, R2.reuse, R40 ;  /* 0x0000002802287220 */ /* 0x040fe20000410000 */
[----:B------:R-:W-:Y:S01]  /*c3a0*/  MUFU.EX2 R188, R20 ;  /* 0x0000001400bc7308 */ /* 0x000fe20000000800 */
[----:B------:R-:W-:Y:S02]  /*c3b0*/  FMUL.FTZ R41, R2, R41 ;  /* 0x0000002902297220 */ /* 0x000fe40000410000 */
[----:B------:R-:W-:Y:S01]  /*c3c0*/  FMUL.FTZ R42, R0, R42 ;  /* 0x0000002a002a7220 */ /* 0x000fe20000410000 */
[----:B--2---:R-:W-:Y:S01]  /*c3d0*/  F2FP.PACK_AB R163, R182, R183 ;  /* 0x000000b7b6a3723e */ /* 0x004fe200000000ff */
[C---:B------:R-:W-:Y:S02]  /*c3e0*/  FMUL.FTZ R11, R0.reuse, R167 ;  /* 0x000000a7000b7220 */ /* 0x040fe40000410000 */
[----:B------:R-:W2:Y:S01]  /*c3f0*/  LDSM.16.MT88.4 R164, [R199+0x100] ;  /* 0x00010000c7a4783b */ /* 0x000ea20000004200 */
[----:B------:R-:W-:Y:S02]  /*c400*/  FMUL.FTZ R43, R0, R43 ;  /* 0x0000002b002b7220 */ /* 0x000fe40000410000 */
[----:B------:R-:W-:Y:S01]  /*c410*/  MUFU.EX2 R187, R21 ;  /* 0x0000001500bb7308 */ /* 0x000fe20000000800 */
[C---:B------:R-:W-:Y:S05]  /*c420*/  HMMA.16816.F32 R4, R160.reuse, R168, R4 ;  /* 0x000000a8a004723c */ /* 0x040fea0000001804 */
[C---:B------:R-:W-:Y:S02]  /*c430*/  FMUL.FTZ R44, R2.reuse, R44 ;  /* 0x0000002c022c7220 */ /* 0x040fe40000410000 */
[----:B------:R-:W-:Y:S01]  /*c440*/  FMUL.FTZ R45, R2, R45 ;  /* 0x0000002d022d7220 */ /* 0x000fe20000410000 */
[C---:B------:R-:W-:Y:S01]  /*c450*/  HMMA.16816.F32 R8, R160.reuse, R170, R8 ;  /* 0x000000aaa008723c */ /* 0x040fe20000001808 */
[----:B------:R-:W4:Y:S01]  /*c460*/  LDSM.16.MT88.4 R168, [R197+0x2100] ;  /* 0x00210000c5a8783b */ /* 0x000f220000004200 */
[----:B------:R-:W-:Y:S02]  /*c470*/  MUFU.EX2 R186, R24 ;  /* 0x0000001800ba7308 */ /* 0x000fe40000000800 */
[C---:B------:R-:W-:Y:S02]  /*c480*/  FMUL.FTZ R46, R0.reuse, R46 ;  /* 0x0000002e002e7220 */ /* 0x040fe40000410000 */
[----:B------:R-:W-:Y:S02]  /*c490*/  FMUL.FTZ R47, R0, R47 ;  /* 0x0000002f002f7220 */ /* 0x000fe40000410000 */
[C---:B---3--:R-:W-:Y:S04]  /*c4a0*/  HMMA.16816.F32 R132, R160.reuse, R172, R132 ;  /* 0x000000aca084723c */ /* 0x048fe80000001884 */
[----:B------:R-:W-:Y:S01]  /*c4b0*/  MUFU.EX2 R159, R30 ;  /* 0x0000001e009f7308 */ /* 0x000fe20000000800 */
[C---:B------:R-:W-:Y:S02]  /*c4c0*/  FMUL.FTZ R48, R2.reuse, R48 ;  /* 0x0000003002307220 */ /* 0x040fe40000410000 */
[----:B------:R-:W-:Y:S01]  /*c4d0*/  FMUL.FTZ R49, R2, R49 ;  /* 0x0000003102317220 */ /* 0x000fe20000410000 */
[C---:B------:R-:W-:Y:S01]  /*c4e0*/  HMMA.16816.F32 R136, R160.reuse, R174, R136 ;  /* 0x000000aea088723c */ /* 0x040fe20000001888 */
[----:B------:R-:W3:Y:S03]  /*c4f0*/  LDSM.16.MT88.4 R172, [R198+0x2100] ;  /* 0x00210000c6ac783b */ /* 0x000ee60000004200 */
[C---:B------:R-:W-:Y:S02]  /*c500*/  FMUL.FTZ R50, R0.reuse, R50 ;  /* 0x0000003200327220 */ /* 0x040fe40000410000 */
[----:B------:R-:W-:Y:S02]  /*c510*/  FMUL.FTZ R51, R0, R51 ;  /* 0x0000003300337220 */ /* 0x000fe40000410000 */
[C---:B-1----:R-:W-:Y:S01]  /*c520*/  HMMA.16816.F32 R140, R160.reuse, R176, R140 ;  /* 0x000000b0a08c723c */ /* 0x042fe2000000188c */
[----:B------:R-:W-:Y:S03]  /*c530*/  MUFU.EX2 R176, R22 ;  /* 0x0000001600b07308 */ /* 0x000fe60000000800 */
[C---:B------:R-:W-:Y:S02]  /*c540*/  FMUL.FTZ R52, R2.reuse, R52 ;  /* 0x0000003402347220 */ /* 0x040fe40000410000 */
[----:B------:R-:W-:Y:S02]  /*c550*/  FMUL.FTZ R53, R2, R53 ;  /* 0x0000003502357220 */ /* 0x000fe40000410000 */
[C---:B------:R-:W-:Y:S03]  /*c560*/  HMMA.16816.F32 R144, R160.reuse, R178, R144 ;  /* 0x000000b2a090723c */ /* 0x040fe60000001890 */
[----:B------:R1:W5:Y:S01]  /*c570*/  MUFU.EX2 R179, R15 ;  /* 0x0000000f00b37308 */ /* 0x0003620000000800 */
[C---:B------:R-:W-:Y:S02]  /*c580*/  FMUL.FTZ R54, R0.reuse, R54 ;  /* 0x0000003600367220 */ /* 0x040fe40000410000 */
[----:B------:R-:W-:Y:S02]  /*c590*/  FMUL.FTZ R55, R0, R55 ;  /* 0x0000003700377220 */ /* 0x000fe40000410000 */
[C---:B--2---:R-:W-:Y:S04]  /*c5a0*/  HMMA.16816.F32 R148, R160.reuse, R164, R148 ;  /* 0x000000a4a094723c */ /* 0x044fe80000001894 */
[C---:B------:R-:W-:Y:S01]  /*c5b0*/  FMUL.FTZ R56, R2.reuse, R56 ;  /* 0x0000003802387220 */ /* 0x040fe20000410000 */
[----:B------:R2:W-:Y:S01]  /*c5c0*/  MUFU.EX2 R178, R18 ;  /* 0x0000001200b27308 */ /* 0x0005e20000000800 */
[----:B------:R-:W-:Y:S02]  /*c5d0*/  FMUL.FTZ R57, R2, R57 ;  /* 0x0000003902397220 */ /* 0x000fe40000410000 */
[C---:B------:R-:W-:Y:S01]  /*c5e0*/  HMMA.16816.F32 R152, R160.reuse, R166, R152 ;  /* 0x000000a6a098723c */ /* 0x040fe20000001898 */
[----:B------:R-:W5:Y:S03]  /*c5f0*/  LDSM.16.MT88.4 R164, [R200+0x2100] ;  /* 0x00210000c8a4783b */ /* 0x000f660000004200 */
[C---:B------:R-:W-:Y:S02]  /*c600*/  FMUL.FTZ R58, R0.reuse, R58 ;  /* 0x0000003a003a7220 */ /* 0x040fe40000410000 */
[----:B------:R-:W-:Y:S01]  /*c610*/  FMUL.FTZ R59, R0, R59 ;  /* 0x0000003b003b7220 */ /* 0x000fe20000410000 */
[----:B------:R-:W5:Y:S01]  /*c620*/  MUFU.EX2 R177, R158 ;  /* 0x0000009e00b17308 */ /* 0x000f620000000800 */
[C---:B----4-:R-:W-:Y:S01]  /*c630*/  HMMA.16816.F32 R36, R160.reuse, R168, R36 ;  /* 0x000000a8a024723c */ /* 0x050fe20000001824 */
[----:B-1----:R-:W-:Y:S03]  /*c640*/  LDSM.16.MT88.4 R12, [R199+0x6100] ;  /* 0x00610000c70c783b */ /* 0x002fe60000004200 */
[C---:B------:R-:W-:Y:S02]  /*c650*/  FMUL.FTZ R60, R2.reuse, R60 ;  /* 0x0000003c023c7220 */ /* 0x040fe40000410000 */
[----:B------:R-:W-:Y:S02]  /*c660*/  FMUL.FTZ R61, R2, R61 ;  /* 0x0000003d023d7220 */ /* 0x000fe40000410000 */
[C---:B------:R-:W-:Y:S01]  /*c670*/  HMMA.16816.F32 R40, R160.reuse, R170, R40 ;  /* 0x000000aaa028723c */ /* 0x040fe20000001828 */
[----:B------:R-:W1:Y:S01]  /*c680*/  LDSM.16.MT88.4 R168, [R199+0x2100] ;  /* 0x00210000c7a8783b */ /* 0x000e620000004200 */
[----:B------:R-:W-:Y:S02]  /*c690*/  MUFU.EX2 R158, R31 ;  /* 0x0000001f009e7308 */ /* 0x000fe40000000800 */
[C---:B------:R-:W-:Y:S02]  /*c6a0*/  FMUL.FTZ R62, R0.reuse, R62 ;  /* 0x0000003e003e7220 */ /* 0x040fe40000410000 */
[----:B------:R-:W-:Y:S01]  /*c6b0*/  FMUL.FTZ R63, R0, R63 ;  /* 0x0000003f003f7220 */ /* 0x000fe20000410000 */
[----:B--2---:R-:W-:Y:S01]  /*c6c0*/  LDSM.16.MT88.4 R16, [R198+0x900] ;  /* 0x00090000c610783b */ /* 0x004fe20000004200 */
[C---:B---3--:R-:W-:Y:S04]  /*c6d0*/  HMMA.16816.F32 R44, R160.reuse, R172, R44 ;  /* 0x000000aca02c723c */ /* 0x048fe8000000182c */
[C---:B------:R-:W-:Y:S02]  /*c6e0*/  FMUL.FTZ R64, R2.reuse, R64 ;  /* 0x0000004002407220 */ /* 0x040fe40000410000 */
[----:B------:R-:W-:Y:S02]  /*c6f0*/  FMUL.FTZ R65, R2, R65 ;  /* 0x0000004102417220 */ /* 0x000fe40000410000 */
[C---:B------:R-:W-:Y:S01]  /*c700*/  HMMA.16816.F32 R48, R160.reuse, R174, R48 ;  /* 0x000000aea030723c */ /* 0x040fe20000001830 */
[----:B------:R-:W2:Y:S03]  /*c710*/  LDSM.16.MT88.4 R172, [R197+0x4100] ;  /* 0x00410000c5ac783b */ /* 0x000ea60000004200 */
        /* <DEDUP_REMOVED lines=26> */
[C---:B---3--:R-:W-:Y:S03]  /*c8c0*/  HMMA.16816.F32 R76, R160.reuse, R164, R76 ;  /* 0x000000a4a04c723c */ /* 0x048fe6000000184c */
[----:B------:R-:W-:Y:S02]  /*c8d0*/  FMUL.FTZ R83, R0, R83 ;  /* 0x0000005300537220 */ /* 0x000fe40000410000 */
[C---:B------:R-:W-:Y:S02]  /*c8e0*/  FMUL.FTZ R84, R2.reuse, R84 ;  /* 0x0000005402547220 */ /* 0x040fe40000410000 */
[----:B------:R-:W-:Y:S02]  /*c8f0*/  FMUL.FTZ R85, R2, R85 ;  /* 0x0000005502557220 */ /* 0x000fe40000410000 */
[C---:B------:R-:W-:Y:S01]  /*c900*/  FMUL.FTZ R86, R0.reuse, R86 ;  /* 0x0000005600567220 */ /* 0x040fe20000410000 */
[C---:B------:R-:W-:Y:S01]  /*c910*/  HMMA.16816.F32 R80, R160.reuse, R166, R80 ;  /* 0x000000a6a050723c */ /* 0x040fe20000001850 */
[----:B------:R-:W3:Y:S02]  /*c920*/  LDSM.16.MT88.4 R164, [R197+0x6100] ;  /* 0x00610000c5a4783b */ /* 0x000ee40000004200 */
[----:B------:R-:W-:Y:S02]  /*c930*/  FMUL.FTZ R87, R0, R87 ;  /* 0x0000005700577220 */ /* 0x000fe40000410000 */
[C---:B------:R-:W-:Y:S02]  /*c940*/  FMUL.FTZ R88, R2.reuse, R88 ;  /* 0x0000005802587220 */ /* 0x040fe40000410000 */
[----:B------:R-:W-:Y:S02]  /*c950*/  FMUL.FTZ R89, R2, R89 ;  /* 0x0000005902597220 */ /* 0x000fe40000410000 */
[C---:B------:R-:W-:Y:S01]  /*c960*/  FMUL.FTZ R90, R0.reuse, R90 ;  /* 0x0000005a005a7220 */ /* 0x040fe20000410000 */
[C---:B-1----:R-:W-:Y:S03]  /*c970*/  HMMA.16816.F32 R84, R160.reuse, R168, R84 ;  /* 0x000000a8a054723c */ /* 0x042fe60000001854 */
[----:B------:R-:W-:Y:S02]  /*c980*/  FMUL.FTZ R91, R0, R91 ;  /* 0x0000005b005b7220 */ /* 0x000fe40000410000 */
[C---:B------:R-:W-:Y:S02]  /*c990*/  FMUL.FTZ R92, R2.reuse, R92 ;  /* 0x0000005c025c7220 */ /* 0x040fe40000410000 */
[----:B------:R-:W-:Y:S02]  /*c9a0*/  FMUL.FTZ R93, R2, R93 ;  /* 0x0000005d025d7220 */ /* 0x000fe40000410000 */
[C---:B------:R-:W-:Y:S01]  /*c9b0*/  FMUL.FTZ R94, R0.reuse, R94 ;  /* 0x0000005e005e7220 */ /* 0x040fe20000410000 */
[C---:B------:R-:W-:Y:S01]  /*c9c0*/  HMMA.16816.F32 R88, R160.reuse, R170, R88 ;  /* 0x000000aaa058723c */ /* 0x040fe20000001858 */
[----:B------:R-:W1:Y:S02]  /*c9d0*/  LDSM.16.MT88.4 R168, [R198+0x6100] ;  /* 0x00610000c6a8783b */ /* 0x000e640000004200 */
[----:B------:R-:W-:Y:S02]  /*c9e0*/  FMUL.FTZ R95, R0, R95 ;  /* 0x0000005f005f7220 */ /* 0x000fe40000410000 */
[C---:B------:R-:W-:Y:S02]  /*c9f0*/  FMUL.FTZ R96, R2.reuse, R96 ;  /* 0x0000006002607220 */ /* 0x040fe40000410000 */
[----:B------:R-:W-:Y:S02]  /*ca00*/  FMUL.FTZ R97, R2, R97 ;  /* 0x0000006102617220 */ /* 0x000fe40000410000 */
[C---:B------:R-:W-:Y:S01]  /*ca10*/  FMUL.FTZ R98, R0.reuse, R98 ;  /* 0x0000006200627220 */ /* 0x040fe20000410000 */
[C---:B--2---:R-:W-:Y:S03]  /*ca20*/  HMMA.16816.F32 R92, R160.reuse, R172, R92 ;  /* 0x000000aca05c723c */ /* 0x044fe6000000185c */
[----:B------:R-:W-:Y:S02]  /*ca30*/  FMUL.FTZ R99, R0, R99 ;  /* 0x0000006300637220 */ /* 0x000fe40000410000 */
[C---:B------:R-:W-:Y:S02]  /*ca40*/  FMUL.FTZ R100, R2.reuse, R100 ;  /* 0x0000006402647220 */ /* 0x040fe40000410000 */
[----:B------:R-:W-:Y:S02]  /*ca50*/  FMUL.FTZ R101, R2, R101 ;  /* 0x0000006502657220 */ /* 0x000fe40000410000 */
[C---:B------:R-:W-:Y:S01]  /*ca60*/  FMUL.FTZ R102, R0.reuse, R102 ;  /* 0x0000006600667220 */ /* 0x040fe20000410000 */
[C---:B------:R-:W-:Y:S01]  /*ca70*/  HMMA.16816.F32 R96, R160.reuse, R174, R96 ;  /* 0x000000aea060723c */ /* 0x040fe20000001860 */
[----:B------:R-:W2:Y:S02]  /*ca80*/  LDSM.16.MT88.4 R172, [R200+0x6100] ;  /* 0x00610000c8ac783b */ /* 0x000ea40000004200 */
[----:B------:R-:W-:Y:S02]  /*ca90*/  FMUL.FTZ R103, R0, R103 ;  /* 0x0000006700677220 */ /* 0x000fe40000410000 */
        /* <DEDUP_REMOVED lines=31> */
[----:B------:R-:W-:Y:S02]  /*cc90*/  LDSM.16.MT88.4 R172, [R198+0x2900] ;  /* 0x00290000c6ac783b */ /* 0x000fe40000004200 */
[----:B------:R-:W-:Y:S02]  /*cca0*/  FMUL.FTZ R127, R0, R127 ;  /* 0x0000007f007f7220 */ /* 0x000fe40000410000 */
[C---:B------:R-:W-:Y:S02]  /*ccb0*/  FMUL.FTZ R128, R2.reuse, R128 ;  /* 0x0000008002807220 */ /* 0x040fe40000410000 */
[----:B------:R-:W-:Y:S02]  /*ccc0*/  FMUL.FTZ R129, R2, R129 ;  /* 0x0000008102817220 */ /* 0x000fe40000410000 */
[C---:B------:R-:W-:Y:S01]  /*ccd0*/  FMUL.FTZ R130, R0.reuse, R130 ;  /* 0x0000008200827220 */ /* 0x040fe20000410000 */
[C---:B------:R-:W-:Y:S03]  /*cce0*/  HMMA.16816.F32 R124, R160.reuse, R12, R124 ;  /* 0x0000000ca07c723c */ /* 0x040fe6000000187c */
[----:B------:R-:W-:Y:S02]  /*ccf0*/  FMUL.FTZ R131, R0, R131 ;  /* 0x0000008300837220 */ /* 0x000fe40000410000 */
[--C-:B------:R-:W-:Y:S02]  /*cd00*/  FFMA.FTZ R32, R32, c[0x0][0x2d0], -R181.reuse ;  /* 0x0000b40020207a23 */ /* 0x100fe400000108b5 */
[----:B------:R-:W-:Y:S01]  /*cd10*/  F2FP.PACK_AB R12, R191, R192 ;  /* 0x000000c0bf0c723e */ /* 0x000fe200000000ff */
[----:B------:R-:W-:Y:S01]  /*cd20*/  FFMA.FTZ R33, R33, c[0x0][0x2d0], -R181 ;  /* 0x0000b40021217a23 */ /* 0x000fe200000108b5 */
[----:B------:R-:W-:Y:S01]  /*cd30*/  F2FP.PACK_AB R13, R179, R180 ;  /* 0x000000b4b30d723e */ /* 0x000fe200000000ff */
[----:B------:R-:W-:Y:S01]  /*cd40*/  HMMA.16816.F32 R128, R160, R14, R128 ;  /* 0x0000000ea080723c */ /* 0x000fe20000001880 */
[----:B------:R-:W2:Y:S01]  /*cd50*/  LDSM.16.MT88.4 R160, [R199+0x900] ;  /* 0x00090000c7a0783b */ /* 0x000ea20000004200 */
[----:B------:R-:W-:Y:S01]  /*cd60*/  MUFU.EX2 R32, R32 ;  /* 0x0000002000207308 */ /* 0x000fe20000000800 */
[--C-:B------:R-:W-:Y:S02]  /*cd70*/  FFMA.FTZ R34, R34, c[0x0][0x2d0], -R157.reuse ;  /* 0x0000b40022227a23 */ /* 0x100fe4000001089d */
[----:B------:R-:W-:Y:S02]  /*cd80*/  FFMA.FTZ R157, R35, c[0x0][0x2d0], -R157 ;  /* 0x0000b400239d7a23 */ /* 0x000fe4000001089d */
[----:B------:R-:W-:Y:S01]  /*cd90*/  F2FP.PACK_AB R14, R189, R190 ;  /* 0x000000bebd0e723e */ /* 0x000fe200000000ff */
[----:B------:R-:W-:Y:S01]  /*cda0*/  FFMA.FTZ R2, R2, R244, R226 ;  /* 0x000000f402027223 */ /* 0x000fe200000100e2 */
[----:B------:R-:W-:Y:S03]  /*cdb0*/  F2FP.PACK_AB R15, R177, R178 ;  /* 0x000000b2b10f723e */ /* 0x000fe600000000ff */
[----:B------:R-:W-:Y:S01]  /*cdc0*/  MUFU.EX2 R33, R33 ;  /* 0x0000002100217308 */ /* 0x000fe20000000800 */
[----:B------:R-:W-:Y:S02]  /*cdd0*/  FFMA.FTZ R0, R0, R245, R185 ;  /* 0x000000f500007223 */ /* 0x000fe400000100b9 */
[----:B------:R-:W-:Y:S01]  /*cde0*/  FADD.FTZ R2, R195, R2 ;  /* 0x00000002c3027221 */ /* 0x000fe20000010000 */
[C---:B---3--:R-:W-:Y:S05]  /*cdf0*/  HMMA.16816.F32 R4, R12.reuse, R164, R4 ;  /* 0x000000a40c04723c */ /* 0x048fea0000001804 */
[----:B------:R-:W-:Y:S01]  /*ce00*/  FADD.FTZ R0, R184, R0 ;  /* 0x00000000b8007221 */ /* 0x000fe20000010000 */
[----:B------:R-:W-:Y:S01]  /*ce10*/  MUFU.EX2 R34, R34 ;  /* 0x0000002200227308 */ /* 0x000fe20000000800 */
[----:B------:R-:W-:Y:S01]  /*ce20*/  FADD.FTZ R2, R194, R2 ;  /* 0x00000002c2027221 */ /* 0x000fe20000010000 */
[C---:B------:R-:W-:Y:S01]  /*ce30*/  HMMA.16816.F32 R8, R12.reuse, R166, R8 ;  /* 0x000000a60c08723c */ /* 0x040fe20000001808 */
[----:B------:R-:W3:Y:S03]  /*ce40*/  LDSM.16.MT88.4 R164, [R197+0x2900] ;  /* 0x00290000c5a4783b */ /* 0x000ee60000004200 */
[----:B------:R-:W-:Y:S02]  /*ce50*/  FADD.FTZ R0, R183, R0 ;  /* 0x00000000b7007221 */ /* 0x000fe40000010000 */
[----:B------:R-:W-:Y:S02]  /*ce60*/  FADD.FTZ R2, R193, R2 ;  /* 0x00000002c1027221 */ /* 0x000fe40000010000 */
[C---:B------:R-:W-:Y:S01]  /*ce70*/  HMMA.16816.F32 R132, R12.reuse, R16, R132 ;  /* 0x000000100c84723c */ /* 0x040fe20000001884 */
[----:B------:R-:W-:Y:S03]  /*ce80*/  MUFU.EX2 R157, R157 ;  /* 0x0000009d009d7308 */ /* 0x000fe60000000800 */
        /* <DEDUP_REMOVED lines=20> */
[C---:B---3--:R-:W-:Y:S04]  /*cfd0*/  HMMA.16816.F32 R36, R12.reuse, R164, R36 ;  /* 0x000000a40c24723c */ /* 0x048fe80000001824 */
[----:B------:R-:W-:Y:S04]  /*cfe0*/  FADD.FTZ R2, R186, R2 ;  /* 0x00000002ba027221 */ /* 0x000fe80000010000 */
[C---:B------:R-:W-:Y:S01]  /*cff0*/  HMMA.16816.F32 R40, R12.reuse, R166, R40 ;  /* 0x000000a60c28723c */ /* 0x040fe20000001828 */
[----:B------:R-:W3:Y:S07]  /*d000*/  LDSM.16.MT88.4 R164, [R198+0x4900] ;  /* 0x00490000c6a4783b */ /* 0x000eee0000004200 */
[C---:B------:R-:W-:Y:S08]  /*d010*/  HMMA.16816.F32 R44, R12.reuse, R172, R44 ;  /* 0x000000ac0c2c723c */ /* 0x040ff0000000182c */
[C---:B------:R-:W-:Y:S01]  /*d020*/  HMMA.16816.F32 R48, R12.reuse, R174, R48 ;  /* 0x000000ae0c30723c */ /* 0x040fe20000001830 */
[----:B------:R-:W5:Y:S07]  /*d030*/  LDSM.16.MT88.4 R172, [R200+0x4900] ;  /* 0x00490000c8ac783b */ /* 0x000f6e0000004200 */
[C---:B----4-:R-:W-:Y:S08]  /*d040*/  HMMA.16816.F32 R52, R12.reuse, R16, R52 ;  /* 0x000000100c34723c */ /* 0x050ff00000001834 */
        /* <DEDUP_REMOVED lines=11> */
[C---:B-----5:R-:W-:Y:S01]  /*d100*/  HMMA.16816.F32 R84, R12.reuse, R172, R84 ;  /* 0x000000ac0c54723c */ /* 0x060fe20000001854 */
[----:B------:R-:W-:Y:S07]  /*d110*/  MUFU.EX2 R173, R26 ;  /* 0x0000001a00ad7308 */ /* 0x000fee0000000800 */
[C---:B------:R-:W-:Y:S03]  /*d120*/  HMMA.16816.F32 R88, R12.reuse, R174, R88 ;  /* 0x000000ae0c58723c */ /* 0x040fe60000001858 */
[----:B------:R3:W5:Y:S05]  /*d130*/  MUFU.EX2 R174, R23 ;  /* 0x0000001700ae7308 */ /* 0x00076a0000000800 */
[C---:B----4-:R-:W-:Y:S05]  /*d140*/  HMMA.16816.F32 R92, R12.reuse, R16, R92 ;  /* 0x000000100c5c723c */ /* 0x050fea000000185c */
[----:B------:R-:W4:Y:S03]  /*d150*/  MUFU.EX2 R175, R25 ;  /* 0x0000001900af7308 */ /* 0x000f260000000800 */
[C---:B------:R-:W-:Y:S01]  /*d160*/  HMMA.16816.F32 R96, R12.reuse, R18, R96 ;  /* 0x000000120c60723c */ /* 0x040fe20000001860 */
[----:B------:R-:W-:Y:S06]  /*d170*/  LDSM.16.MT88.4 R16, [R199+0x6900] ;  /* 0x00690000c710783b */ /* 0x000fec0000004200 */
[----:B------:R2:W2:Y:S01]  /*d180*/  MUFU.EX2 R172, R27 ;  /* 0x0000001b00ac7308 */ /* 0x0004a20000000800 */
[C---:B-1----:R-:W-:Y:S01]  /*d190*/  HMMA.16816.F32 R100, R12.reuse, R160, R100 ;  /* 0x000000a00c64723c */ /* 0x042fe20000001864 */
[----:B---3--:R-:W1:Y:S03]  /*d1a0*/  LDSM.16.MT88.4 R20, [R200+0x6900] ;  /* 0x00690000c814783b */ /* 0x008e660000004200 */
[----:B-----5:R-:W-:Y:S04]  /*d1b0*/  FADD.FTZ R0, R174, R0 ;  /* 0x00000000ae007221 */ /* 0x020fe80000010000 */
[C---:B------:R-:W-:Y:S01]  /*d1c0*/  HMMA.16816.F32 R104, R12.reuse, R162, R104 ;  /* 0x000000a20c68723c */ /* 0x040fe20000001868 */
[----:B------:R-:W3:Y:S03]  /*d1d0*/  LDSM.16.MT88.4 R160, [R197+0x1100] ;  /* 0x00110000c5a0783b */ /* 0x000ee60000004200 */
[----:B------:R-:W-:Y:S02]  /*d1e0*/  FADD.FTZ R0, R173, R0 ;  /* 0x00000000ad007221 */ /* 0x000fe40000010000 */
[----:B----4-:R-:W-:Y:S02]  /*d1f0*/  FADD.FTZ R2, R175, R2 ;  /* 0x00000002af027221 */ /* 0x010fe40000010000 */
[C---:B--2---:R-:W-:Y:S01]  /*d200*/  HMMA.16816.F32 R108, R12.reuse, R164, R108 ;  /* 0x000000a40c6c723c */ /* 0x044fe2000000186c */
[----:B------:R-:W2:Y:S07]  /*d210*/  LDSM.16.MT88.4 R24, [R200+0x1100] ;  /* 0x00110000c818783b */ /* 0x000eae0000004200 */
[C---:B------:R-:W-:Y:S04]  /*d220*/  HMMA.16816.F32 R112, R12.reuse, R166, R112 ;  /* 0x000000a60c70723c */ /* 0x040fe80000001870 */
[----:B------:R-:W-:Y:S01]  /*d230*/  FADD.FTZ R0, R172, R0 ;  /* 0x00000000ac007221 */ /* 0x000fe20000010000 */
[----:B------:R-:W-:Y:S03]  /*d240*/  LDSM.16.MT88.4 R164, [R200+0x3100] ;  /* 0x00310000c8a4783b */ /* 0x000fe60000004200 */
[C---:B-1----:R-:W-:Y:S08]  /*d250*/  HMMA.16816.F32 R116, R12.reuse, R20, R116 ;  /* 0x000000140c74723c */ /* 0x042ff00000001874 */
[C---:B------:R-:W-:Y:S01]  /*d260*/  HMMA.16816.F32 R120, R12.reuse, R22, R120 ;  /* 0x000000160c78723c */ /* 0x040fe20000001878 */
[----:B------:R-:W-:Y:S07]  /*d270*/  LDSM.16.MT88.4 R20, [R197+0x3100] ;  /* 0x00310000c514783b */ /* 0x000fee0000004200 */
[C---:B------:R-:W-:Y:S08]  /*d280*/  HMMA.16816.F32 R124, R12.reuse, R16, R124 ;  /* 0x000000100c7c723c */ /* 0x040ff0000000187c */
[----:B------:R-:W-:Y:S01]  /*d290*/  HMMA.16816.F32 R128, R12, R18, R128 ;  /* 0x000000120c80723c */ /* 0x000fe20000001880 */
[----:B------:R-:W1:Y:S06]  /*d2a0*/  LDSM.16.MT88.4 R16, [R199+0x1100] ;  /* 0x00110000c710783b */ /* 0x000e6c0000004200 */
[----:B------:R-:W-:Y:S02]  /*d2b0*/  F2FP.PACK_AB R12, R187, R188 ;  /* 0x000000bcbb0c723e */ /* 0x000fe400000000ff */
[----:B------:R-:W-:Y:S03]  /*d2c0*/  F2FP.PACK_AB R13, R174, R176 ;  /* 0x000000b0ae0d723e */ /* 0x000fe600000000ff */
[----:B------:R-:W-:Y:S02]  /*d2d0*/  F2FP.PACK_AB R14, R175, R186 ;  /* 0x000000baaf0e723e */ /* 0x000fe400000000ff */
[----:B------:R-:W-:Y:S07]  /*d2e0*/  F2FP.PACK_AB R15, R172, R173 ;  /* 0x000000adac0f723e */ /* 0x000fee00000000ff */
[C---:B---3--:R-:W-:Y:S08]  /*d2f0*/  HMMA.16816.F32 R4, R12.reuse, R160, R4 ;  /* 0x000000a00c04723c */ /* 0x048ff00000001804 */
[C---:B------:R-:W-:Y:S01]  /*d300*/  HMMA.16816.F32 R8, R12.reuse, R162, R8 ;  /* 0x000000a20c08723c */ /* 0x040fe20000001808 */
[----:B------:R-:W3:Y:S07]  /*d310*/  LDSM.16.MT88.4 R160, [R198+0x3100] ;  /* 0x00310000c6a0783b */ /* 0x000eee0000004200 */
[C---:B------:R-:W-:Y:S01]  /*d320*/  HMMA.16816.F32 R132, R12.reuse, R168, R132 ;  /* 0x000000a80c84723c */ /* 0x040fe20000001884 */
[----:B------:R-:W4:Y:S07]  /*d330*/  MUFU.EX2 R169, R28 ;  /* 0x0000001c00a97308 */ /* 0x000f2e0000000800 */
[C---:B------:R-:W-:Y:S03]  /*d340*/  HMMA.16816.F32 R136, R12.reuse, R170, R136 ;  /* 0x000000aa0c88723c */ /* 0x040fe60000001888 */
[----:B------:R5:W3:Y:S05]  /*d350*/  MUFU.EX2 R168, R29 ;  /* 0x0000001d00a87308 */ /* 0x000aea0000000800 */
[C---:B--2---:R-:W-:Y:S08]  /*d360*/  HMMA.16816.F32 R140, R12.reuse, R24, R140 ;  /* 0x000000180c8c723c */ /* 0x044ff0000000188c */
[C---:B------:R-:W-:Y:S01]  /*d370*/  HMMA.16816.F32 R144, R12.reuse, R26, R144 ;  /* 0x0000001a0c90723c */ /* 0x040fe20000001890 */
[----:B------:R-:W2:Y:S03]  /*d380*/  LDSM.16.MT88.4 R24, [R199+0x3100] ;  /* 0x00310000c718783b */ /* 0x000ea60000004200 */
[----:B----4-:R-:W-:Y:S04]  /*d390*/  FADD.FTZ R2, R169, R2 ;  /* 0x00000002a9027221 */ /* 0x010fe80000010000 */
[C---:B-1----:R-:W-:Y:S01]  /*d3a0*/  HMMA.16816.F32 R148, R12.reuse, R16, R148 ;  /* 0x000000100c94723c */ /* 0x042fe20000001894 */
[----:B-----5:R-:W-:Y:S07]  /*d3b0*/  LDSM.16.MT88.4 R28, [R199+0x7100] ;  /* 0x00710000c71c783b */ /* 0x020fee0000004200 */
[C---:B------:R-:W-:Y:S01]  /*d3c0*/  HMMA.16816.F32 R152, R12.reuse, R18, R152 ;  /* 0x000000120c98723c */ /* 0x040fe20000001898 */
[----:B------:R-:W1:Y:S07]  /*d3d0*/  LDSM.16.MT88.4 R16, [R197+0x5100] ;  /* 0x00510000c510783b */ /* 0x000e6e0000004200 */
        /* <DEDUP_REMOVED lines=8> */
[----:B------:R-:W5:Y:S07]  /*d460*/  LDSM.16.MT88.4 R164, [R199+0x5100] ;  /* 0x00510000c7a4783b */ /* 0x000f6e0000004200 */
[C---:B--2---:R-:W-:Y:S08]  /*d470*/  HMMA.16816.F32 R60, R12.reuse, R24, R60 ;  /* 0x000000180c3c723c */ /* 0x044ff0000000183c */
[C---:B------:R-:W-:Y:S01]  /*d480*/  HMMA.16816.F32 R64, R12.reuse, R26, R64 ;  /* 0x0000001a0c40723c */ /* 0x040fe20000001840 */
[----:B------:R-:W-:Y:S07]  /*d490*/  LDSM.16.MT88.4 R24, [R200+0x7100] ;  /* 0x00710000c818783b */ /* 0x000fee0000004200 */
[C---:B-1----:R-:W-:Y:S08]  /*d4a0*/  HMMA.16816.F32 R68, R12.reuse, R16, R68 ;  /* 0x000000100c44723c */ /* 0x042ff00000001844 */
[C---:B------:R-:W-:Y:S01]  /*d4b0*/  HMMA.16816.F32 R72, R12.reuse, R18, R72 ;  /* 0x000000120c48723c */ /* 0x040fe20000001848 */
[----:B------:R-:W1:Y:S07]  /*d4c0*/  LDSM.16.MT88.4 R16, [R197+0x7100] ;  /* 0x00710000c510783b */ /* 0x000e6e0000004200 */
[C---:B----4-:R-:W-:Y:S08]  /*d4d0*/  HMMA.16816.F32 R76, R12.reuse, R20, R76 ;  /* 0x000000140c4c723c */ /* 0x050ff0000000184c */
[C---:B------:R-:W-:Y:S01]  /*d4e0*/  HMMA.16816.F32 R80, R12.reuse, R22, R80 ;  /* 0x000000160c50723c */ /* 0x040fe20000001850 */
[----:B------:R-:W2:Y:S07]  /*d4f0*/  LDSM.16.MT88.4 R20, [R198+0x7100] ;  /* 0x00710000c614783b */ /* 0x000eae0000004200 */
[C---:B---3--:R-:W-:Y:S08]  /*d500*/  HMMA.16816.F32 R84, R12.reuse, R160, R84 ;  /* 0x000000a00c54723c */ /* 0x048ff00000001854 */
[C---:B------:R-:W-:Y:S08]  /*d510*/  HMMA.16816.F32 R88, R12.reuse, R162, R88 ;  /* 0x000000a20c58723c */ /* 0x040ff00000001858 */
        /* <DEDUP_REMOVED lines=12> */
[C---:B------:R-:W-:Y:S08]  /*d5e0*/  HMMA.16816.F32 R124, R12.reuse, R28, R124 ;  /* 0x0000001c0c7c723c */ /* 0x040ff0000000187c */
[----:B------:R-:W-:Y:S07]  /*d5f0*/  HMMA.16816.F32 R128, R12, R30, R128 ;  /* 0x0000001e0c80723c */ /* 0x000fee0000001880 */
[----:B------:R-:W-:Y:S02]  /*d600*/  F2FP.PACK_AB R12, R168, R169 ;  /* 0x000000a9a80c723e */ /* 0x000fe400000000ff */
[----:B------:R-:W-:Y:S03]  /*d610*/  F2FP.PACK_AB R13, R158, R159 ;  /* 0x0000009f9e0d723e */ /* 0x000fe600000000ff */
[----:B------:R-:W-:Y:S02]  /*d620*/  F2FP.PACK_AB R14, R33, R32 ;  /* 0x00000020210e723e */ /* 0x000fe400000000ff */
[----:B------:R-:W-:Y:S07]  /*d630*/  F2FP.PACK_AB R15, R157, R34 ;  /* 0x000000229d0f723e */ /* 0x000fee00000000ff */
[C---:B---3--:R-:W-:Y:S01]  /*d640*/  HMMA.16816.F32 R160, R12.reuse, R164, R4 ;  /* 0x000000a40ca0723c */ /* 0x048fe20000001804 */
[----:B------:R-:W3:Y:S07]  /*d650*/  LDSM.16.MT88.4 R4, [R197+0x3900] ;  /* 0x00390000c504783b */ /* 0x000eee0000004200 */
        /* <DEDUP_REMOVED lines=11> */
[C---:B---3--:R-:W-:Y:S08]  /*d710*/  HMMA.16816.F32 R36, R12.reuse, R4, R36 ;  /* 0x000000040c24723c */ /* 0x048ff00000001824 */
[C---:B------:R-:W-:Y:S01]  /*d720*/  HMMA.16816.F32 R40, R12.reuse, R6, R40 ;  /* 0x000000060c28723c */ /* 0x040fe20000001828 */
[----:B------:R-:W3:Y:S07]  /*d730*/  LDSM.16.MT88.4 R4, [R198+0x5900] ;  /* 0x00590000c604783b */ /* 0x000eee0000004200 */
        /* <DEDUP_REMOVED lines=19> */
[C---:B------:R-:W-:Y:S08]  /*d870*/  HMMA.16816.F32 R96, R12.reuse, R18, R96 ;  /* 0x000000120c60723c */ /* 0x040ff00000001860 */
[C---:B--2---:R-:W-:Y:S08]  /*d880*/  HMMA.16816.F32 R100, R12.reuse, R20, R100 ;  /* 0x000000140c64723c */ /* 0x044ff00000001864 */
[C---:B------:R-:W-:Y:S08]  /*d890*/  HMMA.16816.F32 R104, R12.reuse, R22, R104 ;  /* 0x000000160c68723c */ /* 0x040ff00000001868 */
[C---:B----4-:R-:W-:Y:S08]  /*d8a0*/  HMMA.16816.F32 R108, R12.reuse, R24, R108 ;  /* 0x000000180c6c723c */ /* 0x050ff0000000186c */
[C---:B------:R-:W-:Y:S08]  /*d8b0*/  HMMA.16816.F32 R112, R12.reuse, R26, R112 ;  /* 0x0000001a0c70723c */ /* 0x040ff00000001870 */
[C---:B---3--:R-:W-:Y:S07]  /*d8c0*/  HMMA.16816.F32 R116, R12.reuse, R4, R116 ;  /* 0x000000040c74723c */ /* 0x048fee0000001874 */
[----:B------:R-:W-:Y:S01]  /*d8d0*/  FADD.FTZ R4, R159, R0 ;  /* 0x000000009f047221 */ /* 0x000fe20000010000 */
[C---:B------:R-:W-:Y:S04]  /*d8e0*/  HMMA.16816.F32 R120, R12.reuse, R6, R120 ;  /* 0x000000060c78723c */ /* 0x040fe80000001878 */
[----:B------:R-:W-:Y:S02]  /*d8f0*/  FADD.FTZ R0, R168, R2 ;  /* 0x00000002a8007221 */ /* 0x000fe40000010000 */
[----:B------:R-:W-:Y:S01]  /*d900*/  FADD.FTZ R4, R158, R4 ;  /* 0x000000049e047221 */ /* 0x000fe20000010000 */
[----:B------:R-:W-:Y:S01]  /*d910*/  MOV R158, R3 ;  /* 0x00000003009e7202 */ /* 0x000fe20000000f00 */
[C---:B-----5:R-:W-:Y:S04]  /*d920*/  HMMA.16816.F32 R124, R12.reuse, R8, R124 ;  /* 0x000000080c7c723c */ /* 0x060fe8000000187c */
[----:B------:R-:W-:Y:S02]  /*d930*/  FADD.FTZ R2, R32, R0 ;  /* 0x0000000020027221 */ /* 0x000fe40000010000 */
[----:B------:R-:W-:Y:S02]  /*d940*/  FADD.FTZ R0, R34, R4 ;  /* 0x0000000422007221 */ /* 0x000fe40000010000 */
[----:B------:R-:W-:Y:S04]  /*d950*/  HMMA.16816.F32 R128, R12, R10, R128 ;  /* 0x0000000a0c80723c */ /* 0x000fe80000001880 */
[----:B------:R-:W-:Y:S02]  /*d960*/  FADD.FTZ R244, R33, R2 ;  /* 0x0000000221f47221 */ /* 0x000fe40000010000 */
[----:B------:R-:W-:Y:S01]  /*d970*/  FADD.FTZ R245, R157, R0 ;  /* 0x000000009df57221 */ /* 0x000fe20000010000 */
[----:B------:R-:W-:Y:S01]  /*d980*/  MOV R157, R156 ;  /* 0x0000009c009d7202 */ /* 0x000fe20000000f00 */
[----:B------:R-:W-:-:S05]  /*d990*/  @P0 BRA `(.L_x_4202) ;  /* 0xffffcd4000000947 */ /* 0x000fca000383ffff */
.L_x_4201:
[----:B------:R-:W-:-:S13]  /*d9a0*/  ISETP.GE.AND P0, PT, R223, R233, PT ;  /* 0x000000e9df00720c */ /* 0x000fda0003f06270 */
[----:B------:R-:W-:Y:S05]  /*d9b0*/  @!P0 BRA `(.L_x_4203) ;  /* 0x00003f5000008947 */ /* 0x000fea0003800000 */
[----:B------:R-:W2:Y:S01]  /*d9c0*/  LDL.64 R6, [R1+0x30] ;  /* 0x0000300001067983 */ /* 0x000ea20000100a00 */
[----:B------:R-:W-:-:S03]  /*d9d0*/  ULDC.64 UR4, c[0x0][0x208] ;  /* 0x0000820000047ab9 */ /* 0x000fc60000000a00 */
[----:B------:R-:W2:Y:S04]  /*d9e0*/  LDL.64 R4, [R1+0x18] ;  /* 0x0000180001047983 */ /* 0x000ea80000100a00 */
[----:B------:R-:W3:Y:S04]  /*d9f0*/  LDL.64 R10, [R1+0x28] ;  /* 0x00002800010a7983 */ /* 0x000ee80000100a00 */
[----:B------:R-:W4:Y:S01]  /*da00*/  LDL.64 R8, [R1+0x20] ;  /* 0x0000200001087983 */ /* 0x000f220000100a00 */
[----:B------:R-:W-:Y:S01]  /*da10*/  MOV R158, R3 ;  /* 0x00000003009e7202 */ /* 0x000fe20000000f00 */
[----:B------:R-:W-:Y:S01]  /*da20*/  IMAD.MOV.U32 R157, RZ, RZ, R156 ;  /* 0x000000ffff9d7224 */ /* 0x000fe200078e009c */
[----:B------:R-:W-:-:S02]  /*da30*/  USHF.L.U64.HI UR5, UR4, 0x5, UR5 ;  /* 0x0000000504057899 */ /* 0x000fc40008010205 */
[----:B------:R-:W-:Y:S01]  /*da40*/  USHF.L.U32 UR4, UR4, 0x5, URZ ;  /* 0x0000000504047899 */ /* 0x000fe2000800063f */
[----:B--2---:R-:W-:-:S05]  /*da50*/  MOV R4, R6 ;  /* 0x0000000600047202 */ /* 0x004fca0000000f00 */
[----:B------:R1:W-:Y:S01]  /*da60*/  STL.64 [R1+0x18], R4 ;  /* 0x0000180401007387 */ /* 0x0003e20000100a00 */
[C---:B------:R-:W-:Y:S02]  /*da70*/  IADD3 R230, P6, R6.reuse, 0x40, RZ ;  /* 0x0000004006e67810 */ /* 0x040fe40007fde0ff */
[C---:B------:R-:W-:Y:S02]  /*da80*/  IADD3 R226, P0, R6.reuse, 0xc0, RZ ;  /* 0x000000c006e27810 */ /* 0x040fe40007f1e0ff */
[----:B------:R-:W-:Y:S01]  /*da90*/  IADD3 R228, P5, R6, 0x80, RZ ;  /* 0x0000008006e47810 */ /* 0x000fe20007fbe0ff */
[--C-:B------:R-:W-:Y:S01]  /*daa0*/  IMAD.X R231, RZ, RZ, R5.reuse, P6 ;  /* 0x000000ffffe77224 */ /* 0x100fe200030e0605 */
[C---:B---3--:R-:W-:Y:S01]  /*dab0*/  IADD3 R248, P6, R10.reuse, 0x40, RZ ;  /* 0x000000400af87810 */ /* 0x048fe20007fde0ff */
[--C-:B------:R-:W-:Y:S01]  /*dac0*/  IMAD.X R227, RZ, RZ, R5.reuse, P0 ;  /* 0x000000ffffe37224 */ /* 0x100fe200000e0605 */
[C---:B------:R-:W-:Y:S01]  /*dad0*/  IADD3 R241, P0, R10.reuse, 0xc0, RZ ;  /* 0x000000c00af17810 */ /* 0x040fe20007f1e0ff */
[----:B------:R-:W-:Y:S01]  /*dae0*/  IMAD.X R229, RZ, RZ, R5, P5 ;  /* 0x000000ffffe57224 */ /* 0x000fe200028e0605 */
[----:B------:R-:W-:Y:S01]  /*daf0*/  IADD3 R243, P5, R10, 0x80, RZ ;  /* 0x000000800af37810 */ /* 0x000fe20007fbe0ff */
[----:B----4-:R-:W-:-:S02]  /*db00*/  IMAD.X R247, RZ, RZ, R9, P6 ;  /* 0x000000fffff77224 */ /* 0x010fc400030e0609 */
[----:B------:R-:W-:Y:S01]  /*db10*/  IMAD.X R240, RZ, RZ, R9, P0 ;  /* 0x000000fffff07224 */ /* 0x000fe200000e0609 */
[----:B------:R-:W-:Y:S02]  /*db20*/  IADD3.X R242, RZ, R9, RZ, P5, !PT ;  /* 0x00000009fff27210 */ /* 0x000fe40002ffe4ff */
.L_x_4212:
[----:B------:R-:W2:Y:S01]  /*db30*/  LDL.64 R24, [R1+0x18] ;  /* 0x0000180001187983 */ /* 0x000ea20000100a00 */
[----:B------:R-:W-:Y:S04]  /*db40*/  DEPBAR.LE SB0, 0x0 ;  /* 0x000080000000791a */ /* 0x000fe80000000000 */
[----:B------:R-:W3:Y:S01]  /*db50*/  LDL.64 R16, [R1+0x30] ;  /* 0x0000300001107983 */ /* 0x000ee20000100a00 */
[----:B------:R-:W-:Y:S01]  /*db60*/  IMAD.MOV.U32 R2, RZ, RZ, 0x6 ;  /* 0x00000006ff027424 */ /* 0x000fe200078e00ff */
[----:B-1----:R-:W-:Y:S01]  /*db70*/  SHF.R.S32.HI R4, RZ, 0x1f, R223 ;  /* 0x0000001fff047819 */ /* 0x002fe200000114df */
[----:B------:R-:W-:Y:S02]  /*db80*/  IMAD.MOV.U32 R0, RZ, RZ, c[0x0][0x208] ;  /* 0x00008200ff007624 */ /* 0x000fe400078e00ff */
[----:B------:R-:W-:Y:S01]  /*db90*/  BAR.SYNC.DEFER_BLOCKING 0x0 ;  /* 0x0000000000007b1d */ /* 0x000fe20000010000 */
[----:B------:R-:W-:Y:S02]  /*dba0*/  IMAD.MOV.U32 R18, RZ, RZ, c[0x0][0x208] ;  /* 0x00008200ff127624 */ /* 0x000fe400078e00ff */
[----:B------:R-:W-:Y:S01]  /*dbb0*/  SHF.L.U64.HI R0, R0, R2, c[0x0][0x20c] ;  /* 0x0000830000007619 */ /* 0x000fe20000010202 */
[----:B------:R-:W-:Y:S02]  /*dbc0*/  IMAD.MOV.U32 R238, RZ, RZ, c[0x0][0x1e0] ;  /* 0x00007800ffee7624 */ /* 0x000fe400078e00ff */
[----:B------:R-:W-:Y:S02]  /*dbd0*/  IMAD.SHL.U32 R18, R18, 0x40, RZ ;  /* 0x0000004012127824 */ /* 0x000fe400078e00ff */
[----:B------:R-:W-:Y:S02]  /*dbe0*/  IMAD R0, R0, R223, RZ ;  /* 0x000000df00007224 */ /* 0x000fe400078e02ff */
[CC--:B------:R-:W-:Y:S04]  /*dbf0*/  IMAD.WIDE.U32 R12, R223.reuse, R18.reuse, UR4 ;  /* 0x00000004df0c7e25 */ /* 0x0c0fe8000f8e0012 */
[-C--:B------:R-:W-:Y:S02]  /*dc00*/  IMAD R0, R4, R18.reuse, R0 ;  /* 0x0000001204007224 */ /* 0x080fe400078e0200 */
[CC--:B------:R-:W-:Y:S04]  /*dc10*/  IMAD.WIDE.U32 R4, R223.reuse, R18.reuse, R230 ;  /* 0x00000012df047225 */ /* 0x0c0fe800078e00e6 */
[C---:B------:R-:W-:Y:S01]  /*dc20*/  IMAD.WIDE.U32 R6, R223.reuse, R18, R228 ;  /* 0x00000012df067225 */ /* 0x040fe200078e00e4 */
[----:B------:R-:W-:Y:S03]  /*dc30*/  LDSM.16.M88.4 R32, [R203+0x10100] ;  /* 0x01010000cb20783b */ /* 0x000fe60000000200 */
[----:B------:R-:W-:Y:S01]  /*dc40*/  IMAD.IADD R7, R0, 0x1, R7 ;  /* 0x0000000100077824 */ /* 0x000fe200078e0207 */
[----:B------:R-:W-:Y:S01]  /*dc50*/  LEA R22, P6, R6, c[0x0][0x1f8], 0x1 ;  /* 0x00007e0006167a11 */ /* 0x000fe200078c08ff */
[----:B------:R-:W-:Y:S01]  /*dc60*/  IMAD.SHL.U32 R238, R238, 0x20, RZ ;  /* 0x00000020eeee7824 */ /* 0x000fe200078e00ff */
[----:B------:R-:W1:Y:S02]  /*dc70*/  LDSM.16.M88.4 R8, [R196+0x8100] ;  /* 0x00810000c408783b */ /* 0x000e640000000200 */
[----:B------:R-:W-:Y:S01]  /*dc80*/  LEA.HI.X R23, R6, c[0x0][0x1fc], R7, 0x1, P6 ;  /* 0x00007f0006177a11 */ /* 0x000fe200030f0c07 */
[----:B------:R-:W-:Y:S02]  /*dc90*/  IMAD.MOV.U32 R232, RZ, RZ, 0x5 ;  /* 0x00000005ffe87424 */ /* 0x000fe400078e00ff */
[----:B------:R-:W-:Y:S01]  /*dca0*/  IMAD.MOV.U32 R224, RZ, RZ, c[0x0][0x1e0] ;  /* 0x00007800ffe07624 */ /* 0x000fe200078e00ff */
[----:B------:R-:W-:Y:S04]  /*dcb0*/  LDSM.16.M88.4 R168, [R196+0x9900] ;  /* 0x00990000c4a8783b */ /* 0x000fe80000000200 */
[----:B------:R-:W-:Y:S01]  /*dcc0*/  SHF.L.U64.HI R224, R224, R232, c[0x0][0x1e4] ;  /* 0x00007900e0e07619 */ /* 0x000fe200000102e8 */
[----:B------:R-:W-:Y:S05]  /*dcd0*/  LDSM.16.M88.4 R172, [R204+0x10100] ;  /* 0x01010000ccac783b */ /* 0x000fea0000000200 */
[----:B------:R-:W-:Y:S05]  /*dce0*/  LDSM.16.M88.4 R176, [R207] ;  /* 0x00000000cfb0783b */ /* 0x000fea0000000200 */
[----:B------:R-:W-:Y:S05]  /*dcf0*/  LDSM.16.M88.4 R180, [R222] ;  /* 0x00000000deb4783b */ /* 0x000fea0000000200 */
[----:B------:R-:W-:Y:S05]  /*dd00*/  LDSM.16.M88.4 R184, [R221] ;  /* 0x00000000ddb8783b */ /* 0x000fea0000000200 */
[----:B------:R-:W-:Y:S05]  /*dd10*/  LDSM.16.M88.4 R188, [R220] ;  /* 0x00000000dcbc783b */ /* 0x000fea0000000200 */
[----:B------:R-:W4:Y:S05]  /*dd20*/  LDL R159, [R1+0x3c] ;  /* 0x00003c00019f7983 */ /* 0x000f2a0000100800 */
[----:B------:R-:W5:Y:S05]  /*dd30*/  LDL.64 R234, [R1+0x20] ;  /* 0x0000200001ea7983 */ /* 0x000f6a0000100a00 */
[----:B------:R-:W5:Y:S01]  /*dd40*/  LDL.64 R236, [R1+0x28] ;  /* 0x0000280001ec7983 */ /* 0x000f620000100a00 */
[-C--:B--2---:R-:W-:Y:S04]  /*dd50*/  IMAD.WIDE.U32 R2, R223, R18.reuse, R24 ;  /* 0x00000012df027225 */ /* 0x084fe800078e0018 */
[----:B------:R-:W-:Y:S01]  /*dd60*/  IMAD.IADD R3, R3, 0x1, R0 ;  /* 0x0000000103037824 */ /* 0x000fe200078e0200 */
[C---:B------:R-:W-:Y:S04]  /*dd70*/  LEA R20, P0, R2.reuse, c[0x0][0x1f8], 0x1 ;  /* 0x00007e0002147a11 */ /* 0x040fe800078008ff */
[----:B------:R-:W-:Y:S01]  /*dd80*/  LEA.HI.X R21, R2, c[0x0][0x1fc], R3, 0x1, P0 ;  /* 0x00007f0002157a11 */ /* 0x000fe200000f0c03 */
[----:B------:R-:W-:Y:S01]  /*dd90*/  IMAD.IADD R2, R0, 0x1, R5 ;  /* 0x0000000100027824 */ /* 0x000fe200078e0205 */
[C---:B------:R-:W-:Y:S04]  /*dda0*/  LEA R14, P0, R4.reuse, c[0x0][0x1f8], 0x1 ;  /* 0x00007e00040e7a11 */ /* 0x040fe800078008ff */
[----:B------:R-:W-:Y:S01]  /*ddb0*/  LEA.HI.X R15, R4, c[0x0][0x1fc], R2, 0x1, P0 ;  /* 0x00007f00040f7a11 */ /* 0x000fe200000f0c02 */
[----:B------:R-:W-:Y:S01]  /*ddc0*/  IMAD.WIDE.U32 R4, R223, R18, R226 ;  /* 0x00000012df047225 */ /* 0x000fe200078e00e2 */
[-C--:B---3--:R-:W-:Y:S02]  /*ddd0*/  IADD3 R3, P0, R16, R12.reuse, RZ ;  /* 0x0000000c10037210 */ /* 0x088fe40007f1e0ff */
[----:B------:R-:W2:Y:S01]  /*dde0*/  LDSM.16.M88.4 R16, [R196+0x8900] ;  /* 0x00890000c410783b */ /* 0x000ea20000000200 */
[----:B------:R-:W-:Y:S01]  /*ddf0*/  IMAD.IADD R2, R0, 0x1, R13 ;  /* 0x0000000100027824 */ /* 0x000fe200078e020d */
[----:B------:R-:W-:Y:S01]  /*de00*/  LEA R28, P5, R4, c[0x0][0x1f8], 0x1 ;  /* 0x00007e00041c7a11 */ /* 0x000fe200078a08ff */
[----:B------:R-:W-:Y:S02]  /*de10*/  IMAD.IADD R0, R0, 0x1, R5 ;  /* 0x0000000100007824 */ /* 0x000fe400078e0205 */
[----:B------:R-:W-:Y:S01]  /*de20*/  IMAD.X R5, R2, 0x1, R25, P0 ;  /* 0x0000000102057824 */ /* 0x000fe200000e0619 */
[C---:B------:R-:W-:Y:S01]  /*de30*/  LEA R192, P0, R3.reuse, c[0x0][0x1f8], 0x1 ;  /* 0x00007e0003c07a11 */ /* 0x040fe200078008ff */
[----:B------:R-:W3:Y:S01]  /*de40*/  LDSM.16.M88.4 R24, [R196+0x9100] ;  /* 0x00910000c418783b */ /* 0x000ee20000000200 */
[----:B------:R-:W-:Y:S02]  /*de50*/  LEA.HI.X R29, R4, c[0x0][0x1fc], R0, 0x1, P5 ;  /* 0x00007f00041d7a11 */ /* 0x000fe400028f0c00 */
[----:B------:R-:W-:Y:S02]  /*de60*/  LEA.HI.X R193, R3, c[0x0][0x1fc], R5, 0x1, P0 ;  /* 0x00007f0003c17a11 */ /* 0x000fe400000f0c05 */
[----:B------:R-:W-:Y:S01]  /*de70*/  @!PT LDS RZ, [RZ] ;  /* 0x00000000fffff984 */ /* 0x000fe20000000800 */
[----:B------:R-:W-:Y:S01]  /*de80*/  @!PT LDS RZ, [RZ] ;  /* 0x00000000fffff984 */ /* 0x000fe20000000800 */
[----:B------:R-:W-:Y:S01]  /*de90*/  @!PT LDS RZ, [RZ] ;  /* 0x00000000fffff984 */ /* 0x000fe20000000800 */
[----:B------:R3:W-:Y:S01]  /*dea0*/  LDGSTS.E.BYPASS.LTC128B.128 [R225+0x100], [R20.64], !P4 ;  /* 0x0010000014e17fae */ /* 0x0007e2000e101d4c */
[-C--:B------:R-:W-:Y:S02]  /*deb0*/  IADD3 R0, P6, R230, R12.reuse, RZ ;  /* 0x0000000ce6007210 */ /* 0x080fe40007fde0ff */
[-C--:B------:R-:W-:Y:S02]  /*dec0*/  IADD3 R3, P5, R228, R12.reuse, RZ ;  /* 0x0000000ce4037210 */ /* 0x080fe40007fbe0ff */
[----:B------:R-:W-:Y:S01]  /*ded0*/  IADD3 R12, P0, R226, R12, RZ ;  /* 0x0000000ce20c7210 */ /* 0x000fe20007f1e0ff */
[----:B------:R2:W-:Y:S01]  /*dee0*/  LDGSTS.E.BYPASS.LTC128B.128 [R225+0x2100], [R14.64], !P3 ;  /* 0x021000000ee17fae */ /* 0x0005e2000d901d4c */
[----:B------:R-:W-:Y:S01]  /*def0*/  IMAD.X R5, R2, 0x1, R231, P6 ;  /* 0x0000000102057824 */ /* 0x000fe200030e06e7 */
[----:B------:R-:W-:Y:S01]  /*df00*/  LEA R30, P6, R0, c[0x0][0x1f8], 0x1 ;  /* 0x00007e00001e7a11 */ /* 0x000fe200078c08ff */
[C---:B------:R-:W-:Y:S01]  /*df10*/  IMAD.X R6, R2.reuse, 0x1, R229, P5 ;  /* 0x0000000102067824 */ /* 0x040fe200028e06e5 */
[C---:B------:R-:W-:Y:S01]  /*df20*/  LEA R194, P5, R3.reuse, c[0x0][0x1f8], 0x1 ;  /* 0x00007e0003c27a11 */ /* 0x040fe200078a08ff */
[----:B------:R-:W-:Y:S01]  /*df30*/  IMAD.X R4, R2, 0x1, R227, P0 ;  /* 0x0000000102047824 */ /* 0x000fe200000e06e3 */
        /* <DEDUP_REMOVED lines=8> */
[----:B------:R-:W-:Y:S01]  /*dfc0*/  ISETP.GT.AND P6, PT, R223, R233, PT ;  /* 0x000000e9df00720c */ /* 0x000fe20003fc4270 */
[----:B------:R1:W-:Y:S01]  /*dfd0*/  LDGSTS.E.BYPASS.LTC128B.128 [R225+0x1100], [R192.64], !P4 ;  /* 0x01100000c0e17fae */ /* 0x0003e2000e101d4c */
[----:B------:R-:W-:Y:S03]  /*dfe0*/  PLOP3.LUT P0, PT, PT, PT, UP2, 0x80, 0x0 ;  /* 0x000000000000781c */ /* 0x000fe60003f0f028 */
[C---:B------:R-:W-:Y:S01]  /*dff0*/  HMMA.16816.F32 R8, R32.reuse, R10, RZ ;  /* 0x0000000a2008723c */ /* 0x040fe200000018ff */
[----:B------:R1:W-:Y:S05]  /*e000*/  LDGSTS.E.BYPASS.LTC128B.128 [R225+0x3100], [R30.64], !P3 ;  /* 0x031000001ee17fae */ /* 0x0003ea000d901d4c */
[----:B------:R1:W-:Y:S02]  /*e010*/  LDGSTS.E.BYPASS.LTC128B.128 [R225+0x5100], [R194.64], !P2 ;  /* 0x05100000c2e17fae */ /* 0x0003e4000d101d4c */
[C---:B--2---:R-:W-:Y:S03]  /*e020*/  HMMA.16816.F32 R12, R32.reuse, R16, RZ ;  /* 0x00000010200c723c */ /* 0x044fe600000018ff */
[----:B------:R2:W-:Y:S01]  /*e030*/  LDGSTS.E.BYPASS.LTC128B.128 [R225+0x7100], [R2.64], !P1 ;  /* 0x0710000002e17fae */ /* 0x0005e2000c901d4c */
[----:B----4-:R-:W-:Y:S04]  /*e040*/  @P5 IMAD.HI.U32 R156, R159, c[0x0][0x2c8], RZ ;  /* 0x0000b2009f9c5a27 */ /* 0x010fe800078e00ff */
[C---:B------:R-:W-:Y:S01]  /*e050*/  HMMA.16816.F32 R16, R32.reuse, R18, RZ ;  /* 0x000000122010723c */ /* 0x040fe200000018ff */
[----:B------:R-:W0:Y:S03]  /*e060*/  LDGDEPBAR ;  /* 0x00000000000079af */ /* 0x000e260000000000 */
[----:B------:R-:W-:Y:S04]  /*e070*/  @P0 SHF.R.U32.HI R159, RZ, c[0x0][0x2cc], R156 ;  /* 0x0000b300ff9f0a19 */ /* 0x000fe8000001169c */
[C---:B---3--:R-:W-:Y:S08]  /*e080*/  HMMA.16816.F32 R20, R32.reuse, R24, RZ ;  /* 0x000000182014723c */ /* 0x048ff000000018ff */
[C---:B------:R-:W-:Y:S08]  /*e090*/  HMMA.16816.F32 R24, R32.reuse, R26, RZ ;  /* 0x0000001a2018723c */ /* 0x040ff000000018ff */
[C---:B-1----:R-:W-:Y:S08]  /*e0a0*/  HMMA.16816.F32 R28, R32.reuse, R168, RZ ;  /* 0x000000a8201c723c */ /* 0x042ff000000018ff */
[----:B------:R-:W-:Y:S01]  /*e0b0*/  HMMA.16816.F32 R32, R32, R170, RZ ;  /* 0x000000aa2020723c */ /* 0x000fe200000018ff */
[----:B------:R-:W-:Y:S07]  /*e0c0*/  LDSM.16.M88.4 R168, [R206+0x10100] ;  /* 0x01010000cea8783b */ /* 0x000fee0000000200 */
[C---:B------:R-:W-:Y:S08]  /*e0d0*/  HMMA.16816.F32 R4, R172.reuse, R176, R4 ;  /* 0x000000b0ac04723c */ /* 0x040ff00000001804 */
        /* <DEDUP_REMOVED lines=9> */
[----:B------:R-:W-:Y:S01]  /*e170*/  HMMA.16816.F32 R32, R172, R190, R32 ;  /* 0x000000beac20723c */ /* 0x000fe20000001820 */
[----:B------:R-:W2:Y:S05]  /*e180*/  LDSM.16.M88.4 R172, [R202+0x9900] ;  /* 0x00990000caac783b */ /* 0x000eaa0000000200 */
[----:B------:R-:W-:Y:S02]  /*e190*/  LDSM.16.M88.4 R188, [R201+0x1000] ;  /* 0x00100000c9bc783b */ /* 0x000fe40000000200 */
[C---:B-1----:R-:W-:Y:S08]  /*e1a0*/  HMMA.16816.F32 R4, R168.reuse, R176, R4 ;  /* 0x000000b0a804723c */ /* 0x042ff00000001804 */
[C---:B------:R-:W-:Y:S01]  /*e1b0*/  HMMA.16816.F32 R8, R168.reuse, R178, R8 ;  /* 0x000000b2a808723c */ /* 0x040fe20000001808 */
[----:B------:R-:W-:Y:S07]  /*e1c0*/  LDSM.16.M88.4 R176, [R205+0x10100] ;  /* 0x01010000cdb0783b */ /* 0x000fee0000000200 */
[C---:B---3--:R-:W-:Y:S08]  /*e1d0*/  HMMA.16816.F32 R12, R168.reuse, R180, R12 ;  /* 0x000000b4a80c723c */ /* 0x048ff0000000180c */
[C---:B------:R-:W-:Y:S01]  /*e1e0*/  HMMA.16816.F32 R16, R168.reuse, R182, R16 ;  /* 0x000000b6a810723c */ /* 0x040fe20000001810 */
[----:B------:R-:W1:Y:S07]  /*e1f0*/  LDSM.16.M88.4 R180, [R201] ;  /* 0x00000000c9b4783b */ /* 0x000e6e0000000200 */
[C---:B----4-:R-:W-:Y:S08]  /*e200*/  HMMA.16816.F32 R20, R168.reuse, R184, R20 ;  /* 0x000000b8a814723c */ /* 0x050ff00000001814 */
[C---:B------:R-:W-:Y:S01]  /*e210*/  HMMA.16816.F32 R24, R168.reuse, R186, R24 ;  /* 0x000000baa818723c */ /* 0x040fe20000001818 */
[----:B------:R-:W3:Y:S07]  /*e220*/  LDSM.16.M88.4 R184, [R201+0x800] ;  /* 0x00080000c9b8783b */ /* 0x000eee0000000200 */
[C---:B--2---:R-:W-:Y:S08]  /*e230*/  HMMA.16816.F32 R28, R168.reuse, R172, R28 ;  /* 0x000000aca81c723c */ /* 0x044ff0000000181c */
[----:B------:R-:W-:Y:S01]  /*e240*/  HMMA.16816.F32 R32, R168, R174, R32 ;  /* 0x000000aea820723c */ /* 0x000fe20000001820 */
[----:B------:R-:W2:Y:S05]  /*e250*/  LDSM.16.M88.4 R168, [R201+0x1800] ;  /* 0x00180000c9a8783b */ /* 0x000eaa0000000200 */
[----:B------:R-:W-:Y:S02]  /*e260*/  LDSM.16.M88.4 R172, [R203+0x14100] ;  /* 0x01410000cbac783b */ /* 0x000fe40000000200 */
[C---:B-1----:R-:W-:Y:S08]  /*e270*/  HMMA.16816.F32 R4, R176.reuse, R180, R4 ;  /* 0x000000b4b004723c */ /* 0x042ff00000001804 */
[C---:B------:R-:W-:Y:S01]  /*e280*/  HMMA.16816.F32 R8, R176.reuse, R182, R8 ;  /* 0x000000b6b008723c */ /* 0x040fe20000001808 */
[----:B------:R-:W1:Y:S07]  /*e290*/  LDSM.16.M88.4 R180, [R196+0xa100] ;  /* 0x00a10000c4b4783b */ /* 0x000e6e0000000200 */
[C---:B---3--:R-:W-:Y:S08]  /*e2a0*/  HMMA.16816.F32 R12, R176.reuse, R184, R12 ;  /* 0x000000b8b00c723c */ /* 0x048ff0000000180c */
[C---:B------:R-:W-:Y:S01]  /*e2b0*/  HMMA.16816.F32 R16, R176.reuse, R186, R16 ;  /* 0x000000bab010723c */ /* 0x040fe20000001810 */
[----:B------:R-:W3:Y:S07]  /*e2c0*/  LDSM.16.M88.4 R184, [R196+0xa900] ;  /* 0x00a90000c4b8783b */ /* 0x000eee0000000200 */
[C---:B------:R-:W-:Y:S08]  /*e2d0*/  HMMA.16816.F32 R20, R176.reuse, R188, R20 ;  /* 0x000000bcb014723c */ /* 0x040ff00000001814 */
[C---:B------:R-:W-:Y:S01]  /*e2e0*/  HMMA.16816.F32 R24, R176.reuse, R190, R24 ;  /* 0x000000beb018723c */ /* 0x040fe20000001818 */
[----:B------:R-:W4:Y:S07]  /*e2f0*/  LDSM.16.M88.4 R188, [R196+0xb100] ;  /* 0x00b10000c4bc783b */ /* 0x000f2e0000000200 */
[C---:B--2---:R-:W-:Y:S08]  /*e300*/  HMMA.16816.F32 R28, R176.reuse, R168, R28 ;  /* 0x000000a8b01c723c */ /* 0x044ff0000000181c */
[----:B------:R-:W-:Y:S01]  /*e310*/  HMMA.16816.F32 R32, R176, R170, R32 ;  /* 0x000000aab020723c */ /* 0x000fe20000001820 */
[----:B------:R-:W2:Y:S05]  /*e320*/  LDSM.16.M88.4 R168, [R196+0xb900] ;  /* 0x00b90000c4a8783b */ /* 0x000eaa0000000200 */
[----:B------:R-:W-:Y:S02]  /*e330*/  LDSM.16.M88.4 R176, [R204+0x14100] ;  /* 0x01410000ccb0783b */ /* 0x000fe40000000200 */
[C---:B-1----:R-:W-:Y:S08]  /*e340*/  HMMA.16816.F32 R4, R172.reuse, R180, R4 ;  /* 0x000000b4ac04723c */ /* 0x042ff00000001804 */
[C---:B------:R-:W-:Y:S01]  /*e350*/  HMMA.16816.F32 R8, R172.reuse, R182, R8 ;  /* 0x000000b6ac08723c */ /* 0x040fe20000001808 */
[----:B------:R-:W1:Y:S07]  /*e360*/  LDSM.16.M88.4 R180, [R219] ;  /* 0x00000000dbb4783b */ /* 0x000e6e0000000200 */
[C---:B---3--:R-:W-:Y:S08]  /*e370*/  HMMA.16816.F32 R12, R172.reuse, R184, R12 ;  /* 0x000000b8ac0c723c */ /* 0x048ff0000000180c */
[C---:B------:R-:W-:Y:S01]  /*e380*/  HMMA.16816.F32 R16, R172.reuse, R186, R16 ;  /* 0x000000baac10723c */ /* 0x040fe20000001810 */
[----:B------:R-:W3:Y:S07]  /*e390*/  LDSM.16.M88.4 R184, [R218] ;  /* 0x00000000dab8783b */ /* 0x000eee0000000200 */
[C---:B----4-:R-:W-:Y:S08]  /*e3a0*/  HMMA.16816.F32 R20, R172.reuse, R188, R20 ;  /* 0x000000bcac14723c */ /* 0x050ff00000001814 */
[C---:B------:R-:W-:Y:S01]  /*e3b0*/  HMMA.16816.F32 R24, R172.reuse, R190, R24 ;  /* 0x000000beac18723c */ /* 0x040fe20000001818 */
[----:B------:R-:W4:Y:S07]  /*e3c0*/  LDSM.16.M88.4 R188, [R217] ;  /* 0x00000000d9bc783b */ /* 0x000f2e0000000200 */
[C---:B--2---:R-:W-:Y:S08]  /*e3d0*/  HMMA.16816.F32 R28, R172.reuse, R168, R28 ;  /* 0x000000a8ac1c723c */ /* 0x044ff0000000181c */
[----:B------:R-:W-:Y:S01]  /*e3e0*/  HMMA.16816.F32 R32, R172, R170, R32 ;  /* 0x000000aaac20723c */ /* 0x000fe20000001820 */
[----:B------:R-:W2:Y:S05]  /*e3f0*/  LDSM.16.M88.4 R168, [R216] ;  /* 0x00000000d8a8783b */ /* 0x000eaa0000000200 */
[----:B------:R-:W-:Y:S02]  /*e400*/  LDSM.16.M88.4 R172, [R206+0x14100] ;  /* 0x01410000ceac783b */ /* 0x000fe40000000200 */
[C---:B-1----:R-:W-:Y:S08]  /*e410*/  HMMA.16816.F32 R4, R176.reuse, R180, R4 ;  /* 0x000000b4b004723c */ /* 0x042ff00000001804 */
        /* <DEDUP_REMOVED lines=123> */
[C---:B------:R-:W-:Y:S08]  /*ebd0*/  HMMA.16816.F32 R24, R172.reuse, R190, R24 ;  /* 0x000000beac18723c */ /* 0x040ff00000001818 */
[C---:B--2---:R-:W-:Y:S07]  /*ebe0*/  HMMA.16816.F32 R28, R172.reuse, R168, R28 ;  /* 0x000000a8ac1c723c */ /* 0x044fee000000181c */
[----:B------:R-:W-:Y:S01]  /*ebf0*/  @P6 IADD3 R168, R223, -0x1, RZ ;  /* 0xffffffffdfa86810 */ /* 0x000fe20007ffe0ff */
[----:B------:R-:W-:Y:S04]  /*ec00*/  HMMA.16816.F32 R32, R172, R170, R32 ;  /* 0x000000aaac20723c */ /* 0x000fe80000001820 */
[----:B------:R-:W-:Y:S04]  /*ec10*/  @P6 SHF.R.S32.HI R0, RZ, 0x1f, R168 ;  /* 0x0000001fff006819 */ /* 0x000fe800000114a8 */
[C---:B-1----:R-:W-:Y:S05]  /*ec20*/  HMMA.16816.F32 R4, R176.reuse, R180, R4 ;  /* 0x000000b4b004723c */ /* 0x042fea0000001804 */
[----:B------:R-:W-:Y:S03]  /*ec30*/  @P6 IMAD R0, R0, c[0x0][0x1e0], RZ ;  /* 0x0000780000006a24 */ /* 0x000fe600078e02ff */
[C---:B------:R-:W-:Y:S04]  /*ec40*/  HMMA.16816.F32 R8, R176.reuse, R182, R8 ;  /* 0x000000b6b008723c */ /* 0x040fe80000001808 */
[C---:B------:R-:W-:Y:S02]  /*ec50*/  @P6 IMAD R0, R168.reuse, c[0x0][0x1e4], R0 ;  /* 0x00007900a8006a24 */ /* 0x040fe400078e0200 */
[----:B------:R-:W-:Y:S02]  /*ec60*/  @P6 IMAD.WIDE.U32 R168, R168, c[0x0][0x1e0], RZ ;  /* 0x00007800a8a86a25 */ /* 0x000fe400078e00ff */
[C---:B---3--:R-:W-:Y:S04]  /*ec70*/  HMMA.16816.F32 R12, R176.reuse, R184, R12 ;  /* 0x000000b8b00c723c */ /* 0x048fe8000000180c */
[----:B------:R-:W-:Y:S02]  /*ec80*/  @P6 IMAD.IADD R0, R169, 0x1, R0 ;  /* 0x00000001a9006824 */ /* 0x000fe400078e0200 */
[C---:B------:R-:W-:Y:S02]  /*ec90*/  @P6 IMAD.SHL.U32 R2, R168.reuse, 0x40, RZ ;  /* 0x00000040a8026824 */ /* 0x040fe400078e00ff */
[C---:B------:R-:W-:Y:S04]  /*eca0*/  HMMA.16816.F32 R16, R176.reuse, R186, R16 ;  /* 0x000000bab010723c */ /* 0x040fe80000001810 */
[----:B------:R-:W-:Y:S02]  /*ecb0*/  @P6 SHF.L.U64.HI R0, R168, 0x6, R0 ;  /* 0x00000006a8006819 */ /* 0x000fe40000010200 */
[----:B------:R-:W1:Y:S01]  /*ecc0*/  LDSM.16.M88.4 R168, [R201+0x7000] ;  /* 0x00700000c9a8783b */ /* 0x000e620000000200 */
[C---:B-----5:R-:W-:Y:S02]  /*ecd0*/  @P6 IADD3 R3, P5, R2.reuse, R236, RZ ;  /* 0x000000ec02036210 */ /* 0x060fe40007fbe0ff */
[----:B------:R-:W-:Y:S03]  /*ece0*/  @P6 IADD3 R156, P0, R2, R248, RZ ;  /* 0x000000f8029c6210 */ /* 0x000fe60007f1e0ff */
[C---:B------:R-:W-:Y:S01]  /*ecf0*/  @P6 IMAD.X R172, R0.reuse, 0x1, R235, P5 ;  /* 0x0000000100ac6824 */ /* 0x040fe200028e06eb */
[C---:B------:R-:W-:Y:S01]  /*ed00*/  @P6 LEA R180, P5, R3.reuse, c[0x0][0x1c8], 0x1 ;  /* 0x0000720003b46a11 */ /* 0x040fe200078a08ff */
[----:B------:R-:W-:Y:S01]  /*ed10*/  @P6 IMAD.X R183, R0, 0x1, R247, P0 ;  /* 0x0000000100b76824 */ /* 0x000fe200000e06f7 */
[C---:B------:R-:W-:Y:S02]  /*ed20*/  @P6 LEA R182, P0, R156.reuse, c[0x0][0x1c8], 0x1 ;  /* 0x000072009cb66a11 */ /* 0x040fe400078008ff */
[----:B------:R-:W-:Y:S02]  /*ed30*/  @P6 LEA.HI.X R181, R3, c[0x0][0x1cc], R172, 0x1, P5 ;  /* 0x0000730003b56a11 */ /* 0x000fe400028f0cac */
[----:B------:R-:W2:Y:S01]  /*ed40*/  LDSM.16.M88.4 R172, [R201+0x7800] ;  /* 0x00780000c9ac783b */ /* 0x000ea20000000200 */
[----:B------:R-:W-:Y:S04]  /*ed50*/  DEPBAR.LE SB0, 0x0 ;  /* 0x000080000000791a */ /* 0x000fe80000000000 */
[----:B------:R-:W-:Y:S01]  /*ed60*/  BAR.SYNC.DEFER_BLOCKING 0x0 ;  /* 0x0000000000007b1d */ /* 0x000fe20000010000 */
[----:B------:R-:W-:Y:S02]  /*ed70*/  @P6 LEA.HI.X R183, R156, c[0x0][0x1cc], R183, 0x1, P0 ;  /* 0x000073009cb76a11 */ /* 0x000fe400000f0cb7 */
[C---:B------:R-:W-:Y:S02]  /*ed80*/  @P6 IADD3 R3, P5, R2.reuse, R243, RZ ;  /* 0x000000f302036210 */ /* 0x040fe40007fbe0ff */
[----:B------:R-:W-:Y:S01]  /*ed90*/  @P6 IADD3 R156, P0, R2, R241, RZ ;  /* 0x000000f1029c6210 */ /* 0x000fe20007f1e0ff */
[C---:B-1----:R-:W-:Y:S01]  /*eda0*/  HMMA.16816.F32 R20, R176.reuse, R168, R20 ;  /* 0x000000a8b014723c */ /* 0x042fe20000001814 */
[----:B------:R-:W-:Y:S01]  /*edb0*/  @!PT LDS RZ, [RZ] ;  /* 0x00000000fffff984 */ /* 0x000fe20000000800 */
[----:B------:R-:W-:Y:S01]  /*edc0*/  @!PT LDS RZ, [RZ] ;  /* 0x00000000fffff984 */ /* 0x000fe20000000800 */
[----:B------:R-:W-:Y:S01]  /*edd0*/  @!PT LDS RZ, [RZ] ;  /* 0x00000000fffff984 */ /* 0x000fe20000000800 */
[----:B------:R1:W-:Y:S05]  /*ede0*/  @P6 LDGSTS.E.BYPASS.LTC128B.128 [R225+0x8100], [R180.64], !P4 ;  /* 0x08100000b4e16fae */ /* 0x0003ea000e101d4c */
[----:B------:R3:W-:Y:S02]  /*edf0*/  @P6 LDGSTS.E.BYPASS.LTC128B.128 [R225+0xa100], [R182.64], !P3 ;  /* 0x0a100000b6e16fae */ /* 0x0007e4000d901d4c */
[C---:B------:R-:W-:Y:S08]  /*ee00*/  HMMA.16816.F32 R24, R176.reuse, R170, R24 ;  /* 0x000000aab018723c */ /* 0x040ff00000001818 */
[C---:B--2---:R-:W-:Y:S08]  /*ee10*/  HMMA.16816.F32 R28, R176.reuse, R172, R28 ;  /* 0x000000acb01c723c */ /* 0x044ff0000000181c */
[----:B------:R-:W-:Y:S04]  /*ee20*/  HMMA.16816.F32 R32, R176, R174, R32 ;  /* 0x000000aeb020723c */ /* 0x000fe80000001820 */
[C---:B-1----:R-:W-:Y:S01]  /*ee30*/  @P6 IMAD.X R180, R0.reuse, 0x1, R242, P5 ;  /* 0x0000000100b46824 */ /* 0x042fe200028e06f2 */
[C---:B------:R-:W-:Y:S04]  /*ee40*/  @P6 LEA R188, P5, R3.reuse, c[0x0][0x1c8], 0x1 ;  /* 0x0000720003bc6a11 */ /* 0x040fe800078a08ff */
[----:B------:R-:W-:Y:S03]  /*ee50*/  @P6 LEA.HI.X R189, R3, c[0x0][0x1cc], R180, 0x1, P5 ;  /* 0x0000730003bd6a11 */ /* 0x000fe600028f0cb4 */
[----:B------:R-:W-:Y:S01]  /*ee60*/  @P6 IMAD.X R3, R0, 0x1, R240, P0 ;  /* 0x0000000100036824 */ /* 0x000fe200000e06f0 */
[----:B------:R-:W-:Y:S02]  /*ee70*/  @P6 LEA R184, P5, R156, c[0x0][0x1c8], 0x1 ;  /* 0x000072009cb86a11 */ /* 0x000fe400078a08ff */
[----:B------:R-:W-:Y:S01]  /*ee80*/  @P6 IADD3 R2, P0, R238, R2, RZ ;  /* 0x00000002ee026210 */ /* 0x000fe20007f1e0ff */
[----:B------:R1:W-:Y:S01]  /*ee90*/  @P6 LDGSTS.E.BYPASS.LTC128B.128 [R225+0xc100], [R188.64], !P2 ;  /* 0x0c100000bce16fae */ /* 0x0003e2000d101d4c */
[----:B------:R-:W-:Y:S02]  /*eea0*/  @P6 LEA.HI.X R185, R156, c[0x0][0x1cc], R3, 0x1, P5 ;  /* 0x000073009cb96a11 */ /* 0x000fe400028f0c03 */
[----:B------:R-:W-:Y:S01]  /*eeb0*/  @P6 IADD3 R156, P5, R2, R236, RZ ;  /* 0x000000ec029c6210 */ /* 0x000fe20007fbe0ff */
[----:B------:R-:W-:Y:S01]  /*eec0*/  @P6 IMAD.X R0, R224, 0x1, R0, P0 ;  /* 0x00000001e0006824 */ /* 0x000fe200000e0600 */
[----:B------:R-:W-:Y:S01]  /*eed0*/  @P6 IADD3 R3, P0, R2, R248, RZ ;  /* 0x000000f802036210 */ /* 0x000fe20007f1e0ff */
[----:B------:R1:W-:Y:S02]  /*eee0*/  @P6 LDGSTS.E.BYPASS.LTC128B.128 [R225+0xe100], [R184.64], !P1 ;  /* 0x0e100000b8e16fae */ /* 0x0003e4000c901d4c */
[----:B------:R-:W-:Y:S01]  /*eef0*/  @P6 IMAD.X R168, R0, 0x1, R235, P5 ;  /* 0x0000000100a86824 */ /* 0x000fe200028e06eb */
[----:B------:R-:W-:Y:S01]  /*ef00*/  @P6 LEA R180, P5, R156, c[0x0][0x1c8], 0x1 ;  /* 0x000072009cb46a11 */ /* 0x000fe200078a08ff */
[----:B------:R-:W-:Y:S01]  /*ef10*/  @P6 IMAD.X R169, R0, 0x1, R247, P0 ;  /* 0x0000000100a96824 */ /* 0x000fe200000e06f7 */
[C---:B---3--:R-:W-:Y:S02]  /*ef20*/  @P6 LEA R182, P0, R3.reuse, c[0x0][0x1c8], 0x1 ;  /* 0x0000720003b66a11 */ /* 0x048fe400078008ff */
[----:B------:R-:W-:Y:S02]  /*ef30*/  @P6 LEA.HI.X R181, R156, c[0x0][0x1cc], R168, 0x1, P5 ;  /* 0x000073009cb56a11 */ /* 0x000fe400028f0ca8 */
[C---:B------:R-:W-:Y:S02]  /*ef40*/  @P6 IADD3 R156, P5, R2.reuse, R243, RZ ;  /* 0x000000f3029c6210 */ /* 0x040fe40007fbe0ff */
[----:B------:R-:W-:Y:S01]  /*ef50*/  @P6 LEA.HI.X R183, R3, c[0x0][0x1cc], R169, 0x1, P0 ;  /* 0x0000730003b76a11 */ /* 0x000fe200000f0ca9 */
[----:B------:R1:W-:Y:S01]  /*ef60*/  @P6 LDGSTS.E.BYPASS.LTC128B.128 [R225+0x9100], [R180.64], !P4 ;  /* 0x09100000b4e16fae */ /* 0x0003e2000e101d4c */
[----:B------:R-:W-:Y:S01]  /*ef70*/  @P6 IADD3 R2, P0, R2, R241, RZ ;  /* 0x000000f102026210 */ /* 0x000fe20007f1e0ff */
[----:B------:R-:W-:Y:S01]  /*ef80*/  @P6 IMAD.X R3, R0, 0x1, R242, P5 ;  /* 0x0000000100036824 */ /* 0x000fe200028e06f2 */
[----:B------:R-:W-:Y:S02]  /*ef90*/  @P6 LEA R170, P5, R156, c[0x0][0x1c8], 0x1 ;  /* 0x000072009caa6a11 */ /* 0x000fe400078a08ff */
[----:B------:R1:W-:Y:S01]  /*efa0*/  @P6 LDGSTS.E.BYPASS.LTC128B.128 [R225+0xb100], [R182.64], !P3 ;  /* 0x0b100000b6e16fae */ /* 0x0003e2000d901d4c */
[----:B------:R-:W-:Y:S01]  /*efb0*/  @P6 IMAD.X R0, R0, 0x1, R240, P0 ;  /* 0x0000000100006824 */ /* 0x000fe200000e06f0 */
[----:B------:R-:W-:Y:S01]  /*efc0*/  @P6 LEA.HI.X R171, R156, c[0x0][0x1cc], R3, 0x1, P5 ;  /* 0x000073009cab6a11 */ /* 0x000fe200028f0c03 */
[----:B------:R-:W-:Y:S01]  /*efd0*/  IMAD.SHL.U32 R156, R223, 0x40, RZ ;  /* 0x00000040df9c7824 */ /* 0x000fe200078e00ff */
[C---:B------:R-:W-:Y:S01]  /*efe0*/  @P6 LEA R168, P0, R2.reuse, c[0x0][0x1c8], 0x1 ;  /* 0x0000720002a86a11 */ /* 0x040fe200078008ff */
[----:B------:R-:W2:Y:S03]  /*eff0*/  SHFL.IDX PT, R3, R159, RZ, 0x1c1f ;  /* 0x001c1fff9f037589 */ /* 0x000ea600000e0000 */
[----:B------:R-:W-:Y:S02]  /*f000*/  @P6 LEA.HI.X R169, R2, c[0x0][0x1cc], R0, 0x1, P0 ;  /* 0x0000730002a96a11 */ /* 0x000fe400000f0c00 */
[----:B------:R1:W-:Y:S01]  /*f010*/  @P6 LDGSTS.E.BYPASS.LTC128B.128 [R225+0xd100], [R170.64], !P2 ;  /* 0x0d100000aae16fae */ /* 0x0003e2000d101d4c */
[----:B------:R-:W-:Y:S02]  /*f020*/  IADD3 R0, -R246, 0x1, -R156 ;  /* 0x00000001f6007810 */ /* 0x000fe40007ffe99c */
[----:B------:R-:W-:Y:S02]  /*f030*/  PLOP3.LUT P0, PT, PT, PT, UP1, 0x40, 0x0 ;  /* 0x000000000000781c */ /* 0x000fe40003f0e818 */
[----:B------:R3:W-:Y:S01]  /*f040*/  @P6 LDGSTS.E.BYPASS.LTC128B.128 [R225+0xf100], [R168.64], !P1 ;  /* 0x0f100000a8e16fae */ /* 0x0007e2000c901d4c */
[----:B------:R-:W-:Y:S04]  /*f050*/  IADD3 R0, R0, c[0x0][0x1d0], RZ ;  /* 0x0000740000007a10 */ /* 0x000fe80007ffe0ff */
[----:B------:R-:W-:Y:S01]  /*f060*/  IADD3 R0, R0, -c[0x0][0x168], RZ ;  /* 0x80005a0000007a10 */ /* 0x000fe20007ffe0ff */
[----:B------:R-:W0:Y:S03]  /*f070*/  LDGDEPBAR ;  /* 0x00000000000079af */ /* 0x000e260000000000 */
[C---:B---3--:R-:W-:Y:S02]  /*f080*/  IADD3 R169, R0.reuse, c[0x0][0x328], RZ ;  /* 0x0000ca0000a97a10 */ /* 0x048fe40007ffe0ff */
[----:B------:R-:W-:Y:S03]  /*f090*/  IADD3 R168, R0, UR6, RZ ;  /* 0x0000000600a87c10 */ /* 0x000fe6000fffe0ff */
[--C-:B--2---:R-:W-:Y:S02]  /*f0a0*/  IMAD.IADD R2, R169, 0x1, R3.reuse ;  /* 0x00000001a9027824 */ /* 0x104fe400078e0203 */
[----:B------:R-:W-:Y:S01]  /*f0b0*/  IMAD.IADD R0, R168, 0x1, R3 ;  /* 0x00000001a8007824 */ /* 0x000fe200078e0203 */
        /* <DEDUP_REMOVED lines=15> */
.L_x_4206:
[----:B------:R-:W-:Y:S04]  /*f1b0*/  MOV R170, c[0x0][0x32c] ;  /* 0x0000cb0000aa7a02 */ /* 0x000fe80000000f00 */
[----:B------:R-:W-:Y:S11]  /*f1c0*/  ISETP.NE.AND P0, PT, R170, 0x1, PT ;  /* 0x00000001aa00780c */ /* 0x000ff60003f05270 */
[----:B------:R-:W-:Y:S02]  /*f1d0*/  @!UPT UIADD3 URZ, URZ, URZ, URZ ;  /* 0x0000003f3f3ff290 */ /* 0x000fe4000fffe03f */
[----:B------:R-:W-:Y:S05]  /*f1e0*/  @P0 IMAD.HI.U32 R170, R3, c[0x0][0x330], RZ ;  /* 0x0000cc0003aa0a27 */ /* 0x000fea00078e00ff */
[----:B------:R-:W-:Y:S02]  /*f1f0*/  @P0 SHF.R.U32.HI R3, RZ, c[0x0][0x334], R170 ;  /* 0x0000cd00ff030a19 */ /* 0x000fe400000116aa */
.L_x_4207:
[----:B------:R-:W-:Y:S05]  /*f200*/  BSYNC B0 ;  /* 0x0000000000007941 */ /* 0x000fea0003800000 */
.L_x_4205:
[----:B------:R-:W-:Y:S04]  /*f210*/  IMAD R3, R3, c[0x0][0x32c], -R156 ;  /* 0x0000cb0003037a24 */ /* 0x000fe800078e0a9c */
[----:B------:R-:W-:Y:S05]  /*f220*/  IMAD.IADD R3, R3, 0x1, -R246 ;  /* 0x0000000103037824 */ /* 0x000fea00078e0af6 */
[----:B------:R-:W-:Y:S02]  /*f230*/  IADD3 R170, R3, c[0x0][0x32c], RZ ;  /* 0x0000cb0003aa7a10 */ /* 0x000fe40007ffe0ff */
[----:B------:R-:W-:Y:S02]  /*f240*/  IMNMX R0, R0, R3, !PT ;  /* 0x0000000300007217 */ /* 0x000fe40007800200 */
[----:B------:R-:W-:Y:S02]  /*f250*/  IMNMX R2, R2, R170, PT ;  /* 0x000000aa02027217 */ /* 0x000fe40003800200 */
.L_x_4204:
        /* <DEDUP_REMOVED lines=68> */
.L_x_4210:
[----:B------:R-:W-:Y:S04]  /*f6a0*/  MOV R12, c[0x0][0x32c] ;  /* 0x0000cb00000c7a02 */ /* 0x000fe80000000f00 */
[----:B------:R-:W-:Y:S11]  /*f6b0*/  ISETP.NE.AND P5, PT, R12, 0x1, PT ;  /* 0x000000010c00780c */ /* 0x000ff60003fa5270 */
[----:B------:R-:W-:Y:S02]  /*f6c0*/  @!UPT UIADD3 URZ, URZ, URZ, URZ ;  /* 0x0000003f3f3ff290 */ /* 0x000fe4000fffe03f */
[----:B------:R-:W-:Y:S05]  /*f6d0*/  @P5 IMAD.HI.U32 R12, R3, c[0x0][0x330], RZ ;  /* 0x0000cc00030c5a27 */ /* 0x000fea00078e00ff */
[----:B------:R-:W-:Y:S02]  /*f6e0*/  @P5 SHF.R.U32.HI R3, RZ, c[0x0][0x334], R12 ;  /* 0x0000cd00ff035a19 */ /* 0x000fe4000001160c */
.L_x_4211:
[----:B------:R-:W-:Y:S05]  /*f6f0*/  BSYNC B0 ;  /* 0x0000000000007941 */ /* 0x000fea0003800000 */
.L_x_4209:
[----:B------:R-:W-:Y:S04]  /*f700*/  IMAD R156, R3, c[0x0][0x32c], -R156 ;  /* 0x0000cb00039c7a24 */ /* 0x000fe800078e0a9c */
[----:B------:R-:W-:Y:S05]  /*f710*/  IMAD.IADD R156, R156, 0x1, -R246 ;  /* 0x000000019c9c7824 */ /* 0x000fea00078e0af6 */
[----:B------:R-:W-:Y:S02]  /*f720*/  IADD3 R3, R156, c[0x0][0x32c], RZ ;  /* 0x0000cb009c037a10 */ /* 0x000fe40007ffe0ff */
[----:B------:R-:W-:Y:S02]  /*f730*/  IMNMX R0, R0, R156, !PT ;  /* 0x0000009c00007217 */ /* 0x000fe40007800200 */
[----:B------:R-:W-:Y:S02]  /*f740*/  IMNMX R2, R2, R3, PT ;  /* 0x0000000302027217 */ /* 0x000fe40003800200 */
.L_x_4208:
        /* <DEDUP_REMOVED lines=13> */
[C---:B------:R-:W-:Y:S02]  /*f820*/  ISETP.GT.AND P6, PT, R0.reuse, 0x8, P0 ;  /* 0x000000080000780c */ /* 0x040fe400007c4270 */
[----:B------:R-:W-:Y:S02]  /*f830*/  FMNMX.FTZ R3, R173, R3, !PT ;  /* 0x00000003ad037209 */ /* 0x000fe40007810000 */
[----:B------:R-:W-:Y:S02]  /*f840*/  ISETP.GT.AND P5, PT, R0, 0x9, P0 ;  /* 0x000000090000780c */ /* 0x000fe400007a4270 */
[----:B------:R-:W-:Y:S02]  /*f850*/  FMNMX.FTZ R3, R177, R3, !PT ;  /* 0x00000003b1037209 */ /* 0x000fe40007810000 */
[----:B------:R-:W-:Y:S02]  /*f860*/  ISETP.LT.OR P6, PT, R2, 0x9, P6 ;  /* 0x000000090200780c */ /* 0x000fe400037c1670 */
[----:B------:R-:W-:Y:S02]  /*f870*/  FMNMX.FTZ R3, R178, R3, !PT ;  /* 0x00000003b2037209 */ /* 0x000fe40007810000 */
[----:B------:R-:W-:Y:S02]  /*f880*/  ISETP.LT.OR P5, PT, R2, 0xa, P5 ;  /* 0x0000000a0200780c */ /* 0x000fe40002fa1670 */
[----:B------:R-:W-:Y:S02]  /*f890*/  FMNMX.FTZ R12, R6, R158, !PT ;  /* 0x0000009e060c7209 */ /* 0x000fe40007810000 */
[----:B------:R-:W-:Y:S02]  /*f8a0*/  FSEL R10, R10, -INF , !P6 ;  /* 0xff8000000a0a7808 */ /* 0x000fe40007000000 */
[----:B------:R-:W-:Y:S02]  /*f8b0*/  FSEL R11, R11, -INF , !P5 ;  /* 0xff8000000b0b7808 */ /* 0x000fe40006800000 */
[C---:B------:R-:W-:Y:S02]  /*f8c0*/  ISETP.GT.AND P6, PT, R0.reuse, 0x10, P0 ;  /* 0x000000100000780c */ /* 0x040fe400007c4270 */
[----:B------:R-:W-:Y:S02]  /*f8d0*/  ISETP.GT.AND P5, PT, R0, 0x11, P0 ;  /* 0x000000110000780c */ /* 0x000fe400007a4270 */
[----:B------:R-:W-:Y:S02]  /*f8e0*/  FMNMX.FTZ R3, R179, R3, !PT ;  /* 0x00000003b3037209 */ /* 0x000fe40007810000 */
        /* <DEDUP_REMOVED lines=26> */
[----:B------:R-:W-:Y:S01]  /*fa90*/  FSEL R174, R23, -INF , !P5 ;  /* 0xff80000017ae7808 */ /* 0x000fe20006800000 */
[----:B------:R-:W1:Y:S01]  /*faa0*/  SHFL.BFLY PT, R12, R156, 0x2, 0x1f ;  /* 0x0c401f009c0c7f89 */ /* 0x000e6200000e0000 */
[----:B------:R-:W-:Y:S02]  /*fab0*/  ISETP.GT.AND P5, PT, R0, 0x28, P0 ;  /* 0x000000280000780c */ /* 0x000fe400007a4270 */
[----:B------:R-:W-:Y:S02]  /*fac0*/  FMNMX.FTZ R3, R168, R3, !PT ;  /* 0x00000003a8037209 */ /* 0x000fe40007810000 */
[----:B------:R-:W-:Y:S02]  /*fad0*/  ISETP.LT.OR P5, PT, R2, 0x29, P5 ;  /* 0x000000290200780c */ /* 0x000fe40002fa1670 */
[----:B------:R-:W-:Y:S01]  /*fae0*/  ISETP.GT.AND P6, PT, R0, 0x29, P0 ;  /* 0x000000290000780c */ /* 0x000fe200007c4270 */
[----:B------:R-:W-:Y:S01]  /*faf0*/  LDSM.16.MT88.4 R20, [R197+0x100] ;  /* 0x00010000c514783b */ /* 0x000fe20000004200 */
[----:B------:R-:W-:Y:S02]  /*fb00*/  FMNMX.FTZ R3, R169, R3, !PT ;  /* 0x00000003a9037209 */ /* 0x000fe40007810000 */
[----:B------:R-:W-:Y:S02]  /*fb10*/  FSEL R175, R26, -INF , !P5 ;  /* 0xff8000001aaf7808 */ /* 0x000fe40006800000 */
[----:B------:R-:W-:Y:S02]  /*fb20*/  ISETP.LT.OR P6, PT, R2, 0x2a, P6 ;  /* 0x0000002a0200780c */ /* 0x000fe400037c1670 */
[----:B------:R-:W-:Y:S02]  /*fb30*/  ISETP.GT.AND P5, PT, R0, 0x30, P0 ;  /* 0x000000300000780c */ /* 0x000fe400007a4270 */
[----:B------:R-:W-:Y:S02]  /*fb40*/  FMNMX.FTZ R3, R174, R3, !PT ;  /* 0x00000003ae037209 */ /* 0x000fe40007810000 */
[----:B------:R-:W-:Y:S02]  /*fb50*/  FSEL R176, R27, -INF , !P6 ;  /* 0xff8000001bb07808 */ /* 0x000fe40007000000 */
[----:B------:R-:W-:Y:S01]  /*fb60*/  ISETP.LT.OR P5, PT, R2, 0x31, P5 ;  /* 0x000000310200780c */ /* 0x000fe20002fa1670 */
[----:B------:R-:W-:Y:S01]  /*fb70*/  LDSM.16.MT88.4 R24, [R198+0x100] ;  /* 0x00010000c618783b */ /* 0x000fe20000004200 */
[----:B------:R-:W-:Y:S02]  /*fb80*/  ISETP.GT.AND P6, PT, R0, 0x31, P0 ;  /* 0x000000310000780c */ /* 0x000fe400007c4270 */
        /* <DEDUP_REMOVED lines=12> */
[----:B------:R-:W-:Y:S04]  /*fc50*/  FMNMX.FTZ R0, R184, R0, !PT ;  /* 0x00000000b8007209 */ /* 0x000fe80007810000 */
[----:B------:R-:W-:Y:S02]  /*fc60*/  FMNMX.FTZ R0, R185, R0, !PT ;  /* 0x00000000b9007209 */ /* 0x000fe40007810000 */
[----:B-1----:R-:W-:Y:S02]  /*fc70*/  FMNMX.FTZ R156, R156, R12, !PT ;  /* 0x0000000c9c9c7209 */ /* 0x002fe40007810000 */
[----:B------:R-:W-:Y:S03]  /*fc80*/  FSEL R12, R35, -INF , !P0 ;  /* 0xff800000230c7808 */ /* 0x000fe60004000000 */
[----:B------:R-:W1:Y:S01]  /*fc90*/  SHFL.BFLY PT, R3, R156, 0x1, 0x1f ;  /* 0x0c201f009c037f89 */ /* 0x000e6200000e0000 */
[----:B------:R-:W-:Y:S07]  /*fca0*/  FMNMX.FTZ R0, R12, R0, !PT ;  /* 0x000000000c007209 */ /* 0x000fee0007810000 */
[----:B------:R-:W2:Y:S01]  /*fcb0*/  SHFL.BFLY PT, R2, R0, 0x2, 0x1f ;  /* 0x0c401f0000027f89 */ /* 0x000ea200000e0000 */
[----:B-1----:R-:W-:Y:S04]  /*fcc0*/  FMNMX.FTZ R156, R156, R3, !PT ;  /* 0x000000039c9c7209 */ /* 0x002fe80007810000 */
[C---:B------:R-:W-:Y:S01]  /*fcd0*/  FSETP.NEU.FTZ.AND P0, PT, R156.reuse, -INF , PT ;  /* 0xff8000009c00780b */ /* 0x040fe20003f1d000 */
[----:B------:R-:W-:Y:S01]  /*fce0*/  FMUL.FTZ R13, R156, c[0x0][0x2d0] ;  /* 0x0000b4009c0d7a20 */ /* 0x000fe20000410000 */
[----:B--2---:R-:W-:Y:S02]  /*fcf0*/  FMNMX.FTZ R2, R0, R2, !PT ;  /* 0x0000000200027209 */ /* 0x004fe40007810000 */
[----:B------:R-:W-:Y:S02]  /*fd00*/  FSEL R0, R156, RZ, P0 ;  /* 0x000000ff9c007208 */ /* 0x000fe40000000000 */
[----:B------:R-:W-:Y:S01]  /*fd10*/  FSEL R13, R13, RZ, P0 ;  /* 0x000000ff0d0d7208 */ /* 0x000fe20000000000 */
[----:B------:R-:W1:Y:S02]  /*fd20*/  SHFL.BFLY PT, R3, R2, 0x1, 0x1f ;  /* 0x0c201f0002037f89 */ /* 0x000e6400000e0000 */
[----:B------:R-:W-:Y:S02]  /*fd30*/  FADD.FTZ R0, -R0, R157 ;  /* 0x0000009d00007221 */ /* 0x000fe40000010100 */
[--C-:B------:R-:W-:Y:S02]  /*fd40*/  FFMA.FTZ R8, R8, c[0x0][0x2d0], -R13.reuse ;  /* 0x0000b40008087a23 */ /* 0x100fe4000001080d */
[----:B------:R-:W-:Y:S02]  /*fd50*/  FMUL.FTZ R0, R0, c[0x0][0x2d0] ;  /* 0x0000b40000007a20 */ /* 0x000fe40000410000 */
[--C-:B------:R-:W-:Y:S01]  /*fd60*/  FFMA.FTZ R9, R9, c[0x0][0x2d0], -R13.reuse ;  /* 0x0000b40009097a23 */ /* 0x100fe2000001080d */
[----:B------:R-:W-:Y:S01]  /*fd70*/  MUFU.EX2 R238, R8 ;  /* 0x0000000800ee7308 */ /* 0x000fe20000000800 */
[--C-:B------:R-:W-:Y:S02]  /*fd80*/  FFMA.FTZ R4, R4, c[0x0][0x2d0], -R13.reuse ;  /* 0x0000b40004047a23 */ /* 0x100fe4000001080d */
[--C-:B------:R-:W-:Y:S02]  /*fd90*/  FFMA.FTZ R5, R5, c[0x0][0x2d0], -R13.reuse ;  /* 0x0000b40005057a23 */ /* 0x100fe4000001080d */
[--C-:B------:R-:W-:Y:S05]  /*fda0*/  FFMA.FTZ R15, R170, c[0x0][0x2d0], -R13.reuse ;  /* 0x0000b400aa0f7a23 */ /* 0x100fea000001080d */
[----:B------:R-:W2:Y:S01]  /*fdb0*/  MUFU.EX2 R237, R9 ;  /* 0x0000000900ed7308 */ /* 0x000ea20000000800 */
[----:B-1----:R-:W-:Y:S04]  /*fdc0*/  FMNMX.FTZ R3, R2, R3, !PT ;  /* 0x0000000302037209 */ /* 0x002fe80007810000 */
[C---:B------:R-:W-:Y:S05]  /*fdd0*/  FSETP.NEU.FTZ.AND P0, PT, R3.reuse, -INF , PT ;  /* 0xff8000000300780b */ /* 0x040fea0003f1d000 */
[----:B------:R1:W3:Y:S01]  /*fde0*/  MUFU.EX2 R2, R0 ;  /* 0x0000000000027308 */ /* 0x0002e20000000800 */
[----:B------:R-:W-:Y:S05]  /*fdf0*/  FMUL.FTZ R14, R3, c[0x0][0x2d0] ;  /* 0x0000b400030e7a20 */ /* 0x000fea0000410000 */
[----:B------:R-:W-:Y:S04]  /*fe00*/  FSEL R14, R14, RZ, P0 ;  /* 0x000000ff0e0e7208 */ /* 0x000fe80000000000 */
[----:B------:R4:W-:Y:S01]  /*fe10*/  MUFU.EX2 R236, R4 ;  /* 0x0000000400ec7308 */ /* 0x0009e20000000800 */
[--C-:B------:R-:W-:Y:S02]  /*fe20*/  FFMA.FTZ R10, R10, c[0x0][0x2d0], -R14.reuse ;  /* 0x0000b4000a0a7a23 */ /* 0x100fe4000001080e */
[--C-:B------:R-:W-:Y:S01]  /*fe30*/  FFMA.FTZ R11, R11, c[0x0][0x2d0], -R14.reuse ;  /* 0x0000b4000b0b7a23 */ /* 0x100fe2000001080e */
[----:B--2---:R-:W-:Y:S01]  /*fe40*/  F2FP.PACK_AB R18, R237, R238 ;  /* 0x000000eeed12723e */ /* 0x004fe200000000ff */
[--C-:B------:R-:W-:Y:S02]  /*fe50*/  FFMA.FTZ R6, R6, c[0x0][0x2d0], -R14.reuse ;  /* 0x0000b40006067a23 */ /* 0x100fe4000001080e */
[----:B------:R-:W-:Y:S03]  /*fe60*/  FFMA.FTZ R7, R7, c[0x0][0x2d0], -R14 ;  /* 0x0000b40007077a23 */ /* 0x000fe6000001080e */
[----:B------:R-:W-:Y:S01]  /*fe70*/  MUFU.EX2 R191, R10 ;  /* 0x0000000a00bf7308 */ /* 0x000fe20000000800 */
[----:B-1----:R-:W-:Y:S01]  /*fe80*/  FSEL R0, R3, RZ, P0 ;  /* 0x000000ff03007208 */ /* 0x002fe20000000000 */
[C---:B---3--:R-:W-:Y:S01]  /*fe90*/  FMUL.FTZ R8, R2.reuse, R164 ;  /* 0x000000a402087220 */ /* 0x048fe20000410000 */
[----:B------:R-:W-:Y:S01]  /*fea0*/  ISETP.GT.AND P0, PT, R223, R233, PT ;  /* 0x000000e9df00720c */ /* 0x000fe20003f04270 */
[----:B------:R-:W-:Y:S02]  /*feb0*/  FMUL.FTZ R9, R2, R165 ;  /* 0x000000a502097220 */ /* 0x000fe40000410000 */
[----:B------:R-:W-:Y:S04]  /*fec0*/  FADD.FTZ R0, -R0, R158 ;  /* 0x0000009e00007221 */ /* 0x000fe80000010100 */
[----:B------:R-:W1:Y:S01]  /*fed0*/  MUFU.EX2 R190, R11 ;  /* 0x0000000b00be7308 */ /* 0x000e620000000800 */
[----:B------:R-:W-:Y:S02]  /*fee0*/  FMUL.FTZ R132, R2, R132 ;  /* 0x0000008402847220 */ /* 0x000fe40000410000 */
[----:B------:R-:W-:Y:S02]  /*fef0*/  FMUL.FTZ R0, R0, c[0x0][0x2d0] ;  /* 0x0000b40000007a20 */ /* 0x000fe40000410000 */
[C---:B----4-:R-:W-:Y:S02]  /*ff00*/  FMUL.FTZ R4, R2.reuse, R160 ;  /* 0x000000a002047220 */ /* 0x050fe40000410000 */
        /* <DEDUP_REMOVED lines=29> */
[----:B------:R3:W-:Y:S01]  /*100e0*/  MUFU.EX2 R235, R15 ;  /* 0x0000000f00eb7308 */ /* 0x0007e20000000800 */
        /* <DEDUP_REMOVED lines=8> */
[C---:B------:R-:W-:Y:S02]  /*10170*/  FMUL.FTZ R7, R0.reuse, R163 ;  /* 0x000000a300077220 */ /* 0x040fe40000410000 */
[C---:B------:R-:W-:Y:S02]  /*10180*/  FMUL.FTZ R155, R0.reuse, R155 ;  /* 0x0000009b009b7220 */ /* 0x040fe40000410000 */
[C---:B------:R-:W-:Y:S02]  /*10190*/  FMUL.FTZ R38, R0.reuse, R38 ;  /* 0x0000002600267220 */ /* 0x040fe40000410000 */
[----:B------:R-:W-:Y:S01]  /*101a0*/  FMUL.FTZ R39, R0, R39 ;  /* 0x0000002700277220 */ /* 0x000fe20000410000 */
[C---:B------:R-:W-:Y:S05]  /*101b0*/  HMMA.16816.F32 R4, R16.reuse, R20, R4 ;  /* 0x000000141004723c */ /* 0x040fea0000001804 */
        /* <DEDUP_REMOVED lines=17> */
[----:B------:R-:W4:Y:S03]  /*102d0*/  LDSM.16.MT88.4 R28, [R198+0x2100] ;  /* 0x00210000c61c783b */ /* 0x000f260000004200 */
        /* <DEDUP_REMOVED lines=9> */
[--C-:B---3--:R-:W-:Y:S02]  /*10370*/  FFMA.FTZ R15, R171, c[0x0][0x2d0], -R13.reuse ;  /* 0x0000b400ab0f7a23 */ /* 0x108fe4000001080d */
[----:B------:R-:W-:Y:S02]  /*10380*/  FMUL.FTZ R57, R2, R57 ;  /* 0x0000003902397220 */ /* 0x000fe40000410000 */
[C---:B--2---:R-:W-:Y:S01]  /*10390*/  HMMA.16816.F32 R36, R16.reuse, R24, R36 ;  /* 0x000000181024723c */ /* 0x044fe20000001824 */
[----:B------:R2:W3:Y:S03]  /*103a0*/  MUFU.EX2 R234, R15 ;  /* 0x0000000f00ea7308 */ /* 0x0004e60000000800 */
[C---:B------:R-:W-:Y:S02]  /*103b0*/  FMUL.FTZ R58, R0.reuse, R58 ;  /* 0x0000003a003a7220 */ /* 0x040fe40000410000 */
[----:B------:R-:W-:Y:S02]  /*103c0*/  FMUL.FTZ R59, R0, R59 ;  /* 0x0000003b003b7220 */ /* 0x000fe40000410000 */
[C---:B------:R-:W-:Y:S01]  /*103d0*/  HMMA.16816.F32 R40, R16.reuse, R26, R40 ;  /* 0x0000001a1028723c */ /* 0x040fe20000001828 */
[----:B------:R-:W5:Y:S03]  /*103e0*/  LDSM.16.MT88.4 R24, [R199+0x2100] ;  /* 0x00210000c718783b */ /* 0x000f660000004200 */
[C---:B------:R-:W-:Y:S02]  /*103f0*/  FMUL.FTZ R60, R2.reuse, R60 ;  /* 0x0000003c023c7220 */ /* 0x040fe40000410000 */
[----:B------:R-:W-:Y:S02]  /*10400*/  FMUL.FTZ R61, R2, R61 ;  /* 0x0000003d023d7220 */ /* 0x000fe40000410000 */
[C---:B----4-:R-:W-:Y:S04]  /*10410*/  HMMA.16816.F32 R44, R16.reuse, R28, R44 ;  /* 0x0000001c102c723c */ /* 0x050fe8000000182c */
[C---:B------:R-:W-:Y:S02]  /*10420*/  FMUL.FTZ R62, R0.reuse, R62 ;  /* 0x0000003e003e7220 */ /* 0x040fe40000410000 */
[----:B------:R-:W-:Y:S02]  /*10430*/  FMUL.FTZ R63, R0, R63 ;  /* 0x0000003f003f7220 */ /* 0x000fe40000410000 */
[C---:B------:R-:W-:Y:S01]  /*10440*/  HMMA.16816.F32 R48, R16.reuse, R30, R48 ;  /* 0x0000001e1030723c */ /* 0x040fe20000001830 */
[----:B------:R-:W4:Y:S03]  /*10450*/  LDSM.16.MT88.4 R28, [R197+0x4100] ;  /* 0x00410000c51c783b */ /* 0x000f260000004200 */
[--C-:B--2---:R-:W-:Y:S02]  /*10460*/  FFMA.FTZ R15, R172, c[0x0][0x2d0], -R13.reuse ;  /* 0x0000b400ac0f7a23 */ /* 0x104fe4000001080d */
[C---:B------:R-:W-:Y:S02]  /*10470*/  FMUL.FTZ R64, R2.reuse, R64 ;  /* 0x0000004002407220 */ /* 0x040fe40000410000 */
[----:B------:R2:W-:Y:S01]  /*10480*/  MUFU.EX2 R232, R15 ;  /* 0x0000000f00e87308 */ /* 0x0005e20000000800 */
        /* <DEDUP_REMOVED lines=8> */
[C---:B-----5:R-:W-:Y:S04]  /*10510*/  HMMA.16816.F32 R60, R16.reuse, R24, R60 ;  /* 0x00000018103c723c */ /* 0x060fe8000000183c */
[C---:B------:R-:W-:Y:S02]  /*10520*/  FMUL.FTZ R70, R0.reuse, R70 ;  /* 0x0000004600467220 */ /* 0x040fe40000410000 */
[----:B------:R-:W-:Y:S02]  /*10530*/  FMUL.FTZ R71, R0, R71 ;  /* 0x0000004700477220 */ /* 0x000fe40000410000 */
[C---:B------:R-:W-:Y:S01]  /*10540*/  HMMA.16816.F32 R64, R16.reuse, R26, R64 ;  /* 0x0000001a1040723c */ /* 0x040fe20000001840 */
[----:B------:R-:W5:Y:S03]  /*10550*/  LDSM.16.MT88.4 R24, [R200+0x4100] ;  /* 0x00410000c818783b */ /* 0x000f660000004200 */
[--C-:B--2---:R-:W-:Y:S02]  /*10560*/  FFMA.FTZ R15, R173, c[0x0][0x2d0], -R13.reuse ;  /* 0x0000b400ad0f7a23 */ /* 0x104fe4000001080d */
[C---:B------:R-:W-:Y:S02]  /*10570*/  FMUL.FTZ R72, R2.reuse, R72 ;  /* 0x0000004802487220 */ /* 0x040fe40000410000 */
[C---:B----4-:R-:W-:Y:S01]  /*10580*/  HMMA.16816.F32 R68, R16.reuse, R28, R68 ;  /* 0x0000001c1044723c */ /* 0x050fe20000001844 */
[----:B------:R2:W4:Y:S03]  /*10590*/  MUFU.EX2 R224, R15 ;  /* 0x0000000f00e07308 */ /* 0x0005260000000800 */
[----:B------:R-:W-:Y:S02]  /*105a0*/  FMUL.FTZ R73, R2, R73 ;  /* 0x0000004902497220 */ /* 0x000fe40000410000 */
[C---:B------:R-:W-:Y:S02]  /*105b0*/  FMUL.FTZ R74, R0.reuse, R74 ;  /* 0x0000004a004a7220 */ /* 0x040fe40000410000 */
[----:B------:R-:W-:Y:S04]  /*105c0*/  FMUL.FTZ R75, R0, R75 ;  /* 0x0000004b004b7220 */ /* 0x000fe80000410000 */
[C---:B------:R-:W-:Y:S02]  /*105d0*/  FMUL.FTZ R76, R2.reuse, R76 ;  /* 0x0000004c024c7220 */ /* 0x040fe40000410000 */
[----:B------:R-:W-:Y:S01]  /*105e0*/  FMUL.FTZ R77, R2, R77 ;  /* 0x0000004d024d7220 */ /* 0x000fe20000410000 */
[C---:B------:R-:W-:Y:S01]  /*105f0*/  HMMA.16816.F32 R72, R16.reuse, R30, R72 ;  /* 0x0000001e1048723c */ /* 0x040fe20000001848 */
[----:B------:R-:W3:Y:S02]  /*10600*/  LDSM.16.MT88.4 R28, [R199+0x4100] ;  /* 0x00410000c71c783b */ /* 0x000ee40000004200 */
[C---:B------:R-:W-:Y:S02]  /*10610*/  FMUL.FTZ R78, R0.reuse, R78 ;  /* 0x0000004e004e7220 */ /* 0x040fe40000410000 */
[----:B------:R-:W-:Y:S02]  /*10620*/  FMUL.FTZ R79, R0, R79 ;  /* 0x0000004f004f7220 */ /* 0x000fe40000410000 */
[C---:B------:R-:W-:Y:S02]  /*10630*/  FMUL.FTZ R80, R2.reuse, R80 ;  /* 0x0000005002507220 */ /* 0x040fe40000410000 */
[----:B------:R-:W-:Y:S03]  /*10640*/  FMUL.FTZ R81, R2, R81 ;  /* 0x0000005102517220 */ /* 0x000fe60000410000 */
[C---:B-1----:R-:W-:Y:S03]  /*10650*/  HMMA.16816.F32 R76, R16.reuse, R20, R76 ;  /* 0x00000014104c723c */ /* 0x042fe6000000184c */
[--C-:B--2---:R-:W-:Y:S02]  /*10660*/  FFMA.FTZ R15, R32, c[0x0][0x2d0], -R14.reuse ;  /* 0x0000b400200f7a23 */ /* 0x104fe4000001080e */
[C---:B------:R-:W-:Y:S02]  /*10670*/  FMUL.FTZ R82, R0.reuse, R82 ;  /* 0x0000005200527220 */ /* 0x040fe40000410000 */
[----:B------:R-:W-:Y:S01]  /*10680*/  FMUL.FTZ R83, R0, R83 ;  /* 0x0000005300537220 */ /* 0x000fe20000410000 */
[----:B------:R1:W-:Y:S01]  /*10690*/  MUFU.EX2 R182, R15 ;  /* 0x0000000f00b67308 */ /* 0x0003e20000000800 */
[C---:B------:R-:W-:Y:S03]  /*106a0*/  FMUL.FTZ R84, R2.reuse, R84 ;  /* 0x0000005402547220 */ /* 0x040fe60000410000 */
[----:B------:R-:W-:Y:S02]  /*106b0*/  FMUL.FTZ R85, R2, R85 ;  /* 0x0000005502557220 */ /* 0x000fe40000410000 */
[C---:B------:R-:W-:Y:S01]  /*106c0*/  HMMA.16816.F32 R80, R16.reuse, R22, R80 ;  /* 0x000000161050723c */ /* 0x040fe20000001850 */
[----:B------:R-:W2:Y:S02]  /*106d0*/  LDSM.16.MT88.4 R20, [R197+0x6100] ;  /* 0x00610000c514783b */ /* 0x000ea40000004200 */
[C---:B------:R-:W-:Y:S02]  /*106e0*/  FMUL.FTZ R86, R0.reuse, R86 ;  /* 0x0000005600567220 */ /* 0x040fe40000410000 */
[----:B------:R-:W-:Y:S02]  /*106f0*/  FMUL.FTZ R87, R0, R87 ;  /* 0x0000005700577220 */ /* 0x000fe40000410000 */
[C---:B------:R-:W-:Y:S02]  /*10700*/  FMUL.FTZ R88, R2.reuse, R88 ;  /* 0x0000005802587220 */ /* 0x040fe40000410000 */
[----:B------:R-:W-:Y:S03]  /*10710*/  FMUL.FTZ R89, R2, R89 ;  /* 0x0000005902597220 */ /* 0x000fe60000410000 */
[C---:B-----5:R-:W-:Y:S03]  /*10720*/  HMMA.16816.F32 R84, R16.reuse, R24, R84 ;  /* 0x000000181054723c */ /* 0x060fe60000001854 */
[C---:B------:R-:W-:Y:S02]  /*10730*/  FMUL.FTZ R90, R0.reuse, R90 ;  /* 0x0000005a005a7220 */ /* 0x040fe40000410000 */
[----:B------:R-:W-:Y:S02]  /*10740*/  FMUL.FTZ R91, R0, R91 ;  /* 0x0000005b005b7220 */ /* 0x000fe40000410000 */
[--C-:B-1----:R-:W-:Y:S02]  /*10750*/  FFMA.FTZ R15, R33, c[0x0][0x2d0], -R14.reuse ;  /* 0x0000b400210f7a23 */ /* 0x102fe4000001080e */
[----:B------:R-:W-:Y:S02]  /*10760*/  LDSM.16.MT88.4 R32, [R200+0x900] ;  /* 0x00090000c820783b */ /* 0x000fe40000004200 */
[----:B------:R1:W5:Y:S01]  /*10770*/  MUFU.EX2 R181, R15 ;  /* 0x0000000f00b57308 */ /* 0x0003620000000800 */
[C---:B------:R-:W-:Y:S03]  /*10780*/  HMMA.16816.F32 R88, R16.reuse, R26, R88 ;  /* 0x0000001a1058723c */ /* 0x040fe60000001858 */
[C---:B------:R-:W-:Y:S02]  /*10790*/  FMUL.FTZ R92, R2.reuse, R92 ;  /* 0x0000005c025c7220 */ /* 0x040fe40000410000 */
[----:B------:R-:W4:Y:S01]  /*107a0*/  LDSM.16.MT88.4 R24, [R198+0x6100] ;  /* 0x00610000c618783b */ /* 0x000f220000004200 */
[----:B------:R-:W-:Y:S02]  /*107b0*/  FMUL.FTZ R93, R2, R93 ;  /* 0x0000005d025d7220 */ /* 0x000fe40000410000 */
[C---:B------:R-:W-:Y:S04]  /*107c0*/  FMUL.FTZ R94, R0.reuse, R94 ;  /* 0x0000005e005e7220 */ /* 0x040fe80000410000 */
        /* <DEDUP_REMOVED lines=15> */
[C---:B--2---:R-:W-:Y:S03]  /*108c0*/  HMMA.16816.F32 R100, R16.reuse, R20, R100 ;  /* 0x000000141064723c */ /* 0x044fe60000001864 */
[----:B------:R-:W-:Y:S02]  /*108d0*/  FMUL.FTZ R107, R0, R107 ;  /* 0x0000006b006b7220 */ /* 0x000fe40000410000 */
[--C-:B-1----:R-:W-:Y:S02]  /*108e0*/  FFMA.FTZ R15, R159, c[0x0][0x2d0], -R14.reuse ;  /* 0x0000b4009f0f7a23 */ /* 0x102fe4000001080e */
[C---:B------:R-:W-:Y:S02]  /*108f0*/  FMUL.FTZ R108, R2.reuse, R108 ;  /* 0x0000006c026c7220 */ /* 0x040fe40000410000 */
[----:B------:R-:W-:Y:S01]  /*10900*/  FMUL.FTZ R109, R2, R109 ;  /* 0x0000006d026d7220 */ /* 0x000fe20000410000 */
[C---:B------:R-:W-:Y:S01]  /*10910*/  HMMA.16816.F32 R104, R16.reuse, R22, R104 ;  /* 0x000000161068723c */ /* 0x040fe20000001868 */
[----:B------:R-:W1:Y:S01]  /*10920*/  LDSM.16.MT88.4 R20, [R199+0x6100] ;  /* 0x00610000c714783b */ /* 0x000e620000004200 */
[----:B------:R2:W-:Y:S01]  /*10930*/  MUFU.EX2 R173, R15 ;  /* 0x0000000f00ad7308 */ /* 0x0005e20000000800 */
[C---:B------:R-:W-:Y:S02]  /*10940*/  FMUL.FTZ R110, R0.reuse, R110 ;  /* 0x0000006e006e7220 */ /* 0x040fe40000410000 */
[----:B------:R-:W-:Y:S02]  /*10950*/  FMUL.FTZ R111, R0, R111 ;  /* 0x0000006f006f7220 */ /* 0x000fe40000410000 */
[C---:B------:R-:W-:Y:S02]  /*10960*/  FMUL.FTZ R112, R2.reuse, R112 ;  /* 0x0000007002707220 */ /* 0x040fe40000410000 */
[----:B------:R-:W-:Y:S03]  /*10970*/  FMUL.FTZ R113, R2, R113 ;  /* 0x0000007102717220 */ /* 0x000fe60000410000 */
        /* <DEDUP_REMOVED lines=11> */
[C---:B---3--:R-:W-:Y:S03]  /*10a30*/  HMMA.16816.F32 R116, R16.reuse, R28, R116 ;  /* 0x0000001c1074723c */ /* 0x048fe60000001874 */
[C---:B------:R-:W-:Y:S02]  /*10a40*/  FMUL.FTZ R122, R0.reuse, R122 ;  /* 0x0000007a007a7220 */ /* 0x040fe40000410000 */
[----:B------:R-:W-:Y:S02]  /*10a50*/  FMUL.FTZ R123, R0, R123 ;  /* 0x0000007b007b7220 */ /* 0x000fe40000410000 */
[--C-:B--2---:R-:W-:Y:S02]  /*10a60*/  FFMA.FTZ R15, R168, c[0x0][0x2d0], -R14.reuse ;  /* 0x0000b400a80f7a23 */ /* 0x104fe4000001080e */
[C---:B------:R-:W-:Y:S02]  /*10a70*/  FMUL.FTZ R124, R2.reuse, R124 ;  /* 0x0000007c027c7220 */ /* 0x040fe40000410000 */
[----:B------:R2:W3:Y:S01]  /*10a80*/  MUFU.EX2 R172, R15 ;  /* 0x0000000f00ac7308 */ /* 0x0004e20000000800 */
[C---:B------:R-:W-:Y:S01]  /*10a90*/  HMMA.16816.F32 R120, R16.reuse, R30, R120 ;  /* 0x0000001e1078723c */ /* 0x040fe20000001878 */
[----:B------:R-:W4:Y:S02]  /*10aa0*/  LDSM.16.MT88.4 R28, [R198+0x900] ;  /* 0x00090000c61c783b */ /* 0x000f240000004200 */
        /* <DEDUP_REMOVED lines=8> */
[--C-:B--2---:R-:W-:Y:S05]  /*10b30*/  FFMA.FTZ R15, R177, c[0x0][0x2d0], -R13.reuse ;  /* 0x0000b400b10f7a23 */ /* 0x104fea000001080d */
[----:B------:R-:W-:Y:S01]  /*10b40*/  HMMA.16816.F32 R128, R16, R22, R128 ;  /* 0x000000161080723c */ /* 0x000fe20000001880 */
[----:B------:R-:W1:Y:S01]  /*10b50*/  LDSM.16.MT88.4 R20, [R199+0x900] ;  /* 0x00090000c714783b */ /* 0x000e620000004200 */
[----:B------:R2:W-:Y:S05]  /*10b60*/  MUFU.EX2 R195, R15 ;  /* 0x0000000f00c37308 */ /* 0x0005ea0000000800 */
[----:B------:R-:W-:Y:S02]  /*10b70*/  F2FP.PACK_AB R16, R234, R235 ;  /* 0x000000ebea10723e */ /* 0x000fe400000000ff */
[----:B------:R-:W-:Y:S03]  /*10b80*/  F2FP.PACK_AB R18, R224, R232 ;  /* 0x000000e8e012723e */ /* 0x000fe600000000ff */
[----:B-----5:R-:W-:Y:S02]  /*10b90*/  F2FP.PACK_AB R17, R181, R182 ;  /* 0x000000b6b511723e */ /* 0x020fe400000000ff */
[----:B---3--:R-:W-:Y:S07]  /*10ba0*/  F2FP.PACK_AB R19, R172, R173 ;  /* 0x000000adac13723e */ /* 0x008fee00000000ff */
[C---:B----4-:R-:W-:Y:S03]  /*10bb0*/  HMMA.16816.F32 R4, R16.reuse, R24, R4 ;  /* 0x000000181004723c */ /* 0x050fe60000001804 */
[--C-:B--2---:R-:W-:Y:S05]  /*10bc0*/  FFMA.FTZ R15, R178, c[0x0][0x2d0], -R13.reuse ;  /* 0x0000b400b20f7a23 */ /* 0x104fea000001080d */
[C---:B------:R-:W-:Y:S01]  /*10bd0*/  HMMA.16816.F32 R8, R16.reuse, R26, R8 ;  /* 0x0000001a1008723c */ /* 0x040fe20000001808 */
[----:B------:R-:W2:Y:S01]  /*10be0*/  LDSM.16.MT88.4 R24, [R197+0x2900] ;  /* 0x00290000c518783b */ /* 0x000ea20000004200 */
        /* <DEDUP_REMOVED lines=9> */
[C---:B-1----:R-:W-:Y:S08]  /*10c80*/  HMMA.16816.F32 R148, R16.reuse, R20, R148 ;  /* 0x000000141094723c */ /* 0x042ff00000001894 */
[C---:B------:R-:W-:Y:S01]  /*10c90*/  HMMA.16816.F32 R152, R16.reuse, R22, R152 ;  /* 0x000000161098723c */ /* 0x040fe20000001898 */
[----:B------:R-:W1:Y:S07]  /*10ca0*/  LDSM.16.MT88.4 R20, [R199+0x2900] ;  /* 0x00290000c714783b */ /* 0x000e6e0000004200 */
[C---:B--2---:R-:W-:Y:S04]  /*10cb0*/  HMMA.16816.F32 R36, R16.reuse, R24, R36 ;  /* 0x000000181024723c */ /* 0x044fe80000001824 */
[--C-:B----4-:R-:W-:Y:S04]  /*10cc0*/  FFMA.FTZ R15, R180, c[0x0][0x2d0], -R13.reuse ;  /* 0x0000b400b40f7a23 */ /* 0x110fe8000001080d */
[C---:B------:R-:W-:Y:S01]  /*10cd0*/  HMMA.16816.F32 R40, R16.reuse, R26, R40 ;  /* 0x0000001a1028723c */ /* 0x040fe20000001828 */
[----:B------:R-:W2:Y:S01]  /*10ce0*/  LDSM.16.MT88.4 R24, [R197+0x4900] ;  /* 0x00490000c518783b */ /* 0x000ea20000004200 */
        /* <DEDUP_REMOVED lines=42> */
[----:B------:R-:W-:Y:S01]  /*10f90*/  HMMA.16816.F32 R128, R16, R22, R128 ;  /* 0x000000161080723c */ /* 0x000fe20000001880 */
[----:B------:R-:W1:Y:S06]  /*10fa0*/  LDSM.16.MT88.4 R20, [R199+0x1100] ;  /* 0x00110000c714783b */ /* 0x000e6c0000004200 */
[----:B------:R-:W-:Y:S02]  /*10fb0*/  F2FP.PACK_AB R16, R194, R195 ;  /* 0x000000c3c210723e */ /* 0x000fe400000000ff */
[----:B------:R-:W-:Y:S03]  /*10fc0*/  F2FP.PACK_AB R18, R178, R179 ;  /* 0x000000b3b212723e */ /* 0x000fe600000000ff */
[----:B------:R-:W-:Y:S01]  /*10fd0*/  F2FP.PACK_AB R17, R170, R171 ;  /* 0x000000abaa11723e */ /* 0x000fe200000000ff */
[--C-:B----4-:R-:W-:Y:S01]  /*10fe0*/  FFMA.FTZ R15, R187, c[0x0][0x2d0], -R13.reuse ;  /* 0x0000b400bb0f7a23 */ /* 0x110fe2000001080d */
[----:B------:R-:W-:Y:S03]  /*10ff0*/  F2FP.PACK_AB R19, R168, R169 ;  /* 0x000000a9a813723e */ /* 0x000fe600000000ff */
[----:B------:R4:W1:Y:S04]  /*11000*/  MUFU.EX2 R176, R15 ;  /* 0x0000000f00b07308 */ /* 0x0008680000000800 */
[C---:B--2---:R-:W-:Y:S08]  /*11010*/  HMMA.16816.F32 R4, R16.reuse, R24, R4 ;  /* 0x000000181004723c */ /* 0x044ff00000001804 */
[C---:B------:R-:W-:Y:S01]  /*11020*/  HMMA.16816.F32 R8, R16.reuse, R26, R8 ;  /* 0x0000001a1008723c */ /* 0x040fe20000001808 */
[----:B------:R-:W2:Y:S07]  /*11030*/  LDSM.16.MT88.4 R24, [R197+0x3100] ;  /* 0x00310000c518783b */ /* 0x000eae0000004200 */
[C---:B-----5:R-:W-:Y:S04]  /*11040*/  HMMA.16816.F32 R132, R16.reuse, R28, R132 ;  /* 0x0000001c1084723c */ /* 0x060fe80000001884 */
[--C-:B----4-:R-:W-:Y:S02]  /*11050*/  FFMA.FTZ R15, R188, c[0x0][0x2d0], -R13.reuse ;  /* 0x0000b400bc0f7a23 */ /* 0x110fe4000001080d */
[----:B------:R-:W-:Y:S02]  /*11060*/  FFMA.FTZ R13, R189, c[0x0][0x2d0], -R13 ;  /* 0x0000b400bd0d7a23 */ /* 0x000fe4000001080d */
[C---:B------:R-:W-:Y:S01]  /*11070*/  HMMA.16816.F32 R136, R16.reuse, R30, R136 ;  /* 0x0000001e1088723c */ /* 0x040fe20000001888 */
[----:B------:R-:W4:Y:S01]  /*11080*/  LDSM.16.MT88.4 R28, [R198+0x3100] ;  /* 0x00310000c61c783b */ /* 0x000f220000004200 */
[----:B------:R5:W-:Y:S06]  /*11090*/  MUFU.EX2 R174, R13 ;  /* 0x0000000d00ae7308 */ /* 0x000bec0000000800 */
[C---:B---3--:R-:W-:Y:S04]  /*110a0*/  HMMA.16816.F32 R140, R16.reuse, R32, R140 ;  /* 0x00000020108c723c */ /* 0x048fe8000000188c */
[----:B------:R-:W-:Y:S04]  /*110b0*/  MUFU.EX2 R175, R15 ;  /* 0x0000000f00af7308 */ /* 0x000fe80000000800 */
[C---:B------:R-:W-:Y:S01]  /*110c0*/  HMMA.16816.F32 R144, R16.reuse, R34, R144 ;  /* 0x000000221090723c */ /* 0x040fe20000001890 */
[----:B------:R-:W3:Y:S07]  /*110d0*/  LDSM.16.MT88.4 R32, [R200+0x3100] ;  /* 0x00310000c820783b */ /* 0x000eee0000004200 */
[C---:B-1----:R-:W-:Y:S04]  /*110e0*/  HMMA.16816.F32 R148, R16.reuse, R20, R148 ;  /* 0x000000141094723c */ /* 0x042fe80000001894 */
[--C-:B-----5:R-:W-:Y:S04]  /*110f0*/  FFMA.FTZ R13, R183, c[0x0][0x2d0], -R14.reuse ;  /* 0x0000b400b70d7a23 */ /* 0x120fe8000001080e */
[C---:B------:R-:W-:Y:S01]  /*11100*/  HMMA.16816.F32 R152, R16.reuse, R22, R152 ;  /* 0x000000161098723c */ /* 0x040fe20000001898 */
[----:B------:R-:W1:Y:S01]  /*11110*/  LDSM.16.MT88.4 R20, [R199+0x3100] ;  /* 0x00310000c714783b */ /* 0x000e620000004200 */
[----:B------:R5:W-:Y:S06]  /*11120*/  MUFU.EX2 R159, R13 ;  /* 0x0000000d009f7308 */ /* 0x000bec0000000800 */
[C---:B--2---:R-:W-:Y:S08]  /*11130*/  HMMA.16816.F32 R36, R16.reuse, R24, R36 ;  /* 0x000000181024723c */ /* 0x044ff00000001824 */
[C---:B------:R-:W-:Y:S01]  /*11140*/  HMMA.16816.F32 R40, R16.reuse, R26, R40 ;  /* 0x0000001a1028723c */ /* 0x040fe20000001828 */
[----:B------:R-:W2:Y:S07]  /*11150*/  LDSM.16.MT88.4 R24, [R197+0x5100] ;  /* 0x00510000c518783b */ /* 0x000eae0000004200 */
[C---:B----4-:R-:W-:Y:S04]  /*11160*/  HMMA.16816.F32 R44, R16.reuse, R28, R44 ;  /* 0x0000001c102c723c */ /* 0x050fe8000000182c */
[--C-:B-----5:R-:W-:Y:S04]  /*11170*/  FFMA.FTZ R13, R184, c[0x0][0x2d0], -R14.reuse ;  /* 0x0000b400b80d7a23 */ /* 0x120fe8000001080e */
[C---:B------:R-:W-:Y:S01]  /*11180*/  HMMA.16816.F32 R48, R16.reuse, R30, R48 ;  /* 0x0000001e1030723c */ /* 0x040fe20000001830 */
[----:B------:R-:W4:Y:S01]  /*11190*/  LDSM.16.MT88.4 R28, [R198+0x5100] ;  /* 0x00510000c61c783b */ /* 0x000f220000004200 */
[----:B------:R5:W2:Y:S06]  /*111a0*/  MUFU.EX2 R158, R13 ;  /* 0x0000000d009e7308 */ /* 0x000aac0000000800 */
[C---:B---3--:R-:W-:Y:S08]  /*111b0*/  HMMA.16816.F32 R52, R16.reuse, R32, R52 ;  /* 0x000000201034723c */ /* 0x048ff00000001834 */
[C---:B------:R-:W-:Y:S01]  /*111c0*/  HMMA.16816.F32 R56, R16.reuse, R34, R56 ;  /* 0x000000221038723c */ /* 0x040fe20000001838 */
[----:B------:R-:W3:Y:S07]  /*111d0*/  LDSM.16.MT88.4 R32, [R200+0x5100] ;  /* 0x00510000c820783b */ /* 0x000eee0000004200 */
[C---:B-1----:R-:W-:Y:S04]  /*111e0*/  HMMA.16816.F32 R60, R16.reuse, R20, R60 ;  /* 0x00000014103c723c */ /* 0x042fe8000000183c */
[--C-:B-----5:R-:W-:Y:S02]  /*111f0*/  FFMA.FTZ R13, R185, c[0x0][0x2d0], -R14.reuse ;  /* 0x0000b400b90d7a23 */ /* 0x120fe4000001080e */
[----:B------:R-:W-:Y:S01]  /*11200*/  FFMA.FTZ R14, R12, c[0x0][0x2d0], -R14 ;  /* 0x0000b4000c0e7a23 */ /* 0x000fe2000001080e */
[----:B------:R-:W-:Y:S01]  /*11210*/  F2FP.PACK_AB R12, R176, R177 ;  /* 0x000000b1b00c723e */ /* 0x000fe200000000ff */
[C---:B------:R-:W-:Y:S01]  /*11220*/  HMMA.16816.F32 R64, R16.reuse, R22, R64 ;  /* 0x000000161040723c */ /* 0x040fe20000001840 */
[----:B------:R-:W1:Y:S01]  /*11230*/  LDSM.16.MT88.4 R20, [R199+0x5100] ;  /* 0x00510000c714783b */ /* 0x000e620000004200 */
[----:B------:R5:W-:Y:S06]  /*11240*/  MUFU.EX2 R157, R13 ;  /* 0x0000000d009d7308 */ /* 0x000bec0000000800 */
[C---:B--2---:R-:W-:Y:S08]  /*11250*/  HMMA.16816.F32 R68, R16.reuse, R24, R68 ;  /* 0x000000181044723c */ /* 0x044ff00000001844 */
[C---:B------:R-:W-:Y:S01]  /*11260*/  HMMA.16816.F32 R72, R16.reuse, R26, R72 ;  /* 0x0000001a1048723c */ /* 0x040fe20000001848 */
[----:B------:R-:W2:Y:S07]  /*11270*/  LDSM.16.MT88.4 R24, [R197+0x7100] ;  /* 0x00710000c518783b */ /* 0x000eae0000004200 */
[C---:B----4-:R-:W-:Y:S04]  /*11280*/  HMMA.16816.F32 R76, R16.reuse, R28, R76 ;  /* 0x0000001c104c723c */ /* 0x050fe8000000184c */
[----:B-----5:R-:W-:Y:S04]  /*11290*/  F2FP.PACK_AB R13, R158, R159 ;  /* 0x0000009f9e0d723e */ /* 0x020fe800000000ff */
[C---:B------:R-:W-:Y:S01]  /*112a0*/  HMMA.16816.F32 R80, R16.reuse, R30, R80 ;  /* 0x0000001e1050723c */ /* 0x040fe20000001850 */
[----:B------:R-:W4:Y:S07]  /*112b0*/  LDSM.16.MT88.4 R28, [R198+0x7100] ;  /* 0x00710000c61c783b */ /* 0x000f2e0000004200 */
        /* <DEDUP_REMOVED lines=9> */
[C---:B----4-:R-:W-:Y:S01]  /*11350*/  HMMA.16816.F32 R108, R16.reuse, R28, R108 ;  /* 0x0000001c106c723c */ /* 0x050fe2000000186c */
[----:B------:R4:W5:Y:S07]  /*11360*/  MUFU.EX2 R28, R14 ;  /* 0x0000000e001c7308 */ /* 0x00096e0000000800 */
[C---:B------:R-:W-:Y:S08]  /*11370*/  HMMA.16816.F32 R112, R16.reuse, R30, R112 ;  /* 0x0000001e1070723c */ /* 0x040ff00000001870 */
[C---:B---3--:R-:W-:Y:S08]  /*11380*/  HMMA.16816.F32 R116, R16.reuse, R32, R116 ;  /* 0x000000201074723c */ /* 0x048ff00000001874 */
[C---:B------:R-:W-:Y:S04]  /*11390*/  HMMA.16816.F32 R120, R16.reuse, R34, R120 ;  /* 0x000000221078723c */ /* 0x040fe80000001878 */
[----:B----4-:R-:W-:Y:S02]  /*113a0*/  F2FP.PACK_AB R14, R174, R175 ;  /* 0x000000afae0e723e */ /* 0x010fe400000000ff */
[----:B-----5:R-:W-:Y:S02]  /*113b0*/  F2FP.PACK_AB R15, R28, R157 ;  /* 0x0000009d1c0f723e */ /* 0x020fe400000000ff */
[C---:B-1----:R-:W-:Y:S08]  /*113c0*/  HMMA.16816.F32 R124, R16.reuse, R20, R124 ;  /* 0x00000014107c723c */ /* 0x042ff0000000187c */
[----:B------:R-:W-:Y:S01]  /*113d0*/  HMMA.16816.F32 R128, R16, R22, R128 ;  /* 0x000000161080723c */ /* 0x000fe20000001880 */
[----:B------:R-:W1:Y:S07]  /*113e0*/  LDSM.16.MT88.4 R16, [R200+0x1900] ;  /* 0x00190000c810783b */ /* 0x000e6e0000004200 */
[C---:B------:R-:W-:Y:S01]  /*113f0*/  HMMA.16816.F32 R160, R12.reuse, R164, R4 ;  /* 0x000000a40ca0723c */ /* 0x040fe20000001804 */
[----:B------:R-:W3:Y:S07]  /*11400*/  LDSM.16.MT88.4 R4, [R199+0x1900] ;  /* 0x00190000c704783b */ /* 0x000eee0000004200 */
[C---:B------:R-:W-:Y:S01]  /*11410*/  HMMA.16816.F32 R164, R12.reuse, R166, R8 ;  /* 0x000000a60ca4723c */ /* 0x040fe20000001808 */
[----:B------:R-:W4:Y:S07]  /*11420*/  LDSM.16.MT88.4 R8, [R197+0x3900] ;  /* 0x00390000c508783b */ /* 0x000f2e0000004200 */
[C---:B--2---:R-:W-:Y:S01]  /*11430*/  HMMA.16816.F32 R132, R12.reuse, R24, R132 ;  /* 0x000000180c84723c */ /* 0x044fe20000001884 */
[----:B------:R-:W2:Y:S07]  /*11440*/  LDSM.16.MT88.4 R20, [R198+0x3900] ;  /* 0x00390000c614783b */ /* 0x000eae0000004200 */
        /* <DEDUP_REMOVED lines=68> */
[----:B------:R-:W-:Y:S02]  /*11890*/  FADD.FTZ R4, R175, R2 ;  /* 0x00000002af047221 */ /* 0x000fe40000010000 */
[----:B------:R-:W-:Y:S01]  /*118a0*/  FADD.FTZ R2, R157, R0 ;  /* 0x000000009d027221 */ /* 0x000fe20000010000 */
[----:B------:R-:W-:Y:S01]  /*118b0*/  IADD3 R0, R223, -0x1, RZ ;  /* 0xffffffffdf007810 */ /* 0x000fe20007ffe0ff */
[----:B------:R-:W-:Y:S01]  /*118c0*/  FADD.FTZ R244, R174, R4 ;  /* 0x00000004aef47221 */ /* 0x000fe20000010000 */
[----:B------:R-:W-:Y:S01]  /*118d0*/  MOV R157, R156 ;  /* 0x0000009c009d7202 */ /* 0x000fe20000000f00 */
[----:B------:R-:W-:Y:S01]  /*118e0*/  FADD.FTZ R245, R28, R2 ;  /* 0x000000021cf57221 */ /* 0x000fe20000010000 */
[----:B------:R-:W-:Y:S01]  /*118f0*/  MOV R223, R0 ;  /* 0x0000000000df7202 */ /* 0x000fe20000000f00 */
[----:B------:R-:W-:-:S05]  /*11900*/  @P0 BRA `(.L_x_4212) ;  /* 0xffffc22000000947 */ /* 0x000fca000383ffff */
.L_x_4203:
[----:B------:R-:W1:Y:S01]  /*11910*/  SHFL.BFLY PT, R6, R244, 0x2, 0x1f ;  /* 0x0c401f00f4067f89 */ /* 0x000e6200000e0000 */
[----:B------:R-:W-:-:S02]  /*11920*/  MOV R17, 0xff800000 ;  /* 0xff80000000117802 */ /* 0x000fc40000000f00 */
[----:B------:R-:W-:Y:S01]  /*11930*/  MOV R18, 0xff800000 ;  /* 0xff80000000127802 */ /* 0x000fe20000000f00 */
[----:B------:R-:W2:Y:S01]  /*11940*/  SHFL.BFLY PT, R7, R245, 0x2, 0x1f ;  /* 0x0c401f00f5077f89 */ /* 0x000ea200000e0000 */
[----:B------:R-:W-:Y:S01]  /*11950*/  PLOP3.LUT P2, PT, PT, PT, PT, 0x8, 0x0 ;  /* 0x000000000000781c */ /* 0x000fe20003f4e170 */
        /* <DEDUP_REMOVED lines=150> */
.L_x_4170:
        /* <DEDUP_REMOVED lines=310> */
.L_x_4215:
[----:B------:R-:W-:Y:S05]  /*13620*/  BSYNC B0 ;  /* 0x0000000000007941 */ /* 0x000fea0003800000 */
.L_x_4214:
        /* <DEDUP_REMOVED lines=194> */
.L_x_4213:
        /* <DEDUP_REMOVED lines=50> */
.L_x_4216:
        /* <DEDUP_REMOVED lines=9> */
.L_x_5258:


//--------------------- .text._ZN7cutlass13device_kernelIN5flash19enable_sm80_to_sm89INS1_16FlashAttnFwdSm80INS1_25CollectiveMainloopFwdSm80ILi8ELi1ELb0EN4cute5tupleIJNS5_1CILi128EEENS7_ILi64EEENS7_ILi256EEEEEELi256ENS_6half_tEfNS_4arch4Sm80ELb0ELb1ELb0ELb1ELb0ELb0ELb1ELb1EEENS1_21CollectiveEpilogueFwdINS6_IJS8_SA_S9_EEENS6_IJNS7_ILi1EEESI_SI_EEESC_SE_Li256ELb1ELb1ELb1ELb0EEENS1_36VarlenDynamicPersistentTileSchedulerILi128ELi64ELi256ELi256ELb1ELb1ELb0ELb1ELb0ELb1EEEEEEEEEvNT_6ParamsE --------------------------
	.section	.text._ZN7cutlass13device_kernelIN5flash19enable_sm80_to_sm89INS1_16FlashAttnFwdSm80INS1_25CollectiveMainloopFwdSm80ILi8ELi1ELb0EN4cute5tupleIJNS5_1CILi128EEENS7_ILi64EEENS7_ILi256EEEEEELi256ENS_6half_tEfNS_4arch4Sm80ELb0ELb1ELb0ELb1ELb0ELb0ELb1ELb1EEENS1_21CollectiveEpilogueFwdINS6_IJS8_SA_S9_EEENS6_IJNS7_ILi1EEESI_SI_EEESC_SE_Li256ELb1ELb1ELb1ELb0EEENS1_36VarlenDynamicPersistentTileSchedulerILi128ELi64ELi256ELi256ELb1ELb1ELb0ELb1ELb0ELb1EEEEEEEEEvNT_6ParamsE,"ax",@progbits
	.sectioninfo	@"SHI_REGISTERS=255"
	.align	128
.text._ZN7cutlass13device_kernelIN5flash19enable_sm80_to_sm89INS1_16FlashAttnFwdSm80INS1_25CollectiveMainloopFwdSm80ILi8ELi1ELb0EN4cute5tupleIJNS5_1CILi128EEENS7_ILi64EEENS7_ILi256EEEEEELi256ENS_6half_tEfNS_4arch4Sm80ELb0ELb1ELb0ELb1ELb0ELb0ELb1ELb1EEENS1_21CollectiveEpilogueFwdINS6_IJS8_SA_S9_EEENS6_IJNS7_ILi1EEESI_SI_EEESC_SE_Li256ELb1ELb1ELb1ELb0EEENS1_36VarlenDynamicPersistentTileSchedulerILi128ELi64ELi256ELi256ELb1ELb1ELb0ELb1ELb0ELb1EEEEEEEEEvNT_6ParamsE:
        .type           _ZN7cutlass13device_kernelIN5flash19enable_sm80_to_sm89INS1_16FlashAttnFwdSm80INS1_25CollectiveMainloopFwdSm80ILi8ELi1ELb0EN4cute5tupleIJNS5_1CILi128EEENS7_ILi64EEENS7_ILi256EEEEEELi256ENS_6half_tEfNS_4arch4Sm80ELb0ELb1ELb0ELb1ELb0ELb0ELb1ELb1EEENS1_21CollectiveEpilogueFwdINS6_IJS8_SA_S9_EEENS6_IJNS7_ILi1EEESI_SI_EEESC_SE_Li256ELb1ELb1ELb1ELb0EEENS1_36VarlenDynamicPersistentTileSchedulerILi128ELi64ELi256ELi256ELb1ELb1ELb0ELb1ELb0ELb1EEEEEEEEEvNT_6ParamsE,@function
        .size           _ZN7cutlass13device_kernelIN5flash19enable_sm80_to_sm89INS1_16FlashAttnFwdSm80INS1_25CollectiveMainloopFwdSm80ILi8ELi1ELb0EN4cute5tupleIJNS5_1CILi128EEENS7_ILi64EEENS7_ILi256EEEEEELi256ENS_6half_tEfNS_4arch4Sm80ELb0ELb1ELb0ELb1ELb0ELb0ELb1ELb1EEENS1_21CollectiveEpilogueFwdINS6_IJS8_SA_S9_EEENS6_IJNS7_ILi1EEESI_SI_EEESC_SE_Li256ELb1ELb1ELb1ELb0EEENS1_36VarlenDynamicPersistentTileSchedulerILi128ELi64ELi256ELi256ELb1ELb1ELb0ELb1ELb0ELb1EEEEEEEEEvNT_6ParamsE,(.L_x_5259 - _ZN7cutlass13device_kernelIN5flash19enable_sm80_to_sm89INS1_16FlashAttnFwdSm80INS1_25CollectiveMainloopFwdSm80ILi8ELi1ELb0EN4cute5tupleIJNS5_1CILi128EEENS7_ILi64EEENS7_ILi256EEEEEELi256ENS_6half_tEfNS_4arch4Sm80ELb0ELb1ELb0ELb1ELb0ELb0ELb1ELb1EEENS1_21CollectiveEpilogueFwdINS6_IJS8_SA_S9_EEENS6_IJNS7_ILi1EEESI_SI_EEESC_SE_Li256ELb1ELb1ELb1ELb0EEENS1_36VarlenDynamicPersistentTileSchedulerILi128ELi64ELi256ELi256ELb1ELb1ELb0ELb1ELb0ELb1EEEEEEEEEvNT_6ParamsE)
        .other          _ZN7cutlass13device_kernelIN5flash19enable_sm80_to_sm89INS1_16FlashAttnFwdSm80INS1_25CollectiveMainloopFwdSm80ILi8ELi1ELb0EN4cute5tupleIJNS5_1CILi128EEENS7_ILi64EEENS7_ILi256EEEEEELi256ENS_6half_tEfNS_4arch4Sm80ELb0ELb1ELb0ELb1ELb0ELb0ELb1ELb1EEENS1_21CollectiveEpilogueFwdINS6_IJS8_SA_S9_EEENS6_IJNS7_ILi1EEESI_SI_EEESC_SE_Li256ELb1ELb1ELb1ELb0EEENS1_36VarlenDynamicPersistentTileSchedulerILi128ELi64ELi256ELi256ELb1ELb1ELb0ELb1ELb0ELb1EEEEEEEEEvNT_6ParamsE,@"STO_CUDA_ENTRY STV_DEFAULT"
_ZN7cutlass13device_kernelIN5flash19enable_sm80_to_sm89INS1_16FlashAttnFwdSm80INS1_25CollectiveMainloopFwdSm80ILi8ELi1ELb0EN4cute5tupleIJNS5_1CILi128EEENS7_ILi64EEENS7_ILi256EEEEEELi256ENS_6half_tEfNS_4arch4Sm80ELb0ELb1ELb0ELb1ELb0ELb0ELb1ELb1EEENS1_21CollectiveEpilogueFwdINS6_IJS8_SA_S9_EEENS6_IJNS7_ILi1EEESI_SI_EEESC_SE_Li256ELb1ELb1ELb1ELb0EEENS1_36VarlenDynamicPersistentTileSchedulerILi128ELi64ELi256ELi256ELb1ELb1ELb0ELb1ELb0ELb1EEEEEEEEEvNT_6ParamsE:
[----:B------:R-:W-:Y:S02]  /*0000*/  MOV R1, c[0x0][0x28] ;  /* 0x00000a0000017a02 */ /* 0x000fe40000000f00 */
[----:B------:R-:W1:Y:S01]  /*0010*/  S2R R2, SR_TID.X ;  /* 0x0000000000027919 */ /* 0x000e620000002100 */
[----:B------:R-:W-:Y:S01]  /*0020*/  ULDC.64 UR6, c[0x0][0x118] ;  /* 0x0000460000067ab9 */ /* 0x000fe20000000a00 */
[----:B------:R-:W-:Y:S02]  /*0030*/  IADD3 R1, R1, -0x58, RZ ;  /* 0xffffffa801017810 */ /* 0x000fe40007ffe0ff */
[----:B-1----:R-:W-:-:S06]  /*0040*/  SHF.R.U32.HI R0, RZ, 0x5, R2 ;  /* 0x00000005ff007819 */ /* 0x002fcc0000011602 */
[----:B------:R-:W1:Y:S02]  /*0050*/  SHFL.IDX PT, R0, R0, RZ, 0x1f ;  /* 0x00001fff00007589 */ /* 0x000e6400000e0000 */
[----:B-1----:R-:W1:Y:S02]  /*0060*/  R2UR UR5, R0 ;  /* 0x00000000000573c2 */ /* 0x002e6400000e0000 */
[----:B-1----:R-:W-:-:S13]  /*0070*/  ISETP.NE.AND P0, PT, RZ, UR5, PT ;  /* 0x00000005ff007c0c */ /* 0x002fda000bf05270 */
[----:B------:R-:W-:Y:S06]  /*0080*/  @P0 BAR.SYNC.DEFER_BLOCKING 0x5, 0x100 ;  /* 0x0144000000000b1d */ /* 0x000fec0000010000 */
[----:B------:R-:W1:Y:S04]  /*0090*/  @P0 LDS.128 R244, [0x20100] ;  /* 0x02010000fff40984 */ /* 0x000e680000000c00 */
[----:B------:R-:W-:Y:S06]  /*00a0*/  @P0 BAR.ARV 0x4, 0x100 ;  /* 0x0104000000000b1d */ /* 0x000fec0000002000 */
[----:B------:R-:W-:Y:S05]  /*00b0*/  @P0 BRA `(.L_x_4217) ;  /* 0x00000f1000000947 */ /* 0x000fea0003800000 */
[----:B------:R-:W-:Y:S01]  /*00c0*/  LOP3.LUT R12, R2, 0x1f, RZ, 0xc0, !PT ;  /* 0x0000001f020c7812 */ /* 0x000fe200078ec0ff */
[----:B------:R-:W-:-:S03]  /*00d0*/  CS2R R8, SRZ ;  /* 0x0000000000087805 */ /* 0x000fc6000001ff00 */
        /* <DEDUP_REMOVED lines=9> */
[----:B------:R-:W3:Y:S01]  /*0170*/  S2UR UR4, SR_CTAID.X ;  /* 0x00000000000479c3 */ /* 0x000ee20000002500 */
        /* <DEDUP_REMOVED lines=24> */
[----:B---3--:R-:W-:-:S13]  /*0300*/  ISETP.GT.AND P0, PT, R7, UR4, PT ;  /* 0x0000000407007c0c */ /* 0x008fda000bf04270 */
[----:B------:R-:W-:Y:S05]  /*0310*/  @P0 BRA `(.L_x_4218) ;  /* 0x0000026000000947 */ /* 0x000fea0003800000 */
[----:B------:R-:W-:Y:S02]  /*0320*/  MOV R7, R0 ;  /* 0x0000000000077202 */ /* 0x000fe40000000f00 */
[----:B------:R-:W-:-:S04]  /*0330*/  MOV R6, RZ ;  /* 0x000000ff00067202 */ /* 0x000fc80000000f00 */
.L_x_4222:
        /* <DEDUP_REMOVED lines=15> */
[----:B------:R2:W3:Y:S02]  /*0430*/  SHFL.UP PT, R0, R5, 0x1, RZ ;  /* 0x0420000005007989 */ /* 0x0004e400000e00ff */
.L_x_4361:
[----:B---3--:R-:W-:-:S04]  /*0440*/  SEL R0, R0, RZ, P5 ;  /* 0x000000ff00007207 */ /* 0x008fc80002800000 */
        /* <DEDUP_REMOVED lines=14> */
[----:B------:R2:W3:Y:S02]  /*0530*/  SHFL.IDX PT, R0, R4, 0x1f, 0x1f ;  /* 0x03e01f0004007f89 */ /* 0x0004e400000e0000 */
.L_x_4362:
[----:B---3--:R-:W-:-:S05]  /*0540*/  IMAD R0, R0, c[0x0][0x538], RZ ;  /* 0x00014e0000007a24 */ /* 0x008fca00078e02ff */
[----:B------:R-:W-:-:S04]  /*0550*/  IADD3 R7, R0, R7, RZ ;  /* 0x0000000700077210 */ /* 0x000fc80007ffe0ff */
[----:B------:R-:W-:-:S13]  /*0560*/  ISETP.GT.AND P0, PT, R7, UR4, PT ;  /* 0x0000000407007c0c */ /* 0x000fda000bf04270 */
[----:B-12---:R-:W-:Y:S05]  /*0570*/  @!P0 BRA `(.L_x_4222) ;  /* 0xfffffdc000008947 */ /* 0x006fea000383ffff */
.L_x_4218:
[----:B------:R-:W-:-:S05]  /*0580*/  IADD3 R11, -R0, R7, RZ ;  /* 0x00000007000b7210 */ /* 0x000fca0007ffe1ff */
[----:B------:R-:W-:-:S05]  /*0590*/  IMAD R0, R4, c[0x0][0x538], R11 ;  /* 0x00014e0004007a24 */ /* 0x000fca00078e020b */
[----:B------:R-:W-:Y:S01]  /*05a0*/  ISETP.GT.AND P0, PT, R0, UR4, PT ;  /* 0x0000000400007c0c */ /* 0x000fe2000bf04270 */
[----:B------:R-:W-:-:S12]  /*05b0*/  BRA.DIV ~URZ, `(.L_x_4223) ;  /* 0x00017e627f007947 */ /* 0x000fd8000b800000 */
[----:B------:R-:W-:-:S04]  /*05c0*/  VOTE.ANY R10, PT, !P0 ;  /* 0x00000000000a7806 */ /* 0x000fc800040e0100 */
.L_x_4363:
[----:B------:R-:W2:Y:S02]  /*05d0*/  POPC R7, R10 ;  /* 0x0000000a00077309 */ /* 0x000ea40000000000 */
[----:B-12---:R-:W-:Y:S01]  /*05e0*/  IADD3 R247, R7, R6, RZ ;  /* 0x0000000607f77210 */ /* 0x006fe20007ffe0ff */
[----:B------:R-:W-:Y:S05]  /*05f0*/  BRA.DIV ~URZ, `(.L_x_4224) ;  /* 0x00017e727f007947 */ /* 0x000fea000b800000 */
[----:B------:R1:W2:Y:S01]  /*0600*/  SHFL.IDX PT, R245, R9, R7, 0x1f ;  /* 0x00001f0709f57589 */ /* 0x0002a200000e0000 */
[----:B------:R-:W-:-:S03]  /*0610*/  MOV R6, RZ ;  /* 0x000000ff00067202 */ /* 0x000fc60000000f00 */
[----:B------:R1:W3:Y:S04]  /*0620*/  SHFL.IDX PT, R9, R8, R7, 0x1f ;  /* 0x00001f0708097589 */ /* 0x0002e800000e0000 */
.L_x_4364:
[----:B------:R-:W-:Y:S01]  /*0630*/  ISETP.NE.AND P0, PT, R10, RZ, PT ;  /* 0x000000ff0a00720c */ /* 0x000fe20003f05270 */
[----:B------:R-:W-:-:S12]  /*0640*/  BSSY B0, `(.L_x_4225) ;  /* 0x0000005000007945 */ /* 0x000fd80003800000 */
[----:B------:R-:W-:Y:S05]  /*0650*/  @!P0 BRA `(.L_x_4226) ;  /* 0x0000003000008947 */ /* 0x000fea0003800000 */
[----:B------:R-:W-:Y:S01]  /*0660*/  IADD3 R3, R7, -0x1, RZ ;  /* 0xffffffff07037810 */ /* 0x000fe20007ffe0ff */
[----:B------:R-:W-:Y:S05]  /*0670*/  BRA.DIV ~URZ, `(.L_x_4227) ;  /* 0x00017ed27f007947 */ /* 0x000fea000b800000 */
[----:B------:R4:W1:Y:S02]  /*0680*/  SHFL.IDX PT, R6, R4, R3, 0x1f ;  /* 0x00001f0304067589 */ /* 0x00086400000e0000 */
.L_x_4226:
[----:B------:R-:W-:Y:S05]  /*0690*/  BSYNC B0 ;  /* 0x0000000000007941 */ /* 0x000fea0003800000 */
.L_x_4225:
        /* <DEDUP_REMOVED lines=67> */
.L_x_4229:
        /* <DEDUP_REMOVED lines=68> */
.L_x_4230:
[----:B------:R-:W-:Y:S05]  /*0f10*/  BSYNC B0 ;  /* 0x0000000000007941 */ /* 0x000fea0003800000 */
.L_x_4228:
[----:B------:R-:W-:-:S04]  /*0f20*/  LOP3.LUT R0, RZ, R0, RZ, 0x33, !PT ;  /* 0x00000000ff007212 */ /* 0x000fc800078e33ff */
[----:B------:R-:W-:Y:S01]  /*0f30*/  IADD3 R245, R0, R245, RZ ;  /* 0x000000f500f57210 */ /* 0x000fe20007ffe0ff */
[----:B------:R-:W-:Y:S05]  /*0f40*/  BRA `(.L_x_4231) ;  /* 0x0000004000007947 */ /* 0x000fea0003800000 */
.L_x_4219:
[----:B-1----:R-:W-:Y:S01]  /*0f50*/  IMAD.MOV.U32 R245, RZ, RZ, RZ ;  /* 0x000000fffff57224 */ /* 0x002fe200078e00ff */
[----:B------:R-:W-:Y:S01]  /*0f60*/  MOV R246, RZ ;  /* 0x000000ff00f67202 */ /* 0x000fe20000000f00 */
[----:B------:R-:W-:Y:S01]  /*0f70*/  IMAD.U32 R244, RZ, RZ, UR4 ;  /* 0x00000004fff47e24 */ /* 0x000fe2000f8e00ff */
[----:B------:R-:W-:Y:S02]  /*0f80*/  MOV R247, c[0x0][0x53c] ;  /* 0x00014f0000f77a02 */ /* 0x000fe40000000f00 */
.L_x_4231:
[----:B------:R-:W-:Y:S01]  /*0f90*/  ISETP.NE.AND P0, PT, R12, RZ, PT ;  /* 0x000000ff0c00720c */ /* 0x000fe20003f05270 */
[----:B------:R-:W-:-:S12]  /*0fa0*/  WARPSYNC 0xffffffff ;  /* 0xffffffff00007948 */ /* 0x000fd80003800000 */
[----:B------:R1:W-:Y:S04]  /*0fb0*/  @!P0 STS.128 [0x20100], R244 ;  /* 0x020100f4ff008388 */ /* 0x0003e80000000c00 */
[----:B------:R-:W-:Y:S06]  /*0fc0*/  BAR.ARV 0x5, 0x100 ;  /* 0x0144000000007b1d */ /* 0x000fec0000002000 */
.L_x_4217:
[----:B-1----:R-:W-:-:S13]  /*0fd0*/  ISETP.GE.AND P0, PT, R247, c[0x0][0x53c], PT ;  /* 0x00014f00f7007a0c */ /* 0x002fda0003f06270 */
        /* <DEDUP_REMOVED lines=86> */
[----:B------:R-:W-:Y:S01]  /*1540*/  STL.64 [R1], R18 ;  /* 0x0000001201007387 */ /* 0x000fe20000100a00 */
        /* <DEDUP_REMOVED lines=14> */
[C---:B------:R-:W-:Y:S01]  /*1630*/  IMAD.IADD R197, R159.reuse, 0x1, R2 ;  /* 0x000000019fc57824 */ /* 0x040fe200078e0202 */
[----:B-1----:R-:W-:Y:S01]  /*1640*/  LOP3.LUT R3, R12, 0x7ffffffc, RZ, 0xc0, !PT ;  /* 0x7ffffffc0c037812 */ /* 0x002fe200078ec0ff */
[----:B------:R-:W-:Y:S01]  /*1650*/  IMAD.IADD R201, R198, 0x1, R0 ;  /* 0x00000001c6c97824 */ /* 0x000fe200078e0200 */
[----:B------:R-:W-:-:S02]  /*1660*/  @P4 IADD3 R202, R159, -0x20, RZ ;  /* 0xffffffe09fca4810 */ /* 0x000fc40007ffe0ff */
[----:B------:R-:W-:Y:S01]  /*1670*/  LEA R192, R5, 0x100, 0x1 ;  /* 0x0000010005c07811 */ /* 0x000fe200078e08ff */
[----:B------:R-:W-:Y:S01]  /*1680*/  IMAD.IADD R3, R17, 0x1, -R3 ;  /* 0x0000000111037824 */ /* 0x000fe200078e0a03 */
[----:B------:R-:W-:Y:S01]  /*1690*/  IADD3 R217, R202, 0x800, RZ ;  /* 0x00000800cad97810 */ /* 0x000fe20007ffe0ff */
[----:B------:R-:W-:Y:S01]  /*16a0*/  IMAD.IADD R194, R2, 0x1, R202 ;  /* 0x0000000102c27824 */ /* 0x000fe200078e02ca */
[----:B------:R-:W-:Y:S01]  /*16b0*/  IADD3 R216, R202, 0x1000, RZ ;  /* 0x00001000cad87810 */ /* 0x000fe20007ffe0ff */
[----:B------:R-:W-:Y:S01]  /*16c0*/  IMAD.SHL.U32 R238, R3, 0x2, RZ ;  /* 0x0000000203ee7824 */ /* 0x000fe200078e00ff */
[----:B------:R-:W-:Y:S01]  /*16d0*/  SEL R3, R13, 0xffffffe0, !P6 ;  /* 0xffffffe00d037807 */ /* 0x000fe20007000000 */
[----:B------:R-:W-:Y:S01]  /*16e0*/  IMAD.IADD R196, R0, 0x1, R192 ;  /* 0x0000000100c47824 */ /* 0x000fe200078e02c0 */
[----:B--2---:R-:W-:Y:S02]  /*16f0*/  SHF.R.S32.HI R8, RZ, 0x1f, R8 ;  /* 0x0000001fff087819 */ /* 0x004fe40000011408 */
[----:B------:R-:W-:Y:S01]  /*1700*/  IADD3 R14, R238, 0x8, RZ ;  /* 0x00000008ee0e7810 */ /* 0x000fe20007ffe0ff */
[----:B------:R-:W-:Y:S01]  /*1710*/  IMAD.IADD R199, R198, 0x1, R3 ;  /* 0x00000001c6c77824 */ /* 0x000fe200078e0203 */
[----:B---3--:R-:W-:Y:S01]  /*1720*/  IADD3 R10, R238, 0x10, RZ ;  /* 0x00000010ee0a7810 */ /* 0x008fe20007ffe0ff */
[----:B------:R1:W-:Y:S01]  /*1730*/  STL [R1+0x20], R8 ;  /* 0x0000200801007387 */ /* 0x0003e20000100800 */
[----:B------:R-:W-:Y:S01]  /*1740*/  LEA R10, R7, 0x80, 0x1 ;  /* 0x00000080070a7811 */ /* 0x000fe200078e08ff */
[----:B------:R-:W-:Y:S01]  /*1750*/  IMAD.IADD R193, R3, 0x1, R192 ;  /* 0x0000000103c17824 */ /* 0x000fe200078e02c0 */
[----:B----4-:R-:W-:Y:S01]  /*1760*/  SHF.R.S32.HI R6, RZ, 0x1f, R6 ;  /* 0x0000001fff067819 */ /* 0x010fe20000011406 */
[----:B------:R-:W-:Y:S01]  /*1770*/  IMAD.IADD R200, R199, 0x1, R0 ;  /* 0x00000001c7c87824 */ /* 0x000fe200078e0200 */
[----:B------:R-:W-:Y:S01]  /*1780*/  SHF.R.S32.HI R7, RZ, 0x1f, R14 ;  /* 0x0000001fff077819 */ /* 0x000fe2000001140e */
[----:B------:R-:W-:Y:S01]  /*1790*/  IMAD.IADD R195, R0, 0x1, R193 ;  /* 0x0000000100c37824 */ /* 0x000fe200078e02c1 */
[----:B------:R-:W-:Y:S01]  /*17a0*/  IADD3 R12, R238, 0xe8, RZ ;  /* 0x000000e8ee0c7810 */ /* 0x000fe20007ffe0ff */
[----:B------:R2:W-:Y:S01]  /*17b0*/  STL [R1+0x1c], R6 ;  /* 0x00001c0601007387 */ /* 0x0005e20000100800 */
[----:B------:R-:W-:-:S02]  /*17c0*/  IADD3 R215, R202, 0x1800, RZ ;  /* 0x00001800cad77810 */ /* 0x000fc40007ffe0ff */
[----:B------:R-:W-:Y:S01]  /*17d0*/  SHF.R.S32.HI R12, RZ, 0x1f, R12 ;  /* 0x0000001fff0c7819 */ /* 0x000fe2000001140c */
[----:B------:R3:W-:Y:S01]  /*17e0*/  STL [R1+0x14], R9 ;  /* 0x0000140901007387 */ /* 0x0007e20000100800 */
[C---:B------:R-:W-:Y:S02]  /*17f0*/  IADD3 R214, R202.reuse, 0x2000, RZ ;  /* 0x00002000cad67810 */ /* 0x040fe40007ffe0ff */
[C---:B------:R-:W-:Y:S01]  /*1800*/  IADD3 R213, R202.reuse, 0x2800, RZ ;  /* 0x00002800cad57810 */ /* 0x040fe20007ffe0ff */
[----:B------:R-:W-:Y:S01]  /*1810*/  STL [R1+0x28], R10 ;  /* 0x0000280a01007387 */ /* 0x000fe20000100800 */
[C---:B------:R-:W-:Y:S02]  /*1820*/  IADD3 R212, R202.reuse, 0x3000, RZ ;  /* 0x00003000cad47810 */ /* 0x040fe40007ffe0ff */
[C---:B------:R-:W-:Y:S02]  /*1830*/  IADD3 R211, R202.reuse, 0x3800, RZ ;  /* 0x00003800cad37810 */ /* 0x040fe40007ffe0ff */
[----:B------:R-:W-:-:S02]  /*1840*/  IADD3 R210, R202, 0x4000, RZ ;  /* 0x00004000cad27810 */ /* 0x000fc40007ffe0ff */
[----:B------:R-:W-:Y:S02]  /*1850*/  IADD3 R209, R202, 0x4800, RZ ;  /* 0x00004800cad17810 */ /* 0x000fe40007ffe0ff */
[----:B-1----:R-:W-:Y:S02]  /*1860*/  SEL R8, R13, 0xffffffe0, !P1 ;  /* 0xffffffe00d087807 */ /* 0x002fe40004800000 */
[----:B------:R-:W-:Y:S02]  /*1870*/  IADD3 R13, R238, 0xe0, RZ ;  /* 0x000000e0ee0d7810 */ /* 0x000fe40007ffe0ff */
[----:B------:R-:W-:Y:S02]  /*1880*/  IADD3 R208, R202, 0x5000, RZ ;  /* 0x00005000cad07810 */ /* 0x000fe40007ffe0ff */
[----:B------:R-:W-:Y:S02]  /*1890*/  SHF.R.S32.HI R13, RZ, 0x1f, R13 ;  /* 0x0000001fff0d7819 */ /* 0x000fe4000001140d */
[----:B--2---:R-:W-:-:S02]  /*18a0*/  SEL R6, R11, 0xffffffc0, !P2 ;  /* 0xffffffc00b067807 */ /* 0x004fc40005000000 */
[C---:B------:R-:W-:Y:S02]  /*18b0*/  IADD3 R11, R238.reuse, 0xf0, RZ ;  /* 0x000000f0ee0b7810 */ /* 0x040fe40007ffe0ff */
[----:B---3--:R-:W-:Y:S02]  /*18c0*/  SHF.R.S32.HI R9, RZ, 0x1f, R238 ;  /* 0x0000001fff097819 */ /* 0x008fe400000114ee */
[C---:B------:R-:W-:Y:S02]  /*18d0*/  IADD3 R9, R238.reuse, 0xd8, RZ ;  /* 0x000000d8ee097810 */ /* 0x040fe40007ffe0ff */
[----:B------:R-:W-:Y:S02]  /*18e0*/  IADD3 R9, R238, 0xf8, RZ ;  /* 0x000000f8ee097810 */ /* 0x000fe40007ffe0ff */
[----:B------:R-:W-:Y:S01]  /*18f0*/  SHF.R.S32.HI R7, RZ, 0x1f, R11 ;  /* 0x0000001fff077819 */ /* 0x000fe2000001140b */
[C---:B------:R-:W-:Y:S01]  /*1900*/  IMAD.IADD R11, R10.reuse, 0x1, R6 ;  /* 0x000000010a0b7824 */ /* 0x040fe200078e0206 */
[----:B------:R-:W-:Y:S01]  /*1910*/  SHF.R.S32.HI R9, RZ, 0x1f, R9 ;  /* 0x0000001fff097819 */ /* 0x000fe20000011409 */
[C---:B------:R-:W-:Y:S01]  /*1920*/  IMAD.IADD R9, R10.reuse, 0x1, R8 ;  /* 0x000000010a097824 */ /* 0x040fe200078e0208 */
[----:B------:R-:W-:-:S02]  /*1930*/  IADD3 R7, R10, -0x10, RZ ;  /* 0xfffffff00a077810 */ /* 0x000fc40007ffe0ff */
[----:B------:R-:W-:Y:S01]  /*1940*/  @P0 IADD3 R7, R10, 0x10, RZ ;  /* 0x000000100a070810 */ /* 0x000fe20007ffe0ff */
[----:B------:R-:W-:Y:S01]  /*1950*/  IMAD.IADD R2, R9, 0x1, R6 ;  /* 0x0000000109027824 */ /* 0x000fe200078e0206 */
[----:B------:R-:W-:Y:S01]  /*1960*/  STL [R1+0x44], R11 ;  /* 0x0000440b01007387 */ /* 0x000fe20000100800 */
[----:B------:R-:W-:Y:S02]  /*1970*/  IADD3 R207, R202, 0x5800, RZ ;  /* 0x00005800cacf7810 */ /* 0x000fe40007ffe0ff */
[----:B------:R-:W-:Y:S01]  /*1980*/  IMAD.IADD R4, R6, 0x1, R7 ;  /* 0x0000000106047824 */ /* 0x000fe200078e0207 */
[----:B------:R-:W-:Y:S01]  /*1990*/  STL [R1+0x34], R9 ;  /* 0x0000340901007387 */ /* 0x000fe20000100800 */
[C---:B------:R-:W-:Y:S02]  /*19a0*/  IADD3 R206, R202.reuse, 0x6000, RZ ;  /* 0x00006000cace7810 */ /* 0x040fe40007ffe0ff */
[C---:B------:R-:W-:Y:S01]  /*19b0*/  IADD3 R205, R202.reuse, 0x6800, RZ ;  /* 0x00006800cacd7810 */ /* 0x040fe20007ffe0ff */
[----:B------:R1:W-:Y:S01]  /*19c0*/  STL [R1+0x40], R2 ;  /* 0x0000400201007387 */ /* 0x0003e20000100800 */
[----:B------:R-:W-:-:S02]  /*19d0*/  IADD3 R204, R202, 0x7000, RZ ;  /* 0x00007000cacc7810 */ /* 0x000fc40007ffe0ff */
[----:B------:R-:W-:Y:S01]  /*19e0*/  IADD3 R203, R202, 0x7800, RZ ;  /* 0x00007800cacb7810 */ /* 0x000fe20007ffe0ff */
[----:B------:R-:W-:Y:S04]  /*19f0*/  STL [R1+0x2c], R7 ;  /* 0x00002c0701007387 */ /* 0x000fe80000100800 */
[----:B------:R-:W-:Y:S01]  /*1a00*/  STL [R1+0x3c], R4 ;  /* 0x00003c0401007387 */ /* 0x000fe20000100800 */
[----:B-1----:R-:W-:-:S05]  /*1a10*/  IMAD.IADD R2, R8, 0x1, R7 ;  /* 0x0000000108027824 */ /* 0x002fca00078e0207 */
[----:B------:R1:W-:Y:S02]  /*1a20*/  STL [R1+0x30], R2 ;  /* 0x0000300201007387 */ /* 0x0003e40000100800 */
[----:B-1----:R-:W-:-:S05]  /*1a30*/  IMAD.IADD R2, R2, 0x1, R6 ;  /* 0x0000000102027824 */ /* 0x002fca00078e0206 */
[----:B------:R1:W-:Y:S02]  /*1a40*/  STL [R1+0x38], R2 ;  /* 0x0000380201007387 */ /* 0x0003e40000100800 */
.L_x_4360:
[----:B------:R-:W-:Y:S01]  /*1a50*/  ISETP.NE.U32.AND P0, PT, RZ, c[0x0][0x370], PT ;  /* 0x0000dc00ff007a0c */ /* 0x000fe20003f05070 */
[----:B------:R-:W-:Y:S01]  /*1a60*/  IMAD.MOV.U32 R14, RZ, RZ, 0x4 ;  /* 0x00000004ff0e7424 */ /* 0x000fe200078e00ff */
[----:B------:R-:W-:Y:S01]  /*1a70*/  ISETP.NE.U32.AND P2, PT, RZ, c[0x0][0x360], PT ;  /* 0x0000d800ff007a0c */ /* 0x000fe20003f45070 */
[----:B------:R-:W-:Y:S01]  /*1a80*/  CS2R R4, SRZ ;  /* 0x0000000000047805 */ /* 0x000fe2000001ff00 */
[----:B------:R-:W-:Y:S01]  /*1a90*/  ISETP.NE.AND.EX P1, PT, RZ, c[0x0][0x374], PT, P0 ;  /* 0x0000dd00ff007a0c */ /* 0x000fe20003f25300 */
[----:B------:R-:W-:Y:S01]  /*1aa0*/  IMAD.MOV.U32 R12, RZ, RZ, RZ ;  /* 0x000000ffff0c7224 */ /* 0x000fe200078e00ff */
[----:B------:R-:W-:Y:S01]  /*1ab0*/  ISETP.NE.AND.EX P0, PT, RZ, c[0x0][0x364], PT, P2 ;  /* 0x0000d900ff007a0c */ /* 0x000fe20003f05320 */
[CC--:B------:R-:W-:Y:S01]  /*1ac0*/  IMAD.WIDE R6, R247.reuse, R14.reuse, c[0x0][0x348] ;  /* 0x0000d200f7067625 */ /* 0x0c0fe200078e020e */
[----:B------:R-:W-:Y:S02]  /*1ad0*/  ISETP.NE.U32.AND P3, PT, RZ, c[0x0][0x348], PT ;  /* 0x0000d200ff007a0c */ /* 0x000fe40003f65070 */
[----:B------:R-:W-:Y:S01]  /*1ae0*/  ISETP.NE.U32.AND P6, PT, RZ, c[0x0][0x350], PT ;  /* 0x0000d400ff007a0c */ /* 0x000fe20003fc5070 */
[----:B-1----:R-:W-:Y:S01]  /*1af0*/  IMAD.WIDE R2, R247, R14, c[0x0][0x350] ;  /* 0x0000d400f7027625 */ /* 0x002fe200078e020e */
[----:B------:R-:W-:-:S02]  /*1b00*/  ISETP.NE.AND.EX P3, PT, RZ, c[0x0][0x34c], PT, P3 ;  /* 0x0000d300ff007a0c */ /* 0x000fc40003f65330 */
[----:B------:R-:W-:-:S03]  /*1b10*/  ISETP.NE.AND.EX P6, PT, RZ, c[0x0][0x354], PT, P6 ;  /* 0x0000d500ff007a0c */ /* 0x000fc60003fc5360 */
[----:B------:R-:W-:-:S04]  /*1b20*/  @P1 IMAD.WIDE R10, R247, R14, c[0x0][0x370] ;  /* 0x0000dc00f70a1625 */ /* 0x000fc800078e020e */
[----:B------:R-:W-:Y:S01]  /*1b30*/  @P0 IMAD.WIDE R8, R247, R14, c[0x0][0x360] ;  /* 0x0000d800f7080625 */ /* 0x000fe200078e020e */
[----:B------:R1:W5:Y:S04]  /*1b40*/  @P1 LDG.E R4, [R10.64] ;  /* 0x000000060a041981 */ /* 0x000368000c1e1900 */
[----:B------:R1:W5:Y:S04]  /*1b50*/  @P0 LDG.E R241, [R8.64] ;  /* 0x0000000608f10981 */ /* 0x000368000c1e1900 */
[----:B------:R1:W5:Y:S04]  /*1b60*/  @P3 LDG.E R12, [R6.64] ;  /* 0x00000006060c3981 */ /* 0x000368000c1e1900 */
[----:B------:R1:W5:Y:S01]  /*1b70*/  @P6 LDG.E R5, [R2.64] ;  /* 0x0000000602056981 */ /* 0x000362000c1e1900 */
[----:B------:R-:W-:Y:S01]  /*1b80*/  LOP3.LUT R122, R246, 0xffff, RZ, 0xc0, !PT ;  /* 0x0000fffff67a7812 */ /* 0x000fe200078ec0ff */
[----:B------:R-:W-:Y:S04]  /*1b90*/  YIELD ;  /* 0x0000000000007946 */ /* 0x000fe80003800000 */
[----:B------:R1:W-:Y:S01]  /*1ba0*/  STL [R1+0x18], R122 ;  /* 0x0000187a01007387 */ /* 0x0003e20000100800 */
[----:B------:R-:W-:Y:S05]  /*1bb0*/  @P0 BRA `(.L_x_4232) ;  /* 0x0000005000000947 */ /* 0x000fea0003800000 */
[----:B-----5:R-:W-:Y:S01]  /*1bc0*/  MOV R241, c[0x0][0x168] ;  /* 0x00005a0000f17a02 */ /* 0x020fe20000000f00 */
[----:B------:R-:W-:Y:S05]  /*1bd0*/  @!P3 BRA `(.L_x_4232) ;  /* 0x000000300000b947 */ /* 0x000fea0003800000 */
[----:B-1----:R-:W2:Y:S04]  /*1be0*/  LDG.E R8, [R6.64] ;  /* 0x0000000606087981 */ /* 0x002ea8000c1e1900 */
[----:B------:R-:W2:Y:S02]  /*1bf0*/  LDG.E R0, [R6.64+0x4] ;  /* 0x0000040606007981 */ /* 0x000ea4000c1e1900 */
[----:B--2---:R-:W-:-:S02]  /*1c00*/  IADD3 R241, -R8, R0, RZ ;  /* 0x0000000008f17210 */ /* 0x004fc40007ffe1ff */
.L_x_4232:
[----:B------:R-:W-:-:S04]  /*1c10*/  ISETP.NE.U32.AND P0, PT, RZ, c[0x0][0x368], PT ;  /* 0x0000da00ff007a0c */ /* 0x000fc80003f05070 */
[----:B------:R-:W-:-:S13]  /*1c20*/  ISETP.NE.AND.EX P0, PT, RZ, c[0x0][0x36c], PT, P0 ;  /* 0x0000db00ff007a0c */ /* 0x000fda0003f05300 */
[----:B------:R-:W-:Y:S05]  /*1c30*/  @!P0 BRA `(.L_x_4233) ;  /* 0x0000003000008947 */ /* 0x000fea0003800000 */
[----:B-1----:R-:W-:-:S05]  /*1c40*/  IMAD.WIDE R2, R247, R14, c[0x0][0x368] ;  /* 0x0000da00f7027625 */ /* 0x002fca00078e020e */
[----:B------:R1:W5:Y:S01]  /*1c50*/  LDG.E R0, [R2.64] ;  /* 0x0000000602007981 */ /* 0x000362000c1e1900 */
[----:B------:R-:W-:Y:S05]  /*1c60*/  BRA `(.L_x_4234) ;  /* 0x0000005000007947 */ /* 0x000fea0003800000 */
.L_x_4233:
[----:B------:R-:W-:Y:S01]  /*1c70*/  MOV R0, c[0x0][0x1d0] ;  /* 0x0000740000007a02 */ /* 0x000fe20000000f00 */
[----:B------:R-:W-:Y:S05]  /*1c80*/  @!P6 BRA `(.L_x_4234) ;  /* 0x000000300000e947 */ /* 0x000fea0003800000 */
[----:B-1----:R-:W2:Y:S04]  /*1c90*/  LDG.E R6, [R2.64] ;  /* 0x0000000602067981 */ /* 0x002ea8000c1e1900 */
[----:B------:R-:W2:Y:S02]  /*1ca0*/  LDG.E R0, [R2.64+0x4] ;  /* 0x0000040602007981 */ /* 0x000ea4000c1e1900 */
[----:B--2---:R-:W-:Y:S02]  /*1cb0*/  IADD3 R0, -R6, R0, RZ ;  /* 0x0000000006007210 */ /* 0x004fe40007ffe1ff */
.L_x_4234:
[----:B-1----:R-:W-:Y:S01]  /*1cc0*/  IMAD.MOV.U32 R2, RZ, RZ, c[0x0][0x2c4] ;  /* 0x0000b100ff027624 */ /* 0x002fe200078e00ff */
[----:B------:R-:W-:Y:S01]  /*1cd0*/  LOP3.LUT R252, R252, 0xfffffff7, RZ, 0xc0, !PT ;  /* 0xfffffff7fcfc7812 */ /* 0x000fe200078ec0ff */
[----:B------:R-:W-:-:S02]  /*1ce0*/  IMAD.SHL.U32 R243, R245, 0x80, RZ ;  /* 0x00000080f5f37824 */ /* 0x000fc400078e00ff */
[----:B------:R-:W-:Y:S01]  /*1cf0*/  IMAD.MOV.U32 R8, RZ, RZ, c[0x0][0x32c] ;  /* 0x0000cb00ff087624 */ /* 0x000fe200078e00ff */
[----:B------:R-:W-:Y:S01]  /*1d00*/  ISETP.NE.AND P4, PT, R2, 0x1, PT ;  /* 0x000000010200780c */ /* 0x000fe20003f85270 */
[--C-:B-----5:R-:W-:Y:S01]  /*1d10*/  IMAD.IADD R240, R0, 0x1, -R4.reuse ;  /* 0x0000000100f07824 */ /* 0x120fe200078e0a04 */
[----:B------:R-:W-:Y:S01]  /*1d20*/  IADD3 R2, R243, 0x7f, RZ ;  /* 0x0000007ff3027810 */ /* 0x000fe20007ffe0ff */
[----:B------:R-:W-:Y:S01]  /*1d30*/  IMAD.IADD R13, R5, 0x1, R4 ;  /* 0x00000001050d7824 */ /* 0x000fe200078e0204 */
[----:B------:R-:W-:-:S03]  /*1d40*/  ISETP.GE.AND P1, PT, R8, 0x1, PT ;  /* 0x000000010800780c */ /* 0x000fc60003f26270 */
[----:B------:R-:W-:-:S06]  /*1d50*/  IMAD.MOV.U32 R0, RZ, RZ, R2 ;  /* 0x000000ffff007224 */ /* 0x000fcc00078e0002 */
[----:B------:R-:W-:Y:S01]  /*1d60*/  @P4 IMAD.HI.U32 R3, R2, c[0x0][0x2c8], RZ ;  /* 0x0000b20002034a27 */ /* 0x000fe200078e00ff */
[----:B------:R-:W-:Y:S02]  /*1d70*/  IADD3 R2, R240, 0x1, -R241 ;  /* 0x00000001f0027810 */ /* 0x000fe40007ffe8f1 */
[----:B------:R-:W-:Y:S02]  /*1d80*/  @P4 LOP3.LUT R252, R252, 0x8, RZ, 0xfc, !PT ;  /* 0x00000008fcfc4812 */ /* 0x000fe400078efcff */
[----:B------:R-:W-:Y:S02]  /*1d90*/  @P4 SHF.R.U32.HI R0, RZ, c[0x0][0x2cc], R3 ;  /* 0x0000b300ff004a19 */ /* 0x000fe40000011603 */
[----:B------:R-:W-:-:S03]  /*1da0*/  LOP3.LUT R252, R252, 0xffffffef, RZ, 0xc0, !PT ;  /* 0xffffffeffcfc7812 */ /* 0x000fc600078ec0ff */
[----:B------:R-:W-:Y:S01]  /*1db0*/  IMAD.IADD R0, R2, 0x1, R0 ;  /* 0x0000000102007824 */ /* 0x000fe200078e0200 */
[----:B------:R-:W-:-:S04]  /*1dc0*/  @P1 LOP3.LUT R252, R252, 0x10, RZ, 0xfc, !PT ;  /* 0x00000010fcfc1812 */ /* 0x000fc800078efcff */
        /* <DEDUP_REMOVED lines=12> */
.L_x_4237:
[----:B------:R-:W-:-:S13]  /*1e90*/  ISETP.NE.AND P0, PT, R8, 0x1, PT ;  /* 0x000000010800780c */ /* 0x000fda0003f05270 */
[----:B------:R-:W-:-:S05]  /*1ea0*/  @P0 IMAD.HI.U32 R0, R2, c[0x0][0x330], RZ ;  /* 0x0000cc0002000a27 */ /* 0x000fca00078e00ff */
[----:B------:R-:W-:Y:S02]  /*1eb0*/  @P0 SHF.R.U32.HI R2, RZ, c[0x0][0x334], R0 ;  /* 0x0000cd00ff020a19 */ /* 0x000fe40000011600 */
.L_x_4238:
[----:B------:R-:W-:Y:S05]  /*1ec0*/  BSYNC B0 ;  /* 0x0000000000007941 */ /* 0x000fea0003800000 */
.L_x_4236:
[----:B------:R-:W-:-:S05]  /*1ed0*/  IMAD R2, R2, R8, c[0x0][0x32c] ;  /* 0x0000cb0002027624 */ /* 0x000fca00078e0208 */
[----:B------:R-:W-:-:S04]  /*1ee0*/  IMNMX R3, R3, R2, PT ;  /* 0x0000000203037217 */ /* 0x000fc80003800200 */
.L_x_4235:
        /* <DEDUP_REMOVED lines=12> */
[----:B------:R-:W-:Y:S02]  /*1fb0*/  SHF.R.S32.HI R7, RZ, 0x6, R2 ;  /* 0x00000006ff077819 */ /* 0x000fe40000011402 */
        /* <DEDUP_REMOVED lines=12> */
.L_x_4241:
[----:B------:R-:W-:-:S13]  /*2080*/  ISETP.NE.AND P0, PT, R8, 0x1, PT ;  /* 0x000000010800780c */ /* 0x000fda0003f05270 */
[----:B------:R-:W-:-:S05]  /*2090*/  @P0 IMAD.HI.U32 R3, R0, c[0x0][0x330], RZ ;  /* 0x0000cc0000030a27 */ /* 0x000fca00078e00ff */
[----:B------:R-:W-:Y:S02]  /*20a0*/  @P0 SHF.R.U32.HI R0, RZ, c[0x0][0x334], R3 ;  /* 0x0000cd00ff000a19 */ /* 0x000fe40000011603 */
.L_x_4242:
[----:B------:R-:W-:Y:S05]  /*20b0*/  BSYNC B0 ;  /* 0x0000000000007941 */ /* 0x000fea0003800000 */
.L_x_4240:
[----:B------:R-:W-:-:S05]  /*20c0*/  IMAD R0, R0, c[0x0][0x32c], RZ ;  /* 0x0000cb0000007a24 */ /* 0x000fca00078e02ff */
[----:B------:R-:W-:-:S04]  /*20d0*/  IMNMX R2, R2, R0, !PT ;  /* 0x0000000002027217 */ /* 0x000fc80007800200 */
.L_x_4239:
[----:B------:R-:W-:Y:S01]  /*20e0*/  SHF.R.S32.HI R0, RZ, 0x1f, R2 ;  /* 0x0000001fff007819 */ /* 0x000fe20000011402 */
[----:B------:R-:W-:Y:S01]  /*20f0*/  BSSY B0, `(.L_x_4243) ;  /* 0x000002e000007945 */ /* 0x000fe20003800000 */
[----:B------:R-:W-:Y:S02]  /*2100*/  LOP3.LUT R3, R246, 0xff000000, RZ, 0xc0, !PT ;  /* 0xff000000f6037812 */ /* 0x000fe400078ec0ff */
        /* <DEDUP_REMOVED lines=44> */
.L_x_4244:
[----:B------:R-:W-:Y:S05]  /*23d0*/  BSYNC B0 ;  /* 0x0000000000007941 */ /* 0x000fea0003800000 */
.L_x_4243:
        /* <DEDUP_REMOVED lines=73> */
[----:B------:R-:W3:Y:S01]  /*2870*/  LDL.64 R118, [R1] ;  /* 0x0000000001767983 */ /* 0x000ee20000100a00 */
[----:B------:R-:W-:-:S03]  /*2880*/  ISETP.NE.AND.EX P0, PT, RZ, c[0x0][0x344], PT, P0 ;  /* 0x0000d100ff007a0c */ /* 0x000fc60003f05300 */
[----:B------:R-:W4:Y:S04]  /*2890*/  LDL R114, [R1+0xc] ;  /* 0x00000c0001727983 */ /* 0x000f280000100800 */
[----:B------:R-:W5:Y:S04]  /*28a0*/  LDL R19, [R1+0x8] ;  /* 0x0000080001137983 */ /* 0x000f680000100800 */
[----:B------:R-:W5:Y:S02]  /*28b0*/  LDL R18, [R1+0x10] ;  /* 0x0000100001127983 */ /* 0x000f640000100800 */
[----:B------:R-:W-:-:S05]  /*28c0*/  @P0 IMAD.WIDE R2, R247, R14, c[0x0][0x340] ;  /* 0x0000d000f7020625 */ /* 0x000fca00078e020e */
[----:B-1----:R1:W5:Y:S01]  /*28d0*/  @P0 LDG.E R15, [R2.64] ;  /* 0x00000006020f0981 */ /* 0x002362000c1e1900 */
[----:B------:R-:W-:Y:S02]  /*28e0*/  SHF.R.S32.HI R0, RZ, 0x1f, R12 ;  /* 0x0000001fff007819 */ /* 0x000fe4000001140c */
        /* <DEDUP_REMOVED lines=23> */
[----:B------:R-:W-:Y:S01]  /*2a60*/  IMAD R17, R2, c[0x0][0x20c], R3 ;  /* 0x0000830002117a24 */ /* 0x000fe200078e0203 */
[----:B------:R-:W-:Y:S02]  /*2a70*/  IADD3 R3, R5, R11, RZ ;  /* 0x0000000b05037210 */ /* 0x000fe40007ffe0ff */
[----:B------:R-:W-:Y:S02]  /*2a80*/  LOP3.LUT R252, R252, 0xfffffffb, RZ, 0xc0, !PT ;  /* 0xfffffffbfcfc7812 */ /* 0x000fe400078ec0ff */
[----:B------:R-:W-:-:S02]  /*2a90*/  IADD3 R88, R222, -0x1, RZ ;  /* 0xffffffffde587810 */ /* 0x000fc40007ffe0ff */
[----:B--2---:R-:W-:-:S05]  /*2aa0*/  IADD3 R6, R9, R243, RZ ;  /* 0x000000f309067210 */ /* 0x004fca0007ffe0ff */
[----:B------:R-:W-:-:S04]  /*2ab0*/  @P4 IMAD.HI.U32 R8, R6, c[0x0][0x2c8], RZ ;  /* 0x0000b20006084a27 */ /* 0x000fc800078e00ff */
[----:B------:R-:W-:Y:S01]  /*2ac0*/  IMAD.MOV.U32 R0, RZ, RZ, R6 ;  /* 0x000000ffff007224 */ /* 0x000fe200078e0006 */
[----:B------:R-:W-:Y:S01]  /*2ad0*/  @P4 SHF.R.U32.HI R0, RZ, c[0x0][0x2cc], R8 ;  /* 0x0000b300ff004a19 */ /* 0x000fe20000011608 */
[----:B---3--:R-:W-:Y:S01]  /*2ae0*/  IMAD.WIDE.U32 R8, R2, c[0x0][0x1e0], R118 ;  /* 0x0000780002087a25 */ /* 0x008fe200078e0076 */
[----:B----4-:R-:W-:-:S03]  /*2af0*/  ISETP.GE.AND P4, PT, R114, c[0x0][0x1d4], PT ;  /* 0x0000750072007a0c */ /* 0x010fc60003f86270 */
[----:B------:R-:W-:Y:S01]  /*2b00*/  IMAD.WIDE.U32 R12, R2, c[0x0][0x208], R118 ;  /* 0x00008200020c7a25 */ /* 0x000fe200078e0076 */
[----:B------:R-:W-:-:S03]  /*2b10*/  SHF.R.S32.HI R2, RZ, 0x1f, R0 ;  /* 0x0000001fff027819 */ /* 0x000fc60000011400 */
[----:B------:R-:W-:Y:S02]  /*2b20*/  IMAD.MOV R7, RZ, RZ, -R0 ;  /* 0x000000ffff077224 */ /* 0x000fe400078e0a00 */
[----:B------:R-:W-:Y:S02]  /*2b30*/  IMAD R5, R2, c[0x0][0x1b0], RZ ;  /* 0x00006c0002057a24 */ /* 0x000fe400078e02ff */
[----:B------:R-:W-:Y:S01]  /*2b40*/  IMAD R10, R7, c[0x0][0x2c4], R6 ;  /* 0x0000b100070a7a24 */ /* 0x000fe200078e0206 */
[----:B------:R-:W-:Y:S01]  /*2b50*/  SEL R6, RZ, 0xffffffff, P4 ;  /* 0xffffffffff067807 */ /* 0x000fe20002000000 */
[----:B------:R-:W-:Y:S01]  /*2b60*/  IMAD.MOV.U32 R2, RZ, RZ, R4 ;  /* 0x000000ffff027224 */ /* 0x000fe200078e0004 */
[----:B------:R-:W-:Y:S01]  /*2b70*/  ISETP.GE.AND P5, PT, R118, c[0x0][0x1d4], PT ;  /* 0x0000750076007a0c */ /* 0x000fe20003fa6270 */
[C---:B------:R-:W-:Y:S02]  /*2b80*/  IMAD R5, R0.reuse, c[0x0][0x1b4], R5 ;  /* 0x00006d0000057a24 */ /* 0x040fe400078e0205 */
[----:B------:R-:W-:Y:S01]  /*2b90*/  IMAD.WIDE.U32 R2, R0, c[0x0][0x1b0], R2 ;  /* 0x00006c0000027a25 */ /* 0x000fe200078e0002 */
[----:B------:R-:W-:-:S02]  /*2ba0*/  SHF.R.S32.HI R0, RZ, 0x1f, R10 ;  /* 0x0000001fff007819 */ /* 0x000fc4000001140a */
[----:B------:R-:W-:Y:S01]  /*2bb0*/  SEL R4, RZ, 0x1, P5 ;  /* 0x00000001ff047807 */ /* 0x000fe20002800000 */
[----:B------:R-:W-:Y:S01]  /*2bc0*/  IMAD.SHL.U32 R6, R6, 0x2, RZ ;  /* 0x0000000206067824 */ /* 0x000fe200078e00ff */
[----:B------:R-:W-:Y:S01]  /*2bd0*/  IADD3 R9, R9, R16, RZ ;  /* 0x0000001009097210 */ /* 0x000fe20007ffe0ff */
[----:B------:R-:W-:Y:S01]  /*2be0*/  IMAD.IADD R5, R3, 0x1, R5 ;  /* 0x0000000103057824 */ /* 0x000fe200078e0205 */
[--C-:B-----5:R-:W-:Y:S01]  /*2bf0*/  @P0 SHF.R.S32.HI R3, RZ, 0x1f, R15.reuse ;  /* 0x0000001fff030819 */ /* 0x120fe2000001140f */
[----:B------:R-:W-:Y:S01]  /*2c00*/  IMAD R0, R0, c[0x0][0x1a8], RZ ;  /* 0x00006a0000007a24 */ /* 0x000fe200078e02ff */
[----:B------:R-:W-:Y:S01]  /*2c10*/  LOP3.LUT R16, R6, 0x2, R4, 0xe2, !PT ;  /* 0x0000000206107812 */ /* 0x000fe200078ee204 */
[----:B------:R-:W-:Y:S01]  /*2c20*/  IMAD.MOV.U32 R4, RZ, RZ, R2 ;  /* 0x000000ffff047224 */ /* 0x000fe200078e0002 */
[----:B------:R-:W-:Y:S01]  /*2c30*/  MOV R6, R12 ;  /* 0x0000000c00067202 */ /* 0x000fe20000000f00 */
[----:B------:R-:W-:Y:S01]  /*2c40*/  @P0 IMAD.MOV.U32 R2, RZ, RZ, R15 ;  /* 0x000000ffff020224 */ /* 0x000fe200078e000f */
[----:B------:R-:W-:Y:S01]  /*2c50*/  @!P0 MOV R2, R247 ;  /* 0x000000f700028202 */ /* 0x000fe20000000f00 */
[----:B------:R-:W-:-:S02]  /*2c60*/  @!P0 IMAD.MOV.U32 R3, RZ, RZ, R14 ;  /* 0x000000ffff038224 */ /* 0x000fc400078e000e */
[----:B------:R-:W-:Y:S02]  /*2c70*/  IMAD.IADD R7, R13, 0x1, R17 ;  /* 0x000000010d077824 */ /* 0x000fe400078e0211 */
        /* <DEDUP_REMOVED lines=9> */
[C---:B------:R-:W-:Y:S01]  /*2d10*/  ISETP.GE.AND P1, PT, R19.reuse, c[0x0][0x198], PT ;  /* 0x0000660013007a0c */ /* 0x040fe20003f26270 */
[----:B------:R-:W-:Y:S01]  /*2d20*/  IMAD.WIDE.U32 R4, R122, c[0x0][0x1e8], R8 ;  /* 0x00007a007a047a25 */ /* 0x000fe200078e0008 */
[----:B------:R-:W-:-:S03]  /*2d30*/  ISETP.GE.AND P3, PT, R19, c[0x0][0x1d4], PT ;  /* 0x0000750013007a0c */ /* 0x000fc60003f66270 */
[----:B------:R-:W-:-:S06]  /*2d40*/  IMAD R6, R0, c[0x0][0x1f0], RZ ;  /* 0x00007c0000067a24 */ /* 0x000fcc00078e02ff */
[----:B------:R-:W-:Y:S02]  /*2d50*/  @P0 LOP3.LUT R252, R252, 0x4, RZ, 0xfc, !PT ;  /* 0x00000004fcfc0812 */ /* 0x000fe400078efcff */
[----:B------:R-:W-:Y:S02]  /*2d60*/  ISETP.GE.AND P0, PT, R18, c[0x0][0x198], PT ;  /* 0x0000660012007a0c */ /* 0x000fe40003f06270 */
[----:B------:R-:W-:Y:S01]  /*2d70*/  LOP3.LUT R252, R252, 0xfffffffe, RZ, 0xc0, !PT ;  /* 0xfffffffefcfc7812 */ /* 0x000fe200078ec0ff */
[----:B------:R-:W-:Y:S01]  /*2d80*/  IMAD R3, R122, c[0x0][0x214], R3 ;  /* 0x000085007a037a24 */ /* 0x000fe200078e0203 */
[----:B------:R-:W-:Y:S01]  /*2d90*/  ISETP.GE.AND P2, PT, R18, c[0x0][0x1d4], PT ;  /* 0x0000750012007a0c */ /* 0x000fe20003f46270 */
[----:B------:R-:W-:Y:S01]  /*2da0*/  IMAD R0, R0, c[0x0][0x218], RZ ;  /* 0x0000860000007a24 */ /* 0x000fe200078e02ff */
[----:B------:R-:W-:Y:S01]  /*2db0*/  LOP3.LUT R252, R252, 0xfffffffd, RZ, 0xc0, !PT ;  /* 0xfffffffdfcfc7812 */ /* 0x000fe200078ec0ff */
[----:B------:R-:W-:Y:S01]  /*2dc0*/  IMAD R5, R122, c[0x0][0x1ec], R5 ;  /* 0x00007b007a057a24 */ /* 0x000fe200078e0205 */
[----:B------:R-:W-:Y:S01]  /*2dd0*/  SEL R8, RZ, 0x4, P3 ;  /* 0x00000004ff087807 */ /* 0x000fe20001800000 */
[----:B------:R-:W-:Y:S01]  /*2de0*/  IMAD.WIDE.U32 R232, R12, c[0x0][0x218], R2 ;  /* 0x000086000ce87a25 */ /* 0x000fe200078e0002 */
[----:B------:R-:W-:-:S02]  /*2df0*/  SEL R7, RZ, 0x8, P2 ;  /* 0x00000008ff077807 */ /* 0x000fc40001000000 */
[----:B------:R-:W-:Y:S01]  /*2e00*/  @P1 LOP3.LUT R252, R252, 0x2, RZ, 0xfc, !PT ;  /* 0x00000002fcfc1812 */ /* 0x000fe200078efcff */
[C---:B------:R-:W-:Y:S02]  /*2e10*/  IMAD R0, R12.reuse, c[0x0][0x21c], R0 ;  /* 0x000087000c007a24 */ /* 0x040fe400078e0200 */
[----:B------:R-:W-:-:S04]  /*2e20*/  IMAD.WIDE.U32 R230, R12, c[0x0][0x1f0], R4 ;  /* 0x00007c000ce67a25 */ /* 0x000fc800078e0004 */
[----:B------:R-:W-:Y:S01]  /*2e30*/  IMAD R2, R12, c[0x0][0x1f4], R6 ;  /* 0x00007d000c027a24 */ /* 0x000fe200078e0206 */
[----:B------:R-:W-:Y:S02]  /*2e40*/  LOP3.LUT R32, R7, R16, R8, 0xfe, !PT ;  /* 0x0000001007207212 */ /* 0x000fe400078efe08 */
[----:B------:R-:W-:Y:S01]  /*2e50*/  ISETP.GE.AND P6, PT, R118, c[0x0][0x198], PT ;  /* 0x0000660076007a0c */ /* 0x000fe20003fc6270 */
[----:B------:R-:W-:Y:S01]  /*2e60*/  IMAD.IADD R229, R231, 0x1, R2 ;  /* 0x00000001e7e57824 */ /* 0x000fe200078e0202 */
[----:B------:R-:W-:Y:S02]  /*2e70*/  IADD3 R12, R115, R243, RZ ;  /* 0x000000f3730c7210 */ /* 0x000fe40007ffe0ff */
[----:B------:R-:W-:Y:S02]  /*2e80*/  IADD3 R234, R233, R0, RZ ;  /* 0x00000000e9ea7210 */ /* 0x000fe40007ffe0ff */
[----:B------:R-:W-:Y:S01]  /*2e90*/  @P0 LOP3.LUT R252, R252, 0x1, RZ, 0xfc, !PT ;  /* 0x00000001fcfc0812 */ /* 0x000fe200078efcff */
[----:B------:R-:W-:Y:S05]  /*2ea0*/  BRA.DIV ~URZ, `(.L_x_4246) ;  /* 0x000157027f007947 */ /* 0x000fea000b800000 */
[----:B------:R1:W2:Y:S02]  /*2eb0*/  SHFL.IDX PT, R4, R14, RZ, 0x181f ;  /* 0x00181fff0e047589 */ /* 0x0002a400000e0000 */
.L_x_4365:
[----:B------:R-:W-:Y:S05]  /*2ec0*/  BRA.DIV ~URZ, `(.L_x_4247) ;  /* 0x000157527f007947 */ /* 0x000fea000b800000 */
[----:B------:R3:W4:Y:S02]  /*2ed0*/  SHFL.IDX PT, R0, R15, RZ, 0x181f ;  /* 0x00181fff0f007589 */ /* 0x00072400000e0000 */
.L_x_4366:
        /* <DEDUP_REMOVED lines=9> */
[----:B------:R-:W2:Y:S04]  /*2f70*/  LDL R16, [R1+0x10] ;  /* 0x0000100001107983 */ /* 0x000ea80000100800 */
[----:B------:R-:W2:Y:S01]  /*2f80*/  LDL R17, [R1+0x1c] ;  /* 0x00001c0001117983 */ /* 0x000ea20000100800 */
[----:B------:R-:W-:-:S02]  /*2f90*/  P2R R5, PR, RZ, 0x4 ;  /* 0x00000004ff057803 */ /* 0x000fc40000000000 */
[C---:B------:R-:W-:Y:S02]  /*2fa0*/  LOP3.LUT P2, RZ, R252.reuse, 0x4, RZ, 0xc0, !PT ;  /* 0x00000004fcff7812 */ /* 0x040fe4000784c0ff */
[----:B------:R-:W-:Y:S02]  /*2fb0*/  LOP3.LUT P1, RZ, R252, 0x1, RZ, 0xc0, !PT ;  /* 0x00000001fcff7812 */ /* 0x000fe4000782c0ff */
        /* <DEDUP_REMOVED lines=8> */
[----:B--2---:R-:W-:-:S03]  /*3040*/  LEA R6, P0, R2, R0, 0x1 ;  /* 0x0000000002067211 */ /* 0x004fc600078008ff */
[----:B------:R3:W-:Y:S01]  /*3050*/  LDGSTS.E.BYPASS.LTC128B.128 [R223+0x14100], [R8.64], !P2 ;  /* 0x1410000008df7fae */ /* 0x0007e2000d101d46 */
[----:B------:R-:W-:Y:S02]  /*3060*/  LEA.HI.X R7, R2, R4, R3, 0x1, P0 ;  /* 0x0000000402077211 */ /* 0x000fe400000f0c03 */
[----:B------:R-:W-:-:S04]  /*3070*/  LEA R2, P0, R16, R0, 0x1 ;  /* 0x0000000010027211 */ /* 0x000fc800078008ff */
[----:B------:R-:W-:Y:S02]  /*3080*/  LEA.HI.X R3, R16, R4, R17, 0x1, P0 ;  /* 0x0000000410037211 */ /* 0x000fe400000f0c11 */
[----:B------:R-:W-:-:S13]  /*3090*/  LOP3.LUT P0, RZ, R252, 0x2, RZ, 0xc0, !PT ;  /* 0x00000002fcff7812 */ /* 0x000fda000780c0ff */
[----:B------:R3:W-:Y:S04]  /*30a0*/  LDGSTS.E.BYPASS.LTC128B.128 [R223+0x18100], [R6.64], !P0 ;  /* 0x1810000006df7fae */ /* 0x0007e8000c101d46 */
[----:B------:R3:W-:Y:S01]  /*30b0*/  LDGSTS.E.BYPASS.LTC128B.128 [R223+0x1c100], [R2.64], !P1 ;  /* 0x1c10000002df7fae */ /* 0x0007e2000c901d46 */
[----:B------:R-:W-:-:S08]  /*30c0*/  ISETP.NE.AND P2, PT, R5, RZ, PT ;  /* 0x000000ff0500720c */ /* 0x000fd00003f45270 */
.L_x_4249:
[----:B------:R-:W-:Y:S05]  /*30d0*/  BSYNC B0 ;  /* 0x0000000000007941 */ /* 0x000fea0003800000 */
.L_x_4248:
[----:B------:R-:W-:Y:S05]  /*30e0*/  BRA.DIV ~URZ, `(.L_x_4250) ;  /* 0x000155927f007947 */ /* 0x000fea000b800000 */
[----:B--2---:R2:W1:Y:S04]  /*30f0*/  SHFL.IDX PT, R4, R14, 0x1, 0x181f ;  /* 0x00381f000e047f89 */ /* 0x00446800000e0000 */
[----:B----4-:R2:W4:Y:S02]  /*3100*/  SHFL.IDX PT, R0, R15, 0x1, 0x181f ;  /* 0x00381f000f007f89 */ /* 0x01052400000e0000 */
.L_x_4367:
        /* <DEDUP_REMOVED lines=9> */
[----:B------:R-:W4:Y:S04]  /*31a0*/  LDL R16, [R1+0x10] ;  /* 0x0000100001107983 */ /* 0x000f280000100800 */
[----:B------:R-:W4:Y:S01]  /*31b0*/  LDL R17, [R1+0x1c] ;  /* 0x00001c0001117983 */ /* 0x000f220000100800 */
[----:B------:R-:W-:-:S02]  /*31c0*/  P2R R5, PR, RZ, 0x4 ;  /* 0x00000004ff057803 */ /* 0x000fc40000000000 */
[C---:B------:R-:W-:Y:S02]  /*31d0*/  LOP3.LUT P2, RZ, R252.reuse, 0x4, RZ, 0xc0, !PT ;  /* 0x00000004fcff7812 */ /* 0x040fe4000784c0ff */
[----:B------:R-:W-:Y:S02]  /*31e0*/  LOP3.LUT P1, RZ, R252, 0x1, RZ, 0xc0, !PT ;  /* 0x00000001fcff7812 */ /* 0x000fe4000782c0ff */
        /* <DEDUP_REMOVED lines=8> */
[----:B----4-:R-:W-:-:S03]  /*3270*/  LEA R6, P0, R3, R0, 0x1 ;  /* 0x0000000003067211 */ /* 0x010fc600078008ff */
        /* <DEDUP_REMOVED lines=8> */
.L_x_4252:
[----:B------:R-:W-:Y:S05]  /*3300*/  BSYNC B0 ;  /* 0x0000000000007941 */ /* 0x000fea0003800000 */
.L_x_4251:
[----:B------:R-:W-:Y:S05]  /*3310*/  BRA.DIV ~URZ, `(.L_x_4253) ;  /* 0x000154227f007947 */ /* 0x000fea000b800000 */
[----:B-1----:R1:W3:Y:S02]  /*3320*/  SHFL.IDX PT, R4, R14, 0x2, 0x181f ;  /* 0x00581f000e047f89 */ /* 0x0022e400000e0000 */
.L_x_4368:
[----:B------:R-:W-:Y:S05]  /*3330*/  BRA.DIV ~URZ, `(.L_x_4254) ;  /* 0x000154727f007947 */ /* 0x000fea000b800000 */
[----:B----4-:R4:W1:Y:S02]  /*3340*/  SHFL.IDX PT, R0, R15, 0x2, 0x181f ;  /* 0x00581f000f007f89 */ /* 0x01086400000e0000 */
.L_x_4369:
        /* <DEDUP_REMOVED lines=9> */
[----:B------:R-:W3:Y:S04]  /*33e0*/  LDL R16, [R1+0x10] ;  /* 0x0000100001107983 */ /* 0x000ee80000100800 */
[----:B------:R-:W3:Y:S01]  /*33f0*/  LDL R17, [R1+0x1c] ;  /* 0x00001c0001117983 */ /* 0x000ee20000100800 */
[----:B------:R-:W-:-:S02]  /*3400*/  P2R R5, PR, RZ, 0x4 ;  /* 0x00000004ff057803 */ /* 0x000fc40000000000 */
[C---:B------:R-:W-:Y:S02]  /*3410*/  LOP3.LUT P2, RZ, R252.reuse, 0x4, RZ, 0xc0, !PT ;  /* 0x00000004fcff7812 */ /* 0x040fe4000784c0ff */
[----:B------:R-:W-:Y:S02]  /*3420*/  LOP3.LUT P1, RZ, R252, 0x1, RZ, 0xc0, !PT ;  /* 0x00000001fcff7812 */ /* 0x000fe4000782c0ff */
        /* <DEDUP_REMOVED lines=8> */
[----:B---3--:R-:W-:-:S03]  /*34b0*/  LEA R6, P0, R3, R0, 0x1 ;  /* 0x0000000003067211 */ /* 0x008fc600078008ff */
        /* <DEDUP_REMOVED lines=8> */
.L_x_4256:
[----:B------:R-:W-:Y:S05]  /*3540*/  BSYNC B0 ;  /* 0x0000000000007941 */ /* 0x000fea0003800000 */
.L_x_4255:
[----:B------:R-:W-:Y:S05]  /*3550*/  BRA.DIV ~URZ, `(.L_x_4257) ;  /* 0x000152b27f007947 */ /* 0x000fea000b800000 */
[----:B---3--:R3:W2:Y:S04]  /*3560*/  SHFL.IDX PT, R4, R14, 0x3, 0x181f ;  /* 0x00781f000e047f89 */ /* 0x0086a800000e0000 */
[----:B-1----:R3:W1:Y:S02]  /*3570*/  SHFL.IDX PT, R0, R15, 0x3, 0x181f ;  /* 0x00781f000f007f89 */ /* 0x00266400000e0000 */
.L_x_4370:
[----:B------:R-:W5:Y:S04]  /*3580*/  LDL.64 R8, [R1] ;  /* 0x0000000001087983 */ /* 0x000f680000100a00 */
[----:B---3--:R-:W3:Y:S04]  /*3590*/  LDL R6, [R1+0xc] ;  /* 0x00000c0001067983 */ /* 0x008ee80000100800 */
[----:B----4-:R-:W4:Y:S04]  /*35a0*/  LDL R7, [R1+0x24] ;  /* 0x0000240001077983 */ /* 0x010f280000100800 */
[----:B--2---:R-:W2:Y:S04]  /*35b0*/  LDL R14, [R1+0x8] ;  /* 0x00000800010e7983 */ /* 0x004ea80000100800 */
[----:B------:R-:W2:Y:S04]  /*35c0*/  LDL R15, [R1+0x20] ;  /* 0x00002000010f7983 */ /* 0x000ea80000100800 */
[----:B------:R-:W2:Y:S04]  /*35d0*/  LDL R10, [R1+0x10] ;  /* 0x00001000010a7983 */ /* 0x000ea80000100800 */
[----:B------:R-:W2:Y:S01]  /*35e0*/  LDL R11, [R1+0x1c] ;  /* 0x00001c00010b7983 */ /* 0x000ea20000100800 */
[----:B------:R-:W-:-:S04]  /*35f0*/  IADD3 R2, R12, 0x60, RZ ;  /* 0x000000600c027810 */ /* 0x000fc80007ffe0ff */
[----:B------:R-:W-:Y:S02]  /*3600*/  ISETP.GE.AND P0, PT, R2, R13, PT ;  /* 0x0000000d0200720c */ /* 0x000fe40003f06270 */
[----:B------:R-:W-:Y:S02]  /*3610*/  P2R R5, PR, RZ, 0x4 ;  /* 0x00000004ff057803 */ /* 0x000fe40000000000 */
[----:B------:R-:W-:Y:S01]  /*3620*/  LOP3.LUT P2, RZ, R252, 0x4, RZ, 0xc0, !PT ;  /* 0x00000004fcff7812 */ /* 0x000fe2000784c0ff */
[----:B------:R-:W-:-:S04]  /*3630*/  IMAD.SHL.U32 R89, R88, 0x40, RZ ;  /* 0x0000004058597824 */ /* 0x000fc800078e00ff */
[----:B------:R-:W-:-:S04]  /*3640*/  IMAD.IADD R90, R240, 0x1, -R89 ;  /* 0x00000001f05a7824 */ /* 0x000fc800078e0a59 */
        /* <DEDUP_REMOVED lines=8> */
[----:B--2---:R-:W-:Y:S02]  /*36d0*/  @!P0 LEA R6, P1, R14, R0, 0x1 ;  /* 0x000000000e068211 */ /* 0x004fe400078208ff */
[----:B------:R-:W-:Y:S01]  /*36e0*/  LOP3.LUT P6, RZ, R252, 0x1, RZ, 0xc0, !PT ;  /* 0x00000001fcff7812 */ /* 0x000fe200078cc0ff */
[----:B------:R2:W-:Y:S01]  /*36f0*/  @!P0 LDGSTS.E.BYPASS.LTC128B.128 [R223+0x17100], [R8.64], !P2 ;  /* 0x1710000008df8fae */ /* 0x0005e2000d101d46 */
[----:B------:R-:W-:Y:S02]  /*3700*/  @!P0 LEA.HI.X R7, R14, R4, R15, 0x1, P1 ;  /* 0x000000040e078211 */ /* 0x000fe400008f0c0f */
[----:B-1----:R-:W-:-:S04]  /*3710*/  @!P0 LEA R2, P1, R10, R0, 0x1 ;  /* 0x000000000a028211 */ /* 0x002fc800078208ff */
[----:B------:R-:W-:Y:S02]  /*3720*/  @!P0 LEA.HI.X R3, R10, R4, R11, 0x1, P1 ;  /* 0x000000040a038211 */ /* 0x000fe400008f0c0b */
[----:B------:R-:W1:Y:S01]  /*3730*/  S2R R11, SR_TID.X ;  /* 0x00000000000b7919 */ /* 0x000e620000002100 */
[----:B------:R-:W-:Y:S02]  /*3740*/  LOP3.LUT P1, RZ, R252, 0x2, RZ, 0xc0, !PT ;  /* 0x00000002fcff7812 */ /* 0x000fe4000782c0ff */
[----:B------:R-:W-:Y:S01]  /*3750*/  ISETP.NE.AND P2, PT, R5, RZ, PT ;  /* 0x000000ff0500720c */ /* 0x000fe20003f45270 */
[----:B------:R-:W-:-:S10]  /*3760*/  IMAD.WIDE.U32 R4, R88, c[0x0][0x1e0], RZ ;  /* 0x0000780058047a25 */ /* 0x000fd400078e00ff */
[----:B------:R3:W-:Y:S04]  /*3770*/  @!P0 LDGSTS.E.BYPASS.LTC128B.128 [R223+0x1b100], [R6.64], !P1 ;  /* 0x1b10000006df8fae */ /* 0x0007e8000c901d46 */
[----:B------:R4:W-:Y:S04]  /*3780*/  @!P0 LDGSTS.E.BYPASS.LTC128B.128 [R223+0x1f100], [R2.64], !P6 ;  /* 0x1f10000002df8fae */ /* 0x0009e8000f101d46 */
[----:B------:R-:W0:Y:S01]  /*3790*/  LDGDEPBAR ;  /* 0x00000000000079af */ /* 0x000e220000000000 */
[----:B-1----:R-:W-:-:S04]  /*37a0*/  SHF.R.S32.HI R10, RZ, 0x1f, R11 ;  /* 0x0000001fff0a7819 */ /* 0x002fc8000001140b */
[----:B------:R-:W-:Y:S02]  /*37b0*/  LEA.HI R10, R10, R11, RZ, 0x3 ;  /* 0x0000000b0a0a7211 */ /* 0x000fe400078f18ff */
[----:B---3--:R-:W-:-:S05]  /*37c0*/  SHF.R.S32.HI R7, RZ, 0x1f, R88 ;  /* 0x0000001fff077819 */ /* 0x008fca0000011458 */
[----:B------:R-:W-:Y:S01]  /*37d0*/  IMAD R0, R7, c[0x0][0x1e0], RZ ;  /* 0x0000780007007a24 */ /* 0x000fe200078e02ff */
[----:B------:R-:W-:-:S03]  /*37e0*/  SHF.R.S32.HI R10, RZ, 0x3, R10 ;  /* 0x00000003ff0a7819 */ /* 0x000fc6000001140a */
[----:B----4-:R-:W-:Y:S01]  /*37f0*/  IMAD R2, R88, c[0x0][0x1e4], R0 ;  /* 0x0000790058027a24 */ /* 0x010fe200078e0200 */
        /* <DEDUP_REMOVED lines=40> */
[----:B------:R-:W-:Y:S02]  /*3a80*/  LEA.HI.X R3, R0, c[0x0][0x1fc], R3, 0x1, P0 ;  /* 0x00007f0000037a11 */ /* 0x000fe400000f0c03 */
        /* <DEDUP_REMOVED lines=36> */
[C---:B------:R-:W-:Y:S01]  /*3cd0*/  HMMA.16816.F32 R28, R4.reuse, R30, RZ ;  /* 0x0000001e041c723c */ /* 0x040fe200000018ff */
[----:B------:R1:W-:Y:S04]  /*3ce0*/  LDGSTS.E.BYPASS.LTC128B.128 [R223+0x6100], [R2.64+0x180], !P4 ;  /* 0x0610018002df7fae */ /* 0x0003e8000e101d46 */
[----:B------:R1:W-:Y:S03]  /*3cf0*/  LDGSTS.E.BYPASS.LTC128B.128 [R223+0x1100], [R12.64], !P5 ;  /* 0x011000000cdf7fae */ /* 0x0003e6000e901d46 */
[C---:B--2---:R-:W-:Y:S01]  /*3d00*/  HMMA.16816.F32 R36, R4.reuse, R24, RZ ;  /* 0x000000180424723c */ /* 0x044fe200000018ff */
[----:B------:R1:W-:Y:S04]  /*3d10*/  LDGSTS.E.BYPASS.LTC128B.128 [R223+0x3100], [R12.64+0x80], !P6 ;  /* 0x031000800cdf7fae */ /* 0x0003e8000f101d46 */
[----:B------:R1:W-:Y:S03]  /*3d20*/  LDGSTS.E.BYPASS.LTC128B.128 [R223+0x5100], [R12.64+0x100], !P1 ;  /* 0x051001000cdf7fae */ /* 0x0003e6000c901d46 */
[C---:B------:R-:W-:Y:S01]  /*3d30*/  HMMA.16816.F32 R40, R4.reuse, R26, RZ ;  /* 0x0000001a0428723c */ /* 0x040fe200000018ff */
[----:B------:R1:W-:Y:S04]  /*3d40*/  LDGSTS.E.BYPASS.LTC128B.128 [R223+0x7100], [R12.64+0x180], !P0 ;  /* 0x071001800cdf7fae */ /* 0x0003e8000c101d46 */
[----:B------:R-:W-:Y:S03]  /*3d50*/  LDSM.16.M88.4 R64, [R197] ;  /* 0x00000000c540783b */ /* 0x000fe60000000200 */
[C---:B---3--:R-:W-:Y:S01]  /*3d60*/  HMMA.16816.F32 R44, R4.reuse, R20, RZ ;  /* 0x00000014042c723c */ /* 0x048fe200000018ff */
[----:B------:R-:W-:Y:S04]  /*3d70*/  LDSM.16.M88.4 R76, [R197+0x800] ;  /* 0x00080000c54c783b */ /* 0x000fe80000000200 */
[----:B------:R-:W-:Y:S03]  /*3d80*/  LDSM.16.M88.4 R80, [R197+0x1000] ;  /* 0x00100000c550783b */ /* 0x000fe60000000200 */
[C---:B------:R-:W-:Y:S01]  /*3d90*/  HMMA.16816.F32 R48, R4.reuse, R22, RZ ;  /* 0x000000160430723c */ /* 0x040fe200000018ff */
[----:B------:R-:W-:Y:S07]  /*3da0*/  LDSM.16.M88.4 R84, [R197+0x1800] ;  /* 0x00180000c554783b */ /* 0x000fee0000000200 */
[C---:B----4-:R-:W-:Y:S01]  /*3db0*/  HMMA.16816.F32 R56, R4.reuse, R16, RZ ;  /* 0x000000100438723c */ /* 0x050fe200000018ff */
[----:B------:R-:W-:Y:S01]  /*3dc0*/  ISETP.NE.AND P4, PT, R15, RZ, PT ;  /* 0x000000ff0f00720c */ /* 0x000fe20003f85270 */
[----:B------:R-:W0:Y:S06]  /*3dd0*/  LDGDEPBAR ;  /* 0x00000000000079af */ /* 0x000e2c0000000000 */
[----:B------:R-:W-:Y:S01]  /*3de0*/  HMMA.16816.F32 R16, R4, R18, RZ ;  /* 0x000000120410723c */ /* 0x000fe200000018ff */
[----:B------:R-:W2:Y:S01]  /*3df0*/  LDSM.16.M88.4 R4, [R201] ;  /* 0x00000000c904783b */ /* 0x000ea20000000200 */
[----:B------:R-:W-:-:S06]  /*3e00*/  ISETP.NE.AND P5, PT, R14, RZ, PT ;  /* 0x000000ff0e00720c */ /* 0x000fcc0003fa5270 */
[C---:B-----5:R-:W-:Y:S08]  /*3e10*/  HMMA.16816.F32 R20, R8.reuse, R52, R32 ;  /* 0x000000340814723c */ /* 0x060ff00000001820 */
[C---:B------:R-:W-:Y:S01]  /*3e20*/  HMMA.16816.F32 R24, R8.reuse, R54, R28 ;  /* 0x000000360818723c */ /* 0x040fe2000000181c */
[----:B------:R-:W-:Y:S07]  /*3e30*/  LDSM.16.M88.4 R52, [R159+0x2000] ;  /* 0x002000009f34783b */ /* 0x000fee0000000200 */
[C---:B------:R-:W-:Y:S08]  /*3e40*/  HMMA.16816.F32 R28, R8.reuse, R60, R36 ;  /* 0x0000003c081c723c */ /* 0x040ff00000001824 */
[C---:B------:R-:W-:Y:S01]  /*3e50*/  HMMA.16816.F32 R32, R8.reuse, R62, R40 ;  /* 0x0000003e0820723c */ /* 0x040fe20000001828 */
[----:B------:R-:W-:Y:S07]  /*3e60*/  LDSM.16.M88.4 R60, [R159+0x2800] ;  /* 0x002800009f3c783b */ /* 0x000fee0000000200 */
[C---:B------:R-:W-:Y:S08]  /*3e70*/  HMMA.16816.F32 R36, R8.reuse, R68, R44 ;  /* 0x000000440824723c */ /* 0x040ff0000000182c */
[C---:B------:R-:W-:Y:S01]  /*3e80*/  HMMA.16816.F32 R40, R8.reuse, R70, R48 ;  /* 0x000000460828723c */ /* 0x040fe20000001830 */
[----:B------:R-:W-:Y:S04]  /*3e90*/  LDSM.16.M88.4 R48, [R194] ;  /* 0x00000000c230783b */ /* 0x000fe80000000200 */
[----:B------:R-:W-:Y:S03]  /*3ea0*/  LDSM.16.M88.4 R68, [R194+0x1000] ;  /* 0x00100000c244783b */ /* 0x000fe60000000200 */
[C---:B------:R-:W-:Y:S01]  /*3eb0*/  HMMA.16816.F32 R44, R8.reuse, R72, R56 ;  /* 0x00000048082c723c */ /* 0x040fe20000001838 */
[----:B------:R-:W-:Y:S07]  /*3ec0*/  LDSM.16.M88.4 R56, [R194+0x800] ;  /* 0x00080000c238783b */ /* 0x000fee0000000200 */
[----:B-1----:R-:W-:Y:S01]  /*3ed0*/  HMMA.16816.F32 R12, R8, R74, R16 ;  /* 0x0000004a080c723c */ /* 0x002fe20000001810 */
[----:B------:R-:W1:Y:S04]  /*3ee0*/  LDSM.16.M88.4 R8, [R200] ;  /* 0x00000000c808783b */ /* 0x000e680000000200 */
[----:B------:R-:W3:Y:S03]  /*3ef0*/  LDSM.16.M88.4 R72, [R194+0x1800] ;  /* 0x00180000c248783b */ /* 0x000ee60000000200 */
[C---:B--2---:R-:W-:Y:S01]  /*3f00*/  HMMA.16816.F32 R16, R4.reuse, R64, R20 ;  /* 0x000000400410723c */ /* 0x044fe20000001814 */
[----:B------:R-:W-:Y:S07]  /*3f10*/  LDSM.16.M88.4 R20, [R214] ;  /* 0x00000000d614783b */ /* 0x000fee0000000200 */
        /* <DEDUP_REMOVED lines=22> */
[----:B------:R-:W1:Y:S04]  /*4080*/  LDSM.16.M88.4 R8, [R199+0x4000] ;  /* 0x00400000c708783b */ /* 0x000e680000000200 */
[----:B------:R-:W3:Y:S03]  /*4090*/  LDSM.16.M88.4 R72, [R211] ;  /* 0x00000000d348783b */ /* 0x000ee60000000200 */
        /* <DEDUP_REMOVED lines=36> */
[----:B------:R-:W2:Y:S04]  /*42e0*/  LDSM.16.M88.4 R4, [R198+0x8000] ;  /* 0x00800000c604783b */ /* 0x000ea80000000200 */
[----:B------:R-:W-:Y:S03]  /*42f0*/  LDSM.16.M88.4 R76, [R207] ;  /* 0x00000000cf4c783b */ /* 0x000fe60000000200 */
        /* <DEDUP_REMOVED lines=9> */
[C---:B---3--:R-:W-:Y:S08]  /*4390*/  HMMA.16816.F32 R44, R8.reuse, R72, R44 ;  /* 0x00000048082c723c */ /* 0x048ff0000000182c */
        /* <DEDUP_REMOVED lines=44> */
[----:B------:R-:W-:Y:S07]  /*4660*/  LDSM.16.M88.4 R48, [R206] ;  /* 0x00000000ce30783b */ /* 0x000fee0000000200 */
[C---:B------:R-:W-:Y:S08]  /*4670*/  HMMA.16816.F32 R28, R8.reuse, R56, R24 ;  /* 0x00000038081c723c */ /* 0x040ff00000001818 */
[C---:B------:R-:W-:Y:S01]  /*4680*/  HMMA.16816.F32 R24, R8.reuse, R58, R20 ;  /* 0x0000003a0818723c */ /* 0x040fe20000001814 */
[----:B------:R-:W-:Y:S07]  /*4690*/  LDSM.16.M88.4 R56, [R197+0x6000] ;  /* 0x00600000c538783b */ /* 0x000fee0000000200 */
[C---:B------:R-:W-:Y:S08]  /*46a0*/  HMMA.16816.F32 R20, R8.reuse, R68, R16 ;  /* 0x000000440814723c */ /* 0x040ff00000001810 */
[C---:B------:R-:W-:Y:S01]  /*46b0*/  HMMA.16816.F32 R16, R8.reuse, R70, R40 ;  /* 0x000000460810723c */ /* 0x040fe20000001828 */
[----:B------:R-:W-:Y:S07]  /*46c0*/  LDSM.16.M88.4 R68, [R204] ;  /* 0x00000000cc44783b */ /* 0x000fee0000000200 */
[C---:B----4-:R-:W-:Y:S08]  /*46d0*/  HMMA.16816.F32 R44, R8.reuse, R76, R44 ;  /* 0x0000004c082c723c */ /* 0x050ff0000000182c */
[----:B------:R-:W-:Y:S01]  /*46e0*/  HMMA.16816.F32 R8, R8, R78, R12 ;  /* 0x0000004e0808723c */ /* 0x000fe2000000180c */
[----:B------:R-:W1:Y:S04]  /*46f0*/  LDSM.16.M88.4 R12, [R199+0xc000] ;  /* 0x00c00000c70c783b */ /* 0x000e680000000200 */
[----:B------:R-:W4:Y:S03]  /*4700*/  LDSM.16.M88.4 R76, [R203] ;  /* 0x00000000cb4c783b */ /* 0x000f260000000200 */
        /* <DEDUP_REMOVED lines=9> */
[C---:B---3--:R-:W-:Y:S01]  /*47a0*/  HMMA.16816.F32 R16, R4.reuse, R80, R44 ;  /* 0x000000500410723c */ /* 0x048fe2000000182c */
[----:B------:R-:W-:Y:S07]  /*47b0*/  LDSM.16.M88.4 R44, [R194+0x7000] ;  /* 0x00700000c22c783b */ /* 0x000fee0000000200 */
        /* <DEDUP_REMOVED lines=10> */
[C---:B------:R-:W-:Y:S08]  /*4860*/  HMMA.16816.F32 R20, R12.reuse, R70, R20 ;  /* 0x000000460c14723c */ /* 0x040ff00000001814 */
[C---:B----4-:R-:W-:Y:S08]  /*4870*/  HMMA.16816.F32 R16, R12.reuse, R76, R16 ;  /* 0x0000004c0c10723c */ /* 0x050ff00000001810 */
[----:B------:R-:W-:Y:S01]  /*4880*/  HMMA.16816.F32 R12, R12, R78, R4 ;  /* 0x0000004e0c0c723c */ /* 0x000fe20000001804 */
[----:B------:R-:W1:Y:S01]  /*4890*/  LDSM.16.M88.4 R4, [R200+0xc000] ;  /* 0x00c00000c804783b */ /* 0x000e620000000200 */
[----:B------:R-:W-:Y:S01]  /*48a0*/  ISETP.GT.AND P0, PT, R88, R228, PT ;  /* 0x000000e45800720c */ /* 0x000fe20003f04270 */
[----:B------:R-:W-:-:S05]  /*48b0*/  DEPBAR.LE SB0, 0x0 ;  /* 0x000080000000791a */ /* 0x000fca0000000000 */
        /* <DEDUP_REMOVED lines=8> */
[----:B------:R-:W-:Y:S07]  /*4940*/  BSSY B0, `(.L_x_4258) ;  /* 0x0000025000007945 */ /* 0x000fee0003800000 */
        /* <DEDUP_REMOVED lines=11> */
[----:B------:R-:W-:Y:S01]  /*4a00*/  IADD3 R0, R222, -0x2, RZ ;  /* 0xfffffffede007810 */ /* 0x000fe20007ffe0ff */
[----:B------:R-:W-:-:S02]  /*4a10*/  IMAD.MOV.U32 R5, RZ, RZ, c[0x0][0x1e0] ;  /* 0x00007800ff057624 */ /* 0x000fc400078e00ff */
        /* <DEDUP_REMOVED lines=23> */
.L_x_4259:
[----:B------:R-:W-:Y:S05]  /*4b90*/  BSYNC B0 ;  /* 0x0000000000007941 */ /* 0x000fea0003800000 */
.L_x_4258:
[----:B------:R-:W2:Y:S01]  /*4ba0*/  LDL R0, [R1+0x14] ;  /* 0x0000140001007983 */ /* 0x000ea20000100800 */
[----:B-1----:R-:W-:-:S03]  /*4bb0*/  IMAD.MOV.U32 R2, RZ, RZ, c[0x0][0x2c4] ;  /* 0x0000b100ff027624 */ /* 0x002fc600078e00ff */
[----:B------:R-:W0:Y:S02]  /*4bc0*/  LDGDEPBAR ;  /* 0x00000000000079af */ /* 0x000e240000000000 */
[----:B------:R-:W-:Y:S01]  /*4bd0*/  ISETP.NE.AND P0, PT, R2, 0x1, PT ;  /* 0x000000010200780c */ /* 0x000fe20003f05270 */
[----:B------:R-:W-:Y:S01]  /*4be0*/  IMAD.MOV.U32 R8, RZ, RZ, c[0x0][0x32c] ;  /* 0x0000cb00ff087624 */ /* 0x000fe200078e00ff */
[----:B------:R-:W-:-:S04]  /*4bf0*/  ULDC UR4, c[0x0][0x324] ;  /* 0x0000c90000047ab9 */ /* 0x000fc80000000800 */
[----:B------:R-:W-:Y:S01]  /*4c00*/  ISETP.GE.AND P6, PT, R8, 0x1, PT ;  /* 0x000000010800780c */ /* 0x000fe20003fc6270 */
[----:B------:R-:W-:Y:S01]  /*4c10*/  ULOP3.LUT UR4, URZ, UR4, URZ, 0x33, !UPT ;  /* 0x000000043f047292 */ /* 0x000fe2000f8e333f */
[----:B------:R-:W-:Y:S02]  /*4c20*/  IMAD.IADD R7, R90, 0x1, -R238 ;  /* 0x000000015a077824 */ /* 0x000fe400078e0aee */
[----:B--2---:R-:W-:-:S04]  /*4c30*/  IMAD.IADD R0, R0, 0x1, R243 ;  /* 0x0000000100007824 */ /* 0x004fc800078e02f3 */
[----:B------:R-:W-:-:S04]  /*4c40*/  @P0 IMAD.HI.U32 R2, R0, c[0x0][0x2c8], RZ ;  /* 0x0000b20000020a27 */ /* 0x000fc800078e00ff */
[----:B------:R-:W-:Y:S01]  /*4c50*/  IMAD.MOV.U32 R4, RZ, RZ, R0 ;  /* 0x000000ffff047224 */ /* 0x000fe200078e0000 */
[----:B------:R-:W-:-:S05]  /*4c60*/  @P0 SHF.R.U32.HI R4, RZ, c[0x0][0x2cc], R2 ;  /* 0x0000b300ff040a19 */ /* 0x000fca0000011602 */
[----:B------:R-:W1:Y:S01]  /*4c70*/  SHFL.IDX PT, R3, R4, RZ, 0x1c1f ;  /* 0x001c1fff04037589 */ /* 0x000e6200000e0000 */
[----:B------:R-:W-:-:S04]  /*4c80*/  IADD3 R0, R240, 0x1, -R89 ;  /* 0x00000001f0007810 */ /* 0x000fc80007ffe859 */
[----:B------:R-:W-:-:S04]  /*4c90*/  IADD3 R0, -R241, R0, -R238 ;  /* 0x00000000f1007210 */ /* 0x000fc80007ffe9ee */
        /* <DEDUP_REMOVED lines=17> */
.L_x_4262:
[----:B------:R-:W-:-:S04]  /*4db0*/  MOV R8, c[0x0][0x32c] ;  /* 0x0000cb0000087a02 */ /* 0x000fc80000000f00 */
[----:B------:R-:W-:-:S13]  /*4dc0*/  ISETP.NE.AND P0, PT, R8, 0x1, PT ;  /* 0x000000010800780c */ /* 0x000fda0003f05270 */
[----:B------:R-:W-:-:S05]  /*4dd0*/  @P0 IMAD.HI.U32 R8, R3, c[0x0][0x330], RZ ;  /* 0x0000cc0003080a27 */ /* 0x000fca00078e00ff */
[----:B------:R-:W-:Y:S02]  /*4de0*/  @P0 SHF.R.U32.HI R3, RZ, c[0x0][0x334], R8 ;  /* 0x0000cd00ff030a19 */ /* 0x000fe40000011608 */
.L_x_4263:
[----:B------:R-:W-:Y:S05]  /*4df0*/  BSYNC B0 ;  /* 0x0000000000007941 */ /* 0x000fea0003800000 */
.L_x_4261:
[----:B------:R-:W-:-:S04]  /*4e00*/  IMAD R3, R3, c[0x0][0x32c], -R89 ;  /* 0x0000cb0003037a24 */ /* 0x000fc800078e0a59 */
[----:B------:R-:W-:-:S05]  /*4e10*/  IMAD.IADD R3, R3, 0x1, -R238 ;  /* 0x0000000103037824 */ /* 0x000fca00078e0aee */
[----:B------:R-:W-:Y:S02]  /*4e20*/  IADD3 R8, R3, c[0x0][0x32c], RZ ;  /* 0x0000cb0003087a10 */ /* 0x000fe40007ffe0ff */
[----:B------:R-:W-:Y:S02]  /*4e30*/  IMNMX R0, R0, R3, !PT ;  /* 0x0000000300007217 */ /* 0x000fe40007800200 */
[----:B------:R-:W-:Y:S02]  /*4e40*/  IMNMX R2, R2, R8, PT ;  /* 0x0000000802027217 */ /* 0x000fe40003800200 */
.L_x_4260:
        /* <DEDUP_REMOVED lines=65> */
.L_x_4266:
[----:B------:R-:W-:-:S04]  /*5260*/  MOV R4, c[0x0][0x32c] ;  /* 0x0000cb0000047a02 */ /* 0x000fc80000000f00 */
[----:B------:R-:W-:-:S13]  /*5270*/  ISETP.NE.AND P0, PT, R4, 0x1, PT ;  /* 0x000000010400780c */ /* 0x000fda0003f05270 */
[----:B------:R-:W-:-:S05]  /*5280*/  @P0 IMAD.HI.U32 R4, R3, c[0x0][0x330], RZ ;  /* 0x0000cc0003040a27 */ /* 0x000fca00078e00ff */
[----:B------:R-:W-:Y:S02]  /*5290*/  @P0 SHF.R.U32.HI R3, RZ, c[0x0][0x334], R4 ;  /* 0x0000cd00ff030a19 */ /* 0x000fe40000011604 */
.L_x_4267:
[----:B------:R-:W-:Y:S05]  /*52a0*/  BSYNC B0 ;  /* 0x0000000000007941 */ /* 0x000fea0003800000 */
.L_x_4265:
[----:B------:R-:W-:-:S04]  /*52b0*/  IMAD R3, R3, c[0x0][0x32c], -R89 ;  /* 0x0000cb0003037a24 */ /* 0x000fc800078e0a59 */
[----:B------:R-:W-:-:S05]  /*52c0*/  IMAD.IADD R3, R3, 0x1, -R238 ;  /* 0x0000000103037824 */ /* 0x000fca00078e0aee */
[----:B------:R-:W-:Y:S02]  /*52d0*/  IADD3 R4, R3, c[0x0][0x32c], RZ ;  /* 0x0000cb0003047a10 */ /* 0x000fe40007ffe0ff */
[----:B------:R-:W-:Y:S02]  /*52e0*/  IMNMX R0, R0, R3, !PT ;  /* 0x0000000300007217 */ /* 0x000fe40007800200 */
[----:B------:R-:W-:Y:S02]  /*52f0*/  IMNMX R2, R2, R4, PT ;  /* 0x0000000402027217 */ /* 0x000fe40003800200 */
.L_x_4264:
[----:B------:R-:W-:Y:S01]  /*5300*/  ISETP.GT.AND P0, PT, R0, RZ, P1 ;  /* 0x000000ff0000720c */ /* 0x000fe20000f04270 */
[----:B------:R-:W-:Y:S01]  /*5310*/  LDSM.16.MT88.4 R64, [R193+0x2000] ;  /* 0x00200000c140783b */ /* 0x000fe20000004200 */
[----:B------:R-:W-:Y:S02]  /*5320*/  FMNMX.FTZ R3, R8, R9, !PT ;  /* 0x0000000908037209 */ /* 0x000fe40007810000 */
[----:B------:R-:W-:Y:S01]  /*5330*/  ISETP.LT.OR P0, PT, R2, 0x1, P0 ;  /* 0x000000010200780c */ /* 0x000fe20000701670 */
[----:B------:R-:W-:Y:S01]  /*5340*/  LDSM.16.MT88.4 R68, [R196+0x2000] ;  /* 0x00200000c444783b */ /* 0x000fe20000004200 */
[----:B------:R-:W-:-:S02]  /*5350*/  FMNMX.FTZ R3, R10, R3, !PT ;  /* 0x000000030a037209 */ /* 0x000fc40007810000 */
[----:B------:R-:W-:Y:S01]  /*5360*/  FSEL R6, R42, -INF , !P0 ;  /* 0xff8000002a067808 */ /* 0x000fe20004000000 */
[----:B------:R-:W-:Y:S01]  /*5370*/  LDSM.16.MT88.4 R72, [R195+0x800] ;  /* 0x00080000c348783b */ /* 0x000fe20000004200 */
        /* <DEDUP_REMOVED lines=26> */
[----:B------:R-:W-:Y:S02]  /*5520*/  ISETP.GT.AND P0, PT, R0, 0x11, P1 ;  /* 0x000000110000780c */ /* 0x000fe40000f04270 */
        /* <DEDUP_REMOVED lines=25> */
[----:B------:R-:W-:Y:S01]  /*56c0*/  ISETP.GT.AND P0, PT, R0, 0x28, P1 ;  /* 0x000000280000780c */ /* 0x000fe20000f04270 */
[----:B------:R-:W-:Y:S01]  /*56d0*/  LDSM.16.MT88.4 R32, [R195] ;  /* 0x00000000c320783b */ /* 0x000fe20000004200 */
[----:B------:R-:W-:-:S02]  /*56e0*/  FMNMX.FTZ R3, R106, R3, !PT ;  /* 0x000000036a037209 */ /* 0x000fc40007810000 */
[----:B------:R-:W-:Y:S02]  /*56f0*/  ISETP.LT.OR P0, PT, R2, 0x29, P0 ;  /* 0x000000290200780c */ /* 0x000fe40000701670 */
[----:B------:R-:W-:Y:S01]  /*5700*/  FMNMX.FTZ R4, R22, R4, !PT ;  /* 0x0000000416047209 */ /* 0x000fe20007810000 */
[----:B------:R-:W1:Y:S01]  /*5710*/  SHFL.BFLY PT, R5, R3, 0x2, 0x1f ;  /* 0x0c401f0003057f89 */ /* 0x000e6200000e0000 */
[----:B------:R-:W-:Y:S02]  /*5720*/  FSEL R89, R46, -INF , !P0 ;  /* 0xff8000002e597808 */ /* 0x000fe40004000000 */
[----:B------:R-:W-:Y:S02]  /*5730*/  ISETP.GT.AND P0, PT, R0, 0x29, P1 ;  /* 0x000000290000780c */ /* 0x000fe40000f04270 */
[----:B------:R-:W-:Y:S02]  /*5740*/  FMNMX.FTZ R4, R87, R4, !PT ;  /* 0x0000000457047209 */ /* 0x000fe40007810000 */
[----:B------:R-:W-:-:S02]  /*5750*/  ISETP.LT.OR P0, PT, R2, 0x2a, P0 ;  /* 0x0000002a0200780c */ /* 0x000fc40000701670 */
[----:B------:R-:W-:Y:S02]  /*5760*/  FMNMX.FTZ R4, R88, R4, !PT ;  /* 0x0000000458047209 */ /* 0x000fe40007810000 */
[----:B------:R-:W-:Y:S02]  /*5770*/  FSEL R90, R47, -INF , !P0 ;  /* 0xff8000002f5a7808 */ /* 0x000fe40004000000 */
[----:B------:R-:W-:Y:S01]  /*5780*/  ISETP.GT.AND P0, PT, R0, 0x30, P1 ;  /* 0x000000300000780c */ /* 0x000fe20000f04270 */
[----:B------:R-:W-:Y:S01]  /*5790*/  LDSM.16.MT88.4 R44, [R196] ;  /* 0x00000000c42c783b */ /* 0x000fe20000004200 */
[----:B------:R-:W-:Y:S02]  /*57a0*/  FMNMX.FTZ R4, R89, R4, !PT ;  /* 0x0000000459047209 */ /* 0x000fe40007810000 */
[----:B------:R-:W-:Y:S02]  /*57b0*/  ISETP.LT.OR P0, PT, R2, 0x31, P0 ;  /* 0x000000310200780c */ /* 0x000fe40000701670 */
[----:B------:R-:W-:-:S02]  /*57c0*/  FMNMX.FTZ R4, R90, R4, !PT ;  /* 0x000000045a047209 */ /* 0x000fc40007810000 */
[----:B------:R-:W-:Y:S02]  /*57d0*/  FSEL R105, R30, -INF , !P0 ;  /* 0xff8000001e697808 */ /* 0x000fe40004000000 */
[----:B------:R-:W-:Y:S02]  /*57e0*/  ISETP.GT.AND P0, PT, R0, 0x31, P1 ;  /* 0x000000310000780c */ /* 0x000fe40000f04270 */
[----:B-1----:R-:W-:Y:S02]  /*57f0*/  FMNMX.FTZ R3, R3, R5, !PT ;  /* 0x0000000503037209 */ /* 0x002fe40007810000 */
[----:B------:R-:W-:-:S03]  /*5800*/  ISETP.LT.OR P0, PT, R2, 0x32, P0 ;  /* 0x000000320200780c */ /* 0x000fc60000701670 */
[----:B------:R-:W1:Y:S01]  /*5810*/  SHFL.BFLY PT, R5, R3, 0x1, 0x1f ;  /* 0x0c201f0003057f89 */ /* 0x000e6200000e0000 */
[----:B------:R-:W-:Y:S02]  /*5820*/  FSEL R104, R31, -INF , !P0 ;  /* 0xff8000001f687808 */ /* 0x000fe40004000000 */
[----:B------:R-:W-:Y:S01]  /*5830*/  ISETP.GT.AND P0, PT, R0, 0x38, P1 ;  /* 0x000000380000780c */ /* 0x000fe20000f04270 */
[----:B------:R-:W-:Y:S03]  /*5840*/  LDSM.16.MT88.4 R28, [R193] ;  /* 0x00000000c11c783b */ /* 0x000fe60000004200 */
[----:B------:R-:W-:-:S04]  /*5850*/  ISETP.LT.OR P0, PT, R2, 0x39, P0 ;  /* 0x000000390200780c */ /* 0x000fc80000701670 */
[----:B------:R-:W-:Y:S02]  /*5860*/  FSEL R91, R26, -INF , !P0 ;  /* 0xff8000001a5b7808 */ /* 0x000fe40004000000 */
[----:B------:R-:W-:Y:S02]  /*5870*/  ISETP.GT.AND P0, PT, R0, 0x39, P1 ;  /* 0x000000390000780c */ /* 0x000fe40000f04270 */
[----:B------:R-:W-:Y:S02]  /*5880*/  FMNMX.FTZ R0, R105, R4, !PT ;  /* 0x0000000469007209 */ /* 0x000fe40007810000 */
[----:B------:R-:W-:Y:S02]  /*5890*/  ISETP.LT.OR P0, PT, R2, 0x3a, P0 ;  /* 0x0000003a0200780c */ /* 0x000fe40000701670 */
[----:B------:R-:W-:Y:S02]  /*58a0*/  FMNMX.FTZ R0, R104, R0, !PT ;  /* 0x0000000068007209 */ /* 0x000fe40007810000 */
[----:B------:R-:W-:-:S02]  /*58b0*/  FSEL R86, R27, -INF , !P0 ;  /* 0xff8000001b567808 */ /* 0x000fc40004000000 */
[----:B------:R-:W-:Y:S01]  /*58c0*/  FMNMX.FTZ R0, R91, R0, !PT ;  /* 0x000000005b007209 */ /* 0x000fe20007810000 */
[----:B------:R-:W-:Y:S01]  /*58d0*/  LDSM.16.MT88.4 R24, [R192+0x800] ;  /* 0x00080000c018783b */ /* 0x000fe20000004200 */
[----:B-1----:R-:W-:Y:S02]  /*58e0*/  FMNMX.FTZ R156, R3, R5, !PT ;  /* 0x00000005039c7209 */ /* 0x002fe40007810000 */
[----:B------:R-:W-:Y:S02]  /*58f0*/  FMNMX.FTZ R0, R86, R0, !PT ;  /* 0x0000000056007209 */ /* 0x000fe40007810000 */
[C---:B------:R-:W-:Y:S01]  /*5900*/  FSETP.NEU.FTZ.AND P0, PT, R156.reuse, -INF , PT ;  /* 0xff8000009c00780b */ /* 0x040fe20003f1d000 */
[----:B------:R-:W-:Y:S02]  /*5910*/  FMUL.FTZ R2, R156, c[0x0][0x2d0] ;  /* 0x0000b4009c027a20 */ /* 0x000fe40000410000 */
[----:B------:R-:W1:Y:S03]  /*5920*/  SHFL.BFLY PT, R4, R0, 0x2, 0x1f ;  /* 0x0c401f0000047f89 */ /* 0x000e6600000e0000 */
[----:B------:R-:W-:-:S05]  /*5930*/  FSEL R2, R2, RZ, P0 ;  /* 0x000000ff02027208 */ /* 0x000fca0000000000 */
[----:B------:R-:W-:-:S04]  /*5940*/  FFMA.FTZ R3, R8, c[0x0][0x2d0], -R2 ;  /* 0x0000b40008037a23 */ /* 0x000fc80000010802 */
[----:B------:R2:W-:Y:S01]  /*5950*/  MUFU.EX2 R157, R3 ;  /* 0x00000003009d7308 */ /* 0x0005e20000000800 */
[----:B-1----:R-:W-:Y:S01]  /*5960*/  FMNMX.FTZ R0, R0, R4, !PT ;  /* 0x0000000400007209 */ /* 0x002fe20007810000 */
[----:B--2---:R-:W-:-:S04]  /*5970*/  FFMA.FTZ R3, R9, c[0x0][0x2d0], -R2 ;  /* 0x0000b40009037a23 */ /* 0x004fc80000010802 */
[----:B------:R-:W1:Y:S02]  /*5980*/  SHFL.BFLY PT, R4, R0, 0x1, 0x1f ;  /* 0x0c201f0000047f89 */ /* 0x000e6400000e0000 */
[----:B------:R2:W3:Y:S02]  /*5990*/  MUFU.EX2 R115, R3 ;  /* 0x0000000300737308 */ /* 0x0004e40000000800 */
[----:B--2---:R-:W-:Y:S01]  /*59a0*/  FFMA.FTZ R3, R10, c[0x0][0x2d0], -R2 ;  /* 0x0000b4000a037a23 */ /* 0x004fe20000010802 */
[----:B---3--:R-:W-:-:S05]  /*59b0*/  F2FP.PACK_AB R8, R115, R157 ;  /* 0x0000009d7308723e */ /* 0x008fca00000000ff */
[----:B------:R2:W-:Y:S02]  /*59c0*/  MUFU.EX2 R114, R3 ;  /* 0x0000000300727308 */ /* 0x0005e40000000800 */
[--C-:B--2---:R-:W-:Y:S01]  /*59d0*/  FFMA.FTZ R3, R12, c[0x0][0x2d0], -R2.reuse ;  /* 0x0000b4000c037a23 */ /* 0x104fe20000010802 */
[----:B-1----:R-:W-:Y:S01]  /*59e0*/  FMNMX.FTZ R12, R0, R4, !PT ;  /* 0x00000004000c7209 */ /* 0x002fe20007810000 */
[----:B------:R-:W-:-:S04]  /*59f0*/  FFMA.FTZ R0, R17, c[0x0][0x2d0], -R2 ;  /* 0x0000b40011007a23 */ /* 0x000fc80000010802 */
[----:B------:R1:W2:Y:S01]  /*5a00*/  MUFU.EX2 R235, R3 ;  /* 0x0000000300eb7308 */ /* 0x0002a20000000800 */
[----:B------:R-:W-:-:S07]  /*5a10*/  FSETP.NEU.FTZ.AND P0, PT, R12, -INF , PT ;  /* 0xff8000000c00780b */ /* 0x000fce0003f1d000 */
[----:B------:R3:W-:Y:S01]  /*5a20*/  MUFU.EX2 R246, R0 ;  /* 0x0000000000f67308 */ /* 0x0007e20000000800 */
[----:B-1----:R-:W-:Y:S01]  /*5a30*/  FFMA.FTZ R3, R14, c[0x0][0x2d0], -R2 ;  /* 0x0000b4000e037a23 */ /* 0x002fe20000010802 */
[----:B--2---:R-:W-:-:S06]  /*5a40*/  F2FP.PACK_AB R10, R235, R114 ;  /* 0x00000072eb0a723e */ /* 0x004fcc00000000ff */
[----:B------:R1:W-:Y:S01]  /*5a50*/  MUFU.EX2 R237, R3 ;  /* 0x0000000300ed7308 */ /* 0x0003e20000000800 */
[----:B---3--:R-:W-:-:S05]  /*5a60*/  FMUL.FTZ R0, R12, c[0x0][0x2d0] ;  /* 0x0000b4000c007a20 */ /* 0x008fca0000410000 */
[----:B------:R-:W-:Y:S01]  /*5a70*/  FSEL R0, R0, RZ, P0 ;  /* 0x000000ff00007208 */ /* 0x000fe20000000000 */
[----:B-1----:R-:W-:-:S04]  /*5a80*/  FFMA.FTZ R3, R16, c[0x0][0x2d0], -R2 ;  /* 0x0000b40010037a23 */ /* 0x002fc80000010802 */
[----:B------:R1:W2:Y:S02]  /*5a90*/  MUFU.EX2 R236, R3 ;  /* 0x0000000300ec7308 */ /* 0x0002a40000000800 */
[----:B-1----:R-:W-:Y:S01]  /*5aa0*/  FFMA.FTZ R3, R18, c[0x0][0x2d0], -R2 ;  /* 0x0000b40012037a23 */ /* 0x002fe20000010802 */
[----:B--2---:R-:W-:Y:S01]  /*5ab0*/  F2FP.PACK_AB R4, R236, R237 ;  /* 0x000000edec04723e */ /* 0x004fe200000000ff */
[----:B------:R-:W1:Y:S04]  /*5ac0*/  LDSM.16.MT88.4 R16, [R192] ;  /* 0x00000000c010783b */ /* 0x000e680000004200 */
        /* <DEDUP_REMOVED lines=9> */
[--C-:B--2---:R-:W-:Y:S02]  /*5b60*/  FFMA.FTZ R3, R13, c[0x0][0x2d0], -R0.reuse ;  /* 0x0000b4000d037a23 */ /* 0x104fe40000010800 */
[----:B------:R-:W-:-:S04]  /*5b70*/  FFMA.FTZ R13, R104, c[0x0][0x2d0], -R0 ;  /* 0x0000b400680d7a23 */ /* 0x000fc80000010800 */
[----:B------:R2:W3:Y:S02]  /*5b80*/  MUFU.EX2 R158, R3 ;  /* 0x00000003009e7308 */ /* 0x0004e40000000800 */
[--C-:B--2---:R-:W-:Y:S01]  /*5b90*/  FFMA.FTZ R3, R15, c[0x0][0x2d0], -R0.reuse ;  /* 0x0000b4000f037a23 */ /* 0x104fe20000010800 */
[----:B---3--:R-:W-:Y:S01]  /*5ba0*/  F2FP.PACK_AB R11, R158, R85 ;  /* 0x000000559e0b723e */ /* 0x008fe200000000ff */
[----:B------:R-:W-:-:S04]  /*5bb0*/  FFMA.FTZ R15, R91, c[0x0][0x2d0], -R0 ;  /* 0x0000b4005b0f7a23 */ /* 0x000fc80000010800 */
[----:B------:R2:W-:Y:S02]  /*5bc0*/  MUFU.EX2 R220, R3 ;  /* 0x0000000300dc7308 */ /* 0x0005e40000000800 */
[----:B------:R-:W-:Y:S06]  /*5bd0*/  HMMA.16816.F32 R36, R8, R28, RZ ;  /* 0x0000001c0824723c */ /* 0x000fec00000018ff */
[----:B------:R-:W-:Y:S01]  /*5be0*/  MUFU.EX2 R15, R15 ;  /* 0x0000000f000f7308 */ /* 0x000fe20000000800 */
[----:B--2---:R-:W-:-:S07]  /*5bf0*/  FFMA.FTZ R3, R20, c[0x0][0x2d0], -R0 ;  /* 0x0000b40014037a23 */ /* 0x004fce0000010800 */
        /* <DEDUP_REMOVED lines=8> */
[----:B-1----:R-:W-:Y:S01]  /*5c80*/  F2FP.PACK_AB R7, R221, R218 ;  /* 0x000000dadd07723e */ /* 0x002fe200000000ff */
[----:B------:R-:W-:-:S02]  /*5c90*/  FFMA.FTZ R3, R111, c[0x0][0x2d0], -R2 ;  /* 0x0000b4006f037a23 */ /* 0x000fc40000010802 */
[----:B------:R-:W-:Y:S02]  /*5ca0*/  IMAD.MOV.U32 R111, RZ, RZ, R237 ;  /* 0x000000ffff6f7224 */ /* 0x000fe400078e00ed */
[----:B------:R1:W-:Y:S10]  /*5cb0*/  MUFU.EX2 R237, R3 ;  /* 0x0000000300ed7308 */ /* 0x0003f40000000800 */
[C---:B------:R-:W-:Y:S08]  /*5cc0*/  HMMA.16816.F32 R160, R4.reuse, R24, R20 ;  /* 0x0000001804a0723c */ /* 0x040ff00000001814 */
[----:B------:R-:W-:Y:S01]  /*5cd0*/  HMMA.16816.F32 R248, R4, R26, R16 ;  /* 0x0000001a04f8723c */ /* 0x000fe20000001810 */
[----:B-1----:R-:W-:-:S07]  /*5ce0*/  FFMA.FTZ R3, R110, c[0x0][0x2d0], -R2 ;  /* 0x0000b4006e037a23 */ /* 0x002fce0000010802 */
[C---:B------:R-:W-:Y:S01]  /*5cf0*/  HMMA.16816.F32 R24, R8.reuse, R30, RZ ;  /* 0x0000001e0818723c */ /* 0x040fe200000018ff */
[----:B------:R-:W1:Y:S01]  /*5d00*/  LDSM.16.MT88.4 R28, [R192+0x2000] ;  /* 0x00200000c01c783b */ /* 0x000e620000004200 */
[----:B------:R-:W-:Y:S02]  /*5d10*/  IMAD.MOV.U32 R110, RZ, RZ, R236 ;  /* 0x000000ffff6e7224 */ /* 0x000fe400078e00ec */
[----:B------:R2:W3:Y:S04]  /*5d20*/  MUFU.EX2 R236, R3 ;  /* 0x0000000300ec7308 */ /* 0x0004e80000000800 */
[C---:B------:R-:W-:Y:S08]  /*5d30*/  HMMA.16816.F32 R20, R8.reuse, R44, RZ ;  /* 0x0000002c0814723c */ /* 0x040ff000000018ff */
[----:B------:R-:W-:Y:S01]  /*5d40*/  HMMA.16816.F32 R16, R8, R46, RZ ;  /* 0x0000002e0810723c */ /* 0x000fe200000018ff */
[----:B--2---:R-:W-:-:S07]  /*5d50*/  FFMA.FTZ R3, R109, c[0x0][0x2d0], -R2 ;  /* 0x0000b4006d037a23 */ /* 0x004fce0000010802 */
[C---:B------:R-:W-:Y:S01]  /*5d60*/  HMMA.16816.F32 R132, R4.reuse, R48, R36 ;  /* 0x000000300484723c */ /* 0x040fe20000001824 */
[----:B------:R2:W-:Y:S07]  /*5d70*/  MUFU.EX2 R242, R3 ;  /* 0x0000000300f27308 */ /* 0x0005ee0000000800 */
[----:B------:R-:W-:Y:S08]  /*5d80*/  HMMA.16816.F32 R140, R4, R50, R24 ;  /* 0x00000032048c723c */ /* 0x000ff00000001818 */
[----:B------:R-:W-:Y:S01]  /*5d90*/  HMMA.16816.F32 R48, R8, R32, RZ ;  /* 0x000000200830723c */ /* 0x000fe200000018ff */
[----:B--2---:R-:W-:-:S04]  /*5da0*/  FFMA.FTZ R3, R108, c[0x0][0x2d0], -R2 ;  /* 0x0000b4006c037a23 */ /* 0x004fc80000010802 */
[----:B------:R2:W4:Y:S03]  /*5db0*/  MUFU.EX2 R239, R3 ;  /* 0x0000000300ef7308 */ /* 0x0005260000000800 */
[C---:B------:R-:W-:Y:S08]  /*5dc0*/  HMMA.16816.F32 R224, R4.reuse, R40, R20 ;  /* 0x0000002804e0723c */ /* 0x040ff00000001814 */
[----:B------:R-:W-:Y:S01]  /*5dd0*/  HMMA.16816.F32 R188, R4, R42, R16 ;  /* 0x0000002a04bc723c */ /* 0x000fe20000001810 */
[----:B--2---:R-:W-:-:S07]  /*5de0*/  FFMA.FTZ R3, R87, c[0x0][0x2d0], -R0 ;  /* 0x0000b40057037a23 */ /* 0x004fce0000010800 */
[C---:B------:R-:W-:Y:S08]  /*5df0*/  HMMA.16816.F32 R44, R8.reuse, R34, RZ ;  /* 0x00000022082c723c */ /* 0x040ff000000018ff */
[C---:B-1----:R-:W-:Y:S08]  /*5e00*/  HMMA.16816.F32 R40, R8.reuse, R28, RZ ;  /* 0x0000001c0828723c */ /* 0x042ff000000018ff */
[C---:B------:R-:W-:Y:S08]  /*5e10*/  HMMA.16816.F32 R36, R8.reuse, R30, RZ ;  /* 0x0000001e0824723c */ /* 0x040ff000000018ff */
[C---:B------:R-:W-:Y:S08]  /*5e20*/  HMMA.16816.F32 R32, R8.reuse, R64, RZ ;  /* 0x000000400820723c */ /* 0x040ff000000018ff */
[C---:B------:R-:W-:Y:S01]  /*5e30*/  HMMA.16816.F32 R28, R8.reuse, R66, RZ ;  /* 0x00000042081c723c */ /* 0x040fe200000018ff */
[----:B------:R-:W1:Y:S07]  /*5e40*/  LDSM.16.MT88.4 R64, [R192+0x4000] ;  /* 0x00400000c040783b */ /* 0x000e6e0000004200 */
[C---:B------:R-:W-:Y:S08]  /*5e50*/  HMMA.16816.F32 R24, R8.reuse, R68, RZ ;  /* 0x000000440818723c */ /* 0x040ff000000018ff */
[----:B------:R-:W-:Y:S08]  /*5e60*/  HMMA.16816.F32 R20, R8, R70, RZ ;  /* 0x000000460814723c */ /* 0x000ff000000018ff */
[----:B------:R-:W-:Y:S01]  /*5e70*/  HMMA.16816.F32 R148, R4, R72, R48 ;  /* 0x000000480494723c */ /* 0x000fe20000001830 */
[----:B------:R-:W2:Y:S07]  /*5e80*/  LDSM.16.MT88.4 R48, [R193+0x4000] ;  /* 0x00400000c130783b */ /* 0x000eae0000004200 */
[----:B------:R-:W-:Y:S08]  /*5e90*/  HMMA.16816.F32 R16, R8, R76, RZ ;  /* 0x0000004c0810723c */ /* 0x000ff000000018ff */
[C---:B------:R-:W-:Y:S01]  /*5ea0*/  HMMA.16816.F32 R172, R4.reuse, R52, R24 ;  /* 0x0000003404ac723c */ /* 0x040fe20000001818 */
[----:B------:R-:W5:Y:S07]  /*5eb0*/  LDSM.16.MT88.4 R24, [R192+0x4800] ;  /* 0x00480000c018783b */ /* 0x000f6e0000004200 */
[C---:B------:R-:W-:Y:S01]  /*5ec0*/  HMMA.16816.F32 R184, R4.reuse, R60, R40 ;  /* 0x0000003c04b8723c */ /* 0x040fe20000001828 */
[----:B------:R-:W1:Y:S07]  /*5ed0*/  LDSM.16.MT88.4 R40, [R193+0x4800] ;  /* 0x00480000c128783b */ /* 0x000e6e0000004200 */
[C---:B------:R-:W-:Y:S01]  /*5ee0*/  HMMA.16816.F32 R152, R4.reuse, R54, R20 ;  /* 0x000000360498723c */ /* 0x040fe20000001814 */
[----:B------:R-:W1:Y:S07]  /*5ef0*/  LDSM.16.MT88.4 R52, [R195+0x4000] ;  /* 0x00400000c334783b */ /* 0x000e6e0000004200 */
[C---:B------:R-:W-:Y:S01]  /*5f00*/  HMMA.16816.F32 R72, R4.reuse, R74, R44 ;  /* 0x0000004a0448723c */ /* 0x040fe2000000182c */
[----:B------:R-:W2:Y:S07]  /*5f10*/  LDSM.16.MT88.4 R44, [R196+0x4000] ;  /* 0x00400000c42c783b */ /* 0x000eae0000004200 */
[C---:B------:R-:W-:Y:S01]  /*5f20*/  HMMA.16816.F32 R68, R4.reuse, R62, R36 ;  /* 0x0000003e0444723c */ /* 0x040fe20000001824 */
[----:B------:R-:W2:Y:S07]  /*5f30*/  LDSM.16.MT88.4 R60, [R192+0x6000] ;  /* 0x00600000c03c783b */ /* 0x000eae0000004200 */
[C---:B------:R-:W-:Y:S08]  /*5f40*/  HMMA.16816.F32 R168, R4.reuse, R80, R16 ;  /* 0x0000005004a8723c */ /* 0x040ff00000001810 */
[C---:B------:R-:W-:Y:S08]  /*5f50*/  HMMA.16816.F32 R180, R4.reuse, R56, R32 ;  /* 0x0000003804b4723c */ /* 0x040ff00000001820 */
[----:B------:R-:W-:Y:S01]  /*5f60*/  HMMA.16816.F32 R164, R4, R58, R28 ;  /* 0x0000003a04a4723c */ /* 0x000fe2000000181c */
[----:B------:R-:W-:Y:S07]  /*5f70*/  LDSM.16.MT88.4 R56, [R196+0x4800] ;  /* 0x00480000c438783b */ /* 0x000fee0000004200 */
[C---:B-1----:R-:W-:Y:S08]  /*5f80*/  HMMA.16816.F32 R16, R8.reuse, R64, RZ ;  /* 0x000000400810723c */ /* 0x042ff000000018ff */
[C---:B------:R-:W-:Y:S08]  /*5f90*/  HMMA.16816.F32 R36, R8.reuse, R66, RZ ;  /* 0x000000420824723c */ /* 0x040ff000000018ff */
[C---:B--2---:R-:W-:Y:S08]  /*5fa0*/  HMMA.16816.F32 R32, R8.reuse, R48, RZ ;  /* 0x000000300820723c */ /* 0x044ff000000018ff */
[C---:B------:R-:W-:Y:S01]  /*5fb0*/  HMMA.16816.F32 R28, R8.reuse, R50, RZ ;  /* 0x00000032081c723c */ /* 0x040fe200000018ff */
[----:B------:R-:W1:Y:S07]  /*5fc0*/  LDSM.16.MT88.4 R48, [R195+0x4800] ;  /* 0x00480000c330783b */ /* 0x000e6e0000004200 */
[----:B------:R-:W-:Y:S08]  /*5fd0*/  HMMA.16816.F32 R20, R8, R78, RZ ;  /* 0x0000004e0814723c */ /* 0x000ff000000018ff */
[C---:B-----5:R-:W-:Y:S08]  /*5fe0*/  HMMA.16816.F32 R176, R4.reuse, R24, R16 ;  /* 0x0000001804b0723c */ /* 0x060ff00000001810 */
[C---:B------:R-:W-:Y:S01]  /*5ff0*/  HMMA.16816.F32 R124, R4.reuse, R26, R36 ;  /* 0x0000001a047c723c */ /* 0x040fe20000001824 */
[----:B------:R-:W2:Y:S07]  /*6000*/  LDSM.16.MT88.4 R36, [R192+0x6800] ;  /* 0x00680000c024783b */ /* 0x000eae0000004200 */
[C---:B------:R-:W-:Y:S08]  /*6010*/  HMMA.16816.F32 R136, R4.reuse, R40, R32 ;  /* 0x000000280488723c */ /* 0x040ff00000001820 */
[----:B------:R-:W-:Y:S01]  /*6020*/  HMMA.16816.F32 R120, R4, R42, R28 ;  /* 0x0000002a0478723c */ /* 0x000fe2000000181c */
[----:B------:R-:W5:Y:S07]  /*6030*/  LDSM.16.MT88.4 R40, [R193+0x6000] ;  /* 0x00600000c128783b */ /* 0x000f6e0000004200 */
[C---:B------:R-:W-:Y:S08]  /*6040*/  HMMA.16816.F32 R24, R8.reuse, R54, RZ ;  /* 0x000000360818723c */ /* 0x040ff000000018ff */
[----:B------:R-:W-:Y:S08]  /*6050*/  HMMA.16816.F32 R16, R8, R44, RZ ;  /* 0x0000002c0810723c */ /* 0x000ff000000018ff */
[----:B------:R-:W-:Y:S08]  /*6060*/  HMMA.16816.F32 R144, R4, R82, R20 ;  /* 0x000000520490723c */ /* 0x000ff00000001814 */
[C---:B------:R-:W-:Y:S08]  /*6070*/  HMMA.16816.F32 R20, R8.reuse, R60, RZ ;  /* 0x0000003c0814723c */ /* 0x040ff000000018ff */
[----:B------:R-:W-:Y:S08]  /*6080*/  HMMA.16816.F32 R28, R8, R52, RZ ;  /* 0x00000034081c723c */ /* 0x000ff000000018ff */
[C---:B-1----:R-:W-:Y:S01]  /*6090*/  HMMA.16816.F32 R96, R4.reuse, R50, R24 ;  /* 0x000000320460723c */ /* 0x042fe20000001818 */
[----:B------:R-:W1:Y:S07]  /*60a0*/  LDSM.16.MT88.4 R24, [R193+0x6800] ;  /* 0x00680000c118783b */ /* 0x000e6e0000004200 */
[----:B------:R-:W-:Y:S08]  /*60b0*/  HMMA.16816.F32 R128, R4, R56, R16 ;  /* 0x000000380480723c */ /* 0x000ff00000001810 */
[----:B------:R-:W-:Y:S08]  /*60c0*/  HMMA.16816.F32 R16, R8, R62, RZ ;  /* 0x0000003e0810723c */ /* 0x000ff000000018ff */
[C---:B--2---:R-:W-:Y:S08]  /*60d0*/  HMMA.16816.F32 R92, R4.reuse, R36, R20 ;  /* 0x00000024045c723c */ /* 0x044ff00000001814 */
[----:B------:R-:W-:Y:S01]  /*60e0*/  HMMA.16816.F32 R100, R4, R48, R28 ;  /* 0x000000300464723c */ /* 0x000fe2000000181c */
[----:B------:R-:W2:Y:S07]  /*60f0*/  LDSM.16.MT88.4 R28, [R196+0x6000] ;  /* 0x00600000c41c783b */ /* 0x000eae0000004200 */
[C---:B-----5:R-:W-:Y:S08]  /*6100*/  HMMA.16816.F32 R20, R8.reuse, R40, RZ ;  /* 0x000000280814723c */ /* 0x060ff000000018ff */
[----:B------:R-:W-:Y:S08]  /*6110*/  HMMA.16816.F32 R32, R8, R46, RZ ;  /* 0x0000002e0820723c */ /* 0x000ff000000018ff */
[----:B------:R-:W-:Y:S08]  /*6120*/  HMMA.16816.F32 R76, R4, R38, R16 ;  /* 0x00000026044c723c */ /* 0x000ff00000001810 */
[----:B------:R-:W-:Y:S08]  /*6130*/  HMMA.16816.F32 R16, R8, R42, RZ ;  /* 0x0000002a0810723c */ /* 0x000ff000000018ff */
[C---:B-1----:R-:W-:Y:S01]  /*6140*/  HMMA.16816.F32 R60, R4.reuse, R24, R20 ;  /* 0x00000018043c723c */ /* 0x042fe20000001814 */
[----:B------:R-:W1:Y:S07]  /*6150*/  LDSM.16.MT88.4 R20, [R196+0x6800] ;  /* 0x00680000c414783b */ /* 0x000e6e0000004200 */
[C---:B------:R-:W-:Y:S08]  /*6160*/  HMMA.16816.F32 R116, R4.reuse, R58, R32 ;  /* 0x0000003a0474723c */ /* 0x040ff00000001820 */
[----:B------:R-:W-:Y:S08]  /*6170*/  HMMA.16816.F32 R56, R4, R26, R16 ;  /* 0x0000001a0438723c */ /* 0x000ff00000001810 */
[----:B--2---:R-:W-:Y:S11]  /*6180*/  HMMA.16816.F32 R16, R8, R28, RZ ;  /* 0x0000001c0810723c */ /* 0x004ff600000018ff */
[----:B------:R-:W-:Y:S11]  /*6190*/  @!UPT UIADD3 URZ, URZ, URZ, URZ ;  /* 0x0000003f3f3ff290 */ /* 0x000ff6000fffe03f */
[----:B------:R-:W-:Y:S02]  /*61a0*/  @!UPT UIADD3 URZ, URZ, URZ, URZ ;  /* 0x0000003f3f3ff290 */ /* 0x000fe4000fffe03f */
        /* <DEDUP_REMOVED lines=9> */
[----:B------:R-:W-:Y:S11]  /*6240*/  @!UPT UIADD3 URZ, URZ, URZ, URZ ;  /* 0x0000003f3f3ff290 */ /* 0x000ff6000fffe03f */
[----:B------:R-:W-:Y:S01]  /*6250*/  @!UPT UIADD3 URZ, URZ, URZ, URZ ;  /* 0x0000003f3f3ff290 */ /* 0x000fe2000fffe03f */
[C---:B-1----:R-:W-:Y:S01]  /*6260*/  HMMA.16816.F32 R24, R4.reuse, R18, R8 ;  /* 0x000000120418723c */ /* 0x042fe20000001808 */
[----:B------:R-:W1:Y:S06]  /*6270*/  LDSM.16.MT88.4 R8, [R192+0x1000] ;  /* 0x00100000c008783b */ /* 0x000e6c0000004200 */
[--C-:B------:R-:W-:Y:S01]  /*6280*/  FFMA.FTZ R19, R113, c[0x0][0x2d0], -R2.reuse ;  /* 0x0000b40071137a23 */ /* 0x100fe20000010802 */
[----:B------:R-:W-:Y:S01]  /*6290*/  HMMA.16816.F32 R32, R4, R16, R20 ;  /* 0x000000100420723c */ /* 0x000fe20000001814 */
[--C-:B------:R-:W-:Y:S01]  /*62a0*/  FFMA.FTZ R18, R112, c[0x0][0x2d0], -R2.reuse ;  /* 0x0000b40070127a23 */ /* 0x100fe20000010802 */
[----:B------:R2:W-:Y:S05]  /*62b0*/  MUFU.EX2 R22, R3 ;  /* 0x0000000300167308 */ /* 0x0005ea0000000800 */
[--C-:B------:R-:W-:Y:S01]  /*62c0*/  FFMA.FTZ R20, R107, c[0x0][0x2d0], -R2.reuse ;  /* 0x0000b4006b147a23 */ /* 0x100fe20000010802 */
[----:B---3--:R-:W-:Y:S01]  /*62d0*/  F2FP.PACK_AB R4, R236, R237 ;  /* 0x000000edec04723e */ /* 0x008fe200000000ff */
[----:B------:R-:W-:Y:S01]  /*62e0*/  FFMA.FTZ R17, R106, c[0x0][0x2d0], -R2 ;  /* 0x0000b4006a117a23 */ /* 0x000fe20000010802 */
[----:B----4-:R-:W-:Y:S01]  /*62f0*/  F2FP.PACK_AB R6, R239, R242 ;  /* 0x000000f2ef06723e */ /* 0x010fe200000000ff */
[--C-:B------:R-:W-:Y:S01]  /*6300*/  FFMA.FTZ R2, R88, c[0x0][0x2d0], -R0.reuse ;  /* 0x0000b40058027a23 */ /* 0x100fe20000010800 */
[----:B------:R-:W-:Y:S01]  /*6310*/  MUFU.EX2 R19, R19 ;  /* 0x0000001300137308 */ /* 0x000fe20000000800 */
[----:B------:R-:W-:-:S02]  /*6320*/  FFMA.FTZ R16, R86, c[0x0][0x2d0], -R0 ;  /* 0x0000b40056107a23 */ /* 0x000fc40000010800 */
[----:B--2---:R-:W-:-:S05]  /*6330*/  FADD.FTZ R3, R157, R115 ;  /* 0x000000739d037221 */ /* 0x004fca0000010000 */
[----:B------:R2:W3:Y:S01]  /*6340*/  MUFU.EX2 R21, R2 ;  /* 0x0000000200157308 */ /* 0x0004e20000000800 */
[----:B------:R-:W-:-:S07]  /*6350*/  FADD.FTZ R3, R114, R3 ;  /* 0x0000000372037221 */ /* 0x000fce0000010000 */
[----:B------:R-:W-:Y:S01]  /*6360*/  MUFU.EX2 R20, R20 ;  /* 0x0000001400147308 */ /* 0x000fe20000000800 */
[----:B--2---:R-:W-:Y:S01]  /*6370*/  FFMA.FTZ R2, R89, c[0x0][0x2d0], -R0 ;  /* 0x0000b40059027a23 */ /* 0x004fe20000010800 */
[----:B---3--:R-:W-:-:S06]  /*6380*/  F2FP.PACK_AB R5, R21, R22 ;  /* 0x000000161505723e */ /* 0x008fcc00000000ff */
[----:B------:R-:W-:Y:S08]  /*6390*/  MUFU.EX2 R18, R18 ;  /* 0x0000001200127308 */ /* 0x000ff00000000800 */
[----:B------:R2:W-:Y:S08]  /*63a0*/  MUFU.EX2 R23, R2 ;  /* 0x0000000200177308 */ /* 0x0005f00000000800 */
[----:B------:R-:W-:Y:S01]  /*63b0*/  MUFU.EX2 R17, R17 ;  /* 0x0000001100117308 */ /* 0x000fe20000000800 */
[----:B--2---:R-:W-:-:S07]  /*63c0*/  FFMA.FTZ R2, R90, c[0x0][0x2d0], -R0 ;  /* 0x0000b4005a027a23 */ /* 0x004fce0000010800 */
[----:B------:R-:W2:Y:S02]  /*63d0*/  MUFU.EX2 R157, R2 ;  /* 0x00000002009d7308 */ /* 0x000ea40000000800 */
[----:B--2---:R-:W-:Y:S01]  /*63e0*/  F2FP.PACK_AB R7, R157, R23 ;  /* 0x000000179d07723e */ /* 0x004fe200000000ff */
[----:B------:R-:W-:Y:S02]  /*63f0*/  FADD.FTZ R2, R84, R14 ;  /* 0x0000000e54027221 */ /* 0x000fe40000010000 */
[----:B------:R-:W-:Y:S02]  /*6400*/  FFMA.FTZ R14, R105, c[0x0][0x2d0], -R0 ;  /* 0x0000b400690e7a23 */ /* 0x000fe40000010800 */
[----:B------:R-:W-:Y:S02]  /*6410*/  FADD.FTZ R2, R85, R2 ;  /* 0x0000000255027221 */ /* 0x000fe40000010000 */
[----:B-1----:R-:W-:Y:S01]  /*6420*/  HMMA.16816.F32 R160, R4, R8, R160 ;  /* 0x0000000804a0723c */ /* 0x002fe200000018a0 */
[----:B------:R-:W-:-:S02]  /*6430*/  FADD.FTZ R0, R235, R3 ;  /* 0x00000003eb007221 */ /* 0x000fc40000010000 */
[----:B------:R-:W-:Y:S02]  /*6440*/  IMAD.MOV.U32 R235, RZ, RZ, R110 ;  /* 0x000000ffffeb7224 */ /* 0x000fe400078e006e */
[----:B------:R-:W-:-:S03]  /*6450*/  FADD.FTZ R2, R158, R2 ;  /* 0x000000029e027221 */ /* 0x000fc60000010000 */
[----:B------:R-:W-:Y:S01]  /*6460*/  HMMA.16816.F32 R28, R4, R10, R248 ;  /* 0x0000000a041c723c */ /* 0x000fe200000018f8 */
[----:B------:R-:W1:Y:S01]  /*6470*/  LDSM.16.MT88.4 R8, [R193+0x1000] ;  /* 0x00100000c108783b */ /* 0x000e620000004200 */
[----:B------:R-:W-:-:S04]  /*6480*/  FADD.FTZ R2, R220, R2 ;  /* 0x00000002dc027221 */ /* 0x000fc80000010000 */
        /* <DEDUP_REMOVED lines=15> */
[----:B------:R-:W1:Y:S04]  /*6580*/  LDSM.16.MT88.4 R8, [R196+0x3000] ;  /* 0x00300000c408783b */ /* 0x000e680000004200 */
[----:B------:R-:W-:Y:S03]  /*6590*/  LDSM.16.MT88.4 R164, [R192+0x1800] ;  /* 0x00180000c0a4783b */ /* 0x000fe60000004200 */
[C---:B-1----:R-:W-:Y:S08]  /*65a0*/  HMMA.16816.F32 R84, R4.reuse, R8, R172 ;  /* 0x000000080454723c */ /* 0x042ff000000018ac */
[----:B------:R-:W-:Y:S01]  /*65b0*/  HMMA.16816.F32 R88, R4, R10, R152 ;  /* 0x0000000a0458723c */ /* 0x000fe20000001898 */
[----:B------:R-:W1:Y:S06]  /*65c0*/  LDSM.16.MT88.4 R8, [R195+0x3000] ;  /* 0x00300000c308783b */ /* 0x000e6c0000004200 */
[----:B------:R-:W-:-:S04]  /*65d0*/  IMAD.MOV.U32 R155, RZ, RZ, R111 ;  /* 0x000000ffff9b7224 */ /* 0x000fc800078e006f */
[----:B------:R-:W-:-:S04]  /*65e0*/  FADD.FTZ R0, R155, R0 ;  /* 0x000000009b007221 */ /* 0x000fc80000010000 */
[----:B------:R-:W-:Y:S02]  /*65f0*/  FADD.FTZ R0, R235, R0 ;  /* 0x00000000eb007221 */ /* 0x000fe40000010000 */
[----:B------:R-:W-:Y:S02]  /*6600*/  IMAD.MOV.U32 R235, RZ, RZ, c[0x0][0x2c4] ;  /* 0x0000b100ffeb7624 */ /* 0x000fe400078e00ff */
[----:B------:R-:W-:-:S03]  /*6610*/  FADD.FTZ R0, R246, R0 ;  /* 0x00000000f6007221 */ /* 0x000fc60000010000 */
[----:B------:R-:W-:Y:S01]  /*6620*/  ISETP.NE.AND P1, PT, R235, 0x1, PT ;  /* 0x00000001eb00780c */ /* 0x000fe20003f25270 */
[C---:B-1----:R-:W-:Y:S08]  /*6630*/  HMMA.16816.F32 R168, R4.reuse, R8, R168 ;  /* 0x0000000804a8723c */ /* 0x042ff000000018a8 */
[----:B------:R-:W-:Y:S01]  /*6640*/  HMMA.16816.F32 R188, R4, R10, R144 ;  /* 0x0000000a04bc723c */ /* 0x000fe20000001890 */
[----:B------:R-:W1:Y:S04]  /*6650*/  LDSM.16.MT88.4 R8, [R192+0x5000] ;  /* 0x00500000c008783b */ /* 0x000e680000004200 */
[----:B------:R-:W-:Y:S11]  /*6660*/  LDSM.16.MT88.4 R144, [R196+0x1800] ;  /* 0x00180000c490783b */ /* 0x000ff60000004200 */
[----:B------:R-:W-:-:S02]  /*6670*/  IMAD.MOV.U32 R154, RZ, RZ, R168 ;  /* 0x000000ffff9a7224 */ /* 0x000fc400078e00a8 */
[----:B------:R-:W-:Y:S02]  /*6680*/  IMAD.MOV.U32 R153, RZ, RZ, R169 ;  /* 0x000000ffff997224 */ /* 0x000fe400078e00a9 */
[----:B------:R-:W-:Y:S02]  /*6690*/  IMAD.MOV.U32 R152, RZ, RZ, R170 ;  /* 0x000000ffff987224 */ /* 0x000fe400078e00aa */
[----:B------:R-:W-:Y:S01]  /*66a0*/  IMAD.MOV.U32 R3, RZ, RZ, R171 ;  /* 0x000000ffff037224 */ /* 0x000fe200078e00ab */
[C---:B-1----:R-:W-:Y:S08]  /*66b0*/  HMMA.16816.F32 R176, R4.reuse, R8, R176 ;  /* 0x0000000804b0723c */ /* 0x042ff000000018b0 */
[C---:B------:R-:W-:Y:S01]  /*66c0*/  HMMA.16816.F32 R104, R4.reuse, R10, R124 ;  /* 0x0000000a0468723c */ /* 0x040fe2000000187c */
[----:B------:R-:W1:Y:S07]  /*66d0*/  LDSM.16.MT88.4 R8, [R193+0x5000] ;  /* 0x00500000c108783b */ /* 0x000e6e0000004200 */
[C---:B-1----:R-:W-:Y:S01]  /*66e0*/  HMMA.16816.F32 R108, R4.reuse, R8, R136 ;  /* 0x00000008046c723c */ /* 0x042fe20000001888 */
[----:B------:R-:W-:Y:S07]  /*66f0*/  LDSM.16.MT88.4 R136, [R193+0x1800] ;  /* 0x00180000c188783b */ /* 0x000fee0000004200 */
[C---:B------:R-:W-:Y:S01]  /*6700*/  HMMA.16816.F32 R112, R4.reuse, R10, R120 ;  /* 0x0000000a0470723c */ /* 0x040fe20000001878 */
[----:B------:R-:W1:Y:S07]  /*6710*/  LDSM.16.MT88.4 R8, [R196+0x5000] ;  /* 0x00500000c408783b */ /* 0x000e6e0000004200 */
[C---:B-1----:R-:W-:Y:S07]  /*6720*/  HMMA.16816.F32 R248, R4.reuse, R8, R128 ;  /* 0x0000000804f8723c */ /* 0x042fee0000001880 */
[----:B------:R-:W-:Y:S01]  /*6730*/  F2FP.PACK_AB R128, R19, R20 ;  /* 0x000000141380723e */ /* 0x000fe200000000ff */
[----:B------:R-:W-:Y:S01]  /*6740*/  HMMA.16816.F32 R184, R4, R10, R116 ;  /* 0x0000000a04b8723c */ /* 0x000fe20000001874 */
[----:B------:R-:W1:Y:S01]  /*6750*/  LDSM.16.MT88.4 R8, [R195+0x5000] ;  /* 0x00500000c308783b */ /* 0x000e620000004200 */
[----:B------:R-:W-:-:S06]  /*6760*/  F2FP.PACK_AB R130, R17, R18 ;  /* 0x000000121182723e */ /* 0x000fcc00000000ff */
[C---:B-1----:R-:W-:Y:S08]  /*6770*/  HMMA.16816.F32 R172, R4.reuse, R8, R100 ;  /* 0x0000000804ac723c */ /* 0x042ff00000001864 */
[----:B------:R-:W-:Y:S01]  /*6780*/  HMMA.16816.F32 R120, R4, R10, R96 ;  /* 0x0000000a0478723c */ /* 0x000fe20000001860 */
[----:B------:R-:W1:Y:S06]  /*6790*/  LDSM.16.MT88.4 R8, [R192+0x7000] ;  /* 0x00700000c008783b */ /* 0x000e6c0000004200 */
[----:B------:R-:W-:-:S02]  /*67a0*/  IMAD.MOV.U32 R96, RZ, RZ, R154 ;  /* 0x000000ffff607224 */ /* 0x000fc400078e009a */
[----:B------:R-:W-:Y:S02]  /*67b0*/  IMAD.MOV.U32 R97, RZ, RZ, R153 ;  /* 0x000000ffff617224 */ /* 0x000fe400078e0099 */
[----:B------:R-:W-:Y:S02]  /*67c0*/  IMAD.MOV.U32 R98, RZ, RZ, R152 ;  /* 0x000000ffff627224 */ /* 0x000fe400078e0098 */
[----:B------:R-:W-:Y:S01]  /*67d0*/  IMAD.MOV.U32 R99, RZ, RZ, R3 ;  /* 0x000000ffff637224 */ /* 0x000fe200078e0003 */
[----:B------:R-:W-:Y:S01]  /*67e0*/  LDSM.16.MT88.4 R152, [R195+0x1800] ;  /* 0x00180000c398783b */ /* 0x000fe20000004200 */
[----:B------:R-:W-:Y:S02]  /*67f0*/  FADD.FTZ R3, R245, R0 ;  /* 0x00000000f5037221 */ /* 0x000fe40000010000 */
[----:B------:R-:W-:Y:S01]  /*6800*/  FADD.FTZ R0, R218, R2 ;  /* 0x00000002da007221 */ /* 0x000fe20000010000 */
[----:B------:R-:W-:Y:S01]  /*6810*/  IADD3 R218, R222, -0x2, RZ ;  /* 0xfffffffededa7810 */ /* 0x000fe20007ffe0ff */
        /* <DEDUP_REMOVED lines=10> */
[C---:B-1----:R-:W-:Y:S08]  /*68c0*/  HMMA.16816.F32 R100, R4.reuse, R8, R92 ;  /* 0x000000080464723c */ /* 0x042ff0000000185c */
[C---:B------:R-:W-:Y:S01]  /*68d0*/  HMMA.16816.F32 R116, R4.reuse, R10, R76 ;  /* 0x0000000a0474723c */ /* 0x040fe2000000184c */
[----:B------:R-:W1:Y:S07]  /*68e0*/  LDSM.16.MT88.4 R8, [R193+0x7000] ;  /* 0x00700000c108783b */ /* 0x000e6e0000004200 */
[C---:B-1----:R-:W-:Y:S08]  /*68f0*/  HMMA.16816.F32 R224, R4.reuse, R8, R60 ;  /* 0x0000000804e0723c */ /* 0x042ff0000000183c */
[C---:B------:R-:W-:Y:S01]  /*6900*/  HMMA.16816.F32 R180, R4.reuse, R10, R56 ;  /* 0x0000000a04b4723c */ /* 0x040fe20000001838 */
[----:B------:R-:W1:Y:S04]  /*6910*/  LDSM.16.MT88.4 R8, [R196+0x7000] ;  /* 0x00700000c408783b */ /* 0x000e680000004200 */
[----:B------:R-:W-:Y:S03]  /*6920*/  LDSM.16.MT88.4 R56, [R196+0x3800] ;  /* 0x00380000c438783b */ /* 0x000fe60000004200 */
[C---:B-1----:R-:W-:Y:S01]  /*6930*/  HMMA.16816.F32 R168, R4.reuse, R8, R48 ;  /* 0x0000000804a8723c */ /* 0x042fe20000001830 */
[----:B------:R-:W-:Y:S07]  /*6940*/  LDSM.16.MT88.4 R48, [R193+0x3800] ;  /* 0x00380000c130783b */ /* 0x000fee0000004200 */
[C---:B------:R-:W-:Y:S01]  /*6950*/  HMMA.16816.F32 R124, R4.reuse, R10, R40 ;  /* 0x0000000a047c723c */ /* 0x040fe20000001828 */
[----:B------:R-:W1:Y:S04]  /*6960*/  LDSM.16.MT88.4 R8, [R195+0x7000] ;  /* 0x00700000c308783b */ /* 0x000e680000004200 */
[----:B------:R-:W2:Y:S03]  /*6970*/  LDSM.16.MT88.4 R40, [R192+0x3800] ;  /* 0x00380000c028783b */ /* 0x000ea60000004200 */
[C---:B-1----:R-:W-:Y:S08]  /*6980*/  HMMA.16816.F32 R32, R4.reuse, R8, R32 ;  /* 0x000000080420723c */ /* 0x042ff00000001820 */
[----:B------:R-:W-:Y:S01]  /*6990*/  HMMA.16816.F32 R24, R4, R10, R24 ;  /* 0x0000000a0418723c */ /* 0x000fe20000001818 */
[----:B------:R-:W1:Y:S01]  /*69a0*/  MUFU.EX2 R4, R14 ;  /* 0x0000000e00047308 */ /* 0x000e620000000800 */
[----:B------:R-:W-:Y:S05]  /*69b0*/  LDSM.16.MT88.4 R8, [R195+0x7800] ;  /* 0x00780000c308783b */ /* 0x000fea0000004200 */
[----:B------:R-:W-:-:S02]  /*69c0*/  FADD.FTZ R5, R19, R3 ;  /* 0x0000000313057221 */ /* 0x000fc40000010000 */
[----:B------:R-:W3:Y:S08]  /*69d0*/  MUFU.EX2 R6, R13 ;  /* 0x0000000d00067308 */ /* 0x000ef00000000800 */
[----:B------:R-:W4:Y:S01]  /*69e0*/  MUFU.EX2 R7, R16 ;  /* 0x0000001000077308 */ /* 0x000f220000000800 */
[----:B-1----:R-:W-:Y:S02]  /*69f0*/  FADD.FTZ R2, R4, R0 ;  /* 0x0000000004027221 */ /* 0x002fe40000010000 */
[----:B------:R-:W-:Y:S01]  /*6a00*/  IMAD.MOV.U32 R0, RZ, RZ, R243 ;  /* 0x000000ffff007224 */ /* 0x000fe200078e00f3 */
[----:B---3--:R-:W-:Y:S01]  /*6a10*/  F2FP.PACK_AB R129, R6, R4 ;  /* 0x000000040681723e */ /* 0x008fe200000000ff */
[----:B------:R-:W-:-:S04]  /*6a20*/  @P1 IMAD.HI.U32 R4, R243, c[0x0][0x2c8], RZ ;  /* 0x0000b200f3041a27 */ /* 0x000fc800078e00ff */
[----:B------:R-:W-:Y:S01]  /*6a30*/  FADD.FTZ R3, R6, R2 ;  /* 0x0000000206037221 */ /* 0x000fe20000010000 */
[----:B------:R-:W-:Y:S01]  /*6a40*/  @P1 SHF.R.U32.HI R0, RZ, c[0x0][0x2cc], R4 ;  /* 0x0000b300ff001a19 */ /* 0x000fe20000011604 */
[----:B------:R-:W-:Y:S01]  /*6a50*/  IMAD.IADD R2, R240, 0x1, -R241 ;  /* 0x00000001f0027824 */ /* 0x000fe200078e0af1 */
[----:B----4-:R-:W-:Y:S01]  /*6a60*/  F2FP.PACK_AB R131, R7, R15 ;  /* 0x0000000f0783723e */ /* 0x010fe200000000ff */
[----:B------:R-:W-:Y:S02]  /*6a70*/  FADD.FTZ R4, R18, R5 ;  /* 0x0000000512047221 */ /* 0x000fe40000010000 */
[----:B------:R-:W-:Y:S02]  /*6a80*/  IMAD.IADD R2, R2, 0x1, R0 ;  /* 0x0000000102027824 */ /* 0x000fe400078e0200 */
[----:B------:R-:W-:Y:S02]  /*6a90*/  FADD.FTZ R3, R15, R3 ;  /* 0x000000030f037221 */ /* 0x000fe40000010000 */
[----:B------:R-:W-:Y:S01]  /*6aa0*/  HMMA.16816.F32 R132, R128, R136, R132 ;  /* 0x000000888084723c */ /* 0x000fe20000001884 */
[----:B------:R-:W-:Y:S01]  /*6ab0*/  FADD.FTZ R237, R17, R4 ;  /* 0x0000000411ed7221 */ /* 0x000fe20000010000 */
[----:B------:R-:W-:Y:S01]  /*6ac0*/  IADD3 R0, R2, c[0x0][0x328], RZ ;  /* 0x0000ca0002007a10 */ /* 0x000fe20007ffe0ff */
[----:B------:R-:W-:-:S05]  /*6ad0*/  FADD.FTZ R239, R7, R3 ;  /* 0x0000000307ef7221 */ /* 0x000fca0000010000 */
[C---:B------:R-:W-:Y:S08]  /*6ae0*/  HMMA.16816.F32 R136, R128.reuse, R138, R36 ;  /* 0x0000008a8088723c */ /* 0x040ff00000001824 */
[C---:B--2---:R-:W-:Y:S01]  /*6af0*/  HMMA.16816.F32 R36, R128.reuse, R40, R64 ;  /* 0x000000288024723c */ /* 0x044fe20000001840 */
[----:B------:R-:W1:Y:S07]  /*6b00*/  LDSM.16.MT88.4 R64, [R195+0x3800] ;  /* 0x00380000c340783b */ /* 0x000e6e0000004200 */
[C---:B------:R-:W-:Y:S08]  /*6b10*/  HMMA.16816.F32 R140, R128.reuse, R144, R140 ;  /* 0x00000090808c723c */ /* 0x040ff0000000188c */
[C---:B------:R-:W-:Y:S08]  /*6b20*/  HMMA.16816.F32 R144, R128.reuse, R146, R44 ;  /* 0x000000928090723c */ /* 0x040ff0000000182c */
[C---:B------:R-:W-:Y:S01]  /*6b30*/  HMMA.16816.F32 R44, R128.reuse, R48, R72 ;  /* 0x00000030802c723c */ /* 0x040fe20000001848 */
[----:B------:R-:W2:Y:S07]  /*6b40*/  LDSM.16.MT88.4 R72, [R192+0x5800] ;  /* 0x00580000c048783b */ /* 0x000eae0000004200 */
[C---:B------:R-:W-:Y:S01]  /*6b50*/  HMMA.16816.F32 R48, R128.reuse, R50, R80 ;  /* 0x000000328030723c */ /* 0x040fe20000001850 */
[----:B------:R-:W-:Y:S07]  /*6b60*/  LDSM.16.MT88.4 R80, [R193+0x5800] ;  /* 0x00580000c150783b */ /* 0x000fee0000004200 */
[C---:B------:R-:W-:Y:S08]  /*6b70*/  HMMA.16816.F32 R40, R128.reuse, R42, R68 ;  /* 0x0000002a8028723c */ /* 0x040ff00000001844 */
[C---:B-1----:R-:W-:Y:S01]  /*6b80*/  HMMA.16816.F32 R60, R128.reuse, R64, R96 ;  /* 0x00000040803c723c */ /* 0x042fe20000001860 */
[----:B------:R-:W1:Y:S07]  /*6b90*/  LDSM.16.MT88.4 R96, [R195+0x5800] ;  /* 0x00580000c360783b */ /* 0x000e6e0000004200 */
[C---:B------:R-:W-:Y:S08]  /*6ba0*/  HMMA.16816.F32 R148, R128.reuse, R152, R148 ;  /* 0x000000988094723c */ /* 0x040ff00000001894 */
[C---:B------:R-:W-:Y:S08]  /*6bb0*/  HMMA.16816.F32 R152, R128.reuse, R154, R52 ;  /* 0x0000009a8098723c */ /* 0x040ff00000001834 */
[C---:B--2---:R-:W-:Y:S08]  /*6bc0*/  HMMA.16816.F32 R68, R128.reuse, R72, R176 ;  /* 0x000000488044723c */ /* 0x044ff000000018b0 */
[C---:B------:R-:W-:Y:S01]  /*6bd0*/  HMMA.16816.F32 R72, R128.reuse, R74, R104 ;  /* 0x0000004a8048723c */ /* 0x040fe20000001868 */
[----:B------:R-:W2:Y:S07]  /*6be0*/  LDSM.16.MT88.4 R104, [R192+0x7800] ;  /* 0x00780000c068783b */ /* 0x000eae0000004200 */
[C---:B------:R-:W-:Y:S08]  /*6bf0*/  HMMA.16816.F32 R52, R128.reuse, R56, R84 ;  /* 0x000000388034723c */ /* 0x040ff00000001854 */
[C---:B-1----:R-:W-:Y:S08]  /*6c00*/  HMMA.16816.F32 R92, R128.reuse, R96, R172 ;  /* 0x00000060805c723c */ /* 0x042ff000000018ac */
[C---:B------:R-:W-:Y:S08]  /*6c10*/  HMMA.16816.F32 R76, R128.reuse, R80, R108 ;  /* 0x00000050804c723c */ /* 0x040ff0000000186c */
[C---:B------:R-:W-:Y:S01]  /*6c20*/  HMMA.16816.F32 R96, R128.reuse, R98, R120 ;  /* 0x000000628060723c */ /* 0x040fe20000001878 */
[----:B------:R-:W1:Y:S07]  /*6c30*/  LDSM.16.MT88.4 R120, [R196+0x7800] ;  /* 0x00780000c478783b */ /* 0x000e6e0000004200 */
[C---:B------:R-:W-:Y:S01]  /*6c40*/  HMMA.16816.F32 R56, R128.reuse, R58, R88 ;  /* 0x0000003a8038723c */ /* 0x040fe20000001858 */
[----:B------:R-:W3:Y:S07]  /*6c50*/  LDSM.16.MT88.4 R88, [R196+0x5800] ;  /* 0x00580000c458783b */ /* 0x000eee0000004200 */
[C---:B------:R-:W-:Y:S01]  /*6c60*/  HMMA.16816.F32 R80, R128.reuse, R82, R112 ;  /* 0x000000528050723c */ /* 0x040fe20000001870 */
[----:B------:R-:W4:Y:S07]  /*6c70*/  LDSM.16.MT88.4 R112, [R193+0x7800] ;  /* 0x00780000c170783b */ /* 0x000f2e0000004200 */
[C---:B--2---:R-:W-:Y:S08]  /*6c80*/  HMMA.16816.F32 R100, R128.reuse, R104, R100 ;  /* 0x000000688064723c */ /* 0x044ff00000001864 */
[C---:B------:R-:W-:Y:S08]  /*6c90*/  HMMA.16816.F32 R104, R128.reuse, R106, R116 ;  /* 0x0000006a8068723c */ /* 0x040ff00000001874 */
[C---:B------:R-:W-:Y:S08]  /*6ca0*/  HMMA.16816.F32 R160, R128.reuse, R164, R160 ;  /* 0x000000a480a0723c */ /* 0x040ff000000018a0 */
[C---:B-1----:R-:W-:Y:S08]  /*6cb0*/  HMMA.16816.F32 R116, R128.reuse, R120, R168 ;  /* 0x000000788074723c */ /* 0x042ff000000018a8 */
        /* <DEDUP_REMOVED lines=21> */
.L_x_4270:
[----:B------:R-:W-:-:S13]  /*6e10*/  ISETP.NE.AND P0, PT, R4, 0x1, PT ;  /* 0x000000010400780c */ /* 0x000fda0003f05270 */
[----:B------:R-:W-:-:S05]  /*6e20*/  @P0 IMAD.HI.U32 R2, R3, c[0x0][0x330], RZ ;  /* 0x0000cc0003020a27 */ /* 0x000fca00078e00ff */
[----:B------:R-:W-:Y:S02]  /*6e30*/  @P0 SHF.R.U32.HI R3, RZ, c[0x0][0x334], R2 ;  /* 0x0000cd00ff030a19 */ /* 0x000fe40000011602 */
.L_x_4271:
[----:B------:R-:W-:Y:S05]  /*6e40*/  BSYNC B0 ;  /* 0x0000000000007941 */ /* 0x000fea0003800000 */
.L_x_4269:
[----:B------:R-:W-:-:S05]  /*6e50*/  IMAD R3, R3, R4, c[0x0][0x32c] ;  /* 0x0000cb0003037624 */ /* 0x000fca00078e0204 */
[----:B------:R-:W-:-:S04]  /*6e60*/  IMNMX R0, R0, R3, PT ;  /* 0x0000000300007217 */ /* 0x000fc80003800200 */
.L_x_4268:
        /* <DEDUP_REMOVED lines=9> */
.L_x_4281:
[----:B------:R-:W-:Y:S01]  /*6f00*/  ISETP.GT.AND P0, PT, R228, R222, PT ;  /* 0x000000dee400720c */ /* 0x000fe20003f04270 */
[----:B------:R-:W-:Y:S04]  /*6f10*/  DEPBAR.LE SB0, 0x0 ;  /* 0x000080000000791a */ /* 0x000fe80000000000 */
[----:B------:R-:W-:Y:S01]  /*6f20*/  WARPSYNC 0xffffffff ;  /* 0xffffffff00007948 */ /* 0x000fe20003800000 */
[----:B------:R-:W-:Y:S01]  /*6f30*/  BAR.SYNC.DEFER_BLOCKING 0x0 ;  /* 0x0000000000007b1d */ /* 0x000fe20000010000 */
[----:B------:R-:W-:Y:S05]  /*6f40*/  IMAD.MOV.U32 R227, RZ, RZ, c[0x0][0x2c4] ;  /* 0x0000b100ffe37624 */ /* 0x000fea00078e00ff */
[----:B------:R-:W-:Y:S01]  /*6f50*/  ISETP.NE.AND P6, PT, R227, 0x1, PT ;  /* 0x00000001e300780c */ /* 0x000fe20003fc5270 */
[----:B------:R-:W-:Y:S01]  /*6f60*/  @!P0 IMAD.WIDE.U32 R4, R222, c[0x0][0x208], RZ ;  /* 0x00008200de048a25 */ /* 0x000fe200078e00ff */
[----:B------:R-:W-:Y:S02]  /*6f70*/  @!P0 SHF.R.S32.HI R0, RZ, 0x1f, R222 ;  /* 0x0000001fff008819 */ /* 0x000fe400000114de */
        /* <DEDUP_REMOVED lines=39> */
[----:B------:R-:W-:Y:S05]  /*71f0*/  @!P0 IADD3 R3, P1, R3, R7, RZ ;  /* 0x0000000703038210 */ /* 0x000fea0007f3e0ff */
[--C-:B------:R-:W-:Y:S01]  /*7200*/  @!P0 IMAD.X R0, R0, 0x1, R9.reuse, P1 ;  /* 0x0000000100008824 */ /* 0x100fe200008e0609 */
[C---:B------:R-:W-:Y:S04]  /*7210*/  @!P0 LEA R22, P1, R3.reuse, c[0x0][0x1f8], 0x1 ;  /* 0x00007e0003168a11 */ /* 0x040fe800078208ff */
[----:B------:R-:W-:Y:S02]  /*7220*/  @!P0 LEA.HI.X R23, R3, c[0x0][0x1fc], R0, 0x1, P1 ;  /* 0x00007f0003178a11 */ /* 0x000fe400008f0c00 */
[C---:B------:R-:W-:Y:S05]  /*7230*/  @!P0 IADD3 R3, P1, R5.reuse, R11, RZ ;  /* 0x0000000b05038210 */ /* 0x040fea0007f3e0ff */
[C---:B------:R-:W-:Y:S01]  /*7240*/  @!P0 IMAD.X R11, R4.reuse, 0x1, R12, P1 ;  /* 0x00000001040b8824 */ /* 0x040fe200008e060c */
[C---:B------:R-:W-:Y:S05]  /*7250*/  @!P0 IADD3 R6, P1, R5.reuse, R8, RZ ;  /* 0x0000000805068210 */ /* 0x040fea0007f3e0ff */
[C---:B------:R-:W-:Y:S01]  /*7260*/  @!P0 IMAD.X R10, R4.reuse, 0x1, R10, P1 ;  /* 0x00000001040a8824 */ /* 0x040fe200008e060a */
        /* <DEDUP_REMOVED lines=12> */
[----:B------:R-:W1:Y:S05]  /*7330*/  LDSM.16.M88.4 R8, [R159] ;  /* 0x000000009f08783b */ /* 0x000e6a0000000200 */
        /* <DEDUP_REMOVED lines=8> */
[----:B------:R3:W-:Y:S05]  /*73c0*/  @!P0 LDGSTS.E.BYPASS.LTC128B.128 [R223+0x3100], [R20.64], !P4 ;  /* 0x0310000014df8fae */ /* 0x0007ea000e101d46 */
[----:B------:R4:W-:Y:S01]  /*73d0*/  @!P0 LDGSTS.E.BYPASS.LTC128B.128 [R223+0x5100], [R30.64], !P3 ;  /* 0x051000001edf8fae */ /* 0x0009e2000d901d46 */
[C---:B-1----:R-:W-:Y:S04]  /*73e0*/  HMMA.16816.F32 R4, R32.reuse, R8, RZ ;  /* 0x000000082004723c */ /* 0x042fe800000018ff */
[----:B------:R1:W-:Y:S01]  /*73f0*/  @!P0 LDGSTS.E.BYPASS.LTC128B.128 [R223+0x7100], [R220.64], !P2 ;  /* 0x07100000dcdf8fae */ /* 0x0003e2000d101d46 */
[C---:B------:R-:W-:Y:S04]  /*7400*/  ISETP.GT.AND P0, PT, R222.reuse, R228, PT ;  /* 0x000000e4de00720c */ /* 0x040fe80003f04270 */
[----:B------:R-:W0:Y:S01]  /*7410*/  LDGDEPBAR ;  /* 0x00000000000079af */ /* 0x000e220000000000 */
[C---:B------:R-:W-:Y:S08]  /*7420*/  HMMA.16816.F32 R8, R32.reuse, R10, RZ ;  /* 0x0000000a2008723c */ /* 0x040ff000000018ff */
[C---:B-----5:R-:W-:Y:S01]  /*7430*/  HMMA.16816.F32 R12, R32.reuse, R16, RZ ;  /* 0x00000010200c723c */ /* 0x060fe200000018ff */
[----:B------:R-:W-:Y:S03]  /*7440*/  @P0 IADD3 R0, R222, -0x1, RZ ;  /* 0xffffffffde000810 */ /* 0x000fe60007ffe0ff */
[----:B------:R-:W-:Y:S01]  /*7450*/  @P0 IMAD.MOV.U32 R158, RZ, RZ, c[0x0][0x1e4] ;  /* 0x00007900ff9e0624 */ /* 0x000fe200078e00ff */
[----:B------:R-:W-:Y:S03]  /*7460*/  @P0 SHF.R.S32.HI R3, RZ, 0x1f, R0 ;  /* 0x0000001fff030819 */ /* 0x000fe60000011400 */
[C---:B------:R-:W-:Y:S04]  /*7470*/  HMMA.16816.F32 R16, R32.reuse, R18, RZ ;  /* 0x000000122010723c */ /* 0x040fe800000018ff */
[----:B------:R-:W-:Y:S04]  /*7480*/  @P0 IMAD R3, R3, c[0x0][0x1e0], RZ ;  /* 0x0000780003030a24 */ /* 0x000fe800078e02ff */
[C---:B---3--:R-:W-:Y:S01]  /*7490*/  HMMA.16816.F32 R20, R32.reuse, R24, RZ ;  /* 0x000000182014723c */ /* 0x048fe200000018ff */
[C---:B------:R-:W-:Y:S07]  /*74a0*/  @P0 IMAD R3, R0.reuse, c[0x0][0x1e4], R3 ;  /* 0x0000790000030a24 */ /* 0x040fee00078e0203 */
[C---:B------:R-:W-:Y:S08]  /*74b0*/  HMMA.16816.F32 R24, R32.reuse, R26, RZ ;  /* 0x0000001a2018723c */ /* 0x040ff000000018ff */
[C---:B----4-:R-:W-:Y:S07]  /*74c0*/  HMMA.16816.F32 R28, R32.reuse, R168, RZ ;  /* 0x000000a8201c723c */ /* 0x050fee00000018ff */
[----:B------:R-:W-:Y:S01]  /*74d0*/  @P0 IMAD.WIDE.U32 R168, R0, c[0x0][0x1e0], RZ ;  /* 0x0000780000a80a25 */ /* 0x000fe200078e00ff */
[----:B------:R-:W-:Y:S04]  /*74e0*/  HMMA.16816.F32 R32, R32, R170, RZ ;  /* 0x000000aa2020723c */ /* 0x000fe800000018ff */
[----:B------:R-:W-:Y:S02]  /*74f0*/  @P0 IMAD.IADD R3, R169, 0x1, R3 ;  /* 0x00000001a9030824 */ /* 0x000fe400078e0203 */
[C---:B------:R-:W-:Y:S02]  /*7500*/  @P0 IMAD.SHL.U32 R156, R168.reuse, 0x40, RZ ;  /* 0x00000040a89c0824 */ /* 0x040fe400078e00ff */
[C---:B------:R-:W-:Y:S05]  /*7510*/  HMMA.16816.F32 R4, R172.reuse, R176, R4 ;  /* 0x000000b0ac04723c */ /* 0x040fea0000001804 */
[----:B------:R-:W-:Y:S02]  /*7520*/  @P0 SHF.L.U64.HI R218, R168, 0x6, R3 ;  /* 0x00000006a8da0819 */ /* 0x000fe40000010203 */
[----:B------:R-:W-:Y:S01]  /*7530*/  LDSM.16.M88.4 R168, [R201] ;  /* 0x00000000c9a8783b */ /* 0x000fe20000000200 */
[C---:B------:R-:W-:Y:S04]  /*7540*/  HMMA.16816.F32 R8, R172.reuse, R178, R8 ;  /* 0x000000b2ac08723c */ /* 0x040fe80000001808 */
[----:B------:R-:W-:Y:S01]  /*7550*/  LDSM.16.M88.4 R176, [R197+0x800] ;  /* 0x00080000c5b0783b */ /* 0x000fe20000000200 */
[----:B------:R-:W-:Y:S03]  /*7560*/  @P0 IADD3 R0, P1, R156, R230, RZ ;  /* 0x000000e69c000210 */ /* 0x000fe60007f3e0ff */
[C---:B------:R-:W-:Y:S04]  /*7570*/  HMMA.16816.F32 R12, R172.reuse, R180, R12 ;  /* 0x000000b4ac0c723c */ /* 0x040fe8000000180c */
[----:B------:R-:W-:Y:S01]  /*7580*/  @P0 IMAD.X R3, R218, 0x1, R229, P1 ;  /* 0x00000001da030824 */ /* 0x000fe200008e06e5 */
[C---:B-1----:R-:W-:Y:S03]  /*7590*/  @P0 LEA R220, P1, R0.reuse, c[0x0][0x1c8], 0x1 ;  /* 0x0000720000dc0a11 */ /* 0x042fe600078208ff */
[C---:B------:R-:W-:Y:S04]  /*75a0*/  HMMA.16816.F32 R16, R172.reuse, R182, R16 ;  /* 0x000000b6ac10723c */ /* 0x040fe80000001810 */
[----:B------:R-:W-:Y:S02]  /*75b0*/  @P0 LEA.HI.X R221, R0, c[0x0][0x1cc], R3, 0x1, P1 ;  /* 0x0000730000dd0a11 */ /* 0x000fe400008f0c03 */
[----:B------:R-:W-:Y:S02]  /*75c0*/  @P0 IADD3 R219, P1, R230, 0x40, RZ ;  /* 0x00000040e6db0810 */ /* 0x000fe40007f3e0ff */
[C---:B------:R-:W-:Y:S04]  /*75d0*/  HMMA.16816.F32 R20, R172.reuse, R184, R20 ;  /* 0x000000b8ac14723c */ /* 0x040fe80000001814 */
[----:B------:R-:W-:Y:S01]  /*75e0*/  @P0 IMAD.X R224, RZ, RZ, R229, P1 ;  /* 0x000000ffffe00224 */ /* 0x000fe200008e06e5 */
[-C--:B------:R-:W-:Y:S03]  /*75f0*/  @P0 IADD3 R0, P1, R156, R219.reuse, RZ ;  /* 0x000000db9c000210 */ /* 0x080fe60007f3e0ff */
[C---:B------:R-:W-:Y:S04]  /*7600*/  HMMA.16816.F32 R24, R172.reuse, R186, R24 ;  /* 0x000000baac18723c */ /* 0x040fe80000001818 */
[----:B------:R-:W-:Y:S01]  /*7610*/  @P0 IMAD.X R3, R218, 0x1, R224, P1 ;  /* 0x00000001da030824 */ /* 0x000fe200008e06e0 */
[C---:B------:R-:W-:Y:S03]  /*7620*/  @P0 LEA R182, P1, R0.reuse, c[0x0][0x1c8], 0x1 ;  /* 0x0000720000b60a11 */ /* 0x040fe600078208ff */
[C---:B------:R-:W-:Y:S04]  /*7630*/  HMMA.16816.F32 R28, R172.reuse, R188, R28 ;  /* 0x000000bcac1c723c */ /* 0x040fe8000000181c */
[----:B------:R-:W-:Y:S02]  /*7640*/  @P0 LEA.HI.X R183, R0, c[0x0][0x1cc], R3, 0x1, P1 ;  /* 0x0000730000b70a11 */ /* 0x000fe400008f0c03 */
[----:B------:R-:W-:Y:S02]  /*7650*/  @P0 IADD3 R180, P1, R230, 0x80, RZ ;  /* 0x00000080e6b40810 */ /* 0x000fe40007f3e0ff */
[----:B------:R-:W-:Y:S01]  /*7660*/  HMMA.16816.F32 R32, R172, R190, R32 ;  /* 0x000000beac20723c */ /* 0x000fe20000001820 */
[----:B------:R-:W1:Y:S03]  /*7670*/  LDSM.16.M88.4 R172, [R197] ;  /* 0x00000000c5ac783b */ /* 0x000e660000000200 */
[----:B------:R-:W-:Y:S01]  /*7680*/  @P0 IMAD.X R181, RZ, RZ, R229, P1 ;  /* 0x000000ffffb50224 */ /* 0x000fe200008e06e5 */
[----:B------:R-:W-:Y:S07]  /*7690*/  @P0 IADD3 R0, P1, R156, R180, RZ ;  /* 0x000000b49c000210 */ /* 0x000fee0007f3e0ff */
[----:B------:R-:W-:Y:S01]  /*76a0*/  @P0 IMAD.X R3, R218, 0x1, R181, P1 ;  /* 0x00000001da030824 */ /* 0x000fe200008e06b5 */
[C---:B------:R-:W-:Y:S04]  /*76b0*/  @P0 LEA R188, P1, R0.reuse, c[0x0][0x1c8], 0x1 ;  /* 0x0000720000bc0a11 */ /* 0x040fe800078208ff */
[----:B------:R-:W-:Y:S01]  /*76c0*/  @P0 LEA.HI.X R189, R0, c[0x0][0x1cc], R3, 0x1, P1 ;  /* 0x0000730000bd0a11 */ /* 0x000fe200008f0c03 */
[----:B------:R-:W-:Y:S05]  /*76d0*/  @P0 IMAD.MOV.U32 R0, RZ, RZ, c[0x0][0x1e0] ;  /* 0x00007800ff000624 */ /* 0x000fea00078e00ff */
[C---:B------:R-:W-:Y:S04]  /*76e0*/  @P0 LEA R3, P1, R0.reuse, R156, 0x5 ;  /* 0x0000009c00030211 */ /* 0x040fe800078228ff */
[----:B------:R-:W-:Y:S02]  /*76f0*/  @P0 LEA.HI.X R0, R0, R218, R158, 0x5, P1 ;  /* 0x000000da00000211 */ /* 0x000fe400008f2c9e */
[----:B------:R-:W-:Y:S01]  /*7700*/  @P0 IADD3 R158, P1, R230, 0xc0, RZ ;  /* 0x000000c0e69e0810 */ /* 0x000fe20007f3e0ff */
[C---:B-1----:R-:W-:Y:S08]  /*7710*/  HMMA.16816.F32 R4, R168.reuse, R172, R4 ;  /* 0x000000aca804723c */ /* 0x042ff00000001804 */
[C---:B------:R-:W-:Y:S01]  /*7720*/  HMMA.16816.F32 R8, R168.reuse, R174, R8 ;  /* 0x000000aea808723c */ /* 0x040fe20000001808 */
[----:B------:R-:W1:Y:S07]  /*7730*/  LDSM.16.M88.4 R172, [R197+0x1000] ;  /* 0x00100000c5ac783b */ /* 0x000e6e0000000200 */
[C---:B------:R-:W-:Y:S08]  /*7740*/  HMMA.16816.F32 R12, R168.reuse, R176, R12 ;  /* 0x000000b0a80c723c */ /* 0x040ff0000000180c */
[C---:B------:R-:W-:Y:S01]  /*7750*/  HMMA.16816.F32 R16, R168.reuse, R178, R16 ;  /* 0x000000b2a810723c */ /* 0x040fe20000001810 */
[----:B------:R-:W3:Y:S07]  /*7760*/  LDSM.16.M88.4 R176, [R197+0x1800] ;  /* 0x00180000c5b0783b */ /* 0x000eee0000000200 */
[C---:B-1----:R-:W-:Y:S08]  /*7770*/  HMMA.16816.F32 R20, R168.reuse, R172, R20 ;  /* 0x000000aca814723c */ /* 0x042ff00000001814 */
[C---:B------:R-:W-:Y:S01]  /*7780*/  HMMA.16816.F32 R24, R168.reuse, R174, R24 ;  /* 0x000000aea818723c */ /* 0x040fe20000001818 */
[----:B------:R-:W-:Y:S07]  /*7790*/  LDSM.16.M88.4 R172, [R194] ;  /* 0x00000000c2ac783b */ /* 0x000fee0000000200 */
[C---:B---3--:R-:W-:Y:S08]  /*77a0*/  HMMA.16816.F32 R28, R168.reuse, R176, R28 ;  /* 0x000000b0a81c723c */ /* 0x048ff0000000181c */
[----:B------:R-:W-:Y:S01]  /*77b0*/  HMMA.16816.F32 R32, R168, R178, R32 ;  /* 0x000000b2a820723c */ /* 0x000fe20000001820 */
[----:B------:R-:W1:Y:S05]  /*77c0*/  LDSM.16.M88.4 R168, [R200] ;  /* 0x00000000c8a8783b */ /* 0x000e6a0000000200 */
[----:B------:R-:W3:Y:S02]  /*77d0*/  LDSM.16.M88.4 R176, [R194+0x800] ;  /* 0x00080000c2b0783b */ /* 0x000ee40000000200 */
[C---:B-1----:R-:W-:Y:S08]  /*77e0*/  HMMA.16816.F32 R4, R168.reuse, R172, R4 ;  /* 0x000000aca804723c */ /* 0x042ff00000001804 */
[C---:B------:R-:W-:Y:S01]  /*77f0*/  HMMA.16816.F32 R8, R168.reuse, R174, R8 ;  /* 0x000000aea808723c */ /* 0x040fe20000001808 */
[----:B------:R-:W1:Y:S07]  /*7800*/  LDSM.16.M88.4 R172, [R194+0x1000] ;  /* 0x00100000c2ac783b */ /* 0x000e6e0000000200 */
[C---:B---3--:R-:W-:Y:S08]  /*7810*/  HMMA.16816.F32 R12, R168.reuse, R176, R12 ;  /* 0x000000b0a80c723c */ /* 0x048ff0000000180c */
[C---:B------:R-:W-:Y:S01]  /*7820*/  HMMA.16816.F32 R16, R168.reuse, R178, R16 ;  /* 0x000000b2a810723c */ /* 0x040fe20000001810 */
[----:B------:R-:W3:Y:S07]  /*7830*/  LDSM.16.M88.4 R176, [R194+0x1800] ;  /* 0x00180000c2b0783b */ /* 0x000eee0000000200 */
[C---:B-1----:R-:W-:Y:S08]  /*7840*/  HMMA.16816.F32 R20, R168.reuse, R172, R20 ;  /* 0x000000aca814723c */ /* 0x042ff00000001814 */
[C---:B------:R-:W-:Y:S01]  /*7850*/  HMMA.16816.F32 R24, R168.reuse, R174, R24 ;  /* 0x000000aea818723c */ /* 0x040fe20000001818 */
[----:B------:R-:W-:Y:S07]  /*7860*/  LDSM.16.M88.4 R172, [R159+0x2000] ;  /* 0x002000009fac783b */ /* 0x000fee0000000200 */
[C---:B---3--:R-:W-:Y:S08]  /*7870*/  HMMA.16816.F32 R28, R168.reuse, R176, R28 ;  /* 0x000000b0a81c723c */ /* 0x048ff0000000181c */
[----:B------:R-:W-:Y:S01]  /*7880*/  HMMA.16816.F32 R32, R168, R178, R32 ;  /* 0x000000b2a820723c */ /* 0x000fe20000001820 */
[----:B------:R-:W1:Y:S05]  /*7890*/  LDSM.16.M88.4 R168, [R198+0x4000] ;  /* 0x00400000c6a8783b */ /* 0x000e6a0000000200 */
        /* <DEDUP_REMOVED lines=9> */
[----:B------:R-:W-:Y:S07]  /*7930*/  LDSM.16.M88.4 R172, [R214] ;  /* 0x00000000d6ac783b */ /* 0x000fee0000000200 */
[C---:B---3--:R-:W-:Y:S08]  /*7940*/  HMMA.16816.F32 R28, R168.reuse, R176, R28 ;  /* 0x000000b0a81c723c */ /* 0x048ff0000000181c */
[----:B------:R-:W-:Y:S01]  /*7950*/  HMMA.16816.F32 R32, R168, R178, R32 ;  /* 0x000000b2a820723c */ /* 0x000fe20000001820 */
[----:B------:R-:W1:Y:S05]  /*7960*/  LDSM.16.M88.4 R168, [R199+0x4000] ;  /* 0x00400000c7a8783b */ /* 0x000e6a0000000200 */
[----:B------:R-:W3:Y:S02]  /*7970*/  LDSM.16.M88.4 R176, [R213] ;  /* 0x00000000d5b0783b */ /* 0x000ee40000000200 */
[C---:B-1----:R-:W-:Y:S08]  /*7980*/  HMMA.16816.F32 R4, R168.reuse, R172, R4 ;  /* 0x000000aca804723c */ /* 0x042ff00000001804 */
[C---:B------:R-:W-:Y:S01]  /*7990*/  HMMA.16816.F32 R8, R168.reuse, R174, R8 ;  /* 0x000000aea808723c */ /* 0x040fe20000001808 */
[----:B------:R-:W1:Y:S07]  /*79a0*/  LDSM.16.M88.4 R172, [R212] ;  /* 0x00000000d4ac783b */ /* 0x000e6e0000000200 */
[C---:B---3--:R-:W-:Y:S08]  /*79b0*/  HMMA.16816.F32 R12, R168.reuse, R176, R12 ;  /* 0x000000b0a80c723c */ /* 0x048ff0000000180c */
[C---:B------:R-:W-:Y:S01]  /*79c0*/  HMMA.16816.F32 R16, R168.reuse, R178, R16 ;  /* 0x000000b2a810723c */ /* 0x040fe20000001810 */
[----:B------:R-:W3:Y:S07]  /*79d0*/  LDSM.16.M88.4 R176, [R211] ;  /* 0x00000000d3b0783b */ /* 0x000eee0000000200 */
        /* <DEDUP_REMOVED lines=129> */
[----:B------:R-:W3:Y:S01]  /*81f0*/  LDSM.16.M88.4 R176, [R194+0x7800] ;  /* 0x00780000c2b0783b */ /* 0x000ee20000000200 */
[----:B------:R-:W-:Y:S04]  /*8200*/  DEPBAR.LE SB0, 0x0 ;  /* 0x000080000000791a */ /* 0x000fe80000000000 */
[----:B------:R-:W-:Y:S02]  /*8210*/  BAR.SYNC.DEFER_BLOCKING 0x0 ;  /* 0x0000000000007b1d */ /* 0x000fe40000010000 */
[C---:B-1----:R-:W-:Y:S04]  /*8220*/  HMMA.16816.F32 R20, R168.reuse, R172, R20 ;  /* 0x000000aca814723c */ /* 0x042fe80000001814 */
[----:B------:R-:W-:Y:S01]  /*8230*/  @!PT LDS RZ, [RZ] ;  /* 0x00000000fffff984 */ /* 0x000fe20000000800 */
[----:B------:R-:W-:Y:S01]  /*8240*/  @!PT LDS RZ, [RZ] ;  /* 0x00000000fffff984 */ /* 0x000fe20000000800 */
[----:B------:R-:W-:Y:S01]  /*8250*/  @!PT LDS RZ, [RZ] ;  /* 0x00000000fffff984 */ /* 0x000fe20000000800 */
[----:B------:R1:W-:Y:S03]  /*8260*/  @P0 LDGSTS.E.BYPASS.LTC128B.128 [R223+0x8100], [R220.64], !P5 ;  /* 0x08100000dcdf0fae */ /* 0x0003e6000e901d46 */
[----:B------:R-:W-:Y:S01]  /*8270*/  @P0 IMAD.X R172, RZ, RZ, R229, P1 ;  /* 0x000000ffffac0224 */ /* 0x000fe200008e06e5 */
[----:B------:R-:W-:Y:S01]  /*8280*/  @P0 IADD3 R156, P1, R156, R158, RZ ;  /* 0x0000009e9c9c0210 */ /* 0x000fe20007f3e0ff */
[C---:B------:R-:W-:Y:S01]  /*8290*/  HMMA.16816.F32 R24, R168.reuse, R174, R24 ;  /* 0x000000aea818723c */ /* 0x040fe20000001818 */
[----:B------:R4:W-:Y:S03]  /*82a0*/  @P0 LDGSTS.E.BYPASS.LTC128B.128 [R223+0xa100], [R182.64], !P4 ;  /* 0x0a100000b6df0fae */ /* 0x0009e6000e101d46 */
[----:B------:R-:W-:Y:S01]  /*82b0*/  @P0 IMAD.X R173, R218, 0x1, R172, P1 ;  /* 0x00000001daad0824 */ /* 0x000fe200008e06ac */
[C---:B------:R-:W-:Y:S01]  /*82c0*/  @P0 LEA R184, P1, R156.reuse, c[0x0][0x1c8], 0x1 ;  /* 0x000072009cb80a11 */ /* 0x040fe200078208ff */
[----:B------:R1:W-:Y:S02]  /*82d0*/  @P0 LDGSTS.E.BYPASS.LTC128B.128 [R223+0xc100], [R188.64], !P3 ;  /* 0x0c100000bcdf0fae */ /* 0x0003e4000d901d46 */
[C---:B---3--:R-:W-:Y:S04]  /*82e0*/  HMMA.16816.F32 R28, R168.reuse, R176, R28 ;  /* 0x000000b0a81c723c */ /* 0x048fe8000000181c */
[----:B------:R-:W-:Y:S02]  /*82f0*/  @P0 LEA.HI.X R185, R156, c[0x0][0x1cc], R173, 0x1, P1 ;  /* 0x000073009cb90a11 */ /* 0x000fe400008f0cad */
[C---:B------:R-:W-:Y:S02]  /*8300*/  @P0 IADD3 R156, P1, R3.reuse, R230, RZ ;  /* 0x000000e6039c0210 */ /* 0x040fe40007f3e0ff */
[----:B------:R-:W-:Y:S01]  /*8310*/  HMMA.16816.F32 R32, R168, R178, R32 ;  /* 0x000000b2a820723c */ /* 0x000fe20000001820 */
[----:B------:R1:W-:Y:S03]  /*8320*/  @P0 LDGSTS.E.BYPASS.LTC128B.128 [R223+0xe100], [R184.64], !P2 ;  /* 0x0e100000b8df0fae */ /* 0x0003e6000d101d46 */
[----:B------:R-:W-:Y:S01]  /*8330*/  @P0 IMAD.X R173, R0, 0x1, R229, P1 ;  /* 0x0000000100ad0824 */ /* 0x000fe200008e06e5 */
[C---:B----4-:R-:W-:Y:S04]  /*8340*/  @P0 LEA R182, P1, R156.reuse, c[0x0][0x1c8], 0x1 ;  /* 0x000072009cb60a11 */ /* 0x050fe800078208ff */
[----:B------:R-:W-:Y:S03]  /*8350*/  @P0 LEA.HI.X R183, R156, c[0x0][0x1cc], R173, 0x1, P1 ;  /* 0x000073009cb70a11 */ /* 0x000fe600008f0cad */
[C---:B------:R-:W-:Y:S02]  /*8360*/  @P0 IADD3 R156, P1, R3.reuse, R219, RZ ;  /* 0x000000db039c0210 */ /* 0x040fe40007f3e0ff */
[----:B------:R1:W-:Y:S03]  /*8370*/  @P0 LDGSTS.E.BYPASS.LTC128B.128 [R223+0x9100], [R182.64], !P5 ;  /* 0x09100000b6df0fae */ /* 0x0003e6000e901d46 */
[----:B------:R-:W-:Y:S01]  /*8380*/  @P0 IMAD.X R173, R0, 0x1, R224, P1 ;  /* 0x0000000100ad0824 */ /* 0x000fe200008e06e0 */
[C---:B------:R-:W-:Y:S04]  /*8390*/  @P0 LEA R186, P1, R156.reuse, c[0x0][0x1c8], 0x1 ;  /* 0x000072009cba0a11 */ /* 0x040fe800078208ff */
[----:B------:R-:W-:Y:S02]  /*83a0*/  @P0 LEA.HI.X R187, R156, c[0x0][0x1cc], R173, 0x1, P1 ;  /* 0x000073009cbb0a11 */ /* 0x000fe400008f0cad */
[C---:B------:R-:W-:Y:S03]  /*83b0*/  @P0 IADD3 R156, P1, R3.reuse, R180, RZ ;  /* 0x000000b4039c0210 */ /* 0x040fe60007f3e0ff */
[----:B------:R1:W-:Y:S02]  /*83c0*/  @P0 LDGSTS.E.BYPASS.LTC128B.128 [R223+0xb100], [R186.64], !P4 ;  /* 0x0b100000badf0fae */ /* 0x0003e4000e101d46 */
[----:B------:R-:W-:Y:S01]  /*83d0*/  @P0 IMAD.X R173, R0, 0x1, R181, P1 ;  /* 0x0000000100ad0824 */ /* 0x000fe200008e06b5 */
[----:B------:R-:W-:Y:S01]  /*83e0*/  @P0 IADD3 R3, P1, R3, R158, RZ ;  /* 0x0000009e03030210 */ /* 0x000fe20007f3e0ff */
[----:B------:R-:W-:Y:S04]  /*83f0*/  IMAD.SHL.U32 R158, R222, 0x40, RZ ;  /* 0x00000040de9e7824 */ /* 0x000fe800078e00ff */
[----:B------:R-:W-:Y:S01]  /*8400*/  @P0 IMAD.X R0, R0, 0x1, R172, P1 ;  /* 0x0000000100000824 */ /* 0x000fe200008e06ac */
[----:B------:R-:W-:Y:S01]  /*8410*/  @P0 LEA R180, P1, R156, c[0x0][0x1c8], 0x1 ;  /* 0x000072009cb40a11 */ /* 0x000fe200078208ff */
[----:B--2---:R-:W-:Y:S02]  /*8420*/  IMAD.IADD R172, R226, 0x1, R243 ;  /* 0x00000001e2ac7824 */ /* 0x004fe400078e02f3 */
[----:B------:R-:W-:Y:S01]  /*8430*/  IMAD.MOV.U32 R226, RZ, RZ, c[0x0][0x32c] ;  /* 0x0000cb00ffe27624 */ /* 0x000fe200078e00ff */
[----:B------:R-:W-:Y:S02]  /*8440*/  @P0 LEA.HI.X R181, R156, c[0x0][0x1cc], R173, 0x1, P1 ;  /* 0x000073009cb50a11 */ /* 0x000fe400008f0cad */
[C---:B------:R-:W-:Y:S03]  /*8450*/  @P0 LEA R174, P1, R3.reuse, c[0x0][0x1c8], 0x1 ;  /* 0x0000720003ae0a11 */ /* 0x040fe600078208ff */
[----:B------:R1:W-:Y:S01]  /*8460*/  @P0 LDGSTS.E.BYPASS.LTC128B.128 [R223+0xd100], [R180.64], !P3 ;  /* 0x0d100000b4df0fae */ /* 0x0003e2000d901d46 */
[----:B------:R-:W-:Y:S01]  /*8470*/  @P0 LEA.HI.X R175, R3, c[0x0][0x1cc], R0, 0x1, P1 ;  /* 0x0000730003af0a11 */ /* 0x000fe200008f0c00 */
[----:B------:R-:W-:Y:S04]  /*8480*/  @P6 IMAD.HI.U32 R0, R172, c[0x0][0x2c8], RZ ;  /* 0x0000b200ac006a27 */ /* 0x000fe800078e00ff */
[----:B------:R1:W-:Y:S01]  /*8490*/  @P0 LDGSTS.E.BYPASS.LTC128B.128 [R223+0xf100], [R174.64], !P2 ;  /* 0x0f100000aedf0fae */ /* 0x0003e2000d101d46 */
[----:B------:R-:W-:Y:S02]  /*84a0*/  @P6 SHF.R.U32.HI R172, RZ, c[0x0][0x2cc], R0 ;  /* 0x0000b300ffac6a19 */ /* 0x000fe40000011600 */
[----:B------:R-:W-:Y:S02]  /*84b0*/  ISETP.GE.AND P6, PT, R226, 0x1, PT ;  /* 0x00000001e200780c */ /* 0x000fe40003fc6270 */
[----:B------:R-:W0:Y:S01]  /*84c0*/  LDGDEPBAR ;  /* 0x00000000000079af */ /* 0x000e220000000000 */
[----:B------:R-:W-:Y:S04]  /*84d0*/  IADD3 R0, -R238, 0x1, -R158 ;  /* 0x00000001ee007810 */ /* 0x000fe80007ffe99e */
[----:B------:R-:W-:Y:S01]  /*84e0*/  IADD3 R0, -R241, R0, R240 ;  /* 0x00000000f1007210 */ /* 0x000fe20007ffe1f0 */
[----:B------:R-:W2:Y:S03]  /*84f0*/  SHFL.IDX PT, R156, R172, RZ, 0x1c1f ;  /* 0x001c1fffac9c7589 */ /* 0x000ea600000e0000 */
[C---:B------:R-:W-:Y:S02]  /*8500*/  IADD3 R173, R0.reuse, c[0x0][0x328], RZ ;  /* 0x0000ca0000ad7a10 */ /* 0x040fe40007ffe0ff */
[----:B------:R-:W-:Y:S03]  /*8510*/  IADD3 R171, R0, UR4, RZ ;  /* 0x0000000400ab7c10 */ /* 0x000fe6000fffe0ff */
[--C-:B--2---:R-:W-:Y:S02]  /*8520*/  IMAD.IADD R3, R173, 0x1, R156.reuse ;  /* 0x00000001ad037824 */ /* 0x104fe400078e029c */
[----:B------:R-:W-:Y:S01]  /*8530*/  IMAD.IADD R0, R171, 0x1, R156 ;  /* 0x00000001ab007824 */ /* 0x000fe200078e029c */
[----:B------:R-:W-:-:S05]  /*8540*/  @!P6 BRA `(.L_x_4273) ;  /* 0x000001800000e947 */ /* 0x000fca0003800000 */
[----:B-1----:R-:W-:Y:S01]  /*8550*/  IADD3 R156, -R241, R240, R156 ;  /* 0x000000f0f19c7210 */ /* 0x002fe20007ffe19c */
        /* <DEDUP_REMOVED lines=12> */
.L_x_4275:
[----:B------:R-:W-:Y:S04]  /*8620*/  MOV R168, c[0x0][0x32c] ;  /* 0x0000cb0000a87a02 */ /* 0x000fe80000000f00 */
[----:B------:R-:W-:Y:S11]  /*8630*/  ISETP.NE.AND P0, PT, R168, 0x1, PT ;  /* 0x00000001a800780c */ /* 0x000ff60003f05270 */
[----:B------:R-:W-:Y:S02]  /*8640*/  @!UPT UIADD3 URZ, URZ, URZ, URZ ;  /* 0x0000003f3f3ff290 */ /* 0x000fe4000fffe03f */
[----:B------:R-:W-:Y:S05]  /*8650*/  @P0 IMAD.HI.U32 R168, R156, c[0x0][0x330], RZ ;  /* 0x0000cc009ca80a27 */ /* 0x000fea00078e00ff */
[----:B------:R-:W-:Y:S02]  /*8660*/  @P0 SHF.R.U32.HI R156, RZ, c[0x0][0x334], R168 ;  /* 0x0000cd00ff9c0a19 */ /* 0x000fe400000116a8 */
.L_x_4276:
[----:B------:R-:W-:Y:S05]  /*8670*/  BSYNC B0 ;  /* 0x0000000000007941 */ /* 0x000fea0003800000 */
.L_x_4274:
[----:B------:R-:W-:Y:S04]  /*8680*/  IMAD R156, R156, c[0x0][0x32c], -R158 ;  /* 0x0000cb009c9c7a24 */ /* 0x000fe800078e0a9e */
[----:B------:R-:W-:Y:S05]  /*8690*/  IMAD.IADD R156, R156, 0x1, -R238 ;  /* 0x000000019c9c7824 */ /* 0x000fea00078e0aee */
[----:B------:R-:W-:Y:S02]  /*86a0*/  IMNMX R0, R0, R156, !PT ;  /* 0x0000009c00007217 */ /* 0x000fe40007800200 */
[----:B------:R-:W-:Y:S04]  /*86b0*/  IADD3 R156, R156, c[0x0][0x32c], RZ ;  /* 0x0000cb009c9c7a10 */ /* 0x000fe80007ffe0ff */
[----:B------:R-:W-:Y:S02]  /*86c0*/  IMNMX R3, R3, R156, PT ;  /* 0x0000009c03037217 */ /* 0x000fe40003800200 */
.L_x_4273:
[----:B-1----:R-:W-:Y:S04]  /*86d0*/  ISETP.GT.AND P1, PT, R222, -0x1, PT ;  /* 0xffffffffde00780c */ /* 0x002fe80003f24270 */
        /* <DEDUP_REMOVED lines=65> */
.L_x_4279:
[----:B------:R-:W-:Y:S04]  /*8af0*/  MOV R21, c[0x0][0x32c] ;  /* 0x0000cb0000157a02 */ /* 0x000fe80000000f00 */
[----:B------:R-:W-:Y:S11]  /*8b00*/  ISETP.NE.AND P0, PT, R21, 0x1, PT ;  /* 0x000000011500780c */ /* 0x000ff60003f05270 */
[----:B------:R-:W-:Y:S02]  /*8b10*/  @!UPT UIADD3 URZ, URZ, URZ, URZ ;  /* 0x0000003f3f3ff290 */ /* 0x000fe4000fffe03f */
[----:B------:R-:W-:Y:S05]  /*8b20*/  @P0 IMAD.HI.U32 R21, R0, c[0x0][0x330], RZ ;  /* 0x0000cc0000150a27 */ /* 0x000fea00078e00ff */
[----:B------:R-:W-:Y:S02]  /*8b30*/  @P0 SHF.R.U32.HI R0, RZ, c[0x0][0x334], R21 ;  /* 0x0000cd00ff000a19 */ /* 0x000fe40000011615 */
.L_x_4280:
[----:B------:R-:W-:Y:S05]  /*8b40*/  BSYNC B0 ;  /* 0x0000000000007941 */ /* 0x000fea0003800000 */
.L_x_4278:
[----:B------:R-:W-:Y:S04]  /*8b50*/  IMAD R158, R0, c[0x0][0x32c], -R158 ;  /* 0x0000cb00009e7a24 */ /* 0x000fe800078e0a9e */
[----:B------:R-:W-:Y:S05]  /*8b60*/  IMAD.IADD R0, R158, 0x1, -R238 ;  /* 0x000000019e007824 */ /* 0x000fea00078e0aee */
[----:B------:R-:W-:Y:S02]  /*8b70*/  IMNMX R3, R3, R0, !PT ;  /* 0x0000000003037217 */ /* 0x000fe40007800200 */
[----:B------:R-:W-:Y:S04]  /*8b80*/  IADD3 R0, R0, c[0x0][0x32c], RZ ;  /* 0x0000cb0000007a10 */ /* 0x000fe80007ffe0ff */
[----:B------:R-:W-:Y:S02]  /*8b90*/  IMNMX R4, R4, R0, PT ;  /* 0x0000000004047217 */ /* 0x000fe40003800200 */
.L_x_4277:
        /* <DEDUP_REMOVED lines=34> */
[--C-:B------:R-:W-:Y:S02]  /*8dc0*/  FFMA.FTZ R21, R174, c[0x0][0x2d0], -R2.reuse ;  /* 0x0000b400ae157a23 */ /* 0x100fe40000010802 */
[--C-:B------:R-:W-:Y:S01]  /*8dd0*/  FFMA.FTZ R29, R175, c[0x0][0x2d0], -R2.reuse ;  /* 0x0000b400af1d7a23 */ /* 0x100fe20000010802 */
[----:B------:R-:W-:Y:S01]  /*8de0*/  ISETP.LT.OR P0, PT, R4, 0x2, P0 ;  /* 0x000000020400780c */ /* 0x000fe20000701670 */
[--C-:B------:R-:W-:Y:S01]  /*8df0*/  FFMA.FTZ R185, R169, c[0x0][0x2d0], -R2.reuse ;  /* 0x0000b400a9b97a23 */ /* 0x100fe20000010802 */
[----:B------:R-:W-:Y:S01]  /*8e00*/  LDSM.16.MT88.4 R172, [R192] ;  /* 0x00000000c0ac783b */ /* 0x000fe20000004200 */
[--C-:B------:R-:W-:Y:S01]  /*8e10*/  FFMA.FTZ R184, R168, c[0x0][0x2d0], -R2.reuse ;  /* 0x0000b400a8b87a23 */ /* 0x100fe20000010802 */
[----:B------:R-:W-:Y:S01]  /*8e20*/  FSEL R7, R7, -INF , !P0 ;  /* 0xff80000007077808 */ /* 0x000fe20004000000 */
[--C-:B------:R-:W-:Y:S01]  /*8e30*/  FFMA.FTZ R189, R13, c[0x0][0x2d0], -R2.reuse ;  /* 0x0000b4000dbd7a23 */ /* 0x100fe20000010802 */
[----:B------:R-:W-:Y:S01]  /*8e40*/  ISETP.GT.AND P0, PT, R3, 0x8, P1 ;  /* 0x000000080300780c */ /* 0x000fe20000f04270 */
        /* <DEDUP_REMOVED lines=9> */
[----:B------:R-:W-:Y:S01]  /*8ee0*/  FFMA.FTZ R220, R8, c[0x0][0x2d0], -R2 ;  /* 0x0000b40008dc7a23 */ /* 0x000fe20000010802 */
[C---:B------:R-:W-:Y:S01]  /*8ef0*/  ISETP.LT.OR P0, PT, R4.reuse, 0xa, P0 ;  /* 0x0000000a0400780c */ /* 0x040fe20000701670 */
[----:B------:R-:W1:Y:S03]  /*8f00*/  MUFU.EX2 R2, R0 ;  /* 0x0000000000027308 */ /* 0x000e660000000800 */
[----:B------:R-:W-:Y:S02]  /*8f10*/  FSEL R11, R11, -INF , !P0 ;  /* 0xff8000000b0b7808 */ /* 0x000fe40004000000 */
[C---:B------:R-:W-:Y:S04]  /*8f20*/  ISETP.GT.AND P0, PT, R3.reuse, 0x10, P1 ;  /* 0x000000100300780c */ /* 0x040fe80000f04270 */
[----:B------:R-:W-:Y:S01]  /*8f30*/  ISETP.LT.OR P0, PT, R4, 0x11, P0 ;  /* 0x000000110400780c */ /* 0x000fe20000701670 */
[----:B------:R-:W2:Y:S03]  /*8f40*/  MUFU.EX2 R9, R21 ;  /* 0x0000001500097308 */ /* 0x000ea60000000800 */
[----:B------:R-:W-:Y:S02]  /*8f50*/  FSEL R177, R14, -INF , !P0 ;  /* 0xff8000000eb17808 */ /* 0x000fe40004000000 */
[----:B------:R-:W-:Y:S04]  /*8f60*/  ISETP.GT.AND P0, PT, R3, 0x11, P1 ;  /* 0x000000110300780c */ /* 0x000fe80000f04270 */
[----:B------:R-:W-:Y:S01]  /*8f70*/  ISETP.LT.OR P0, PT, R4, 0x12, P0 ;  /* 0x000000120400780c */ /* 0x000fe20000701670 */
[----:B------:R3:W4:Y:S03]  /*8f80*/  MUFU.EX2 R8, R24 ;  /* 0x0000001800087308 */ /* 0x0007260000000800 */
[----:B------:R-:W-:Y:S01]  /*8f90*/  FSEL R176, R15, -INF , !P0 ;  /* 0xff8000000fb07808 */ /* 0x000fe20004000000 */
[C---:B-1----:R-:W-:Y:S01]  /*8fa0*/  FMUL.FTZ R12, R2.reuse, R132 ;  /* 0x00000084020c7220 */ /* 0x042fe20000410000 */
[C---:B------:R-:W-:Y:S01]  /*8fb0*/  ISETP.GT.AND P0, PT, R3.reuse, 0x18, P1 ;  /* 0x000000180300780c */ /* 0x040fe20000f04270 */
[C---:B------:R-:W-:Y:S02]  /*8fc0*/  FMUL.FTZ R13, R2.reuse, R133 ;  /* 0x00000085020d7220 */ /* 0x040fe40000410000 */
[----:B------:R-:W-:Y:S01]  /*8fd0*/  FMUL.FTZ R16, R2, R136 ;  /* 0x0000008802107220 */ /* 0x000fe20000410000 */
[----:B------:R-:W-:Y:S01]  /*8fe0*/  ISETP.LT.OR P0, PT, R4, 0x19, P0 ;  /* 0x000000190400780c */ /* 0x000fe20000701670 */
[----:B------:R1:W-:Y:S01]  /*8ff0*/  MUFU.EX2 R15, R32 ;  /* 0x00000020000f7308 */ /* 0x0003e20000000800 */
[----:B------:R-:W-:Y:S02]  /*9000*/  FMUL.FTZ R17, R2, R137 ;  /* 0x0000008902117220 */ /* 0x000fe40000410000 */
[----:B------:R-:W-:Y:S01]  /*9010*/  FSEL R178, R18, -INF , !P0 ;  /* 0xff80000012b27808 */ /* 0x000fe20004000000 */
[C---:B--2---:R-:W-:Y:S01]  /*9020*/  FFMA.FTZ R0, R2.reuse, R237, R9 ;  /* 0x000000ed02007223 */ /* 0x044fe20000010009 */
[----:B------:R-:W-:Y:S01]  /*9030*/  ISETP.GT.AND P0, PT, R3, 0x19, P1 ;  /* 0x000000190300780c */ /* 0x000fe20000f04270 */
[C---:B------:R-:W-:Y:S02]  /*9040*/  FMUL.FTZ R21, R2.reuse, R141 ;  /* 0x0000008d02157220 */ /* 0x040fe40000410000 */
[----:B------:R-:W-:Y:S01]  /*9050*/  FMUL.FTZ R20, R2, R140 ;  /* 0x0000008c02147220 */ /* 0x000fe20000410000 */
[----:B------:R-:W-:Y:S01]  /*9060*/  ISETP.LT.OR P0, PT, R4, 0x1a, P0 ;  /* 0x0000001a0400780c */ /* 0x000fe20000701670 */
[----:B------:R2:W5:Y:S01]  /*9070*/  MUFU.EX2 R18, R29 ;  /* 0x0000001d00127308 */ /* 0x0005620000000800 */
[C---:B------:R-:W-:Y:S02]  /*9080*/  FMUL.FTZ R33, R2.reuse, R153 ;  /* 0x0000009902217220 */ /* 0x040fe40000410000 */
[----:B------:R-:W-:Y:S01]  /*9090*/  FSEL R179, R19, -INF , !P0 ;  /* 0xff80000013b37808 */ /* 0x000fe20004000000 */
[C---:B---3--:R-:W-:Y:S01]  /*90a0*/  FMUL.FTZ R24, R2.reuse, R144 ;  /* 0x0000009002187220 */ /* 0x048fe20000410000 */
[C---:B------:R-:W-:Y:S01]  /*90b0*/  ISETP.GT.AND P0, PT, R3.reuse, 0x20, P1 ;  /* 0x000000200300780c */ /* 0x040fe20000f04270 */
[----:B------:R-:W-:Y:S01]  /*90c0*/  FMUL.FTZ R36, R2, R36 ;  /* 0x0000002402247220 */ /* 0x000fe20000410000 */
[----:B----4-:R-:W-:Y:S01]  /*90d0*/  F2FP.PACK_AB R168, R8, R9 ;  /* 0x0000000908a8723e */ /* 0x010fe200000000ff */
[----:B------:R-:W-:Y:S01]  /*90e0*/  FMUL.FTZ R37, R2, R37 ;  /* 0x0000002502257220 */ /* 0x000fe20000410000 */
[----:B------:R-:W-:Y:S01]  /*90f0*/  ISETP.LT.OR P0, PT, R4, 0x21, P0 ;  /* 0x000000210400780c */ /* 0x000fe20000701670 */
[----:B------:R3:W-:Y:S01]  /*9100*/  MUFU.EX2 R9, R28 ;  /* 0x0000001c00097308 */ /* 0x0007e20000000800 */
[----:B------:R-:W-:Y:S02]  /*9110*/  FMUL.FTZ R40, R2, R40 ;  /* 0x0000002802287220 */ /* 0x000fe40000410000 */
[----:B------:R-:W-:Y:S01]  /*9120*/  FSEL R180, R22, -INF , !P0 ;  /* 0xff80000016b47808 */ /* 0x000fe20004000000 */
[C---:B-1----:R-:W-:Y:S01]  /*9130*/  FMUL.FTZ R32, R2.reuse, R152 ;  /* 0x0000009802207220 */ /* 0x042fe20000410000 */
[----:B------:R-:W-:Y:S01]  /*9140*/  ISETP.GT.AND P0, PT, R3, 0x21, P1 ;  /* 0x000000210300780c */ /* 0x000fe20000f04270 */
[C---:B------:R-:W-:Y:S02]  /*9150*/  FMUL.FTZ R41, R2.reuse, R41 ;  /* 0x0000002902297220 */ /* 0x040fe40000410000 */
[----:B------:R-:W-:Y:S01]  /*9160*/  FMUL.FTZ R44, R2, R44 ;  /* 0x0000002c022c7220 */ /* 0x000fe20000410000 */
[----:B------:R-:W-:Y:S01]  /*9170*/  ISETP.LT.OR P0, PT, R4, 0x22, P0 ;  /* 0x000000220400780c */ /* 0x000fe20000701670 */
[C---:B------:R-:W-:Y:S02]  /*9180*/  FMUL.FTZ R45, R2.reuse, R45 ;  /* 0x0000002d022d7220 */ /* 0x040fe40000410000 */
[C---:B------:R-:W-:Y:S01]  /*9190*/  FMUL.FTZ R48, R2.reuse, R48 ;  /* 0x0000003002307220 */ /* 0x040fe20000410000 */
[----:B------:R-:W-:Y:S01]  /*91a0*/  FSEL R181, R23, -INF , !P0 ;  /* 0xff80000017b57808 */ /* 0x000fe20004000000 */
[C---:B--2---:R-:W-:Y:S01]  /*91b0*/  FMUL.FTZ R29, R2.reuse, R149 ;  /* 0x00000095021d7220 */ /* 0x044fe20000410000 */
[----:B------:R-:W-:Y:S01]  /*91c0*/  ISETP.GT.AND P0, PT, R3, 0x28, P1 ;  /* 0x000000280300780c */ /* 0x000fe20000f04270 */
[C---:B------:R-:W-:Y:S01]  /*91d0*/  FMUL.FTZ R49, R2.reuse, R49 ;  /* 0x0000003102317220 */ /* 0x040fe20000410000 */
[----:B-----5:R-:W-:Y:S01]  /*91e0*/  F2FP.PACK_AB R136, R15, R18 ;  /* 0x000000120f88723e */ /* 0x020fe200000000ff */
[----:B------:R-:W-:Y:S01]  /*91f0*/  FMUL.FTZ R52, R2, R52 ;  /* 0x0000003402347220 */ /* 0x000fe20000410000 */
[----:B------:R-:W-:Y:S01]  /*9200*/  ISETP.LT.OR P0, PT, R4, 0x29, P0 ;  /* 0x000000290400780c */ /* 0x000fe20000701670 */
[C---:B------:R-:W-:Y:S02]  /*9210*/  FMUL.FTZ R53, R2.reuse, R53 ;  /* 0x0000003502357220 */ /* 0x040fe40000410000 */
[----:B------:R-:W-:Y:S01]  /*9220*/  FMUL.FTZ R56, R2, R56 ;  /* 0x0000003802387220 */ /* 0x000fe20000410000 */
[----:B------:R-:W-:Y:S01]  /*9230*/  FSEL R182, R26, -INF , !P0 ;  /* 0xff8000001ab67808 */ /* 0x000fe20004000000 */
[C---:B---3--:R-:W-:Y:S01]  /*9240*/  FMUL.FTZ R28, R2.reuse, R148 ;  /* 0x00000094021c7220 */ /* 0x048fe20000410000 */
        /* <DEDUP_REMOVED lines=36> */
[----:B------:R-:W-:Y:S01]  /*9490*/  FADD.FTZ R4, R8, R0 ;  /* 0x0000000008047221 */ /* 0x000fe20000010000 */
[----:B------:R-:W-:Y:S01]  /*94a0*/  FMNMX.FTZ R0, R6, R157, !PT ;  /* 0x0000009d06007209 */ /* 0x000fe20007810000 */
[----:B------:R1:W2:Y:S01]  /*94b0*/  MUFU.EX2 R8, R25 ;  /* 0x0000001900087308 */ /* 0x0002a20000000800 */
[----:B------:R-:W-:Y:S01]  /*94c0*/  FSEL R158, R35, -INF , !P0 ;  /* 0xff800000239e7808 */ /* 0x000fe20004000000 */
        /* <DEDUP_REMOVED lines=15> */
[----:B------:R-:W-:Y:S01]  /*95c0*/  FMUL.FTZ R121, R2, R121 ;  /* 0x0000007902797220 */ /* 0x000fe20000410000 */
[----:B------:R-:W-:Y:S01]  /*95d0*/  FMNMX.FTZ R0, R178, R0, !PT ;  /* 0x00000000b2007209 */ /* 0x000fe20007810000 */
[----:B-1----:R-:W-:Y:S01]  /*95e0*/  FMUL.FTZ R25, R2, R145 ;  /* 0x0000009102197220 */ /* 0x002fe20000410000 */
[----:B--2---:R-:W-:Y:S01]  /*95f0*/  F2FP.PACK_AB R170, R8, R9 ;  /* 0x0000000908aa723e */ /* 0x004fe200000000ff */
[C---:B------:R-:W-:Y:S01]  /*9600*/  FMUL.FTZ R124, R2.reuse, R124 ;  /* 0x0000007c027c7220 */ /* 0x040fe20000410000 */
[----:B------:R-:W-:Y:S01]  /*9610*/  FMNMX.FTZ R0, R179, R0, !PT ;  /* 0x00000000b3007209 */ /* 0x000fe20007810000 */
[C---:B------:R-:W-:Y:S02]  /*9620*/  FMUL.FTZ R125, R2.reuse, R125 ;  /* 0x0000007d027d7220 */ /* 0x040fe40000410000 */
[----:B------:R-:W-:Y:S01]  /*9630*/  FMUL.FTZ R128, R2, R128 ;  /* 0x0000008002807220 */ /* 0x000fe20000410000 */
        /* <DEDUP_REMOVED lines=19> */
[----:B------:R-:W-:Y:S04]  /*9770*/  FMUL.FTZ R8, R2, R164 ;  /* 0x000000a402087220 */ /* 0x000fe80000410000 */
[----:B------:R-:W-:Y:S01]  /*9780*/  FADD.FTZ R0, -R0, R157 ;  /* 0x0000009d00007221 */ /* 0x000fe20000010100 */
[----:B------:R-:W-:Y:S01]  /*9790*/  FSEL R157, R4, RZ, P0 ;  /* 0x000000ff049d7208 */ /* 0x000fe20000000000 */
[----:B------:R-:W-:Y:S01]  /*97a0*/  FMUL.FTZ R4, R2, R160 ;  /* 0x000000a002047220 */ /* 0x000fe20000410000 */
[----:B------:R-:W-:Y:S01]  /*97b0*/  ISETP.GT.AND P0, PT, R222, R225, PT ;  /* 0x000000e1de00720c */ /* 0x000fe20003f04270 */
[----:B------:R-:W-:Y:S01]  /*97c0*/  FMUL.FTZ R0, R0, c[0x0][0x2d0] ;  /* 0x0000b40000007a20 */ /* 0x000fe20000410000 */
[----:B------:R1:W-:Y:S01]  /*97d0*/  MUFU.EX2 R160, R218 ;  /* 0x000000da00a07308 */ /* 0x0003e20000000800 */
[--C-:B------:R-:W-:Y:S02]  /*97e0*/  FFMA.FTZ R6, R6, c[0x0][0x2d0], -R157.reuse ;  /* 0x0000b40006067a23 */ /* 0x100fe4000001089d */
[--C-:B------:R-:W-:Y:S02]  /*97f0*/  FFMA.FTZ R7, R7, c[0x0][0x2d0], -R157.reuse ;  /* 0x0000b40007077a23 */ /* 0x100fe4000001089d */
[--C-:B------:R-:W-:Y:S02]  /*9800*/  FFMA.FTZ R10, R5, c[0x0][0x2d0], -R157.reuse ;  /* 0x0000b400050a7a23 */ /* 0x100fe4000001089d */
[----:B------:R-:W-:Y:S02]  /*9810*/  FMUL.FTZ R5, R2, R161 ;  /* 0x000000a102057220 */ /* 0x000fe40000410000 */
[--C-:B------:R-:W-:Y:S01]  /*9820*/  FFMA.FTZ R2, R11, c[0x0][0x2d0], -R157.reuse ;  /* 0x0000b4000b027a23 */ /* 0x100fe2000001089d */
[----:B------:R2:W-:Y:S10]  /*9830*/  MUFU.EX2 R141, R6 ;  /* 0x00000006008d7308 */ /* 0x0005f40000000800 */
[----:B------:R-:W3:Y:S01]  /*9840*/  MUFU.EX2 R0, R0 ;  /* 0x0000000000007308 */ /* 0x000ee20000000800 */
[----:B-1----:R-:W-:Y:S04]  /*9850*/  IADD3 R218, R222, -0x1, RZ ;  /* 0xffffffffdeda7810 */ /* 0x002fe80007ffe0ff */
[----:B------:R-:W-:Y:S05]  /*9860*/  MOV R222, R218 ;  /* 0x000000da00de7202 */ /* 0x000fea0000000f00 */
[----:B------:R-:W1:Y:S01]  /*9870*/  MUFU.EX2 R140, R7 ;  /* 0x00000007008c7308 */ /* 0x000e620000000800 */
[----:B--2---:R-:W-:Y:S04]  /*9880*/  FADD.FTZ R6, R18, R14 ;  /* 0x0000000e12067221 */ /* 0x004fe80000010000 */
[----:B------:R-:W-:Y:S05]  /*9890*/  FADD.FTZ R153, R15, R6 ;  /* 0x000000060f997221 */ /* 0x000fea0000010000 */
[----:B------:R2:W-:Y:S01]  /*98a0*/  MUFU.EX2 R152, R10 ;  /* 0x0000000a00987308 */ /* 0x0005e20000000800 */
[C---:B---3--:R-:W-:Y:S02]  /*98b0*/  FMUL.FTZ R14, R0.reuse, R134 ;  /* 0x00000086000e7220 */ /* 0x048fe40000410000 */
[C---:B------:R-:W-:Y:S02]  /*98c0*/  FMUL.FTZ R15, R0.reuse, R135 ;  /* 0x00000087000f7220 */ /* 0x040fe40000410000 */
[----:B------:R-:W3:Y:S01]  /*98d0*/  LDSM.16.MT88.4 R132, [R193] ;  /* 0x00000000c184783b */ /* 0x000ee20000004200 */
[C---:B------:R-:W-:Y:S04]  /*98e0*/  FMUL.FTZ R6, R0.reuse, R162 ;  /* 0x000000a200067220 */ /* 0x040fe80000410000 */
[----:B------:R-:W4:Y:S01]  /*98f0*/  MUFU.EX2 R149, R2 ;  /* 0x0000000200957308 */ /* 0x000f220000000800 */
        /* <DEDUP_REMOVED lines=8> */
[C---:B------:R-:W-:Y:S02]  /*9980*/  FMUL.FTZ R26, R0.reuse, R146 ;  /* 0x00000092001a7220 */ /* 0x040fe40000410000 */
[C---:B--2---:R-:W-:Y:S02]  /*9990*/  FMUL.FTZ R10, R0.reuse, R166 ;  /* 0x000000a6000a7220 */ /* 0x044fe40000410000 */
[C---:B------:R-:W-:Y:S01]  /*99a0*/  FMUL.FTZ R27, R0.reuse, R147 ;  /* 0x00000093001b7220 */ /* 0x040fe20000410000 */
[----:B------:R-:W-:Y:S01]  /*99b0*/  LDSM.16.MT88.4 R164, [R192+0x1800] ;  /* 0x00180000c0a4783b */ /* 0x000fe20000004200 */
        /* <DEDUP_REMOVED lines=11> */
[C---:B------:R-:W-:Y:S01]  /*9a70*/  FMUL.FTZ R43, R0.reuse, R43 ;  /* 0x0000002b002b7220 */ /* 0x040fe20000410000 */
[C---:B------:R-:W-:Y:S01]  /*9a80*/  HMMA.16816.F32 R8, R168.reuse, R174, R8 ;  /* 0x000000aea808723c */ /* 0x040fe20000001808 */
[----:B------:R-:W-:Y:S03]  /*9a90*/  MUFU.EX2 R184, R190 ;  /* 0x000000be00b87308 */ /* 0x000fe60000000800 */
[C---:B------:R-:W-:Y:S02]  /*9aa0*/  FMUL.FTZ R46, R0.reuse, R46 ;  /* 0x0000002e002e7220 */ /* 0x040fe40000410000 */
[C---:B------:R-:W-:Y:S02]  /*9ab0*/  FMUL.FTZ R47, R0.reuse, R47 ;  /* 0x0000002f002f7220 */ /* 0x040fe40000410000 */
[C---:B---3--:R-:W-:Y:S03]  /*9ac0*/  HMMA.16816.F32 R12, R168.reuse, R132, R12 ;  /* 0x00000084a80c723c */ /* 0x048fe6000000180c */
[----:B------:R-:W-:Y:S01]  /*9ad0*/  MUFU.EX2 R185, R189 ;  /* 0x000000bd00b97308 */ /* 0x000fe20000000800 */
[C---:B------:R-:W-:Y:S02]  /*9ae0*/  FMUL.FTZ R50, R0.reuse, R50 ;  /* 0x0000003200327220 */ /* 0x040fe40000410000 */
[C---:B------:R-:W-:Y:S01]  /*9af0*/  FMUL.FTZ R51, R0.reuse, R51 ;  /* 0x0000003300337220 */ /* 0x040fe20000410000 */
[----:B-1----:R-:W-:Y:S01]  /*9b00*/  F2FP.PACK_AB R138, R147, R146 ;  /* 0x00000092938a723e */ /* 0x002fe200000000ff */
        /* <DEDUP_REMOVED lines=37> */
[----:B------:R-:W-:Y:S02]  /*9d60*/  FFMA.FTZ R2, R177, c[0x0][0x2d0], -R157 ;  /* 0x0000b400b1027a23 */ /* 0x000fe4000001089d */
[C---:B------:R-:W-:Y:S02]  /*9d70*/  FMUL.FTZ R118, R0.reuse, R118 ;  /* 0x0000007600767220 */ /* 0x040fe40000410000 */
[----:B------:R2:W-:Y:S01]  /*9d80*/  MUFU.EX2 R144, R2 ;  /* 0x0000000200907308 */ /* 0x0005e20000000800 */
        /* <DEDUP_REMOVED lines=10> */
[----:B------:R-:W-:Y:S02]  /*9e30*/  FFMA.FTZ R0, R0, R239, R141 ;  /* 0x000000ef00007223 */ /* 0x000fe4000001008d */
[--C-:B--2---:R-:W-:Y:S02]  /*9e40*/  FFMA.FTZ R2, R176, c[0x0][0x2d0], -R157.reuse ;  /* 0x0000b400b0027a23 */ /* 0x104fe4000001089d */
[----:B------:R-:W-:Y:S02]  /*9e50*/  FADD.FTZ R0, R140, R0 ;  /* 0x000000008c007221 */ /* 0x000fe40000010000 */
[----:B------:R-:W-:Y:S01]  /*9e60*/  LDSM.16.MT88.4 R140, [R193+0x1000] ;  /* 0x00100000c18c783b */ /* 0x000fe20000004200 */
[----:B------:R-:W2:Y:S02]  /*9e70*/  MUFU.EX2 R145, R2 ;  /* 0x0000000200917308 */ /* 0x000ea40000000800 */
[----:B--2---:R-:W-:Y:S01]  /*9e80*/  F2FP.PACK_AB R137, R145, R144 ;  /* 0x000000909189723e */ /* 0x004fe200000000ff */
[--C-:B------:R-:W-:Y:S07]  /*9e90*/  FFMA.FTZ R2, R178, c[0x0][0x2d0], -R157.reuse ;  /* 0x0000b400b2027a23 */ /* 0x100fee000001089d */
[----:B------:R-:W-:Y:S01]  /*9ea0*/  MUFU.EX2 R178, R224 ;  /* 0x000000e000b27308 */ /* 0x000fe20000000800 */
[C---:B-1----:R-:W-:Y:S08]  /*9eb0*/  HMMA.16816.F32 R36, R168.reuse, R132, R36 ;  /* 0x00000084a824723c */ /* 0x042ff00000001824 */
[C---:B------:R-:W-:Y:S01]  /*9ec0*/  HMMA.16816.F32 R40, R168.reuse, R134, R40 ;  /* 0x00000086a828723c */ /* 0x040fe20000001828 */
[----:B------:R-:W1:Y:S01]  /*9ed0*/  LDSM.16.MT88.4 R132, [R193+0x2000] ;  /* 0x00200000c184783b */ /* 0x000e620000004200 */
[----:B------:R2:W-:Y:S02]  /*9ee0*/  MUFU.EX2 R150, R2 ;  /* 0x0000000200967308 */ /* 0x0005e40000000800 */
[--C-:B--2---:R-:W-:Y:S08]  /*9ef0*/  FFMA.FTZ R2, R179, c[0x0][0x2d0], -R157.reuse ;  /* 0x0000b400b3027a23 */ /* 0x104ff0000001089d */
[----:B------:R-:W-:Y:S10]  /*9f00*/  MUFU.EX2 R179, R221 ;  /* 0x000000dd00b37308 */ /* 0x000ff40000000800 */
[----:B------:R-:W2:Y:S01]  /*9f10*/  MUFU.EX2 R151, R2 ;  /* 0x0000000200977308 */ /* 0x000ea20000000800 */
[C---:B-1----:R-:W-:Y:S08]  /*9f20*/  HMMA.16816.F32 R44, R168.reuse, R132, R44 ;  /* 0x00000084a82c723c */ /* 0x042ff0000000182c */
[C---:B------:R-:W-:Y:S01]  /*9f30*/  HMMA.16816.F32 R48, R168.reuse, R134, R48 ;  /* 0x00000086a830723c */ /* 0x040fe20000001830 */
[----:B------:R-:W1:Y:S03]  /*9f40*/  LDSM.16.MT88.4 R132, [R196+0x2000] ;  /* 0x00200000c484783b */ /* 0x000e660000004200 */
[----:B--2---:R-:W-:Y:S01]  /*9f50*/  F2FP.PACK_AB R139, R151, R150 ;  /* 0x00000096978b723e */ /* 0x004fe200000000ff */
[--C-:B------:R-:W-:Y:S02]  /*9f60*/  FFMA.FTZ R2, R180, c[0x0][0x2d0], -R157.reuse ;  /* 0x0000b400b4027a23 */ /* 0x100fe4000001089d */
[----:B------:R-:W-:Y:S10]  /*9f70*/  MUFU.EX2 R180, R220 ;  /* 0x000000dc00b47308 */ /* 0x000ff40000000800 */
[----:B------:R2:W3:Y:S01]  /*9f80*/  MUFU.EX2 R148, R2 ;  /* 0x0000000200947308 */ /* 0x0004e20000000800 */
[C---:B-1----:R-:W-:Y:S08]  /*9f90*/  HMMA.16816.F32 R52, R168.reuse, R132, R52 ;  /* 0x00000084a834723c */ /* 0x042ff00000001834 */
[C---:B------:R-:W-:Y:S01]  /*9fa0*/  HMMA.16816.F32 R56, R168.reuse, R134, R56 ;  /* 0x00000086a838723c */ /* 0x040fe20000001838 */
[----:B------:R-:W1:Y:S03]  /*9fb0*/  LDSM.16.MT88.4 R132, [R195+0x2000] ;  /* 0x00200000c384783b */ /* 0x000e660000004200 */
[--C-:B--2---:R-:W-:Y:S02]  /*9fc0*/  FFMA.FTZ R2, R181, c[0x0][0x2d0], -R157.reuse ;  /* 0x0000b400b5027a23 */ /* 0x104fe4000001089d */
[----:B------:R-:W-:Y:S10]  /*9fd0*/  MUFU.EX2 R181, R219 ;  /* 0x000000db00b57308 */ /* 0x000ff40000000800 */
[----:B------:R2:W4:Y:S02]  /*9fe0*/  MUFU.EX2 R177, R2 ;  /* 0x0000000200b17308 */ /* 0x0005240000000800 */
[--C-:B--2---:R-:W-:Y:S01]  /*9ff0*/  FFMA.FTZ R2, R182, c[0x0][0x2d0], -R157.reuse ;  /* 0x0000b400b6027a23 */ /* 0x104fe2000001089d */
[C---:B-1----:R-:W-:Y:S07]  /*a000*/  HMMA.16816.F32 R60, R168.reuse, R132, R60 ;  /* 0x00000084a83c723c */ /* 0x042fee000000183c */
[----:B------:R1:W2:Y:S01]  /*a010*/  MUFU.EX2 R176, R2 ;  /* 0x0000000200b07308 */ /* 0x0002a20000000800 */
[C---:B------:R-:W-:Y:S01]  /*a020*/  HMMA.16816.F32 R64, R168.reuse, R134, R64 ;  /* 0x00000086a840723c */ /* 0x040fe20000001840 */
[----:B------:R-:W5:Y:S03]  /*a030*/  LDSM.16.MT88.4 R132, [R192+0x4000] ;  /* 0x00400000c084783b */ /* 0x000f660000004200 */
[----:B-1----:R-:W-:Y:S05]  /*a040*/  FFMA.FTZ R2, R183, c[0x0][0x2d0], -R157 ;  /* 0x0000b400b7027a23 */ /* 0x002fea000001089d */
[----:B------:R1:W-:Y:S01]  /*a050*/  MUFU.EX2 R175, R2 ;  /* 0x0000000200af7308 */ /* 0x0003e20000000800 */
[C---:B-----5:R-:W-:Y:S03]  /*a060*/  HMMA.16816.F32 R68, R168.reuse, R132, R68 ;  /* 0x00000084a844723c */ /* 0x060fe60000001844 */
[----:B-1----:R-:W-:Y:S05]  /*a070*/  FADD.FTZ R2, R152, R0 ;  /* 0x0000000098027221 */ /* 0x002fea0000010000 */
[C---:B------:R-:W-:Y:S01]  /*a080*/  HMMA.16816.F32 R72, R168.reuse, R134, R72 ;  /* 0x00000086a848723c */ /* 0x040fe20000001848 */
[----:B------:R-:W1:Y:S03]  /*a090*/  LDSM.16.MT88.4 R132, [R193+0x4000] ;  /* 0x00400000c184783b */ /* 0x000e660000004200 */
[----:B------:R-:W-:Y:S02]  /*a0a0*/  FADD.FTZ R0, R146, R153 ;  /* 0x0000009992007221 */ /* 0x000fe40000010000 */
[----:B------:R-:W-:Y:S02]  /*a0b0*/  FADD.FTZ R2, R149, R2 ;  /* 0x0000000295027221 */ /* 0x000fe40000010000 */
[----:B------:R-:W-:Y:S01]  /*a0c0*/  FADD.FTZ R149, R147, R0 ;  /* 0x0000000093957221 */ /* 0x000fe20000010000 */
[----:B------:R-:W-:Y:S03]  /*a0d0*/  LDSM.16.MT88.4 R152, [R195+0x1800] ;  /* 0x00180000c398783b */ /* 0x000fe60000004200 */
[----:B------:R-:W-:Y:S02]  /*a0e0*/  FADD.FTZ R2, R144, R2 ;  /* 0x0000000290027221 */ /* 0x000fe40000010000 */
[--C-:B------:R-:W-:Y:S04]  /*a0f0*/  FFMA.FTZ R0, R186, c[0x0][0x2d0], -R157.reuse ;  /* 0x0000b400ba007a23 */ /* 0x100fe8000001089d */
[----:B------:R5:W-:Y:S01]  /*a100*/  MUFU.EX2 R173, R0 ;  /* 0x0000000000ad7308 */ /* 0x000be20000000800 */
[C---:B-1----:R-:W-:Y:S03]  /*a110*/  HMMA.16816.F32 R76, R168.reuse, R132, R76 ;  /* 0x00000084a84c723c */ /* 0x042fe6000000184c */
[--C-:B-----5:R-:W-:Y:S06]  /*a120*/  FFMA.FTZ R0, R187, c[0x0][0x2d0], -R157.reuse ;  /* 0x0000b400bb007a23 */ /* 0x120fec000001089d */
        /* <DEDUP_REMOVED lines=139> */
[C---:B------:R-:W-:Y:S01]  /*a9e0*/  HMMA.16816.F32 R160, R168.reuse, R164, R4 ;  /* 0x000000a4a8a0723c */ /* 0x040fe20000001804 */
[----:B------:R-:W2:Y:S07]  /*a9f0*/  LDSM.16.MT88.4 R4, [R192+0x3800] ;  /* 0x00380000c004783b */ /* 0x000eae0000004200 */
[C---:B------:R-:W-:Y:S01]  /*aa00*/  HMMA.16816.F32 R164, R168.reuse, R166, R8 ;  /* 0x000000a6a8a4723c */ /* 0x040fe20000001808 */
[----:B------:R-:W3:Y:S07]  /*aa10*/  LDSM.16.MT88.4 R8, [R193+0x3800] ;  /* 0x00380000c108783b */ /* 0x000eee0000004200 */
[C---:B-1----:R-:W-:Y:S01]  /*aa20*/  HMMA.16816.F32 R132, R168.reuse, R136, R12 ;  /* 0x00000088a884723c */ /* 0x042fe2000000180c */
[----:B------:R-:W1:Y:S07]  /*aa30*/  LDSM.16.MT88.4 R12, [R196+0x3800] ;  /* 0x00380000c40c783b */ /* 0x000e6e0000004200 */
        /* <DEDUP_REMOVED lines=41> */
[C---:B-1----:R-:W-:Y:S04]  /*acd0*/  HMMA.16816.F32 R116, R168.reuse, R12, R116 ;  /* 0x0000000ca874723c */ /* 0x042fe80000001874 */
[----:B------:R-:W-:Y:S01]  /*ace0*/  FADD.FTZ R237, R181, R2 ;  /* 0x00000002b5ed7221 */ /* 0x000fe20000010000 */
[----:B------:R-:W-:Y:S01]  /*acf0*/  MOV R2, R156 ;  /* 0x0000009c00027202 */ /* 0x000fe20000000f00 */
[----:B------:R-:W-:Y:S01]  /*ad00*/  FADD.FTZ R239, R157, R0 ;  /* 0x000000009def7221 */ /* 0x000fe20000010000 */
[-C--:B------:R-:W-:Y:S01]  /*ad10*/  MOV R12, R3.reuse ;  /* 0x00000003000c7202 */ /* 0x080fe20000000f00 */
[C---:B------:R-:W-:Y:S04]  /*ad20*/  HMMA.16816.F32 R120, R168.reuse, R14, R120 ;  /* 0x0000000ea878723c */ /* 0x040fe80000001878 */
[----:B------:R-:W-:Y:S04]  /*ad30*/  MOV R157, R3 ;  /* 0x00000003009d7202 */ /* 0x000fe80000000f00 */
[C---:B----4-:R-:W-:Y:S08]  /*ad40*/  HMMA.16816.F32 R124, R168.reuse, R16, R124 ;  /* 0x00000010a87c723c */ /* 0x050ff0000000187c */
[----:B------:R-:W-:Y:S01]  /*ad50*/  HMMA.16816.F32 R128, R168, R18, R128 ;  /* 0x00000012a880723c */ /* 0x000fe20000001880 */
[----:B------:R-:W-:-:S07]  /*ad60*/  @P0 BRA `(.L_x_4281) ;  /* 0xffffc19000000947 */ /* 0x000fce000383ffff */
.L_x_4272:
        /* <DEDUP_REMOVED lines=21> */
.L_x_4284:
[----:B------:R-:W-:-:S04]  /*aec0*/  MOV R3, c[0x0][0x32c] ;  /* 0x0000cb0000037a02 */ /* 0x000fc80000000f00 */
[----:B------:R-:W-:-:S13]  /*aed0*/  ISETP.NE.AND P0, PT, R3, 0x1, PT ;  /* 0x000000010300780c */ /* 0x000fda0003f05270 */
[----:B------:R-:W-:-:S05]  /*aee0*/  @P0 IMAD.HI.U32 R3, R0, c[0x0][0x330], RZ ;  /* 0x0000cc0000030a27 */ /* 0x000fca00078e00ff */
[----:B------:R-:W-:Y:S02]  /*aef0*/  @P0 SHF.R.U32.HI R0, RZ, c[0x0][0x334], R3 ;  /* 0x0000cd00ff000a19 */ /* 0x000fe40000011603 */
.L_x_4285:
[----:B------:R-:W-:Y:S05]  /*af00*/  BSYNC B0 ;  /* 0x0000000000007941 */ /* 0x000fea0003800000 */
.L_x_4283:
[----:B------:R-:W-:-:S05]  /*af10*/  IMAD R0, R0, c[0x0][0x32c], RZ ;  /* 0x0000cb0000007a24 */ /* 0x000fca00078e02ff */
[----:B------:R-:W-:-:S04]  /*af20*/  IMNMX R2, R2, R0, !PT ;  /* 0x0000000002027217 */ /* 0x000fc80007800200 */
.L_x_4282:
        /* <DEDUP_REMOVED lines=10> */
.L_x_4287:
[----:B------:R-:W-:Y:S01]  /*afd0*/  ISETP.GT.AND P0, PT, R228, R220, PT ;  /* 0x000000dce400720c */ /* 0x000fe20003f04270 */
[----:B------:R-:W-:Y:S04]  /*afe0*/  DEPBAR.LE SB0, 0x0 ;  /* 0x000080000000791a */ /* 0x000fe80000000000 */
[----:B------:R-:W-:Y:S01]  /*aff0*/  WARPSYNC 0xffffffff ;  /* 0xffffffff00007948 */ /* 0x000fe20003800000 */
[----:B------:R-:W-:Y:S07]  /*b000*/  BAR.SYNC.DEFER_BLOCKING 0x0 ;  /* 0x0000000000007b1d */ /* 0x000fee0000010000 */
[----:B------:R-:W-:Y:S01]  /*b010*/  @!P0 SHF.R.S32.HI R0, RZ, 0x1f, R220 ;  /* 0x0000001fff008819 */ /* 0x000fe200000114dc */
[----:B------:R-:W-:Y:S01]  /*b020*/  @!P0 IMAD.WIDE.U32 R4, R220, c[0x0][0x208], RZ ;  /* 0x00008200dc048a25 */ /* 0x000fe200078e00ff */
[----:B------:R-:W-:Y:S02]  /*b030*/  @!P0 IADD3 R10, P1, R232, 0x40, RZ ;  /* 0x00000040e80a8810 */ /* 0x000fe40007f3e0ff */
[----:B------:R-:W-:Y:S01]  /*b040*/  @!P0 MOV R3, c[0x0][0x208] ;  /* 0x0000820000038a02 */ /* 0x000fe20000000f00 */
        /* <DEDUP_REMOVED lines=16> */
[C---:B------:R-:W-:Y:S02]  /*b150*/  @!P0 LEA R30, P1, R5.reuse, c[0x0][0x1f8], 0x1 ;  /* 0x00007e00051e8a11 */ /* 0x040fe400078208ff */
[----:B------:R-:W-:Y:S02]  /*b160*/  LDSM.16.M88.4 R168, [R159+0x1800] ;  /* 0x001800009fa8783b */ /* 0x000fe40000000200 */
[----:B------:R-:W-:Y:S02]  /*b170*/  @!P0 LEA.HI.X R31, R5, c[0x0][0x1fc], R7, 0x1, P1 ;  /* 0x00007f00051f8a11 */ /* 0x000fe400008f0c07 */
        /* <DEDUP_REMOVED lines=11> */
[----:B------:R-:W-:Y:S02]  /*b230*/  @!P0 IADD3 R7, P1, R232, 0xc0, RZ ;  /* 0x000000c0e8078810 */ /* 0x000fe40007f3e0ff */
[----:B------:R-:W-:Y:S02]  /*b240*/  LDSM.16.M88.4 R184, [R216] ;  /* 0x00000000d8b8783b */ /* 0x000fe40000000200 */
[----:B------:R-:W-:Y:S02]  /*b250*/  @!P0 IADD3.X R9, RZ, R234, RZ, P1, !PT ;  /* 0x000000eaff098210 */ /* 0x000fe40000ffe4ff */
[----:B------:R-:W-:Y:S03]  /*b260*/  @!P0 IADD3 R2, P1, R2, R7, RZ ;  /* 0x0000000702028210 */ /* 0x000fe60007f3e0ff */
[----:B------:R-:W-:Y:S01]  /*b270*/  LDSM.16.M88.4 R188, [R215] ;  /* 0x00000000d7bc783b */ /* 0x000fe20000000200 */
[----:B------:R-:W-:Y:S02]  /*b280*/  @!P0 IADD3.X R0, R0, R9, RZ, P1, !PT ;  /* 0x0000000900008210 */ /* 0x000fe40000ffe4ff */
[C---:B------:R-:W-:Y:S04]  /*b290*/  @!P0 LEA R22, P1, R2.reuse, c[0x0][0x1f8], 0x1 ;  /* 0x00007e0002168a11 */ /* 0x040fe800078208ff */
        /* <DEDUP_REMOVED lines=17> */
[----:B------:R-:W-:Y:S02]  /*b3b0*/  @!P0 LEA.HI.X R219, R6, c[0x0][0x1fc], R7, 0x1, P1 ;  /* 0x00007f0006db8a11 */ /* 0x000fe400008f0c07 */
[----:B------:R-:W-:Y:S01]  /*b3c0*/  @!PT LDS RZ, [RZ] ;  /* 0x00000000fffff984 */ /* 0x000fe20000000800 */
[----:B------:R-:W-:Y:S01]  /*b3d0*/  @!PT LDS RZ, [RZ] ;  /* 0x00000000fffff984 */ /* 0x000fe20000000800 */
[----:B------:R-:W-:Y:S01]  /*b3e0*/  @!PT LDS RZ, [RZ] ;  /* 0x00000000fffff984 */ /* 0x000fe20000000800 */
[----:B------:R2:W-:Y:S07]  /*b3f0*/  @!P0 LDGSTS.E.BYPASS.LTC128B.128 [R223+0x100], [R30.64], !P5 ;  /* 0x001000001edf8fae */ /* 0x0005ee000e901d46 */
[----:B------:R2:W-:Y:S07]  /*b400*/  @!P0 LDGSTS.E.BYPASS.LTC128B.128 [R223+0x2100], [R28.64], !P4 ;  /* 0x021000001cdf8fae */ /* 0x0005ee000e101d46 */
[----:B------:R3:W-:Y:S07]  /*b410*/  @!P0 LDGSTS.E.BYPASS.LTC128B.128 [R223+0x4100], [R14.64], !P3 ;  /* 0x041000000edf8fae */ /* 0x0007ee000d901d46 */
[----:B------:R4:W-:Y:S07]  /*b420*/  @!P0 LDGSTS.E.BYPASS.LTC128B.128 [R223+0x6100], [R22.64], !P2 ;  /* 0x0610000016df8fae */ /* 0x0009ee000d101d46 */
[----:B------:R3:W-:Y:S01]  /*b430*/  @!P0 LDGSTS.E.BYPASS.LTC128B.128 [R223+0x1100], [R12.64], !P5 ;  /* 0x011000000cdf8fae */ /* 0x0007e2000e901d46 */
[C---:B-1----:R-:W-:Y:S06]  /*b440*/  HMMA.16816.F32 R4, R32.reuse, R8, RZ ;  /* 0x000000082004723c */ /* 0x042fec00000018ff */
[----:B------:R4:W-:Y:S02]  /*b450*/  @!P0 LDGSTS.E.BYPASS.LTC128B.128 [R223+0x3100], [R20.64], !P4 ;  /* 0x0310000014df8fae */ /* 0x0009e4000e101d46 */
[C---:B------:R-:W-:Y:S05]  /*b460*/  HMMA.16816.F32 R8, R32.reuse, R10, RZ ;  /* 0x0000000a2008723c */ /* 0x040fea00000018ff */
[----:B------:R1:W-:Y:S07]  /*b470*/  @!P0 LDGSTS.E.BYPASS.LTC128B.128 [R223+0x5100], [R2.64], !P3 ;  /* 0x0510000002df8fae */ /* 0x0003ee000d901d46 */
[----:B------:R5:W-:Y:S01]  /*b480*/  @!P0 LDGSTS.E.BYPASS.LTC128B.128 [R223+0x7100], [R218.64], !P2 ;  /* 0x07100000dadf8fae */ /* 0x000be2000d101d46 */
[C---:B------:R-:W-:Y:S01]  /*b490*/  ISETP.GT.AND P0, PT, R220.reuse, R228, PT ;  /* 0x000000e4dc00720c */ /* 0x040fe20003f04270 */
[C---:B---3--:R-:W-:Y:S05]  /*b4a0*/  HMMA.16816.F32 R12, R32.reuse, R16, RZ ;  /* 0x00000010200c723c */ /* 0x048fea00000018ff */
[----:B------:R-:W0:Y:S03]  /*b4b0*/  LDGDEPBAR ;  /* 0x00000000000079af */ /* 0x000e260000000000 */
[C---:B------:R-:W-:Y:S08]  /*b4c0*/  HMMA.16816.F32 R16, R32.reuse, R18, RZ ;  /* 0x000000122010723c */ /* 0x040ff000000018ff */
[C---:B----4-:R-:W-:Y:S01]  /*b4d0*/  HMMA.16816.F32 R20, R32.reuse, R24, RZ ;  /* 0x000000182014723c */ /* 0x050fe200000018ff */
[----:B-----5:R-:W-:Y:S07]  /*b4e0*/  IADD3 R218, R220, -0x1, RZ ;  /* 0xffffffffdcda7810 */ /* 0x020fee0007ffe0ff */
[C---:B------:R-:W-:Y:S01]  /*b4f0*/  HMMA.16816.F32 R24, R32.reuse, R26, RZ ;  /* 0x0000001a2018723c */ /* 0x040fe200000018ff */
[----:B------:R-:W-:Y:S03]  /*b500*/  @P0 SHF.R.S32.HI R0, RZ, 0x1f, R218 ;  /* 0x0000001fff000819 */ /* 0x000fe600000114da */
[----:B-1----:R-:W-:Y:S04]  /*b510*/  @P0 IMAD.WIDE.U32 R2, R218, c[0x0][0x1e0], RZ ;  /* 0x00007800da020a25 */ /* 0x002fe800078e00ff */
[C---:B--2---:R-:W-:Y:S01]  /*b520*/  HMMA.16816.F32 R28, R32.reuse, R168, RZ ;  /* 0x000000a8201c723c */ /* 0x044fe200000018ff */
[----:B------:R-:W-:Y:S03]  /*b530*/  @P0 SHF.L.U32 R156, R2, 0x6, RZ ;  /* 0x00000006029c0819 */ /* 0x000fe600000006ff */
[----:B------:R-:W-:Y:S04]  /*b540*/  @P0 IMAD R0, R0, c[0x0][0x1e0], RZ ;  /* 0x0000780000000a24 */ /* 0x000fe800078e02ff */
        /* <DEDUP_REMOVED lines=34> */
[----:B------:R-:W-:Y:S01]  /*b770*/  @P0 IADD3 R3, P1, R230, 0xc0, RZ ;  /* 0x000000c0e6030810 */ /* 0x000fe20007f3e0ff */
        /* <DEDUP_REMOVED lines=11> */
[----:B------:R-:W-:Y:S07]  /*b830*/  LDSM.16.M88.4 R168, [R200] ;  /* 0x00000000c8a8783b */ /* 0x000fee0000000200 */
        /* <DEDUP_REMOVED lines=12> */
[----:B------:R-:W-:Y:S07]  /*b900*/  LDSM.16.M88.4 R168, [R198+0x4000] ;  /* 0x00400000c6a8783b */ /* 0x000fee0000000200 */
        /* <DEDUP_REMOVED lines=153> */
[----:B------:R-:W-:Y:S06]  /*c2a0*/  DEPBAR.LE SB0, 0x0 ;  /* 0x000080000000791a */ /* 0x000fec0000000000 */
[----:B------:R-:W-:Y:S07]  /*c2b0*/  BAR.SYNC.DEFER_BLOCKING 0x0 ;  /* 0x0000000000007b1d */ /* 0x000fee0000010000 */
[----:B------:R-:W-:Y:S01]  /*c2c0*/  @!PT LDS RZ, [RZ] ;  /* 0x00000000fffff984 */ /* 0x000fe20000000800 */
[----:B------:R-:W-:Y:S01]  /*c2d0*/  @!PT LDS RZ, [RZ] ;  /* 0x00000000fffff984 */ /* 0x000fe20000000800 */
[----:B------:R-:W-:Y:S01]  /*c2e0*/  @!PT LDS RZ, [RZ] ;  /* 0x00000000fffff984 */ /* 0x000fe20000000800 */
[----:B------:R2:W-:Y:S07]  /*c2f0*/  @P0 LDGSTS.E.BYPASS.LTC128B.128 [R223+0x8100], [R226.64], !P5 ;  /* 0x08100000e2df0fae */ /* 0x0005ee000e901d46 */
[----:B------:R2:W-:Y:S01]  /*c300*/  @P0 LDGSTS.E.BYPASS.LTC128B.128 [R223+0xa100], [R224.64], !P4 ;  /* 0x0a100000e0df0fae */ /* 0x0005e2000e101d46 */
[C---:B-1----:R-:W-:Y:S06]  /*c310*/  HMMA.16816.F32 R28, R168.reuse, R172, R28 ;  /* 0x000000aca81c723c */ /* 0x042fec000000181c */
[----:B------:R1:W-:Y:S02]  /*c320*/  @P0 LDGSTS.E.BYPASS.LTC128B.128 [R223+0xc100], [R184.64], !P3 ;  /* 0x0c100000b8df0fae */ /* 0x0003e4000d901d46 */
[----:B------:R-:W-:Y:S07]  /*c330*/  HMMA.16816.F32 R32, R168, R174, R32 ;  /* 0x000000aea820723c */ /* 0x000fee0000001820 */
[----:B------:R-:W-:Y:S02]  /*c340*/  @P0 IADD3.X R168, RZ, R229, RZ, P1, !PT ;  /* 0x000000e5ffa80210 */ /* 0x000fe40000ffe4ff */
[----:B------:R-:W-:Y:S04]  /*c350*/  @P0 IADD3 R156, P1, R156, R3, RZ ;  /* 0x000000039c9c0210 */ /* 0x000fe80007f3e0ff */
[----:B------:R-:W-:Y:S02]  /*c360*/  @P0 IADD3.X R169, R176, R168, RZ, P1, !PT ;  /* 0x000000a8b0a90210 */ /* 0x000fe40000ffe4ff */
[C---:B------:R-:W-:Y:S04]  /*c370*/  @P0 LEA R176, P1, R156.reuse, c[0x0][0x1c8], 0x1 ;  /* 0x000072009cb00a11 */ /* 0x040fe800078208ff */
[----:B------:R-:W-:Y:S02]  /*c380*/  @P0 LEA.HI.X R177, R156, c[0x0][0x1cc], R169, 0x1, P1 ;  /* 0x000073009cb10a11 */ /* 0x000fe400008f0ca9 */
[----:B------:R-:W-:Y:S03]  /*c390*/  @P0 IADD3 R156, P1, R2, R180, RZ ;  /* 0x000000b4029c0210 */ /* 0x000fe60007f3e0ff */
[----:B------:R3:W-:Y:S01]  /*c3a0*/  @P0 LDGSTS.E.BYPASS.LTC128B.128 [R223+0xe100], [R176.64], !P2 ;  /* 0x0e100000b0df0fae */ /* 0x0007e2000d101d46 */
[----:B------:R-:W-:Y:S02]  /*c3b0*/  @P0 IADD3.X R170, R0, R181, RZ, P1, !PT ;  /* 0x000000b500aa0210 */ /* 0x000fe40000ffe4ff */
[----:B------:R-:W-:Y:S04]  /*c3c0*/  @P0 IADD3 R169, P1, R2, R178, RZ ;  /* 0x000000b202a90210 */ /* 0x000fe80007f3e0ff */
[----:B------:R-:W-:Y:S02]  /*c3d0*/  @P0 IADD3.X R171, R0, R179, RZ, P1, !PT ;  /* 0x000000b300ab0210 */ /* 0x000fe40000ffe4ff */
[----:B------:R-:W-:Y:S04]  /*c3e0*/  @P0 IADD3 R3, P1, R2, R3, RZ ;  /* 0x0000000302030210 */ /* 0x000fe80007f3e0ff */
[----:B------:R-:W-:Y:S02]  /*c3f0*/  @P0 IADD3.X R178, R0, R168, RZ, P1, !PT ;  /* 0x000000a800b20210 */ /* 0x000fe40000ffe4ff */
[----:B------:R-:W-:Y:S04]  /*c400*/  @P0 IADD3 R2, P1, R2, R230, RZ ;  /* 0x000000e602020210 */ /* 0x000fe80007f3e0ff */
[----:B------:R-:W-:Y:S02]  /*c410*/  @P0 IADD3.X R0, R0, R229, RZ, P1, !PT ;  /* 0x000000e500000210 */ /* 0x000fe40000ffe4ff */
[C---:B------:R-:W-:Y:S04]  /*c420*/  @P0 LEA R174, P1, R2.reuse, c[0x0][0x1c8], 0x1 ;  /* 0x0000720002ae0a11 */ /* 0x040fe800078208ff */
[----:B------:R-:W-:Y:S02]  /*c430*/  @P0 LEA.HI.X R175, R2, c[0x0][0x1cc], R0, 0x1, P1 ;  /* 0x0000730002af0a11 */ /* 0x000fe400008f0c00 */
[----:B------:R-:W-:Y:S02]  /*c440*/  FMNMX.FTZ R0, R4, R157, !PT ;  /* 0x0000009d04007209 */ /* 0x000fe40007810000 */
[----:B------:R-:W-:Y:S01]  /*c450*/  FMNMX.FTZ R2, R6, R158, !PT ;  /* 0x0000009e06027209 */ /* 0x000fe20007810000 */
[----:B------:R4:W-:Y:S01]  /*c460*/  @P0 LDGSTS.E.BYPASS.LTC128B.128 [R223+0x9100], [R174.64], !P5 ;  /* 0x09100000aedf0fae */ /* 0x0009e2000e901d46 */
        /* <DEDUP_REMOVED lines=17> */
[----:B------:R-:W-:Y:S02]  /*c580*/  @P0 LEA R172, P1, R156, c[0x0][0x1c8], 0x1 ;  /* 0x000072009cac0a11 */ /* 0x000fe400078208ff */
[----:B------:R-:W-:Y:S02]  /*c590*/  FMNMX.FTZ R0, R24, R0, !PT ;  /* 0x0000000018007209 */ /* 0x000fe40007810000 */
[----:B------:R-:W-:Y:S02]  /*c5a0*/  FMNMX.FTZ R2, R23, R2, !PT ;  /* 0x0000000217027209 */ /* 0x000fe40007810000 */
[----:B------:R-:W-:Y:S02]  /*c5b0*/  FMNMX.FTZ R0, R25, R0, !PT ;  /* 0x0000000019007209 */ /* 0x000fe40007810000 */
[----:B------:R-:W-:Y:S02]  /*c5c0*/  @P0 LEA.HI.X R173, R156, c[0x0][0x1cc], R170, 0x1, P1 ;  /* 0x000073009cad0a11 */ /* 0x000fe400008f0caa */
[C---:B------:R-:W-:Y:S02]  /*c5d0*/  @P0 LEA R170, P1, R169.reuse, c[0x0][0x1c8], 0x1 ;  /* 0x00007200a9aa0a11 */ /* 0x040fe400078208ff */
[----:B------:R-:W-:Y:S01]  /*c5e0*/  FMNMX.FTZ R0, R28, R0, !PT ;  /* 0x000000001c007209 */ /* 0x000fe20007810000 */
[----:B------:R4:W-:Y:S01]  /*c5f0*/  @P0 LDGSTS.E.BYPASS.LTC128B.128 [R223+0xb100], [R172.64], !P4 ;  /* 0x0b100000acdf0fae */ /* 0x0009e2000e101d46 */
[----:B------:R-:W-:Y:S02]  /*c600*/  FMNMX.FTZ R2, R26, R2, !PT ;  /* 0x000000021a027209 */ /* 0x000fe40007810000 */
[----:B------:R-:W-:Y:S02]  /*c610*/  @P0 LEA.HI.X R171, R169, c[0x0][0x1cc], R171, 0x1, P1 ;  /* 0x00007300a9ab0a11 */ /* 0x000fe400008f0cab */
[----:B------:R-:W-:Y:S02]  /*c620*/  @P0 LEA R168, P1, R3, c[0x0][0x1c8], 0x1 ;  /* 0x0000720003a80a11 */ /* 0x000fe400078208ff */
[----:B------:R-:W-:Y:S01]  /*c630*/  FMNMX.FTZ R0, R29, R0, !PT ;  /* 0x000000001d007209 */ /* 0x000fe20007810000 */
[----:B------:R5:W-:Y:S01]  /*c640*/  @P0 LDGSTS.E.BYPASS.LTC128B.128 [R223+0xd100], [R170.64], !P3 ;  /* 0x0d100000aadf0fae */ /* 0x000be2000d901d46 */
[----:B------:R-:W-:Y:S02]  /*c650*/  FMNMX.FTZ R2, R27, R2, !PT ;  /* 0x000000021b027209 */ /* 0x000fe40007810000 */
[----:B------:R-:W-:Y:S02]  /*c660*/  @P0 LEA.HI.X R169, R3, c[0x0][0x1cc], R178, 0x1, P1 ;  /* 0x0000730003a90a11 */ /* 0x000fe400008f0cb2 */
[----:B------:R-:W-:Y:S02]  /*c670*/  FMNMX.FTZ R3, R32, R0, !PT ;  /* 0x0000000020037209 */ /* 0x000fe40007810000 */
[----:B------:R-:W-:Y:S01]  /*c680*/  FMNMX.FTZ R2, R30, R2, !PT ;  /* 0x000000021e027209 */ /* 0x000fe20007810000 */
[----:B------:R5:W-:Y:S01]  /*c690*/  @P0 LDGSTS.E.BYPASS.LTC128B.128 [R223+0xf100], [R168.64], !P2 ;  /* 0x0f100000a8df0fae */ /* 0x000be2000d101d46 */
[----:B------:R-:W-:Y:S02]  /*c6a0*/  FMNMX.FTZ R3, R33, R3, !PT ;  /* 0x0000000321037209 */ /* 0x000fe40007810000 */
[----:B------:R-:W-:Y:S02]  /*c6b0*/  FMNMX.FTZ R0, R31, R2, !PT ;  /* 0x000000021f007209 */ /* 0x000fe40007810000 */
[----:B------:R-:W-:Y:S02]  /*c6c0*/  ISETP.GT.AND P0, PT, R220, R242, PT ;  /* 0x000000f2dc00720c */ /* 0x000fe40003f04270 */
[----:B------:R-:W1:Y:S01]  /*c6d0*/  SHFL.BFLY PT, R156, R3, 0x2, 0x1f ;  /* 0x0c401f00039c7f89 */ /* 0x000e6200000e0000 */
[----:B------:R-:W-:Y:S02]  /*c6e0*/  FMNMX.FTZ R0, R34, R0, !PT ;  /* 0x0000000022007209 */ /* 0x000fe40007810000 */
[----:B------:R-:W-:Y:S02]  /*c6f0*/  MOV R220, R218 ;  /* 0x000000da00dc7202 */ /* 0x000fe40000000f00 */
[----:B------:R-:W-:Y:S02]  /*c700*/  FMNMX.FTZ R0, R35, R0, !PT ;  /* 0x0000000023007209 */ /* 0x000fe40007810000 */
[----:B----4-:R-:W-:Y:S07]  /*c710*/  LDSM.16.MT88.4 R172, [R193] ;  /* 0x00000000c1ac783b */ /* 0x010fee0000004200 */
[----:B------:R-:W4:Y:S07]  /*c720*/  SHFL.BFLY PT, R2, R0, 0x2, 0x1f ;  /* 0x0c401f0000027f89 */ /* 0x000f2e00000e0000 */
[----:B-----5:R-:W-:Y:S01]  /*c730*/  LDSM.16.MT88.4 R168, [R192] ;  /* 0x00000000c0a8783b */ /* 0x020fe20000004200 */
[----:B-1----:R-:W-:Y:S06]  /*c740*/  FMNMX.FTZ R156, R3, R156, !PT ;  /* 0x0000009c039c7209 */ /* 0x002fec0007810000 */
[----:B------:R-:W0:Y:S07]  /*c750*/  LDGDEPBAR ;  /* 0x00000000000079af */ /* 0x000e2e0000000000 */
[----:B------:R-:W1:Y:S01]  /*c760*/  SHFL.BFLY PT, R178, R156, 0x1, 0x1f ;  /* 0x0c201f009cb27f89 */ /* 0x000e6200000e0000 */
[----:B----4-:R-:W-:Y:S06]  /*c770*/  FMNMX.FTZ R0, R0, R2, !PT ;  /* 0x0000000200007209 */ /* 0x010fec0007810000 */
[----:B------:R-:W4:Y:S01]  /*c780*/  SHFL.BFLY PT, R3, R0, 0x1, 0x1f ;  /* 0x0c201f0000037f89 */ /* 0x000f2200000e0000 */
[----:B-1----:R-:W-:Y:S06]  /*c790*/  FMNMX.FTZ R156, R156, R178, !PT ;  /* 0x000000b29c9c7209 */ /* 0x002fec0007810000 */
[----:B---3--:R-:W1:Y:S01]  /*c7a0*/  LDSM.16.MT88.4 R176, [R196] ;  /* 0x00000000c4b0783b */ /* 0x008e620000004200 */
[----:B------:R-:W-:Y:S01]  /*c7b0*/  FADD.FTZ R2, -R156, R157 ;  /* 0x0000009d9c027221 */ /* 0x000fe20000010100 */
[----:B----4-:R-:W-:Y:S03]  /*c7c0*/  FMNMX.FTZ R3, R0, R3, !PT ;  /* 0x0000000300037209 */ /* 0x010fe60007810000 */
[----:B------:R-:W-:Y:S04]  /*c7d0*/  FMUL.FTZ R0, R2, c[0x0][0x2d0] ;  /* 0x0000b40002007a20 */ /* 0x000fe80000410000 */
[----:B------:R3:W4:Y:S01]  /*c7e0*/  MUFU.EX2 R2, R0 ;  /* 0x0000000000027308 */ /* 0x0007220000000800 */
[----:B------:R-:W-:Y:S04]  /*c7f0*/  FMUL.FTZ R157, R3, c[0x0][0x2d0] ;  /* 0x0000b400039d7a20 */ /* 0x000fe80000410000 */
        /* <DEDUP_REMOVED lines=9> */
[----:B------:R-:W-:Y:S01]  /*c890*/  MUFU.EX2 R183, R7 ;  /* 0x0000000700b77308 */ /* 0x000fe20000000800 */
[--C-:B------:R-:W-:Y:S02]  /*c8a0*/  FFMA.FTZ R27, R27, c[0x0][0x2d0], -R157.reuse ;  /* 0x0000b4001b1b7a23 */ /* 0x100fe4000001089d */
[----:B---3--:R-:W-:Y:S02]  /*c8b0*/  FADD.FTZ R0, -R3, R158 ;  /* 0x0000009e03007221 */ /* 0x008fe40000010100 */
[----:B------:R-:W-:Y:S02]  /*c8c0*/  FMUL.FTZ R158, R156, c[0x0][0x2d0] ;  /* 0x0000b4009c9e7a20 */ /* 0x000fe40000410000 */
[----:B------:R-:W-:Y:S02]  /*c8d0*/  FMUL.FTZ R0, R0, c[0x0][0x2d0] ;  /* 0x0000b40000007a20 */ /* 0x000fe40000410000 */
[--C-:B------:R-:W-:Y:S01]  /*c8e0*/  FFMA.FTZ R4, R4, c[0x0][0x2d0], -R158.reuse ;  /* 0x0000b40004047a23 */ /* 0x100fe2000001089e */
[----:B------:R-:W-:Y:S01]  /*c8f0*/  MUFU.EX2 R180, R14 ;  /* 0x0000000e00b47308 */ /* 0x000fe20000000800 */
[--C-:B------:R-:W-:Y:S02]  /*c900*/  FFMA.FTZ R5, R5, c[0x0][0x2d0], -R158.reuse ;  /* 0x0000b40005057a23 */ /* 0x100fe4000001089e */
[C---:B----4-:R-:W-:Y:S02]  /*c910*/  FMUL.FTZ R132, R2.reuse, R132 ;  /* 0x0000008402847220 */ /* 0x050fe40000410000 */
        /* <DEDUP_REMOVED lines=18> */
[--C-:B---3--:R-:W-:Y:S02]  /*ca40*/  FFMA.FTZ R4, R8, c[0x0][0x2d0], -R158.reuse ;  /* 0x0000b40008047a23 */ /* 0x108fe4000001089e */
[C---:B------:R-:W-:Y:S02]  /*ca50*/  FMUL.FTZ R8, R2.reuse, R164 ;  /* 0x000000a402087220 */ /* 0x040fe40000410000 */
[C---:B------:R-:W-:Y:S01]  /*ca60*/  FMUL.FTZ R44, R2.reuse, R44 ;  /* 0x0000002c022c7220 */ /* 0x040fe20000410000 */
[----:B------:R3:W-:Y:S01]  /*ca70*/  MUFU.EX2 R236, R4 ;  /* 0x0000000400ec7308 */ /* 0x0007e20000000800 */
[C---:B------:R-:W-:Y:S02]  /*ca80*/  FMUL.FTZ R45, R2.reuse, R45 ;  /* 0x0000002d022d7220 */ /* 0x040fe40000410000 */
[----:B------:R-:W-:Y:S02]  /*ca90*/  FMUL.FTZ R48, R2, R48 ;  /* 0x0000003002307220 */ /* 0x000fe40000410000 */
[C---:B----4-:R-:W-:Y:S02]  /*caa0*/  FMUL.FTZ R6, R0.reuse, R162 ;  /* 0x000000a200067220 */ /* 0x050fe40000410000 */
[C---:B------:R-:W-:Y:S02]  /*cab0*/  FMUL.FTZ R7, R0.reuse, R163 ;  /* 0x000000a300077220 */ /* 0x040fe40000410000 */
[C---:B------:R-:W-:Y:S02]  /*cac0*/  FMUL.FTZ R134, R0.reuse, R134 ;  /* 0x0000008600867220 */ /* 0x040fe40000410000 */
[C---:B------:R-:W-:Y:S02]  /*cad0*/  FMUL.FTZ R135, R0.reuse, R135 ;  /* 0x0000008700877220 */ /* 0x040fe40000410000 */
[----:B------:R-:W-:Y:S02]  /*cae0*/  FMUL.FTZ R138, R0, R138 ;  /* 0x0000008a008a7220 */ /* 0x000fe40000410000 */
[----:B-----5:R-:W-:Y:S01]  /*caf0*/  FMUL.FTZ R5, R2, R161 ;  /* 0x000000a102057220 */ /* 0x020fe20000410000 */
[----:B------:R-:W-:Y:S01]  /*cb00*/  F2FP.PACK_AB R161, R183, R182 ;  /* 0x000000b6b7a1723e */ /* 0x000fe200000000ff */
[C---:B------:R-:W-:Y:S02]  /*cb10*/  FMUL.FTZ R139, R0.reuse, R139 ;  /* 0x0000008b008b7220 */ /* 0x040fe40000410000 */
[C---:B------:R-:W-:Y:S02]  /*cb20*/  FMUL.FTZ R142, R0.reuse, R142 ;  /* 0x0000008e008e7220 */ /* 0x040fe40000410000 */
[C---:B------:R-:W-:Y:S02]  /*cb30*/  FMUL.FTZ R143, R0.reuse, R143 ;  /* 0x0000008f008f7220 */ /* 0x040fe40000410000 */
[----:B------:R-:W-:Y:S02]  /*cb40*/  FMUL.FTZ R146, R0, R146 ;  /* 0x0000009200927220 */ /* 0x000fe40000410000 */
[--C-:B---3--:R-:W-:Y:S02]  /*cb50*/  FFMA.FTZ R4, R9, c[0x0][0x2d0], -R158.reuse ;  /* 0x0000b40009047a23 */ /* 0x108fe4000001089e */
[----:B------:R-:W-:Y:S02]  /*cb60*/  FMUL.FTZ R9, R2, R165 ;  /* 0x000000a502097220 */ /* 0x000fe40000410000 */
        /* <DEDUP_REMOVED lines=13> */
[----:B---3--:R-:W-:Y:S01]  /*cc40*/  F2FP.PACK_AB R162, R235, R236 ;  /* 0x000000eceba2723e */ /* 0x008fe200000000ff */
        /* <DEDUP_REMOVED lines=15> */
[----:B---3--:R-:W-:Y:S02]  /*cd40*/  FFMA.FTZ R4, R11, c[0x0][0x2d0], -R157 ;  /* 0x0000b4000b047a23 */ /* 0x008fe4000001089d */
[C---:B------:R-:W-:Y:S02]  /*cd50*/  FMUL.FTZ R11, R0.reuse, R167 ;  /* 0x000000a7000b7220 */ /* 0x040fe40000410000 */
[----:B------:R-:W3:Y:S01]  /*cd60*/  MUFU.EX2 R184, R4 ;  /* 0x0000000400b87308 */ /* 0x000ee20000000800 */
        /* <DEDUP_REMOVED lines=11> */
[--C-:B------:R-:W-:Y:S01]  /*ce20*/  FFMA.FTZ R13, R13, c[0x0][0x2d0], -R158.reuse ;  /* 0x0000b4000d0d7a23 */ /* 0x100fe2000001089e */
[----:B---3--:R-:W-:Y:S01]  /*ce30*/  F2FP.PACK_AB R163, R184, R181 ;  /* 0x000000b5b8a3723e */ /* 0x008fe200000000ff */
[----:B------:R-:W-:Y:S01]  /*ce40*/  FMUL.FTZ R4, R2, R160 ;  /* 0x000000a002047220 */ /* 0x000fe20000410000 */
[----:B------:R-:W-:Y:S01]  /*ce50*/  F2FP.PACK_AB R160, R222, R189 ;  /* 0x000000bddea0723e */ /* 0x000fe200000000ff */
[----:B------:R-:W-:Y:S01]  /*ce60*/  MUFU.EX2 R219, R13 ;  /* 0x0000000d00db7308 */ /* 0x000fe20000000800 */
[--C-:B------:R-:W-:Y:S02]  /*ce70*/  FFMA.FTZ R17, R17, c[0x0][0x2d0], -R158.reuse ;  /* 0x0000b40011117a23 */ /* 0x100fe4000001089e */
[--C-:B------:R-:W-:Y:S02]  /*ce80*/  FFMA.FTZ R20, R20, c[0x0][0x2d0], -R158.reuse ;  /* 0x0000b40014147a23 */ /* 0x100fe4000001089e */
[--C-:B------:R-:W-:Y:S01]  /*ce90*/  FFMA.FTZ R21, R21, c[0x0][0x2d0], -R158.reuse ;  /* 0x0000b40015157a23 */ /* 0x100fe2000001089e */
[C---:B------:R-:W-:Y:S04]  /*cea0*/  HMMA.16816.F32 R4, R160.reuse, R168, R4 ;  /* 0x000000a8a004723c */ /* 0x040fe80000001804 */
[----:B------:R-:W-:Y:S01]  /*ceb0*/  MUFU.EX2 R190, R17 ;  /* 0x0000001100be7308 */ /* 0x000fe20000000800 */
[--C-:B------:R-:W-:Y:S02]  /*cec0*/  FFMA.FTZ R29, R29, c[0x0][0x2d0], -R158.reuse ;  /* 0x0000b4001d1d7a23 */ /* 0x100fe4000001089e */
[C---:B------:R-:W-:Y:S01]  /*ced0*/  FMUL.FTZ R72, R2.reuse, R72 ;  /* 0x0000004802487220 */ /* 0x040fe20000410000 */
[C---:B------:R-:W-:Y:S01]  /*cee0*/  HMMA.16816.F32 R8, R160.reuse, R170, R8 ;  /* 0x000000aaa008723c */ /* 0x040fe20000001808 */
[----:B------:R-:W3:Y:S03]  /*cef0*/  LDSM.16.MT88.4 R168, [R192+0x2000] ;  /* 0x00200000c0a8783b */ /* 0x000ee60000004200 */
[----:B------:R-:W-:Y:S02]  /*cf00*/  FMUL.FTZ R73, R2, R73 ;  /* 0x0000004902497220 */ /* 0x000fe40000410000 */
[----:B------:R-:W-:Y:S01]  /*cf10*/  MUFU.EX2 R188, R20 ;  /* 0x0000001400bc7308 */ /* 0x000fe20000000800 */
[C---:B------:R-:W-:Y:S01]  /*cf20*/  FMUL.FTZ R74, R0.reuse, R74 ;  /* 0x0000004a004a7220 */ /* 0x040fe20000410000 */
[C---:B------:R-:W-:Y:S04]  /*cf30*/  HMMA.16816.F32 R132, R160.reuse, R172, R132 ;  /* 0x000000aca084723c */ /* 0x040fe80000001884 */
[----:B------:R-:W-:Y:S02]  /*cf40*/  FMUL.FTZ R75, R0, R75 ;  /* 0x0000004b004b7220 */ /* 0x000fe40000410000 */
[C---:B------:R-:W-:Y:S02]  /*cf50*/  FMUL.FTZ R76, R2.reuse, R76 ;  /* 0x0000004c024c7220 */ /* 0x040fe40000410000 */
[C---:B------:R-:W-:Y:S01]  /*cf60*/  HMMA.16816.F32 R136, R160.reuse, R174, R136 ;  /* 0x000000aea088723c */ /* 0x040fe20000001888 */
[----:B------:R-:W5:Y:S01]  /*cf70*/  LDSM.16.MT88.4 R172, [R193+0x2000] ;  /* 0x00200000c1ac783b */ /* 0x000f620000004200 */
[----:B------:R-:W-:Y:S02]  /*cf80*/  MUFU.EX2 R187, R21 ;  /* 0x0000001500bb7308 */ /* 0x000fe40000000800 */
[----:B------:R-:W-:Y:S02]  /*cf90*/  FMUL.FTZ R77, R2, R77 ;  /* 0x0000004d024d7220 */ /* 0x000fe40000410000 */
[C---:B------:R-:W-:Y:S02]  /*cfa0*/  FMUL.FTZ R78, R0.reuse, R78 ;  /* 0x0000004e004e7220 */ /* 0x040fe40000410000 */
[C---:B-1----:R-:W-:Y:S04]  /*cfb0*/  HMMA.16816.F32 R140, R160.reuse, R176, R140 ;  /* 0x000000b0a08c723c */ /* 0x042fe8000000188c */
[----:B------:R-:W-:Y:S01]  /*cfc0*/  MUFU.EX2 R176, R18 ;  /* 0x0000001200b07308 */ /* 0x000fe20000000800 */
[----:B------:R-:W-:Y:S02]  /*cfd0*/  FMUL.FTZ R79, R0, R79 ;  /* 0x0000004f004f7220 */ /* 0x000fe40000410000 */
[C---:B------:R-:W-:Y:S01]  /*cfe0*/  FMUL.FTZ R80, R2.reuse, R80 ;  /* 0x0000005002507220 */ /* 0x040fe20000410000 */
[C---:B------:R-:W-:Y:S04]  /*cff0*/  HMMA.16816.F32 R144, R160.reuse, R178, R144 ;  /* 0x000000b2a090723c */ /* 0x040fe80000001890 */
[----:B------:R-:W-:Y:S02]  /*d000*/  FMUL.FTZ R81, R2, R81 ;  /* 0x0000005102517220 */ /* 0x000fe40000410000 */
[----:B------:R-:W-:Y:S01]  /*d010*/  MUFU.EX2 R179, R15 ;  /* 0x0000000f00b37308 */ /* 0x000fe20000000800 */
[C---:B------:R-:W-:Y:S01]  /*d020*/  FMUL.FTZ R82, R0.reuse, R82 ;  /* 0x0000005200527220 */ /* 0x040fe20000410000 */
[C---:B----4-:R-:W-:Y:S04]  /*d030*/  HMMA.16816.F32 R148, R160.reuse, R164, R148 ;  /* 0x000000a4a094723c */ /* 0x050fe80000001894 */
[----:B------:R-:W-:Y:S02]  /*d040*/  FMUL.FTZ R83, R0, R83 ;  /* 0x0000005300537220 */ /* 0x000fe40000410000 */
[C---:B------:R-:W-:Y:S02]  /*d050*/  FMUL.FTZ R84, R2.reuse, R84 ;  /* 0x0000005402547220 */ /* 0x040fe40000410000 */
[C---:B------:R-:W-:Y:S01]  /*d060*/  HMMA.16816.F32 R152, R160.reuse, R166, R152 ;  /* 0x000000a6a098723c */ /* 0x040fe20000001898 */
[----:B------:R-:W1:Y:S01]  /*d070*/  LDSM.16.MT88.4 R164, [R196+0x2000] ;  /* 0x00200000c4a4783b */ /* 0x000e620000004200 */
[----:B------:R-:W-:Y:S02]  /*d080*/  MUFU.EX2 R177, R29 ;  /* 0x0000001d00b17308 */ /* 0x000fe40000000800 */
        /* <DEDUP_REMOVED lines=9> */
[C---:B-----5:R-:W-:Y:S04]  /*d120*/  HMMA.16816.F32 R44, R160.reuse, R172, R44 ;  /* 0x000000aca02c723c */ /* 0x060fe8000000182c */
[----:B------:R-:W-:Y:S02]  /*d130*/  FMUL.FTZ R91, R0, R91 ;  /* 0x0000005b005b7220 */ /* 0x000fe40000410000 */
[--C-:B------:R-:W-:Y:S02]  /*d140*/  FFMA.FTZ R12, R12, c[0x0][0x2d0], -R158.reuse ;  /* 0x0000b4000c0c7a23 */ /* 0x100fe4000001089e */
[C---:B------:R-:W-:Y:S01]  /*d150*/  HMMA.16816.F32 R48, R160.reuse, R174, R48 ;  /* 0x000000aea030723c */ /* 0x040fe20000001830 */
[----:B------:R-:W4:Y:S01]  /*d160*/  LDSM.16.MT88.4 R172, [R192+0x4000] ;  /* 0x00400000c0ac783b */ /* 0x000f220000004200 */
[----:B------:R5:W2:Y:S02]  /*d170*/  MUFU.EX2 R221, R12 ;  /* 0x0000000c00dd7308 */ /* 0x000aa40000000800 */
        /* <DEDUP_REMOVED lines=11> */
[C---:B---3--:R-:W-:Y:S04]  /*d230*/  HMMA.16816.F32 R60, R160.reuse, R168, R60 ;  /* 0x000000a8a03c723c */ /* 0x048fe8000000183c */
[--C-:B-----5:R-:W-:Y:S02]  /*d240*/  FFMA.FTZ R12, R16, c[0x0][0x2d0], -R158.reuse ;  /* 0x0000b400100c7a23 */ /* 0x120fe4000001089e */
[C---:B------:R-:W-:Y:S02]  /*d250*/  FMUL.FTZ R100, R2.reuse, R100 ;  /* 0x0000006402647220 */ /* 0x040fe40000410000 */
[C---:B------:R-:W-:Y:S01]  /*d260*/  HMMA.16816.F32 R64, R160.reuse, R170, R64 ;  /* 0x000000aaa040723c */ /* 0x040fe20000001840 */
[----:B------:R-:W3:Y:S01]  /*d270*/  LDSM.16.MT88.4 R168, [R196+0x4000] ;  /* 0x00400000c4a8783b */ /* 0x000ee20000004200 */
[----:B------:R5:W2:Y:S02]  /*d280*/  MUFU.EX2 R191, R12 ;  /* 0x0000000c00bf7308 */ /* 0x000aa40000000800 */
[----:B------:R-:W-:Y:S02]  /*d290*/  FMUL.FTZ R101, R2, R101 ;  /* 0x0000006502657220 */ /* 0x000fe40000410000 */
[C---:B------:R-:W-:Y:S02]  /*d2a0*/  FMUL.FTZ R102, R0.reuse, R102 ;  /* 0x0000006600667220 */ /* 0x040fe40000410000 */
[C---:B----4-:R-:W-:Y:S04]  /*d2b0*/  HMMA.16816.F32 R68, R160.reuse, R172, R68 ;  /* 0x000000aca044723c */ /* 0x050fe80000001844 */
[----:B------:R-:W-:Y:S02]  /*d2c0*/  FMUL.FTZ R103, R0, R103 ;  /* 0x0000006700677220 */ /* 0x000fe40000410000 */
[C---:B------:R-:W-:Y:S02]  /*d2d0*/  FMUL.FTZ R104, R2.reuse, R104 ;  /* 0x0000006802687220 */ /* 0x040fe40000410000 */
[C---:B------:R-:W-:Y:S01]  /*d2e0*/  HMMA.16816.F32 R72, R160.reuse, R174, R72 ;  /* 0x000000aea048723c */ /* 0x040fe20000001848 */
[----:B------:R-:W4:Y:S03]  /*d2f0*/  LDSM.16.MT88.4 R172, [R195+0x4000] ;  /* 0x00400000c3ac783b */ /* 0x000f260000004200 */
[----:B------:R-:W-:Y:S02]  /*d300*/  FMUL.FTZ R105, R2, R105 ;  /* 0x0000006902697220 */ /* 0x000fe40000410000 */
[C---:B------:R-:W-:Y:S02]  /*d310*/  FMUL.FTZ R106, R0.reuse, R106 ;  /* 0x0000006a006a7220 */ /* 0x040fe40000410000 */
[----:B------:R-:W-:Y:S01]  /*d320*/  FMUL.FTZ R107, R0, R107 ;  /* 0x0000006b006b7220 */ /* 0x000fe20000410000 */
[C---:B-1----:R-:W-:Y:S01]  /*d330*/  HMMA.16816.F32 R76, R160.reuse, R164, R76 ;  /* 0x000000a4a04c723c */ /* 0x042fe2000000184c */
[----:B-----5:R-:W-:Y:S02]  /*d340*/  LDSM.16.MT88.4 R12, [R195+0x6000] ;  /* 0x00600000c30c783b */ /* 0x020fe40000004200 */
        /* <DEDUP_REMOVED lines=30> */
[C---:B---3--:R-:W-:Y:S01]  /*d530*/  HMMA.16816.F32 R108, R160.reuse, R168, R108 ;  /* 0x000000a8a06c723c */ /* 0x048fe2000000186c */
[----:B------:R-:W-:Y:S03]  /*d540*/  MUFU.EX2 R169, R27 ;  /* 0x0000001b00a97308 */ /* 0x000fe60000000800 */
[----:B------:R-:W-:Y:S02]  /*d550*/  FMUL.FTZ R127, R0, R127 ;  /* 0x0000007f007f7220 */ /* 0x000fe40000410000 */
[C---:B------:R-:W-:Y:S02]  /*d560*/  FMUL.FTZ R128, R2.reuse, R128 ;  /* 0x0000008002807220 */ /* 0x040fe40000410000 */
[C---:B------:R-:W-:Y:S03]  /*d570*/  HMMA.16816.F32 R112, R160.reuse, R170, R112 ;  /* 0x000000aaa070723c */ /* 0x040fe60000001870 */
[----:B------:R-:W-:Y:S01]  /*d580*/  MUFU.EX2 R171, R22 ;  /* 0x0000001600ab7308 */ /* 0x000fe20000000800 */
[----:B------:R-:W-:Y:S02]  /*d590*/  FMUL.FTZ R129, R2, R129 ;  /* 0x0000008102817220 */ /* 0x000fe40000410000 */
[C---:B------:R-:W-:Y:S02]  /*d5a0*/  FMUL.FTZ R130, R0.reuse, R130 ;  /* 0x0000008200827220 */ /* 0x040fe40000410000 */
[C---:B----4-:R-:W-:Y:S04]  /*d5b0*/  HMMA.16816.F32 R116, R160.reuse, R172, R116 ;  /* 0x000000aca074723c */ /* 0x050fe80000001874 */
[----:B------:R-:W-:Y:S01]  /*d5c0*/  FMUL.FTZ R131, R0, R131 ;  /* 0x0000008300837220 */ /* 0x000fe20000410000 */
[----:B------:R3:W-:Y:S01]  /*d5d0*/  MUFU.EX2 R172, R23 ;  /* 0x0000001700ac7308 */ /* 0x0007e20000000800 */
[--C-:B------:R-:W-:Y:S02]  /*d5e0*/  FFMA.FTZ R32, R32, c[0x0][0x2d0], -R158.reuse ;  /* 0x0000b40020207a23 */ /* 0x100fe4000001089e */
[C---:B------:R-:W-:Y:S04]  /*d5f0*/  HMMA.16816.F32 R120, R160.reuse, R174, R120 ;  /* 0x000000aea078723c */ /* 0x040fe80000001878 */
[--C-:B------:R-:W-:Y:S03]  /*d600*/  FFMA.FTZ R33, R33, c[0x0][0x2d0], -R158.reuse ;  /* 0x0000b40021217a23 */ /* 0x100fe6000001089e */
[----:B------:R4:W5:Y:S01]  /*d610*/  MUFU.EX2 R175, R19 ;  /* 0x0000001300af7308 */ /* 0x0009620000000800 */
[C---:B------:R-:W-:Y:S07]  /*d620*/  HMMA.16816.F32 R124, R160.reuse, R12, R124 ;  /* 0x0000000ca07c723c */ /* 0x040fee000000187c */
[----:B--2---:R-:W-:Y:S01]  /*d630*/  F2FP.PACK_AB R12, R219, R221 ;  /* 0x000000dddb0c723e */ /* 0x004fe200000000ff */
[----:B------:R-:W-:Y:S01]  /*d640*/  HMMA.16816.F32 R128, R160, R14, R128 ;  /* 0x0000000ea080723c */ /* 0x000fe20000001880 */
[----:B------:R-:W-:Y:S01]  /*d650*/  LDSM.16.MT88.4 R160, [R196+0x800] ;  /* 0x00080000c4a0783b */ /* 0x000fe20000004200 */
[----:B------:R-:W-:Y:S02]  /*d660*/  MUFU.EX2 R174, R32 ;  /* 0x0000002000ae7308 */ /* 0x000fe40000000800 */
[----:B------:R-:W-:Y:S03]  /*d670*/  F2FP.PACK_AB R13, R179, R180 ;  /* 0x000000b4b30d723e */ /* 0x000fe600000000ff */
[----:B------:R-:W-:Y:S01]  /*d680*/  F2FP.PACK_AB R14, R190, R191 ;  /* 0x000000bfbe0e723e */ /* 0x000fe200000000ff */
[----:B---3--:R-:W-:Y:S04]  /*d690*/  LDSM.16.MT88.4 R20, [R193+0x1000] ;  /* 0x00100000c114783b */ /* 0x008fe80000004200 */
[----:B------:R-:W-:Y:S03]  /*d6a0*/  MUFU.EX2 R173, R33 ;  /* 0x0000002100ad7308 */ /* 0x000fe60000000800 */
[----:B----4-:R-:W2:Y:S01]  /*d6b0*/  LDSM.16.MT88.4 R16, [R193+0x800] ;  /* 0x00080000c110783b */ /* 0x010ea20000004200 */
[----:B-----5:R-:W-:Y:S07]  /*d6c0*/  F2FP.PACK_AB R15, R175, R176 ;  /* 0x000000b0af0f723e */ /* 0x020fee00000000ff */
        /* <DEDUP_REMOVED lines=40> */
[--C-:B------:R-:W-:Y:S01]  /*d950*/  FFMA.FTZ R16, R24, c[0x0][0x2d0], -R158.reuse ;  /* 0x0000b40018107a23 */ /* 0x100fe2000001089e */
[C---:B------:R-:W-:Y:S03]  /*d960*/  HMMA.16816.F32 R112, R12.reuse, R18, R112 ;  /* 0x000000120c70723c */ /* 0x040fe60000001870 */
[----:B------:R2:W-:Y:S05]  /*d970*/  MUFU.EX2 R186, R16 ;  /* 0x0000001000ba7308 */ /* 0x0005ea0000000800 */
[C---:B---3--:R-:W-:Y:S08]  /*d980*/  HMMA.16816.F32 R116, R12.reuse, R160, R116 ;  /* 0x000000a00c74723c */ /* 0x048ff00000001874 */
[C---:B------:R-:W-:Y:S01]  /*d990*/  HMMA.16816.F32 R120, R12.reuse, R162, R120 ;  /* 0x000000a20c78723c */ /* 0x040fe20000001878 */
[----:B------:R-:W-:Y:S07]  /*d9a0*/  LDSM.16.MT88.4 R160, [R195+0x1000] ;  /* 0x00100000c3a0783b */ /* 0x000fee0000004200 */
[C---:B-1----:R-:W-:Y:S04]  /*d9b0*/  HMMA.16816.F32 R124, R12.reuse, R164, R124 ;  /* 0x000000a40c7c723c */ /* 0x042fe8000000187c */
[--C-:B--2---:R-:W-:Y:S03]  /*d9c0*/  FFMA.FTZ R16, R25, c[0x0][0x2d0], -R158.reuse ;  /* 0x0000b40019107a23 */ /* 0x104fe6000001089e */
[----:B------:R-:W-:Y:S01]  /*d9d0*/  FFMA.FTZ R164, R28, c[0x0][0x2d0], -R158 ;  /* 0x0000b4001ca47a23 */ /* 0x000fe2000001089e */
[----:B------:R-:W-:Y:S01]  /*d9e0*/  HMMA.16816.F32 R128, R12, R166, R128 ;  /* 0x000000a60c80723c */ /* 0x000fe20000001880 */
[----:B------:R1:W2:Y:S03]  /*d9f0*/  MUFU.EX2 R185, R16 ;  /* 0x0000001000b97308 */ /* 0x0002a60000000800 */
[----:B------:R-:W-:Y:S02]  /*da00*/  FFMA.FTZ R28, R2, R237, R189 ;  /* 0x000000ed021c7223 */ /* 0x000fe400000100bd */
[--C-:B------:R-:W-:Y:S01]  /*da10*/  FFMA.FTZ R2, R30, c[0x0][0x2d0], -R157.reuse ;  /* 0x0000b4001e027a23 */ /* 0x100fe2000001089d */
[----:B------:R-:W-:Y:S02]  /*da20*/  F2FP.PACK_AB R12, R187, R188 ;  /* 0x000000bcbb0c723e */ /* 0x000fe400000000ff */
[----:B------:R-:W-:Y:S02]  /*da30*/  F2FP.PACK_AB R13, R172, R171 ;  /* 0x000000abac0d723e */ /* 0x000fe400000000ff */
[----:B------:R3:W-:Y:S10]  /*da40*/  MUFU.EX2 R178, R164 ;  /* 0x000000a400b27308 */ /* 0x0007f40000000800 */
[----:B------:R4:W-:Y:S01]  /*da50*/  MUFU.EX2 R158, R2 ;  /* 0x00000002009e7308 */ /* 0x0009e20000000800 */
[--C-:B-1----:R-:W-:Y:S01]  /*da60*/  FFMA.FTZ R16, R26, c[0x0][0x2d0], -R157.reuse ;  /* 0x0000b4001a107a23 */ /* 0x102fe2000001089d */
[----:B--2---:R-:W-:Y:S01]  /*da70*/  F2FP.PACK_AB R14, R185, R186 ;  /* 0x000000bab90e723e */ /* 0x004fe200000000ff */
[----:B------:R-:W-:Y:S07]  /*da80*/  LDSM.16.MT88.4 R24, [R196+0x1000] ;  /* 0x00100000c418783b */ /* 0x000fee0000004200 */
[----:B------:R1:W2:Y:S01]  /*da90*/  MUFU.EX2 R170, R16 ;  /* 0x0000001000aa7308 */ /* 0x0002a20000000800 */
[----:B---3--:R-:W-:Y:S01]  /*daa0*/  LDSM.16.MT88.4 R164, [R192+0x1800] ;  /* 0x00180000c0a4783b */ /* 0x008fe20000004200 */
[--C-:B----4-:R-:W-:Y:S08]  /*dab0*/  FFMA.FTZ R2, R31, c[0x0][0x2d0], -R157.reuse ;  /* 0x0000b4001f027a23 */ /* 0x110ff0000001089d */
[----:B------:R3:W4:Y:S01]  /*dac0*/  MUFU.EX2 R168, R2 ;  /* 0x0000000200a87308 */ /* 0x0007220000000800 */
[----:B-1----:R-:W1:Y:S01]  /*dad0*/  LDSM.16.MT88.4 R16, [R192+0x1000] ;  /* 0x00100000c010783b */ /* 0x002e620000004200 */
[----:B--2---:R-:W-:Y:S01]  /*dae0*/  F2FP.PACK_AB R15, R169, R170 ;  /* 0x000000aaa90f723e */ /* 0x004fe200000000ff */
[--C-:B---3--:R-:W-:Y:S02]  /*daf0*/  FFMA.FTZ R2, R34, c[0x0][0x2d0], -R157.reuse ;  /* 0x0000b40022027a23 */ /* 0x108fe4000001089d */
[----:B------:R-:W-:Y:S05]  /*db00*/  FFMA.FTZ R157, R35, c[0x0][0x2d0], -R157 ;  /* 0x0000b400239d7a23 */ /* 0x000fea000001089d */
[----:B------:R2:W-:Y:S10]  /*db10*/  MUFU.EX2 R33, R2 ;  /* 0x0000000200217308 */ /* 0x0005f40000000800 */
[----:B------:R3:W5:Y:S01]  /*db20*/  MUFU.EX2 R32, R157 ;  /* 0x0000009d00207308 */ /* 0x0007620000000800 */
[C---:B-1----:R-:W-:Y:S03]  /*db30*/  HMMA.16816.F32 R4, R12.reuse, R16, R4 ;  /* 0x000000100c04723c */ /* 0x042fe60000001804 */
[----:B--2---:R-:W-:Y:S05]  /*db40*/  FFMA.FTZ R2, R0, R239, R182 ;  /* 0x000000ef00027223 */ /* 0x004fea00000100b6 */
[C---:B------:R-:W-:Y:S01]  /*db50*/  HMMA.16816.F32 R8, R12.reuse, R18, R8 ;  /* 0x000000120c08723c */ /* 0x040fe20000001808 */
[----:B------:R-:W1:Y:S03]  /*db60*/  LDSM.16.MT88.4 R16, [R192+0x3000] ;  /* 0x00300000c010783b */ /* 0x000e660000004200 */
[----:B------:R-:W-:Y:S02]  /*db70*/  FADD.FTZ R0, R222, R28 ;  /* 0x0000001cde007221 */ /* 0x000fe40000010000 */
[----:B------:R-:W-:Y:S02]  /*db80*/  FADD.FTZ R2, R183, R2 ;  /* 0x00000002b7027221 */ /* 0x000fe40000010000 */
[C---:B------:R-:W-:Y:S01]  /*db90*/  HMMA.16816.F32 R132, R12.reuse, R20, R132 ;  /* 0x000000140c84723c */ /* 0x040fe20000001884 */
[----:B------:R-:W-:Y:S03]  /*dba0*/  LDSM.16.MT88.4 R28, [R195+0x3800] ;  /* 0x00380000c31c783b */ /* 0x000fe60000004200 */
[----:B---3--:R-:W-:Y:S01]  /*dbb0*/  MOV R157, R156 ;  /* 0x0000009c009d7202 */ /* 0x008fe20000000f00 */
[----:B------:R-:W-:Y:S02]  /*dbc0*/  FADD.FTZ R0, R236, R0 ;  /* 0x00000000ec007221 */ /* 0x000fe40000010000 */
[----:B------:R-:W-:Y:S01]  /*dbd0*/  FADD.FTZ R34, R181, R2 ;  /* 0x00000002b5227221 */ /* 0x000fe20000010000 */
        /* <DEDUP_REMOVED lines=60> */
[----:B------:R-:W-:Y:S07]  /*dfa0*/  HMMA.16816.F32 R128, R12, R162, R128 ;  /* 0x000000a20c80723c */ /* 0x000fee0000001880 */
[----:B------:R-:W-:Y:S02]  /*dfb0*/  F2FP.PACK_AB R12, R177, R178 ;  /* 0x000000b2b10c723e */ /* 0x000fe400000000ff */
[----:B------:R-:W-:Y:S03]  /*dfc0*/  F2FP.PACK_AB R13, R168, R158 ;  /* 0x0000009ea80d723e */ /* 0x000fe600000000ff */
[----:B------:R-:W-:Y:S02]  /*dfd0*/  F2FP.PACK_AB R14, R173, R174 ;  /* 0x000000aead0e723e */ /* 0x000fe400000000ff */
[----:B-----5:R-:W-:Y:S07]  /*dfe0*/  F2FP.PACK_AB R15, R32, R33 ;  /* 0x00000021200f723e */ /* 0x020fee00000000ff */
[C---:B------:R-:W-:Y:S01]  /*dff0*/  HMMA.16816.F32 R160, R12.reuse, R164, R4 ;  /* 0x000000a40ca0723c */ /* 0x040fe20000001804 */
[----:B------:R-:W4:Y:S07]  /*e000*/  LDSM.16.MT88.4 R4, [R192+0x3800] ;  /* 0x00380000c004783b */ /* 0x000f2e0000004200 */
        /* <DEDUP_REMOVED lines=11> */
[C---:B----4-:R-:W-:Y:S08]  /*e0c0*/  HMMA.16816.F32 R36, R12.reuse, R4, R36 ;  /* 0x000000040c24723c */ /* 0x050ff00000001824 */
[C---:B------:R-:W-:Y:S01]  /*e0d0*/  HMMA.16816.F32 R40, R12.reuse, R6, R40 ;  /* 0x000000060c28723c */ /* 0x040fe20000001828 */
[----:B------:R-:W3:Y:S07]  /*e0e0*/  LDSM.16.MT88.4 R4, [R193+0x5800] ;  /* 0x00580000c104783b */ /* 0x000eee0000004200 */
[C---:B-----5:R-:W-:Y:S08]  /*e0f0*/  HMMA.16816.F32 R44, R12.reuse, R8, R44 ;  /* 0x000000080c2c723c */ /* 0x060ff0000000182c */
[C---:B------:R-:W-:Y:S01]  /*e100*/  HMMA.16816.F32 R48, R12.reuse, R10, R48 ;  /* 0x0000000a0c30723c */ /* 0x040fe20000001830 */
[----:B------:R-:W4:Y:S07]  /*e110*/  LDSM.16.MT88.4 R8, [R196+0x5800] ;  /* 0x00580000c408783b */ /* 0x000f2e0000004200 */
[C---:B-1----:R-:W-:Y:S08]  /*e120*/  HMMA.16816.F32 R52, R12.reuse, R16, R52 ;  /* 0x000000100c34723c */ /* 0x042ff00000001834 */
[C---:B------:R-:W-:Y:S01]  /*e130*/  HMMA.16816.F32 R56, R12.reuse, R18, R56 ;  /* 0x000000120c38723c */ /* 0x040fe20000001838 */
[----:B------:R-:W1:Y:S07]  /*e140*/  LDSM.16.MT88.4 R16, [R195+0x5800] ;  /* 0x00580000c310783b */ /* 0x000e6e0000004200 */
[C---:B------:R-:W-:Y:S08]  /*e150*/  HMMA.16816.F32 R60, R12.reuse, R28, R60 ;  /* 0x0000001c0c3c723c */ /* 0x040ff0000000183c */
[C---:B------:R-:W-:Y:S01]  /*e160*/  HMMA.16816.F32 R64, R12.reuse, R30, R64 ;  /* 0x0000001e0c40723c */ /* 0x040fe20000001840 */
[----:B------:R-:W5:Y:S07]  /*e170*/  LDSM.16.MT88.4 R28, [R193+0x7800] ;  /* 0x00780000c11c783b */ /* 0x000f6e0000004200 */
[C---:B--2---:R-:W-:Y:S08]  /*e180*/  HMMA.16816.F32 R68, R12.reuse, R20, R68 ;  /* 0x000000140c44723c */ /* 0x044ff00000001844 */
[C---:B------:R-:W-:Y:S01]  /*e190*/  HMMA.16816.F32 R72, R12.reuse, R22, R72 ;  /* 0x000000160c48723c */ /* 0x040fe20000001848 */
[----:B------:R-:W2:Y:S07]  /*e1a0*/  LDSM.16.MT88.4 R20, [R196+0x7800] ;  /* 0x00780000c414783b */ /* 0x000eae0000004200 */
[C---:B---3--:R-:W-:Y:S08]  /*e1b0*/  HMMA.16816.F32 R76, R12.reuse, R4, R76 ;  /* 0x000000040c4c723c */ /* 0x048ff0000000184c */
[C---:B------:R-:W-:Y:S01]  /*e1c0*/  HMMA.16816.F32 R80, R12.reuse, R6, R80 ;  /* 0x000000060c50723c */ /* 0x040fe20000001850 */
[----:B------:R-:W3:Y:S07]  /*e1d0*/  LDSM.16.MT88.4 R4, [R195+0x7800] ;  /* 0x00780000c304783b */ /* 0x000eee0000004200 */
[C---:B----4-:R-:W-:Y:S08]  /*e1e0*/  HMMA.16816.F32 R84, R12.reuse, R8, R84 ;  /* 0x000000080c54723c */ /* 0x050ff00000001854 */
[C---:B------:R-:W-:Y:S08]  /*e1f0*/  HMMA.16816.F32 R88, R12.reuse, R10, R88 ;  /* 0x0000000a0c58723c */ /* 0x040ff00000001858 */
[C---:B-1----:R-:W-:Y:S08]  /*e200*/  HMMA.16816.F32 R92, R12.reuse, R16, R92 ;  /* 0x000000100c5c723c */ /* 0x042ff0000000185c */
[C---:B------:R-:W-:Y:S08]  /*e210*/  HMMA.16816.F32 R96, R12.reuse, R18, R96 ;  /* 0x000000120c60723c */ /* 0x040ff00000001860 */
[C---:B------:R-:W-:Y:S08]  /*e220*/  HMMA.16816.F32 R100, R12.reuse, R24, R100 ;  /* 0x000000180c64723c */ /* 0x040ff00000001864 */
[C---:B------:R-:W-:Y:S08]  /*e230*/  HMMA.16816.F32 R104, R12.reuse, R26, R104 ;  /* 0x0000001a0c68723c */ /* 0x040ff00000001868 */
[C---:B-----5:R-:W-:Y:S08]  /*e240*/  HMMA.16816.F32 R108, R12.reuse, R28, R108 ;  /* 0x0000001c0c6c723c */ /* 0x060ff0000000186c */
[C---:B------:R-:W-:Y:S08]  /*e250*/  HMMA.16816.F32 R112, R12.reuse, R30, R112 ;  /* 0x0000001e0c70723c */ /* 0x040ff00000001870 */
[C---:B--2---:R-:W-:Y:S08]  /*e260*/  HMMA.16816.F32 R116, R12.reuse, R20, R116 ;  /* 0x000000140c74723c */ /* 0x044ff00000001874 */
[C---:B------:R-:W-:Y:S08]  /*e270*/  HMMA.16816.F32 R120, R12.reuse, R22, R120 ;  /* 0x000000160c78723c */ /* 0x040ff00000001878 */
[C---:B---3--:R-:W-:Y:S07]  /*e280*/  HMMA.16816.F32 R124, R12.reuse, R4, R124 ;  /* 0x000000040c7c723c */ /* 0x048fee000000187c */
[----:B------:R-:W-:Y:S01]  /*e290*/  FADD.FTZ R4, R178, R2 ;  /* 0x00000002b2047221 */ /* 0x000fe20000010000 */
[----:B------:R-:W-:Y:S04]  /*e2a0*/  HMMA.16816.F32 R128, R12, R6, R128 ;  /* 0x000000060c80723c */ /* 0x000fe80000001880 */
[----:B------:R-:W-:Y:S01]  /*e2b0*/  FADD.FTZ R2, R158, R0 ;  /* 0x000000009e027221 */ /* 0x000fe20000010000 */
[-C--:B------:R-:W-:Y:S01]  /*e2c0*/  MOV R158, R3.reuse ;  /* 0x00000003009e7202 */ /* 0x080fe20000000f00 */
[----:B------:R-:W-:Y:S01]  /*e2d0*/  FADD.FTZ R0, R177, R4 ;  /* 0x00000004b1007221 */ /* 0x000fe20000010000 */
[----:B------:R-:W-:Y:S01]  /*e2e0*/  MOV R12, R3 ;  /* 0x00000003000c7202 */ /* 0x000fe20000000f00 */
[----:B------:R-:W-:Y:S04]  /*e2f0*/  FADD.FTZ R4, R168, R2 ;  /* 0x00000002a8047221 */ /* 0x000fe80000010000 */
[----:B------:R-:W-:Y:S02]  /*e300*/  FADD.FTZ R2, R174, R0 ;  /* 0x00000000ae027221 */ /* 0x000fe40000010000 */
[----:B------:R-:W-:Y:S02]  /*e310*/  FADD.FTZ R0, R33, R4 ;  /* 0x0000000421007221 */ /* 0x000fe40000010000 */
[----:B------:R-:W-:Y:S02]  /*e320*/  FADD.FTZ R237, R173, R2 ;  /* 0x00000002aded7221 */ /* 0x000fe40000010000 */
[----:B------:R-:W-:Y:S01]  /*e330*/  FADD.FTZ R239, R32, R0 ;  /* 0x0000000020ef7221 */ /* 0x000fe20000010000 */
[----:B------:R-:W-:-:S05]  /*e340*/  @P0 BRA `(.L_x_4287) ;  /* 0xffffcc8000000947 */ /* 0x000fca000383ffff */
.L_x_4286:
[----:B------:R-:W-:-:S13]  /*e350*/  ISETP.GE.AND P0, PT, R218, R228, PT ;  /* 0x000000e4da00720c */ /* 0x000fda0003f06270 */
[----:B------:R-:W-:Y:S05]  /*e360*/  @!P0 BRA `(.L_x_4288) ;  /* 0x00003e8000008947 */ /* 0x000fea0003800000 */
[----:B------:R-:W-:Y:S02]  /*e370*/  MOV R157, R12 ;  /* 0x0000000c009d7202 */ /* 0x000fe40000000f00 */
[----:B------:R-:W-:Y:S02]  /*e380*/  MOV R2, R156 ;  /* 0x0000009c00027202 */ /* 0x000fe40000000f00 */
.L_x_4297:
        /* <DEDUP_REMOVED lines=24> */
[----:B------:R-:W1:Y:S01]  /*e510*/  LDSM.16.M88.4 R8, [R159] ;  /* 0x000000009f08783b */ /* 0x000e620000000200 */
[----:B------:R-:W-:Y:S04]  /*e520*/  IADD3 R3, P0, R4, R14, RZ ;  /* 0x0000000e04037210 */ /* 0x000fe80007f1e0ff */
[----:B------:R-:W2:Y:S01]  /*e530*/  LDSM.16.M88.4 R16, [R159+0x800] ;  /* 0x000800009f10783b */ /* 0x000ea20000000200 */
[----:B------:R-:W-:Y:S01]  /*e540*/  IMAD.X R13, R0, 0x1, R15, P0 ;  /* 0x00000001000d7824 */ /* 0x000fe200000e060f */
[----:B------:R-:W-:Y:S03]  /*e550*/  IADD3 R5, P0, R4, R23, RZ ;  /* 0x0000001704057210 */ /* 0x000fe60007f1e0ff */
[----:B------:R-:W3:Y:S05]  /*e560*/  LDSM.16.M88.4 R24, [R159+0x1000] ;  /* 0x001000009f18783b */ /* 0x000eea0000000200 */
[----:B------:R-:W4:Y:S05]  /*e570*/  LDSM.16.M88.4 R168, [R159+0x1800] ;  /* 0x001800009fa8783b */ /* 0x000f2a0000000200 */
[----:B------:R-:W-:Y:S05]  /*e580*/  LDSM.16.M88.4 R172, [R199] ;  /* 0x00000000c7ac783b */ /* 0x000fea0000000200 */
[----:B------:R-:W2:Y:S05]  /*e590*/  LDSM.16.M88.4 R176, [R202] ;  /* 0x00000000cab0783b */ /* 0x000eaa0000000200 */
[----:B------:R-:W1:Y:S05]  /*e5a0*/  LDSM.16.M88.4 R180, [R217] ;  /* 0x00000000d9b4783b */ /* 0x000e6a0000000200 */
[----:B------:R-:W1:Y:S05]  /*e5b0*/  LDSM.16.M88.4 R184, [R216] ;  /* 0x00000000d8b8783b */ /* 0x000e6a0000000200 */
[----:B------:R-:W1:Y:S05]  /*e5c0*/  LDSM.16.M88.4 R188, [R215] ;  /* 0x00000000d7bc783b */ /* 0x000e6a0000000200 */
[----:B------:R-:W-:Y:S01]  /*e5d0*/  @!PT LDS RZ, [RZ] ;  /* 0x00000000fffff984 */ /* 0x000fe20000000800 */
[----:B------:R-:W-:Y:S01]  /*e5e0*/  @!PT LDS RZ, [RZ] ;  /* 0x00000000fffff984 */ /* 0x000fe20000000800 */
[----:B------:R-:W-:Y:S01]  /*e5f0*/  @!PT LDS RZ, [RZ] ;  /* 0x00000000fffff984 */ /* 0x000fe20000000800 */
[----:B------:R2:W-:Y:S05]  /*e600*/  LDGSTS.E.BYPASS.LTC128B.128 [R223+0x100], [R6.64], !P5 ;  /* 0x0010000006df7fae */ /* 0x0005ea000e901d46 */
        /* <DEDUP_REMOVED lines=20> */
[C---:B------:R-:W-:Y:S05]  /*e750*/  IADD3 R0, P0, R3.reuse, R232, RZ ;  /* 0x000000e803007210 */ /* 0x040fea0007f1e0ff */
[----:B--2---:R-:W-:Y:S01]  /*e760*/  IMAD.X R4, R20, 0x1, R234, P0 ;  /* 0x0000000114047824 */ /* 0x004fe200000e06ea */
        /* <DEDUP_REMOVED lines=20> */
[C---:B------:R-:W-:Y:S01]  /*e8b0*/  HMMA.16816.F32 R16, R32.reuse, R18, RZ ;  /* 0x000000122010723c */ /* 0x040fe200000018ff */
[----:B------:R-:W0:Y:S05]  /*e8c0*/  LDGDEPBAR ;  /* 0x00000000000079af */ /* 0x000e2a0000000000 */
[----:B------:R-:W-:Y:S01]  /*e8d0*/  @P0 IADD3 R0, R218, -0x1, RZ ;  /* 0xffffffffda000810 */ /* 0x000fe20007ffe0ff */
[----:B------:R-:W-:Y:S05]  /*e8e0*/  @P0 IMAD.MOV.U32 R158, RZ, RZ, c[0x0][0x1e4] ;  /* 0x00007900ff9e0624 */ /* 0x000fea00078e00ff */
[----:B------:R-:W-:Y:S05]  /*e8f0*/  @P0 SHF.R.S32.HI R3, RZ, 0x1f, R0 ;  /* 0x0000001fff030819 */ /* 0x000fea0000011400 */
[----:B------:R-:W-:Y:S04]  /*e900*/  @P0 IMAD R3, R3, c[0x0][0x1e0], RZ ;  /* 0x0000780003030a24 */ /* 0x000fe800078e02ff */
[C---:B------:R-:W-:Y:S01]  /*e910*/  @P0 IMAD R3, R0.reuse, c[0x0][0x1e4], R3 ;  /* 0x0000790000030a24 */ /* 0x040fe200078e0203 */
[C---:B---3--:R-:W-:Y:S08]  /*e920*/  HMMA.16816.F32 R20, R32.reuse, R24, RZ ;  /* 0x000000182014723c */ /* 0x048ff000000018ff */
        /* <DEDUP_REMOVED lines=13> */
[C---:B------:R-:W-:Y:S01]  /*ea00*/  @P0 IMAD.X R3, R219.reuse, 0x1, R229, P1 ;  /* 0x00000001db030824 */ /* 0x040fe200008e06e5 */
        /* <DEDUP_REMOVED lines=8> */
[C---:B------:R-:W-:Y:S01]  /*ea90*/  @P0 IMAD.X R3, R219.reuse, 0x1, R224, P1 ;  /* 0x00000001db030824 */ /* 0x040fe200008e06e0 */
[C---:B------:R-:W-:Y:S03]  /*eaa0*/  @P0 LEA R180, P1, R0.reuse, c[0x0][0x1c8], 0x1 ;  /* 0x0000720000b40a11 */ /* 0x040fe600078208ff */
[C---:B------:R-:W-:Y:S04]  /*eab0*/  HMMA.16816.F32 R28, R172.reuse, R188, R28 ;  /* 0x000000bcac1c723c */ /* 0x040fe8000000181c */
[----:B------:R-:W-:Y:S04]  /*eac0*/  @P0 LEA.HI.X R181, R0, c[0x0][0x1cc], R3, 0x1, P1 ;  /* 0x0000730000b50a11 */ /* 0x000fe800008f0c03 */
[----:B------:R-:W-:Y:S01]  /*ead0*/  HMMA.16816.F32 R32, R172, R190, R32 ;  /* 0x000000beac20723c */ /* 0x000fe20000001820 */
[----:B------:R-:W1:Y:S07]  /*eae0*/  LDSM.16.M88.4 R172, [R197] ;  /* 0x00000000c5ac783b */ /* 0x000e6e0000000200 */
[C---:B-1----:R-:W-:Y:S08]  /*eaf0*/  HMMA.16816.F32 R4, R168.reuse, R172, R4 ;  /* 0x000000aca804723c */ /* 0x042ff00000001804 */
[C---:B------:R-:W-:Y:S01]  /*eb00*/  HMMA.16816.F32 R8, R168.reuse, R174, R8 ;  /* 0x000000aea808723c */ /* 0x040fe20000001808 */
[----:B------:R-:W1:Y:S07]  /*eb10*/  LDSM.16.M88.4 R172, [R197+0x1000] ;  /* 0x00100000c5ac783b */ /* 0x000e6e0000000200 */
[C---:B------:R-:W-:Y:S08]  /*eb20*/  HMMA.16816.F32 R12, R168.reuse, R176, R12 ;  /* 0x000000b0a80c723c */ /* 0x040ff0000000180c */
[C---:B------:R-:W-:Y:S01]  /*eb30*/  HMMA.16816.F32 R16, R168.reuse, R178, R16 ;  /* 0x000000b2a810723c */ /* 0x040fe20000001810 */
[----:B------:R-:W2:Y:S07]  /*eb40*/  LDSM.16.M88.4 R176, [R197+0x1800] ;  /* 0x00180000c5b0783b */ /* 0x000eae0000000200 */
[C---:B-1----:R-:W-:Y:S08]  /*eb50*/  HMMA.16816.F32 R20, R168.reuse, R172, R20 ;  /* 0x000000aca814723c */ /* 0x042ff00000001814 */
[C---:B------:R-:W-:Y:S01]  /*eb60*/  HMMA.16816.F32 R24, R168.reuse, R174, R24 ;  /* 0x000000aea818723c */ /* 0x040fe20000001818 */
[----:B------:R-:W-:Y:S07]  /*eb70*/  LDSM.16.M88.4 R172, [R194] ;  /* 0x00000000c2ac783b */ /* 0x000fee0000000200 */
[C---:B--2---:R-:W-:Y:S08]  /*eb80*/  HMMA.16816.F32 R28, R168.reuse, R176, R28 ;  /* 0x000000b0a81c723c */ /* 0x044ff0000000181c */
[----:B------:R-:W-:Y:S01]  /*eb90*/  HMMA.16816.F32 R32, R168, R178, R32 ;  /* 0x000000b2a820723c */ /* 0x000fe20000001820 */
[----:B------:R-:W1:Y:S05]  /*eba0*/  LDSM.16.M88.4 R168, [R200] ;  /* 0x00000000c8a8783b */ /* 0x000e6a0000000200 */
[----:B------:R-:W2:Y:S02]  /*ebb0*/  LDSM.16.M88.4 R176, [R194+0x800] ;  /* 0x00080000c2b0783b */ /* 0x000ea40000000200 */
[C---:B-1----:R-:W-:Y:S08]  /*ebc0*/  HMMA.16816.F32 R4, R168.reuse, R172, R4 ;  /* 0x000000aca804723c */ /* 0x042ff00000001804 */
[C---:B------:R-:W-:Y:S01]  /*ebd0*/  HMMA.16816.F32 R8, R168.reuse, R174, R8 ;  /* 0x000000aea808723c */ /* 0x040fe20000001808 */
[----:B------:R-:W1:Y:S07]  /*ebe0*/  LDSM.16.M88.4 R172, [R194+0x1000] ;  /* 0x00100000c2ac783b */ /* 0x000e6e0000000200 */
[C---:B--2---:R-:W-:Y:S08]  /*ebf0*/  HMMA.16816.F32 R12, R168.reuse, R176, R12 ;  /* 0x000000b0a80c723c */ /* 0x044ff0000000180c */
[C---:B------:R-:W-:Y:S01]  /*ec00*/  HMMA.16816.F32 R16, R168.reuse, R178, R16 ;  /* 0x000000b2a810723c */ /* 0x040fe20000001810 */
[----:B------:R-:W2:Y:S07]  /*ec10*/  LDSM.16.M88.4 R176, [R194+0x1800] ;  /* 0x00180000c2b0783b */ /* 0x000eae0000000200 */
[C---:B-1----:R-:W-:Y:S08]  /*ec20*/  HMMA.16816.F32 R20, R168.reuse, R172, R20 ;  /* 0x000000aca814723c */ /* 0x042ff00000001814 */
[C---:B------:R-:W-:Y:S01]  /*ec30*/  HMMA.16816.F32 R24, R168.reuse, R174, R24 ;  /* 0x000000aea818723c */ /* 0x040fe20000001818 */
[----:B------:R-:W-:Y:S07]  /*ec40*/  LDSM.16.M88.4 R172, [R159+0x2000] ;  /* 0x002000009fac783b */ /* 0x000fee0000000200 */
[C---:B--2---:R-:W-:Y:S08]  /*ec50*/  HMMA.16816.F32 R28, R168.reuse, R176, R28 ;  /* 0x000000b0a81c723c */ /* 0x044ff0000000181c */
[----:B------:R-:W-:Y:S01]  /*ec60*/  HMMA.16816.F32 R32, R168, R178, R32 ;  /* 0x000000b2a820723c */ /* 0x000fe20000001820 */
[----:B------:R-:W1:Y:S05]  /*ec70*/  LDSM.16.M88.4 R168, [R198+0x4000] ;  /* 0x00400000c6a8783b */ /* 0x000e6a0000000200 */
        /* <DEDUP_REMOVED lines=9> */
[----:B------:R-:W-:Y:S07]  /*ed10*/  LDSM.16.M88.4 R172, [R214] ;  /* 0x00000000d6ac783b */ /* 0x000fee0000000200 */
[C---:B--2---:R-:W-:Y:S08]  /*ed20*/  HMMA.16816.F32 R28, R168.reuse, R176, R28 ;  /* 0x000000b0a81c723c */ /* 0x044ff0000000181c */
[----:B------:R-:W-:Y:S01]  /*ed30*/  HMMA.16816.F32 R32, R168, R178, R32 ;  /* 0x000000b2a820723c */ /* 0x000fe20000001820 */
[----:B------:R-:W1:Y:S05]  /*ed40*/  LDSM.16.M88.4 R168, [R199+0x4000] ;  /* 0x00400000c7a8783b */ /* 0x000e6a0000000200 */
[----:B------:R-:W2:Y:S02]  /*ed50*/  LDSM.16.M88.4 R176, [R213] ;  /* 0x00000000d5b0783b */ /* 0x000ea40000000200 */
[C---:B-1----:R-:W-:Y:S08]  /*ed60*/  HMMA.16816.F32 R4, R168.reuse, R172, R4 ;  /* 0x000000aca804723c */ /* 0x042ff00000001804 */
[C---:B------:R-:W-:Y:S01]  /*ed70*/  HMMA.16816.F32 R8, R168.reuse, R174, R8 ;  /* 0x000000aea808723c */ /* 0x040fe20000001808 */
[----:B------:R-:W1:Y:S07]  /*ed80*/  LDSM.16.M88.4 R172, [R212] ;  /* 0x00000000d4ac783b */ /* 0x000e6e0000000200 */
[C---:B--2---:R-:W-:Y:S08]  /*ed90*/  HMMA.16816.F32 R12, R168.reuse, R176, R12 ;  /* 0x000000b0a80c723c */ /* 0x044ff0000000180c */
[C---:B------:R-:W-:Y:S01]  /*eda0*/  HMMA.16816.F32 R16, R168.reuse, R178, R16 ;  /* 0x000000b2a810723c */ /* 0x040fe20000001810 */
[----:B------:R-:W2:Y:S07]  /*edb0*/  LDSM.16.M88.4 R176, [R211] ;  /* 0x00000000d3b0783b */ /* 0x000eae0000000200 */
        /* <DEDUP_REMOVED lines=129> */
[----:B------:R-:W2:Y:S01]  /*f5d0*/  LDSM.16.M88.4 R176, [R194+0x7800] ;  /* 0x00780000c2b0783b */ /* 0x000ea20000000200 */
[----:B------:R-:W-:Y:S04]  /*f5e0*/  DEPBAR.LE SB0, 0x0 ;  /* 0x000080000000791a */ /* 0x000fe80000000000 */
[----:B------:R-:W-:Y:S02]  /*f5f0*/  BAR.SYNC.DEFER_BLOCKING 0x0 ;  /* 0x0000000000007b1d */ /* 0x000fe40000010000 */
[C---:B-1----:R-:W-:Y:S04]  /*f600*/  HMMA.16816.F32 R20, R168.reuse, R172, R20 ;  /* 0x000000aca814723c */ /* 0x042fe80000001814 */
[----:B------:R-:W-:Y:S01]  /*f610*/  @!PT LDS RZ, [RZ] ;  /* 0x00000000fffff984 */ /* 0x000fe20000000800 */
[----:B------:R-:W-:Y:S01]  /*f620*/  @!PT LDS RZ, [RZ] ;  /* 0x00000000fffff984 */ /* 0x000fe20000000800 */
[----:B------:R-:W-:Y:S01]  /*f630*/  @!PT LDS RZ, [RZ] ;  /* 0x00000000fffff984 */ /* 0x000fe20000000800 */
[----:B------:R1:W-:Y:S03]  /*f640*/  @P0 LDGSTS.E.BYPASS.LTC128B.128 [R223+0x8100], [R220.64], !P5 ;  /* 0x08100000dcdf0fae */ /* 0x0003e6000e901d46 */
[----:B------:R-:W-:Y:S01]  /*f650*/  @P0 IADD3 R173, P1, R230, 0x80, RZ ;  /* 0x00000080e6ad0810 */ /* 0x000fe20007f3e0ff */
[C---:B------:R-:W-:Y:S01]  /*f660*/  HMMA.16816.F32 R24, R168.reuse, R174, R24 ;  /* 0x000000aea818723c */ /* 0x040fe20000001818 */
[----:B------:R3:W-:Y:S03]  /*f670*/  @P0 LDGSTS.E.BYPASS.LTC128B.128 [R223+0xa100], [R180.64], !P4 ;  /* 0x0a100000b4df0fae */ /* 0x0007e6000e101d46 */
[----:B------:R-:W-:Y:S01]  /*f680*/  @P0 IMAD.X R188, RZ, RZ, R229, P1 ;  /* 0x000000ffffbc0224 */ /* 0x000fe200008e06e5 */
[----:B------:R-:W-:Y:S03]  /*f690*/  @P0 IADD3 R0, P1, R156, R173, RZ ;  /* 0x000000ad9c000210 */ /* 0x000fe60007f3e0ff */
[C---:B--2---:R-:W-:Y:S04]  /*f6a0*/  HMMA.16816.F32 R28, R168.reuse, R176, R28 ;  /* 0x000000b0a81c723c */ /* 0x044fe8000000181c */
[C---:B------:R-:W-:Y:S01]  /*f6b0*/  @P0 IMAD.X R3, R219.reuse, 0x1, R188, P1 ;  /* 0x00000001db030824 */ /* 0x040fe200008e06bc */
[C---:B------:R-:W-:Y:S03]  /*f6c0*/  @P0 LEA R186, P1, R0.reuse, c[0x0][0x1c8], 0x1 ;  /* 0x0000720000ba0a11 */ /* 0x040fe600078208ff */
[----:B------:R-:W-:Y:S04]  /*f6d0*/  HMMA.16816.F32 R32, R168, R178, R32 ;  /* 0x000000b2a820723c */ /* 0x000fe80000001820 */
[----:B------:R-:W-:Y:S01]  /*f6e0*/  @P0 LEA.HI.X R187, R0, c[0x0][0x1cc], R3, 0x1, P1 ;  /* 0x0000730000bb0a11 */ /* 0x000fe200008f0c03 */
[----:B------:R-:W-:Y:S04]  /*f6f0*/  @P0 IMAD.MOV.U32 R0, RZ, RZ, c[0x0][0x1e0] ;  /* 0x00007800ff000624 */ /* 0x000fe800078e00ff */
[----:B------:R1:W-:Y:S03]  /*f700*/  @P0 LDGSTS.E.BYPASS.LTC128B.128 [R223+0xc100], [R186.64], !P3 ;  /* 0x0c100000badf0fae */ /* 0x0003e6000d901d46 */
[C---:B------:R-:W-:Y:S04]  /*f710*/  @P0 LEA R3, P1, R0.reuse, R156, 0x5 ;  /* 0x0000009c00030211 */ /* 0x040fe800078228ff */
[----:B------:R-:W-:Y:S02]  /*f720*/  @P0 LEA.HI.X R0, R0, R219, R158, 0x5, P1 ;  /* 0x000000db00000211 */ /* 0x000fe400008f2c9e */
[----:B------:R-:W-:Y:S05]  /*f730*/  @P0 IADD3 R158, P1, R230, 0xc0, RZ ;  /* 0x000000c0e69e0810 */ /* 0x000fea0007f3e0ff */
[--C-:B------:R-:W-:Y:S01]  /*f740*/  @P0 IMAD.X R172, RZ, RZ, R229.reuse, P1 ;  /* 0x000000ffffac0224 */ /* 0x100fe200008e06e5 */
[----:B------:R-:W-:Y:S05]  /*f750*/  @P0 IADD3 R156, P1, R156, R158, RZ ;  /* 0x0000009e9c9c0210 */ /* 0x000fea0007f3e0ff */
[----:B------:R-:W-:Y:S01]  /*f760*/  @P0 IMAD.X R174, R219, 0x1, R172, P1 ;  /* 0x00000001dbae0824 */ /* 0x000fe200008e06ac */
[C---:B------:R-:W-:Y:S04]  /*f770*/  @P0 LEA R184, P1, R156.reuse, c[0x0][0x1c8], 0x1 ;  /* 0x000072009cb80a11 */ /* 0x040fe800078208ff */
[----:B------:R-:W-:Y:S02]  /*f780*/  @P0 LEA.HI.X R185, R156, c[0x0][0x1cc], R174, 0x1, P1 ;  /* 0x000073009cb90a11 */ /* 0x000fe400008f0cae */
[C---:B------:R-:W-:Y:S03]  /*f790*/  @P0 IADD3 R156, P1, R3.reuse, R230, RZ ;  /* 0x000000e6039c0210 */ /* 0x040fe60007f3e0ff */
[----:B------:R1:W-:Y:S02]  /*f7a0*/  @P0 LDGSTS.E.BYPASS.LTC128B.128 [R223+0xe100], [R184.64], !P2 ;  /* 0x0e100000b8df0fae */ /* 0x0003e4000d101d46 */
[----:B------:R-:W-:Y:S01]  /*f7b0*/  @P0 IMAD.X R174, R0, 0x1, R229, P1 ;  /* 0x0000000100ae0824 */ /* 0x000fe200008e06e5 */
[C---:B------:R-:W-:Y:S04]  /*f7c0*/  @P0 LEA R182, P1, R156.reuse, c[0x0][0x1c8], 0x1 ;  /* 0x000072009cb60a11 */ /* 0x040fe800078208ff */
[----:B------:R-:W-:Y:S02]  /*f7d0*/  @P0 LEA.HI.X R183, R156, c[0x0][0x1cc], R174, 0x1, P1 ;  /* 0x000073009cb70a11 */ /* 0x000fe400008f0cae */
[C---:B------:R-:W-:Y:S03]  /*f7e0*/  @P0 IADD3 R156, P1, R3.reuse, R222, RZ ;  /* 0x000000de039c0210 */ /* 0x040fe60007f3e0ff */
[----:B------:R1:W-:Y:S02]  /*f7f0*/  @P0 LDGSTS.E.BYPASS.LTC128B.128 [R223+0x9100], [R182.64], !P5 ;  /* 0x09100000b6df0fae */ /* 0x0003e4000e901d46 */
[----:B------:R-:W-:Y:S01]  /*f800*/  @P0 IMAD.X R174, R0, 0x1, R224, P1 ;  /* 0x0000000100ae0824 */ /* 0x000fe200008e06e0 */
[C---:B---3--:R-:W-:Y:S04]  /*f810*/  @P0 LEA R180, P1, R156.reuse, c[0x0][0x1c8], 0x1 ;  /* 0x000072009cb40a11 */ /* 0x048fe800078208ff */
[----:B------:R-:W-:Y:S02]  /*f820*/  @P0 LEA.HI.X R181, R156, c[0x0][0x1cc], R174, 0x1, P1 ;  /* 0x000073009cb50a11 */ /* 0x000fe400008f0cae */
[C---:B------:R-:W-:Y:S03]  /*f830*/  @P0 IADD3 R156, P1, R3.reuse, R173, RZ ;  /* 0x000000ad039c0210 */ /* 0x040fe60007f3e0ff */
[----:B------:R1:W-:Y:S02]  /*f840*/  @P0 LDGSTS.E.BYPASS.LTC128B.128 [R223+0xb100], [R180.64], !P4 ;  /* 0x0b100000b4df0fae */ /* 0x0003e4000e101d46 */
[----:B------:R-:W-:Y:S01]  /*f850*/  @P0 IMAD.X R173, R0, 0x1, R188, P1 ;  /* 0x0000000100ad0824 */ /* 0x000fe200008e06bc */
[----:B------:R-:W-:Y:S01]  /*f860*/  @P0 IADD3 R3, P1, R3, R158, RZ ;  /* 0x0000009e03030210 */ /* 0x000fe20007f3e0ff */
[----:B------:R-:W-:Y:S04]  /*f870*/  IMAD.SHL.U32 R158, R218, 0x40, RZ ;  /* 0x00000040da9e7824 */ /* 0x000fe800078e00ff */
[----:B------:R-:W-:Y:S01]  /*f880*/  @P0 IMAD.X R0, R0, 0x1, R172, P1 ;  /* 0x0000000100000824 */ /* 0x000fe200008e06ac */
[C---:B------:R-:W-:Y:S01]  /*f890*/  @P0 LEA R176, P1, R156.reuse, c[0x0][0x1c8], 0x1 ;  /* 0x000072009cb00a11 */ /* 0x040fe200078208ff */
[----:B-----5:R-:W-:Y:S02]  /*f8a0*/  IMAD.IADD R172, R225, 0x1, R243 ;  /* 0x00000001e1ac7824 */ /* 0x020fe400078e02f3 */
        /* <DEDUP_REMOVED lines=15> */
[----:B--2---:R-:W-:Y:S02]  /*f9a0*/  IMAD.IADD R3, R173, 0x1, R156 ;  /* 0x00000001ad037824 */ /* 0x004fe400078e029c */
        /* <DEDUP_REMOVED lines=15> */
.L_x_4291:
[----:B------:R-:W-:Y:S04]  /*faa0*/  MOV R168, c[0x0][0x32c] ;  /* 0x0000cb0000a87a02 */ /* 0x000fe80000000f00 */
[----:B------:R-:W-:Y:S11]  /*fab0*/  ISETP.NE.AND P0, PT, R168, 0x1, PT ;  /* 0x00000001a800780c */ /* 0x000ff60003f05270 */
[----:B------:R-:W-:Y:S02]  /*fac0*/  @!UPT UIADD3 URZ, URZ, URZ, URZ ;  /* 0x0000003f3f3ff290 */ /* 0x000fe4000fffe03f */
[----:B------:R-:W-:Y:S05]  /*fad0*/  @P0 IMAD.HI.U32 R168, R156, c[0x0][0x330], RZ ;  /* 0x0000cc009ca80a27 */ /* 0x000fea00078e00ff */
[----:B------:R-:W-:Y:S02]  /*fae0*/  @P0 SHF.R.U32.HI R156, RZ, c[0x0][0x334], R168 ;  /* 0x0000cd00ff9c0a19 */ /* 0x000fe400000116a8 */
.L_x_4292:
[----:B------:R-:W-:Y:S05]  /*faf0*/  BSYNC B0 ;  /* 0x0000000000007941 */ /* 0x000fea0003800000 */
.L_x_4290:
[----:B------:R-:W-:Y:S04]  /*fb00*/  IMAD R156, R156, c[0x0][0x32c], -R158 ;  /* 0x0000cb009c9c7a24 */ /* 0x000fe800078e0a9e */
[----:B------:R-:W-:Y:S05]  /*fb10*/  IMAD.IADD R156, R156, 0x1, -R238 ;  /* 0x000000019c9c7824 */ /* 0x000fea00078e0aee */
[----:B------:R-:W-:Y:S02]  /*fb20*/  IMNMX R0, R0, R156, !PT ;  /* 0x0000009c00007217 */ /* 0x000fe40007800200 */
[----:B------:R-:W-:Y:S04]  /*fb30*/  IADD3 R156, R156, c[0x0][0x32c], RZ ;  /* 0x0000cb009c9c7a10 */ /* 0x000fe80007ffe0ff */
[----:B------:R-:W-:Y:S02]  /*fb40*/  IMNMX R3, R3, R156, PT ;  /* 0x0000009c03037217 */ /* 0x000fe40003800200 */
.L_x_4289:
        /* <DEDUP_REMOVED lines=66> */
.L_x_4295:
[----:B------:R-:W-:Y:S04]  /*ff70*/  MOV R21, c[0x0][0x32c] ;  /* 0x0000cb0000157a02 */ /* 0x000fe80000000f00 */
[----:B------:R-:W-:Y:S11]  /*ff80*/  ISETP.NE.AND P0, PT, R21, 0x1, PT ;  /* 0x000000011500780c */ /* 0x000ff60003f05270 */
[----:B------:R-:W-:Y:S02]  /*ff90*/  @!UPT UIADD3 URZ, URZ, URZ, URZ ;  /* 0x0000003f3f3ff290 */ /* 0x000fe4000fffe03f */
[----:B------:R-:W-:Y:S05]  /*ffa0*/  @P0 IMAD.HI.U32 R21, R0, c[0x0][0x330], RZ ;  /* 0x0000cc0000150a27 */ /* 0x000fea00078e00ff */
[----:B------:R-:W-:Y:S02]  /*ffb0*/  @P0 SHF.R.U32.HI R0, RZ, c[0x0][0x334], R21 ;  /* 0x0000cd00ff000a19 */ /* 0x000fe40000011615 */
.L_x_4296:
[----:B------:R-:W-:Y:S05]  /*ffc0*/  BSYNC B0 ;  /* 0x0000000000007941 */ /* 0x000fea0003800000 */
.L_x_4294:
[----:B------:R-:W-:Y:S04]  /*ffd0*/  IMAD R158, R0, c[0x0][0x32c], -R158 ;  /* 0x0000cb00009e7a24 */ /* 0x000fe800078e0a9e */
[----:B------:R-:W-:Y:S05]  /*ffe0*/  IMAD.IADD R0, R158, 0x1, -R238 ;  /* 0x000000019e007824 */ /* 0x000fea00078e0aee */
[----:B------:R-:W-:Y:S02]  /*fff0*/  IMNMX R3, R3, R0, !PT ;  /* 0x0000000003037217 */ /* 0x000fe40007800200 */
[----:B------:R-:W-:Y:S04]  /*10000*/  IADD3 R0, R0, c[0x0][0x32c], RZ ;  /* 0x0000cb0000007a10 */ /* 0x000fe80007ffe0ff */
[----:B------:R-:W-:Y:S02]  /*10010*/  IMNMX R4, R4, R0, PT ;  /* 0x0000000004047217 */ /* 0x000fe40003800200 */
.L_x_4293:
        /* <DEDUP_REMOVED lines=51> */
[--C-:B------:R-:W-:Y:S02]  /*10350*/  FFMA.FTZ R185, R12, c[0x0][0x2d0], -R2.reuse ;  /* 0x0000b4000cb97a23 */ /* 0x100fe40000010802 */
[----:B------:R-:W-:Y:S01]  /*10360*/  FFMA.FTZ R183, R8, c[0x0][0x2d0], -R2 ;  /* 0x0000b40008b77a23 */ /* 0x000fe20000010802 */
[C---:B------:R-:W-:Y:S02]  /*10370*/  ISETP.LT.OR P0, PT, R4.reuse, 0xa, P0 ;  /* 0x0000000a0400780c */ /* 0x040fe40000701670 */
[----:B------:R-:W1:Y:S02]  /*10380*/  MUFU.EX2 R2, R0 ;  /* 0x0000000000027308 */ /* 0x000e640000000800 */
[----:B------:R-:W-:Y:S02]  /*10390*/  FSEL R11, R11, -INF , !P0 ;  /* 0xff8000000b0b7808 */ /* 0x000fe40004000000 */
[C---:B------:R-:W-:Y:S04]  /*103a0*/  ISETP.GT.AND P0, PT, R3.reuse, 0x10, P1 ;  /* 0x000000100300780c */ /* 0x040fe80000f04270 */
[----:B------:R-:W-:Y:S02]  /*103b0*/  ISETP.LT.OR P0, PT, R4, 0x11, P0 ;  /* 0x000000110400780c */ /* 0x000fe40000701670 */
[----:B------:R-:W2:Y:S02]  /*103c0*/  MUFU.EX2 R8, R24 ;  /* 0x0000001800087308 */ /* 0x000ea40000000800 */
[----:B------:R-:W-:Y:S02]  /*103d0*/  FSEL R33, R14, -INF , !P0 ;  /* 0xff8000000e217808 */ /* 0x000fe40004000000 */
[----:B------:R-:W-:Y:S04]  /*103e0*/  ISETP.GT.AND P0, PT, R3, 0x11, P1 ;  /* 0x000000110300780c */ /* 0x000fe80000f04270 */
[----:B------:R-:W-:Y:S02]  /*103f0*/  ISETP.LT.OR P0, PT, R4, 0x12, P0 ;  /* 0x000000120400780c */ /* 0x000fe40000701670 */
[----:B------:R-:W-:Y:S02]  /*10400*/  MUFU.EX2 R17, R32 ;  /* 0x0000002000117308 */ /* 0x000fe40000000800 */
[----:B------:R-:W-:Y:S02]  /*10410*/  FSEL R15, R15, -INF , !P0 ;  /* 0xff8000000f0f7808 */ /* 0x000fe40004000000 */
[C---:B------:R-:W-:Y:S01]  /*10420*/  ISETP.GT.AND P0, PT, R3.reuse, 0x18, P1 ;  /* 0x000000180300780c */ /* 0x040fe20000f04270 */
[C---:B-1----:R-:W-:Y:S02]  /*10430*/  FFMA.FTZ R0, R2.reuse, R237, R9 ;  /* 0x000000ed02007223 */ /* 0x042fe40000010009 */
[----:B------:R-:W-:Y:S01]  /*10440*/  FMUL.FTZ R132, R2, R132 ;  /* 0x0000008402847220 */ /* 0x000fe20000410000 */
[----:B------:R-:W-:Y:S01]  /*10450*/  ISETP.LT.OR P0, PT, R4, 0x19, P0 ;  /* 0x000000190400780c */ /* 0x000fe20000701670 */
[C---:B------:R-:W-:Y:S01]  /*10460*/  FMUL.FTZ R133, R2.reuse, R133 ;  /* 0x0000008502857220 */ /* 0x040fe20000410000 */
[----:B------:R-:W-:Y:S01]  /*10470*/  MUFU.EX2 R178, R178 ;  /* 0x000000b200b27308 */ /* 0x000fe20000000800 */
[----:B------:R-:W-:Y:S01]  /*10480*/  FMUL.FTZ R136, R2, R136 ;  /* 0x0000008802887220 */ /* 0x000fe20000410000 */
[----:B------:R-:W-:Y:S01]  /*10490*/  FSEL R158, R18, -INF , !P0 ;  /* 0xff800000129e7808 */ /* 0x000fe20004000000 */
[C---:B------:R-:W-:Y:S01]  /*104a0*/  FMUL.FTZ R137, R2.reuse, R137 ;  /* 0x0000008902897220 */ /* 0x040fe20000410000 */
[----:B------:R-:W-:Y:S01]  /*104b0*/  ISETP.GT.AND P0, PT, R3, 0x19, P1 ;  /* 0x000000190300780c */ /* 0x000fe20000f04270 */
[----:B------:R-:W-:Y:S01]  /*104c0*/  FMUL.FTZ R140, R2, R140 ;  /* 0x0000008c028c7220 */ /* 0x000fe20000410000 */
[----:B--2---:R-:W-:Y:S01]  /*104d0*/  F2FP.PACK_AB R16, R8, R9 ;  /* 0x000000090810723e */ /* 0x004fe200000000ff */
[----:B------:R-:W-:Y:S01]  /*104e0*/  FMUL.FTZ R141, R2, R141 ;  /* 0x0000008d028d7220 */ /* 0x000fe20000410000 */
[----:B------:R-:W-:Y:S01]  /*104f0*/  ISETP.LT.OR P0, PT, R4, 0x1a, P0 ;  /* 0x0000001a0400780c */ /* 0x000fe20000701670 */
[C---:B------:R-:W-:Y:S01]  /*10500*/  FMUL.FTZ R144, R2.reuse, R144 ;  /* 0x0000009002907220 */ /* 0x040fe20000410000 */
[----:B------:R-:W-:Y:S01]  /*10510*/  MUFU.EX2 R9, R28 ;  /* 0x0000001c00097308 */ /* 0x000fe20000000800 */
[C---:B------:R-:W-:Y:S01]  /*10520*/  FMUL.FTZ R145, R2.reuse, R145 ;  /* 0x0000009102917220 */ /* 0x040fe20000410000 */
[----:B------:R-:W-:Y:S01]  /*10530*/  FSEL R168, R19, -INF , !P0 ;  /* 0xff80000013a87808 */ /* 0x000fe20004000000 */
[C---:B------:R-:W-:Y:S01]  /*10540*/  FMUL.FTZ R148, R2.reuse, R148 ;  /* 0x0000009402947220 */ /* 0x040fe20000410000 */
[C---:B------:R-:W-:Y:S01]  /*10550*/  ISETP.GT.AND P0, PT, R3.reuse, 0x20, P1 ;  /* 0x000000200300780c */ /* 0x040fe20000f04270 */
[C---:B------:R-:W-:Y:S02]  /*10560*/  FMUL.FTZ R149, R2.reuse, R149 ;  /* 0x0000009502957220 */ /* 0x040fe40000410000 */
[----:B------:R-:W-:Y:S01]  /*10570*/  FMUL.FTZ R152, R2, R152 ;  /* 0x0000009802987220 */ /* 0x000fe20000410000 */
[----:B------:R-:W-:Y:S01]  /*10580*/  ISETP.LT.OR P0, PT, R4, 0x21, P0 ;  /* 0x000000210400780c */ /* 0x000fe20000701670 */
[C---:B------:R-:W-:Y:S01]  /*10590*/  FMUL.FTZ R153, R2.reuse, R153 ;  /* 0x0000009902997220 */ /* 0x040fe20000410000 */
[----:B------:R-:W1:Y:S01]  /*105a0*/  MUFU.EX2 R19, R29 ;  /* 0x0000001d00137308 */ /* 0x000e620000000800 */
        /* <DEDUP_REMOVED lines=12> */
[----:B------:R-:W-:Y:S01]  /*10670*/  LDSM.16.MT88.4 R20, [R192] ;  /* 0x00000000c014783b */ /* 0x000fe20000004200 */
[----:B------:R-:W-:Y:S02]  /*10680*/  FMUL.FTZ R49, R2, R49 ;  /* 0x0000003102317220 */ /* 0x000fe40000410000 */
[----:B------:R-:W-:Y:S01]  /*10690*/  ISETP.LT.OR P0, PT, R4, 0x29, P0 ;  /* 0x000000290400780c */ /* 0x000fe20000701670 */
[C---:B------:R-:W-:Y:S02]  /*106a0*/  FMUL.FTZ R52, R2.reuse, R52 ;  /* 0x0000003402347220 */ /* 0x040fe40000410000 */
[----:B------:R-:W-:Y:S01]  /*106b0*/  FMUL.FTZ R53, R2, R53 ;  /* 0x0000003502357220 */ /* 0x000fe20000410000 */
[----:B------:R-:W-:Y:S01]  /*106c0*/  FSEL R171, R26, -INF , !P0 ;  /* 0xff8000001aab7808 */ /* 0x000fe20004000000 */
[C---:B------:R-:W-:Y:S01]  /*106d0*/  FMUL.FTZ R56, R2.reuse, R56 ;  /* 0x0000003802387220 */ /* 0x040fe20000410000 */
[----:B------:R-:W-:Y:S01]  /*106e0*/  ISETP.GT.AND P0, PT, R3, 0x29, P1 ;  /* 0x000000290300780c */ /* 0x000fe20000f04270 */
[C---:B------:R-:W-:Y:S01]  /*106f0*/  FMUL.FTZ R57, R2.reuse, R57 ;  /* 0x0000003902397220 */ /* 0x040fe20000410000 */
[----:B-1----:R-:W-:Y:S01]  /*10700*/  F2FP.PACK_AB R24, R17, R19 ;  /* 0x000000131118723e */ /* 0x002fe200000000ff */
        /* <DEDUP_REMOVED lines=36> */
[----:B------:R-:W1:Y:S01]  /*10950*/  MUFU.EX2 R8, R25 ;  /* 0x0000001900087308 */ /* 0x000e620000000800 */
        /* <DEDUP_REMOVED lines=18> */
[----:B------:R-:W-:Y:S01]  /*10a80*/  FMUL.FTZ R124, R2, R124 ;  /* 0x0000007c027c7220 */ /* 0x000fe20000410000 */
[----:B-1----:R-:W-:Y:S01]  /*10a90*/  F2FP.PACK_AB R18, R8, R9 ;  /* 0x000000090812723e */ /* 0x002fe200000000ff */
[----:B------:R-:W-:Y:S01]  /*10aa0*/  FMUL.FTZ R125, R2, R125 ;  /* 0x0000007d027d7220 */ /* 0x000fe20000410000 */
[----:B------:R-:W-:Y:S01]  /*10ab0*/  FMNMX.FTZ R0, R168, R0, !PT ;  /* 0x00000000a8007209 */ /* 0x000fe20007810000 */
[C---:B------:R-:W-:Y:S02]  /*10ac0*/  FMUL.FTZ R128, R2.reuse, R128 ;  /* 0x0000008002807220 */ /* 0x040fe40000410000 */
[----:B------:R-:W-:Y:S01]  /*10ad0*/  FMUL.FTZ R129, R2, R129 ;  /* 0x0000008102817220 */ /* 0x000fe20000410000 */
        /* <DEDUP_REMOVED lines=15> */
[C---:B------:R-:W-:Y:S02]  /*10bd0*/  FMUL.FTZ R4, R3.reuse, c[0x0][0x2d0] ;  /* 0x0000b40003047a20 */ /* 0x040fe40000410000 */
[----:B------:R-:W-:Y:S01]  /*10be0*/  FADD.FTZ R14, R8, R0 ;  /* 0x00000000080e7221 */ /* 0x000fe20000010000 */
[----:B------:R-:W-:Y:S01]  /*10bf0*/  FSEL R0, R3, RZ, P0 ;  /* 0x000000ff03007208 */ /* 0x000fe20000000000 */
[----:B------:R-:W-:Y:S01]  /*10c00*/  FMUL.FTZ R8, R2, R164 ;  /* 0x000000a402087220 */ /* 0x000fe20000410000 */
[----:B------:R-:W-:Y:S01]  /*10c10*/  FSEL R13, R4, RZ, P0 ;  /* 0x000000ff040d7208 */ /* 0x000fe20000000000 */
[----:B------:R-:W-:Y:S01]  /*10c20*/  FMUL.FTZ R4, R2, R160 ;  /* 0x000000a002047220 */ /* 0x000fe20000410000 */
[----:B------:R-:W-:Y:S01]  /*10c30*/  ISETP.GT.AND P0, PT, R218, R228, PT ;  /* 0x000000e4da00720c */ /* 0x000fe20003f04270 */
[----:B------:R-:W-:Y:S02]  /*10c40*/  FADD.FTZ R0, -R0, R157 ;  /* 0x0000009d00007221 */ /* 0x000fe40000010100 */
[--C-:B------:R-:W-:Y:S02]  /*10c50*/  FFMA.FTZ R6, R6, c[0x0][0x2d0], -R13.reuse ;  /* 0x0000b40006067a23 */ /* 0x100fe4000001080d */
[----:B------:R-:W-:Y:S02]  /*10c60*/  FMUL.FTZ R0, R0, c[0x0][0x2d0] ;  /* 0x0000b40000007a20 */ /* 0x000fe40000410000 */
[--C-:B------:R-:W-:Y:S01]  /*10c70*/  FFMA.FTZ R10, R5, c[0x0][0x2d0], -R13.reuse ;  /* 0x0000b400050a7a23 */ /* 0x100fe2000001080d */
[----:B------:R1:W-:Y:S01]  /*10c80*/  MUFU.EX2 R160, R6 ;  /* 0x0000000600a07308 */ /* 0x0003e20000000800 */
[----:B------:R-:W-:Y:S02]  /*10c90*/  FMUL.FTZ R5, R2, R161 ;  /* 0x000000a102057220 */ /* 0x000fe40000410000 */
[--C-:B------:R-:W-:Y:S02]  /*10ca0*/  FFMA.FTZ R2, R11, c[0x0][0x2d0], -R13.reuse ;  /* 0x0000b4000b027a23 */ /* 0x100fe4000001080d */
[--C-:B------:R-:W-:Y:S05]  /*10cb0*/  FFMA.FTZ R7, R7, c[0x0][0x2d0], -R13.reuse ;  /* 0x0000b40007077a23 */ /* 0x100fea000001080d */
[----:B------:R-:W2:Y:S10]  /*10cc0*/  MUFU.EX2 R31, R7 ;  /* 0x00000007001f7308 */ /* 0x000eb40000000800 */
[----:B------:R-:W-:Y:S01]  /*10cd0*/  MUFU.EX2 R30, R10 ;  /* 0x0000000a001e7308 */ /* 0x000fe20000000800 */
[----:B-1----:R-:W-:Y:S04]  /*10ce0*/  FADD.FTZ R6, R19, R14 ;  /* 0x0000000e13067221 */ /* 0x002fe80000010000 */
[----:B------:R-:W-:Y:S05]  /*10cf0*/  FADD.FTZ R164, R17, R6 ;  /* 0x0000000611a47221 */ /* 0x000fea0000010000 */
[----:B------:R-:W1:Y:S01]  /*10d00*/  MUFU.EX2 R0, R0 ;  /* 0x0000000000007308 */ /* 0x000e620000000800 */
[----:B--2---:R-:W-:Y:S09]  /*10d10*/  F2FP.PACK_AB R17, R31, R160 ;  /* 0x000000a01f11723e */ /* 0x004ff200000000ff */
[----:B------:R-:W2:Y:S10]  /*10d20*/  MUFU.EX2 R29, R2 ;  /* 0x00000002001d7308 */ /* 0x000eb40000000800 */
[----:B------:R-:W-:Y:S01]  /*10d30*/  MUFU.EX2 R161, R174 ;  /* 0x000000ae00a17308 */ /* 0x000fe20000000800 */
[C---:B-1----:R-:W-:Y:S02]  /*10d40*/  FMUL.FTZ R6, R0.reuse, R162 ;  /* 0x000000a200067220 */ /* 0x042fe40000410000 */
[C---:B------:R-:W-:Y:S02]  /*10d50*/  FMUL.FTZ R7, R0.reuse, R163 ;  /* 0x000000a300077220 */ /* 0x040fe40000410000 */
[C---:B------:R-:W-:Y:S02]  /*10d60*/  FMUL.FTZ R10, R0.reuse, R166 ;  /* 0x000000a6000a7220 */ /* 0x040fe40000410000 */
[C---:B------:R-:W-:Y:S03]  /*10d70*/  FMUL.FTZ R11, R0.reuse, R167 ;  /* 0x000000a7000b7220 */ /* 0x040fe60000410000 */
[----:B------:R-:W1:Y:S01]  /*10d80*/  MUFU.EX2 R162, R173 ;  /* 0x000000ad00a27308 */ /* 0x000e620000000800 */
[C---:B------:R-:W-:Y:S01]  /*10d90*/  FMUL.FTZ R134, R0.reuse, R134 ;  /* 0x0000008600867220 */ /* 0x040fe20000410000 */
[----:B--2---:R-:W-:Y:S01]  /*10da0*/  F2FP.PACK_AB R19, R29, R30 ;  /* 0x0000001e1d13723e */ /* 0x004fe200000000ff */
[C---:B------:R-:W-:Y:S02]  /*10db0*/  FMUL.FTZ R135, R0.reuse, R135 ;  /* 0x0000008700877220 */ /* 0x040fe40000410000 */
[C---:B------:R-:W-:Y:S02]  /*10dc0*/  FMUL.FTZ R138, R0.reuse, R138 ;  /* 0x0000008a008a7220 */ /* 0x040fe40000410000 */
[C---:B------:R-:W-:Y:S02]  /*10dd0*/  FMUL.FTZ R139, R0.reuse, R139 ;  /* 0x0000008b008b7220 */ /* 0x040fe40000410000 */
[C---:B------:R-:W-:Y:S01]  /*10de0*/  HMMA.16816.F32 R4, R16.reuse, R20, R4 ;  /* 0x000000141004723c */ /* 0x040fe20000001804 */
[----:B------:R-:W-:Y:S04]  /*10df0*/  MUFU.EX2 R163, R181 ;  /* 0x000000b500a37308 */ /* 0x000fe80000000800 */
[C---:B------:R-:W-:Y:S02]  /*10e00*/  FMUL.FTZ R142, R0.reuse, R142 ;  /* 0x0000008e008e7220 */ /* 0x040fe40000410000 */
[C---:B------:R-:W-:Y:S01]  /*10e10*/  FMUL.FTZ R143, R0.reuse, R143 ;  /* 0x0000008f008f7220 */ /* 0x040fe20000410000 */
[C---:B------:R-:W-:Y:S01]  /*10e20*/  HMMA.16816.F32 R8, R16.reuse, R22, R8 ;  /* 0x000000161008723c */ /* 0x040fe20000001808 */
[----:B------:R-:W2:Y:S02]  /*10e30*/  LDSM.16.MT88.4 R20, [R193] ;  /* 0x00000000c114783b */ /* 0x000ea40000004200 */
[----:B------:R-:W-:Y:S01]  /*10e40*/  MUFU.EX2 R173, R180 ;  /* 0x000000b400ad7308 */ /* 0x000fe20000000800 */
[----:B------:R-:W-:Y:S01]  /*10e50*/  FMUL.FTZ R146, R0, R146 ;  /* 0x0000009200927220 */ /* 0x000fe20000410000 */
[----:B-1----:R-:W-:Y:S01]  /*10e60*/  F2FP.PACK_AB R26, R162, R161 ;  /* 0x000000a1a21a723e */ /* 0x002fe200000000ff */
        /* <DEDUP_REMOVED lines=60> */
[----:B------:R-:W-:Y:S02]  /*11230*/  FFMA.FTZ R0, R0, R239, R160 ;  /* 0x000000ef00007223 */ /* 0x000fe400000100a0 */
[--C-:B------:R-:W-:Y:S02]  /*11240*/  FFMA.FTZ R2, R33, c[0x0][0x2d0], -R13.reuse ;  /* 0x0000b40021027a23 */ /* 0x100fe4000001080d */
[----:B------:R-:W-:Y:S02]  /*11250*/  FADD.FTZ R0, R31, R0 ;  /* 0x000000001f007221 */ /* 0x000fe40000010000 */
[----:B------:R2:W-:Y:S01]  /*11260*/  MUFU.EX2 R28, R2 ;  /* 0x00000002001c7308 */ /* 0x0005e20000000800 */
[C---:B-1----:R-:W-:Y:S08]  /*11270*/  HMMA.16816.F32 R148, R16.reuse, R20, R148 ;  /* 0x000000141094723c */ /* 0x042ff00000001894 */
[C---:B------:R-:W-:Y:S01]  /*11280*/  HMMA.16816.F32 R152, R16.reuse, R22, R152 ;  /* 0x000000161098723c */ /* 0x040fe20000001898 */
[----:B------:R-:W1:Y:S03]  /*11290*/  LDSM.16.MT88.4 R20, [R192+0x2000] ;  /* 0x00200000c014783b */ /* 0x000e660000004200 */
[--C-:B--2---:R-:W-:Y:S04]  /*112a0*/  FFMA.FTZ R2, R15, c[0x0][0x2d0], -R13.reuse ;  /* 0x0000b4000f027a23 */ /* 0x104fe8000001080d */
[----:B------:R-:W2:Y:S04]  /*112b0*/  MUFU.EX2 R157, R2 ;  /* 0x00000002009d7308 */ /* 0x000ea80000000800 */
[----:B--2---:R-:W-:Y:S01]  /*112c0*/  F2FP.PACK_AB R25, R157, R28 ;  /* 0x0000001c9d19723e */ /* 0x004fe200000000ff */
[C---:B-1----:R-:W-:Y:S03]  /*112d0*/  HMMA.16816.F32 R36, R16.reuse, R20, R36 ;  /* 0x000000141024723c */ /* 0x042fe60000001824 */
[--C-:B------:R-:W-:Y:S04]  /*112e0*/  FFMA.FTZ R2, R158, c[0x0][0x2d0], -R13.reuse ;  /* 0x0000b4009e027a23 */ /* 0x100fe8000001080d */
[----:B------:R1:W-:Y:S01]  /*112f0*/  MUFU.EX2 R32, R2 ;  /* 0x0000000200207308 */ /* 0x0003e20000000800 */
[C---:B------:R-:W-:Y:S01]  /*11300*/  HMMA.16816.F32 R40, R16.reuse, R22, R40 ;  /* 0x000000161028723c */ /* 0x040fe20000001828 */
[----:B------:R-:W2:Y:S03]  /*11310*/  LDSM.16.MT88.4 R20, [R193+0x2000] ;  /* 0x00200000c114783b */ /* 0x000ea60000004200 */
[--C-:B-1----:R-:W-:Y:S05]  /*11320*/  FFMA.FTZ R2, R168, c[0x0][0x2d0], -R13.reuse ;  /* 0x0000b400a8027a23 */ /* 0x102fea000001080d */
[----:B------:R-:W-:Y:S10]  /*11330*/  MUFU.EX2 R168, R185 ;  /* 0x000000b900a87308 */ /* 0x000ff40000000800 */
[----:B------:R-:W1:Y:S01]  /*11340*/  MUFU.EX2 R158, R2 ;  /* 0x00000002009e7308 */ /* 0x000e620000000800 */
[C---:B--2---:R-:W-:Y:S08]  /*11350*/  HMMA.16816.F32 R44, R16.reuse, R20, R44 ;  /* 0x00000014102c723c */ /* 0x044ff0000000182c */
[C---:B------:R-:W-:Y:S01]  /*11360*/  HMMA.16816.F32 R48, R16.reuse, R22, R48 ;  /* 0x000000161030723c */ /* 0x040fe20000001830 */
[----:B------:R-:W2:Y:S03]  /*11370*/  LDSM.16.MT88.4 R20, [R196+0x2000] ;  /* 0x00200000c414783b */ /* 0x000ea60000004200 */
[----:B-1----:R-:W-:Y:S01]  /*11380*/  F2FP.PACK_AB R27, R158, R32 ;  /* 0x000000209e1b723e */ /* 0x002fe200000000ff */
[--C-:B------:R-:W-:Y:S02]  /*11390*/  FFMA.FTZ R2, R169, c[0x0][0x2d0], -R13.reuse ;  /* 0x0000b400a9027a23 */ /* 0x100fe4000001080d */
[----:B------:R-:W1:Y:S10]  /*113a0*/  MUFU.EX2 R169, R184 ;  /* 0x000000b800a97308 */ /* 0x000e740000000800 */
[----:B------:R3:W-:Y:S01]  /*113b0*/  MUFU.EX2 R14, R2 ;  /* 0x00000002000e7308 */ /* 0x0007e20000000800 */
[C---:B--2---:R-:W-:Y:S08]  /*113c0*/  HMMA.16816.F32 R52, R16.reuse, R20, R52 ;  /* 0x000000141034723c */ /* 0x044ff00000001834 */
[C---:B------:R-:W-:Y:S01]  /*113d0*/  HMMA.16816.F32 R56, R16.reuse, R22, R56 ;  /* 0x000000161038723c */ /* 0x040fe20000001838 */
[----:B------:R-:W2:Y:S03]  /*113e0*/  LDSM.16.MT88.4 R20, [R195+0x2000] ;  /* 0x00200000c314783b */ /* 0x000ea60000004200 */
[--C-:B---3--:R-:W-:Y:S02]  /*113f0*/  FFMA.FTZ R2, R170, c[0x0][0x2d0], -R13.reuse ;  /* 0x0000b400aa027a23 */ /* 0x108fe4000001080d */
[----:B------:R-:W-:Y:S10]  /*11400*/  MUFU.EX2 R170, R183 ;  /* 0x000000b700aa7308 */ /* 0x000ff40000000800 */
[----:B------:R3:W-:Y:S02]  /*11410*/  MUFU.EX2 R35, R2 ;  /* 0x0000000200237308 */ /* 0x0007e40000000800 */
[--C-:B---3--:R-:W-:Y:S01]  /*11420*/  FFMA.FTZ R2, R171, c[0x0][0x2d0], -R13.reuse ;  /* 0x0000b400ab027a23 */ /* 0x108fe2000001080d */
[C---:B--2---:R-:W-:Y:S07]  /*11430*/  HMMA.16816.F32 R60, R16.reuse, R20, R60 ;  /* 0x00000014103c723c */ /* 0x044fee000000183c */
[----:B------:R-:W-:Y:S01]  /*11440*/  MUFU.EX2 R171, R182 ;  /* 0x000000b600ab7308 */ /* 0x000fe20000000800 */
[C---:B------:R-:W-:Y:S01]  /*11450*/  HMMA.16816.F32 R64, R16.reuse, R22, R64 ;  /* 0x000000161040723c */ /* 0x040fe20000001840 */
[----:B------:R-:W2:Y:S08]  /*11460*/  LDSM.16.MT88.4 R20, [R192+0x4000] ;  /* 0x00400000c014783b */ /* 0x000eb00000004200 */
[----:B------:R3:W-:Y:S03]  /*11470*/  MUFU.EX2 R34, R2 ;  /* 0x0000000200227308 */ /* 0x0007e60000000800 */
[--C-:B---3--:R-:W-:Y:S07]  /*11480*/  FFMA.FTZ R2, R172, c[0x0][0x2d0], -R13.reuse ;  /* 0x0000b400ac027a23 */ /* 0x108fee000001080d */
[----:B------:R3:W-:Y:S01]  /*11490*/  MUFU.EX2 R33, R2 ;  /* 0x0000000200217308 */ /* 0x0007e20000000800 */
[C---:B--2---:R-:W-:Y:S08]  /*114a0*/  HMMA.16816.F32 R68, R16.reuse, R20, R68 ;  /* 0x000000141044723c */ /* 0x044ff00000001844 */
[C---:B------:R-:W-:Y:S01]  /*114b0*/  HMMA.16816.F32 R72, R16.reuse, R22, R72 ;  /* 0x000000161048723c */ /* 0x040fe20000001848 */
[----:B------:R-:W2:Y:S03]  /*114c0*/  LDSM.16.MT88.4 R20, [R193+0x4000] ;  /* 0x00400000c114783b */ /* 0x000ea60000004200 */
[----:B---3--:R-:W-:Y:S02]  /*114d0*/  FADD.FTZ R2, R30, R0 ;  /* 0x000000001e027221 */ /* 0x008fe40000010000 */
[----:B------:R-:W-:Y:S03]  /*114e0*/  FADD.FTZ R0, R161, R164 ;  /* 0x000000a4a1007221 */ /* 0x000fe60000010000 */
[----:B------:R-:W-:Y:S03]  /*114f0*/  LDSM.16.MT88.4 R164, [R192+0x1800] ;  /* 0x00180000c0a4783b */ /* 0x000fe60000004200 */
[----:B------:R-:W-:Y:S02]  /*11500*/  FADD.FTZ R15, R162, R0 ;  /* 0x00000000a20f7221 */ /* 0x000fe40000010000 */
[--C-:B------:R-:W-:Y:S02]  /*11510*/  FFMA.FTZ R0, R175, c[0x0][0x2d0], -R13.reuse ;  /* 0x0000b400af007a23 */ /* 0x100fe4000001080d */
[----:B------:R-:W-:Y:S02]  /*11520*/  FADD.FTZ R2, R29, R2 ;  /* 0x000000021d027221 */ /* 0x000fe40000010000 */
[----:B------:R3:W-:Y:S02]  /*11530*/  MUFU.EX2 R31, R0 ;  /* 0x00000000001f7308 */ /* 0x0007e40000000800 */
[----:B------:R-:W-:Y:S01]  /*11540*/  FADD.FTZ R2, R28, R2 ;  /* 0x000000021c027221 */ /* 0x000fe20000010000 */
[C---:B--2---:R-:W-:Y:S03]  /*11550*/  HMMA.16816.F32 R76, R16.reuse, R20, R76 ;  /* 0x00000014104c723c */ /* 0x044fe6000000184c */
[--C-:B---3--:R-:W-:Y:S04]  /*11560*/  FFMA.FTZ R0, R176, c[0x0][0x2d0], -R13.reuse ;  /* 0x0000b400b0007a23 */ /* 0x108fe8000001080d */
[----:B------:R2:W3:Y:S01]  /*11570*/  MUFU.EX2 R30, R0 ;  /* 0x00000000001e7308 */ /* 0x0004e20000000800 */
[C---:B------:R-:W-:Y:S01]  /*11580*/  HMMA.16816.F32 R80, R16.reuse, R22, R80 ;  /* 0x000000161050723c */ /* 0x040fe20000001850 */
[----:B------:R-:W4:Y:S03]  /*11590*/  LDSM.16.MT88.4 R20, [R196+0x4000] ;  /* 0x00400000c414783b */ /* 0x000f260000004200 */
[--C-:B--2---:R-:W-:Y:S02]  /*115a0*/  FFMA.FTZ R0, R177, c[0x0][0x2d0], -R13.reuse ;  /* 0x0000b400b1007a23 */ /* 0x104fe4000001080d */
[----:B------:R-:W-:Y:S01]  /*115b0*/  FFMA.FTZ R13, R12, c[0x0][0x2d0], -R13 ;  /* 0x0000b4000c0d7a23 */ /* 0x000fe2000001080d */
[----:B-1----:R-:W-:Y:S02]  /*115c0*/  F2FP.PACK_AB R12, R169, R168 ;  /* 0x000000a8a90c723e */ /* 0x002fe400000000ff */
[----:B------:R1:W-:Y:S10]  /*115d0*/  MUFU.EX2 R29, R0 ;  /* 0x00000000001d7308 */ /* 0x0003f40000000800 */
[----:B------:R3:W2:Y:S01]  /*115e0*/  MUFU.EX2 R28, R13 ;  /* 0x0000000d001c7308 */ /* 0x0006a20000000800 */
[C---:B----4-:R-:W-:Y:S08]  /*115f0*/  HMMA.16816.F32 R84, R16.reuse, R20, R84 ;  /* 0x000000141054723c */ /* 0x050ff00000001854 */
[C---:B------:R-:W-:Y:S01]  /*11600*/  HMMA.16816.F32 R88, R16.reuse, R22, R88 ;  /* 0x000000161058723c */ /* 0x040fe20000001858 */
[----:B------:R-:W4:Y:S03]  /*11610*/  LDSM.16.MT88.4 R20, [R195+0x4000] ;  /* 0x00400000c314783b */ /* 0x000f260000004200 */
[----:B-1----:R-:W-:Y:S01]  /*11620*/  FADD.FTZ R0, R157, R2 ;  /* 0x000000029d007221 */ /* 0x002fe20000010000 */
[----:B------:R-:W-:Y:S01]  /*11630*/  MOV R157, R3 ;  /* 0x00000003009d7202 */ /* 0x000fe20000000f00 */
[----:B------:R-:W-:Y:S02]  /*11640*/  FADD.FTZ R2, R163, R15 ;  /* 0x0000000fa3027221 */ /* 0x000fe40000010000 */
[----:B------:R-:W-:Y:S01]  /*11650*/  FADD.FTZ R0, R32, R0 ;  /* 0x0000000020007221 */ /* 0x000fe20000010000 */
[----:B---3--:R-:W-:Y:S03]  /*11660*/  F2FP.PACK_AB R13, R30, R31 ;  /* 0x0000001f1e0d723e */ /* 0x008fe600000000ff */
[----:B------:R-:W-:Y:S01]  /*11670*/  FADD.FTZ R0, R158, R0 ;  /* 0x000000009e007221 */ /* 0x000fe20000010000 */
[----:B--2---:R-:W-:Y:S01]  /*11680*/  F2FP.PACK_AB R15, R28, R29 ;  /* 0x0000001d1c0f723e */ /* 0x004fe200000000ff */
[----:B------:R-:W-:Y:S02]  /*11690*/  FADD.FTZ R32, R173, R2 ;  /* 0x00000002ad207221 */ /* 0x000fe40000010000 */
[----:B------:R-:W-:Y:S04]  /*116a0*/  FADD.FTZ R0, R14, R0 ;  /* 0x000000000e007221 */ /* 0x000fe80000010000 */
[----:B------:R-:W-:Y:S02]  /*116b0*/  FADD.FTZ R2, R35, R0 ;  /* 0x0000000023027221 */ /* 0x000fe40000010000 */
[----:B------:R-:W-:Y:S02]  /*116c0*/  FADD.FTZ R0, R174, R32 ;  /* 0x00000020ae007221 */ /* 0x000fe40000010000 */
[----:B------:R-:W-:Y:S02]  /*116d0*/  FADD.FTZ R2, R34, R2 ;  /* 0x0000000222027221 */ /* 0x000fe40000010000 */
[C---:B------:R-:W-:Y:S01]  /*116e0*/  FADD.FTZ R0, R178.reuse, R0 ;  /* 0x00000000b2007221 */ /* 0x040fe20000010000 */
        /* <DEDUP_REMOVED lines=14> */
[----:B------:R-:W1:Y:S08]  /*117d0*/  LDSM.16.MT88.4 R16, [R192+0x800] ;  /* 0x00080000c010783b */ /* 0x000e700000004200 */
[----:B------:R-:W-:Y:S01]  /*117e0*/  LDSM.16.MT88.4 R20, [R192+0x1000] ;  /* 0x00100000c014783b */ /* 0x000fe20000004200 */
        /* <DEDUP_REMOVED lines=49> */
[----:B------:R-:W-:Y:S02]  /*11b00*/  F2FP.PACK_AB R17, R35, R14 ;  /* 0x0000000e2311723e */ /* 0x000fe400000000ff */
[----:B------:R-:W-:Y:S02]  /*11b10*/  F2FP.PACK_AB R14, R171, R170 ;  /* 0x000000aaab0e723e */ /* 0x000fe400000000ff */
[----:B------:R-:W-:Y:S04]  /*11b20*/  F2FP.PACK_AB R18, R178, R174 ;  /* 0x000000aeb212723e */ /* 0x000fe800000000ff */
[C---:B------:R-:W-:Y:S07]  /*11b30*/  F2FP.PACK_AB R19, R33.reuse, R34 ;  /* 0x000000222113723e */ /* 0x040fee00000000ff */
        /* <DEDUP_REMOVED lines=54> */
[C---:B------:R-:W-:Y:S01]  /*11ea0*/  HMMA.16816.F32 R136, R12.reuse, R22, R136 ;  /* 0x000000160c88723c */ /* 0x040fe20000001888 */
[----:B------:R-:W-:Y:S07]  /*11eb0*/  LDSM.16.MT88.4 R20, [R195+0x3800] ;  /* 0x00380000c314783b */ /* 0x000fee0000004200 */
[C---:B-1----:R-:W-:Y:S08]  /*11ec0*/  HMMA.16816.F32 R140, R12.reuse, R16, R140 ;  /* 0x000000100c8c723c */ /* 0x042ff0000000188c */
[C---:B------:R-:W-:Y:S01]  /*11ed0*/  HMMA.16816.F32 R144, R12.reuse, R18, R144 ;  /* 0x000000120c90723c */ /* 0x040fe20000001890 */
[----:B------:R-:W1:Y:S07]  /*11ee0*/  LDSM.16.MT88.4 R16, [R196+0x3800] ;  /* 0x00380000c410783b */ /* 0x000e6e0000004200 */
[C---:B---3--:R-:W-:Y:S08]  /*11ef0*/  HMMA.16816.F32 R148, R12.reuse, R24, R148 ;  /* 0x000000180c94723c */ /* 0x048ff00000001894 */
[C---:B------:R-:W-:Y:S08]  /*11f00*/  HMMA.16816.F32 R152, R12.reuse, R26, R152 ;  /* 0x0000001a0c98723c */ /* 0x040ff00000001898 */
        /* <DEDUP_REMOVED lines=24> */
[C---:B---3--:R-:W-:Y:S07]  /*12090*/  HMMA.16816.F32 R100, R12.reuse, R4, R100 ;  /* 0x000000040c64723c */ /* 0x048fee0000001864 */
        /* <DEDUP_REMOVED lines=11> */
[C---:B-1----:R-:W-:Y:S04]  /*12150*/  HMMA.16816.F32 R116, R12.reuse, R16, R116 ;  /* 0x000000100c74723c */ /* 0x042fe80000001874 */
[----:B------:R-:W-:Y:S01]  /*12160*/  FADD.FTZ R237, R171, R4 ;  /* 0x00000004abed7221 */ /* 0x000fe20000010000 */
[----:B------:R-:W-:Y:S01]  /*12170*/  MOV R218, R0 ;  /* 0x0000000000da7202 */ /* 0x000fe20000000f00 */
[----:B------:R-:W-:Y:S01]  /*12180*/  FADD.FTZ R239, R28, R2 ;  /* 0x000000021cef7221 */ /* 0x000fe20000010000 */
[----:B------:R-:W-:Y:S01]  /*12190*/  MOV R2, R156 ;  /* 0x0000009c00027202 */ /* 0x000fe20000000f00 */
[C---:B------:R-:W-:Y:S08]  /*121a0*/  HMMA.16816.F32 R120, R12.reuse, R18, R120 ;  /* 0x000000120c78723c */ /* 0x040ff00000001878 */
[C---:B----4-:R-:W-:Y:S08]  /*121b0*/  HMMA.16816.F32 R124, R12.reuse, R20, R124 ;  /* 0x000000140c7c723c */ /* 0x050ff0000000187c */
[----:B------:R-:W-:Y:S07]  /*121c0*/  HMMA.16816.F32 R128, R12, R22, R128 ;  /* 0x000000160c80723c */ /* 0x000fee0000001880 */
[----:B------:R-:W-:Y:S01]  /*121d0*/  MOV R12, R3 ;  /* 0x00000003000c7202 */ /* 0x000fe20000000f00 */
[----:B------:R-:W-:-:S05]  /*121e0*/  @P0 BRA `(.L_x_4297) ;  /* 0xffffc1a000000947 */ /* 0x000fca000383ffff */
.L_x_4288:
[----:B------:R-:W-:Y:S02]  /*121f0*/  @!UPT UIADD3 URZ, URZ, URZ, URZ ;  /* 0x0000003f3f3ff290 */ /* 0x000fe4000fffe03f */
[----:B------:R-:W-:Y:S02]  /*12200*/  MOV R7, 0x1f ;  /* 0x0000001f00077802 */ /* 0x000fe40000000f00 */
[----:B------:R-:W-:Y:S01]  /*12210*/  MOV R6, 0xffffffff ;  /* 0xffffffff00067802 */ /* 0x000fe20000000f00 */
[----:B------:R-:W-:Y:S06]  /*12220*/  BRA.DIV ~URZ, `(.L_x_4298) ;  /* 0x000066a27f007947 */ /* 0x000fec000b800000 */
[----:B------:R1:W2:Y:S02]  /*12230*/  SHFL.BFLY PT, R0, R237, 0x2, 0x1f ;  /* 0x0c401f00ed007f89 */ /* 0x0002a400000e0000 */
.L_x_4371:
[----:B--2---:R-:W-:Y:S01]  /*12240*/  FADD.FTZ R0, R0, R237 ;  /* 0x000000ed00007221 */ /* 0x004fe20000010000 */
[----:B------:R-:W-:Y:S05]  /*12250*/  BRA.DIV ~URZ, `(.L_x_4299) ;  /* 0x000066d27f007947 */ /* 0x000fea000b800000 */
[----:B------:R-:W2:Y:S04]  /*12260*/  SHFL.BFLY PT, R2, R239, 0x2, 0x1f ;  /* 0x0c401f00ef027f89 */ /* 0x000ea800000e0000 */
[----:B------:R-:W3:Y:S01]  /*12270*/  SHFL.BFLY PT, R5, R0, 0x1, 0x1f ;  /* 0x0c201f0000057f89 */ /* 0x000ee200000e0000 */
[----:B--2---:R-:W-:-:S02]  /*12280*/  FADD.FTZ R4, R2, R239 ;  /* 0x000000ef02047221 */ /* 0x004fc40000010000 */
[----:B---3--:R-:W-:-:S03]  /*12290*/  FADD.FTZ R0, R0, R5 ;  /* 0x0000000500007221 */ /* 0x008fc60000010000 */
[----:B------:R2:W3:Y:S04]  /*122a0*/  SHFL.BFLY PT, R3, R4, 0x1, 0x1f ;  /* 0x0c201f0004037f89 */ /* 0x0004e800000e0000 */
.L_x_4372:
        /* <DEDUP_REMOVED lines=9> */
[----:B------:R2:W4:Y:S01]  /*12340*/  @P1 MUFU.LG2 R5, R0 ;  /* 0x0000000000051308 */ /* 0x0005220000000c00 */
        /* <DEDUP_REMOVED lines=66> */
[----:B------:R3:W5:Y:S01]  /*12770*/  @P0 MUFU.LG2 R2, R3 ;  /* 0x0000000300020308 */ /* 0x0007620000000c00 */
[----:B----4-:R-:W-:-:S02]  /*12780*/  @P1 FMUL.FTZ R5, R5, 0.69314718246459960938 ;  /* 0x3f31721805051820 */ /* 0x010fc40000410000 */
[C---:B--2---:R-:W-:Y:S02]  /*12790*/  FMUL.FTZ R128, R0.reuse, R138 ;  /* 0x0000008a00807220 */ /* 0x044fe40000410000 */
[C---:B------:R-:W-:Y:S02]  /*127a0*/  FMUL.FTZ R129, R0.reuse, R139 ;  /* 0x0000008b00817220 */ /* 0x040fe40000410000 */
[C---:B------:R-:W-:Y:S02]  /*127b0*/  FMUL.FTZ R138, R0.reuse, R146 ;  /* 0x00000092008a7220 */ /* 0x040fe40000410000 */
[C---:B------:R-:W-:Y:S02]  /*127c0*/  FMUL.FTZ R139, R0.reuse, R147 ;  /* 0x00000093008b7220 */ /* 0x040fe40000410000 */
[C---:B------:R-:W-:Y:S02]  /*127d0*/  FMUL.FTZ R146, R0.reuse, R42 ;  /* 0x0000002a00927220 */ /* 0x040fe40000410000 */
[----:B------:R-:W-:-:S02]  /*127e0*/  FMUL.FTZ R147, R0, R43 ;  /* 0x0000002b00937220 */ /* 0x000fc40000410000 */
[C---:B------:R-:W-:Y:S01]  /*127f0*/  FMUL.FTZ R42, R0.reuse, R46 ;  /* 0x0000002e002a7220 */ /* 0x040fe20000410000 */
[----:B---3--:R-:W-:Y:S01]  /*12800*/  @P0 MOV R3, 0x3f317218 ;  /* 0x3f31721800030802 */ /* 0x008fe20000000f00 */
        /* <DEDUP_REMOVED lines=15> */
[----:B-----5:R-:W-:Y:S02]  /*12900*/  @P0 FMUL.FTZ R2, R2, 0.69314718246459960938 ;  /* 0x3f31721802020820 */ /* 0x020fe40000410000 */
        /* <DEDUP_REMOVED lines=47> */
.L_x_4245:
        /* <DEDUP_REMOVED lines=17> */
.L_x_4301:
[----:B------:R-:W-:Y:S05]  /*12d10*/  BSYNC B0 ;  /* 0x0000000000007941 */ /* 0x000fea0003800000 */
.L_x_4300:
        /* <DEDUP_REMOVED lines=19> */
[----:B------:R-:W-:Y:S02]  /*12e50*/  ISETP.NE.U32.AND P0, PT, RZ, c[0x0][0x508], PT ;  /* 0x00014200ff007a0c */ /* 0x000fe40003f05070 */
[----:B------:R-:W-:Y:S02]  /*12e60*/  ISETP.NE.U32.AND P2, PT, RZ, c[0x0][0x500], PT ;  /* 0x00014000ff007a0c */ /* 0x000fe40003f45070 */
[----:B------:R-:W-:-:S02]  /*12e70*/  ISETP.NE.AND.EX P1, PT, RZ, c[0x0][0x50c], PT, P0 ;  /* 0x00014300ff007a0c */ /* 0x000fc40003f25300 */
        /* <DEDUP_REMOVED lines=106> */
[----:B---3--:R-:W-:-:S03]  /*13520*/  F2FP.PACK_AB R3, R111, R110 ;  /* 0x0000006e6f03723e */ /* 0x008fc600000000ff */
[----:B------:R2:W-:Y:S01]  /*13530*/  STS [R10+0xc000], R4 ;  /* 0x00c000040a007388 */ /* 0x0005e20000000800 */
[----:B----4-:R-:W-:-:S03]  /*13540*/  F2FP.PACK_AB R2, R113, R112 ;  /* 0x000000707102723e */ /* 0x010fc600000000ff */
[----:B------:R3:W-:Y:S04]  /*13550*/  STS [R10+0xc400], R3 ;  /* 0x00c400030a007388 */ /* 0x0007e80000000800 */
[----:B------:R3:W-:Y:S01]  /*13560*/  STS [R7+0xc000], R2 ;  /* 0x00c0000207007388 */ /* 0x0007e20000000800 */
[----:B-1----:R-:W-:-:S03]  /*13570*/  F2FP.PACK_AB R0, R107, R106 ;  /* 0x0000006a6b00723e */ /* 0x002fc600000000ff */
[----:B------:R-:W4:Y:S01]  /*13580*/  LDL.LU R8, [R1+0x48] ;  /* 0x0000480001087983 */ /* 0x000f220000300800 */
[----:B------:R-:W-:-:S03]  /*13590*/  IMAD.MOV.U32 R12, RZ, RZ, c[0x0][0x388] ;  /* 0x0000e200ff0c7624 */ /* 0x000fc600078e00ff */
[----:B------:R1:W-:Y:S01]  /*135a0*/  STS [R7+0xc400], R0 ;  /* 0x00c4000007007388 */ /* 0x0003e20000000800 */
[----:B--2---:R-:W-:Y:S02]  /*135b0*/  F2FP.PACK_AB R4, R109, R108 ;  /* 0x0000006c6d04723e */ /* 0x004fe400000000ff */
[----:B---3--:R-:W-:-:S03]  /*135c0*/  F2FP.PACK_AB R3, R103, R102 ;  /* 0x000000666703723e */ /* 0x008fc600000000ff */
[----:B------:R2:W-:Y:S01]  /*135d0*/  STS [R6+0xc000], R4 ;  /* 0x00c0000406007388 */ /* 0x0005e20000000800 */
[----:B------:R-:W-:-:S03]  /*135e0*/  F2FP.PACK_AB R2, R101, R100 ;  /* 0x000000646502723e */ /* 0x000fc600000000ff */
[----:B------:R3:W-:Y:S04]  /*135f0*/  STS [R6+0xc400], R3 ;  /* 0x00c4000306007388 */ /* 0x0007e80000000800 */
[----:B------:R3:W-:Y:S01]  /*13600*/  STS [R5+0xc000], R2 ;  /* 0x00c0000205007388 */ /* 0x0007e20000000800 */
[----:B-1----:R-:W-:-:S05]  /*13610*/  F2FP.PACK_AB R0, R91, R90 ;  /* 0x0000005a5b00723e */ /* 0x002fca00000000ff */
[----:B------:R1:W-:Y:S01]  /*13620*/  STS [R5+0xc400], R0 ;  /* 0x00c4000005007388 */ /* 0x0003e20000000800 */
[----:B--2---:R-:W-:Y:S01]  /*13630*/  IMAD.MOV.U32 R4, RZ, RZ, 0x4 ;  /* 0x00000004ff047424 */ /* 0x004fe200078e00ff */
[----:B---3--:R-:W-:-:S03]  /*13640*/  F2FP.PACK_AB R3, R85, R84 ;  /* 0x000000545503723e */ /* 0x008fc600000000ff */
[----:B------:R-:W-:Y:S02]  /*13650*/  @P1 IMAD.WIDE R6, R247, R4, c[0x0][0x508] ;  /* 0x00014200f7061625 */ /* 0x000fe400078e0204 */
[----:B------:R-:W-:Y:S02]  /*13660*/  STS [R9+0xc000], R3 ;  /* 0x00c0000309007388 */ /* 0x000fe40000000800 */
[----:B------:R-:W-:Y:S01]  /*13670*/  IMAD.MOV.U32 R2, RZ, RZ, RZ ;  /* 0x000000ffff027224 */ /* 0x000fe200078e00ff */
[----:B-1----:R-:W-:Y:S01]  /*13680*/  F2FP.PACK_AB R0, R79, R78 ;  /* 0x0000004e4f00723e */ /* 0x002fe200000000ff */
[----:B------:R-:W-:-:S04]  /*13690*/  IMAD.WIDE R4, R247, R4, c[0x0][0x500] ;  /* 0x00014000f7047625 */ /* 0x000fc800078e0204 */
[----:B------:R1:W-:Y:S04]  /*136a0*/  STS [R9+0xc400], R0 ;  /* 0x00c4000009007388 */ /* 0x0003e80000000800 */
[----:B------:R-:W-:Y:S06]  /*136b0*/  BAR.SYNC.DEFER_BLOCKING 0x1, 0x100 ;  /* 0x0044000000007b1d */ /* 0x000fec0000010000 */
[----:B------:R2:W5:Y:S04]  /*136c0*/  @P1 LDG.E R12, [R6.64] ;  /* 0x00000006060c1981 */ /* 0x000568000c1e1900 */
[----:B------:R2:W5:Y:S01]  /*136d0*/  @P2 LDG.E R2, [R4.64] ;  /* 0x0000000604022981 */ /* 0x000562000c1e1900 */
[----:B----4-:R-:W-:-:S04]  /*136e0*/  ISETP.NE.AND P0, PT, R8, RZ, PT ;  /* 0x000000ff0800720c */ /* 0x010fc80003f05270 */
[----:B-1----:R-:W-:Y:S01]  /*136f0*/  SEL R0, R8, c[0x0][0x3d4], P0 ;  /* 0x0000f50008007a07 */ /* 0x002fe20000000000 */
[----:B------:R-:W-:Y:S05]  /*13700*/  @P1 BRA `(.L_x_4304) ;  /* 0x0000004000001947 */ /* 0x000fea0003800000 */
[----:B--2---:R-:W-:Y:S05]  /*13710*/  @!P2 BRA `(.L_x_4304) ;  /* 0x000000300000a947 */ /* 0x004fea0003800000 */
[----:B-----5:R1:W2:Y:S04]  /*13720*/  LDG.E R12, [R4.64] ;  /* 0x00000006040c7981 */ /* 0x0202a8000c1e1900 */
[----:B-1----:R-:W2:Y:S02]  /*13730*/  LDG.E R4, [R4.64+0x4] ;  /* 0x0000040604047981 */ /* 0x002ea4000c1e1900 */
[----:B--2---:R-:W-:Y:S02]  /*13740*/  IADD3 R12, -R12, R4, RZ ;  /* 0x000000040c0c7210 */ /* 0x004fe40007ffe1ff */
.L_x_4304:
[----:B--2---:R-:W2:Y:S04]  /*13750*/  LDL R3, [R1+0x14] ;  /* 0x0000140001037983 */ /* 0x004ea80000100800 */
        /* <DEDUP_REMOVED lines=18> */
[----:B-1----:R-:W-:-:S04]  /*13880*/  IMAD R4, R7, R0, RZ ;  /* 0x0000000007047224 */ /* 0x002fc800078e02ff */
[C---:B------:R-:W-:Y:S02]  /*13890*/  IMAD R10, R6.reuse, R5, R4 ;  /* 0x00000005060a7224 */ /* 0x040fe400078e0204 */
[----:B------:R-:W-:Y:S01]  /*138a0*/  IMAD.WIDE.U32 R6, R6, R0, RZ ;  /* 0x0000000006067225 */ /* 0x000fe200078e00ff */
[----:B------:R-:W-:-:S03]  /*138b0*/  LOP3.LUT R252, R252, 0xfffffffb, RZ, 0xc0, !PT ;  /* 0xfffffffbfcfc7812 */ /* 0x000fc600078ec0ff */
        /* <DEDUP_REMOVED lines=40> */
[----:B------:R-:W3:Y:S01]  /*13b40*/  SHFL.IDX PT, R8, R8, 0x1, 0x1c1f ;  /* 0x003c1f0008087f89 */ /* 0x000ee200000e0000 */
[----:B------:R-:W-:Y:S01]  /*13b50*/  IADD3 R7, R5, 0x8, RZ ;  /* 0x0000000805077810 */ /* 0x000fe20007ffe0ff */
[----:B--2---:R-:W-:-:S05]  /*13b60*/  IMAD R4, R12, c[0x0][0x4e8], RZ ;  /* 0x00013a000c047a24 */ /* 0x004fca00078e02ff */
[-C--:B------:R-:W-:Y:S02]  /*13b70*/  ISETP.GE.OR P1, PT, R5, R4.reuse, P0 ;  /* 0x000000040500720c */ /* 0x080fe40000726670 */
[----:B------:R-:W-:-:S11]  /*13b80*/  ISETP.GE.OR P0, PT, R7, R4, P0 ;  /* 0x000000040700720c */ /* 0x000fd60000706670 */
[----:B-1----:R1:W-:Y:S01]  /*13b90*/  @!P1 ST.E [R10.64], R21 ;  /* 0x000000150a009985 */ /* 0x0023e2000c101906 */
[----:B------:R-:W-:-:S03]  /*13ba0*/  ISETP.GE.AND P1, PT, R7, R4, PT ;  /* 0x000000040700720c */ /* 0x000fc60003f26270 */
[----:B---3--:R1:W-:Y:S01]  /*13bb0*/  @!P0 ST.E [R8.64], R20 ;  /* 0x0000001408008985 */ /* 0x0083e2000c101906 */
[----:B------:R-:W-:-:S09]  /*13bc0*/  ISETP.GE.AND P0, PT, R5, R4, PT ;  /* 0x000000040500720c */ /* 0x000fd20003f06270 */
[----:B------:R-:W-:Y:S01]  /*13bd0*/  @P1 LOP3.LUT R252, R252, 0x4, RZ, 0xfc, !PT ;  /* 0x00000004fcfc1812 */ /* 0x000fe200078efcff */
        /* <DEDUP_REMOVED lines=55> */
.L_x_4373:
[----:B------:R-:W-:Y:S05]  /*13f50*/  BRA.DIV ~URZ, `(.L_x_4307) ;  /* 0x00004b427f007947 */ /* 0x000fea000b800000 */
[----:B------:R3:W4:Y:S02]  /*13f60*/  SHFL.IDX PT, R0, R15, RZ, 0x181f ;  /* 0x00181fff0f007589 */ /* 0x00072400000e0000 */
.L_x_4374:
        /* <DEDUP_REMOVED lines=26> */
.L_x_4309:
[----:B------:R-:W-:Y:S05]  /*14110*/  BSYNC B0 ;  /* 0x0000000000007941 */ /* 0x000fea0003800000 */
.L_x_4308:
[----:B------:R-:W-:Y:S05]  /*14120*/  BRA.DIV ~URZ, `(.L_x_4310) ;  /* 0x000049d27f007947 */ /* 0x000fea000b800000 */
[----:B--2---:R2:W1:Y:S04]  /*14130*/  SHFL.IDX PT, R6, R14, 0x1, 0x181f ;  /* 0x00381f000e067f89 */ /* 0x00446800000e0000 */
[----:B----4-:R2:W4:Y:S02]  /*14140*/  SHFL.IDX PT, R0, R15, 0x1, 0x181f ;  /* 0x00381f000f007f89 */ /* 0x01052400000e0000 */
.L_x_4375:
        /* <DEDUP_REMOVED lines=27> */
.L_x_4312:
[----:B------:R-:W-:Y:S05]  /*14300*/  BSYNC B0 ;  /* 0x0000000000007941 */ /* 0x000fea0003800000 */
.L_x_4311:
[----:B------:R-:W-:Y:S05]  /*14310*/  BRA.DIV ~URZ, `(.L_x_4313) ;  /* 0x000048a27f007947 */ /* 0x000fea000b800000 */
[----:B-1----:R1:W2:Y:S02]  /*14320*/  SHFL.IDX PT, R6, R14, 0x2, 0x181f ;  /* 0x00581f000e067f89 */ /* 0x0022a400000e0000 */
.L_x_4376:
[----:B------:R-:W-:Y:S05]  /*14330*/  BRA.DIV ~URZ, `(.L_x_4314) ;  /* 0x000048f27f007947 */ /* 0x000fea000b800000 */
[----:B----4-:R4:W1:Y:S02]  /*14340*/  SHFL.IDX PT, R0, R15, 0x2, 0x181f ;  /* 0x00581f000f007f89 */ /* 0x01086400000e0000 */
.L_x_4377:
        /* <DEDUP_REMOVED lines=27> */
.L_x_4316:
[----:B------:R-:W-:Y:S05]  /*14500*/  BSYNC B0 ;  /* 0x0000000000007941 */ /* 0x000fea0003800000 */
.L_x_4315:
[----:B------:R-:W-:Y:S05]  /*14510*/  BRA.DIV ~URZ, `(.L_x_4317) ;  /* 0x000047727f007947 */ /* 0x000fea000b800000 */
[----:B--2---:R2:W3:Y:S04]  /*14520*/  SHFL.IDX PT, R6, R14, 0x3, 0x181f ;  /* 0x00781f000e067f89 */ /* 0x0044e800000e0000 */
[----:B-1----:R2:W1:Y:S02]  /*14530*/  SHFL.IDX PT, R0, R15, 0x3, 0x181f ;  /* 0x00781f000f007f89 */ /* 0x00246400000e0000 */
.L_x_4378:
        /* <DEDUP_REMOVED lines=28> */
.L_x_4305:
        /* <DEDUP_REMOVED lines=34> */
.L_x_4379:
[----:B------:R-:W-:Y:S05]  /*14920*/  BRA.DIV ~URZ, `(.L_x_4320) ;  /* 0x000044927f007947 */ /* 0x000fea000b800000 */
[----:B------:R3:W4:Y:S02]  /*14930*/  SHFL.IDX PT, R0, R19, RZ, 0x1c1f ;  /* 0x001c1fff13007589 */ /* 0x00072400000e0000 */
.L_x_4380:
[----:B------:R-:W-:Y:S01]  /*14940*/  BSSY B0, `(.L_x_4321) ;  /* 0x00000c7000007945 */ /* 0x000fe20003800000 */
[----:B------:R-:W-:Y:S05]  /*14950*/  @P0 BRA `(.L_x_4322) ;  /* 0x00000c5000000947 */ /* 0x000fea0003800000 */
[C---:B------:R-:W-:Y:S02]  /*14960*/  ISETP.GE.AND P0, PT, R238.reuse, c[0x0][0x3c8], PT ;  /* 0x0000f200ee007a0c */ /* 0x040fe40003f06270 */
[C---:B------:R-:W-:Y:S02]  /*14970*/  IADD3 R10, R238.reuse, 0x8, RZ ;  /* 0x00000008ee0a7810 */ /* 0x040fe40007ffe0ff */
[----:B------:R-:W-:Y:S02]  /*14980*/  IADD3 R12, R238, 0x10, RZ ;  /* 0x00000010ee0c7810 */ /* 0x000fe40007ffe0ff */
[----:B------:R-:W-:Y:S02]  /*14990*/  ISETP.GE.AND P2, PT, R10, c[0x0][0x3c8], PT ;  /* 0x0000f2000a007a0c */ /* 0x000fe40003f46270 */
[----:B------:R-:W-:-:S02]  /*149a0*/  SHF.R.S32.HI R6, RZ, 0x1f, R238 ;  /* 0x0000001fff067819 */ /* 0x000fc400000114ee */
[----:B------:R-:W-:Y:S02]  /*149b0*/  ISETP.GE.AND P1, PT, R12, c[0x0][0x3c8], PT ;  /* 0x0000f2000c007a0c */ /* 0x000fe40003f26270 */
[C---:B------:R-:W-:Y:S02]  /*149c0*/  IADD3 R5, R238.reuse, 0x18, RZ ;  /* 0x00000018ee057810 */ /* 0x040fe40007ffe0ff */
[C---:B----4-:R-:W-:Y:S02]  /*149d0*/  @!P0 LEA R2, P3, R238.reuse, R0, 0x2 ;  /* 0x00000000ee028211 */ /* 0x050fe400078610ff */
[----:B------:R-:W-:Y:S02]  /*149e0*/  ISETP.GE.AND P4, PT, R5, c[0x0][0x3c8], PT ;  /* 0x0000f20005007a0c */ /* 0x000fe40003f86270 */
[C---:B--2---:R-:W-:Y:S02]  /*149f0*/  @!P0 LEA.HI.X R3, R238.reuse, R4, R6, 0x2, P3 ;  /* 0x00000004ee038211 */ /* 0x044fe400018f1406 */
[----:B------:R-:W-:-:S02]  /*14a00*/  IADD3 R13, R238, 0x8, RZ ;  /* 0x00000008ee0d7810 */ /* 0x000fc40007ffe0ff */
[----:B------:R-:W-:Y:S01]  /*14a10*/  SHF.R.S32.HI R7, RZ, 0x1f, R12 ;  /* 0x0000001fff077819 */ /* 0x000fe2000001140c */
[----:B------:R2:W-:Y:S01]  /*14a20*/  @!P0 ST.E.64 [R2.64], R22 ;  /* 0x0000001602008985 */ /* 0x0005e2000c101b06 */
[-C--:B------:R-:W-:Y:S02]  /*14a30*/  @!P2 LEA R8, P0, R10, R0.reuse, 0x2 ;  /* 0x000000000a08a211 */ /* 0x080fe400078010ff */
[----:B------:R-:W-:Y:S02]  /*14a40*/  SHF.R.S32.HI R13, RZ, 0x1f, R13 ;  /* 0x0000001fff0d7819 */ /* 0x000fe4000001140d */
[----:B------:R-:W-:Y:S02]  /*14a50*/  @!P1 LEA R6, P5, R12, R0, 0x2 ;  /* 0x000000000c069211 */ /* 0x000fe400078a10ff */
[-C--:B------:R-:W-:Y:S02]  /*14a60*/  @!P2 LEA.HI.X R9, R10, R4.reuse, R13, 0x2, P0 ;  /* 0x000000040a09a211 */ /* 0x080fe400000f140d */
[----:B------:R-:W-:-:S02]  /*14a70*/  @!P1 LEA.HI.X R7, R12, R4, R7, 0x2, P5 ;  /* 0x000000040c079211 */ /* 0x000fc400028f1407 */
[----:B------:R-:W-:Y:S01]  /*14a80*/  SHF.R.S32.HI R11, RZ, 0x1f, R5 ;  /* 0x0000001fff0b7819 */ /* 0x000fe20000011405 */
[----:B------:R4:W-:Y:S01]  /*14a90*/  @!P2 ST.E.64 [R8.64], R26 ;  /* 0x0000001a0800a985 */ /* 0x0009e2000c101b06 */
        /* <DEDUP_REMOVED lines=8> */
[C---:B------:R-:W-:Y:S02]  /*14b20*/  IADD3 R20, R238.reuse, 0xf8, RZ ;  /* 0x000000f8ee147810 */ /* 0x040fe40007ffe0ff */
[C---:B------:R-:W-:Y:S02]  /*14b30*/  IADD3 R118, R238.reuse, 0xe8, RZ ;  /* 0x000000e8ee767810 */ /* 0x040fe40007ffe0ff */
[C---:B--2---:R-:W-:Y:S02]  /*14b40*/  IADD3 R2, R238.reuse, 0x28, RZ ;  /* 0x00000028ee027810 */ /* 0x044fe40007ffe0ff */
[----:B------:R-:W-:Y:S02]  /*14b50*/  IADD3 R3, R238, 0x20, RZ ;  /* 0x00000020ee037810 */ /* 0x000fe40007ffe0ff */
[----:B------:R-:W-:Y:S02]  /*14b60*/  ISETP.GE.AND P6, PT, R2, c[0x0][0x3c8], PT ;  /* 0x0000f20002007a0c */ /* 0x000fe40003fc6270 */
[----:B------:R-:W-:-:S02]  /*14b70*/  ISETP.GE.AND P3, PT, R3, c[0x0][0x3c8], PT ;  /* 0x0000f20003007a0c */ /* 0x000fc40003f66270 */
[C---:B------:R-:W-:Y:S02]  /*14b80*/  IADD3 R23, R238.reuse, 0xd8, RZ ;  /* 0x000000d8ee177810 */ /* 0x040fe40007ffe0ff */
[C---:B------:R-:W-:Y:S02]  /*14b90*/  IADD3 R22, R238.reuse, 0xf0, RZ ;  /* 0x000000f0ee167810 */ /* 0x040fe40007ffe0ff */
[----:B----4-:R-:W-:Y:S02]  /*14ba0*/  SHF.R.S32.HI R9, RZ, 0x1f, R3 ;  /* 0x0000001fff097819 */ /* 0x010fe40000011403 */
[----:B------:R-:W-:Y:S02]  /*14bb0*/  SHF.R.S32.HI R118, RZ, 0x1f, R118 ;  /* 0x0000001fff767819 */ /* 0x000fe40000011476 */
[----:B-----5:R-:W-:Y:S02]  /*14bc0*/  IADD3 R6, R238, 0x30, RZ ;  /* 0x00000030ee067810 */ /* 0x020fe40007ffe0ff */
[----:B------:R-:W-:-:S02]  /*14bd0*/  SHF.R.S32.HI R7, RZ, 0x1f, R2 ;  /* 0x0000001fff077819 */ /* 0x000fc40000011402 */
[----:B------:R-:W-:Y:S02]  /*14be0*/  ISETP.GE.AND P2, PT, R6, c[0x0][0x3c8], PT ;  /* 0x0000f20006007a0c */ /* 0x000fe40003f46270 */
[CC--:B------:R-:W-:Y:S02]  /*14bf0*/  @!P6 LEA R12, P0, R2.reuse, R0.reuse, 0x2 ;  /* 0x00000000020ce211 */ /* 0x0c0fe400078010ff */
[C---:B------:R-:W-:Y:S02]  /*14c00*/  @!P3 LEA R8, P1, R3.reuse, R0, 0x2 ;  /* 0x000000000308b211 */ /* 0x040fe400078210ff */
[-C--:B------:R-:W-:Y:S02]  /*14c10*/  @!P6 LEA.HI.X R13, R2, R4.reuse, R7, 0x2, P0 ;  /* 0x00000004020de211 */ /* 0x080fe400000f1407 */
[----:B------:R-:W-:Y:S02]  /*14c20*/  IADD3 R2, R238, 0x48, RZ ;  /* 0x00000048ee027810 */ /* 0x000fe40007ffe0ff */
[----:B------:R-:W-:-:S02]  /*14c30*/  @!P3 LEA.HI.X R9, R3, R4, R9, 0x2, P1 ;  /* 0x000000040309b211 */ /* 0x000fc400008f1409 */
[----:B------:R-:W-:Y:S02]  /*14c40*/  IADD3 R3, R238, 0x40, RZ ;  /* 0x00000040ee037810 */ /* 0x000fe40007ffe0ff */
[----:B------:R-:W-:Y:S01]  /*14c50*/  ISETP.GE.AND P4, PT, R2, c[0x0][0x3c8], PT ;  /* 0x0000f20002007a0c */ /* 0x000fe20003f86270 */
[----:B------:R2:W-:Y:S01]  /*14c60*/  @!P3 ST.E.64 [R8.64], R28 ;  /* 0x0000001c0800b985 */ /* 0x0005e2000c101b06 */
[----:B------:R-:W-:Y:S02]  /*14c70*/  ISETP.GE.AND P3, PT, R3, c[0x0][0x3c8], PT ;  /* 0x0000f20003007a0c */ /* 0x000fe40003f66270 */
[----:B------:R-:W-:Y:S01]  /*14c80*/  SHF.R.S32.HI R7, RZ, 0x1f, R5 ;  /* 0x0000001fff077819 */ /* 0x000fe20000011405 */
[----:B------:R4:W-:Y:S01]  /*14c90*/  @!P6 ST.E.64 [R12.64], R34 ;  /* 0x000000220c00e985 */ /* 0x0009e2000c101b06 */
[----:B-1----:R-:W-:-:S04]  /*14ca0*/  @!P5 LEA R10, P0, R5, R0, 0x2 ;  /* 0x00000000050ad211 */ /* 0x002fc800078010ff */
[----:B------:R-:W-:Y:S02]  /*14cb0*/  @!P5 LEA.HI.X R11, R5, R4, R7, 0x2, P0 ;  /* 0x00000004050bd211 */ /* 0x000fe400000f1407 */
[----:B------:R-:W-:Y:S02]  /*14cc0*/  IADD3 R5, R238, 0x58, RZ ;  /* 0x00000058ee057810 */ /* 0x000fe40007ffe0ff */
[----:B------:R-:W-:Y:S02]  /*14cd0*/  SHF.R.S32.HI R7, RZ, 0x1f, R2 ;  /* 0x0000001fff077819 */ /* 0x000fe40000011402 */
[----:B------:R-:W-:-:S04]  /*14ce0*/  @!P4 LEA R14, P0, R2, R0, 0x2 ;  /* 0x00000000020ec211 */ /* 0x000fc800078010ff */
[----:B------:R-:W-:Y:S02]  /*14cf0*/  @!P4 LEA.HI.X R15, R2, R4, R7, 0x2, P0 ;  /* 0x00000004020fc211 */ /* 0x000fe400000f1407 */
[----:B------:R-:W-:Y:S02]  /*14d00*/  IADD3 R2, R238, 0x68, RZ ;  /* 0x00000068ee027810 */ /* 0x000fe40007ffe0ff */
[----:B------:R-:W-:Y:S02]  /*14d10*/  SHF.R.S32.HI R7, RZ, 0x1f, R5 ;  /* 0x0000001fff077819 */ /* 0x000fe40000011405 */
[----:B------:R-:W-:Y:S02]  /*14d20*/  ISETP.GE.AND P6, PT, R2, c[0x0][0x3c8], PT ;  /* 0x0000f20002007a0c */ /* 0x000fe40003fc6270 */
[----:B--2---:R-:W-:Y:S02]  /*14d30*/  SHF.R.S32.HI R9, RZ, 0x1f, R6 ;  /* 0x0000001fff097819 */ /* 0x004fe40000011406 */
[----:B------:R-:W-:-:S04]  /*14d40*/  @!P2 LEA R8, P1, R6, R0, 0x2 ;  /* 0x000000000608a211 */ /* 0x000fc800078210ff */
[----:B------:R-:W-:Y:S02]  /*14d50*/  @!P2 LEA.HI.X R9, R6, R4, R9, 0x2, P1 ;  /* 0x000000040609a211 */ /* 0x000fe400008f1409 */
[----:B------:R-:W-:-:S03]  /*14d60*/  IADD3 R6, R238, 0x50, RZ ;  /* 0x00000050ee067810 */ /* 0x000fc60007ffe0ff */
[----:B------:R1:W-:Y:S01]  /*14d70*/  @!P2 ST.E.64 [R8.64], R32 ;  /* 0x000000200800a985 */ /* 0x0003e2000c101b06 */
[----:B------:R-:W-:-:S03]  /*14d80*/  ISETP.GE.AND P2, PT, R6, c[0x0][0x3c8], PT ;  /* 0x0000f20006007a0c */ /* 0x000fc60003f46270 */
[----:B------:R2:W-:Y:S01]  /*14d90*/  @!P5 ST.E.64 [R10.64], R132 ;  /* 0x000000840a00d985 */ /* 0x0005e2000c101b06 */
[----:B------:R-:W-:-:S13]  /*14da0*/  ISETP.GE.AND P5, PT, R5, c[0x0][0x3c8], PT ;  /* 0x0000f20005007a0c */ /* 0x000fda0003fa6270 */
[----:B----4-:R-:W-:-:S04]  /*14db0*/  @!P5 LEA R12, P0, R5, R0, 0x2 ;  /* 0x00000000050cd211 */ /* 0x010fc800078010ff */
        /* <DEDUP_REMOVED lines=8> */
[----:B------:R-:W-:Y:S01]  /*14e40*/  @!P6 LEA.HI.X R11, R2, R4, R7, 0x2, P0 ;  /* 0x00000004020be211 */ /* 0x000fe200000f1407 */
[----:B------:R1:W-:Y:S01]  /*14e50*/  @!P3 ST.E.64 [R8.64], R36 ;  /* 0x000000240800b985 */ /* 0x0003e2000c101b06 */
[----:B------:R-:W-:Y:S02]  /*14e60*/  ISETP.GE.AND P3, PT, R3, c[0x0][0x3c8], PT ;  /* 0x0000f20003007a0c */ /* 0x000fe40003f66270 */
[----:B------:R-:W-:Y:S01]  /*14e70*/  IADD3 R2, R238, 0x88, RZ ;  /* 0x00000088ee027810 */ /* 0x000fe20007ffe0ff */
[----:B------:R-:W-:Y:S01]  /*14e80*/  @!P4 ST.E.64 [R14.64], R136 ;  /* 0x000000880e00c985 */ /* 0x000fe2000c101b06 */
[----:B------:R-:W-:-:S02]  /*14e90*/  ISETP.GE.AND P4, PT, R5, c[0x0][0x3c8], PT ;  /* 0x0000f20005007a0c */ /* 0x000fc40003f86270 */
[----:B------:R-:W-:Y:S02]  /*14ea0*/  SHF.R.S32.HI R7, RZ, 0x1f, R5 ;  /* 0x0000001fff077819 */ /* 0x000fe40000011405 */
[----:B-1----:R-:W-:Y:S02]  /*14eb0*/  SHF.R.S32.HI R9, RZ, 0x1f, R6 ;  /* 0x0000001fff097819 */ /* 0x002fe40000011406 */
[----:B------:R-:W-:-:S04]  /*14ec0*/  @!P2 LEA R8, P1, R6, R0, 0x2 ;  /* 0x000000000608a211 */ /* 0x000fc800078210ff */
[----:B------:R-:W-:Y:S02]  /*14ed0*/  @!P2 LEA.HI.X R9, R6, R4, R9, 0x2, P1 ;  /* 0x000000040609a211 */ /* 0x000fe400008f1409 */
[----:B------:R-:W-:-:S03]  /*14ee0*/  IADD3 R6, R238, 0x70, RZ ;  /* 0x00000070ee067810 */ /* 0x000fc60007ffe0ff */
[----:B------:R1:W-:Y:S01]  /*14ef0*/  @!P2 ST.E.64 [R8.64], R40 ;  /* 0x000000280800a985 */ /* 0x0003e2000c101b06 */
[----:B------:R-:W-:-:S03]  /*14f00*/  ISETP.GE.AND P2, PT, R6, c[0x0][0x3c8], PT ;  /* 0x0000f20006007a0c */ /* 0x000fc60003f46270 */
[----:B------:R2:W-:Y:S01]  /*14f10*/  @!P5 ST.E.64 [R12.64], R48 ;  /* 0x000000300c00d985 */ /* 0x0005e2000c101b06 */
        /* <DEDUP_REMOVED lines=20> */
[----:B------:R-:W-:-:S02]  /*15060*/  IADD3 R5, R238, 0xa0, RZ ;  /* 0x000000a0ee057810 */ /* 0x000fc40007ffe0ff */
[----:B------:R-:W-:Y:S01]  /*15070*/  SHF.R.S32.HI R2, RZ, 0x1f, R6 ;  /* 0x0000001fff027819 */ /* 0x000fe20000011406 */
[----:B------:R-:W-:Y:S01]  /*15080*/  @!P4 ST.E.64 [R12.64], R64 ;  /* 0x000000400c00c985 */ /* 0x000fe2000c101b06 */
[----:B------:R-:W-:Y:S02]  /*15090*/  ISETP.GE.AND P4, PT, R6, c[0x0][0x3c8], PT ;  /* 0x0000f20006007a0c */ /* 0x000fe40003f86270 */
[----:B------:R-:W-:Y:S02]  /*150a0*/  ISETP.GE.AND P3, PT, R5, c[0x0][0x3c8], PT ;  /* 0x0000f20005007a0c */ /* 0x000fe40003f66270 */
[-C--:B------:R-:W-:Y:S02]  /*150b0*/  @!P6 LEA R16, P0, R7, R0.reuse, 0x2 ;  /* 0x000000000710e211 */ /* 0x080fe400078010ff */
[----:B-1----:R-:W-:Y:S02]  /*150c0*/  SHF.R.S32.HI R9, RZ, 0x1f, R3 ;  /* 0x0000001fff097819 */ /* 0x002fe40000011403 */
[----:B------:R-:W-:-:S04]  /*150d0*/  @!P1 LEA R8, P2, R3, R0, 0x2 ;  /* 0x0000000003089211 */ /* 0x000fc800078410ff */
[----:B------:R-:W-:Y:S02]  /*150e0*/  @!P1 LEA.HI.X R9, R3, R4, R9, 0x2, P2 ;  /* 0x0000000403099211 */ /* 0x000fe400010f1409 */
[----:B------:R-:W-:-:S03]  /*150f0*/  IADD3 R3, R238, 0xa8, RZ ;  /* 0x000000a8ee037810 */ /* 0x000fc60007ffe0ff */
[----:B------:R1:W-:Y:S01]  /*15100*/  @!P1 ST.E.64 [R8.64], R60 ;  /* 0x0000003c08009985 */ /* 0x0003e2000c101b06 */
[----:B------:R-:W-:Y:S02]  /*15110*/  ISETP.GE.AND P2, PT, R3, c[0x0][0x3c8], PT ;  /* 0x0000f20003007a0c */ /* 0x000fe40003f46270 */
[C---:B------:R-:W-:Y:S01]  /*15120*/  @!P4 LEA R14, P1, R6.reuse, R0, 0x2 ;  /* 0x00000000060ec211 */ /* 0x040fe200078210ff */
[----:B------:R2:W-:Y:S03]  /*15130*/  @!P5 ST.E.64 [R10.64], R68 ;  /* 0x000000440a00d985 */ /* 0x0005e6000c101b06 */
[----:B------:R-:W-:Y:S02]  /*15140*/  @!P4 LEA.HI.X R15, R6, R4, R2, 0x2, P1 ;  /* 0x00000004060fc211 */ /* 0x000fe400008f1402 */
[----:B------:R-:W-:Y:S02]  /*15150*/  SHF.R.S32.HI R6, RZ, 0x1f, R5 ;  /* 0x0000001fff067819 */ /* 0x000fe40000011405 */
[----:B------:R-:W-:Y:S01]  /*15160*/  IADD3 R2, R238, 0xb0, RZ ;  /* 0x000000b0ee027810 */ /* 0x000fe20007ffe0ff */
[----:B------:R-:W-:Y:S01]  /*15170*/  @!P4 ST.E.64 [R14.64], R144 ;  /* 0x000000900e00c985 */ /* 0x000fe2000c101b06 */
[----:B------:R-:W-:-:S02]  /*15180*/  ISETP.GE.AND P4, PT, R23, c[0x0][0x3c8], PT ;  /* 0x0000f20017007a0c */ /* 0x000fc40003f86270 */
[----:B------:R-:W-:Y:S02]  /*15190*/  ISETP.GE.AND P1, PT, R2, c[0x0][0x3c8], PT ;  /* 0x0000f20002007a0c */ /* 0x000fe40003f26270 */
[----:B-1----:R-:W-:-:S04]  /*151a0*/  SHF.R.S32.HI R8, RZ, 0x1f, R7 ;  /* 0x0000001fff087819 */ /* 0x002fc80000011407 */
[----:B------:R-:W-:Y:S02]  /*151b0*/  @!P6 LEA.HI.X R17, R7, R4, R8, 0x2, P0 ;  /* 0x000000040711e211 */ /* 0x000fe400000f1408 */
[----:B------:R-:W-:-:S03]  /*151c0*/  @!P3 LEA R12, P0, R5, R0, 0x2 ;  /* 0x00000000050cb211 */ /* 0x000fc600078010ff */
[----:B------:R-:W-:Y:S01]  /*151d0*/  @!P6 ST.E.64 [R16.64], R140 ;  /* 0x0000008c1000e985 */ /* 0x000fe2000c101b06 */
[----:B------:R-:W-:Y:S02]  /*151e0*/  @!P3 LEA.HI.X R13, R5, R4, R6, 0x2, P0 ;  /* 0x00000004050db211 */ /* 0x000fe400000f1406 */
[----:B------:R-:W-:Y:S02]  /*151f0*/  SHF.R.S32.HI R5, RZ, 0x1f, R3 ;  /* 0x0000001fff057819 */ /* 0x000fe40000011403 */
[C---:B--2---:R-:W-:Y:S01]  /*15200*/  @!P2 LEA R10, P0, R3.reuse, R0, 0x2 ;  /* 0x00000000030aa211 */ /* 0x044fe200078010ff */
[----:B------:R1:W-:Y:S01]  /*15210*/  @!P3 ST.E.64 [R12.64], R76 ;  /* 0x0000004c0c00b985 */ /* 0x0003e2000c101b06 */
[C---:B------:R-:W-:Y:S02]  /*15220*/  IADD3 R6, R238.reuse, 0xb8, RZ ;  /* 0x000000b8ee067810 */ /* 0x040fe40007ffe0ff */
[----:B------:R-:W-:Y:S02]  /*15230*/  @!P2 LEA.HI.X R11, R3, R4, R5, 0x2, P0 ;  /* 0x00000004030ba211 */ /* 0x000fe400000f1405 */
[----:B------:R-:W-:-:S02]  /*15240*/  IADD3 R5, R238, 0xc0, RZ ;  /* 0x000000c0ee057810 */ /* 0x000fc40007ffe0ff */
[----:B------:R-:W-:Y:S01]  /*15250*/  ISETP.GE.AND P3, PT, R6, c[0x0][0x3c8], PT ;  /* 0x0000f20006007a0c */ /* 0x000fe20003f66270 */
[----:B------:R2:W-:Y:S01]  /*15260*/  @!P2 ST.E.64 [R10.64], R72 ;  /* 0x000000480a00a985 */ /* 0x0005e2000c101b06 */
[----:B------:R-:W-:Y:S02]  /*15270*/  ISETP.GE.AND P6, PT, R5, c[0x0][0x3c8], PT ;  /* 0x0000f20005007a0c */ /* 0x000fe40003fc6270 */
[----:B------:R-:W-:Y:S02]  /*15280*/  SHF.R.S32.HI R3, RZ, 0x1f, R2 ;  /* 0x0000001fff037819 */ /* 0x000fe40000011402 */
[C---:B------:R-:W-:Y:S02]  /*15290*/  @!P1 LEA R8, P0, R2.reuse, R0, 0x2 ;  /* 0x0000000002089211 */ /* 0x040fe400078010ff */
[----:B------:R-:W-:Y:S02]  /*152a0*/  SHF.R.S32.HI R7, RZ, 0x1f, R5 ;  /* 0x0000001fff077819 */ /* 0x000fe40000011405 */
[----:B------:R-:W-:-:S02]  /*152b0*/  @!P1 LEA.HI.X R9, R2, R4, R3, 0x2, P0 ;  /* 0x0000000402099211 */ /* 0x000fc400000f1403 */
[C---:B------:R-:W-:Y:S02]  /*152c0*/  IADD3 R2, R238.reuse, 0xd0, RZ ;  /* 0x000000d0ee027810 */ /* 0x040fe40007ffe0ff */
[----:B------:R-:W-:Y:S01]  /*152d0*/  IADD3 R3, R238, 0xc8, RZ ;  /* 0x000000c8ee037810 */ /* 0x000fe20007ffe0ff */
[----:B------:R4:W-:Y:S03]  /*152e0*/  @!P1 ST.E.64 [R8.64], R80 ;  /* 0x0000005008009985 */ /* 0x0009e6000c101b06 */
[----:B------:R-:W-:Y:S02]  /*152f0*/  ISETP.GE.AND P5, PT, R3, c[0x0][0x3c8], PT ;  /* 0x0000f20003007a0c */ /* 0x000fe40003fa6270 */
[----:B-1----:R-:W-:Y:S02]  /*15300*/  @!P3 LEA R12, P0, R6, R0, 0x2 ;  /* 0x00000000060cb211 */ /* 0x002fe400078010ff */
[----:B--2---:R-:W-:-:S02]  /*15310*/  SHF.R.S32.HI R11, RZ, 0x1f, R6 ;  /* 0x0000001fff0b7819 */ /* 0x004fc40000011406 */
[C---:B------:R-:W-:Y:S02]  /*15320*/  @!P6 LEA R10, P2, R5.reuse, R0, 0x2 ;  /* 0x00000000050ae211 */ /* 0x040fe400078410ff */
[-C--:B------:R-:W-:Y:S02]  /*15330*/  @!P3 LEA.HI.X R13, R6, R4.reuse, R11, 0x2, P0 ;  /* 0x00000004060db211 */ /* 0x080fe400000f140b */
[----:B------:R-:W-:Y:S02]  /*15340*/  @!P6 LEA.HI.X R11, R5, R4, R7, 0x2, P2 ;  /* 0x00000004050be211 */ /* 0x000fe400010f1407 */
[----:B------:R-:W-:Y:S01]  /*15350*/  ISETP.GE.AND P2, PT, R2, c[0x0][0x3c8], PT ;  /* 0x0000f20002007a0c */ /* 0x000fe20003f46270 */
[----:B------:R-:W-:Y:S01]  /*15360*/  @!P3 ST.E.64 [R12.64], R152 ;  /* 0x000000980c00b985 */ /* 0x000fe2000c101b06 */
[----:B------:R-:W-:Y:S02]  /*15370*/  SHF.R.S32.HI R5, RZ, 0x1f, R2 ;  /* 0x0000001fff057819 */ /* 0x000fe40000011402 */
[----:B------:R-:W-:Y:S01]  /*15380*/  ISETP.GE.AND P3, PT, R21, c[0x0][0x3c8], PT ;  /* 0x0000f20015007a0c */ /* 0x000fe20003f66270 */
[----:B------:R1:W-:Y:S01]  /*15390*/  @!P6 ST.E.64 [R10.64], R148 ;  /* 0x000000940a00e985 */ /* 0x0003e2000c101b06 */
[----:B----4-:R-:W-:-:S02]  /*153a0*/  SHF.R.S32.HI R9, RZ, 0x1f, R3 ;  /* 0x0000001fff097819 */ /* 0x010fc40000011403 */
[----:B------:R-:W-:-:S04]  /*153b0*/  @!P5 LEA R8, P1, R3, R0, 0x2 ;  /* 0x000000000308d211 */ /* 0x000fc800078210ff */
[----:B------:R-:W-:Y:S02]  /*153c0*/  @!P5 LEA.HI.X R9, R3, R4, R9, 0x2, P1 ;  /* 0x000000040309d211 */ /* 0x000fe400008f1409 */
[C---:B------:R-:W-:Y:S02]  /*153d0*/  @!P2 LEA R6, P0, R2.reuse, R0, 0x2 ;  /* 0x000000000206a211 */ /* 0x040fe400078010ff */
[----:B------:R-:W-:Y:S01]  /*153e0*/  SHF.R.S32.HI R3, RZ, 0x1f, R23 ;  /* 0x0000001fff037819 */ /* 0x000fe20000011417 */
[----:B------:R2:W-:Y:S01]  /*153f0*/  @!P5 ST.E.64 [R8.64], R88 ;  /* 0x000000580800d985 */ /* 0x0005e2000c101b06 */
[C---:B------:R-:W-:Y:S02]  /*15400*/  @!P2 LEA.HI.X R7, R2.reuse, R4, R5, 0x2, P0 ;  /* 0x000000040207a211 */ /* 0x040fe400000f1405 */
[----:B------:R-:W-:Y:S02]  /*15410*/  ISETP.GE.AND P0, PT, R2, c[0x0][0x3c8], PT ;  /* 0x0000f20002007a0c */ /* 0x000fe40003f06270 */
[----:B------:R-:W-:-:S02]  /*15420*/  @!P4 LEA R2, P5, R23, R0, 0x2 ;  /* 0x000000001702c211 */ /* 0x000fc400078a10ff */
[----:B------:R-:W-:Y:S02]  /*15430*/  ISETP.GE.AND P2, PT, R115, c[0x0][0x3c8], PT ;  /* 0x0000f20073007a0c */ /* 0x000fe40003f46270 */
[----:B------:R-:W-:Y:S02]  /*15440*/  @!P4 LEA.HI.X R3, R23, R4, R3, 0x2, P5 ;  /* 0x000000041703c211 */ /* 0x000fe400028f1403 */
[----:B------:R-:W-:Y:S02]  /*15450*/  ISETP.GE.AND P1, PT, R22, c[0x0][0x3c8], PT ;  /* 0x0000f20016007a0c */ /* 0x000fe40003f26270 */
[----:B------:R-:W-:-:S03]  /*15460*/  IADD3 R23, R238, 0xe0, RZ ;  /* 0x000000e0ee177810 */ /* 0x000fc60007ffe0ff */
[----:B------:R4:W-:Y:S01]  /*15470*/  @!P0 ST.E.64 [R6.64], R92 ;  /* 0x0000005c06008985 */ /* 0x0009e2000c101b06 */
[----:B------:R-:W-:Y:S02]  /*15480*/  ISETP.GE.AND P0, PT, R20, c[0x0][0x3c8], PT ;  /* 0x0000f20014007a0c */ /* 0x000fe40003f06270 */
[----:B------:R-:W-:Y:S01]  /*15490*/  SHF.R.S32.HI R23, RZ, 0x1f, R23 ;  /* 0x0000001fff177819 */ /* 0x000fe20000011417 */
[----:B------:R5:W-:Y:S01]  /*154a0*/  @!P4 ST.E.64 [R2.64], R96 ;  /* 0x000000600200c985 */ /* 0x000be2000c101b06 */
[----:B-1----:R-:W-:-:S04]  /*154b0*/  @!P3 LEA R10, P5, R21, R0, 0x2 ;  /* 0x00000000150ab211 */ /* 0x002fc800078a10ff */
[----:B------:R-:W-:Y:S02]  /*154c0*/  @!P3 LEA.HI.X R11, R21, R4, R23, 0x2, P5 ;  /* 0x00000004150bb211 */ /* 0x000fe400028f1417 */
[C---:B------:R-:W-:Y:S02]  /*154d0*/  IADD3 R23, R238.reuse, 0xf0, RZ ;  /* 0x000000f0ee177810 */ /* 0x040fe40007ffe0ff */
[C---:B--2---:R-:W-:Y:S01]  /*154e0*/  @!P2 LEA R8, P4, R115.reuse, R0, 0x2 ;  /* 0x000000007308a211 */ /* 0x044fe200078810ff */
[----:B------:R1:W-:Y:S01]  /*154f0*/  @!P3 ST.E.64 [R10.64], R112 ;  /* 0x000000700a00b985 */ /* 0x0003e2000c101b06 */
[----:B------:R-:W-:Y:S02]  /*15500*/  IADD3 R21, R238, 0xf8, RZ ;  /* 0x000000f8ee157810 */ /* 0x000fe40007ffe0ff */
[----:B------:R-:W-:Y:S02]  /*15510*/  SHF.R.S32.HI R23, RZ, 0x1f, R23 ;  /* 0x0000001fff177819 */ /* 0x000fe40000011417 */
[----:B------:R-:W-:-:S02]  /*15520*/  @!P2 LEA.HI.X R9, R115, R4, R118, 0x2, P4 ;  /* 0x000000047309a211 */ /* 0x000fc400020f1476 */
[----:B------:R-:W-:-:S03]  /*15530*/  SHF.R.S32.HI R21, RZ, 0x1f, R21 ;  /* 0x0000001fff157819 */ /* 0x000fc60000011415 */
[----:B------:R1:W-:Y:S01]  /*15540*/  @!P2 ST.E.64 [R8.64], R108 ;  /* 0x0000006c0800a985 */ /* 0x0003e2000c101b06 */
[-C--:B----4-:R-:W-:Y:S02]  /*15550*/  @!P1 LEA R6, P5, R22, R0.reuse, 0x2 ;  /* 0x0000000016069211 */ /* 0x090fe400078a10ff */
[----:B-----5:R-:W-:Y:S02]  /*15560*/  @!P0 LEA R2, P4, R20, R0, 0x2 ;  /* 0x0000000014028211 */ /* 0x020fe400078810ff */
[-C--:B------:R-:W-:Y:S02]  /*15570*/  @!P1 LEA.HI.X R7, R22, R4.reuse, R23, 0x2, P5 ;  /* 0x0000000416079211 */ /* 0x080fe400028f1417 */
[----:B------:R-:W-:-:S03]  /*15580*/  @!P0 LEA.HI.X R3, R20, R4, R21, 0x2, P4 ;  /* 0x0000000414038211 */ /* 0x000fc600020f1415 */
[----:B------:R1:W-:Y:S04]  /*15590*/  @!P1 ST.E.64 [R6.64], R100 ;  /* 0x0000006406009985 */ /* 0x0003e8000c101b06 */
[----:B------:R1:W-:Y:S02]  /*155a0*/  @!P0 ST.E.64 [R2.64], R84 ;  /* 0x0000005402008985 */ /* 0x0003e4000c101b06 */
.L_x_4322:
[----:B------:R-:W-:Y:S05]  /*155b0*/  BSYNC B0 ;  /* 0x0000000000007941 */ /* 0x000fea0003800000 */
.L_x_4321:
[----:B------:R-:W-:Y:S05]  /*155c0*/  BRA.DIV ~URZ, `(.L_x_4323) ;  /* 0x000038527f007947 */ /* 0x000fea000b800000 */
[----:B--2---:R2:W1:Y:S04]  /*155d0*/  SHFL.IDX PT, R4, R18, 0x1, 0x1c1f ;  /* 0x003c1f0012047f89 */ /* 0x00446800000e0000 */
[----:B----4-:R2:W4:Y:S02]  /*155e0*/  SHFL.IDX PT, R0, R19, 0x1, 0x1c1f ;  /* 0x003c1f0013007f89 */ /* 0x01052400000e0000 */
.L_x_4381:
        /* <DEDUP_REMOVED lines=8> */
[----:B-1----:R-:W-:Y:S02]  /*15670*/  SHF.R.S32.HI R2, RZ, 0x1f, R238 ;  /* 0x0000001fff027819 */ /* 0x002fe400000114ee */
[C---:B----4-:R-:W-:Y:S02]  /*15680*/  @!P2 LEA R6, P3, R238.reuse, R0, 0x2 ;  /* 0x00000000ee06a211 */ /* 0x050fe400078610ff */
[----:B------:R-:W-:Y:S02]  /*15690*/  ISETP.GE.AND P5, PT, R5, c[0x0][0x3c8], PT ;  /* 0x0000f20005007a0c */ /* 0x000fe40003fa6270 */
[C---:B------:R-:W-:Y:S02]  /*156a0*/  IADD3 R3, R238.reuse, 0x18, RZ ;  /* 0x00000018ee037810 */ /* 0x040fe40007ffe0ff */
[C---:B------:R-:W-:Y:S02]  /*156b0*/  @!P2 LEA.HI.X R7, R238.reuse, R4, R2, 0x2, P3 ;  /* 0x00000004ee07a211 */ /* 0x040fe400018f1402 */
[----:B------:R-:W-:-:S02]  /*156c0*/  IADD3 R15, R238, 0x8, RZ ;  /* 0x00000008ee0f7810 */ /* 0x000fc40007ffe0ff */
[----:B------:R-:W-:Y:S01]  /*156d0*/  ISETP.GE.AND P6, PT, R3, c[0x0][0x3c8], PT ;  /* 0x0000f20003007a0c */ /* 0x000fe20003fc6270 */
[----:B------:R1:W-:Y:S01]  /*156e0*/  @!P2 ST.E.64 [R6.64], R104 ;  /* 0x000000680600a985 */ /* 0x0003e2000c101b06 */
[----:B------:R-:W-:Y:S02]  /*156f0*/  SHF.R.S32.HI R15, RZ, 0x1f, R15 ;  /* 0x0000001fff0f7819 */ /* 0x000fe4000001140f */
[CC--:B------:R-:W-:Y:S02]  /*15700*/  @!P1 LEA R10, P2, R13.reuse, R0.reuse, 0x2 ;  /* 0x000000000d0a9211 */ /* 0x0c0fe400078410ff */
[----:B------:R-:W-:Y:S02]  /*15710*/  @!P0 LEA R8, P4, R14, R0, 0x2 ;  /* 0x000000000e088211 */ /* 0x000fe400078810ff */
[----:B------:R-:W-:Y:S02]  /*15720*/  @!P1 LEA.HI.X R11, R13, R4, R15, 0x2, P2 ;  /* 0x000000040d0b9211 */ /* 0x000fe400010f140f */
[----:B------:R-:W-:-:S02]  /*15730*/  SHF.R.S32.HI R13, RZ, 0x1f, R5 ;  /* 0x0000001fff0d7819 */ /* 0x000fc40000011405 */
[C---:B------:R-:W-:Y:S01]  /*15740*/  IADD3 R2, R238.reuse, 0x28, RZ ;  /* 0x00000028ee027810 */ /* 0x040fe20007ffe0ff */
[----:B------:R4:W-:Y:S01]  /*15750*/  @!P1 ST.E.64 [R10.64], R120 ;  /* 0x000000780a009985 */ /* 0x0009e2000c101b06 */
[----:B------:R-:W-:Y:S02]  /*15760*/  SHF.R.S32.HI R12, RZ, 0x1f, R3 ;  /* 0x0000001fff0c7819 */ /* 0x000fe40000011403 */
[C---:B------:R-:W-:Y:S02]  /*15770*/  @!P6 LEA R16, P3, R3.reuse, R0, 0x2 ;  /* 0x000000000310e211 */ /* 0x040fe400078610ff */
[----:B------:R-:W-:Y:S02]  /*15780*/  IADD3 R21, R238, 0xd8, RZ ;  /* 0x000000d8ee157810 */ /* 0x000fe40007ffe0ff */
[----:B------:R-:W-:Y:S02]  /*15790*/  @!P6 LEA.HI.X R17, R3, R4, R12, 0x2, P3 ;  /* 0x000000040311e211 */ /* 0x000fe400018f140c */
[----:B------:R-:W-:-:S02]  /*157a0*/  SHF.R.S32.HI R3, RZ, 0x1f, R2 ;  /* 0x0000001fff037819 */ /* 0x000fc40000011402 */
[C---:B------:R-:W-:Y:S02]  /*157b0*/  IADD3 R24, R238.reuse, 0xe0, RZ ;  /* 0x000000e0ee187810 */ /* 0x040fe40007ffe0ff */
[C---:B------:R-:W-:Y:S02]  /*157c0*/  IADD3 R22, R238.reuse, 0xe8, RZ ;  /* 0x000000e8ee167810 */ /* 0x040fe40007ffe0ff */
[C---:B------:R-:W-:Y:S02]  /*157d0*/  IADD3 R20, R238.reuse, 0xf0, RZ ;  /* 0x000000f0ee147810 */ /* 0x040fe40007ffe0ff */
[----:B-1----:R-:W-:Y:S02]  /*157e0*/  SHF.R.S32.HI R6, RZ, 0x1f, R14 ;  /* 0x0000001fff067819 */ /* 0x002fe4000001140e */
[----:B------:R-:W-:Y:S02]  /*157f0*/  IADD3 R7, R238, 0x30, RZ ;  /* 0x00000030ee077810 */ /* 0x000fe40007ffe0ff */
[----:B------:R-:W-:-:S02]  /*15800*/  @!P0 LEA.HI.X R9, R14, R4, R6, 0x2, P4 ;  /* 0x000000040e098211 */ /* 0x000fc400020f1406 */
[C---:B------:R-:W-:Y:S02]  /*15810*/  @!P5 LEA R14, P2, R5.reuse, R0, 0x2 ;  /* 0x00000000050ed211 */ /* 0x040fe400078410ff */
[----:B------:R-:W-:Y:S01]  /*15820*/  IADD3 R6, R238, 0x38, RZ ;  /* 0x00000038ee067810 */ /* 0x000fe20007ffe0ff */
[----:B------:R1:W-:Y:S01]  /*15830*/  @!P0 ST.E.64 [R8.64], R116 ;  /* 0x0000007408008985 */ /* 0x0003e2000c101b06 */
[----:B------:R-:W-:Y:S02]  /*15840*/  @!P5 LEA.HI.X R15, R5, R4, R13, 0x2, P2 ;  /* 0x00000004050fd211 */ /* 0x000fe400010f140d */
[----:B------:R-:W-:Y:S01]  /*15850*/  ISETP.GE.AND P2, PT, R2, c[0x0][0x3c8], PT ;  /* 0x0000f20002007a0c */ /* 0x000fe20003f46270 */
[----:B------:R5:W-:Y:S01]  /*15860*/  @!P6 ST.E.64 [R16.64], R128 ;  /* 0x000000801000e985 */ /* 0x000be2000c101b06 */
[----:B------:R-:W-:Y:S02]  /*15870*/  ISETP.GE.AND P4, PT, R7, c[0x0][0x3c8], PT ;  /* 0x0000f20007007a0c */ /* 0x000fe40003f86270 */
[----:B------:R-:W-:Y:S01]  /*15880*/  ISETP.GE.AND P3, PT, R6, c[0x0][0x3c8], PT ;  /* 0x0000f20006007a0c */ /* 0x000fe20003f66270 */
[----:B------:R2:W-:Y:S01]  /*15890*/  @!P5 ST.E.64 [R14.64], R124 ;  /* 0x0000007c0e00d985 */ /* 0x0005e2000c101b06 */
[----:B------:R-:W-:-:S02]  /*158a0*/  SHF.R.S32.HI R5, RZ, 0x1f, R7 ;  /* 0x0000001fff057819 */ /* 0x000fc40000011407 */
[C---:B------:R-:W-:Y:S02]  /*158b0*/  IADD3 R25, R238.reuse, 0xe0, RZ ;  /* 0x000000e0ee197810 */ /* 0x040fe40007ffe0ff */
[----:B------:R-:W-:Y:S02]  /*158c0*/  IADD3 R23, R238, 0xe8, RZ ;  /* 0x000000e8ee177810 */ /* 0x000fe40007ffe0ff */
[----:B------:R-:W-:Y:S02]  /*158d0*/  SHF.R.S32.HI R25, RZ, 0x1f, R25 ;  /* 0x0000001fff197819 */ /* 0x000fe40000011419 */
[CC--:B------:R-:W-:Y:S02]  /*158e0*/  @!P2 LEA R12, P1, R2.reuse, R0.reuse, 0x2 ;  /* 0x00000000020ca211 */ /* 0x0c0fe400078210ff */
[----:B----4-:R-:W-:Y:S02]  /*158f0*/  @!P4 LEA R10, P0, R7, R0, 0x2 ;  /* 0x00000000070ac211 */ /* 0x010fe400078010ff */
[----:B------:R-:W-:-:S02]  /*15900*/  @!P2 LEA.HI.X R13, R2, R4, R3, 0x2, P1 ;  /* 0x00000004020da211 */ /* 0x000fc400008f1403 */
[----:B------:R-:W-:Y:S02]  /*15910*/  @!P4 LEA.HI.X R11, R7, R4, R5, 0x2, P0 ;  /* 0x00000004070bc211 */ /* 0x000fe400000f1405 */
[C---:B------:R-:W-:Y:S02]  /*15920*/  IADD3 R5, R238.reuse, 0x48, RZ ;  /* 0x00000048ee057810 */ /* 0x040fe40007ffe0ff */
[C---:B------:R-:W-:Y:S02]  /*15930*/  IADD3 R3, R238.reuse, 0x50, RZ ;  /* 0x00000050ee037810 */ /* 0x040fe40007ffe0ff */
[----:B-1----:R-:W-:Y:S02]  /*15940*/  IADD3 R8, R238, 0x40, RZ ;  /* 0x00000040ee087810 */ /* 0x002fe40007ffe0ff */
[----:B------:R-:W-:Y:S02]  /*15950*/  SHF.R.S32.HI R9, RZ, 0x1f, R6 ;  /* 0x0000001fff097819 */ /* 0x000fe40000011406 */
[----:B-----5:R-:W-:-:S02]  /*15960*/  @!P3 LEA R16, P1, R6, R0, 0x2 ;  /* 0x000000000610b211 */ /* 0x020fc400078210ff */
[----:B------:R-:W-:Y:S02]  /*15970*/  ISETP.GE.AND P2, PT, R8, c[0x0][0x3c8], PT ;  /* 0x0000f20008007a0c */ /* 0x000fe40003f46270 */
[----:B------:R-:W-:Y:S02]  /*15980*/  @!P3 LEA.HI.X R17, R6, R4, R9, 0x2, P1 ;  /* 0x000000040611b211 */ /* 0x000fe400008f1409 */
[----:B------:R-:W-:Y:S02]  /*15990*/  ISETP.GE.AND P1, PT, R2, c[0x0][0x3c8], PT ;  /* 0x0000f20002007a0c */ /* 0x000fe40003f26270 */
[----:B------:R-:W-:Y:S02]  /*159a0*/  ISETP.GE.AND P6, PT, R5, c[0x0][0x3c8], PT ;  /* 0x0000f20005007a0c */ /* 0x000fe40003fc6270 */
[----:B------:R-:W-:Y:S02]  /*159b0*/  ISETP.GE.AND P5, PT, R3, c[0x0][0x3c8], PT ;  /* 0x0000f20003007a0c */ /* 0x000fe40003fa6270 */
[----:B------:R-:W-:-:S02]  /*159c0*/  SHF.R.S32.HI R7, RZ, 0x1f, R8 ;  /* 0x0000001fff077819 */ /* 0x000fc40000011408 */
[----:B------:R-:W-:Y:S02]  /*159d0*/  IADD3 R2, R238, 0x58, RZ ;  /* 0x00000058ee027810 */ /* 0x000fe40007ffe0ff */
[----:B--2---:R-:W-:Y:S02]  /*159e0*/  @!P2 LEA R14, P0, R8, R0, 0x2 ;  /* 0x00000000080ea211 */ /* 0x004fe400078010ff */
[----:B------:R-:W-:Y:S01]  /*159f0*/  IADD3 R6, R238, 0x60, RZ ;  /* 0x00000060ee067810 */ /* 0x000fe20007ffe0ff */
[----:B------:R1:W-:Y:S01]  /*15a00*/  @!P1 ST.E.64 [R12.64], R138 ;  /* 0x0000008a0c009985 */ /* 0x0003e2000c101b06 */
[----:B------:R-:W-:Y:S02]  /*15a10*/  @!P2 LEA.HI.X R15, R8, R4, R7, 0x2, P0 ;  /* 0x00000004080fa211 */ /* 0x000fe400000f1407 */
[----:B------:R-:W-:Y:S01]  /*15a20*/  SHF.R.S32.HI R8, RZ, 0x1f, R5 ;  /* 0x0000001fff087819 */ /* 0x000fe20000011405 */
[----:B------:R2:W-:Y:S01]  /*15a30*/  @!P4 ST.E.64 [R10.64], R134 ;  /* 0x000000860a00c985 */ /* 0x0005e2000c101b06 */
[----:B------:R-:W-:-:S02]  /*15a40*/  ISETP.GE.AND P4, PT, R2, c[0x0][0x3c8], PT ;  /* 0x0000f20002007a0c */ /* 0x000fc40003f86270 */
[----:B------:R-:W-:Y:S01]  /*15a50*/  SHF.R.S32.HI R7, RZ, 0x1f, R3 ;  /* 0x0000001fff077819 */ /* 0x000fe20000011403 */
[----:B------:R-:W-:Y:S01]  /*15a60*/  @!P3 ST.E.64 [R16.64], R142 ;  /* 0x0000008e1000b985 */ /* 0x000fe2000c101b06 */
[----:B------:R-:W-:Y:S02]  /*15a70*/  ISETP.GE.AND P3, PT, R3, c[0x0][0x3c8], PT ;  /* 0x0000f20003007a0c */ /* 0x000fe40003f66270 */
[----:B------:R-:W-:Y:S01]  /*15a80*/  SHF.R.S32.HI R9, RZ, 0x1f, R6 ;  /* 0x0000001fff097819 */ /* 0x000fe20000011406 */
[----:B------:R4:W-:Y:S01]  /*15a90*/  @!P2 ST.E.64 [R14.64], R38 ;  /* 0x000000260e00a985 */ /* 0x0009e2000c101b06 */
[C---:B------:R-:W-:Y:S02]  /*15aa0*/  ISETP.GE.AND P2, PT, R5.reuse, c[0x0][0x3c8], PT ;  /* 0x0000f20005007a0c */ /* 0x040fe40003f46270 */
[----:B------:R-:W-:Y:S02]  /*15ab0*/  SHF.R.S32.HI R23, RZ, 0x1f, R23 ;  /* 0x0000001fff177819 */ /* 0x000fe40000011417 */
[----:B-1----:R-:W-:-:S04]  /*15ac0*/  @!P6 LEA R12, P1, R5, R0, 0x2 ;  /* 0x00000000050ce211 */ /* 0x002fc800078210ff */
[----:B------:R-:W-:Y:S02]  /*15ad0*/  @!P6 LEA.HI.X R13, R5, R4, R8, 0x2, P1 ;  /* 0x00000004050de211 */ /* 0x000fe400008f1408 */
[C---:B--2---:R-:W-:Y:S02]  /*15ae0*/  @!P5 LEA R10, P0, R3.reuse, R0, 0x2 ;  /* 0x00000000030ad211 */ /* 0x044fe400078010ff */
[----:B------:R-:W-:Y:S01]  /*15af0*/  ISETP.GE.AND P6, PT, R6, c[0x0][0x3c8], PT ;  /* 0x0000f20006007a0c */ /* 0x000fe20003fc6270 */
[----:B------:R1:W-:Y:S01]  /*15b00*/  @!P2 ST.E.64 [R12.64], R146 ;  /* 0x000000920c00a985 */ /* 0x0003e2000c101b06 */
[----:B------:R-:W-:Y:S02]  /*15b10*/  IADD3 R8, R238, 0x68, RZ ;  /* 0x00000068ee087810 */ /* 0x000fe40007ffe0ff */
[----:B------:R-:W-:Y:S02]  /*15b20*/  @!P5 LEA.HI.X R11, R3, R4, R7, 0x2, P0 ;  /* 0x00000004030bd211 */ /* 0x000fe400000f1407 */
[----:B------:R-:W-:-:S02]  /*15b30*/  ISETP.GE.AND P5, PT, R8, c[0x0][0x3c8], PT ;  /* 0x0000f20008007a0c */ /* 0x000fc40003fa6270 */
[----:B----4-:R-:W-:Y:S01]  /*15b40*/  SHF.R.S32.HI R15, RZ, 0x1f, R2 ;  /* 0x0000001fff0f7819 */ /* 0x010fe20000011402 */
[----:B------:R2:W-:Y:S01]  /*15b50*/  @!P3 ST.E.64 [R10.64], R42 ;  /* 0x0000002a0a00b985 */ /* 0x0005e2000c101b06 */
[-C--:B------:R-:W-:Y:S02]  /*15b60*/  @!P4 LEA R16, P1, R2, R0.reuse, 0x2 ;  /* 0x000000000210c211 */ /* 0x080fe400078210ff */
[----:B------:R-:W-:Y:S02]  /*15b70*/  IADD3 R7, R238, 0x70, RZ ;  /* 0x00000070ee077810 */ /* 0x000fe40007ffe0ff */
[----:B------:R-:W-:Y:S02]  /*15b80*/  @!P6 LEA R14, P0, R6, R0, 0x2 ;  /* 0x00000000060ee211 */ /* 0x000fe400078010ff */
[-C--:B------:R-:W-:Y:S02]  /*15b90*/  @!P4 LEA.HI.X R17, R2, R4.reuse, R15, 0x2, P1 ;  /* 0x000000040211c211 */ /* 0x080fe400008f140f */
[----:B------:R-:W-:-:S02]  /*15ba0*/  @!P6 LEA.HI.X R15, R6, R4, R9, 0x2, P0 ;  /* 0x00000004060fe211 */ /* 0x000fc400000f1409 */
[----:B------:R-:W-:Y:S02]  /*15bb0*/  SHF.R.S32.HI R9, RZ, 0x1f, R8 ;  /* 0x0000001fff097819 */ /* 0x000fe40000011408 */
[----:B------:R-:W-:Y:S02]  /*15bc0*/  ISETP.GE.AND P4, PT, R7, c[0x0][0x3c8], PT ;  /* 0x0000f20007007a0c */ /* 0x000fe40003f86270 */
[----:B------:R-:W-:Y:S02]  /*15bd0*/  IADD3 R5, R238, 0x78, RZ ;  /* 0x00000078ee057810 */ /* 0x000fe40007ffe0ff */
[----:B------:R-:W-:Y:S02]  /*15be0*/  SHF.R.S32.HI R6, RZ, 0x1f, R7 ;  /* 0x0000001fff067819 */ /* 0x000fe40000011407 */
[----:B------:R-:W-:Y:S02]  /*15bf0*/  ISETP.GE.AND P3, PT, R5, c[0x0][0x3c8], PT ;  /* 0x0000f20005007a0c */ /* 0x000fe40003f66270 */
[----:B-1----:R-:W-:-:S02]  /*15c00*/  @!P5 LEA R12, P0, R8, R0, 0x2 ;  /* 0x00000000080cd211 */ /* 0x002fc400078010ff */
[----:B------:R-:W-:Y:S02]  /*15c10*/  IADD3 R3, R238, 0x80, RZ ;  /* 0x00000080ee037810 */ /* 0x000fe40007ffe0ff */
[----:B------:R-:W-:Y:S02]  /*15c20*/  @!P5 LEA.HI.X R13, R8, R4, R9, 0x2, P0 ;  /* 0x00000004080dd211 */ /* 0x000fe400000f1409 */
[----:B------:R-:W-:Y:S02]  /*15c30*/  ISETP.GE.AND P0, PT, R2, c[0x0][0x3c8], PT ;  /* 0x0000f20002007a0c */ /* 0x000fe40003f06270 */
[----:B--2---:R-:W-:Y:S02]  /*15c40*/  @!P4 LEA R10, P1, R7, R0, 0x2 ;  /* 0x00000000070ac211 */ /* 0x004fe400078210ff */
[----:B------:R-:W-:Y:S02]  /*15c50*/  ISETP.GE.AND P2, PT, R3, c[0x0][0x3c8], PT ;  /* 0x0000f20003007a0c */ /* 0x000fe40003f46270 */
[----:B------:R-:W-:-:S02]  /*15c60*/  @!P4 LEA.HI.X R11, R7, R4, R6, 0x2, P1 ;  /* 0x00000004070bc211 */ /* 0x000fc400008f1406 */
[C---:B------:R-:W-:Y:S02]  /*15c70*/  IADD3 R6, R238.reuse, 0x88, RZ ;  /* 0x00000088ee067810 */ /* 0x040fe40007ffe0ff */
[----:B------:R-:W-:Y:S02]  /*15c80*/  SHF.R.S32.HI R8, RZ, 0x1f, R5 ;  /* 0x0000001fff087819 */ /* 0x000fe40000011405 */
[----:B------:R-:W-:Y:S01]  /*15c90*/  IADD3 R2, R238, 0x90, RZ ;  /* 0x00000090ee027810 */ /* 0x000fe20007ffe0ff */
[----:B------:R1:W-:Y:S01]  /*15ca0*/  @!P0 ST.E.64 [R16.64], R50 ;  /* 0x0000003210008985 */ /* 0x0003e2000c101b06 */
[----:B------:R-:W-:Y:S02]  /*15cb0*/  ISETP.GE.AND P1, PT, R6, c[0x0][0x3c8], PT ;  /* 0x0000f20006007a0c */ /* 0x000fe40003f26270 */
[----:B------:R-:W-:Y:S01]  /*15cc0*/  SHF.R.S32.HI R7, RZ, 0x1f, R3 ;  /* 0x0000001fff077819 */ /* 0x000fe20000011403 */
[----:B------:R2:W-:Y:S01]  /*15cd0*/  @!P6 ST.E.64 [R14.64], R46 ;  /* 0x0000002e0e00e985 */ /* 0x0005e2000c101b06 */
[----:B------:R-:W-:-:S03]  /*15ce0*/  SHF.R.S32.HI R9, RZ, 0x1f, R6 ;  /* 0x0000001fff097819 */ /* 0x000fc60000011406 */
[----:B------:R-:W-:Y:S04]  /*15cf0*/  @!P5 ST.E.64 [R12.64], R58 ;  /* 0x0000003a0c00d985 */ /* 0x000fe8000c101b06 */
[----:B------:R4:W-:Y:S01]  /*15d00*/  @!P4 ST.E.64 [R10.64], R54 ;  /* 0x000000360a00c985 */ /* 0x0009e2000c101b06 */
[----:B-1----:R-:W-:-:S04]  /*15d10*/  @!P3 LEA R16, P0, R5, R0, 0x2 ;  /* 0x000000000510b211 */ /* 0x002fc800078010ff */
[----:B------:R-:W-:Y:S02]  /*15d20*/  @!P3 LEA.HI.X R17, R5, R4, R8, 0x2, P0 ;  /* 0x000000040511b211 */ /* 0x000fe400000f1408 */
[----:B------:R-:W-:Y:S02]  /*15d30*/  ISETP.GE.AND P0, PT, R2, c[0x0][0x3c8], PT ;  /* 0x0000f20002007a0c */ /* 0x000fe40003f06270 */
[C---:B--2---:R-:W-:Y:S01]  /*15d40*/  @!P2 LEA R14, P6, R3.reuse, R0, 0x2 ;  /* 0x00000000030ea211 */ /* 0x044fe200078c10ff */
[----:B------:R1:W-:Y:S01]  /*15d50*/  @!P3 ST.E.64 [R16.64], R66 ;  /* 0x000000421000b985 */ /* 0x0003e2000c101b06 */
[----:B------:R-:W-:Y:S02]  /*15d60*/  IADD3 R5, R238, 0x98, RZ ;  /* 0x00000098ee057810 */ /* 0x000fe40007ffe0ff */
[----:B------:R-:W-:Y:S02]  /*15d70*/  @!P2 LEA.HI.X R15, R3, R4, R7, 0x2, P6 ;  /* 0x00000004030fa211 */ /* 0x000fe400030f1407 */
[----:B----4-:R-:W-:-:S02]  /*15d80*/  @!P1 LEA R10, P5, R6, R0, 0x2 ;  /* 0x00000000060a9211 */ /* 0x010fc400078a10ff */
[----:B------:R-:W-:Y:S01]  /*15d90*/  ISETP.GE.AND P6, PT, R5, c[0x0][0x3c8], PT ;  /* 0x0000f20005007a0c */ /* 0x000fe20003fc6270 */
[----:B------:R-:W-:Y:S01]  /*15da0*/  @!P2 ST.E.64 [R14.64], R62 ;  /* 0x0000003e0e00a985 */ /* 0x000fe2000c101b06 */
[----:B------:R-:W-:Y:S02]  /*15db0*/  SHF.R.S32.HI R7, RZ, 0x1f, R2 ;  /* 0x0000001fff077819 */ /* 0x000fe40000011402 */
[----:B------:R-:W-:Y:S02]  /*15dc0*/  @!P0 LEA R8, P4, R2, R0, 0x2 ;  /* 0x0000000002088211 */ /* 0x000fe400078810ff */
[----:B------:R-:W-:Y:S02]  /*15dd0*/  IADD3 R3, R238, 0xa0, RZ ;  /* 0x000000a0ee037810 */ /* 0x000fe40007ffe0ff */
[-C--:B------:R-:W-:Y:S02]  /*15de0*/  @!P1 LEA.HI.X R11, R6, R4.reuse, R9, 0x2, P5 ;  /* 0x00000004060b9211 */ /* 0x080fe400028f1409 */
[----:B------:R-:W-:-:S02]  /*15df0*/  @!P0 LEA.HI.X R9, R2, R4, R7, 0x2, P4 ;  /* 0x0000000402098211 */ /* 0x000fc400020f1407 */
[----:B------:R-:W-:Y:S01]  /*15e00*/  ISETP.GE.AND P4, PT, R3, c[0x0][0x3c8], PT ;  /* 0x0000f20003007a0c */ /* 0x000fe20003f86270 */
[----:B------:R-:W-:Y:S01]  /*15e10*/  @!P1 ST.E.64 [R10.64], R74 ;  /* 0x0000004a0a009985 */ /* 0x000fe2000c101b06 */
[----:B------:R-:W-:Y:S02]  /*15e20*/  IADD3 R2, R238, 0xa8, RZ ;  /* 0x000000a8ee027810 */ /* 0x000fe40007ffe0ff */
[----:B------:R-:W-:Y:S01]  /*15e30*/  SHF.R.S32.HI R13, RZ, 0x1f, R5 ;  /* 0x0000001fff0d7819 */ /* 0x000fe20000011405 */
[----:B------:R2:W-:Y:S01]  /*15e40*/  @!P0 ST.E.64 [R8.64], R70 ;  /* 0x0000004608008985 */ /* 0x0005e2000c101b06 */
[----:B------:R-:W-:Y:S02]  /*15e50*/  ISETP.GE.AND P5, PT, R2, c[0x0][0x3c8], PT ;  /* 0x0000f20002007a0c */ /* 0x000fe40003fa6270 */
[----:B------:R-:W-:Y:S02]  /*15e60*/  @!P6 LEA R12, P3, R5, R0, 0x2 ;  /* 0x00000000050ce211 */ /* 0x000fe400078610ff */
[----:B------:R-:W-:-:S02]  /*15e70*/  IADD3 R7, R238, 0xb0, RZ ;  /* 0x000000b0ee077810 */ /* 0x000fc40007ffe0ff */
[----:B------:R-:W-:Y:S02]  /*15e80*/  @!P6 LEA.HI.X R13, R5, R4, R13, 0x2, P3 ;  /* 0x00000004050de211 */ /* 0x000fe400018f140d */
[----:B------:R-:W-:Y:S02]  /*15e90*/  SHF.R.S32.HI R6, RZ, 0x1f, R3 ;  /* 0x0000001fff067819 */ /* 0x000fe40000011403 */
[----:B------:R-:W-:Y:S01]  /*15ea0*/  @!P4 LEA R18, P2, R3, R0, 0x2 ;  /* 0x000000000312c211 */ /* 0x000fe200078410ff */
[----:B------:R4:W-:Y:S01]  /*15eb0*/  @!P6 ST.E.64 [R12.64], R150 ;  /* 0x000000960c00e985 */ /* 0x0009e2000c101b06 */
[----:B------:R-:W-:Y:S02]  /*15ec0*/  ISETP.GE.AND P3, PT, R7, c[0x0][0x3c8], PT ;  /* 0x0000f20007007a0c */ /* 0x000fe40003f66270 */
[----:B------:R-:W-:Y:S02]  /*15ed0*/  IADD3 R5, R238, 0xb8, RZ ;  /* 0x000000b8ee057810 */ /* 0x000fe40007ffe0ff */
[----:B---3--:R-:W-:-:S02]  /*15ee0*/  @!P4 LEA.HI.X R19, R3, R4, R6, 0x2, P2 ;  /* 0x000000040313c211 */ /* 0x008fc400010f1406 */
[----:B------:R-:W-:Y:S02]  /*15ef0*/  ISETP.GE.AND P2, PT, R5, c[0x0][0x3c8], PT ;  /* 0x0000f20005007a0c */ /* 0x000fe40003f46270 */
[----:B------:R-:W-:Y:S01]  /*15f00*/  SHF.R.S32.HI R6, RZ, 0x1f, R2 ;  /* 0x0000001fff067819 */ /* 0x000fe20000011402 */
[----:B------:R-:W-:Y:S01]  /*15f10*/  @!P4 ST.E.64 [R18.64], R160 ;  /* 0x000000a01200c985 */ /* 0x000fe2000c101b06 */
[----:B-1----:R-:W-:Y:S02]  /*15f20*/  @!P5 LEA R16, P1, R2, R0, 0x2 ;  /* 0x000000000210d211 */ /* 0x002fe400078210ff */
[----:B------:R-:W-:Y:S02]  /*15f30*/  IADD3 R3, R238, 0xc0, RZ ;  /* 0x000000c0ee037810 */ /* 0x000fe40007ffe0ff */
[----:B------:R-:W-:Y:S02]  /*15f40*/  @!P5 LEA.HI.X R17, R2, R4, R6, 0x2, P1 ;  /* 0x000000040211d211 */ /* 0x000fe400008f1406 */
[----:B------:R-:W-:-:S02]  /*15f50*/  ISETP.GE.AND P1, PT, R3, c[0x0][0x3c8], PT ;  /* 0x0000f20003007a0c */ /* 0x000fc40003f26270 */
[----:B--2---:R-:W-:Y:S02]  /*15f60*/  SHF.R.S32.HI R8, RZ, 0x1f, R7 ;  /* 0x0000001fff087819 */ /* 0x004fe40000011407 */
[C---:B------:R-:W-:Y:S02]  /*15f70*/  @!P3 LEA R14, P0, R7.reuse, R0, 0x2 ;  /* 0x00000000070eb211 */ /* 0x040fe400078010ff */
[----:B------:R-:W-:Y:S02]  /*15f80*/  ISETP.GE.AND P6, PT, R2, c[0x0][0x3c8], PT ;  /* 0x0000f20002007a0c */ /* 0x000fe40003fc6270 */
[----:B------:R-:W-:Y:S02]  /*15f90*/  IADD3 R6, R238, 0xc8, RZ ;  /* 0x000000c8ee067810 */ /* 0x000fe40007ffe0ff */
[----:B------:R-:W-:Y:S02]  /*15fa0*/  @!P3 LEA.HI.X R15, R7, R4, R8, 0x2, P0 ;  /* 0x00000004070fb211 */ /* 0x000fe400000f1408 */
[----:B------:R-:W-:-:S02]  /*15fb0*/  SHF.R.S32.HI R7, RZ, 0x1f, R5 ;  /* 0x0000001fff077819 */ /* 0x000fc40000011405 */
[C---:B----4-:R-:W-:Y:S02]  /*15fc0*/  @!P2 LEA R12, P0, R5.reuse, R0, 0x2 ;  /* 0x00000000050ca211 */ /* 0x050fe400078010ff */
[----:B------:R-:W-:Y:S02]  /*15fd0*/  ISETP.GE.AND P5, PT, R6, c[0x0][0x3c8], PT ;  /* 0x0000f20006007a0c */ /* 0x000fe40003fa6270 */
[----:B------:R-:W-:Y:S01]  /*15fe0*/  @!P2 LEA.HI.X R13, R5, R4, R7, 0x2, P0 ;  /* 0x00000004050da211 */ /* 0x000fe200000f1407 */
[----:B------:R-:W-:Y:S01]  /*15ff0*/  @!P6 ST.E.64 [R16.64], R156 ;  /* 0x0000009c1000e985 */ /* 0x000fe2000c101b06 */
[----:B------:R-:W-:Y:S02]  /*16000*/  SHF.R.S32.HI R5, RZ, 0x1f, R3 ;  /* 0x0000001fff057819 */ /* 0x000fe40000011403 */
[----:B------:R-:W-:Y:S01]  /*16010*/  @!P1 LEA R10, P0, R3, R0, 0x2 ;  /* 0x00000000030a9211 */ /* 0x000fe200078010ff */
[----:B------:R-:W-:Y:S01]  /*16020*/  @!P3 ST.E.64 [R14.64], R154 ;  /* 0x0000009a0e00b985 */ /* 0x000fe2000c101b06 */
[----:B------:R-:W-:-:S02]  /*16030*/  ISETP.GE.AND P3, PT, R21, c[0x0][0x3c8], PT ;  /* 0x0000f20015007a0c */ /* 0x000fc40003f66270 */
[----:B------:R-:W-:Y:S01]  /*16040*/  @!P1 LEA.HI.X R11, R3, R4, R5, 0x2, P0 ;  /* 0x00000004030b9211 */ /* 0x000fe200000f1405 */
[----:B------:R-:W-:Y:S01]  /*16050*/  @!P2 ST.E.64 [R12.64], R98 ;  /* 0x000000620c00a985 */ /* 0x000fe2000c101b06 */
[----:B------:R-:W-:Y:S02]  /*16060*/  IADD3 R3, R238, 0xd0, RZ ;  /* 0x000000d0ee037810 */ /* 0x000fe40007ffe0ff */
[----:B------:R-:W-:Y:S01]  /*16070*/  SHF.R.S32.HI R5, RZ, 0x1f, R6 ;  /* 0x0000001fff057819 */ /* 0x000fe20000011406 */
[----:B------:R1:W-:Y:S01]  /*16080*/  @!P1 ST.E.64 [R10.64], R82 ;  /* 0x000000520a009985 */ /* 0x0003e2000c101b06 */
[C---:B------:R-:W-:Y:S02]  /*16090*/  @!P5 LEA R8, P0, R6.reuse, R0, 0x2 ;  /* 0x000000000608d211 */ /* 0x040fe400078010ff */
[----:B------:R-:W-:Y:S02]  /*160a0*/  ISETP.GE.AND P4, PT, R3, c[0x0][0x3c8], PT ;  /* 0x0000f20003007a0c */ /* 0x000fe40003f86270 */
[----:B------:R-:W-:-:S02]  /*160b0*/  @!P5 LEA.HI.X R9, R6, R4, R5, 0x2, P0 ;  /* 0x000000040609d211 */ /* 0x000fc400000f1405 */
[----:B------:R-:W-:Y:S02]  /*160c0*/  SHF.R.S32.HI R5, RZ, 0x1f, R3 ;  /* 0x0000001fff057819 */ /* 0x000fe40000011403 */
[----:B------:R-:W-:Y:S01]  /*160d0*/  ISETP.GE.AND P2, PT, R24, c[0x0][0x3c8], PT ;  /* 0x0000f20018007a0c */ /* 0x000fe20003f46270 */
[----:B------:R2:W-:Y:S01]  /*160e0*/  @!P5 ST.E.64 [R8.64], R86 ;  /* 0x000000560800d985 */ /* 0x0005e2000c101b06 */
[----:B------:R-:W-:Y:S02]  /*160f0*/  ISETP.GE.AND P1, PT, R22, c[0x0][0x3c8], PT ;  /* 0x0000f20016007a0c */ /* 0x000fe40003f26270 */
[----:B------:R-:W-:-:S03]  /*16100*/  ISETP.GE.AND P0, PT, R20, c[0x0][0x3c8], PT ;  /* 0x0000f20014007a0c */ /* 0x000fc60003f06270 */
[----:B------:R-:W-:-:S04]  /*16110*/  @!P4 LEA R2, P6, R3, R0, 0x2 ;  /* 0x000000000302c211 */ /* 0x000fc800078c10ff */
[----:B------:R-:W-:Y:S02]  /*16120*/  @!P4 LEA.HI.X R3, R3, R4, R5, 0x2, P6 ;  /* 0x000000040303c211 */ /* 0x000fe400030f1405 */
[----:B------:R-:W-:-:S03]  /*16130*/  SHF.R.S32.HI R5, RZ, 0x1f, R21 ;  /* 0x0000001fff057819 */ /* 0x000fc60000011415 */
[----:B------:R3:W-:Y:S01]  /*16140*/  @!P4 ST.E.64 [R2.64], R94 ;  /* 0x0000005e0200c985 */ /* 0x0007e2000c101b06 */
[-C--:B-1----:R-:W-:Y:S02]  /*16150*/  @!P3 LEA R10, P5, R21, R0.reuse, 0x2 ;  /* 0x00000000150ab211 */ /* 0x082fe400078a10ff */
[----:B--2---:R-:W-:-:S04]  /*16160*/  @!P2 LEA R8, P6, R24, R0, 0x2 ;  /* 0x000000001808a211 */ /* 0x004fc800078c10ff */
[----:B------:R-:W-:-:S07]  /*16170*/  @!P2 LEA.HI.X R9, R24, R4, R25, 0x2, P6 ;  /* 0x000000041809a211 */ /* 0x000fce00030f1419 */
[----:B---3--:R-:W-:Y:S02]  /*16180*/  P2R R2, PR, RZ, 0x20 ;  /* 0x00000020ff027803 */ /* 0x008fe40000000000 */
[----:B------:R-:W-:Y:S02]  /*16190*/  @!P1 LEA R6, P5, R22, R0, 0x2 ;  /* 0x0000000016069211 */ /* 0x000fe400078a10ff */
[----:B------:R-:W-:Y:S02]  /*161a0*/  ISETP.NE.AND P4, PT, R2, RZ, PT ;  /* 0x000000ff0200720c */ /* 0x000fe40003f85270 */
[-C--:B------:R-:W-:Y:S02]  /*161b0*/  @!P1 LEA.HI.X R7, R22, R4.reuse, R23, 0x2, P5 ;  /* 0x0000000416079211 */ /* 0x080fe400028f1417 */
[----:B------:R-:W-:Y:S02]  /*161c0*/  @!P3 LEA.HI.X R11, R21, R4, R5, 0x2, P4 ;  /* 0x00000004150bb211 */ /* 0x000fe400020f1405 */
[----:B------:R-:W-:-:S02]  /*161d0*/  IADD3 R21, R238, 0xf0, RZ ;  /* 0x000000f0ee157810 */ /* 0x000fc40007ffe0ff */
[----:B------:R-:W-:Y:S01]  /*161e0*/  @!P0 LEA R2, P4, R20, R0, 0x2 ;  /* 0x0000000014028211 */ /* 0x000fe200078810ff */
[----:B------:R1:W-:Y:S01]  /*161f0*/  @!P3 ST.E.64 [R10.64], R110 ;  /* 0x0000006e0a00b985 */ /* 0x0003e2000c101b06 */
[----:B------:R-:W-:-:S03]  /*16200*/  SHF.R.S32.HI R21, RZ, 0x1f, R21 ;  /* 0x0000001fff157819 */ /* 0x000fc60000011415 */
[----:B------:R1:W-:Y:S01]  /*16210*/  @!P2 ST.E.64 [R8.64], R106 ;  /* 0x0000006a0800a985 */ /* 0x0003e2000c101b06 */
[----:B------:R-:W-:Y:S02]  /*16220*/  @!P0 LEA.HI.X R3, R20, R4, R21, 0x2, P4 ;  /* 0x0000000414038211 */ /* 0x000fe400020f1415 */
[----:B------:R-:W-:Y:S01]  /*16230*/  IADD3 R20, R238, 0xf8, RZ ;  /* 0x000000f8ee147810 */ /* 0x000fe20007ffe0ff */
[----:B------:R1:W-:Y:S04]  /*16240*/  @!P1 ST.E.64 [R6.64], R102 ;  /* 0x0000006606009985 */ /* 0x0003e8000c101b06 */
[----:B------:R1:W-:Y:S01]  /*16250*/  @!P0 ST.E.64 [R2.64], R90 ;  /* 0x0000005a02008985 */ /* 0x0003e2000c101b06 */
[----:B------:R-:W-:-:S13]  /*16260*/  ISETP.GE.AND P0, PT, R20, c[0x0][0x3c8], PT ;  /* 0x0000f20014007a0c */ /* 0x000fda0003f06270 */
[----:B------:R-:W-:Y:S05]  /*16270*/  @P0 BRA `(.L_x_4318) ;  /* 0x00000f8000000947 */ /* 0x000fea0003800000 */
[----:B------:R-:W-:Y:S02]  /*16280*/  IADD3 R21, R238, 0xf8, RZ ;  /* 0x000000f8ee157810 */ /* 0x000fe40007ffe0ff */
[----:B-1----:R-:W-:Y:S02]  /*16290*/  LEA R2, P0, R20, R0, 0x2 ;  /* 0x0000000014027211 */ /* 0x002fe400078010ff */
[----:B------:R-:W-:-:S04]  /*162a0*/  SHF.R.S32.HI R21, RZ, 0x1f, R21 ;  /* 0x0000001fff157819 */ /* 0x000fc80000011415 */
[----:B------:R-:W-:-:S05]  /*162b0*/  LEA.HI.X R3, R20, R4, R21, 0x2, P0 ;  /* 0x0000000414037211 */ /* 0x000fca00000f1415 */
[----:B------:R1:W-:Y:S01]  /*162c0*/  ST.E.64 [R2.64], R78 ;  /* 0x0000004e02007985 */ /* 0x0003e2000c101b06 */
[----:B------:R-:W-:Y:S05]  /*162d0*/  BRA `(.L_x_4318) ;  /* 0x00000f2000007947 */ /* 0x000fea0003800000 */
.L_x_4303:
        /* <DEDUP_REMOVED lines=9> */
[----:B-1----:R-:W-:Y:S02]  /*16370*/  @P0 IMAD.WIDE R4, R247, R4, c[0x0][0x508] ;  /* 0x00014200f7040625 */ /* 0x002fe400078e0204 */
[----:B------:R1:W5:Y:S04]  /*16380*/  @P2 LDG.E R0, [R2.64] ;  /* 0x0000000602002981 */ /* 0x000368000c1e1900 */
        /* <DEDUP_REMOVED lines=8> */
.L_x_4324:
        /* <DEDUP_REMOVED lines=8> */
[----:B------:R-:W-:Y:S01]  /*16490*/  IMAD R2, R17, c[0x0][0x4e8], RZ ;  /* 0x00013a0011027a24 */ /* 0x000fe200078e02ff */
[----:B------:R-:W-:-:S04]  /*164a0*/  IADD3 R12, R243, R4, RZ ;  /* 0x00000004f30c7210 */ /* 0x000fc80007ffe0ff */
        /* <DEDUP_REMOVED lines=47> */
.L_x_4326:
[----:B------:R-:W-:Y:S05]  /*167a0*/  BSYNC B0 ;  /* 0x0000000000007941 */ /* 0x000fea0003800000 */
.L_x_4325:
[----:B------:R-:W-:-:S13]  /*167b0*/  ISETP.GT.AND P0, PT, R16, 0x1, PT ;  /* 0x000000011000780c */ /* 0x000fda0003f04270 */
[----:B------:R-:W-:Y:S05]  /*167c0*/  @P0 BRA `(.L_x_4318) ;  /* 0x00000a3000000947 */ /* 0x000fea0003800000 */
[----:B-1----:R-:W2:Y:S04]  /*167d0*/  LDL.LU R2, [R1+0x18] ;  /* 0x0000180001027983 */ /* 0x002ea80000300800 */
[----:B------:R-:W3:Y:S01]  /*167e0*/  LDL R6, [R1+0x50] ;  /* 0x0000500001067983 */ /* 0x000ee20000100800 */
[----:B------:R-:W-:-:S03]  /*167f0*/  MOV R4, c[0x0][0x4e8] ;  /* 0x00013a0000047a02 */ /* 0x000fc60000000f00 */
[----:B------:R-:W1:Y:S01]  /*16800*/  S2R R11, SR_TID.X ;  /* 0x00000000000b7919 */ /* 0x000e620000002100 */
[----:B------:R-:W-:Y:S01]  /*16810*/  ISETP.NE.AND P0, PT, R4, 0x1, PT ;  /* 0x000000010400780c */ /* 0x000fe20003f05270 */
[----:B------:R-:W-:Y:S01]  /*16820*/  IMAD.WIDE.U32 R4, R0, c[0x0][0x3a0], RZ ;  /* 0x0000e80000047a25 */ /* 0x000fe200078e00ff */
[----:B-1----:R-:W-:-:S04]  /*16830*/  SHF.R.S32.HI R10, RZ, 0x1f, R11 ;  /* 0x0000001fff0a7819 */ /* 0x002fc8000001140b */
[----:B------:R-:W-:-:S04]  /*16840*/  LEA.HI R10, R10, R11, RZ, 0x3 ;  /* 0x0000000b0a0a7211 */ /* 0x000fc800078f18ff */
[----:B------:R-:W-:-:S04]  /*16850*/  SHF.R.S32.HI R10, RZ, 0x3, R10 ;  /* 0x00000003ff0a7819 */ /* 0x000fc8000001140a */
[----:B------:R-:W-:Y:S02]  /*16860*/  IADD3 R14, R10, R243, RZ ;  /* 0x000000f30a0e7210 */ /* 0x000fe40007ffe0ff */
[----:B--2---:R-:W-:Y:S01]  /*16870*/  MOV R8, R2 ;  /* 0x0000000200087202 */ /* 0x004fe20000000f00 */
[----:B------:R-:W-:-:S04]  /*16880*/  IMAD R2, R13, c[0x0][0x3a0], RZ ;  /* 0x0000e8000d027a24 */ /* 0x000fc800078e02ff */
[----:B------:R-:W-:Y:S01]  /*16890*/  IMAD R0, R0, c[0x0][0x3a4], R2 ;  /* 0x0000e90000007a24 */ /* 0x000fe200078e0202 */
[----:B---3--:R-:W-:Y:S01]  /*168a0*/  IADD3 R2, R6, R243, RZ ;  /* 0x000000f306027210 */ /* 0x008fe20007ffe0ff */
[----:B------:R-:W-:-:S03]  /*168b0*/  IMAD R6, R20, c[0x0][0x3f0], RZ ;  /* 0x0000fc0014067a24 */ /* 0x000fc600078e02ff */
[----:B------:R-:W-:Y:S01]  /*168c0*/  IADD3 R5, R5, R0, RZ ;  /* 0x0000000005057210 */ /* 0x000fe20007ffe0ff */
[----:B------:R-:W-:-:S04]  /*168d0*/  @P0 IMAD.HI.U32 R7, R2, c[0x0][0x4ec], RZ ;  /* 0x00013b0002070a27 */ /* 0x000fc800078e00ff */
[----:B------:R-:W-:-:S04]  /*168e0*/  IMAD.WIDE.U32 R4, R8, c[0x0][0x3e8], R4 ;  /* 0x0000fa0008047a25 */ /* 0x000fc800078e0004 */
        /* <DEDUP_REMOVED lines=23> */
.L_x_4382:
[----:B------:R-:W-:Y:S05]  /*16a60*/  BRA.DIV ~URZ, `(.L_x_4328) ;  /* 0x000024e27f007947 */ /* 0x000fea000b800000 */
[----:B------:R3:W4:Y:S02]  /*16a70*/  SHFL.IDX PT, R0, R15, RZ, 0x181f ;  /* 0x00181fff0f007589 */ /* 0x00072400000e0000 */
.L_x_4383:
        /* <DEDUP_REMOVED lines=27> */
.L_x_4330:
[----:B------:R-:W-:Y:S05]  /*16c30*/  BSYNC B0 ;  /* 0x0000000000007941 */ /* 0x000fea0003800000 */
.L_x_4329:
[----:B------:R-:W-:Y:S05]  /*16c40*/  BRA.DIV ~URZ, `(.L_x_4331) ;  /* 0x000023627f007947 */ /* 0x000fea000b800000 */
[----:B--2---:R2:W1:Y:S04]  /*16c50*/  SHFL.IDX PT, R4, R12, 0x1, 0x181f ;  /* 0x00381f000c047f89 */ /* 0x00446800000e0000 */
[----:B----4-:R2:W4:Y:S02]  /*16c60*/  SHFL.IDX PT, R0, R15, 0x1, 0x181f ;  /* 0x00381f000f007f89 */ /* 0x01052400000e0000 */
.L_x_4384:
        /* <DEDUP_REMOVED lines=27> */
.L_x_4333:
[----:B------:R-:W-:Y:S05]  /*16e20*/  BSYNC B0 ;  /* 0x0000000000007941 */ /* 0x000fea0003800000 */
.L_x_4332:
[----:B------:R-:W-:Y:S05]  /*16e30*/  BRA.DIV ~URZ, `(.L_x_4334) ;  /* 0x000022327f007947 */ /* 0x000fea000b800000 */
[----:B-1----:R1:W2:Y:S02]  /*16e40*/  SHFL.IDX PT, R4, R12, 0x2, 0x181f ;  /* 0x00581f000c047f89 */ /* 0x0022a400000e0000 */
.L_x_4385:
[----:B------:R-:W-:Y:S05]  /*16e50*/  BRA.DIV ~URZ, `(.L_x_4335) ;  /* 0x000022827f007947 */ /* 0x000fea000b800000 */
[----:B----4-:R4:W1:Y:S02]  /*16e60*/  SHFL.IDX PT, R0, R15, 0x2, 0x181f ;  /* 0x00581f000f007f89 */ /* 0x01086400000e0000 */
.L_x_4386:
        /* <DEDUP_REMOVED lines=27> */
.L_x_4337:
[----:B------:R-:W-:Y:S05]  /*17020*/  BSYNC B0 ;  /* 0x0000000000007941 */ /* 0x000fea0003800000 */
.L_x_4336:
[----:B------:R-:W-:Y:S05]  /*17030*/  BRA.DIV ~URZ, `(.L_x_4338) ;  /* 0x000021027f007947 */ /* 0x000fea000b800000 */
[----:B--2---:R2:W3:Y:S04]  /*17040*/  SHFL.IDX PT, R4, R12, 0x3, 0x181f ;  /* 0x00781f000c047f89 */ /* 0x0044e800000e0000 */
[----:B-1----:R2:W1:Y:S02]  /*17050*/  SHFL.IDX PT, R0, R15, 0x3, 0x181f ;  /* 0x00781f000f007f89 */ /* 0x00246400000e0000 */
.L_x_4387:
[----:B------:R-:W-:-:S04]  /*17060*/  IADD3 R14, R14, 0x60, RZ ;  /* 0x000000600e0e7810 */ /* 0x000fc80007ffe0ff */
[----:B------:R-:W-:-:S13]  /*17070*/  ISETP.GE.AND P0, PT, R14, R13, PT ;  /* 0x0000000d0e00720c */ /* 0x000fda0003f06270 */
[----:B------:R-:W-:Y:S05]  /*17080*/  @P0 BRA `(.L_x_4318) ;  /* 0x0000017000000947 */ /* 0x000fea0003800000 */
[----:B------:R-:W5:Y:S04]  /*17090*/  LDL.64 R2, [R1] ;  /* 0x0000000001027983 */ /* 0x000f680000100a00 */
        /* <DEDUP_REMOVED lines=22> */
.L_x_4318:
[----:B------:R-:W-:Y:S05]  /*17200*/  BSYNC B1 ;  /* 0x0000000000017941 */ /* 0x000fea0003800000 */
.L_x_4302:
[----:B------:R-:W-:-:S13]  /*17210*/  ISETP.NE.AND P0, PT, RZ, UR5, PT ;  /* 0x00000005ff007c0c */ /* 0x000fda000bf05270 */
[----:B------:R-:W-:Y:S01]  /*17220*/  @P0 WARPSYNC 0xffffffff ;  /* 0xffffffff00000948 */ /* 0x000fe20003800000 */
[----:B------:R-:W-:Y:S06]  /*17230*/  @P0 BAR.SYNC.DEFER_BLOCKING 0x5, 0x100 ;  /* 0x0144000000000b1d */ /* 0x000fec0000010000 */
[----:B------:R-:W2:Y:S04]  /*17240*/  @P0 LDS.128 R244, [0x20100] ;  /* 0x02010000fff40984 */ /* 0x000ea80000000c00 */
[----:B------:R-:W-:Y:S06]  /*17250*/  @P0 BAR.ARV 0x4, 0x100 ;  /* 0x0104000000000b1d */ /* 0x000fec0000002000 */
[----:B------:R-:W-:Y:S05]  /*17260*/  @P0 BRA `(.L_x_4339) ;  /* 0x00000f6000000947 */ /* 0x000fea0003800000 */
[----:B-1--4-:R-:W1:Y:S01]  /*17270*/  S2R R0, SR_TID.X ;  /* 0x0000000000007919 */ /* 0x012e620000002100 */
[----:B------:R-:W-:Y:S01]  /*17280*/  IMAD.MOV.U32 R7, RZ, RZ, RZ ;  /* 0x000000ffff077224 */ /* 0x000fe200078e00ff */
[----:B-12---:R-:W-:-:S04]  /*17290*/  LOP3.LUT R14, R0, 0x1f, RZ, 0xc0, !PT ;  /* 0x0000001f000e7812 */ /* 0x006fc800078ec0ff */
[----:B------:R-:W-:Y:S01]  /*172a0*/  ISETP.NE.AND P6, PT, R14, 0x1f, PT ;  /* 0x0000001f0e00780c */ /* 0x000fe20003fc5270 */
[----:B------:R-:W-:Y:S10]  /*172b0*/  BRA.DIV ~URZ, `(.L_x_4340) ;  /* 0x00001f427f007947 */ /* 0x000ff4000b800000 */
[----:B------:R1:W2:Y:S02]  /*172c0*/  SHFL.IDX PT, R9, R114, RZ, 0x1f ;  /* 0x00001fff72097589 */ /* 0x0002a400000e0000 */
.L_x_4388:
[----:B------:R-:W-:Y:S05]  /*172d0*/  BRA.DIV ~URZ, `(.L_x_4341) ;  /* 0x00001f927f007947 */ /* 0x000fea000b800000 */
[----:B------:R4:W1:Y:S02]  /*172e0*/  SHFL.IDX PT, R8, R114, 0x1, 0x1f ;  /* 0x00201f0072087f89 */ /* 0x00086400000e0000 */
.L_x_4389:
[----:B------:R-:W-:Y:S02]  /*172f0*/  IMAD.IADD R0, R247, 0x1, R14 ;  /* 0x00000001f7007824 */ /* 0x000fe400078e020e */
[----:B---3--:R-:W-:-:S03]  /*17300*/  IMAD.MOV.U32 R6, RZ, RZ, RZ ;  /* 0x000000ffff067224 */ /* 0x008fc600078e00ff */
[----:B------:R-:W-:-:S13]  /*17310*/  ISETP.GE.OR P0, PT, R0, c[0x0][0x53c], !P6 ;  /* 0x00014f0000007a0c */ /* 0x000fda0007706670 */
[----:B------:R-:W-:Y:S01]  /*17320*/  @!P0 IMAD.MOV.U32 R2, RZ, RZ, 0x4 ;  /* 0x00000004ff028424 */ /* 0x000fe200078e00ff */
[----:B------:R-:W-:-:S03]  /*17330*/  @!P0 MOV R3, 0x4 ;  /* 0x0000000400038802 */ /* 0x000fc60000000f00 */
[----:B------:R-:W-:-:S04]  /*17340*/  @!P0 IMAD.WIDE R4, R0, R2, c[0x0][0x580] ;  /* 0x0001600000048625 */ /* 0x000fc800078e0202 */
[----:B------:R-:W-:Y:S01]  /*17350*/  @!P0 IMAD.WIDE R2, R0, R3, c[0x0][0x578] ;  /* 0x00015e0000028625 */ /* 0x000fe200078e0203 */
[----:B------:R-:W3:Y:S04]  /*17360*/  @!P0 LDG.E R6, [R4.64] ;  /* 0x0000000604068981 */ /* 0x000ee8000c1e1900 */
[----:B------:R-:W3:Y:S01]  /*17370*/  @!P0 LDG.E R7, [R2.64] ;  /* 0x0000000602078981 */ /* 0x000ee2000c1e1900 */
[C---:B------:R-:W-:Y:S02]  /*17380*/  ISETP.GE.U32.AND P4, PT, R14.reuse, 0x10, PT ;  /* 0x000000100e00780c */ /* 0x040fe40003f86070 */
[C---:B------:R-:W-:Y:S02]  /*17390*/  ISETP.GE.U32.AND P3, PT, R14.reuse, 0x8, PT ;  /* 0x000000080e00780c */ /* 0x040fe40003f66070 */
[----:B------:R-:W-:-:S02]  /*173a0*/  ISETP.GE.U32.AND P2, PT, R14, 0x4, PT ;  /* 0x000000040e00780c */ /* 0x000fc40003f46070 */
[C---:B------:R-:W-:Y:S02]  /*173b0*/  ISETP.GE.U32.AND P1, PT, R14.reuse, 0x2, PT ;  /* 0x000000020e00780c */ /* 0x040fe40003f26070 */
[----:B------:R-:W-:Y:S02]  /*173c0*/  ISETP.NE.AND P5, PT, R14, RZ, PT ;  /* 0x000000ff0e00720c */ /* 0x000fe40003fa5270 */
[----:B------:R-:W-:Y:S01]  /*173d0*/  MOV R13, RZ ;  /* 0x000000ff000d7202 */ /* 0x000fe20000000f00 */
[----:B---3--:R-:W-:Y:S01]  /*173e0*/  IMAD R0, R7, R6, RZ ;  /* 0x0000000607007224 */ /* 0x008fe200078e02ff */
[----:B------:R-:W-:Y:S07]  /*173f0*/  BRA.DIV ~URZ, `(.L_x_4342) ;  /* 0x00001ee27f007947 */ /* 0x000fee000b800000 */
[----:B------:R3:W4:Y:S02]  /*17400*/  SHFL.UP PT, R4, R0, 0x1, RZ ;  /* 0x0420000000047989 */ /* 0x00072400000e00ff */
.L_x_4390:
        /* <DEDUP_REMOVED lines=16> */
.L_x_4391:
[----:B----4-:R-:W-:Y:S01]  /*17510*/  IMAD R0, R0, c[0x0][0x538], RZ ;  /* 0x00014e0000007a24 */ /* 0x010fe200078e02ff */
[----:B------:R-:W-:Y:S04]  /*17520*/  BSSY B1, `(.L_x_4344) ;  /* 0x00000c5000017945 */ /* 0x000fe80003800000 */
[----:B-1----:R-:W-:-:S04]  /*17530*/  IADD3 R8, R0, R8, RZ ;  /* 0x0000000800087210 */ /* 0x002fc80007ffe0ff */
[----:B--2---:R-:W-:-:S13]  /*17540*/  ISETP.GT.AND P0, PT, R8, R9, PT ;  /* 0x000000090800720c */ /* 0x004fda0003f04270 */
[----:B------:R-:W-:Y:S05]  /*17550*/  @P0 BRA `(.L_x_4345) ;  /* 0x0000024000000947 */ /* 0x000fea0003800000 */
.L_x_4349:
        /* <DEDUP_REMOVED lines=9> */
[----:B---3--:R-:W-:-:S04]  /*175f0*/  @!P0 IMAD.WIDE R4, R0, R2, c[0x0][0x580] ;  /* 0x0001600000048625 */ /* 0x008fc800078e0202 */
[----:B------:R-:W-:Y:S01]  /*17600*/  @!P0 IMAD.WIDE R2, R0, R3, c[0x0][0x578] ;  /* 0x00015e0000028625 */ /* 0x000fe200078e0203 */
[----:B------:R-:W2:Y:S04]  /*17610*/  @!P0 LDG.E R6, [R4.64] ;  /* 0x0000000604068981 */ /* 0x000ea8000c1e1900 */
[----:B------:R-:W2:Y:S02]  /*17620*/  @!P0 LDG.E R7, [R2.64] ;  /* 0x0000000602078981 */ /* 0x000ea4000c1e1900 */
[----:B--2---:R-:W-:Y:S01]  /*17630*/  IMAD R0, R7, R6, RZ ;  /* 0x0000000607007224 */ /* 0x004fe200078e02ff */
[----:B------:R-:W-:Y:S05]  /*17640*/  BRA.DIV ~URZ, `(.L_x_4347) ;  /* 0x00001e727f007947 */ /* 0x000fea000b800000 */
[----:B------:R1:W2:Y:S02]  /*17650*/  SHFL.UP PT, R2, R0, 0x1, RZ ;  /* 0x0420000000027989 */ /* 0x0002a400000e00ff */
.L_x_4392:
        /* <DEDUP_REMOVED lines=16> */
.L_x_4393:
[----:B--2---:R-:W-:-:S05]  /*17760*/  IMAD R0, R0, c[0x0][0x538], RZ ;  /* 0x00014e0000007a24 */ /* 0x004fca00078e02ff */
[----:B------:R-:W-:-:S04]  /*17770*/  IADD3 R8, R0, R8, RZ ;  /* 0x0000000800087210 */ /* 0x000fc80007ffe0ff */
[----:B------:R-:W-:-:S13]  /*17780*/  ISETP.GT.AND P0, PT, R8, R9, PT ;  /* 0x000000090800720c */ /* 0x000fda0003f04270 */
[----:B-1----:R-:W-:Y:S05]  /*17790*/  @!P0 BRA `(.L_x_4349) ;  /* 0xfffffdc000008947 */ /* 0x002fea000383ffff */
.L_x_4345:
[----:B------:R-:W-:-:S05]  /*177a0*/  IADD3 R11, -R0, R8, RZ ;  /* 0x00000008000b7210 */ /* 0x000fca0007ffe1ff */
[----:B------:R-:W-:-:S05]  /*177b0*/  IMAD R0, R4, c[0x0][0x538], R11 ;  /* 0x00014e0004007a24 */ /* 0x000fca00078e020b */
[----:B------:R-:W-:Y:S01]  /*177c0*/  ISETP.GT.AND P0, PT, R0, R9, PT ;  /* 0x000000090000720c */ /* 0x000fe20003f04270 */
[----:B------:R-:W-:-:S12]  /*177d0*/  BRA.DIV ~URZ, `(.L_x_4350) ;  /* 0x00001ed27f007947 */ /* 0x000fd8000b800000 */
[----:B------:R-:W-:-:S04]  /*177e0*/  VOTE.ANY R12, PT, !P0 ;  /* 0x00000000000c7806 */ /* 0x000fc800040e0100 */
.L_x_4394:
[----:B------:R-:W1:Y:S02]  /*177f0*/  POPC R8, R12 ;  /* 0x0000000c00087309 */ /* 0x000e640000000000 */
[----:B-1----:R-:W-:Y:S01]  /*17800*/  IADD3 R247, R8, R247, RZ ;  /* 0x000000f708f77210 */ /* 0x002fe20007ffe0ff */
[----:B------:R-:W-:Y:S05]  /*17810*/  BRA.DIV ~URZ, `(.L_x_4351) ;  /* 0x00001ee27f007947 */ /* 0x000fea000b800000 */
[----:B------:R1:W2:Y:S04]  /*17820*/  SHFL.IDX PT, R10, R6, R8, 0x1f ;  /* 0x00001f08060a7589 */ /* 0x0002a800000e0000 */
[----:B------:R1:W4:Y:S02]  /*17830*/  SHFL.IDX PT, R7, R7, R8, 0x1f ;  /* 0x00001f0807077589 */ /* 0x00032400000e0000 */
.L_x_4395:
[----:B------:R-:W-:Y:S01]  /*17840*/  ISETP.NE.AND P0, PT, R12, RZ, PT ;  /* 0x000000ff0c00720c */ /* 0x000fe20003f05270 */
[----:B------:R-:W-:-:S12]  /*17850*/  BSSY B0, `(.L_x_4352) ;  /* 0x0000005000007945 */ /* 0x000fd80003800000 */
[----:B------:R-:W-:Y:S05]  /*17860*/  @!P0 BRA `(.L_x_4353) ;  /* 0x0000003000008947 */ /* 0x000fea0003800000 */
[----:B------:R-:W-:Y:S01]  /*17870*/  IADD3 R3, R8, -0x1, RZ ;  /* 0xffffffff08037810 */ /* 0x000fe20007ffe0ff */
[----:B------:R-:W-:Y:S05]  /*17880*/  BRA.DIV ~URZ, `(.L_x_4354) ;  /* 0x00001f427f007947 */ /* 0x000fea000b800000 */
[----:B------:R1:W3:Y:S02]  /*17890*/  SHFL.IDX PT, R13, R4, R3, 0x1f ;  /* 0x00001f03040d7589 */ /* 0x0002e400000e0000 */
.L_x_4353:
[----:B------:R-:W-:Y:S05]  /*178a0*/  BSYNC B0 ;  /* 0x0000000000007941 */ /* 0x000fea0003800000 */
.L_x_4352:
[----:B----4-:R-:W-:Y:S01]  /*178b0*/  ISETP.NE.AND P0, PT, R7, 0x1, PT ;  /* 0x000000010700780c */ /* 0x010fe20003f05270 */
[----:B---3--:R-:W-:Y:S01]  /*178c0*/  IMAD R244, R13, c[0x0][0x538], R11 ;  /* 0x00014e000df47a24 */ /* 0x008fe200078e020b */
[----:B------:R-:W-:Y:S04]  /*178d0*/  BSSY B0, `(.L_x_4355) ;  /* 0x0000082000007945 */ /* 0x000fe80003800000 */
[----:B-1----:R-:W-:-:S07]  /*178e0*/  IADD3 R8, -R244, R9, RZ ;  /* 0x00000009f4087210 */ /* 0x002fce0007ffe1ff */
[----:B------:R-:W-:Y:S05]  /*178f0*/  @!P0 BRA `(.L_x_4356) ;  /* 0x000003d000008947 */ /* 0x000fea0003800000 */
[-C--:B--2---:R-:W-:Y:S02]  /*17900*/  IABS R2, R10.reuse ;  /* 0x0000000a00027213 */ /* 0x084fe40000000000 */
[----:B------:R-:W-:Y:S02]  /*17910*/  IABS R9, R10 ;  /* 0x0000000a00097213 */ /* 0x000fe40000000000 */
[----:B------:R-:W1:Y:S08]  /*17920*/  I2F.RP R0, R2 ;  /* 0x0000000200007306 */ /* 0x000e700000209400 */
        /* <DEDUP_REMOVED lines=58> */
.L_x_4356:
        /* <DEDUP_REMOVED lines=66> */
.L_x_4357:
[----:B------:R-:W-:Y:S05]  /*180f0*/  BSYNC B0 ;  /* 0x0000000000007941 */ /* 0x000fea0003800000 */
.L_x_4355:
[----:B------:R-:W-:-:S04]  /*18100*/  LOP3.LUT R2, RZ, R2, RZ, 0x33, !PT ;  /* 0x00000002ff027212 */ /* 0x000fc800078e33ff */
[----:B------:R-:W-:Y:S01]  /*18110*/  IADD3 R245, R2, R10, RZ ;  /* 0x0000000a02f57210 */ /* 0x000fe20007ffe0ff */
[----:B------:R-:W-:Y:S05]  /*18120*/  BRA `(.L_x_4358) ;  /* 0x0000004000007947 */ /* 0x000fea0003800000 */
.L_x_4346:
[----:B------:R-:W-:Y:S01]  /*18130*/  IMAD.MOV.U32 R244, RZ, RZ, R9 ;  /* 0x000000fffff47224 */ /* 0x000fe200078e0009 */
[----:B------:R-:W-:Y:S01]  /*18140*/  MOV R246, RZ ;  /* 0x000000ff00f67202 */ /* 0x000fe20000000f00 */
[----:B------:R-:W-:Y:S01]  /*18150*/  IMAD.MOV.U32 R245, RZ, RZ, RZ ;  /* 0x000000fffff57224 */ /* 0x000fe200078e00ff */
[----:B------:R-:W-:Y:S02]  /*18160*/  MOV R247, c[0x0][0x53c] ;  /* 0x00014f0000f77a02 */ /* 0x000fe40000000f00 */
.L_x_4358:
[----:B------:R-:W-:Y:S05]  /*18170*/  BSYNC B1 ;  /* 0x0000000000017941 */ /* 0x000fea0003800000 */
.L_x_4344:
[----:B------:R-:W-:Y:S01]  /*18180*/  WARPSYNC 0xffffffff ;  /* 0xffffffff00007948 */ /* 0x000fe20003800000 */
[----:B------:R-:W-:Y:S01]  /*18190*/  BAR.SYNC.DEFER_BLOCKING 0x4, 0x100 ;  /* 0x0104000000007b1d */ /* 0x000fe20000010000 */
[----:B------:R-:W-:-:S13]  /*181a0*/  ISETP.NE.AND P0, PT, R14, RZ, PT ;  /* 0x000000ff0e00720c */ /* 0x000fda0003f05270 */
[----:B------:R1:W-:Y:S04]  /*181b0*/  @!P0 STS.128 [0x20100], R244 ;  /* 0x020100f4ff008388 */ /* 0x0003e80000000c00 */
[----:B------:R-:W-:Y:S06]  /*181c0*/  BAR.ARV 0x5, 0x100 ;  /* 0x0144000000007b1d */ /* 0x000fec0000002000 */
.L_x_4339:
[----:B--2---:R-:W-:-:S13]  /*181d0*/  ISETP.GE.AND P0, PT, R247, c[0x0][0x53c], PT ;  /* 0x00014f00f7007a0c */ /* 0x004fda0003f06270 */
[----:B-1-34-:R-:W-:Y:S01]  /*181e0*/  @P0 CALL.REL.NOINC `(.L_x_4359) ;  /* 0x0000001000000944 */ /* 0x01afe20003c00000 */
[----:B------:R-:W-:Y:S05]  /*181f0*/  BRA `(.L_x_4360) ;  /* 0xfffe985000007947 */ /* 0x000fea000383ffff */
.L_x_4359:
[----:B------:R-:W-:Y:S05]  /*18200*/  EXIT ;  /* 0x000000000000794d */ /* 0x000fea0003800000 */
.L_x_4220:
[----:B------:R-:W-:Y:S01]  /*18210*/  IMAD.MOV.U32 R0, RZ, RZ, R5 ;  /* 0x000000ffff007224 */ /* 0x000fe200078e0005 */
[----:B------:R-:W-:Y:S02]  /*18220*/  MOV R2, 0x1 ;  /* 0x0000000100027802 */ /* 0x000fe40000000f00 */
[----:B------:R-:W-:Y:S02]  /*18230*/  MOV R3, 0x18250 ;  /* 0x0001825000037802 */ /* 0x000fe40000000f00 */
[----:B-1----:R-:W-:Y:S05]  /*18240*/  CALL.REL.NOINC `($__internal_88_$__cuda_sm70_shflsync_up_p) ;  /* 0x0000168000007944 */ /* 0x002fea0003c00000 */
[----:B------:R-:W-:Y:S01]  /*18250*/  MOV R0, R4 ;  /* 0x0000000400007202 */ /* 0x000fe20000000f00 */
[----:B------:R-:W-:Y:S05]  /*18260*/  BRA `(.L_x_4361) ;  /* 0xfffe81d000007947 */ /* 0x000fea000383ffff */
.L_x_4221:
[----:B------:R-:W-:Y:S01]  /*18270*/  IMAD.MOV.U32 R0, RZ, RZ, R5 ;  /* 0x000000ffff007224 */ /* 0x000fe200078e0005 */
[----:B------:R-:W-:Y:S02]  /*18280*/  MOV R2, 0x2 ;  /* 0x0000000200027802 */ /* 0x000fe40000000f00 */
[----:B------:R-:W-:Y:S02]  /*18290*/  MOV R3, 0x182b0 ;  /* 0x000182b000037802 */ /* 0x000fe40000000f00 */
[----:B-1----:R-:W-:Y:S05]  /*182a0*/  CALL.REL.NOINC `($__internal_88_$__cuda_sm70_shflsync_up_p) ;  /* 0x0000162000007944 */ /* 0x002fea0003c00000 */
[----:B------:R-:W-:Y:S01]  /*182b0*/  SEL R0, R4, RZ, P4 ;  /* 0x000000ff04007207 */ /* 0x000fe20002000000 */
[----:B------:R-:W-:Y:S01]  /*182c0*/  IMAD.MOV.U32 R2, RZ, RZ, 0x4 ;  /* 0x00000004ff027424 */ /* 0x000fe200078e00ff */
[----:B------:R-:W-:-:S03]  /*182d0*/  MOV R3, 0x18300 ;  /* 0x0001830000037802 */ /* 0x000fc60000000f00 */
[----:B------:R-:W-:Y:S02]  /*182e0*/  IMAD.IADD R0, R5, 0x1, R0 ;  /* 0x0000000105007824 */ /* 0x000fe400078e0200 */
[----:B------:R-:W-:Y:S05]  /*182f0*/  CALL.REL.NOINC `($__internal_88_$__cuda_sm70_shflsync_up_p) ;  /* 0x000015d000007944 */ /* 0x000fea0003c00000 */
        /* <DEDUP_REMOVED lines=13> */
[----:B------:R-:W-:Y:S01]  /*183d0*/  IMAD.IADD R4, R0, 0x1, R4 ;  /* 0x0000000100047824 */ /* 0x000fe200078e0204 */
[----:B------:R-:W-:-:S03]  /*183e0*/  MOV R0, 0x1f ;  /* 0x0000001f00007802 */ /* 0x000fc60000000f00 */
[----:B------:R-:W-:Y:S02]  /*183f0*/  IMAD.MOV.U32 R5, RZ, RZ, R4 ;  /* 0x000000ffff057224 */ /* 0x000fe400078e0004 */
[----:B------:R-:W-:Y:S05]  /*18400*/  CALL.REL.NOINC `($__internal_87_$__cuda_sm70_shflsync_idx_p) ;  /* 0x0000147000007944 */ /* 0x000fea0003c00000 */
[----:B------:R-:W-:Y:S05]  /*18410*/  BRA `(.L_x_4362) ;  /* 0xfffe812000007947 */ /* 0x000fea000383ffff */
.L_x_4223:
[----:B------:R-:W-:Y:S02]  /*18420*/  SEL R0, RZ, 0x1, P0 ;  /* 0x00000001ff007807 */ /* 0x000fe40000000000 */
[----:B------:R-:W-:Y:S02]  /*18430*/  MOV R2, 0x18450 ;  /* 0x0001845000027802 */ /* 0x000fe40000000f00 */
[----:B-1----:R-:W-:Y:S05]  /*18440*/  CALL.REL.NOINC `($__internal_89_$__cuda_sm70_votesync_ballot) ;  /* 0x000014f000007944 */ /* 0x002fea0003c00000 */
[----:B------:R-:W-:Y:S01]  /*18450*/  MOV R10, R0 ;  /* 0x00000000000a7202 */ /* 0x000fe20000000f00 */
[----:B------:R-:W-:Y:S05]  /*18460*/  BRA `(.L_x_4363) ;  /* 0xfffe816000007947 */ /* 0x000fea000383ffff */
.L_x_4224:
[----:B------:R-:W-:Y:S01]  /*18470*/  IMAD.MOV.U32 R5, RZ, RZ, R9 ;  /* 0x000000ffff057224 */ /* 0x000fe200078e0009 */
[----:B------:R-:W-:Y:S01]  /*18480*/  MOV R3, R7 ;  /* 0x0000000700037202 */ /* 0x000fe20000000f00 */
[----:B------:R-:W-:Y:S01]  /*18490*/  IMAD.MOV.U32 R0, RZ, RZ, 0x1f ;  /* 0x0000001fff007424 */ /* 0x000fe200078e00ff */
[----:B------:R-:W-:Y:S02]  /*184a0*/  MOV R2, 0x184c0 ;  /* 0x000184c000027802 */ /* 0x000fe40000000f00 */
[----:B------:R-:W-:Y:S05]  /*184b0*/  CALL.REL.NOINC `($__internal_87_$__cuda_sm70_shflsync_idx_p) ;  /* 0x000013c000007944 */ /* 0x000fea0003c00000 */
[----:B------:R-:W-:Y:S01]  /*184c0*/  IMAD.MOV.U32 R245, RZ, RZ, R0 ;  /* 0x000000fffff57224 */ /* 0x000fe200078e0000 */
[----:B------:R-:W-:Y:S01]  /*184d0*/  MOV R5, R8 ;  /* 0x0000000800057202 */ /* 0x000fe20000000f00 */
[----:B------:R-:W-:Y:S01]  /*184e0*/  IMAD.MOV.U32 R6, RZ, RZ, RZ ;  /* 0x000000ffff067224 */ /* 0x000fe200078e00ff */
[----:B------:R-:W-:Y:S01]  /*184f0*/  MOV R3, R7 ;  /* 0x0000000700037202 */ /* 0x000fe20000000f00 */
[----:B------:R-:W-:Y:S01]  /*18500*/  IMAD.MOV.U32 R0, RZ, RZ, 0x1f ;  /* 0x0000001fff007424 */ /* 0x000fe200078e00ff */
[----:B------:R-:W-:-:S02]  /*18510*/  MOV R2, 0x18530 ;  /* 0x0001853000027802 */ /* 0x000fc40000000f00 */
[----:B------:R-:W-:Y:S05]  /*18520*/  CALL.REL.NOINC `($__internal_87_$__cuda_sm70_shflsync_idx_p) ;  /* 0x0000135000007944 */ /* 0x000fea0003c00000 */
[----:B------:R-:W-:Y:S01]  /*18530*/  MOV R9, R0 ;  /* 0x0000000000097202 */ /* 0x000fe20000000f00 */
[----:B------:R-:W-:Y:S05]  /*18540*/  BRA `(.L_x_4364) ;  /* 0xfffe80e000007947 */ /* 0x000fea000383ffff */
.L_x_4227:
[----:B------:R-:W-:Y:S01]  /*18550*/  IMAD.MOV.U32 R5, RZ, RZ, R4 ;  /* 0x000000ffff057224 */ /* 0x000fe200078e0004 */
[----:B------:R-:W-:-:S02]  /*18560*/  MOV R0, 0x1f ;  /* 0x0000001f00007802 */ /* 0x000fc40000000f00 */
[----:B------:R-:W-:Y:S02]  /*18570*/  MOV R2, 0x18590 ;  /* 0x0001859000027802 */ /* 0x000fe40000000f00 */
[----:B-123--:R-:W-:Y:S05]  /*18580*/  CALL.REL.NOINC `($__internal_87_$__cuda_sm70_shflsync_idx_p) ;  /* 0x000012f000007944 */ /* 0x00efea0003c00000 */
[----:B------:R-:W-:Y:S01]  /*18590*/  MOV R6, R0 ;  /* 0x0000000000067202 */ /* 0x000fe20000000f00 */
[----:B------:R-:W-:Y:S05]  /*185a0*/  BRA `(.L_x_4226) ;  /* 0xfffe80e000007947 */ /* 0x000fea000383ffff */
.L_x_4246:
[----:B------:R-:W-:Y:S01]  /*185b0*/  IMAD.MOV.U32 R5, RZ, RZ, R14 ;  /* 0x000000ffff057224 */ /* 0x000fe200078e000e */
[----:B------:R-:W-:Y:S01]  /*185c0*/  MOV R3, RZ ;  /* 0x000000ff00037202 */ /* 0x000fe20000000f00 */
[----:B------:R-:W-:Y:S01]  /*185d0*/  IMAD.MOV.U32 R0, RZ, RZ, 0x181f ;  /* 0x0000181fff007424 */ /* 0x000fe200078e00ff */
[----:B------:R-:W-:Y:S02]  /*185e0*/  MOV R2, 0x18600 ;  /* 0x0001860000027802 */ /* 0x000fe40000000f00 */
[----:B------:R-:W-:Y:S05]  /*185f0*/  CALL.REL.NOINC `($__internal_87_$__cuda_sm70_shflsync_idx_p) ;  /* 0x0000128000007944 */ /* 0x000fea0003c00000 */
[----:B------:R-:W-:Y:S01]  /*18600*/  MOV R4, R0 ;  /* 0x0000000000047202 */ /* 0x000fe20000000f00 */
[----:B------:R-:W-:Y:S05]  /*18610*/  BRA `(.L_x_4365) ;  /* 0xfffea8a000007947 */ /* 0x000fea000383ffff */
.L_x_4247:
[----:B------:R-:W-:Y:S01]  /*18620*/  IMAD.MOV.U32 R5, RZ, RZ, R15 ;  /* 0x000000ffff057224 */ /* 0x000fe200078e000f */
[----:B------:R-:W-:Y:S01]  /*18630*/  MOV R3, RZ ;  /* 0x000000ff00037202 */ /* 0x000fe20000000f00 */
[----:B------:R-:W-:Y:S01]  /*18640*/  IMAD.MOV.U32 R0, RZ, RZ, 0x181f ;  /* 0x0000181fff007424 */ /* 0x000fe200078e00ff */
[----:B------:R-:W-:Y:S02]  /*18650*/  MOV R2, 0x18670 ;  /* 0x0001867000027802 */ /* 0x000fe40000000f00 */
[----:B-12---:R-:W-:Y:S05]  /*18660*/  CALL.REL.NOINC `($__internal_87_$__cuda_sm70_shflsync_idx_p) ;  /* 0x0000121000007944 */ /* 0x006fea0003c00000 */
[----:B------:R-:W-:Y:S05]  /*18670*/  BRA `(.L_x_4366) ;  /* 0xfffea86000007947 */ /* 0x000fea000383ffff */
.L_x_4250:
[----:B------:R-:W-:Y:S01]  /*18680*/  IMAD.MOV.U32 R5, RZ, RZ, R14 ;  /* 0x000000ffff057224 */ /* 0x000fe200078e000e */
[----:B---3--:R-:W-:Y:S01]  /*18690*/  MOV R3, 0x1 ;  /* 0x0000000100037802 */ /* 0x008fe20000000f00 */
[----:B----4-:R-:W-:Y:S01]  /*186a0*/  IMAD.MOV.U32 R0, RZ, RZ, 0x181f ;  /* 0x0000181fff007424 */ /* 0x010fe200078e00ff */
[----:B------:R-:W-:-:S02]  /*186b0*/  MOV R2, 0x186d0 ;  /* 0x000186d000027802 */ /* 0x000fc40000000f00 */
[----:B-12---:R-:W-:Y:S05]  /*186c0*/  CALL.REL.NOINC `($__internal_87_$__cuda_sm70_shflsync_idx_p) ;  /* 0x000011b000007944 */ /* 0x006fea0003c00000 */
[----:B------:R-:W-:Y:S01]  /*186d0*/  IMAD.MOV.U32 R4, RZ, RZ, R0 ;  /* 0x000000ffff047224 */ /* 0x000fe200078e0000 */
[----:B------:R-:W-:Y:S01]  /*186e0*/  MOV R3, 0x1 ;  /* 0x0000000100037802 */ /* 0x000fe20000000f00 */
[----:B------:R-:W-:Y:S01]  /*186f0*/  IMAD.MOV.U32 R5, RZ, RZ, R15 ;  /* 0x000000ffff057224 */ /* 0x000fe200078e000f */
[----:B------:R-:W-:-:S02]  /*18700*/  MOV R0, 0x181f ;  /* 0x0000181f00007802 */ /* 0x000fc40000000f00 */
[----:B------:R-:W-:Y:S02]  /*18710*/  MOV R2, 0x18730 ;  /* 0x0001873000027802 */ /* 0x000fe40000000f00 */
[----:B------:R-:W-:Y:S05]  /*18720*/  CALL.REL.NOINC `($__internal_87_$__cuda_sm70_shflsync_idx_p) ;  /* 0x0000115000007944 */ /* 0x000fea0003c00000 */
[----:B------:R-:W-:Y:S05]  /*18730*/  BRA `(.L_x_4367) ;  /* 0xfffea9d000007947 */ /* 0x000fea000383ffff */
.L_x_4253:
[----:B------:R-:W-:Y:S01]  /*18740*/  IMAD.MOV.U32 R5, RZ, RZ, R14 ;  /* 0x000000ffff057224 */ /* 0x000fe200078e000e */
[----:B-1----:R-:W-:Y:S01]  /*18750*/  MOV R3, 0x2 ;  /* 0x0000000200037802 */ /* 0x002fe20000000f00 */
[----:B----4-:R-:W-:Y:S01]  /*18760*/  IMAD.MOV.U32 R0, RZ, RZ, 0x181f ;  /* 0x0000181fff007424 */ /* 0x010fe200078e00ff */
[----:B------:R-:W-:Y:S02]  /*18770*/  MOV R2, 0x18790 ;  /* 0x0001879000027802 */ /* 0x000fe40000000f00 */
[----:B--2---:R-:W-:Y:S05]  /*18780*/  CALL.REL.NOINC `($__internal_87_$__cuda_sm70_shflsync_idx_p) ;  /* 0x000010f000007944 */ /* 0x004fea0003c00000 */
[----:B------:R-:W-:Y:S01]  /*18790*/  MOV R4, R0 ;  /* 0x0000000000047202 */ /* 0x000fe20000000f00 */
[----:B------:R-:W-:Y:S05]  /*187a0*/  BRA `(.L_x_4368) ;  /* 0xfffeab8000007947 */ /* 0x000fea000383ffff */
.L_x_4254:
[----:B------:R-:W-:Y:S01]  /*187b0*/  IMAD.MOV.U32 R5, RZ, RZ, R15 ;  /* 0x000000ffff057224 */ /* 0x000fe200078e000f */
[----:B------:R-:W-:Y:S01]  /*187c0*/  MOV R3, 0x2 ;  /* 0x0000000200037802 */ /* 0x000fe20000000f00 */
[----:B----4-:R-:W-:Y:S01]  /*187d0*/  IMAD.MOV.U32 R0, RZ, RZ, 0x181f ;  /* 0x0000181fff007424 */ /* 0x010fe200078e00ff */
[----:B------:R-:W-:Y:S02]  /*187e0*/  MOV R2, 0x18800 ;  /* 0x0001880000027802 */ /* 0x000fe40000000f00 */
[----:B-123--:R-:W-:Y:S05]  /*187f0*/  CALL.REL.NOINC `($__internal_87_$__cuda_sm70_shflsync_idx_p) ;  /* 0x0000108000007944 */ /* 0x00efea0003c00000 */
[----:B------:R-:W-:Y:S05]  /*18800*/  BRA `(.L_x_4369) ;  /* 0xfffeab4000007947 */ /* 0x000fea000383ffff */
.L_x_4257:
[----:B------:R-:W-:Y:S01]  /*18810*/  IMAD.MOV.U32 R5, RZ, RZ, R14 ;  /* 0x000000ffff057224 */ /* 0x000fe200078e000e */
[----:B-1----:R-:W-:Y:S01]  /*18820*/  MOV R3, 0x3 ;  /* 0x0000000300037802 */ /* 0x002fe20000000f00 */
[----:B------:R-:W-:Y:S01]  /*18830*/  IMAD.MOV.U32 R0, RZ, RZ, 0x181f ;  /* 0x0000181fff007424 */ /* 0x000fe200078e00ff */
[----:B------:R-:W-:-:S02]  /*18840*/  MOV R2, 0x18860 ;  /* 0x0001886000027802 */ /* 0x000fc40000000f00 */
[----:B--234-:R-:W-:Y:S05]  /*18850*/  CALL.REL.NOINC `($__internal_87_$__cuda_sm70_shflsync_idx_p) ;  /* 0x0000102000007944 */ /* 0x01cfea0003c00000 */
[----:B------:R-:W-:Y:S01]  /*18860*/  IMAD.MOV.U32 R4, RZ, RZ, R0 ;  /* 0x000000ffff047224 */ /* 0x000fe200078e0000 */
[----:B------:R-:W-:Y:S01]  /*18870*/  MOV R3, 0x3 ;  /* 0x0000000300037802 */ /* 0x000fe20000000f00 */
[----:B------:R-:W-:Y:S01]  /*18880*/  IMAD.MOV.U32 R5, RZ, RZ, R15 ;  /* 0x000000ffff057224 */ /* 0x000fe200078e000f */
[----:B------:R-:W-:-:S02]  /*18890*/  MOV R0, 0x181f ;  /* 0x0000181f00007802 */ /* 0x000fc40000000f00 */
[----:B------:R-:W-:Y:S02]  /*188a0*/  MOV R2, 0x188c0 ;  /* 0x000188c000027802 */ /* 0x000fe40000000f00 */
[----:B------:R-:W-:Y:S05]  /*188b0*/  CALL.REL.NOINC `($__internal_87_$__cuda_sm70_shflsync_idx_p) ;  /* 0x00000fc000007944 */ /* 0x000fea0003c00000 */
[----:B------:R-:W-:Y:S05]  /*188c0*/  BRA `(.L_x_4370) ;  /* 0xfffeacb000007947 */ /* 0x000fea000383ffff */
.L_x_4298:
[----:B------:R-:W-:Y:S01]  /*188d0*/  IMAD.MOV.U32 R2, RZ, RZ, R237 ;  /* 0x000000ffff027224 */ /* 0x000fe200078e00ed */
[----:B------:R-:W-:Y:S02]  /*188e0*/  MOV R5, 0x2 ;  /* 0x0000000200057802 */ /* 0x000fe40000000f00 */
[----:B------:R-:W-:Y:S02]  /*188f0*/  MOV R3, 0x18910 ;  /* 0x0001891000037802 */ /* 0x000fe40000000f00 */
[----:B------:R-:W-:Y:S05]  /*18900*/  CALL.REL.NOINC `($__internal_86_$__cuda_sm70_shflsync_bfly_p) ;  /* 0x00000f2000007944 */ /* 0x000fea0003c00000 */
[----:B------:R-:W-:Y:S01]  /*18910*/  MOV R0, R5 ;  /* 0x0000000500007202 */ /* 0x000fe20000000f00 */
[----:B------:R-:W-:Y:S05]  /*18920*/  BRA `(.L_x_4371) ;  /* 0xffff991000007947 */ /* 0x000fea000383ffff */
.L_x_4299:
[----:B------:R-:W-:Y:S01]  /*18930*/  IMAD.MOV.U32 R2, RZ, RZ, R0 ;  /* 0x000000ffff027224 */ /* 0x000fe200078e0000 */
[----:B------:R-:W-:Y:S02]  /*18940*/  MOV R5, 0x1 ;  /* 0x0000000100057802 */ /* 0x000fe40000000f00 */
[----:B------:R-:W-:Y:S02]  /*18950*/  MOV R3, 0x18970 ;  /* 0x0001897000037802 */ /* 0x000fe40000000f00 */
[----:B-1----:R-:W-:Y:S05]  /*18960*/  CALL.REL.NOINC `($__internal_86_$__cuda_sm70_shflsync_bfly_p) ;  /* 0x00000ec000007944 */ /* 0x002fea0003c00000 */
[----:B------:R-:W-:Y:S01]  /*18970*/  FADD.FTZ R0, R0, R5 ;  /* 0x0000000500007221 */ /* 0x000fe20000010000 */
[----:B------:R-:W-:Y:S02]  /*18980*/  MOV R2, R239 ;  /* 0x000000ef00027202 */ /* 0x000fe40000000f00 */
[----:B------:R-:W-:-:S02]  /*18990*/  MOV R5, 0x2 ;  /* 0x0000000200057802 */ /* 0x000fc40000000f00 */
[----:B------:R-:W-:Y:S02]  /*189a0*/  MOV R3, 0x189c0 ;  /* 0x000189c000037802 */ /* 0x000fe40000000f00 */
[----:B------:R-:W-:Y:S05]  /*189b0*/  CALL.REL.NOINC `($__internal_86_$__cuda_sm70_shflsync_bfly_p) ;  /* 0x00000e7000007944 */ /* 0x000fea0003c00000 */
[----:B------:R-:W-:Y:S01]  /*189c0*/  FADD.FTZ R4, R239, R5 ;  /* 0x00000005ef047221 */ /* 0x000fe20000010000 */
[----:B------:R-:W-:Y:S02]  /*189d0*/  MOV R5, 0x1 ;  /* 0x0000000100057802 */ /* 0x000fe40000000f00 */
[----:B------:R-:W-:Y:S02]  /*189e0*/  MOV R3, 0x18a10 ;  /* 0x00018a1000037802 */ /* 0x000fe40000000f00 */
[----:B------:R-:W-:Y:S02]  /*189f0*/  MOV R2, R4 ;  /* 0x0000000400027202 */ /* 0x000fe40000000f00 */
[----:B------:R-:W-:Y:S05]  /*18a00*/  CALL.REL.NOINC `($__internal_86_$__cuda_sm70_shflsync_bfly_p) ;  /* 0x00000e2000007944 */ /* 0x000fea0003c00000 */
[----:B------:R-:W-:Y:S01]  /*18a10*/  MOV R3, R5 ;  /* 0x0000000500037202 */ /* 0x000fe20000000f00 */
[----:B------:R-:W-:Y:S05]  /*18a20*/  BRA `(.L_x_4372) ;  /* 0xffff988000007947 */ /* 0x000fea000383ffff */
.L_x_4306:
[----:B-1-34-:R-:W-:Y:S01]  /*18a30*/  IMAD.MOV.U32 R5, RZ, RZ, R14 ;  /* 0x000000ffff057224 */ /* 0x01afe200078e000e */
[----:B------:R-:W-:Y:S01]  /*18a40*/  MOV R3, RZ ;  /* 0x000000ff00037202 */ /* 0x000fe20000000f00 */
[----:B------:R-:W-:Y:S01]  /*18a50*/  IMAD.MOV.U32 R0, RZ, RZ, 0x181f ;  /* 0x0000181fff007424 */ /* 0x000fe200078e00ff */
[----:B------:R-:W-:Y:S02]  /*18a60*/  MOV R2, 0x18a80 ;  /* 0x00018a8000027802 */ /* 0x000fe40000000f00 */
[----:B------:R-:W-:Y:S05]  /*18a70*/  CALL.REL.NOINC `($__internal_87_$__cuda_sm70_shflsync_idx_p) ;  /* 0x00000e0000007944 */ /* 0x000fea0003c00000 */
[----:B------:R-:W-:Y:S01]  /*18a80*/  MOV R6, R0 ;  /* 0x0000000000067202 */ /* 0x000fe20000000f00 */
[----:B------:R-:W-:Y:S05]  /*18a90*/  BRA `(.L_x_4373) ;  /* 0xffffb4b000007947 */ /* 0x000fea000383ffff */
.L_x_4307:
[----:B------:R-:W-:Y:S01]  /*18aa0*/  IMAD.MOV.U32 R5, RZ, RZ, R15 ;  /* 0x000000ffff057224 */ /* 0x000fe200078e000f */
[----:B------:R-:W-:Y:S01]  /*18ab0*/  MOV R3, RZ ;  /* 0x000000ff00037202 */ /* 0x000fe20000000f00 */
[----:B------:R-:W-:Y:S01]  /*18ac0*/  IMAD.MOV.U32 R0, RZ, RZ, 0x181f ;  /* 0x0000181fff007424 */ /* 0x000fe200078e00ff */
[----:B------:R-:W-:-:S02]  /*18ad0*/  MOV R2, 0x18af0 ;  /* 0x00018af000027802 */ /* 0x000fc40000000f00 */
[----:B-12---:R-:W-:Y:S05]  /*18ae0*/  CALL.REL.NOINC `($__internal_87_$__cuda_sm70_shflsync_idx_p) ;  /* 0x00000d9000007944 */ /* 0x006fea0003c00000 */
[----:B------:R-:W-:Y:S05]  /*18af0*/  BRA `(.L_x_4374) ;  /* 0xffffb47000007947 */ /* 0x000fea000383ffff */
.L_x_4310:
[----:B------:R-:W-:Y:S01]  /*18b00*/  IMAD.MOV.U32 R5, RZ, RZ, R14 ;  /* 0x000000ffff057224 */ /* 0x000fe200078e000e */
[----:B--2---:R-:W-:Y:S01]  /*18b10*/  MOV R3, 0x1 ;  /* 0x0000000100037802 */ /* 0x004fe20000000f00 */
[----:B----4-:R-:W-:Y:S01]  /*18b20*/  IMAD.MOV.U32 R0, RZ, RZ, 0x181f ;  /* 0x0000181fff007424 */ /* 0x010fe200078e00ff */
[----:B------:R-:W-:-:S02]  /*18b30*/  MOV R2, 0x18b50 ;  /* 0x00018b5000027802 */ /* 0x000fc40000000f00 */
[----:B-1-3--:R-:W-:Y:S05]  /*18b40*/  CALL.REL.NOINC `($__internal_87_$__cuda_sm70_shflsync_idx_p) ;  /* 0x00000d3000007944 */ /* 0x00afea0003c00000 */
[----:B------:R-:W-:Y:S01]  /*18b50*/  IMAD.MOV.U32 R6, RZ, RZ, R0 ;  /* 0x000000ffff067224 */ /* 0x000fe200078e0000 */
[----:B------:R-:W-:Y:S01]  /*18b60*/  MOV R3, 0x1 ;  /* 0x0000000100037802 */ /* 0x000fe20000000f00 */
[----:B------:R-:W-:Y:S01]  /*18b70*/  IMAD.MOV.U32 R5, RZ, RZ, R15 ;  /* 0x000000ffff057224 */ /* 0x000fe200078e000f */
[----:B------:R-:W-:-:S02]  /*18b80*/  MOV R0, 0x181f ;  /* 0x0000181f00007802 */ /* 0x000fc40000000f00 */
[----:B------:R-:W-:Y:S02]  /*18b90*/  MOV R2, 0x18bb0 ;  /* 0x00018bb000027802 */ /* 0x000fe40000000f00 */
[----:B------:R-:W-:Y:S05]  /*18ba0*/  CALL.REL.NOINC `($__internal_87_$__cuda_sm70_shflsync_idx_p) ;  /* 0x00000cd000007944 */ /* 0x000fea0003c00000 */
[----:B------:R-:W-:Y:S05]  /*18bb0*/  BRA `(.L_x_4375) ;  /* 0xffffb59000007947 */ /* 0x000fea000383ffff */
.L_x_4313:
[----:B------:R-:W-:Y:S01]  /*18bc0*/  IMAD.MOV.U32 R5, RZ, RZ, R14 ;  /* 0x000000ffff057224 */ /* 0x000fe200078e000e */
[----:B-1----:R-:W-:Y:S01]  /*18bd0*/  MOV R3, 0x2 ;  /* 0x0000000200037802 */ /* 0x002fe20000000f00 */
[----:B----4-:R-:W-:Y:S01]  /*18be0*/  IMAD.MOV.U32 R0, RZ, RZ, 0x181f ;  /* 0x0000181fff007424 */ /* 0x010fe200078e00ff */
[----:B------:R-:W-:Y:S02]  /*18bf0*/  MOV R2, 0x18c10 ;  /* 0x00018c1000027802 */ /* 0x000fe40000000f00 */
[----:B--23--:R-:W-:Y:S05]  /*18c00*/  CALL.REL.NOINC `($__internal_87_$__cuda_sm70_shflsync_idx_p) ;  /* 0x00000c7000007944 */ /* 0x00cfea0003c00000 */
[----:B------:R-:W-:Y:S01]  /*18c10*/  MOV R6, R0 ;  /* 0x0000000000067202 */ /* 0x000fe20000000f00 */
[----:B------:R-:W-:Y:S05]  /*18c20*/  BRA `(.L_x_4376) ;  /* 0xffffb70000007947 */ /* 0x000fea000383ffff */
.L_x_4314:
[----:B------:R-:W-:Y:S01]  /*18c30*/  IMAD.MOV.U32 R5, RZ, RZ, R15 ;  /* 0x000000ffff057224 */ /* 0x000fe200078e000f */
[----:B------:R-:W-:Y:S01]  /*18c40*/  MOV R3, 0x2 ;  /* 0x0000000200037802 */ /* 0x000fe20000000f00 */
[----:B----4-:R-:W-:Y:S01]  /*18c50*/  IMAD.MOV.U32 R0, RZ, RZ, 0x181f ;  /* 0x0000181fff007424 */ /* 0x010fe200078e00ff */
[----:B------:R-:W-:Y:S02]  /*18c60*/  MOV R2, 0x18c80 ;  /* 0x00018c8000027802 */ /* 0x000fe40000000f00 */
[----:B-123--:R-:W-:Y:S05]  /*18c70*/  CALL.REL.NOINC `($__internal_87_$__cuda_sm70_shflsync_idx_p) ;  /* 0x00000c0000007944 */ /* 0x00efea0003c00000 */
[----:B------:R-:W-:Y:S05]  /*18c80*/  BRA `(.L_x_4377) ;  /* 0xffffb6c000007947 */ /* 0x000fea000383ffff */
.L_x_4317:
        /* <DEDUP_REMOVED lines=12> */
.L_x_4319:
[----:B------:R-:W-:Y:S01]  /*18d50*/  IMAD.MOV.U32 R5, RZ, RZ, R18 ;  /* 0x000000ffff057224 */ /* 0x000fe200078e0012 */
[----:B------:R-:W-:Y:S01]  /*18d60*/  MOV R3, RZ ;  /* 0x000000ff00037202 */ /* 0x000fe20000000f00 */
[----:B------:R-:W-:Y:S01]  /*18d70*/  IMAD.MOV.U32 R0, RZ, RZ, 0x1c1f ;  /* 0x00001c1fff007424 */ /* 0x000fe200078e00ff */
[----:B------:R-:W-:Y:S02]  /*18d80*/  MOV R2, 0x18da0 ;  /* 0x00018da000027802 */ /* 0x000fe40000000f00 */
[----:B------:R-:W-:Y:S05]  /*18d90*/  CALL.REL.NOINC `($__internal_87_$__cuda_sm70_shflsync_idx_p) ;  /* 0x00000ae000007944 */ /* 0x000fea0003c00000 */
[----:B------:R-:W-:Y:S01]  /*18da0*/  MOV R4, R0 ;  /* 0x0000000000047202 */ /* 0x000fe20000000f00 */
[----:B------:R-:W-:Y:S05]  /*18db0*/  BRA `(.L_x_4379) ;  /* 0xffffbb6000007947 */ /* 0x000fea000383ffff */
.L_x_4320:
[----:B------:R-:W-:Y:S01]  /*18dc0*/  IMAD.MOV.U32 R5, RZ, RZ, R19 ;  /* 0x000000ffff057224 */ /* 0x000fe200078e0013 */
[----:B------:R-:W-:Y:S01]  /*18dd0*/  MOV R3, RZ ;  /* 0x000000ff00037202 */ /* 0x000fe20000000f00 */
[----:B------:R-:W-:Y:S01]  /*18de0*/  IMAD.MOV.U32 R0, RZ, RZ, 0x1c1f ;  /* 0x00001c1fff007424 */ /* 0x000fe200078e00ff */
[----:B------:R-:W-:Y:S02]  /*18df0*/  MOV R2, 0x18e10 ;  /* 0x00018e1000027802 */ /* 0x000fe40000000f00 */
[----:B-12---:R-:W-:Y:S05]  /*18e00*/  CALL.REL.NOINC `($__internal_87_$__cuda_sm70_shflsync_idx_p) ;  /* 0x00000a7000007944 */ /* 0x006fea0003c00000 */
[----:B------:R-:W-:Y:S05]  /*18e10*/  BRA `(.L_x_4380) ;  /* 0xffffbb2000007947 */ /* 0x000fea000383ffff */
.L_x_4323:
[----:B------:R-:W-:Y:S01]  /*18e20*/  IMAD.MOV.U32 R5, RZ, RZ, R18 ;  /* 0x000000ffff057224 */ /* 0x000fe200078e0012 */
[----:B-1----:R-:W-:Y:S01]  /*18e30*/  MOV R3, 0x1 ;  /* 0x0000000100037802 */ /* 0x002fe20000000f00 */
[----:B----4-:R-:W-:Y:S01]  /*18e40*/  IMAD.MOV.U32 R0, RZ, RZ, 0x1c1f ;  /* 0x00001c1fff007424 */ /* 0x010fe200078e00ff */
[----:B------:R-:W-:-:S02]  /*18e50*/  MOV R2, 0x18e70 ;  /* 0x00018e7000027802 */ /* 0x000fc40000000f00 */
[----:B--23--:R-:W-:Y:S05]  /*18e60*/  CALL.REL.NOINC `($__internal_87_$__cuda_sm70_shflsync_idx_p) ;  /* 0x00000a1000007944 */ /* 0x00cfea0003c00000 */
[----:B------:R-:W-:Y:S01]  /*18e70*/  IMAD.MOV.U32 R4, RZ, RZ, R0 ;  /* 0x000000ffff047224 */ /* 0x000fe200078e0000 */
[----:B------:R-:W-:Y:S01]  /*18e80*/  MOV R3, 0x1 ;  /* 0x0000000100037802 */ /* 0x000fe20000000f00 */
[----:B------:R-:W-:Y:S01]  /*18e90*/  IMAD.MOV.U32 R5, RZ, RZ, R19 ;  /* 0x000000ffff057224 */ /* 0x000fe200078e0013 */
[----:B------:R-:W-:-:S02]  /*18ea0*/  MOV R0, 0x1c1f ;  /* 0x00001c1f00007802 */ /* 0x000fc40000000f00 */
[----:B------:R-:W-:Y:S02]  /*18eb0*/  MOV R2, 0x18ed0 ;  /* 0x00018ed000027802 */ /* 0x000fe40000000f00 */
[----:B------:R-:W-:Y:S05]  /*18ec0*/  CALL.REL.NOINC `($__internal_87_$__cuda_sm70_shflsync_idx_p) ;  /* 0x000009b000007944 */ /* 0x000fea0003c00000 */
[----:B------:R-:W-:Y:S05]  /*18ed0*/  BRA `(.L_x_4381) ;  /* 0xffffc71000007947 */ /* 0x000fea000383ffff */
.L_x_4327:
[----:B------:R-:W-:Y:S01]  /*18ee0*/  IMAD.MOV.U32 R5, RZ, RZ, R12 ;  /* 0x000000ffff057224 */ /* 0x000fe200078e000c */
[----:B------:R-:W-:Y:S01]  /*18ef0*/  MOV R3, RZ ;  /* 0x000000ff00037202 */ /* 0x000fe20000000f00 */
[----:B------:R-:W-:Y:S01]  /*18f00*/  IMAD.MOV.U32 R0, RZ, RZ, 0x181f ;  /* 0x0000181fff007424 */ /* 0x000fe200078e00ff */
[----:B------:R-:W-:Y:S02]  /*18f10*/  MOV R2, 0x18f30 ;  /* 0x00018f3000027802 */ /* 0x000fe40000000f00 */
[----:B------:R-:W-:Y:S05]  /*18f20*/  CALL.REL.NOINC `($__internal_87_$__cuda_sm70_shflsync_idx_p) ;  /* 0x0000095000007944 */ /* 0x000fea0003c00000 */
[----:B------:R-:W-:Y:S01]  /*18f30*/  MOV R4, R0 ;  /* 0x0000000000047202 */ /* 0x000fe20000000f00 */
[----:B------:R-:W-:Y:S05]  /*18f40*/  BRA `(.L_x_4382) ;  /* 0xffffdb1000007947 */ /* 0x000fea000383ffff */
.L_x_4328:
[----:B------:R-:W-:Y:S01]  /*18f50*/  IMAD.MOV.U32 R5, RZ, RZ, R15 ;  /* 0x000000ffff057224 */ /* 0x000fe200078e000f */
[----:B------:R-:W-:Y:S01]  /*18f60*/  MOV R3, RZ ;  /* 0x000000ff00037202 */ /* 0x000fe20000000f00 */
[----:B------:R-:W-:Y:S01]  /*18f70*/  IMAD.MOV.U32 R0, RZ, RZ, 0x181f ;  /* 0x0000181fff007424 */ /* 0x000fe200078e00ff */
[----:B------:R-:W-:Y:S02]  /*18f80*/  MOV R2, 0x18fa0 ;  /* 0x00018fa000027802 */ /* 0x000fe40000000f00 */
[----:B-12---:R-:W-:Y:S05]  /*18f90*/  CALL.REL.NOINC `($__internal_87_$__cuda_sm70_shflsync_idx_p) ;  /* 0x000008e000007944 */ /* 0x006fea0003c00000 */
[----:B------:R-:W-:Y:S05]  /*18fa0*/  BRA `(.L_x_4383) ;  /* 0xffffdad000007947 */ /* 0x000fea000383ffff */
.L_x_4331:
        /* <DEDUP_REMOVED lines=12> */
.L_x_4334:
[----:B------:R-:W-:Y:S01]  /*19070*/  IMAD.MOV.U32 R5, RZ, RZ, R12 ;  /* 0x000000ffff057224 */ /* 0x000fe200078e000c */
[----:B-1----:R-:W-:Y:S01]  /*19080*/  MOV R3, 0x2 ;  /* 0x0000000200037802 */ /* 0x002fe20000000f00 */
[----:B----4-:R-:W-:Y:S01]  /*19090*/  IMAD.MOV.U32 R0, RZ, RZ, 0x181f ;  /* 0x0000181fff007424 */ /* 0x010fe200078e00ff */
[----:B------:R-:W-:Y:S02]  /*190a0*/  MOV R2, 0x190c0 ;  /* 0x000190c000027802 */ /* 0x000fe40000000f00 */
[----:B--23--:R-:W-:Y:S05]  /*190b0*/  CALL.REL.NOINC `($__internal_87_$__cuda_sm70_shflsync_idx_p) ;  /* 0x000007c000007944 */ /* 0x00cfea0003c00000 */
[----:B------:R-:W-:Y:S01]  /*190c0*/  MOV R4, R0 ;  /* 0x0000000000047202 */ /* 0x000fe20000000f00 */
[----:B------:R-:W-:Y:S05]  /*190d0*/  BRA `(.L_x_4385) ;  /* 0xffffdd7000007947 */ /* 0x000fea000383ffff */
.L_x_4335:
[----:B------:R-:W-:Y:S01]  /*190e0*/  IMAD.MOV.U32 R5, RZ, RZ, R15 ;  /* 0x000000ffff057224 */ /* 0x000fe200078e000f */
[----:B------:R-:W-:Y:S01]  /*190f0*/  MOV R3, 0x2 ;  /* 0x0000000200037802 */ /* 0x000fe20000000f00 */
[----:B----4-:R-:W-:Y:S01]  /*19100*/  IMAD.MOV.U32 R0, RZ, RZ, 0x181f ;  /* 0x0000181fff007424 */ /* 0x010fe200078e00ff */
[----:B------:R-:W-:Y:S02]  /*19110*/  MOV R2, 0x19130 ;  /* 0x0001913000027802 */ /* 0x000fe40000000f00 */
[----:B-123--:R-:W-:Y:S05]  /*19120*/  CALL.REL.NOINC `($__internal_87_$__cuda_sm70_shflsync_idx_p) ;  /* 0x0000075000007944 */ /* 0x00efea0003c00000 */
[----:B------:R-:W-:Y:S05]  /*19130*/  BRA `(.L_x_4386) ;  /* 0xffffdd3000007947 */ /* 0x000fea000383ffff */
.L_x_4338:
        /* <DEDUP_REMOVED lines=12> */
.L_x_4340:
[----:B------:R-:W-:Y:S01]  /*19200*/  IMAD.MOV.U32 R5, RZ, RZ, R114 ;  /* 0x000000ffff057224 */ /* 0x000fe200078e0072 */
[----:B------:R-:W-:Y:S01]  /*19210*/  MOV R3, RZ ;  /* 0x000000ff00037202 */ /* 0x000fe20000000f00 */
[----:B------:R-:W-:Y:S01]  /*19220*/  IMAD.MOV.U32 R0, RZ, RZ, 0x1f ;  /* 0x0000001fff007424 */ /* 0x000fe200078e00ff */
[----:B------:R-:W-:Y:S02]  /*19230*/  MOV R2, 0x19250 ;  /* 0x0001925000027802 */ /* 0x000fe40000000f00 */
[----:B---3--:R-:W-:Y:S05]  /*19240*/  CALL.REL.NOINC `($__internal_87_$__cuda_sm70_shflsync_idx_p) ;  /* 0x0000063000007944 */ /* 0x008fea0003c00000 */
[----:B------:R-:W-:Y:S01]  /*19250*/  MOV R9, R0 ;  /* 0x0000000000097202 */ /* 0x000fe20000000f00 */
[----:B------:R-:W-:Y:S05]  /*19260*/  BRA `(.L_x_4388) ;  /* 0xffffe06000007947 */ /* 0x000fea000383ffff */
.L_x_4341:
[----:B------:R-:W-:Y:S01]  /*19270*/  IMAD.MOV.U32 R5, RZ, RZ, R114 ;  /* 0x000000ffff057224 */ /* 0x000fe200078e0072 */
[----:B------:R-:W-:Y:S01]  /*19280*/  MOV R3, 0x1 ;  /* 0x0000000100037802 */ /* 0x000fe20000000f00 */
[----:B------:R-:W-:Y:S01]  /*19290*/  IMAD.MOV.U32 R0, RZ, RZ, 0x1f ;  /* 0x0000001fff007424 */ /* 0x000fe200078e00ff */
[----:B------:R-:W-:Y:S02]  /*192a0*/  MOV R2, 0x192c0 ;  /* 0x000192c000027802 */ /* 0x000fe40000000f00 */
[----:B-123--:R-:W-:Y:S05]  /*192b0*/  CALL.REL.NOINC `($__internal_87_$__cuda_sm70_shflsync_idx_p) ;  /* 0x000005c000007944 */ /* 0x00efea0003c00000 */
[----:B------:R-:W-:Y:S01]  /*192c0*/  MOV R8, R0 ;  /* 0x0000000000087202 */ /* 0x000fe20000000f00 */
[----:B------:R-:W-:Y:S05]  /*192d0*/  BRA `(.L_x_4389) ;  /* 0xffffe01000007947 */ /* 0x000fea000383ffff */
.L_x_4342:
[----:B------:R-:W-:Y:S02]  /*192e0*/  MOV R2, 0x1 ;  /* 0x0000000100027802 */ /* 0x000fe40000000f00 */
[----:B------:R-:W-:-:S02]  /*192f0*/  MOV R3, 0x19310 ;  /* 0x0001931000037802 */ /* 0x000fc40000000f00 */
[----:B-12-4-:R-:W-:Y:S05]  /*19300*/  CALL.REL.NOINC `($__internal_88_$__cuda_sm70_shflsync_up_p) ;  /* 0x000005c000007944 */ /* 0x016fea0003c00000 */
[----:B------:R-:W-:Y:S05]  /*19310*/  BRA `(.L_x_4390) ;  /* 0xffffe0f000007947 */ /* 0x000fea000383ffff */
.L_x_4343:
[----:B------:R-:W-:Y:S02]  /*19320*/  MOV R2, 0x2 ;  /* 0x0000000200027802 */ /* 0x000fe40000000f00 */
[----:B------:R-:W-:-:S02]  /*19330*/  MOV R3, 0x19350 ;  /* 0x0001935000037802 */ /* 0x000fc40000000f00 */
[----:B-12---:R-:W-:Y:S05]  /*19340*/  CALL.REL.NOINC `($__internal_88_$__cuda_sm70_shflsync_up_p) ;  /* 0x0000058000007944 */ /* 0x006fea0003c00000 */
[----:B------:R-:W-:Y:S01]  /*19350*/  SEL R3, R4, RZ, P1 ;  /* 0x000000ff04037207 */ /* 0x000fe20000800000 */
[----:B------:R-:W-:-:S04]  /*19360*/  IMAD.MOV.U32 R2, RZ, RZ, 0x4 ;  /* 0x00000004ff027424 */ /* 0x000fc800078e00ff */
[----:B------:R-:W-:Y:S01]  /*19370*/  IMAD.IADD R0, R0, 0x1, R3 ;  /* 0x0000000100007824 */ /* 0x000fe200078e0203 */
[----:B------:R-:W-:Y:S02]  /*19380*/  MOV R3, 0x193a0 ;  /* 0x000193a000037802 */ /* 0x000fe40000000f00 */
        /* <DEDUP_REMOVED lines=19> */
.L_x_4347:
[----:B------:R-:W-:Y:S02]  /*194c0*/  MOV R2, 0x1 ;  /* 0x0000000100027802 */ /* 0x000fe40000000f00 */
[----:B------:R-:W-:Y:S02]  /*194d0*/  MOV R3, 0x194f0 ;  /* 0x000194f000037802 */ /* 0x000fe40000000f00 */
[----:B------:R-:W-:Y:S05]  /*194e0*/  CALL.REL.NOINC `($__internal_88_$__cuda_sm70_shflsync_up_p) ;  /* 0x000003e000007944 */ /* 0x000fea0003c00000 */
[----:B------:R-:W-:Y:S01]  /*194f0*/  MOV R2, R4 ;  /* 0x0000000400027202 */ /* 0x000fe20000000f00 */
[----:B------:R-:W-:Y:S05]  /*19500*/  BRA `(.L_x_4392) ;  /* 0xffffe15000007947 */ /* 0x000fea000383ffff */
.L_x_4348:
[----:B------:R-:W-:Y:S02]  /*19510*/  MOV R2, 0x2 ;  /* 0x0000000200027802 */ /* 0x000fe40000000f00 */
        /* <DEDUP_REMOVED lines=25> */
.L_x_4350:
[----:B------:R-:W-:Y:S02]  /*196b0*/  SEL R0, RZ, 0x1, P0 ;  /* 0x00000001ff007807 */ /* 0x000fe40000000000 */
[----:B------:R-:W-:Y:S02]  /*196c0*/  MOV R2, 0x196e0 ;  /* 0x000196e000027802 */ /* 0x000fe40000000f00 */
[----:B---3--:R-:W-:Y:S05]  /*196d0*/  CALL.REL.NOINC `($__internal_89_$__cuda_sm70_votesync_ballot) ;  /* 0x0000026000007944 */ /* 0x008fea0003c00000 */
[----:B------:R-:W-:Y:S01]  /*196e0*/  MOV R12, R0 ;  /* 0x00000000000c7202 */ /* 0x000fe20000000f00 */
[----:B------:R-:W-:Y:S05]  /*196f0*/  BRA `(.L_x_4394) ;  /* 0xffffe0f000007947 */ /* 0x000fea000383ffff */
.L_x_4351:
[----:B------:R-:W-:Y:S01]  /*19700*/  IMAD.MOV.U32 R5, RZ, RZ, R6 ;  /* 0x000000ffff057224 */ /* 0x000fe200078e0006 */
[----:B------:R-:W-:Y:S01]  /*19710*/  MOV R3, R8 ;  /* 0x0000000800037202 */ /* 0x000fe20000000f00 */
[----:B------:R-:W-:Y:S01]  /*19720*/  IMAD.MOV.U32 R0, RZ, RZ, 0x1f ;  /* 0x0000001fff007424 */ /* 0x000fe200078e00ff */
[----:B------:R-:W-:Y:S02]  /*19730*/  MOV R2, 0x19750 ;  /* 0x0001975000027802 */ /* 0x000fe40000000f00 */
[----:B---3--:R-:W-:Y:S05]  /*19740*/  CALL.REL.NOINC `($__internal_87_$__cuda_sm70_shflsync_idx_p) ;  /* 0x0000013000007944 */ /* 0x008fea0003c00000 */
[----:B------:R-:W-:Y:S01]  /*19750*/  IMAD.MOV.U32 R10, RZ, RZ, R0 ;  /* 0x000000ffff0a7224 */ /* 0x000fe200078e0000 */
[----:B------:R-:W-:Y:S01]  /*19760*/  MOV R3, R8 ;  /* 0x0000000800037202 */ /* 0x000fe20000000f00 */
[----:B------:R-:W-:Y:S01]  /*19770*/  IMAD.MOV.U32 R5, RZ, RZ, R7 ;  /* 0x000000ffff057224 */ /* 0x000fe200078e0007 */
[----:B------:R-:W-:Y:S02]  /*19780*/  MOV R0, 0x1f ;  /* 0x0000001f00007802 */ /* 0x000fe40000000f00 */
[----:B------:R-:W-:-:S02]  /*19790*/  MOV R2, 0x197b0 ;  /* 0x000197b000027802 */ /* 0x000fc40000000f00 */
[----:B------:R-:W-:Y:S05]  /*197a0*/  CALL.REL.NOINC `($__internal_87_$__cuda_sm70_shflsync_idx_p) ;  /* 0x000000d000007944 */ /* 0x000fea0003c00000 */
[----:B------:R-:W-:Y:S01]  /*197b0*/  MOV R7, R0 ;  /* 0x0000000000077202 */ /* 0x000fe20000000f00 */
[----:B------:R-:W-:Y:S05]  /*197c0*/  BRA `(.L_x_4395) ;  /* 0xffffe07000007947 */ /* 0x000fea000383ffff */
.L_x_4354:
[----:B------:R-:W-:Y:S01]  /*197d0*/  IMAD.MOV.U32 R5, RZ, RZ, R4 ;  /* 0x000000ffff057224 */ /* 0x000fe200078e0004 */
[----:B------:R-:W-:-:S02]  /*197e0*/  MOV R0, 0x1f ;  /* 0x0000001f00007802 */ /* 0x000fc40000000f00 */
[----:B------:R-:W-:Y:S02]  /*197f0*/  MOV R2, 0x19810 ;  /* 0x0001981000027802 */ /* 0x000fe40000000f00 */
[----:B-1234-:R-:W-:Y:S05]  /*19800*/  CALL.REL.NOINC `($__internal_87_$__cuda_sm70_shflsync_idx_p) ;  /* 0x0000007000007944 */ /* 0x01efea0003c00000 */
[----:B------:R-:W-:Y:S01]  /*19810*/  MOV R13, R0 ;  /* 0x00000000000d7202 */ /* 0x000fe20000000f00 */
[----:B------:R-:W-:Y:S05]  /*19820*/  BRA `(.L_x_4353) ;  /* 0xffffe07000007947 */ /* 0x000fea000383ffff */
        .weak           $__internal_86_$__cuda_sm70_shflsync_bfly_p
        .type           $__internal_86_$__cuda_sm70_shflsync_bfly_p,@function
        .size           $__internal_86_$__cuda_sm70_shflsync_bfly_p,($__internal_87_$__cuda_sm70_shflsync_idx_p - $__internal_86_$__cuda_sm70_shflsync_bfly_p)
$__internal_86_$__cuda_sm70_shflsync_bfly_p:
[----:B------:R-:W-:Y:S04]  /*19830*/  WARPSYNC R6 ;  /* 0x0000000600007348 */ /* 0x000fe80003800000 */
[----:B------:R1:W2:Y:S02]  /*19840*/  SHFL.BFLY PT, R5, R2, R5, R7 ;  /* 0x0c00000502057389 */ /* 0x0002a400000e0007 */
[----:B-1----:R-:W-:Y:S02]  /*19850*/  MOV R2, R3 ;  /* 0x0000000300027202 */ /* 0x002fe40000000f00 */
[----:B------:R-:W-:-:S04]  /*19860*/  MOV R3, 0x0 ;  /* 0x0000000000037802 */ /* 0x000fc80000000f00 */
[----:B--2---:R-:W-:Y:S05]  /*19870*/  RET.REL.NODEC R2 `(_ZN7cutlass13device_kernelIN5flash19enable_sm80_to_sm89INS1_16FlashAttnFwdSm80INS1_25CollectiveMainloopFwdSm80ILi8ELi1ELb0EN4cute5tupleIJNS5_1CILi128EEENS7_ILi64EEENS7_ILi256EEEEEELi256ENS_6half_tEfNS_4arch4Sm80ELb0ELb1ELb0ELb1ELb0ELb0ELb1ELb1EEENS1_21CollectiveEpilogueFwdINS6_IJS8_SA_S9_EEENS6_IJNS7_ILi1EEESI_SI_EEESC_SE_Li256ELb1ELb1ELb1ELb0EEENS1_36VarlenDynamicPersistentTileSchedulerILi128ELi64ELi256ELi256ELb1ELb1ELb0ELb1ELb0ELb1EEEEEEEEEvNT_6ParamsE) ;  /* 0xfffe678002007950 */ /* 0x004fea0003c3ffff */
        .weak           $__internal_87_$__cuda_sm70_shflsync_idx_p
        .type           $__internal_87_$__cuda_sm70_shflsync_idx_p,@function
        .size           $__internal_87_$__cuda_sm70_shflsync_idx_p,($__internal_88_$__cuda_sm70_shflsync_up_p - $__internal_87_$__cuda_sm70_shflsync_idx_p)
$__internal_87_$__cuda_sm70_shflsync_idx_p:
[----:B------:R-:W-:-:S04]  /*19880*/  MOV R115, 0xffffffff ;  /* 0xffffffff00737802 */ /* 0x000fc80000000f00 */
[----:B------:R-:W-:Y:S04]  /*19890*/  WARPSYNC R115 ;  /* 0x0000007300007348 */ /* 0x000fe80003800000 */
[----:B------:R1:W2:Y:S02]  /*198a0*/  SHFL.IDX PT, R0, R5, R3, R0 ;  /* 0x0000000305007389 */ /* 0x0002a400000e0000 */
[----:B-1----:R-:W-:-:S04]  /*198b0*/  MOV R3, 0x0 ;  /* 0x0000000000037802 */ /* 0x002fc80000000f00 */
[----:B--2---:R-:W-:Y:S05]  /*198c0*/  RET.REL.NODEC R2 `(_ZN7cutlass13device_kernelIN5flash19enable_sm80_to_sm89INS1_16FlashAttnFwdSm80INS1_25CollectiveMainloopFwdSm80ILi8ELi1ELb0EN4cute5tupleIJNS5_1CILi128EEENS7_ILi64EEENS7_ILi256EEEEEELi256ENS_6half_tEfNS_4arch4Sm80ELb0ELb1ELb0ELb1ELb0ELb0ELb1ELb1EEENS1_21CollectiveEpilogueFwdINS6_IJS8_SA_S9_EEENS6_IJNS7_ILi1EEESI_SI_EEESC_SE_Li256ELb1ELb1ELb1ELb0EEENS1_36VarlenDynamicPersistentTileSchedulerILi128ELi64ELi256ELi256ELb1ELb1ELb0ELb1ELb0ELb1EEEEEEEEEvNT_6ParamsE) ;  /* 0xfffe673002007950 */ /* 0x004fea0003c3ffff */
        .weak           $__internal_88_$__cuda_sm70_shflsync_up_p
        .type           $__internal_88_$__cuda_sm70_shflsync_up_p,@function
        .size           $__internal_88_$__cuda_sm70_shflsync_up_p,($__internal_89_$__cuda_sm70_votesync_ballot - $__internal_88_$__cuda_sm70_shflsync_up_p)
$__internal_88_$__cuda_sm70_shflsync_up_p:
[----:B------:R-:W-:Y:S02]  /*198d0*/  IMAD.MOV.U32 R4, RZ, RZ, RZ ;  /* 0x000000ffff047224 */ /* 0x000fe400078e00ff */
[----:B------:R-:W-:-:S04]  /*198e0*/  IMAD.MOV.U32 R10, RZ, RZ, -0x1 ;  /* 0xffffffffff0a7424 */ /* 0x000fc800078e00ff */
[----:B------:R-:W-:Y:S04]  /*198f0*/  WARPSYNC R10 ;  /* 0x0000000a00007348 */ /* 0x000fe80003800000 */
[----:B------:R1:W2:Y:S02]  /*19900*/  SHFL.UP PT, R4, R0, R2, R4 ;  /* 0x0400000200047389 */ /* 0x0002a400000e0004 */
[----:B-1----:R-:W-:Y:S02]  /*19910*/  MOV R2, R3 ;  /* 0x0000000300027202 */ /* 0x002fe40000000f00 */
[----:B------:R-:W-:-:S04]  /*19920*/  MOV R3, 0x0 ;  /* 0x0000000000037802 */ /* 0x000fc80000000f00 */
[----:B--2---:R-:W-:Y:S05]  /*19930*/  RET.REL.NODEC R2 `(_ZN7cutlass13device_kernelIN5flash19enable_sm80_to_sm89INS1_16FlashAttnFwdSm80INS1_25CollectiveMainloopFwdSm80ILi8ELi1ELb0EN4cute5tupleIJNS5_1CILi128EEENS7_ILi64EEENS7_ILi256EEEEEELi256ENS_6half_tEfNS_4arch4Sm80ELb0ELb1ELb0ELb1ELb0ELb0ELb1ELb1EEENS1_21CollectiveEpilogueFwdINS6_IJS8_SA_S9_EEENS6_IJNS7_ILi1EEESI_SI_EEESC_SE_Li256ELb1ELb1ELb1ELb0EEENS1_36VarlenDynamicPersistentTileSchedulerILi128ELi64ELi256ELi256ELb1ELb1ELb0ELb1ELb0ELb1EEEEEEEEEvNT_6ParamsE) ;  /* 0xfffe66c002007950 */ /* 0x004fea0003c3ffff */
        .weak           $__internal_89_$__cuda_sm70_votesync_ballot
        .type           $__internal_89_$__cuda_sm70_votesync_ballot,@function
        .size           $__internal_89_$__cuda_sm70_votesync_ballot,(.L_x_5259 - $__internal_89_$__cuda_sm70_votesync_ballot)
$__internal_89_$__cuda_sm70_votesync_ballot:
[----:B------:R-:W-:Y:S01]  /*19940*/  ISETP.NE.U32.AND P0, PT, R0, 0x1, PT ;  /* 0x000000010000780c */ /* 0x000fe20003f05070 */
[----:B------:R-:W-:-:S04]  /*19950*/  IMAD.MOV.U32 R3, RZ, RZ, -0x1 ;  /* 0xffffffffff037424 */ /* 0x000fc800078e00ff */
[----:B------:R-:W-:Y:S08]  /*19960*/  WARPSYNC R3 ;  /* 0x0000000300007348 */ /* 0x000ff00003800000 */
[----:B------:R-:W-:-:S04]  /*19970*/  VOTE.ANY R0, PT, !P0 ;  /* 0x0000000000007806 */ /* 0x000fc800040e0100 */
[----:B------:R-:W-:Y:S01]  /*19980*/  LOP3.LUT R0, R0, R3, RZ, 0xc0, !PT ;  /* 0x0000000300007212 */ /* 0x000fe200078ec0ff */
[----:B------:R-:W-:-:S04]  /*19990*/  IMAD.MOV.U32 R3, RZ, RZ, 0x0 ;  /* 0x00000000ff037424 */ /* 0x000fc800078e00ff */
[----:B------:R-:W-:Y:S05]  /*199a0*/  RET.REL.NODEC R2 `(_ZN7cutlass13device_kernelIN5flash19enable_sm80_to_sm89INS1_16FlashAttnFwdSm80INS1_25CollectiveMainloopFwdSm80ILi8ELi1ELb0EN4cute5tupleIJNS5_1CILi128EEENS7_ILi64EEENS7_ILi256EEEEEELi256ENS_6half_tEfNS_4arch4Sm80ELb0ELb1ELb0ELb1ELb0ELb0ELb1ELb1EEENS1_21CollectiveEpilogueFwdINS6_IJS8_SA_S9_EEENS6_IJNS7_ILi1EEESI_SI_EEESC_SE_Li256ELb1ELb1ELb1ELb0EEENS1_36VarlenDynamicPersistentTileSchedulerILi128ELi64ELi256ELi256ELb1ELb1ELb0ELb1ELb0ELb1EEEEEEEEEvNT_6ParamsE) ;  /* 0xfffe665002007950 */ /* 0x000fea0003c3ffff */
.L_x_4396:
        /* <DEDUP_REMOVED lines=13> */
.L_x_5259:


//--------------------- .text._ZN7cutlass13device_kernelIN5flash19enable_sm80_to_sm89INS1_16FlashAttnFwdSm80INS1_25CollectiveMainloopFwdSm80ILi8ELi1ELb0EN4cute5tupleIJNS5_1CILi128EEENS7_ILi48EEENS7_ILi256EEEEEELi256ENS_6half_tEfNS_4arch4Sm80ELb0ELb1ELb0ELb1ELb0ELb1ELb1ELb1EEENS1_21CollectiveEpilogueFwdINS6_IJS8_SA_S9_EEENS6_IJNS7_ILi1EEESI_SI_EEESC_SE_Li256ELb1ELb1ELb1ELb0EEENS1_36VarlenDynamicPersistentTileSchedulerILi128ELi48ELi256ELi256ELb1ELb1ELb0ELb1ELb0ELb1EEEEEEEEEvNT_6ParamsE --------------------------
	.section	.text._ZN7cutlass13device_kernelIN5flash19enable_sm80_to_sm89INS1_16FlashAttnFwdSm80INS1_25CollectiveMainloopFwdSm80ILi8ELi1ELb0EN4cute5tupleIJNS5_1CILi128EEENS7_ILi48EEENS7_ILi256EEEEEELi256ENS_6half_tEfNS_4arch4Sm80ELb0ELb1ELb0ELb1ELb0ELb1ELb1ELb1EEENS1_21CollectiveEpilogueFwdINS6_IJS8_SA_S9_EEENS6_IJNS7_ILi1EEESI_SI_EEESC_SE_Li256ELb1ELb1ELb1ELb0EEENS1_36VarlenDynamicPersistentTileSchedulerILi128ELi48ELi256ELi256ELb1ELb1ELb0ELb1ELb0ELb1EEEEEEEEEvNT_6ParamsE,"ax",@progbits
	.sectioninfo	@"SHI_REGISTERS=255"
	.align	128
.text._ZN7cutlass13device_kernelIN5flash19enable_sm80_to_sm89INS1_16FlashAttnFwdSm80INS1_25CollectiveMainloopFwdSm80ILi8ELi1ELb0EN4cute5tupleIJNS5_1CILi128EEENS7_ILi48EEENS7_ILi256EEEEEELi256ENS_6half_tEfNS_4arch4Sm80ELb0ELb1ELb0ELb1ELb0ELb1ELb1ELb1EEENS1_21CollectiveEpilogueFwdINS6_IJS8_SA_S9_EEENS6_IJNS7_ILi1EEESI_SI_EEESC_SE_Li256ELb1ELb1ELb1ELb0EEENS1_36VarlenDynamicPersistentTileSchedulerILi128ELi48ELi256ELi256ELb1ELb1ELb0ELb1ELb0ELb1EEEEEEEEEvNT_6ParamsE:
        .type           _ZN7cutlass13device_kernelIN5flash19enable_sm80_to_sm89INS1_16FlashAttnFwdSm80INS1_25CollectiveMainloopFwdSm80ILi8ELi1ELb0EN4cute5tupleIJNS5_1CILi128EEENS7_ILi48EEENS7_ILi256EEEEEELi256ENS_6half_tEfNS_4arch4Sm80ELb0ELb1ELb0ELb1ELb0ELb1ELb1ELb1EEENS1_21CollectiveEpilogueFwdINS6_IJS8_SA_S9_EEENS6_IJNS7_ILi1EEESI_SI_EEESC_SE_Li256ELb1ELb1ELb1ELb0EEENS1_36VarlenDynamicPersistentTileSchedulerILi128ELi48ELi256ELi256ELb1ELb1ELb0ELb1ELb0ELb1EEEEEEEEEvNT_6ParamsE,@function
        .size           _ZN7cutlass13device_kernelIN5flash19enable_sm80_to_sm89INS1_16FlashAttnFwdSm80INS1_25CollectiveMainloopFwdSm80ILi8ELi1ELb0EN4cute5tupleIJNS5_1CILi128EEENS7_ILi48EEENS7_ILi256EEEEEELi256ENS_6half_tEfNS_4arch4Sm80ELb0ELb1ELb0ELb1ELb0ELb1ELb1ELb1EEENS1_21CollectiveEpilogueFwdINS6_IJS8_SA_S9_EEENS6_IJNS7_ILi1EEESI_SI_EEESC_SE_Li256ELb1ELb1ELb1ELb0EEENS1_36VarlenDynamicPersistentTileSchedulerILi128ELi48ELi256ELi256ELb1ELb1ELb0ELb1ELb0ELb1EEEEEEEEEvNT_6ParamsE,(.L_x_5264 - _ZN7cutlass13device_kernelIN5flash19enable_sm80_to_sm89INS1_16FlashAttnFwdSm80INS1_25CollectiveMainloopFwdSm80ILi8ELi1ELb0EN4cute5tupleIJNS5_1CILi128EEENS7_ILi48EEENS7_ILi256EEEEEELi256ENS_6half_tEfNS_4arch4Sm80ELb0ELb1ELb0ELb1ELb0ELb1ELb1ELb1EEENS1_21CollectiveEpilogueFwdINS6_IJS8_SA_S9_EEENS6_IJNS7_ILi1EEESI_SI_EEESC_SE_Li256ELb1ELb1ELb1ELb0EEENS1_36VarlenDynamicPersistentTileSchedulerILi128ELi48ELi256ELi256ELb1ELb1ELb0ELb1ELb0ELb1EEEEEEEEEvNT_6ParamsE)
        .other          _ZN7cutlass13device_kernelIN5flash19enable_sm80_to_sm89INS1_16FlashAttnFwdSm80INS1_25CollectiveMainloopFwdSm80ILi8ELi1ELb0EN4cute5tupleIJNS5_1CILi128EEENS7_ILi48EEENS7_ILi256EEEEEELi256ENS_6half_tEfNS_4arch4Sm80ELb0ELb1ELb0ELb1ELb0ELb1ELb1ELb1EEENS1_21CollectiveEpilogueFwdINS6_IJS8_SA_S9_EEENS6_IJNS7_ILi1EEESI_SI_EEESC_SE_Li256ELb1ELb1ELb1ELb0EEENS1_36VarlenDynamicPersistentTileSchedulerILi128ELi48ELi256ELi256ELb1ELb1ELb0ELb1ELb0ELb1EEEEEEEEEvNT_6ParamsE,@"STO_CUDA_ENTRY STV_DEFAULT"
_ZN7cutlass13device_kernelIN5flash19enable_sm80_to_sm89INS1_16FlashAttnFwdSm80INS1_25CollectiveMainloopFwdSm80ILi8ELi1ELb0EN4cute5tupleIJNS5_1CILi128EEENS7_ILi48EEENS7_ILi256EEEEEELi256ENS_6half_tEfNS_4arch4Sm80ELb0ELb1ELb0ELb1ELb0ELb1ELb1ELb1EEENS1_21CollectiveEpilogueFwdINS6_IJS8_SA_S9_EEENS6_IJNS7_ILi1EEESI_SI_EEESC_SE_Li256ELb1ELb1ELb1ELb0EEENS1_36VarlenDynamicPersistentTileSchedulerILi128ELi48ELi256ELi256ELb1ELb1ELb0ELb1ELb0ELb1EEEEEEEEEvNT_6ParamsE:
        /* <DEDUP_REMOVED lines=53> */
.L_x_4402:
        /* <DEDUP_REMOVED lines=17> */
.L_x_4667:
        /* <DEDUP_REMOVED lines=16> */
.L_x_4668:
[----:B---3--:R-:W-:-:S05]  /*0560*/  IMAD R0, R0, c[0x0][0x538], RZ ;  /* 0x00014e0000007a24 */ /* 0x008fca00078e02ff */
[----:B------:R-:W-:-:S04]  /*0570*/  IADD3 R6, R0, R6, RZ ;  /* 0x0000000600067210 */ /* 0x000fc80007ffe0ff */
[----:B------:R-:W-:-:S13]  /*0580*/  ISETP.GT.AND P0, PT, R6, UR4, PT ;  /* 0x0000000406007c0c */ /* 0x000fda000bf04270 */
[----:B-12---:R-:W-:Y:S05]  /*0590*/  @!P0 BRA `(.L_x_4402) ;  /* 0xfffffdb000008947 */ /* 0x006fea000383ffff */
.L_x_4398:
[----:B------:R-:W-:-:S05]  /*05a0*/  IADD3 R12, -R0, R6, RZ ;  /* 0x00000006000c7210 */ /* 0x000fca0007ffe1ff */
[----:B------:R-:W-:-:S05]  /*05b0*/  IMAD R0, R4, c[0x0][0x538], R12 ;  /* 0x00014e0004007a24 */ /* 0x000fca00078e020c */
[----:B------:R-:W-:Y:S01]  /*05c0*/  ISETP.GT.AND P0, PT, R0, UR4, PT ;  /* 0x0000000400007c0c */ /* 0x000fe2000bf04270 */
[----:B------:R-:W-:-:S12]  /*05d0*/  BRA.DIV ~URZ, `(.L_x_4403) ;  /* 0x000254827f007947 */ /* 0x000fd8000b800000 */
[----:B------:R-:W-:-:S04]  /*05e0*/  VOTE.ANY R11, PT, !P0 ;  /* 0x00000000000b7806 */ /* 0x000fc800040e0100 */
.L_x_4669:
[----:B------:R-:W1:Y:S02]  /*05f0*/  POPC R0, R11 ;  /* 0x0000000b00007309 */ /* 0x000e640000000000 */
[----:B-12---:R-:W-:Y:S01]  /*0600*/  IADD3 R251, R0, R7, RZ ;  /* 0x0000000700fb7210 */ /* 0x006fe20007ffe0ff */
[----:B------:R-:W-:Y:S05]  /*0610*/  BRA.DIV ~URZ, `(.L_x_4404) ;  /* 0x000254927f007947 */ /* 0x000fea000b800000 */
[----:B------:R1:W2:Y:S01]  /*0620*/  SHFL.IDX PT, R249, R10, R0, 0x1f ;  /* 0x00001f000af97589 */ /* 0x0002a200000e0000 */
[----:B------:R-:W-:-:S03]  /*0630*/  MOV R6, RZ ;  /* 0x000000ff00067202 */ /* 0x000fc60000000f00 */
[----:B------:R1:W3:Y:S04]  /*0640*/  SHFL.IDX PT, R10, R8, R0, 0x1f ;  /* 0x00001f00080a7589 */ /* 0x0002e800000e0000 */
.L_x_4670:
[----:B------:R-:W-:Y:S01]  /*0650*/  ISETP.NE.AND P0, PT, R11, RZ, PT ;  /* 0x000000ff0b00720c */ /* 0x000fe20003f05270 */
[----:B------:R-:W-:-:S12]  /*0660*/  BSSY B0, `(.L_x_4405) ;  /* 0x0000005000007945 */ /* 0x000fd80003800000 */
[----:B------:R-:W-:Y:S05]  /*0670*/  @!P0 BRA `(.L_x_4406) ;  /* 0x0000003000008947 */ /* 0x000fea0003800000 */
[----:B------:R-:W-:Y:S01]  /*0680*/  IADD3 R5, R0, -0x1, RZ ;  /* 0xffffffff00057810 */ /* 0x000fe20007ffe0ff */
[----:B------:R-:W-:Y:S05]  /*0690*/  BRA.DIV ~URZ, `(.L_x_4407) ;  /* 0x000254f27f007947 */ /* 0x000fea000b800000 */
[----:B------:R4:W1:Y:S02]  /*06a0*/  SHFL.IDX PT, R6, R4, R5, 0x1f ;  /* 0x00001f0504067589 */ /* 0x00086400000e0000 */
.L_x_4406:
[----:B------:R-:W-:Y:S05]  /*06b0*/  BSYNC B0 ;  /* 0x0000000000007941 */ /* 0x000fea0003800000 */
.L_x_4405:
        /* <DEDUP_REMOVED lines=67> */
.L_x_4409:
        /* <DEDUP_REMOVED lines=68> */
.L_x_4410:
[----:B------:R-:W-:Y:S05]  /*0f30*/  BSYNC B0 ;  /* 0x0000000000007941 */ /* 0x000fea0003800000 */
.L_x_4408:
[----:B------:R-:W-:-:S04]  /*0f40*/  LOP3.LUT R0, RZ, R0, RZ, 0x33, !PT ;  /* 0x00000000ff007212 */ /* 0x000fc800078e33ff */
[----:B------:R-:W-:Y:S01]  /*0f50*/  IADD3 R249, R0, R249, RZ ;  /* 0x000000f900f97210 */ /* 0x000fe20007ffe0ff */
[----:B------:R-:W-:Y:S05]  /*0f60*/  BRA `(.L_x_4411) ;  /* 0x0000004000007947 */ /* 0x000fea0003800000 */
.L_x_4399:
[----:B--2---:R-:W-:Y:S01]  /*0f70*/  IMAD.MOV.U32 R249, RZ, RZ, RZ ;  /* 0x000000fffff97224 */ /* 0x004fe200078e00ff */
[----:B------:R-:W-:Y:S01]  /*0f80*/  MOV R250, RZ ;  /* 0x000000ff00fa7202 */ /* 0x000fe20000000f00 */
[----:B------:R-:W-:Y:S01]  /*0f90*/  IMAD.U32 R248, RZ, RZ, UR4 ;  /* 0x00000004fff87e24 */ /* 0x000fe2000f8e00ff */
[----:B------:R-:W-:Y:S02]  /*0fa0*/  MOV R251, c[0x0][0x53c] ;  /* 0x00014f0000fb7a02 */ /* 0x000fe40000000f00 */
.L_x_4411:
[----:B------:R-:W-:Y:S01]  /*0fb0*/  ISETP.NE.AND P0, PT, R14, RZ, PT ;  /* 0x000000ff0e00720c */ /* 0x000fe20003f05270 */
[----:B------:R-:W-:-:S12]  /*0fc0*/  WARPSYNC 0xffffffff ;  /* 0xffffffff00007948 */ /* 0x000fd80003800000 */
[----:B------:R1:W-:Y:S04]  /*0fd0*/  @!P0 STS.128 [0x20080], R248 ;  /* 0x020080f8ff008388 */ /* 0x0003e80000000c00 */
[----:B------:R-:W-:Y:S06]  /*0fe0*/  BAR.ARV 0x5, 0x100 ;  /* 0x0144000000007b1d */ /* 0x000fec0000002000 */
.L_x_4397:
[----:B-12---:R-:W-:-:S13]  /*0ff0*/  ISETP.GE.AND P0, PT, R251, c[0x0][0x53c], PT ;  /* 0x00014f00fb007a0c */ /* 0x006fda0003f06270 */
[----:B------:R-:W-:Y:S05]  /*1000*/  @P0 EXIT ;  /* 0x000000000000094d */ /* 0x000fea0003800000 */
[----:B------:R-:W-:-:S04]  /*1010*/  SHF.R.S32.HI R3, RZ, 0x1f, R13 ;  /* 0x0000001fff037819 */ /* 0x000fc8000001140d */
[CC--:B------:R-:W-:Y:S02]  /*1020*/  LEA.HI R2, R3.reuse, R13.reuse, RZ, 0x4 ;  /* 0x0000000d03027211 */ /* 0x0c0fe400078f20ff */
[CC--:B------:R-:W-:Y:S02]  /*1030*/  LEA.HI R0, R3.reuse, R13.reuse, RZ, 0x2 ;  /* 0x0000000d03007211 */ /* 0x0c0fe400078f10ff */
[CC--:B------:R-:W-:Y:S02]  /*1040*/  LEA.HI R11, R3.reuse, R13.reuse, RZ, 0x3 ;  /* 0x0000000d030b7211 */ /* 0x0c0fe400078f18ff */
[CC--:B------:R-:W-:Y:S02]  /*1050*/  LEA.HI R15, R3.reuse, R13.reuse, RZ, 0x6 ;  /* 0x0000000d030f7211 */ /* 0x0c0fe400078f30ff */
[----:B------:R-:W-:Y:S02]  /*1060*/  LEA.HI R14, R3, R13, RZ, 0x5 ;  /* 0x0000000d030e7211 */ /* 0x000fe400078f28ff */
[----:B------:R-:W-:-:S02]  /*1070*/  LOP3.LUT R3, R2, 0xfffffff0, RZ, 0xc0, !PT ;  /* 0xfffffff002037812 */ /* 0x000fc400078ec0ff */
[--C-:B------:R-:W-:Y:S02]  /*1080*/  SHF.R.S32.HI R7, RZ, 0x2, R0.reuse ;  /* 0x00000002ff077819 */ /* 0x100fe40000011400 */
[----:B------:R-:W-:Y:S01]  /*1090*/  SHF.R.S32.HI R5, RZ, 0x1f, R0 ;  /* 0x0000001fff057819 */ /* 0x000fe20000011400 */
[----:B------:R-:W-:Y:S01]  /*10a0*/  IMAD.IADD R3, R13, 0x1, -R3 ;  /* 0x000000010d037824 */ /* 0x000fe200078e0a03 */
[----:B------:R-:W-:Y:S02]  /*10b0*/  LOP3.LUT R0, R0, 0xfffffffc, RZ, 0xc0, !PT ;  /* 0xfffffffc00007812 */ /* 0x000fe400078ec0ff */
[----:B------:R-:W-:Y:S02]  /*10c0*/  SHF.R.S32.HI R4, RZ, 0x4, R2 ;  /* 0x00000004ff047819 */ /* 0x000fe40000011402 */
[----:B------:R-:W-:Y:S01]  /*10d0*/  LOP3.LUT R6, R11, 0xfffffff8, RZ, 0xc0, !PT ;  /* 0xfffffff80b067812 */ /* 0x000fe200078ec0ff */
[----:B------:R-:W-:Y:S01]  /*10e0*/  IMAD.IADD R9, R13, 0x1, -R0 ;  /* 0x000000010d097824 */ /* 0x000fe200078e0a00 */
[----:B------:R-:W-:-:S02]  /*10f0*/  SHF.R.S32.HI R229, RZ, 0x3, R11 ;  /* 0x00000003ffe57819 */ /* 0x000fc4000001140b */
[----:B------:R-:W-:Y:S01]  /*1100*/  LEA.HI R2, R2, R4, RZ, 0x1 ;  /* 0x0000000402027211 */ /* 0x000fe200078f08ff */
[----:B------:R-:W-:Y:S01]  /*1110*/  IMAD.IADD R164, R13, 0x1, -R6 ;  /* 0x000000010da47824 */ /* 0x000fe200078e0a06 */
[----:B------:R-:W-:Y:S01]  /*1120*/  LOP3.LUT R8, R14, 0xffffffe0, RZ, 0xc0, !PT ;  /* 0xffffffe00e087812 */ /* 0x000fe200078ec0ff */
[----:B------:R-:W-:Y:S01]  /*1130*/  IMAD.SHL.U32 R0, R229, 0x40, RZ ;  /* 0x00000040e5007824 */ /* 0x000fe200078e00ff */
[----:B------:R-:W-:Y:S01]  /*1140*/  SHF.R.S32.HI R12, RZ, 0x1f, R3 ;  /* 0x0000001fff0c7819 */ /* 0x000fe20000011403 */
[----:B------:R-:W-:Y:S01]  /*1150*/  IMAD.SHL.U32 R136, R164, 0x8, RZ ;  /* 0x00000008a4887824 */ /* 0x000fe200078e00ff */
[----:B------:R-:W-:Y:S01]  /*1160*/  LOP3.LUT R2, R2, 0xfffffffe, RZ, 0xc0, !PT ;  /* 0xfffffffe02027812 */ /* 0x000fe200078ec0ff */
[----:B------:R-:W-:Y:S01]  /*1170*/  IMAD.IADD R19, R13, 0x1, -R8 ;  /* 0x000000010d137824 */ /* 0x000fe200078e0a08 */
[----:B------:R-:W-:Y:S01]  /*1180*/  LEA.HI R5, R5, R7, RZ, 0x3 ;  /* 0x0000000705057211 */ /* 0x000fe200078f18ff */
[----:B------:R-:W-:Y:S01]  /*1190*/  IMAD.SHL.U32 R8, R164, 0x40, RZ ;  /* 0x00000040a4087824 */ /* 0x000fe200078e00ff */
[----:B------:R-:W-:Y:S01]  /*11a0*/  LOP3.LUT R0, R0, 0x1c0, RZ, 0xc0, !PT ;  /* 0x000001c000007812 */ /* 0x000fe200078ec0ff */
[----:B------:R-:W-:Y:S01]  /*11b0*/  IMAD.IADD R13, R4, 0x1, -R2 ;  /* 0x00000001040d7824 */ /* 0x000fe200078e0a02 */
[----:B------:R-:W-:Y:S01]  /*11c0*/  LEA.HI R12, R12, R3, RZ, 0x3 ;  /* 0x000000030c0c7211 */ /* 0x000fe200078f18ff */
[----:B------:R-:W-:Y:S01]  /*11d0*/  STL [R1+0x30], R19 ;  /* 0x0000301301007387 */ /* 0x000fe20000100800 */
[----:B------:R-:W-:Y:S01]  /*11e0*/  LOP3.LUT R2, R5, 0xfffffff8, RZ, 0xc0, !PT ;  /* 0xfffffff805027812 */ /* 0x000fe200078ec0ff */
[----:B------:R-:W-:Y:S01]  /*11f0*/  IMAD.SHL.U32 R164, R164, 0x4, RZ ;  /* 0x00000004a4a47824 */ /* 0x000fe200078e00ff */
[----:B------:R-:W-:-:S02]  /*1200*/  LOP3.LUT R6, R0, 0x38, R136, 0xf8, !PT ;  /* 0x0000003800067812 */ /* 0x000fc400078ef888 */
[----:B------:R-:W-:Y:S01]  /*1210*/  SHF.R.U32.HI R4, RZ, 0x3, R0 ;  /* 0x00000003ff047819 */ /* 0x000fe20000011600 */
[----:B------:R-:W-:Y:S01]  /*1220*/  IMAD.IADD R0, R7, 0x1, -R2 ;  /* 0x0000000107007824 */ /* 0x000fe200078e0a02 */
[----:B------:R-:W-:Y:S02]  /*1230*/  LOP3.LUT R5, R12, 0xfffffff8, RZ, 0xc0, !PT ;  /* 0xfffffff80c057812 */ /* 0x000fe400078ec0ff */
[----:B------:R-:W-:Y:S02]  /*1240*/  LOP3.LUT R10, R6, R4, RZ, 0x3c, !PT ;  /* 0x00000004060a7212 */ /* 0x000fe400078e3cff */
[----:B------:R-:W-:Y:S01]  /*1250*/  LOP3.LUT R4, R8, 0x1c0, RZ, 0xc0, !PT ;  /* 0x000001c008047812 */ /* 0x000fe200078ec0ff */
[----:B------:R-:W-:Y:S01]  /*1260*/  IMAD.IADD R8, R3, 0x1, -R5 ;  /* 0x0000000103087824 */ /* 0x000fe200078e0a05 */
[--C-:B------:R-:W-:Y:S01]  /*1270*/  SHF.R.S32.HI R2, RZ, 0x5, R14.reuse ;  /* 0x00000005ff027819 */ /* 0x100fe2000001140e */
[----:B------:R-:W-:Y:S01]  /*1280*/  IMAD.SHL.U32 R5, R15, 0x8, RZ ;  /* 0x000000080f057824 */ /* 0x000fe200078e00ff */
[----:B------:R-:W-:-:S02]  /*1290*/  SHF.R.S32.HI R3, RZ, 0x1f, R14 ;  /* 0x0000001fff037819 */ /* 0x000fc4000001140e */
[----:B------:R-:W-:Y:S02]  /*12a0*/  LOP3.LUT R7, R4, 0x8, R11, 0xf8, !PT ;  /* 0x0000000804077812 */ /* 0x000fe400078ef80b */
[----:B------:R-:W-:Y:S02]  /*12b0*/  SHF.R.U32.HI R4, RZ, 0x3, R4 ;  /* 0x00000003ff047819 */ /* 0x000fe40000011604 */
[----:B------:R-:W-:Y:S02]  /*12c0*/  LEA.HI R3, R3, R2, RZ, 0x3 ;  /* 0x0000000203037211 */ /* 0x000fe400078f18ff */
[----:B------:R-:W-:Y:S02]  /*12d0*/  LOP3.LUT R6, R0, 0x1, RZ, 0xc0, !PT ;  /* 0x0000000100067812 */ /* 0x000fe400078ec0ff */
[----:B------:R-:W-:Y:S01]  /*12e0*/  LOP3.LUT R14, R7, R4, RZ, 0x3c, !PT ;  /* 0x00000004070e7212 */ /* 0x000fe200078e3cff */
[----:B------:R-:W-:Y:S01]  /*12f0*/  IMAD.SHL.U32 R7, R2, 0x400, RZ ;  /* 0x0000040002077824 */ /* 0x000fe200078e00ff */
[----:B------:R-:W-:-:S02]  /*1300*/  LOP3.LUT R4, R3, 0xffffff8, RZ, 0xc0, !PT ;  /* 0x0ffffff803047812 */ /* 0x000fc400078ec0ff */
[----:B------:R-:W-:Y:S01]  /*1310*/  ISETP.NE.U32.AND P0, PT, R6, 0x1, PT ;  /* 0x000000010600780c */ /* 0x000fe20003f05070 */
[----:B------:R-:W-:Y:S01]  /*1320*/  IMAD.SHL.U32 R6, R13, 0x8, RZ ;  /* 0x000000080d067824 */ /* 0x000fe200078e00ff */
[----:B------:R-:W-:Y:S02]  /*1330*/  LEA.HI R3, R9, R9, RZ, 0x1 ;  /* 0x0000000909037211 */ /* 0x000fe400078f08ff */
[C---:B------:R-:W-:Y:S01]  /*1340*/  R2P PR, R0.reuse, 0x6 ;  /* 0x0000000600007804 */ /* 0x040fe20000000000 */
[----:B------:R-:W-:Y:S01]  /*1350*/  IMAD.SHL.U32 R0, R0, 0x40, RZ ;  /* 0x0000004000007824 */ /* 0x000fe200078e00ff */
[----:B------:R-:W-:Y:S02]  /*1360*/  LOP3.LUT R3, R3, 0x1ffffffe, RZ, 0xc0, !PT ;  /* 0x1ffffffe03037812 */ /* 0x000fe400078ec0ff */
[----:B------:R-:W-:Y:S02]  /*1370*/  SHF.R.S32.HI R11, RZ, 0x1f, R19 ;  /* 0x0000001fff0b7819 */ /* 0x000fe40000011413 */
[----:B------:R-:W-:Y:S01]  /*1380*/  LOP3.LUT R5, R5, 0xfffffe00, RZ, 0xc0, !PT ;  /* 0xfffffe0005057812 */ /* 0x000fe200078ec0ff */
[----:B------:R-:W-:Y:S01]  /*1390*/  IMAD.IADD R252, R9, 0x1, -R3 ;  /* 0x0000000109fc7824 */ /* 0x000fe200078e0a03 */
[----:B------:R-:W-:Y:S01]  /*13a0*/  LEA.HI R11, R11, R19, RZ, 0x2 ;  /* 0x000000130b0b7211 */ /* 0x000fe200078f10ff */
[----:B------:R-:W-:Y:S01]  /*13b0*/  IMAD.SHL.U32 R3, R8, 0x40, RZ ;  /* 0x0000004008037824 */ /* 0x000fe200078e00ff */
[----:B------:R-:W-:-:S02]  /*13c0*/  LOP3.LUT R0, R0, 0x1c0, RZ, 0xc0, !PT ;  /* 0x000001c000007812 */ /* 0x000fc400078ec0ff */
[----:B------:R-:W-:Y:S01]  /*13d0*/  LOP3.LUT R217, R10, R5, RZ, 0xfc, !PT ;  /* 0x000000050ad97212 */ /* 0x000fe200078efcff */
[----:B------:R-:W-:Y:S01]  /*13e0*/  IMAD.IADD R10, R2, 0x1, -R4 ;  /* 0x00000001020a7824 */ /* 0x000fe200078e0a04 */
[----:B------:R-:W-:Y:S01]  /*13f0*/  SHF.R.S32.HI R4, RZ, 0x2, R11 ;  /* 0x00000002ff047819 */ /* 0x000fe2000001140b */
[--C-:B------:R-:W-:Y:S01]  /*1400*/  IMAD R5, R9, 0x2, R7.reuse ;  /* 0x0000000209057824 */ /* 0x100fe200078e0207 */
[----:B------:R-:W-:Y:S01]  /*1410*/  LEA.HI R2, R0, R0, RZ, 0x1d ;  /* 0x0000000000027211 */ /* 0x000fe200078fe8ff */
[----:B------:R-:W-:Y:S01]  /*1420*/  IMAD.SHL.U32 R217, R217, 0x2, RZ ;  /* 0x00000002d9d97824 */ /* 0x000fe200078e00ff */
[----:B------:R-:W-:Y:S01]  /*1430*/  LOP3.LUT R0, R3, 0x1c0, RZ, 0xc0, !PT ;  /* 0x000001c003007812 */ /* 0x000fe200078ec0ff */
[----:B------:R-:W-:Y:S01]  /*1440*/  IMAD R18, R10, 0x10, R4 ;  /* 0x000000100a127824 */ /* 0x000fe200078e0204 */
[----:B------:R-:W-:Y:S01]  /*1450*/  LOP3.LUT P4, RZ, R8, 0x2, RZ, 0xc0, !PT ;  /* 0x0000000208ff7812 */ /* 0x000fe2000788c0ff */
[----:B------:R-:W-:Y:S01]  /*1460*/  IMAD.IADD R2, R5, 0x1, R2 ;  /* 0x0000000105027824 */ /* 0x000fe200078e0202 */
        /* <DEDUP_REMOVED lines=9> */
[----:B------:R1:W-:Y:S01]  /*1500*/  STL [R1+0x38], R18 ;  /* 0x0000381201007387 */ /* 0x0003e20000100800 */
[----:B------:R-:W-:Y:S01]  /*1510*/  IADD3 R5, R17, 0x80, RZ ;  /* 0x0000008011057810 */ /* 0x000fe20007ffe0ff */
[----:B------:R-:W-:Y:S01]  /*1520*/  IMAD R252, R252, 0x8, R18 ;  /* 0x00000008fcfc7824 */ /* 0x000fe200078e0212 */
[CC--:B------:R-:W-:Y:S01]  /*1530*/  IADD3 R3, R2.reuse, R4.reuse, R7 ;  /* 0x0000000402037210 */ /* 0x0c0fe20007ffe007 */
[----:B------:R-:W-:Y:S01]  /*1540*/  IMAD.MOV.U32 R7, RZ, RZ, 0x20 ;  /* 0x00000020ff077424 */ /* 0x000fe200078e00ff */
[----:B------:R-:W-:Y:S01]  /*1550*/  LOP3.LUT R4, R2, R4, RZ, 0xfc, !PT ;  /* 0x0000000402047212 */ /* 0x000fe200078efcff */
[----:B------:R-:W-:Y:S01]  /*1560*/  STL [R1+0x8], R17 ;  /* 0x0000081101007387 */ /* 0x000fe20000100800 */
[----:B------:R-:W-:-:S02]  /*1570*/  IADD3 R2, R229, 0x20, RZ ;  /* 0x00000020e5027810 */ /* 0x000fc40007ffe0ff */
[----:B------:R-:W-:Y:S02]  /*1580*/  LOP3.LUT R2, R11, 0x7ffffffc, RZ, 0xc0, !PT ;  /* 0x7ffffffc0b027812 */ /* 0x000fe400078ec0ff */
[----:B------:R-:W-:Y:S02]  /*1590*/  SEL R6, R7, 0xffffffe0, !P1 ;  /* 0xffffffe007067807 */ /* 0x000fe40004800000 */
[----:B------:R-:W-:Y:S01]  /*15a0*/  IADD3 R16, R17, 0x70, RZ ;  /* 0x0000007011107810 */ /* 0x000fe20007ffe0ff */
[----:B------:R-:W-:Y:S01]  /*15b0*/  IMAD.IADD R2, R19, 0x1, -R2 ;  /* 0x0000000113027824 */ /* 0x000fe200078e0a02 */
[----:B------:R-:W-:Y:S02]  /*15c0*/  @P0 IADD3 R16, R5, 0x10, RZ ;  /* 0x0000001005100810 */ /* 0x000fe40007ffe0ff */
[----:B------:R-:W-:Y:S01]  /*15d0*/  SEL R5, R8, 0xffffffc0, !P2 ;  /* 0xffffffc008057807 */ /* 0x000fe20005000000 */
[----:B------:R-:W-:Y:S01]  /*15e0*/  IMAD.SHL.U32 R241, R2, 0x2, RZ ;  /* 0x0000000202f17824 */ /* 0x000fe200078e00ff */
[----:B------:R-:W-:Y:S01]  /*15f0*/  SEL R2, R7, 0xffffffe0, !P4 ;  /* 0xffffffe007027807 */ /* 0x000fe20006000000 */
[----:B------:R-:W-:Y:S01]  /*1600*/  STL [R1+0xc], R16 ;  /* 0x00000c1001007387 */ /* 0x000fe20000100800 */
[----:B------:R-:W-:-:S02]  /*1610*/  LEA R171, R0, 0xa080, 0x1 ;  /* 0x0000a08000ab7811 */ /* 0x000fc400078e08ff */
[C---:B------:R-:W-:Y:S02]  /*1620*/  IADD3 R15, R241.reuse, 0x10, RZ ;  /* 0x00000010f10f7810 */ /* 0x040fe40007ffe0ff */
[C---:B------:R-:W-:Y:S02]  /*1630*/  IADD3 R13, R241.reuse, 0x20, RZ ;  /* 0x00000020f10d7810 */ /* 0x040fe40007ffe0ff */
[C---:B------:R-:W-:Y:S02]  /*1640*/  IADD3 R7, R241.reuse, 0x48, RZ ;  /* 0x00000048f1077810 */ /* 0x040fe40007ffe0ff */
[C---:B-1----:R-:W-:Y:S02]  /*1650*/  IADD3 R18, R241.reuse, 0x8, RZ ;  /* 0x00000008f1127810 */ /* 0x042fe40007ffe0ff */
[----:B------:R-:W-:Y:S02]  /*1660*/  SHF.R.S32.HI R7, RZ, 0x1f, R15 ;  /* 0x0000001fff077819 */ /* 0x000fe4000001140f */
[----:B------:R-:W-:-:S02]  /*1670*/  IADD3 R14, R241, 0x18, RZ ;  /* 0x00000018f10e7810 */ /* 0x000fc40007ffe0ff */
[----:B------:R-:W-:Y:S01]  /*1680*/  SHF.R.S32.HI R7, RZ, 0x1f, R13 ;  /* 0x0000001fff077819 */ /* 0x000fe2000001140d */
[----:B------:R-:W-:Y:S01]  /*1690*/  IMAD.IADD R7, R17, 0x1, R6 ;  /* 0x0000000111077824 */ /* 0x000fe200078e0206 */
[----:B------:R-:W-:Y:S01]  /*16a0*/  IADD3 R11, R241, 0x30, RZ ;  /* 0x00000030f10b7810 */ /* 0x000fe20007ffe0ff */
[----:B------:R-:W-:Y:S01]  /*16b0*/  IMAD.IADD R6, R6, 0x1, R16 ;  /* 0x0000000106067824 */ /* 0x000fe200078e0210 */
[----:B------:R-:W-:Y:S02]  /*16c0*/  SEL R0, R8, 0xffffffc0, !P3 ;  /* 0xffffffc008007807 */ /* 0x000fe40005800000 */
[----:B------:R-:W-:Y:S01]  /*16d0*/  SHF.R.S32.HI R8, RZ, 0x1f, R18 ;  /* 0x0000001fff087819 */ /* 0x000fe20000011412 */
[----:B------:R1:W-:Y:S01]  /*16e0*/  STL [R1+0x14], R7 ;  /* 0x0000140701007387 */ /* 0x0003e20000100800 */
[----:B------:R-:W-:Y:S02]  /*16f0*/  SHF.R.S32.HI R8, RZ, 0x1f, R14 ;  /* 0x0000001fff087819 */ /* 0x000fe4000001140e */
[----:B------:R-:W-:Y:S01]  /*1700*/  LEA R196, R3, 0x10080, 0x1 ;  /* 0x0001008003c47811 */ /* 0x000fe200078e08ff */
[----:B------:R-:W-:Y:S01]  /*1710*/  IMAD.IADD R3, R5, 0x1, R16 ;  /* 0x0000000105037824 */ /* 0x000fe200078e0210 */
[----:B------:R-:W-:-:S02]  /*1720*/  LEA R192, R4, 0x4080, 0x1 ;  /* 0x0000408004c07811 */ /* 0x000fc400078e08ff */
[----:B------:R-:W-:Y:S01]  /*1730*/  SHF.R.S32.HI R8, RZ, 0x1f, R11 ;  /* 0x0000001fff087819 */ /* 0x000fe2000001140b */
[--C-:B------:R-:W-:Y:S01]  /*1740*/  IMAD.IADD R8, R17, 0x1, R5.reuse ;  /* 0x0000000111087824 */ /* 0x100fe200078e0205 */
[----:B------:R-:W-:Y:S01]  /*1750*/  IADD3 R166, R164, 0x40, RZ ;  /* 0x00000040a4a67810 */ /* 0x000fe20007ffe0ff */
[----:B------:R-:W-:Y:S01]  /*1760*/  IMAD.IADD R197, R196, 0x1, R2 ;  /* 0x00000001c4c57824 */ /* 0x000fe200078e0202 */
[C---:B------:R-:W-:Y:S01]  /*1770*/  IADD3 R12, R241.reuse, 0x28, RZ ;  /* 0x00000028f10c7810 */ /* 0x040fe20007ffe0ff */
[----:B------:R-:W-:Y:S01]  /*1780*/  IMAD.IADD R193, R2, 0x1, R192 ;  /* 0x0000000102c17824 */ /* 0x000fe200078e02c0 */
[----:B------:R2:W-:Y:S01]  /*1790*/  STL [R1+0x24], R8 ;  /* 0x0000240801007387 */ /* 0x0005e20000100800 */
[----:B------:R-:W-:Y:S01]  /*17a0*/  IMAD.IADD R2, R6, 0x1, R5 ;  /* 0x0000000106027824 */ /* 0x000fe200078e0205 */
[C---:B------:R-:W-:Y:S01]  /*17b0*/  IADD3 R10, R241.reuse, 0x38, RZ ;  /* 0x00000038f10a7810 */ /* 0x040fe20007ffe0ff */
[----:B------:R-:W-:Y:S01]  /*17c0*/  IMAD.IADD R139, R164, 0x1, R166 ;  /* 0x00000001a48b7824 */ /* 0x000fe200078e02a6 */
[----:B------:R-:W-:Y:S01]  /*17d0*/  IADD3 R9, R241, 0x40, RZ ;  /* 0x00000040f1097810 */ /* 0x000fe20007ffe0ff */
        /* <DEDUP_REMOVED lines=8> */
[----:B-1----:R-:W-:Y:S01]  /*1860*/  IMAD.IADD R7, R5, 0x1, R7 ;  /* 0x0000000105077824 */ /* 0x002fe200078e0207 */
[----:B------:R-:W-:-:S02]  /*1870*/  SHF.R.S32.HI R12, RZ, 0x1f, R12 ;  /* 0x0000001fff0c7819 */ /* 0x000fc4000001140c */
[----:B------:R-:W-:Y:S02]  /*1880*/  SHF.R.S32.HI R10, RZ, 0x1f, R10 ;  /* 0x0000001fff0a7819 */ /* 0x000fe4000001140a */
[----:B------:R2:W-:Y:S01]  /*1890*/  STL [R1+0x20], R7 ;  /* 0x0000200701007387 */ /* 0x0005e20000100800 */
[----:B------:R-:W-:-:S03]  /*18a0*/  SHF.R.S32.HI R9, RZ, 0x1f, R9 ;  /* 0x0000001fff097819 */ /* 0x000fc60000011409 */
[----:B------:R2:W-:Y:S04]  /*18b0*/  STL [R1+0x1c], R3 ;  /* 0x00001c0301007387 */ /* 0x0005e80000100800 */
[----:B------:R2:W-:Y:S04]  /*18c0*/  STL [R1+0x10], R6 ;  /* 0x0000100601007387 */ /* 0x0005e80000100800 */
[----:B------:R2:W-:Y:S02]  /*18d0*/  STL [R1+0x18], R2 ;  /* 0x0000180201007387 */ /* 0x0005e40000100800 */
.L_x_4666:
        /* <DEDUP_REMOVED lines=9> */
[----:B--2---:R-:W-:Y:S01]  /*1970*/  IMAD.WIDE R6, R251, R14, c[0x0][0x348] ;  /* 0x0000d200fb067625 */ /* 0x004fe200078e020e */
[----:B------:R-:W-:-:S02]  /*1980*/  ISETP.NE.U32.AND P4, PT, RZ, c[0x0][0x350], PT ;  /* 0x0000d400ff007a0c */ /* 0x000fc40003f85070 */
[----:B------:R-:W-:Y:S01]  /*1990*/  ISETP.NE.U32.AND P3, PT, RZ, c[0x0][0x358], PT ;  /* 0x0000d600ff007a0c */ /* 0x000fe20003f65070 */
[CC--:B------:R-:W-:Y:S01]  /*19a0*/  IMAD.WIDE R4, R251.reuse, R14.reuse, c[0x0][0x350] ;  /* 0x0000d400fb047625 */ /* 0x0c0fe200078e020e */
[----:B------:R-:W-:Y:S02]  /*19b0*/  ISETP.NE.AND.EX P1, PT, RZ, c[0x0][0x34c], PT, P1 ;  /* 0x0000d300ff007a0c */ /* 0x000fe40003f25310 */
[----:B------:R-:W-:Y:S01]  /*19c0*/  ISETP.NE.AND.EX P4, PT, RZ, c[0x0][0x354], PT, P4 ;  /* 0x0000d500ff007a0c */ /* 0x000fe20003f85340 */
[----:B------:R-:W-:Y:S01]  /*19d0*/  @P2 IMAD.WIDE R10, R251, R14, c[0x0][0x370] ;  /* 0x0000dc00fb0a2625 */ /* 0x000fe200078e020e */
[----:B------:R-:W-:-:S03]  /*19e0*/  ISETP.NE.AND.EX P3, PT, RZ, c[0x0][0x35c], PT, P3 ;  /* 0x0000d700ff007a0c */ /* 0x000fc60003f65330 */
[CC--:B------:R-:W-:Y:S01]  /*19f0*/  @P0 IMAD.WIDE R8, R251.reuse, R14.reuse, c[0x0][0x360] ;  /* 0x0000d800fb080625 */ /* 0x0c0fe200078e020e */
[----:B------:R1:W5:Y:S03]  /*1a00*/  @P2 LDG.E R159, [R10.64] ;  /* 0x000000060a9f2981 */ /* 0x000366000c1e1900 */
[----:B------:R-:W-:Y:S01]  /*1a10*/  IMAD.WIDE R2, R251, R14, c[0x0][0x358] ;  /* 0x0000d600fb027625 */ /* 0x000fe200078e020e */
[----:B------:R1:W5:Y:S04]  /*1a20*/  @P0 LDG.E R239, [R8.64] ;  /* 0x0000000608ef0981 */ /* 0x000368000c1e1900 */
[----:B------:R1:W5:Y:S04]  /*1a30*/  @P1 LDG.E R176, [R6.64] ;  /* 0x0000000606b01981 */ /* 0x000368000c1e1900 */
[----:B------:R1:W5:Y:S04]  /*1a40*/  @P4 LDG.E R158, [R4.64] ;  /* 0x00000006049e4981 */ /* 0x000368000c1e1900 */
[----:B------:R1:W5:Y:S01]  /*1a50*/  @P3 LDG.E R13, [R2.64] ;  /* 0x00000006020d3981 */ /* 0x000362000c1e1900 */
[----:B------:R-:W-:-:S05]  /*1a60*/  LOP3.LUT R25, R250, 0xffff, RZ, 0xc0, !PT ;  /* 0x0000fffffa197812 */ /* 0x000fca00078ec0ff */
[----:B------:R1:W-:Y:S01]  /*1a70*/  STL [R1], R25 ;  /* 0x0000001901007387 */ /* 0x0003e20000100800 */
[----:B------:R-:W-:Y:S01]  /*1a80*/  YIELD ;  /* 0x0000000000007946 */ /* 0x000fe20003800000 */
[----:B------:R-:W-:Y:S05]  /*1a90*/  @P0 BRA `(.L_x_4412) ;  /* 0x0000005000000947 */ /* 0x000fea0003800000 */
[----:B-----5:R-:W-:Y:S01]  /*1aa0*/  MOV R239, c[0x0][0x168] ;  /* 0x00005a0000ef7a02 */ /* 0x020fe20000000f00 */
[----:B------:R-:W-:Y:S05]  /*1ab0*/  @!P1 BRA `(.L_x_4412) ;  /* 0x0000003000009947 */ /* 0x000fea0003800000 */
[----:B-1----:R-:W2:Y:S04]  /*1ac0*/  LDG.E R8, [R6.64] ;  /* 0x0000000606087981 */ /* 0x002ea8000c1e1900 */
[----:B------:R-:W2:Y:S02]  /*1ad0*/  LDG.E R0, [R6.64+0x4] ;  /* 0x0000040606007981 */ /* 0x000ea4000c1e1900 */
[----:B--2---:R-:W-:Y:S02]  /*1ae0*/  IADD3 R239, -R8, R0, RZ ;  /* 0x0000000008ef7210 */ /* 0x004fe40007ffe1ff */
.L_x_4412:
[----:B------:R-:W-:-:S04]  /*1af0*/  ISETP.NE.U32.AND P0, PT, RZ, c[0x0][0x368], PT ;  /* 0x0000da00ff007a0c */ /* 0x000fc80003f05070 */
[----:B------:R-:W-:-:S13]  /*1b00*/  ISETP.NE.AND.EX P0, PT, RZ, c[0x0][0x36c], PT, P0 ;  /* 0x0000db00ff007a0c */ /* 0x000fda0003f05300 */
[----:B------:R-:W-:Y:S05]  /*1b10*/  @!P0 BRA `(.L_x_4413) ;  /* 0x0000003000008947 */ /* 0x000fea0003800000 */
[----:B-1----:R-:W-:-:S05]  /*1b20*/  IMAD.WIDE R4, R251, R14, c[0x0][0x368] ;  /* 0x0000da00fb047625 */ /* 0x002fca00078e020e */
[----:B------:R1:W5:Y:S01]  /*1b30*/  LDG.E R11, [R4.64] ;  /* 0x00000006040b7981 */ /* 0x000362000c1e1900 */
[----:B------:R-:W-:Y:S05]  /*1b40*/  BRA `(.L_x_4414) ;  /* 0x0000005000007947 */ /* 0x000fea0003800000 */
.L_x_4413:
[----:B-1----:R-:W-:Y:S01]  /*1b50*/  MOV R11, c[0x0][0x1d0] ;  /* 0x00007400000b7a02 */ /* 0x002fe20000000f00 */
[----:B------:R-:W-:Y:S05]  /*1b60*/  @!P4 BRA `(.L_x_4414) ;  /* 0x000000300000c947 */ /* 0x000fea0003800000 */
[----:B------:R-:W2:Y:S04]  /*1b70*/  LDG.E R6, [R4.64] ;  /* 0x0000000604067981 */ /* 0x000ea8000c1e1900 */
[----:B------:R-:W2:Y:S02]  /*1b80*/  LDG.E R0, [R4.64+0x4] ;  /* 0x0000040604007981 */ /* 0x000ea4000c1e1900 */
[----:B--2---:R-:W-:Y:S02]  /*1b90*/  IADD3 R11, -R6, R0, RZ ;  /* 0x00000000060b7210 */ /* 0x004fe40007ffe1ff */
.L_x_4414:
[----:B-1----:R1:W2:Y:S04]  /*1ba0*/  @P3 LDG.E R5, [R2.64] ;  /* 0x0000000602053981 */ /* 0x0022a8000c1e1900 */
[----:B------:R1:W2:Y:S01]  /*1bb0*/  @P3 LDG.E R4, [R2.64+0x4] ;  /* 0x0000040602043981 */ /* 0x0002a2000c1e1900 */
[----:B------:R-:W-:Y:S01]  /*1bc0*/  ISETP.NE.U32.AND P0, PT, RZ, c[0x0][0x378], PT ;  /* 0x0000de00ff007a0c */ /* 0x000fe20003f05070 */
[----:B-----5:R-:W-:-:S03]  /*1bd0*/  IMAD.MOV.U32 R154, RZ, RZ, R11 ;  /* 0x000000ffff9a7224 */ /* 0x020fc600078e000b */
[----:B------:R-:W-:Y:S01]  /*1be0*/  ISETP.NE.AND.EX P0, PT, RZ, c[0x0][0x37c], PT, P0 ;  /* 0x0000df00ff007a0c */ /* 0x000fe20003f05300 */
[----:B------:R-:W-:Y:S02]  /*1bf0*/  IMAD.MOV.U32 R6, RZ, RZ, c[0x0][0x2c4] ;  /* 0x0000b100ff067624 */ /* 0x000fe400078e00ff */
[----:B------:R-:W-:-:S03]  /*1c00*/  IMAD.SHL.U32 R243, R249, 0x80, RZ ;  /* 0x00000080f9f37824 */ /* 0x000fc600078e00ff */
[----:B------:R-:W-:Y:S01]  /*1c10*/  ISETP.NE.AND P2, PT, R6, 0x1, PT ;  /* 0x000000010600780c */ /* 0x000fe20003f45270 */
[----:B------:R-:W-:Y:S02]  /*1c20*/  IMAD.MOV.U32 R0, RZ, RZ, c[0x0][0x228] ;  /* 0x00008a00ff007624 */ /* 0x000fe400078e00ff */
[----:B------:R-:W-:Y:S02]  /*1c30*/  IMAD.IADD R12, R11, 0x1, -R159 ;  /* 0x000000010b0c7824 */ /* 0x000fe400078e0a9f */
[----:B------:R-:W-:Y:S02]  /*1c40*/  IMAD.MOV.U32 R6, RZ, RZ, c[0x0][0x32c] ;  /* 0x0000cb00ff067624 */ /* 0x000fe400078e00ff */
[----:B-1----:R-:W-:-:S05]  /*1c50*/  @P0 IMAD.WIDE R2, R251, R14, c[0x0][0x378] ;  /* 0x0000de00fb020625 */ /* 0x002fca00078e020e */
[----:B------:R1:W5:Y:S01]  /*1c60*/  @P0 LDG.E R154, [R2.64] ;  /* 0x00000006029a0981 */ /* 0x000362000c1e1900 */
[----:B------:R-:W-:Y:S02]  /*1c70*/  ISETP.GE.AND P1, PT, R6, 0x1, PT ;  /* 0x000000010600780c */ /* 0x000fe40003f26270 */
[----:B------:R-:W-:-:S04]  /*1c80*/  LOP3.LUT R212, R212, 0xfffff7ff, RZ, 0xc0, !PT ;  /* 0xfffff7ffd4d47812 */ /* 0x000fc800078ec0ff */
[----:B------:R-:W-:-:S04]  /*1c90*/  @P2 LOP3.LUT R212, R212, 0x800, RZ, 0xfc, !PT ;  /* 0x00000800d4d42812 */ /* 0x000fc800078efcff */
[----:B------:R-:W-:-:S04]  /*1ca0*/  LOP3.LUT R212, R212, 0xffffefff, RZ, 0xc0, !PT ;  /* 0xffffefffd4d47812 */ /* 0x000fc800078ec0ff */
[----:B------:R-:W-:Y:S02]  /*1cb0*/  @P1 LOP3.LUT R212, R212, 0x1000, RZ, 0xfc, !PT ;  /* 0x00001000d4d41812 */ /* 0x000fe400078efcff */
[----:B-1----:R-:W-:Y:S01]  /*1cc0*/  IADD3 R2, R243, 0x7f, RZ ;  /* 0x0000007ff3027810 */ /* 0x002fe20007ffe0ff */
[----:B--2---:R-:W-:-:S04]  /*1cd0*/  @P3 IMAD.IADD R0, R4, 0x1, -R5 ;  /* 0x0000000104003824 */ /* 0x004fc800078e0a05 */
[----:B------:R-:W-:-:S04]  /*1ce0*/  @P2 IMAD.HI.U32 R4, R2, c[0x0][0x2c8], RZ ;  /* 0x0000b20002042a27 */ /* 0x000fc800078e00ff */
[----:B------:R-:W-:Y:S01]  /*1cf0*/  IMAD.IADD R240, R12, 0x1, R0 ;  /* 0x000000010cf07824 */ /* 0x000fe200078e0200 */
[----:B------:R-:W-:-:S04]  /*1d00*/  @P2 SHF.R.U32.HI R2, RZ, c[0x0][0x2cc], R4 ;  /* 0x0000b300ff022a19 */ /* 0x000fc80000011604 */
[C---:B------:R-:W-:Y:S02]  /*1d10*/  IADD3 R3, R240.reuse, 0x2f, RZ ;  /* 0x0000002ff0037810 */ /* 0x040fe40007ffe0ff */
[----:B------:R-:W-:-:S03]  /*1d20*/  IADD3 R4, R240, 0x1, -R239 ;  /* 0x00000001f0047810 */ /* 0x000fc60007ffe8ef */
[----:B------:R-:W-:-:S04]  /*1d30*/  IMAD.HI R3, R3, 0x2aaaaaab, RZ ;  /* 0x2aaaaaab03037827 */ /* 0x000fc800078e02ff */
[----:B------:R-:W-:Y:S01]  /*1d40*/  IMAD.IADD R2, R4, 0x1, R2 ;  /* 0x0000000104027824 */ /* 0x000fe200078e0202 */
[----:B------:R-:W-:-:S04]  /*1d50*/  SHF.R.U32.HI R5, RZ, 0x1f, R3 ;  /* 0x0000001fff057819 */ /* 0x000fc80000011603 */
[----:B------:R-:W-:Y:S02]  /*1d60*/  LEA.HI.SX32 R162, R3, R5, 0x1d ;  /* 0x0000000503a27211 */ /* 0x000fe400078feaff */
        /* <DEDUP_REMOVED lines=12> */
.L_x_4417:
[----:B------:R-:W-:-:S13]  /*1e30*/  ISETP.NE.AND P0, PT, R6, 0x1, PT ;  /* 0x000000010600780c */ /* 0x000fda0003f05270 */
[----:B------:R-:W-:-:S05]  /*1e40*/  @P0 IMAD.HI.U32 R2, R3, c[0x0][0x330], RZ ;  /* 0x0000cc0003020a27 */ /* 0x000fca00078e00ff */
[----:B------:R-:W-:Y:S02]  /*1e50*/  @P0 SHF.R.U32.HI R3, RZ, c[0x0][0x334], R2 ;  /* 0x0000cd00ff030a19 */ /* 0x000fe40000011602 */
.L_x_4418:
[----:B------:R-:W-:Y:S05]  /*1e60*/  BSYNC B0 ;  /* 0x0000000000007941 */ /* 0x000fea0003800000 */
.L_x_4416:
[----:B------:R-:W-:-:S05]  /*1e70*/  IMAD R3, R3, R6, c[0x0][0x32c] ;  /* 0x0000cb0003037624 */ /* 0x000fca00078e0206 */
[----:B------:R-:W-:-:S04]  /*1e80*/  IMNMX R4, R4, R3, PT ;  /* 0x0000000304047217 */ /* 0x000fc80003800200 */
.L_x_4415:
[----:B------:R-:W-:Y:S01]  /*1e90*/  IADD3 R4, R4, 0x2f, RZ ;  /* 0x0000002f04047810 */ /* 0x000fe20007ffe0ff */
[----:B------:R-:W-:-:S04]  /*1ea0*/  @P2 IMAD.HI.U32 R3, R243, c[0x0][0x2c8], RZ ;  /* 0x0000b200f3032a27 */ /* 0x000fc800078e00ff */
[----:B------:R-:W-:-:S04]  /*1eb0*/  IMAD.HI R4, R4, 0x2aaaaaab, RZ ;  /* 0x2aaaaaab04047827 */ /* 0x000fc800078e02ff */
[----:B------:R-:W-:Y:S01]  /*1ec0*/  IMAD.MOV.U32 R2, RZ, RZ, R243 ;  /* 0x000000ffff027224 */ /* 0x000fe200078e00f3 */
[----:B------:R-:W-:Y:S01]  /*1ed0*/  @P2 SHF.R.U32.HI R2, RZ, c[0x0][0x2cc], R3 ;  /* 0x0000b300ff022a19 */ /* 0x000fe20000011603 */
[----:B------:R-:W-:Y:S01]  /*1ee0*/  IMAD.IADD R161, R240, 0x1, -R239 ;  /* 0x00000001f0a17824 */ /* 0x000fe200078e0aef */
[----:B------:R-:W-:-:S03]  /*1ef0*/  SHF.R.U32.HI R3, RZ, 0x1f, R4 ;  /* 0x0000001fff037819 */ /* 0x000fc60000011604 */
        /* <DEDUP_REMOVED lines=14> */
.L_x_4421:
[----:B------:R-:W-:-:S13]  /*1fe0*/  ISETP.NE.AND P0, PT, R6, 0x1, PT ;  /* 0x000000010600780c */ /* 0x000fda0003f05270 */
[----:B------:R-:W-:-:S05]  /*1ff0*/  @P0 IMAD.HI.U32 R4, R2, c[0x0][0x330], RZ ;  /* 0x0000cc0002040a27 */ /* 0x000fca00078e00ff */
[----:B------:R-:W-:Y:S02]  /*2000*/  @P0 SHF.R.U32.HI R2, RZ, c[0x0][0x334], R4 ;  /* 0x0000cd00ff020a19 */ /* 0x000fe40000011604 */
.L_x_4422:
[----:B------:R-:W-:Y:S05]  /*2010*/  BSYNC B0 ;  /* 0x0000000000007941 */ /* 0x000fea0003800000 */
.L_x_4420:
[----:B------:R-:W-:-:S05]  /*2020*/  IMAD R2, R2, c[0x0][0x32c], RZ ;  /* 0x0000cb0002027a24 */ /* 0x000fca00078e02ff */
[----:B------:R-:W-:-:S04]  /*2030*/  IMNMX R3, R3, R2, !PT ;  /* 0x0000000203037217 */ /* 0x000fc80007800200 */
.L_x_4419:
[C---:B------:R-:W-:Y:S01]  /*2040*/  LOP3.LUT R4, R250.reuse, 0xff000000, RZ, 0xc0, !PT ;  /* 0xff000000fa047812 */ /* 0x040fe200078ec0ff */
[----:B------:R-:W-:Y:S01]  /*2050*/  IMAD.HI R3, R3, 0x2aaaaaab, RZ ;  /* 0x2aaaaaab03037827 */ /* 0x000fe200078e02ff */
[----:B------:R-:W-:Y:S01]  /*2060*/  LOP3.LUT R5, R250, 0xff0000, RZ, 0xc0, !PT ;  /* 0x00ff0000fa057812 */ /* 0x000fe200078ec0ff */
[----:B------:R-:W-:Y:S01]  /*2070*/  BSSY B0, `(.L_x_4423) ;  /* 0x000002d000007945 */ /* 0x000fe20003800000 */
[----:B------:R-:W-:Y:S02]  /*2080*/  SHF.R.U32.HI R4, RZ, 0x8, R4 ;  /* 0x00000008ff047819 */ /* 0x000fe40000011604 */
[----:B------:R-:W-:Y:S02]  /*2090*/  SHF.R.U32.HI R2, RZ, 0x1f, R3 ;  /* 0x0000001fff027819 */ /* 0x000fe40000011603 */
[----:B------:R-:W-:Y:S02]  /*20a0*/  LEA.HI R4, R5, R4, RZ, 0x10 ;  /* 0x0000000405047211 */ /* 0x000fe400078f80ff */
[----:B------:R-:W-:Y:S01]  /*20b0*/  LEA.HI.SX32 R3, R3, R2, 0x1d ;  /* 0x0000000203037211 */ /* 0x000fe200078feaff */
[----:B------:R-:W-:Y:S01]  /*20c0*/  IMAD.MOV.U32 R2, RZ, RZ, RZ ;  /* 0x000000ffff027224 */ /* 0x000fe200078e00ff */
[----:B------:R-:W-:-:S02]  /*20d0*/  SHF.R.U32.HI R6, RZ, 0x10, R4 ;  /* 0x00000010ff067819 */ /* 0x000fc40000011604 */
[----:B------:R-:W-:Y:S02]  /*20e0*/  LOP3.LUT R15, R4, 0xff, RZ, 0xc0, !PT ;  /* 0x000000ff040f7812 */ /* 0x000fe400078ec0ff */
[----:B------:R-:W-:Y:S01]  /*20f0*/  IMNMX R5, RZ, R3, !PT ;  /* 0x00000003ff057217 */ /* 0x000fe20007800200 */
[----:B------:R1:W-:Y:S01]  /*2100*/  STL [R1+0x28], R6 ;  /* 0x0000280601007387 */ /* 0x0003e20000100800 */
[C---:B------:R-:W-:Y:S02]  /*2110*/  ISETP.NE.AND P1, PT, R6.reuse, RZ, PT ;  /* 0x000000ff0600720c */ /* 0x040fe40003f25270 */
[----:B------:R-:W-:Y:S01]  /*2120*/  ISETP.GT.AND P0, PT, R7, R5, PT ;  /* 0x000000050700720c */ /* 0x000fe20003f04270 */
[----:B------:R1:W-:Y:S01]  /*2130*/  STL [R1+0x2c], R15 ;  /* 0x00002c0f01007387 */ /* 0x0003e20000100800 */
[----:B------:R-:W-:-:S11]  /*2140*/  SEL R145, R6, c[0x0][0x338], P1 ;  /* 0x0000ce0006917a07 */ /* 0x000fd60000800000 */
[----:B------:R-:W-:Y:S05]  /*2150*/  @!P0 BRA `(.L_x_4424) ;  /* 0x000001e000008947 */ /* 0x000fea0003800000 */
[----:B------:R-:W-:Y:S02]  /*2160*/  IABS R2, R145 ;  /* 0x0000009100027213 */ /* 0x000fe40000000000 */
[----:B-1----:R-:W-:-:S03]  /*2170*/  IADD3 R6, R145, -0x1, R7 ;  /* 0xffffffff91067810 */ /* 0x002fc60007ffe007 */
[----:B------:R-:W-:Y:S02]  /*2180*/  IMAD.MOV.U32 R4, RZ, RZ, R2 ;  /* 0x000000ffff047224 */ /* 0x000fe400078e0002 */
[----:B------:R-:W-:Y:S02]  /*2190*/  IMAD.IADD R6, R6, 0x1, -R5 ;  /* 0x0000000106067824 */ /* 0x000fe400078e0a05 */
[----:B------:R-:W1:Y:S03]  /*21a0*/  I2F.RP R2, R4 ;  /* 0x0000000400027306 */ /* 0x000e660000209400 */
[----:B------:R-:W-:-:S05]  /*21b0*/  IABS R10, R6 ;  /* 0x00000006000a7213 */ /* 0x000fca0000000000 */
[----:B-1----:R-:W1:Y:S02]  /*21c0*/  MUFU.RCP R2, R2 ;  /* 0x0000000200027308 */ /* 0x002e640000001000 */
[----:B-1----:R-:W-:-:S06]  /*21d0*/  IADD3 R2, R2, 0xffffffe, RZ ;  /* 0x0ffffffe02027810 */ /* 0x002fcc0007ffe0ff */
[----:B------:R-:W1:Y:S02]  /*21e0*/  F2I.FTZ.U32.TRUNC.NTZ R3, R2 ;  /* 0x0000000200037305 */ /* 0x000e64000021f000 */
[----:B-1----:R-:W-:-:S04]  /*21f0*/  IMAD.MOV R2, RZ, RZ, -R3 ;  /* 0x000000ffff027224 */ /* 0x002fc800078e0a03 */
[----:B------:R-:W-:Y:S01]  /*2200*/  IMAD.MOV.U32 R8, RZ, RZ, R2 ;  /* 0x000000ffff087224 */ /* 0x000fe200078e0002 */
[----:B------:R-:W-:-:S03]  /*2210*/  IABS R2, R145 ;  /* 0x0000009100027213 */ /* 0x000fc60000000000 */
[----:B------:R-:W-:Y:S02]  /*2220*/  IMAD R8, R8, R4, RZ ;  /* 0x0000000408087224 */ /* 0x000fe400078e02ff */
[----:B------:R-:W-:Y:S01]  /*2230*/  IMAD.MOV R9, RZ, RZ, -R2 ;  /* 0x000000ffff097224 */ /* 0x000fe200078e0a02 */
[----:B------:R-:W-:-:S05]  /*2240*/  MOV R2, RZ ;  /* 0x000000ff00027202 */ /* 0x000fca0000000f00 */
        /* <DEDUP_REMOVED lines=15> */
.L_x_4424:
[----:B------:R-:W-:Y:S05]  /*2340*/  BSYNC B0 ;  /* 0x0000000000007941 */ /* 0x000fea0003800000 */
.L_x_4423:
[----:B------:R-:W-:Y:S01]  /*2350*/  IMAD R3, R15, R2, R5 ;  /* 0x000000020f037224 */ /* 0x000fe200078e0205 */
[----:B-1----:R-:W1:Y:S01]  /*2360*/  S2R R6, SR_TID.X ;  /* 0x0000000000067919 */ /* 0x002e620000002100 */
[----:B------:R-:W-:Y:S02]  /*2370*/  IADD3 R24, R229, 0x20, RZ ;  /* 0x00000020e5187810 */ /* 0x000fe40007ffe0ff */
[C---:B------:R-:W-:Y:S01]  /*2380*/  IMAD.IADD R2, R3.reuse, 0x1, R2 ;  /* 0x0000000103027824 */ /* 0x040fe200078e0202 */
[----:B------:R-:W-:Y:S01]  /*2390*/  SHF.R.S32.HI R137, RZ, 0x1f, R136 ;  /* 0x0000001fff897819 */ /* 0x000fe20000011488 */
        /* <DEDUP_REMOVED lines=9> */
[----:B-1----:R-:W-:Y:S02]  /*2430*/  SHF.R.S32.HI R187, RZ, 0x1f, R6 ;  /* 0x0000001fffbb7819 */ /* 0x002fe40000011406 */
[----:B------:R-:W-:Y:S02]  /*2440*/  LOP3.LUT R169, R4, 0x1c0, RZ, 0xc0, !PT ;  /* 0x000001c004a97812 */ /* 0x000fe400078ec0ff */
[----:B------:R-:W-:-:S02]  /*2450*/  LEA.HI R4, R187, R6, RZ, 0x6 ;  /* 0x00000006bb047211 */ /* 0x000fc400078f30ff */
[----:B------:R-:W-:Y:S02]  /*2460*/  SHF.R.U32.HI R179, RZ, 0x3, R169 ;  /* 0x00000003ffb37819 */ /* 0x000fe400000116a9 */
[----:B------:R-:W-:Y:S01]  /*2470*/  LOP3.LUT R5, R169, 0x38, R136, 0xf8, !PT ;  /* 0x00000038a9057812 */ /* 0x000fe200078ef888 */
[----:B------:R-:W-:Y:S02]  /*2480*/  IMAD.SHL.U32 R4, R4, 0x8, RZ ;  /* 0x0000000804047824 */ /* 0x000fe400078e00ff */
[----:B------:R-:W-:Y:S01]  /*2490*/  @P0 IADD3 R3, R2, 0x2f, RZ ;  /* 0x0000002f02030810 */ /* 0x000fe20007ffe0ff */
[----:B------:R-:W-:Y:S02]  /*24a0*/  IMAD.MOV.U32 R2, RZ, RZ, R140 ;  /* 0x000000ffff027224 */ /* 0x000fe400078e008c */
[----:B------:R-:W-:Y:S01]  /*24b0*/  LOP3.LUT R170, R4, 0xfffffe00, RZ, 0xc0, !PT ;  /* 0xfffffe0004aa7812 */ /* 0x000fe200078ec0ff */
[----:B------:R-:W-:Y:S02]  /*24c0*/  IMAD.SHL.U32 R4, R24, 0x40, RZ ;  /* 0x0000004018047824 */ /* 0x000fe400078e00ff */
[----:B------:R-:W-:-:S03]  /*24d0*/  @P0 IMAD.HI R3, R3, 0x2aaaaaab, RZ ;  /* 0x2aaaaaab03030827 */ /* 0x000fc600078e02ff */
[----:B------:R-:W-:Y:S02]  /*24e0*/  LOP3.LUT R155, R4, 0x1c0, RZ, 0xc0, !PT ;  /* 0x000001c0049b7812 */ /* 0x000fe400078ec0ff */
[----:B------:R-:W-:-:S04]  /*24f0*/  @P0 SHF.R.U32.HI R6, RZ, 0x1f, R3 ;  /* 0x0000001fff060819 */ /* 0x000fc80000011603 */
[----:B------:R-:W-:Y:S02]  /*2500*/  @P0 LEA.HI.SX32 R2, R3, R6, 0x1d ;  /* 0x0000000603020211 */ /* 0x000fe400078feaff */
        /* <DEDUP_REMOVED lines=9> */
[----:B------:R-:W-:Y:S01]  /*25a0*/  SHF.R.S32.HI R22, RZ, 0x1f, R229 ;  /* 0x0000001fff167819 */ /* 0x000fe200000114e5 */
[----:B------:R-:W-:Y:S01]  /*25b0*/  IMAD.IADD R16, R11, 0x1, R158 ;  /* 0x000000010b107824 */ /* 0x000fe200078e029e */
[C---:B------:R-:W-:Y:S01]  /*25c0*/  IADD3 R129, P0, R229.reuse, R13, RZ ;  /* 0x0000000de5817210 */ /* 0x040fe20007f1e0ff */
[----:B------:R-:W-:Y:S01]  /*25d0*/  IMAD.MOV.U32 R163, RZ, RZ, c[0x0][0x238] ;  /* 0x00008e00ffa37624 */ /* 0x000fe200078e00ff */
[----:B------:R-:W-:Y:S01]  /*25e0*/  MOV R148, 0x30 ;  /* 0x0000003000947802 */ /* 0x000fe20000000f00 */
[----:B------:R-:W-:Y:S01]  /*25f0*/  IMAD.WIDE.U32 R182, R229, c[0x0][0x1e0], RZ ;  /* 0x00007800e5b67a25 */ /* 0x000fe200078e00ff */
[----:B------:R-:W-:Y:S02]  /*2600*/  LEA.HI.X.SX32 R142, R13, R22, 0x1, P0 ;  /* 0x000000160d8e7211 */ /* 0x000fe400000f0eff */
[----:B------:R-:W-:Y:S01]  /*2610*/  IADD3 R36, R2, -0x1, RZ ;  /* 0xffffffff02247810 */ /* 0x000fe20007ffe0ff */
[C---:B------:R-:W-:Y:S01]  /*2620*/  IMAD R175, R148.reuse, c[0x0][0x23c], RZ ;  /* 0x00008f0094af7a24 */ /* 0x040fe200078e02ff */
[----:B------:R-:W-:Y:S01]  /*2630*/  SHF.R.S32.HI R21, RZ, 0x1f, R16 ;  /* 0x0000001fff157819 */ /* 0x000fe20000011410 */
[----:B------:R-:W-:Y:S01]  /*2640*/  IMAD.WIDE.U32 R146, R148, c[0x0][0x238], RZ ;  /* 0x00008e0094927a25 */ /* 0x000fe200078e00ff */
[----:B------:R-:W-:-:S02]  /*2650*/  SHF.R.S32.HI R9, RZ, 0x1f, R36 ;  /* 0x0000001fff097819 */ /* 0x000fc40000011424 */
[----:B------:R-:W-:Y:S01]  /*2660*/  SEL R20, R251, RZ, !P3 ;  /* 0x000000fffb147207 */ /* 0x000fe20005800000 */
[----:B------:R-:W-:Y:S01]  /*2670*/  IMAD.WIDE.U32 R2, R129, c[0x0][0x238], R136 ;  /* 0x00008e0081027a25 */ /* 0x000fe200078e0088 */
[----:B------:R-:W-:Y:S02]  /*2680*/  IADD3 R175, R147, R175, RZ ;  /* 0x000000af93af7210 */ /* 0x000fe40007ffe0ff */
[----:B------:R-:W-:Y:S01]  /*2690*/  MOV R160, 0x5 ;  /* 0x0000000500a07802 */ /* 0x000fe20000000f00 */
[----:B------:R-:W-:Y:S01]  /*26a0*/  IMAD R7, R21, c[0x0][0x1e0], RZ ;  /* 0x0000780015077a24 */ /* 0x000fe200078e02ff */
[----:B------:R-:W-:Y:S01]  /*26b0*/  SHF.L.U32 R185, R163, 0x5, RZ ;  /* 0x00000005a3b97819 */ /* 0x000fe200000006ff */
[----:B------:R-:W-:Y:S01]  /*26c0*/  IMAD R8, R175, R36, RZ ;  /* 0x00000024af087224 */ /* 0x000fe200078e02ff */
[----:B------:R-:W-:Y:S01]  /*26d0*/  SHF.L.U64.HI R163, R163, R160, c[0x0][0x23c] ;  /* 0x00008f00a3a37619 */ /* 0x000fe200000102a0 */
[----:B------:R-:W-:Y:S01]  /*26e0*/  IMAD R7, R16, c[0x0][0x1e4], R7 ;  /* 0x0000790010077a24 */ /* 0x000fe200078e0207 */
[----:B------:R-:W-:Y:S01]  /*26f0*/  ISETP.GE.AND P6, PT, R139, c[0x0][0x1d4], PT ;  /* 0x000075008b007a0c */ /* 0x000fe20003fc6270 */
[----:B-1----:R-:W-:Y:S01]  /*2700*/  IMAD R4, R142, c[0x0][0x238], RZ ;  /* 0x00008e008e047a24 */ /* 0x002fe200078e02ff */
[----:B------:R-:W-:Y:S01]  /*2710*/  ISETP.GE.AND P5, PT, R230, c[0x0][0x1d4], PT ;  /* 0x00007500e6007a0c */ /* 0x000fe20003fa6270 */
[----:B------:R-:W-:Y:S01]  /*2720*/  IMAD R11, R9, R146, R8 ;  /* 0x00000092090b7224 */ /* 0x000fe200078e0208 */
[----:B------:R-:W-:Y:S01]  /*2730*/  SHF.R.S32.HI R9, RZ, 0x1f, R251 ;  /* 0x0000001fff097819 */ /* 0x000fe200000114fb */
[----:B------:R-:W-:Y:S01]  /*2740*/  IMAD R6, R129, c[0x0][0x23c], R4 ;  /* 0x00008f0081067a24 */ /* 0x000fe200078e0204 */
[----:B------:R-:W-:Y:S01]  /*2750*/  SHF.R.S32.HI R165, RZ, 0x1f, R164 ;  /* 0x0000001fffa57819 */ /* 0x000fe200000114a4 */
[----:B------:R-:W-:Y:S01]  /*2760*/  IMAD.WIDE.U32 R4, R16, c[0x0][0x1e0], RZ ;  /* 0x0000780010047a25 */ /* 0x000fe200078e00ff */
[----:B------:R-:W-:-:S02]  /*2770*/  SEL R19, R9, RZ, !P3 ;  /* 0x000000ff09137207 */ /* 0x000fc40005800000 */
[----:B------:R-:W-:Y:S01]  /*2780*/  MOV R178, c[0x0][0x280] ;  /* 0x0000a00000b27a02 */ /* 0x000fe20000000f00 */
[----:B------:R-:W-:Y:S01]  /*2790*/  IMAD.IADD R3, R3, 0x1, R6 ;  /* 0x0000000103037824 */ /* 0x000fe200078e0206 */
[----:B------:R-:W-:Y:S01]  /*27a0*/  IADD3 R5, R5, R7, RZ ;  /* 0x0000000705057210 */ /* 0x000fe20007ffe0ff */
[----:B------:R-:W-:Y:S01]  /*27b0*/  IMAD R6, R36, -0x30, R0 ;  /* 0xffffffd024067824 */ /* 0x000fe200078e0200 */
[----:B------:R-:W-:Y:S01]  /*27c0*/  MOV R177, c[0x0][0x290] ;  /* 0x0000a40000b17a02 */ /* 0x000fe20000000f00 */
[----:B------:R-:W-:Y:S01]  /*27d0*/  IMAD.WIDE.U32 R2, R25, c[0x0][0x240], R2 ;  /* 0x0000900019027a25 */ /* 0x000fe200078e0002 */
[-C--:B------:R-:W-:Y:S02]  /*27e0*/  SHF.L.U64.HI R157, R178, R160.reuse, c[0x0][0x284] ;  /* 0x0000a100b29d7619 */ /* 0x080fe400000102a0 */
[----:B------:R-:W-:Y:S01]  /*27f0*/  IMNMX R6, R6, 0x30, PT ;  /* 0x0000003006067817 */ /* 0x000fe20003800200 */
[----:B------:R-:W-:Y:S01]  /*2800*/  IMAD.WIDE.U32 R12, R229, c[0x0][0x280], R136 ;  /* 0x0000a000e50c7a25 */ /* 0x000fe200078e0088 */
[----:B------:R-:W-:-:S02]  /*2810*/  SHF.L.U64.HI R156, R177, R160, c[0x0][0x294] ;  /* 0x0000a500b19c7619 */ /* 0x000fc400000102a0 */
[----:B------:R-:W-:Y:S01]  /*2820*/  SHF.R.U32.HI R23, RZ, 0x3, R155 ;  /* 0x00000003ff177819 */ /* 0x000fe2000001169b */
[----:B------:R-:W-:Y:S01]  /*2830*/  IMAD.IADD R8, R6, 0x1, -R229 ;  /* 0x0000000106087824 */ /* 0x000fe200078e0ae5 */
[----:B------:R-:W-:Y:S01]  /*2840*/  SHF.L.U32 R178, R178, 0x5, RZ ;  /* 0x00000005b2b27819 */ /* 0x000fe200000006ff */
[C---:B------:R-:W-:Y:S01]  /*2850*/  IMAD.WIDE.U32 R6, R25.reuse, c[0x0][0x1e8], R4 ;  /* 0x00007a0019067a25 */ /* 0x040fe200078e0004 */
[----:B------:R-:W-:Y:S02]  /*2860*/  MOV R4, R2 ;  /* 0x0000000200047202 */ /* 0x000fe40000000f00 */
[C---:B------:R-:W-:Y:S01]  /*2870*/  ISETP.GE.AND P1, PT, R8.reuse, 0x1, PT ;  /* 0x000000010800780c */ /* 0x040fe20003f26270 */
[----:B------:R-:W-:Y:S01]  /*2880*/  IMAD R5, R25, c[0x0][0x244], R3 ;  /* 0x0000910019057a24 */ /* 0x000fe200078e0203 */
[----:B------:R-:W-:Y:S01]  /*2890*/  ISETP.GT.AND P0, PT, R8, 0x20, PT ;  /* 0x000000200800780c */ /* 0x000fe20003f04270 */
[----:B------:R-:W-:Y:S01]  /*28a0*/  IMAD R8, R19, c[0x0][0x248], RZ ;  /* 0x0000920013087a24 */ /* 0x000fe200078e02ff */
[----:B------:R-:W-:Y:S01]  /*28b0*/  SHF.L.U32 R177, R177, 0x5, RZ ;  /* 0x00000005b1b17819 */ /* 0x000fe200000006ff */
[----:B------:R-:W-:-:S04]  /*28c0*/  IMAD.WIDE.U32 R124, R20, c[0x0][0x248], R4 ;  /* 0x00009200147c7a25 */ /* 0x000fc800078e0004 */
[----:B------:R-:W-:Y:S02]  /*28d0*/  IMAD R8, R20, c[0x0][0x24c], R8 ;  /* 0x0000930014087a24 */ /* 0x000fe400078e0208 */
[----:B------:R-:W-:Y:S02]  /*28e0*/  IMAD.MOV.U32 R122, RZ, RZ, R124 ;  /* 0x000000ffff7a7224 */ /* 0x000fe400078e007c */
[----:B------:R-:W-:Y:S01]  /*28f0*/  IMAD R7, R25, c[0x0][0x1ec], R7 ;  /* 0x00007b0019077a24 */ /* 0x000fe200078e0207 */
[----:B------:R-:W-:Y:S01]  /*2900*/  IADD3 R123, R125, R8, RZ ;  /* 0x000000087d7b7210 */ /* 0x000fe20007ffe0ff */
[----:B------:R-:W-:Y:S02]  /*2910*/  IMAD R4, R22, c[0x0][0x1e0], RZ ;  /* 0x0000780016047a24 */ /* 0x000fe400078e02ff */
[----:B------:R-:W-:-:S04]  /*2920*/  IMAD.WIDE.U32 R14, R229, c[0x0][0x290], R136 ;  /* 0x0000a400e50e7a25 */ /* 0x000fc800078e0088 */
[----:B------:R-:W-:Y:S02]  /*2930*/  IMAD R8, R229, c[0x0][0x1e4], R4 ;  /* 0x00007900e5087a24 */ /* 0x000fe400078e0204 */
[C---:B------:R-:W-:Y:S02]  /*2940*/  IMAD R172, R148.reuse, c[0x0][0x1e4], RZ ;  /* 0x0000790094ac7a24 */ /* 0x040fe400078e02ff */
[----:B------:R-:W-:Y:S01]  /*2950*/  IMAD R173, R148, c[0x0][0x284], RZ ;  /* 0x0000a10094ad7a24 */ /* 0x000fe200078e02ff */
[----:B------:R-:W-:Y:S01]  /*2960*/  IADD3 R141, R183, R8, RZ ;  /* 0x00000008b78d7210 */ /* 0x000fe20007ffe0ff */
[----:B------:R-:W-:Y:S02]  /*2970*/  IMAD R8, R22, c[0x0][0x280], RZ ;  /* 0x0000a00016087a24 */ /* 0x000fe400078e02ff */
[----:B------:R-:W-:Y:S02]  /*2980*/  IMAD R174, R148, c[0x0][0x294], RZ ;  /* 0x0000a50094ae7a24 */ /* 0x000fe400078e02ff */
[----:B------:R-:W-:-:S02]  /*2990*/  IMAD R8, R229, c[0x0][0x284], R8 ;  /* 0x0000a100e5087a24 */ /* 0x000fc400078e0208 */
[----:B------:R-:W-:-:S04]  /*29a0*/  IMAD.WIDE.U32 R152, R148, c[0x0][0x1e0], RZ ;  /* 0x0000780094987a25 */ /* 0x000fc800078e00ff */
[----:B------:R-:W-:Y:S01]  /*29b0*/  IMAD.WIDE.U32 R150, R148, c[0x0][0x280], RZ ;  /* 0x0000a00094967a25 */ /* 0x000fe200078e00ff */
[----:B------:R-:W-:-:S03]  /*29c0*/  IADD3 R172, R153, R172, RZ ;  /* 0x000000ac99ac7210 */ /* 0x000fc60007ffe0ff */
[----:B------:R-:W-:-:S04]  /*29d0*/  IMAD.WIDE.U32 R148, R148, c[0x0][0x290], RZ ;  /* 0x0000a40094947a25 */ /* 0x000fc800078e00ff */
[----:B------:R-:W-:Y:S01]  /*29e0*/  IMAD.MOV.U32 R186, RZ, RZ, c[0x0][0x27c] ;  /* 0x00009f00ffba7624 */ /* 0x000fe200078e00ff */
[----:B------:R-:W-:Y:S01]  /*29f0*/  IADD3 R174, R149, R174, RZ ;  /* 0x000000ae95ae7210 */ /* 0x000fe20007ffe0ff */
[----:B------:R-:W-:Y:S01]  /*2a00*/  IMAD.IADD R173, R151, 0x1, R173 ;  /* 0x0000000197ad7824 */ /* 0x000fe200078e02ad */
[--C-:B--2---:R-:W-:Y:S01]  /*2a10*/  @P2 SHF.R.S32.HI R3, RZ, 0x1f, R10.reuse ;  /* 0x0000001fff032819 */ /* 0x104fe2000001140a */
[----:B------:R-:W-:Y:S01]  /*2a20*/  @P2 IMAD.MOV.U32 R2, RZ, RZ, R10 ;  /* 0x000000ffff022224 */ /* 0x000fe200078e000a */
[----:B------:R-:W-:Y:S01]  /*2a30*/  @!P2 MOV R2, R251 ;  /* 0x000000fb0002a202 */ /* 0x000fe20000000f00 */
[----:B------:R-:W-:Y:S02]  /*2a40*/  @!P2 IMAD.MOV.U32 R3, RZ, RZ, R9 ;  /* 0x000000ffff03a224 */ /* 0x000fe400078e0009 */
[----:B------:R-:W-:Y:S01]  /*2a50*/  IMAD R10, R22, c[0x0][0x290], RZ ;  /* 0x0000a400160a7a24 */ /* 0x000fe200078e02ff */
[----:B------:R-:W-:Y:S02]  /*2a60*/  SEL R18, R2, RZ, !P4 ;  /* 0x000000ff02127207 */ /* 0x000fe40006000000 */
[----:B------:R-:W-:Y:S01]  /*2a70*/  SEL R17, R3, RZ, !P4 ;  /* 0x000000ff03117207 */ /* 0x000fe20006000000 */
[----:B------:R-:W-:-:S04]  /*2a80*/  IMAD.WIDE.U32 R2, R36, R146, R122 ;  /* 0x0000009224027225 */ /* 0x000fc800078e007a */
[----:B------:R-:W-:Y:S01]  /*2a90*/  IMAD R5, R17, c[0x0][0x1f0], RZ ;  /* 0x00007c0011057a24 */ /* 0x000fe200078e02ff */
[----:B------:R-:W-:Y:S01]  /*2aa0*/  @P1 LEA R4, P3, R2, c[0x0][0x220], 0x1 ;  /* 0x0000880002041a11 */ /* 0x000fe200078608ff */
[----:B------:R-:W-:Y:S02]  /*2ab0*/  IMAD.IADD R3, R3, 0x1, R11 ;  /* 0x0000000103037824 */ /* 0x000fe400078e020b */
[----:B------:R-:W-:Y:S01]  /*2ac0*/  IMAD.WIDE.U32 R90, R18, c[0x0][0x1f0], R6 ;  /* 0x00007c00125a7a25 */ /* 0x000fe200078e0006 */
[----:B------:R-:W-:-:S03]  /*2ad0*/  @P0 IADD3 R6, P2, R185, R2, RZ ;  /* 0x00000002b9060210 */ /* 0x000fc60007f5e0ff */
[----:B------:R-:W-:Y:S01]  /*2ae0*/  IMAD R7, R18, c[0x0][0x1f4], R5 ;  /* 0x00007d0012077a24 */ /* 0x000fe200078e0205 */
[----:B------:R-:W-:Y:S01]  /*2af0*/  @P1 LEA.HI.X R5, R2, c[0x0][0x224], R3, 0x1, P3 ;  /* 0x0000890002051a11 */ /* 0x000fe200018f0c03 */
[----:B------:R-:W-:Y:S01]  /*2b00*/  @P0 IMAD.X R3, R3, 0x1, R163, P2 ;  /* 0x0000000103030824 */ /* 0x000fe200010e06a3 */
[C---:B------:R-:W-:Y:S01]  /*2b10*/  @P0 LEA R2, P4, R6.reuse, c[0x0][0x220], 0x1 ;  /* 0x0000880006020a11 */ /* 0x040fe200078808ff */
[----:B------:R-:W-:Y:S01]  /*2b20*/  IMAD R10, R229, c[0x0][0x294], R10 ;  /* 0x0000a500e50a7a24 */ /* 0x000fe200078e020a */
[----:B------:R-:W-:Y:S02]  /*2b30*/  IADD3 R89, R91, R7, RZ ;  /* 0x000000075b597210 */ /* 0x000fe40007ffe0ff */
[----:B------:R-:W-:Y:S01]  /*2b40*/  @P0 LEA.HI.X R3, R6, c[0x0][0x224], R3, 0x1, P4 ;  /* 0x0000890006030a11 */ /* 0x000fe200020f0c03 */
[----:B------:R-:W-:Y:S01]  /*2b50*/  IMAD.WIDE.U32 R6, R229, c[0x0][0x290], R164 ;  /* 0x0000a400e5067a25 */ /* 0x000fe200078e00a4 */
[----:B------:R-:W-:Y:S02]  /*2b60*/  ISETP.GE.AND P4, PT, R136, c[0x0][0x1d4], PT ;  /* 0x0000750088007a0c */ /* 0x000fe40003f86270 */
[----:B------:R-:W-:Y:S01]  /*2b70*/  IADD3 R121, P3, P2, R90, R182, R136 ;  /* 0x000000b65a797210 */ /* 0x000fe20007a7e088 */
[----:B------:R-:W-:Y:S01]  /*2b80*/  IMAD.IADD R9, R7, 0x1, R10 ;  /* 0x0000000107097824 */ /* 0x000fe200078e020a */
[----:B------:R-:W-:-:S02]  /*2b90*/  P2R R115, PR, RZ, 0x10 ;  /* 0x00000010ff737803 */ /* 0x000fc40000000000 */
[----:B------:R-:W-:Y:S02]  /*2ba0*/  IADD3.X R120, R89, R141, R137, P3, P2 ;  /* 0x0000008d59787210 */ /* 0x000fe40001fe4489 */
[----:B------:R-:W-:Y:S02]  /*2bb0*/  ISETP.NE.AND P2, PT, R115, RZ, PT ;  /* 0x000000ff7300720c */ /* 0x000fe40003f45270 */
[----:B------:R-:W-:Y:S02]  /*2bc0*/  ISETP.GE.AND P4, PT, R231, c[0x0][0x1d4], PT ;  /* 0x00007500e7007a0c */ /* 0x000fe40003f86270 */
[----:B------:R-:W-:-:S09]  /*2bd0*/  IADD3 R7, R8, R13, RZ ;  /* 0x0000000d08077210 */ /* 0x000fd20007ffe0ff */
        /* <DEDUP_REMOVED lines=11> */
[----:B------:R-:W-:-:S03]  /*2c90*/  ISETP.GE.AND P0, PT, R136, c[0x0][0x27c], PT ;  /* 0x00009f0088007a0c */ /* 0x000fc60003f06270 */
[----:B------:R-:W0:Y:S01]  /*2ca0*/  LDGDEPBAR ;  /* 0x00000000000079af */ /* 0x000e220000000000 */
[----:B------:R-:W-:Y:S01]  /*2cb0*/  WARPSYNC 0xffffffff ;  /* 0xffffffff00007948 */ /* 0x000fe20003800000 */
[----:B-1----:R-:W-:-:S05]  /*2cc0*/  IMAD.WIDE.U32 R4, R229, c[0x0][0x280], R164 ;  /* 0x0000a000e5047a25 */ /* 0x002fca00078e00a4 */
[----:B------:R-:W-:Y:S02]  /*2cd0*/  IADD3 R11, R5, R8, RZ ;  /* 0x00000008050b7210 */ /* 0x000fe40007ffe0ff */
[----:B------:R-:W-:Y:S01]  /*2ce0*/  IADD3 R5, R10, R15, RZ ;  /* 0x0000000f0a057210 */ /* 0x000fe20007ffe0ff */
[----:B------:R-:W-:Y:S01]  /*2cf0*/  IMAD.MOV.U32 R10, RZ, RZ, R4 ;  /* 0x000000ffff0a7224 */ /* 0x000fe200078e0004 */
[----:B------:R-:W-:Y:S01]  /*2d00*/  MOV R8, R6 ;  /* 0x0000000600087202 */ /* 0x000fe20000000f00 */
[----:B------:R-:W-:Y:S01]  /*2d10*/  IMAD.MOV.U32 R4, RZ, RZ, R14 ;  /* 0x000000ffff047224 */ /* 0x000fe200078e000e */
[----:B------:R-:W-:Y:S01]  /*2d20*/  MOV R6, R12 ;  /* 0x0000000c00067202 */ /* 0x000fe20000000f00 */
[----:B-----5:R-:W-:Y:S01]  /*2d30*/  IMAD.WIDE.U32 R106, R154, c[0x0][0x280], R10 ;  /* 0x0000a0009a6a7a25 */ /* 0x020fe200078e000a */
[----:B--2---:R-:W-:-:S03]  /*2d40*/  SHF.R.S32.HI R3, RZ, 0x1f, R24 ;  /* 0x0000001fff037819 */ /* 0x004fc60000011418 */
[C---:B------:R-:W-:Y:S01]  /*2d50*/  IMAD.WIDE.U32 R102, R154.reuse, c[0x0][0x290], R8 ;  /* 0x0000a4009a667a25 */ /* 0x040fe200078e0008 */
[----:B------:R-:W-:Y:S02]  /*2d60*/  SHF.R.S32.HI R2, RZ, 0x1f, R154 ;  /* 0x0000001fff027819 */ /* 0x000fe4000001149a */
[----:B------:R-:W-:Y:S01]  /*2d70*/  LEA.HI R3, R3, R24, RZ, 0x3 ;  /* 0x0000001803037211 */ /* 0x000fe200078f18ff */
[----:B------:R-:W-:-:S04]  /*2d80*/  IMAD.WIDE.U32 R100, R154, c[0x0][0x290], R4 ;  /* 0x0000a4009a647a25 */ /* 0x000fc800078e0004 */
[C---:B------:R-:W-:Y:S02]  /*2d90*/  IMAD R12, R2.reuse, c[0x0][0x280], RZ ;  /* 0x0000a000020c7a24 */ /* 0x040fe400078e02ff */
[----:B------:R-:W-:Y:S01]  /*2da0*/  IMAD R13, R2, c[0x0][0x290], RZ ;  /* 0x0000a400020d7a24 */ /* 0x000fe200078e02ff */
[----:B------:R-:W-:Y:S01]  /*2db0*/  SHF.L.U32 R2, R3, 0x6, RZ ;  /* 0x0000000603027819 */ /* 0x000fe200000006ff */
[C---:B------:R-:W-:Y:S02]  /*2dc0*/  IMAD R12, R154.reuse, c[0x0][0x284], R12 ;  /* 0x0000a1009a0c7a24 */ /* 0x040fe400078e020c */
[----:B------:R-:W-:Y:S01]  /*2dd0*/  IMAD R3, R154, c[0x0][0x294], R13 ;  /* 0x0000a5009a037a24 */ /* 0x000fe200078e020d */
[----:B------:R-:W-:Y:S01]  /*2de0*/  LOP3.LUT R2, R2, 0xfffffe00, RZ, 0xc0, !PT ;  /* 0xfffffe0002027812 */ /* 0x000fe200078ec0ff */
[----:B------:R-:W-:Y:S01]  /*2df0*/  IMAD.WIDE.U32 R104, R154, c[0x0][0x280], R6 ;  /* 0x0000a0009a687a25 */ /* 0x000fe200078e0006 */
[----:B------:R-:W-:Y:S02]  /*2e00*/  IADD3 R119, R107, R12, RZ ;  /* 0x0000000c6b777210 */ /* 0x000fe40007ffe0ff */
[----:B------:R-:W-:Y:S01]  /*2e10*/  IADD3 R118, R103, R3, RZ ;  /* 0x0000000367767210 */ /* 0x000fe20007ffe0ff */
[----:B------:R-:W-:Y:S01]  /*2e20*/  IMAD.SHL.U32 R14, R186, 0x2, RZ ;  /* 0x00000002ba0e7824 */ /* 0x000fe200078e00ff */
[----:B------:R-:W-:Y:S01]  /*2e30*/  IADD3 R116, R3, R101, RZ ;  /* 0x0000006503747210 */ /* 0x000fe20007ffe0ff */
[----:B------:R-:W-:-:S02]  /*2e40*/  IMAD.IADD R117, R12, 0x1, R105 ;  /* 0x000000010c757824 */ /* 0x000fc400078e0269 */
[----:B------:R-:W-:Y:S01]  /*2e50*/  SEL R3, RZ, c[0x0][0x27c], !P0 ;  /* 0x00009f00ff037a07 */ /* 0x000fe20004000000 */
[----:B------:R-:W-:Y:S01]  /*2e60*/  IMAD.WIDE.U32 R4, R25, c[0x0][0x260], R136 ;  /* 0x0000980019047a25 */ /* 0x000fe200078e0088 */
[----:B------:R-:W-:Y:S01]  /*2e70*/  IADD3 R10, -R14, c[0x0][0x1d4], RZ ;  /* 0x000075000e0a7a10 */ /* 0x000fe20007ffe1ff */
[----:B------:R-:W-:Y:S01]  /*2e80*/  BAR.SYNC.DEFER_BLOCKING 0x0 ;  /* 0x0000000000007b1d */ /* 0x000fe20000010000 */
[----:B------:R-:W-:Y:S01]  /*2e90*/  IADD3 R144, P1, R229, R16, RZ ;  /* 0x00000010e5907210 */ /* 0x000fe20007f3e0ff */
[----:B------:R-:W-:Y:S01]  /*2ea0*/  IMAD.IADD R3, R136, 0x1, R3 ;  /* 0x0000000188037824 */ /* 0x000fe200078e0203 */
[CC--:B------:R-:W-:Y:S01]  /*2eb0*/  SEL R11, R14.reuse, R10.reuse, !P0 ;  /* 0x0000000a0e0b7207 */ /* 0x0c0fe20004000000 */
[----:B------:R-:W-:Y:S01]  /*2ec0*/  IMAD R9, R25, c[0x0][0x264], R5 ;  /* 0x0000990019097a24 */ /* 0x000fe200078e0205 */
[----:B------:R-:W-:Y:S01]  /*2ed0*/  ISETP.GE.AND P0, PT, R139, c[0x0][0x27c], PT ;  /* 0x00009f008b007a0c */ /* 0x000fe20003f06270 */
[----:B------:R-:W-:Y:S01]  /*2ee0*/  IMAD.MOV.U32 R8, RZ, RZ, R4 ;  /* 0x000000ffff087224 */ /* 0x000fe200078e0004 */
[----:B------:R-:W-:Y:S01]  /*2ef0*/  SHF.R.S32.HI R5, RZ, 0x1f, R3 ;  /* 0x0000001fff057819 */ /* 0x000fe20000011403 */
[----:B------:R-:W-:Y:S01]  /*2f00*/  IMAD.WIDE.U32 R6, R25, c[0x0][0x210], R136 ;  /* 0x0000840019067a25 */ /* 0x000fe200078e0088 */
[----:B------:R-:W-:Y:S01]  /*2f10*/  SEL R10, R14, R10, !P0 ;  /* 0x0000000a0e0a7207 */ /* 0x000fe20004000000 */
[----:B------:R-:W-:Y:S01]  /*2f20*/  ULDC.U8 UR4, c[0x0][0x298] ;  /* 0x0000a60000047ab9 */ /* 0x000fe20000000000 */
[-C--:B------:R-:W-:Y:S01]  /*2f30*/  LEA.HI R4, R5, R3.reuse, RZ, 0x3 ;  /* 0x0000000305047211 */ /* 0x080fe200078f18ff */
[----:B------:R-:W-:Y:S01]  /*2f40*/  IMAD R7, R25, c[0x0][0x214], R7 ;  /* 0x0000850019077a24 */ /* 0x000fe200078e0207 */
[----:B------:R-:W-:Y:S01]  /*2f50*/  LEA.HI R14, R5, R3, RZ, 0x6 ;  /* 0x00000003050e7211 */ /* 0x000fe200078f30ff */
[----:B------:R-:W-:Y:S01]  /*2f60*/  IMAD R5, R17, c[0x0][0x218], RZ ;  /* 0x0000860011057a24 */ /* 0x000fe200078e02ff */
[----:B------:R-:W-:Y:S01]  /*2f70*/  SEL R3, RZ, c[0x0][0x27c], !P0 ;  /* 0x00009f00ff037a07 */ /* 0x000fe20004000000 */
[----:B------:R-:W-:Y:S01]  /*2f80*/  IMAD.WIDE.U32 R98, R20, c[0x0][0x268], R8 ;  /* 0x00009a0014627a25 */ /* 0x000fe200078e0008 */
[----:B------:R-:W-:-:S02]  /*2f90*/  SHF.R.S32.HI R13, RZ, 0x1f, R10 ;  /* 0x0000001fff0d7819 */ /* 0x000fc4000001140a */
[----:B------:R-:W-:Y:S01]  /*2fa0*/  SHF.R.S32.HI R8, RZ, 0x6, R14 ;  /* 0x00000006ff087819 */ /* 0x000fe2000001140e */
[----:B------:R-:W-:Y:S01]  /*2fb0*/  IMAD.IADD R3, R139, 0x1, R3 ;  /* 0x000000018b037824 */ /* 0x000fe200078e0203 */
[----:B------:R-:W-:Y:S01]  /*2fc0*/  LEA.HI R13, R13, R10, RZ, 0x4 ;  /* 0x0000000a0d0d7211 */ /* 0x000fe200078f20ff */
[C---:B------:R-:W-:Y:S01]  /*2fd0*/  IMAD.WIDE.U32 R96, R18.reuse, c[0x0][0x218], R6 ;  /* 0x0000860012607a25 */ /* 0x040fe200078e0006 */
[--C-:B------:R-:W-:Y:S02]  /*2fe0*/  LOP3.LUT R7, R169, 0x38, R4.reuse, 0xf8, !PT ;  /* 0x00000038a9077812 */ /* 0x100fe400078ef804 */
[----:B------:R-:W-:Y:S01]  /*2ff0*/  LOP3.LUT R6, R155, 0x38, R4, 0xf8, !PT ;  /* 0x000000389b067812 */ /* 0x000fe200078ef804 */
[----:B------:R-:W-:Y:S01]  /*3000*/  IMAD R17, R18, c[0x0][0x21c], R5 ;  /* 0x0000870012117a24 */ /* 0x000fe200078e0205 */
[----:B------:R-:W-:Y:S01]  /*3010*/  SHF.R.S32.HI R5, RZ, 0x1f, R3 ;  /* 0x0000001fff057819 */ /* 0x000fe20000011403 */
[C---:B------:R-:W-:Y:S01]  /*3020*/  IMAD R10, R8.reuse, 0xc00, R170 ;  /* 0x00000c00080a7824 */ /* 0x040fe200078e02aa */
[----:B------:R-:W-:Y:S01]  /*3030*/  SHF.R.S32.HI R12, RZ, 0x1f, R11 ;  /* 0x0000001fff0c7819 */ /* 0x000fe2000001140b */
[----:B------:R-:W-:Y:S01]  /*3040*/  IMAD R9, R8, 0xc00, R2 ;  /* 0x00000c0008097824 */ /* 0x000fe200078e0202 */
[----:B------:R-:W-:Y:S01]  /*3050*/  LOP3.LUT R8, R7, R179, RZ, 0x3c, !PT ;  /* 0x000000b307087212 */ /* 0x000fe200078e3cff */
[----:B------:R-:W-:Y:S01]  /*3060*/  IMAD.MOV.U32 R184, RZ, RZ, c[0x0][0x1e0] ;  /* 0x00007800ffb87624 */ /* 0x000fe200078e00ff */
[----:B------:R-:W-:Y:S01]  /*3070*/  LOP3.LUT R6, R6, R23, RZ, 0x3c, !PT ;  /* 0x0000001706067212 */ /* 0x000fe200078e3cff */
[----:B------:R-:W-:Y:S01]  /*3080*/  IMAD.WIDE.U32 R180, R24, c[0x0][0x1e0], RZ ;  /* 0x0000780018b47a25 */ /* 0x000fe200078e00ff */
[----:B------:R-:W-:-:S02]  /*3090*/  LEA.HI R7, R5, R3, RZ, 0x6 ;  /* 0x0000000305077211 */ /* 0x000fc400078f30ff */
[----:B------:R-:W-:Y:S01]  /*30a0*/  LEA.HI R3, R5, R3, RZ, 0x3 ;  /* 0x0000000305037211 */ /* 0x000fe200078f18ff */
[----:B------:R-:W-:Y:S01]  /*30b0*/  IMAD.IADD R15, R9, 0x1, R6 ;  /* 0x00000001090f7824 */ /* 0x000fe200078e0206 */
[----:B------:R-:W-:Y:S01]  /*30c0*/  LEA.HI R12, R12, R11, RZ, 0x4 ;  /* 0x0000000b0c0c7211 */ /* 0x000fe200078f20ff */
[----:B------:R-:W-:Y:S01]  /*30d0*/  IMAD R11, R19, c[0x0][0x268], RZ ;  /* 0x00009a00130b7a24 */ /* 0x000fe200078e02ff */
[----:B------:R-:W-:Y:S01]  /*30e0*/  SHF.R.S32.HI R5, RZ, 0x6, R7 ;  /* 0x00000006ff057819 */ /* 0x000fe20000011407 */
[----:B------:R-:W-:Y:S01]  /*30f0*/  IMAD.IADD R16, R10, 0x1, R8 ;  /* 0x000000010a107824 */ /* 0x000fe200078e0208 */
[----:B------:R-:W-:Y:S01]  /*3100*/  LOP3.LUT R7, R169, 0x38, R3, 0xf8, !PT ;  /* 0x00000038a9077812 */ /* 0x000fe200078ef803 */
[----:B------:R-:W-:Y:S01]  /*3110*/  IMAD R19, R20, c[0x0][0x26c], R11 ;  /* 0x00009b0014137a24 */ /* 0x000fe200078e020b */
[----:B------:R-:W-:Y:S01]  /*3120*/  LOP3.LUT R6, R155, 0x38, R3, 0xf8, !PT ;  /* 0x000000389b067812 */ /* 0x000fe200078ef803 */
[C---:B------:R-:W-:Y:S01]  /*3130*/  IMAD R11, R5.reuse, 0xc00, R2 ;  /* 0x00000c00050b7824 */ /* 0x040fe200078e0202 */
        /* <DEDUP_REMOVED lines=16> */
[----:B------:R-:W-:Y:S01]  /*3240*/  LEA.HI R5, R8, R5, RZ, 0x3 ;  /* 0x0000000508057211 */ /* 0x000fe200078f18ff */
[----:B------:R-:W-:Y:S01]  /*3250*/  IMAD.SHL.U32 R134, R16, 0x2, RZ ;  /* 0x0000000210867824 */ /* 0x000fe200078e00ff */
[----:B------:R-:W-:Y:S01]  /*3260*/  LEA.HI R6, R7, R6, RZ, 0x3 ;  /* 0x0000000607067211 */ /* 0x000fe200078f18ff */
[----:B------:R-:W-:Y:S01]  /*3270*/  IMAD.SHL.U32 R133, R15, 0x2, RZ ;  /* 0x000000020f857824 */ /* 0x000fe200078e00ff */
[C---:B------:R-:W-:Y:S01]  /*3280*/  LOP3.LUT R9, R155.reuse, 0x38, R94, 0xf8, !PT ;  /* 0x000000389b097812 */ /* 0x040fe200078ef85e */
[----:B------:R-:W-:Y:S01]  /*3290*/  IMAD.SHL.U32 R132, R14, 0x2, RZ ;  /* 0x000000020e847824 */ /* 0x000fe200078e00ff */
[--C-:B------:R-:W-:Y:S01]  /*32a0*/  LOP3.LUT R10, R155, 0x38, R93.reuse, 0xf8, !PT ;  /* 0x000000389b0a7812 */ /* 0x100fe200078ef85d */
[----:B------:R-:W-:Y:S01]  /*32b0*/  IMAD.SHL.U32 R131, R13, 0x2, RZ ;  /* 0x000000020d837824 */ /* 0x000fe200078e00ff */
[----:B------:R-:W-:-:S02]  /*32c0*/  LOP3.LUT R7, R169, 0x38, R93, 0xf8, !PT ;  /* 0x00000038a9077812 */ /* 0x000fc400078ef85d */
[----:B------:R-:W-:Y:S02]  /*32d0*/  SHF.R.S32.HI R6, RZ, 0x3, R6 ;  /* 0x00000003ff067819 */ /* 0x000fe40000011406 */
[----:B------:R-:W-:Y:S02]  /*32e0*/  SHF.R.S32.HI R5, RZ, 0x3, R5 ;  /* 0x00000003ff057819 */ /* 0x000fe40000011405 */
[-C--:B------:R-:W-:Y:S01]  /*32f0*/  LOP3.LUT R11, R9, R23.reuse, RZ, 0x3c, !PT ;  /* 0x00000017090b7212 */ /* 0x080fe200078e3cff */
[C---:B------:R-:W-:Y:S01]  /*3300*/  IMAD R8, R6.reuse, 0xc00, R2 ;  /* 0x00000c0006087824 */ /* 0x040fe200078e0202 */
[----:B------:R-:W-:Y:S01]  /*3310*/  LOP3.LUT R9, R169, 0x38, R94, 0xf8, !PT ;  /* 0x00000038a9097812 */ /* 0x000fe200078ef85e */
[----:B------:R-:W-:Y:S01]  /*3320*/  IMAD R6, R6, 0xc00, R170 ;  /* 0x00000c0006067824 */ /* 0x000fe200078e02aa */
[----:B------:R-:W-:Y:S02]  /*3330*/  LOP3.LUT R12, R10, R23, RZ, 0x3c, !PT ;  /* 0x000000170a0c7212 */ /* 0x000fe400078e3cff */
[-C--:B------:R-:W-:Y:S01]  /*3340*/  LOP3.LUT R10, R7, R179.reuse, RZ, 0x3c, !PT ;  /* 0x000000b3070a7212 */ /* 0x080fe200078e3cff */
[----:B------:R-:W-:Y:S01]  /*3350*/  IMAD R7, R5, 0xc00, R2 ;  /* 0x00000c0005077824 */ /* 0x000fe200078e0202 */
[----:B------:R-:W-:Y:S01]  /*3360*/  LOP3.LUT R2, R9, R179, RZ, 0x3c, !PT ;  /* 0x000000b309027212 */ /* 0x000fe200078e3cff */
[----:B------:R-:W-:Y:S01]  /*3370*/  IMAD R5, R5, 0xc00, R170 ;  /* 0x00000c0005057824 */ /* 0x000fe200078e02aa */
[----:B------:R-:W-:Y:S01]  /*3380*/  SHF.R.S32.HI R18, RZ, 0x1f, R24 ;  /* 0x0000001fff127819 */ /* 0x000fe20000011418 */
[----:B------:R-:W-:Y:S01]  /*3390*/  IMAD.IADD R8, R8, 0x1, R12 ;  /* 0x0000000108087824 */ /* 0x000fe200078e020c */
[----:B------:R-:W-:Y:S01]  /*33a0*/  ISETP.NE.AND P0, PT, RZ, UR4, PT ;  /* 0x00000004ff007c0c */ /* 0x000fe2000bf05270 */
[----:B------:R-:W-:Y:S01]  /*33b0*/  IMAD.IADD R5, R5, 0x1, R2 ;  /* 0x0000000105057824 */ /* 0x000fe200078e0202 */
[----:B------:R-:W-:Y:S01]  /*33c0*/  LOP3.LUT R110, R4, 0xfffffff8, RZ, 0xc0, !PT ;  /* 0xfffffff8046e7812 */ /* 0x000fe200078ec0ff */
[----:B------:R-:W-:Y:S01]  /*33d0*/  IMAD R2, R18, c[0x0][0x1e0], RZ ;  /* 0x0000780012027a24 */ /* 0x000fe200078e02ff */
[----:B------:R-:W-:Y:S01]  /*33e0*/  LOP3.LUT R109, R3, 0xfffffff8, RZ, 0xc0, !PT ;  /* 0xfffffff8036d7812 */ /* 0x000fe200078ec0ff */
[----:B------:R-:W-:Y:S01]  /*33f0*/  IMAD.IADD R7, R7, 0x1, R11 ;  /* 0x0000000107077824 */ /* 0x000fe200078e020b */
[----:B------:R-:W-:Y:S01]  /*3400*/  SHF.L.U64.HI R160, R184, R160, c[0x0][0x1e4] ;  /* 0x00007900b8a07619 */ /* 0x000fe200000102a0 */
[----:B------:R-:W-:Y:S01]  /*3410*/  IMAD.IADD R6, R6, 0x1, R10 ;  /* 0x0000000106067824 */ /* 0x000fe200078e020a */
[----:B------:R-:W-:Y:S01]  /*3420*/  P2R R138, PR, RZ, 0x1 ;  /* 0x00000001ff8a7803 */ /* 0x000fe20000000000 */
[----:B------:R-:W-:Y:S01]  /*3430*/  IMAD R2, R24, c[0x0][0x1e4], R2 ;  /* 0x0000790018027a24 */ /* 0x000fe200078e0202 */
[----:B------:R-:W-:Y:S01]  /*3440*/  SHF.R.S32.HI R114, RZ, 0x1f, R110 ;  /* 0x0000001fff727819 */ /* 0x000fe2000001146e */
[----:B------:R-:W-:Y:S01]  /*3450*/  IMAD.SHL.U32 R184, R184, 0x20, RZ ;  /* 0x00000020b8b87824 */ /* 0x000fe200078e00ff */
[----:B------:R-:W-:Y:S01]  /*3460*/  SHF.R.S32.HI R113, RZ, 0x1f, R109 ;  /* 0x0000001fff717819 */ /* 0x000fe2000001146d */
[----:B------:R-:W-:Y:S01]  /*3470*/  IMAD.IADD R135, R181, 0x1, R2 ;  /* 0x00000001b5877824 */ /* 0x000fe200078e0202 */
[----:B------:R-:W-:Y:S01]  /*3480*/  SHF.R.S32.HI R112, RZ, 0x1f, R93 ;  /* 0x0000001fff707819 */ /* 0x000fe2000001145d */
[----:B------:R-:W-:Y:S01]  /*3490*/  IMAD.SHL.U32 R130, R8, 0x2, RZ ;  /* 0x0000000208827824 */ /* 0x000fe200078e00ff */
[----:B------:R-:W-:Y:S01]  /*34a0*/  SHF.R.S32.HI R111, RZ, 0x1f, R94 ;  /* 0x0000001fff6f7819 */ /* 0x000fe2000001145e */
[----:B------:R-:W-:Y:S01]  /*34b0*/  IMAD.SHL.U32 R128, R7, 0x2, RZ ;  /* 0x0000000207807824 */ /* 0x000fe200078e00ff */
[----:B------:R-:W-:Y:S01]  /*34c0*/  ISETP.GE.AND P0, PT, R186, 0x1, PT ;  /* 0x00000001ba00780c */ /* 0x000fe20003f06270 */
[----:B------:R-:W-:-:S02]  /*34d0*/  IMAD.SHL.U32 R127, R6, 0x2, RZ ;  /* 0x00000002067f7824 */ /* 0x000fc400078e00ff */
[----:B------:R-:W-:Y:S02]  /*34e0*/  IMAD.SHL.U32 R126, R5, 0x2, RZ ;  /* 0x00000002057e7824 */ /* 0x000fe400078e00ff */
.L_x_4466:
        /* <DEDUP_REMOVED lines=76> */
.L_x_4430:
[----:B------:R-:W-:Y:S05]  /*39b0*/  BSYNC B0 ;  /* 0x0000000000007941 */ /* 0x000fea0003800000 */
.L_x_4429:
        /* <DEDUP_REMOVED lines=68> */
.L_x_4432:
[----:B------:R-:W-:Y:S05]  /*3e00*/  BSYNC B0 ;  /* 0x0000000000007941 */ /* 0x000fea0003800000 */
.L_x_4431:
        /* <DEDUP_REMOVED lines=83> */
.L_x_4436:
[----:B------:R-:W-:Y:S05]  /*4340*/  BSYNC B0 ;  /* 0x0000000000007941 */ /* 0x000fea0003800000 */
.L_x_4435:
        /* <DEDUP_REMOVED lines=56> */
.L_x_4438:
[----:B------:R-:W-:Y:S05]  /*46d0*/  BSYNC B0 ;  /* 0x0000000000007941 */ /* 0x000fea0003800000 */
.L_x_4437:
        /* <DEDUP_REMOVED lines=56> */
.L_x_4440:
[----:B------:R-:W-:Y:S05]  /*4a60*/  BSYNC B0 ;  /* 0x0000000000007941 */ /* 0x000fea0003800000 */
.L_x_4439:
        /* <DEDUP_REMOVED lines=55> */
.L_x_4434:
[----:B------:R-:W-:Y:S05]  /*4de0*/  BSYNC B1 ;  /* 0x0000000000017941 */ /* 0x000fea0003800000 */
.L_x_4433:
        /* <DEDUP_REMOVED lines=57> */
.L_x_4443:
[----:B------:R-:W-:Y:S05]  /*5180*/  BSYNC B0 ;  /* 0x0000000000007941 */ /* 0x000fea0003800000 */
.L_x_4442:
        /* <DEDUP_REMOVED lines=56> */
.L_x_4445:
[----:B------:R-:W-:Y:S05]  /*5510*/  BSYNC B0 ;  /* 0x0000000000007941 */ /* 0x000fea0003800000 */
.L_x_4444:
        /* <DEDUP_REMOVED lines=56> */
.L_x_4447:
[----:B------:R-:W-:Y:S05]  /*58a0*/  BSYNC B0 ;  /* 0x0000000000007941 */ /* 0x000fea0003800000 */
.L_x_4446:
        /* <DEDUP_REMOVED lines=56> */
.L_x_4428:
        /* <DEDUP_REMOVED lines=36> */
.L_x_4449:
[----:B------:R-:W-:Y:S05]  /*5e70*/  BSYNC B0 ;  /* 0x0000000000007941 */ /* 0x000fea0003800000 */
.L_x_4448:
        /* <DEDUP_REMOVED lines=59> */
.L_x_4451:
[----:B------:R-:W-:Y:S05]  /*6230*/  BSYNC B0 ;  /* 0x0000000000007941 */ /* 0x000fea0003800000 */
.L_x_4450:
        /* <DEDUP_REMOVED lines=143> */
.L_x_4455:
[----:B------:R-:W-:Y:S05]  /*6b30*/  BSYNC B0 ;  /* 0x0000000000007941 */ /* 0x000fea0003800000 */
.L_x_4454:
        /* <DEDUP_REMOVED lines=114> */
.L_x_4453:
[----:B------:R-:W-:Y:S05]  /*7260*/  BSYNC B1 ;  /* 0x0000000000017941 */ /* 0x000fea0003800000 */
.L_x_4452:
        /* <DEDUP_REMOVED lines=36> */
[----:B------:R-:W-:Y:S01]  /*74b0*/  @!P0 SHF.R.U32.HI R11, RZ, 0x10, R23 ;  /* 0x00000010ff0b8819 */ /* 0x000fe20000011617 */
[----:B------:R-:W-:Y:S01]  /*74c0*/  @!P0 HADD2.F32 R20, -RZ, R68.H1_H1 ;  /* 0x30000044ff148230 */ /* 0x000fe20000004100 */
[----:B------:R-:W-:Y:S01]  /*74d0*/  @!P0 FFMA.FTZ R54, R3, R8, -R19 ;  /* 0x0000000803368223 */ /* 0x000fe20000010813 */
[----:B------:R-:W-:Y:S01]  /*74e0*/  @!P0 HADD2.F32 R28, -RZ, R69.H0_H0 ;  /* 0x20000045ff1c8230 */ /* 0x000fe20000004100 */
[-C--:B------:R-:W-:Y:S01]  /*74f0*/  @!P0 FMUL.FTZ R19, R17, R5.reuse ;  /* 0x0000000511138220 */ /* 0x080fe20000410000 */
[----:B------:R-:W-:Y:S01]  /*7500*/  @!P0 SHF.R.U32.HI R38, RZ, 0x10, R63 ;  /* 0x00000010ff268819 */ /* 0x000fe2000001163f */
        /* <DEDUP_REMOVED lines=10> */
[----:B------:R-:W-:Y:S01]  /*75b0*/  @!P0 SHF.R.U64 R10, R22, 0x10, R23 ;  /* 0x00000010160a8819 */ /* 0x000fe20000001217 */
[----:B------:R-:W-:Y:S01]  /*75c0*/  @!P0 HADD2.F32 R21, -RZ, R9.H1_H1 ;  /* 0x30000009ff158230 */ /* 0x000fe20000004100 */
[----:B------:R-:W-:Y:S01]  /*75d0*/  @!P0 SHF.R.U64 R30, R62, 0x10, R63 ;  /* 0x000000103e1e8819 */ /* 0x000fe2000000123f */
[----:B------:R-:W-:Y:S01]  /*75e0*/  @!P0 HADD2.F32 R22, -RZ, R16.H0_H0 ;  /* 0x20000010ff168230 */ /* 0x000fe20000004100 */
[-C--:B------:R-:W-:Y:S01]  /*75f0*/  @!P0 FMUL.FTZ R16, R19, R4.reuse ;  /* 0x0000000413108220 */ /* 0x080fe20000410000 */
[----:B------:R-:W-:Y:S01]  /*7600*/  @!P0 HADD2.F32 R8, -RZ, R6.H0_H0 ;  /* 0x20000006ff088230 */ /* 0x000fe20000004100 */
[----:B------:R-:W-:Y:S01]  /*7610*/  @!P0 FMUL.FTZ R4, R7, R4 ;  /* 0x0000000407048220 */ /* 0x000fe20000410000 */
[----:B------:R-:W-:Y:S01]  /*7620*/  @!P0 F2FP.PACK_AB R17, R53, R54 ;  /* 0x000000363511823e */ /* 0x000fe200000000ff */
[----:B------:R-:W-:Y:S01]  /*7630*/  @!P0 FFMA.FTZ R52, R7, R20, -R16 ;  /* 0x0000001407348223 */ /* 0x000fe20000010810 */
[----:B------:R-:W-:Y:S01]  /*7640*/  @!P0 MOV R7, R14 ;  /* 0x0000000e00078202 */ /* 0x000fe20000000f00 */
[----:B------:R-:W-:Y:S01]  /*7650*/  @!P0 IMAD.MOV.U32 R16, RZ, RZ, R42 ;  /* 0x000000ffff108224 */ /* 0x000fe200078e002a */
[----:B------:R-:W-:Y:S01]  /*7660*/  @!P0 HADD2.F32 R6, -RZ, R5.H1_H1 ;  /* 0x30000005ff068230 */ /* 0x000fe20000004100 */
[----:B------:R-:W-:Y:S01]  /*7670*/  @!P0 FMUL.FTZ R9, R21, R8 ;  /* 0x0000000815098220 */ /* 0x000fe20000410000 */
[----:B------:R-:W-:Y:S01]  /*7680*/  @!P0 MOV R12, R17 ;  /* 0x00000011000c8202 */ /* 0x000fe20000000f00 */
[----:B------:R-:W-:Y:S01]  /*7690*/  @!P0 FFMA.FTZ R4, R19, R20, R4 ;  /* 0x0000001413048223 */ /* 0x000fe20000010004 */
[----:B------:R-:W-:Y:S01]  /*76a0*/  @!P0 HADD2.F32 R23, -RZ, R16.H0_H0 ;  /* 0x20000010ff178230 */ /* 0x000fe20000004100 */
[C---:B------:R-:W-:Y:S01]  /*76b0*/  @!P0 FMUL.FTZ R5, R6.reuse, R8 ;  /* 0x0000000806058220 */ /* 0x040fe20000410000 */
[----:B------:R-:W-:Y:S01]  /*76c0*/  @!P0 HADD2.F32 R10, -RZ, R10.H0_H0 ;  /* 0x2000000aff0a8230 */ /* 0x000fe20000004100 */
[-C--:B------:R-:W-:Y:S01]  /*76d0*/  @!P0 FFMA.FTZ R51, R6, R22.reuse, -R9 ;  /* 0x0000001606338223 */ /* 0x080fe20000010809 */
[----:B------:R-:W-:Y:S01]  /*76e0*/  @!P0 HADD2.F32 R6, -RZ, R33.H0_H0 ;  /* 0x20000021ff068230 */ /* 0x000fe20000004100 */
[----:B------:R-:W-:Y:S01]  /*76f0*/  @!P0 FFMA.FTZ R5, R21, R22, R5 ;  /* 0x0000001615058223 */ /* 0x000fe20000010005 */
[----:B------:R-:W-:Y:S02]  /*7700*/  @!P0 HADD2.F32 R29, -RZ, R16.H1_H1 ;  /* 0x30000010ff1d8230 */ /* 0x000fe40000004100 */
[--C-:B------:R-:W-:Y:S01]  /*7710*/  @!P0 HADD2.F32 R9, -RZ, R7.reuse.H0_H0 ;  /* 0x20000007ff098230 */ /* 0x100fe20000004100 */
[----:B------:R-:W-:Y:S01]  /*7720*/  @!P0 FMUL.FTZ R31, R23, R6 ;  /* 0x00000006171f8220 */ /* 0x000fe20000410000 */
[----:B------:R-:W-:Y:S01]  /*7730*/  @!P0 HADD2.F32 R30, -RZ, R30.H0_H0 ;  /* 0x2000001eff1e8230 */ /* 0x000fe20000004100 */
[----:B------:R-:W-:Y:S01]  /*7740*/  @!P0 FMUL.FTZ R16, R29, R10 ;  /* 0x0000000a1d108220 */ /* 0x000fe20000410000 */
[----:B------:R-:W-:Y:S01]  /*7750*/  @!P0 HADD2.F32 R8, -RZ, R7.H1_H1 ;  /* 0x30000007ff088230 */ /* 0x000fe20000004100 */
[----:B------:R-:W-:Y:S01]  /*7760*/  @!P0 FMUL.FTZ R6, R9, R6 ;  /* 0x0000000609068220 */ /* 0x000fe20000410000 */
[----:B------:R-:W-:Y:S01]  /*7770*/  @!P0 F2FP.PACK_AB R18, R51, R52 ;  /* 0x000000343312823e */ /* 0x000fe200000000ff */
[----:B------:R-:W-:Y:S01]  /*7780*/  @!P0 FFMA.FTZ R48, R9, R28, -R31 ;  /* 0x0000001c09308223 */ /* 0x000fe2000001081f */
[----:B------:R-:W-:Y:S01]  /*7790*/  @!P0 F2FP.PACK_AB R4, R5, R4 ;  /* 0x000000040504823e */ /* 0x000fe200000000ff */
[----:B------:R-:W-:Y:S01]  /*77a0*/  @!P0 IMAD.MOV.U32 R9, RZ, RZ, R15 ;  /* 0x000000ffff098224 */ /* 0x000fe200078e000f */
[----:B------:R-:W-:Y:S01]  /*77b0*/  @!P0 MOV R13, R18 ;  /* 0x00000012000d8202 */ /* 0x000fe20000000f00 */
[C---:B------:R-:W-:Y:S01]  /*77c0*/  @!P0 FMUL.FTZ R7, R8.reuse, R10 ;  /* 0x0000000a08078220 */ /* 0x040fe20000410000 */
[----:B------:R-:W-:Y:S01]  /*77d0*/  @!P0 HADD2.F32 R31, -RZ, R37.H0_H0 ;  /* 0x20000025ff1f8230 */ /* 0x000fe20000004100 */
[----:B------:R-:W-:Y:S01]  /*77e0*/  @!P0 FFMA.FTZ R39, R8, R30, -R16 ;  /* 0x0000001e08278223 */ /* 0x000fe20000010810 */
[----:B------:R-:W-:Y:S01]  /*77f0*/  @!P0 HADD2.F32 R16, -RZ, R11.H0_H0 ;  /* 0x2000000bff108230 */ /* 0x000fe20000004100 */
[----:B------:R-:W-:Y:S01]  /*7800*/  @!P0 FFMA.FTZ R6, R23, R28, R6 ;  /* 0x0000001c17068223 */ /* 0x000fe20000010006 */
[----:B------:R-:W-:Y:S01]  /*7810*/  @!P0 HADD2.F32 R8, -RZ, R33.H1_H1 ;  /* 0x30000021ff088230 */ /* 0x000fe20000004100 */
[----:B------:R-:W-:Y:S01]  /*7820*/  @!P0 FFMA.FTZ R7, R29, R30, R7 ;  /* 0x0000001e1d078223 */ /* 0x000fe20000010007 */
[----:B------:R-:W-:Y:S01]  /*7830*/  @!P0 HADD2.F32 R33, -RZ, R37.H1_H1 ;  /* 0x30000025ff218230 */ /* 0x000fe20000004100 */
[----:B------:R-:W-:Y:S01]  /*7840*/  @!P0 IMAD.MOV.U32 R41, RZ, RZ, R4 ;  /* 0x000000ffff298224 */ /* 0x000fe200078e0004 */
[----:B------:R-:W-:Y:S02]  /*7850*/  @!P0 HADD2.F32 R10, -RZ, R9.H1_H1 ;  /* 0x30000009ff0a8230 */ /* 0x000fe40000004100 */
[----:B------:R-:W-:Y:S02]  /*7860*/  @!P0 HADD2.F32 R32, -RZ, R69.H1_H1 ;  /* 0x30000045ff208230 */ /* 0x000fe40000004100 */
[----:B------:R-:W-:Y:S01]  /*7870*/  @!P0 HADD2.F32 R11, -RZ, R9.H0_H0 ;  /* 0x20000009ff0b8230 */ /* 0x000fe20000004100 */
[----:B------:R-:W-:Y:S01]  /*7880*/  @!P0 FMUL.FTZ R9, R31, R8 ;  /* 0x000000081f098220 */ /* 0x000fe20000410000 */
[----:B------:R-:W-:Y:S01]  /*7890*/  @!P0 HADD2.F32 R37, -RZ, R38.H0_H0 ;  /* 0x20000026ff258230 */ /* 0x000fe20000004100 */
        /* <DEDUP_REMOVED lines=19> */
.L_x_4457:
[----:B------:R-:W-:Y:S05]  /*79d0*/  BSYNC B0 ;  /* 0x0000000000007941 */ /* 0x000fea0003800000 */
.L_x_4456:
        /* <DEDUP_REMOVED lines=117> */
.L_x_4427:
        /* <DEDUP_REMOVED lines=22> */
.L_x_4459:
[----:B------:R-:W-:Y:S05]  /*8290*/  BSYNC B0 ;  /* 0x0000000000007941 */ /* 0x000fea0003800000 */
.L_x_4458:
        /* <DEDUP_REMOVED lines=19> */
.L_x_4441:
[----:B------:R-:W-:Y:S05]  /*83d0*/  BSYNC B2 ;  /* 0x0000000000027941 */ /* 0x000fea0003800000 */
.L_x_4426:
[----:B-1----:R-:W-:Y:S01]  /*83e0*/  IMAD.WIDE.U32 R4, R36, 0x30, RZ ;  /* 0x0000003024047825 */ /* 0x002fe200078e00ff */
[----:B------:R-:W-:Y:S01]  /*83f0*/  ISETP.NE.AND P3, PT, R115, RZ, PT ;  /* 0x000000ff7300720c */ /* 0x000fe20003f65270 */
[----:B------:R-:W-:Y:S02]  /*8400*/  BSSY B0, `(.L_x_4460) ;  /* 0x0000045000007945 */ /* 0x000fe40003800000 */
[----:B--2---:R-:W-:Y:S01]  /*8410*/  IMAD R3, R92, 0x30, RZ ;  /* 0x000000305c037824 */ /* 0x004fe200078e02ff */
[-C--:B------:R-:W-:Y:S03]  /*8420*/  IADD3 R2, P0, R129, R4.reuse, RZ ;  /* 0x0000000481027210 */ /* 0x080fe60007f1e0ff */
[----:B------:R-:W-:Y:S04]  /*8430*/  IMAD.IADD R3, R5, 0x1, R3 ;  /* 0x0000000105037824 */ /* 0x000fe800078e0203 */
[C---:B------:R-:W-:Y:S01]  /*8440*/  IMAD.X R5, R3.reuse, 0x1, R142, P0 ;  /* 0x0000000103057824 */ /* 0x040fe200000e068e */
[----:B------:R-:W-:Y:S04]  /*8450*/  IADD3 R16, P0, R144, R4, RZ ;  /* 0x0000000490107210 */ /* 0x000fe80007f1e0ff */
[----:B------:R-:W-:Y:S01]  /*8460*/  IADD3.X R17, R3, R143, RZ, P0, !PT ;  /* 0x0000008f03117210 */ /* 0x000fe200007fe4ff */
[----:B------:R-:W-:Y:S05]  /*8470*/  IMAD.IADD R3, R88, 0x1, -R229 ;  /* 0x0000000158037824 */ /* 0x000fea00078e0ae5 */
[C---:B------:R-:W-:Y:S11]  /*8480*/  ISETP.GE.AND P0, PT, R3.reuse, 0x21, PT ;  /* 0x000000210300780c */ /* 0x040ff60003f06270 */
[----:B------:R-:W-:Y:S02]  /*8490*/  @!UPT UIADD3 URZ, URZ, URZ, URZ ;  /* 0x0000003f3f3ff290 */ /* 0x000fe4000fffe03f */
[C---:B------:R-:W-:Y:S04]  /*84a0*/  @P0 IADD3 R6, P1, R2.reuse, 0x20, RZ ;  /* 0x0000002002060810 */ /* 0x040fe80007f3e0ff */
[----:B------:R-:W-:Y:S02]  /*84b0*/  @P0 IADD3.X R7, RZ, R5, RZ, P1, !PT ;  /* 0x00000005ff070210 */ /* 0x000fe40000ffe4ff */
[----:B------:R-:W-:Y:S03]  /*84c0*/  ISETP.GE.AND P1, PT, R3, 0x1, PT ;  /* 0x000000010300780c */ /* 0x000fe60003f26270 */
[----:B------:R-:W-:Y:S10]  /*84d0*/  @P0 IMAD R7, R7, c[0x0][0x258], RZ ;  /* 0x0000960007070a24 */ /* 0x000ff400078e02ff */
[----:B------:R-:W-:Y:S01]  /*84e0*/  @P1 IMAD R3, R5, c[0x0][0x258], RZ ;  /* 0x0000960005031a24 */ /* 0x000fe200078e02ff */
[----:B------:R-:W-:Y:S01]  /*84f0*/  @P1 MOV R5, R108 ;  /* 0x0000006c00051202 */ /* 0x000fe20000000f00 */
[----:B------:R-:W-:Y:S04]  /*8500*/  @P1 IMAD.MOV.U32 R4, RZ, RZ, R98 ;  /* 0x000000ffff041224 */ /* 0x000fe800078e0062 */
[C---:B------:R-:W-:Y:S04]  /*8510*/  @P1 IMAD.WIDE.U32 R4, R2.reuse, c[0x0][0x258], R4 ;  /* 0x0000960002041a25 */ /* 0x040fe800078e0004 */
[----:B------:R-:W-:Y:S04]  /*8520*/  @P1 IMAD R2, R2, c[0x0][0x25c], R3 ;  /* 0x0000970002021a24 */ /* 0x000fe800078e0203 */
[----:B------:R-:W-:Y:S01]  /*8530*/  @P1 IMAD.IADD R3, R5, 0x1, R2 ;  /* 0x0000000105031824 */ /* 0x000fe200078e0202 */
[C---:B------:R-:W-:Y:S01]  /*8540*/  @P1 LEA R2, P2, R4.reuse, c[0x0][0x250], 0x1 ;  /* 0x0000940004021a11 */ /* 0x040fe200078408ff */
[----:B------:R-:W-:Y:S03]  /*8550*/  @P0 IMAD.MOV.U32 R5, RZ, RZ, R108 ;  /* 0x000000ffff050224 */ /* 0x000fe600078e006c */
[----:B------:R-:W-:Y:S02]  /*8560*/  @P1 LEA.HI.X R3, R4, c[0x0][0x254], R3, 0x1, P2 ;  /* 0x0000950004031a11 */ /* 0x000fe400010f0c03 */
[----:B------:R-:W-:Y:S03]  /*8570*/  @P0 MOV R4, R98 ;  /* 0x0000006200040202 */ /* 0x000fe60000000f00 */
[----:B------:R-:W-:Y:S01]  /*8580*/  @!PT LDS RZ, [RZ] ;  /* 0x00000000fffff984 */ /* 0x000fe20000000800 */
[----:B------:R-:W-:Y:S01]  /*8590*/  @!PT LDS RZ, [RZ] ;  /* 0x00000000fffff984 */ /* 0x000fe20000000800 */
[----:B------:R-:W-:Y:S01]  /*85a0*/  @!PT LDS RZ, [RZ] ;  /* 0x00000000fffff984 */ /* 0x000fe20000000800 */
[----:B------:R1:W-:Y:S02]  /*85b0*/  @P1 LDGSTS.E.BYPASS.LTC128B.128 [R213+0x4080], [R2.64], !P3 ;  /* 0x0408000002d51fae */ /* 0x0003e4000d901d46 */
[C---:B------:R-:W-:Y:S02]  /*85c0*/  @P0 IMAD.WIDE.U32 R4, R6.reuse, c[0x0][0x258], R4 ;  /* 0x0000960006040a25 */ /* 0x040fe400078e0004 */
[----:B------:R1:W-:Y:S02]  /*85d0*/  @P1 LDGSTS.E.BYPASS.LTC128B.128 [R213+0x5880], [R2.64+0x80], !P6 ;  /* 0x0588008002d51fae */ /* 0x0003e4000f101d46 */
[----:B------:R-:W-:Y:S02]  /*85e0*/  @P0 IMAD R6, R6, c[0x0][0x25c], R7 ;  /* 0x0000970006060a24 */ /* 0x000fe400078e0207 */
[----:B------:R1:W-:Y:S03]  /*85f0*/  @P1 LDGSTS.E.BYPASS.LTC128B.128 [R213+0x7080], [R2.64+0x100], !P5 ;  /* 0x0708010002d51fae */ /* 0x0003e6000e901d46 */
[----:B------:R-:W-:Y:S01]  /*8600*/  @P0 IADD3 R5, R5, R6, RZ ;  /* 0x0000000605050210 */ /* 0x000fe20007ffe0ff */
[----:B------:R1:W-:Y:S01]  /*8610*/  @P1 LDGSTS.E.BYPASS.LTC128B.128 [R213+0x8880], [R2.64+0x180], !P4 ;  /* 0x0888018002d51fae */ /* 0x0003e2000e101d46 */
[C---:B------:R-:W-:Y:S04]  /*8620*/  @P0 LEA R6, P2, R4.reuse, c[0x0][0x250], 0x1 ;  /* 0x0000940004060a11 */ /* 0x040fe800078408ff */
        /* <DEDUP_REMOVED lines=34> */
.L_x_4461:
[----:B-1----:R-:W-:Y:S05]  /*8850*/  BSYNC B0 ;  /* 0x0000000000007941 */ /* 0x002fea0003800000 */
.L_x_4460:
        /* <DEDUP_REMOVED lines=30> */
.L_x_4463:
[----:B------:R-:W-:Y:S05]  /*8a40*/  BSYNC B0 ;  /* 0x0000000000007941 */ /* 0x000fea0003800000 */
.L_x_4462:
        /* <DEDUP_REMOVED lines=23> */
[----:B------:R-:W-:Y:S11]  /*8bc0*/  ISETP.NE.AND P2, PT, R115, RZ, PT ;  /* 0x000000ff7300720c */ /* 0x000ff60003f45270 */
        /* <DEDUP_REMOVED lines=12> */
.L_x_4465:
[----:B------:R-:W-:Y:S05]  /*8c90*/  BSYNC B0 ;  /* 0x0000000000007941 */ /* 0x000fea0003800000 */
.L_x_4464:
[----:B------:R-:W0:Y:S01]  /*8ca0*/  LDGDEPBAR ;  /* 0x00000000000079af */ /* 0x000e220000000000 */
[----:B------:R-:W-:Y:S01]  /*8cb0*/  IADD3 R36, R36, -0x1, RZ ;  /* 0xffffffff24247810 */ /* 0x000fe20007ffe0ff */
[----:B------:R-:W-:-:S05]  /*8cc0*/  @P3 BRA `(.L_x_4466) ;  /* 0xffffa82000003947 */ /* 0x000fca000383ffff */
[----:B------:R-:W-:Y:S01]  /*8cd0*/  WARPSYNC 0xffffffff ;  /* 0xffffffff00007948 */ /* 0x000fe20003800000 */
[----:B------:R-:W-:Y:S06]  /*8ce0*/  BAR.SYNC.DEFER_BLOCKING 0x0 ;  /* 0x0000000000007b1d */ /* 0x000fec0000010000 */
.L_x_4425:
[----:B------:R-:W-:Y:S01]  /*8cf0*/  IMAD.MOV.U32 R0, RZ, RZ, c[0x0][0x2c4] ;  /* 0x0000b100ff007624 */ /* 0x000fe200078e00ff */
[----:B-1----:R-:W-:Y:S01]  /*8d00*/  IADD3 R2, R240, 0x1, -R239 ;  /* 0x00000001f0027810 */ /* 0x002fe20007ffe8ef */
[----:B------:R-:W-:-:S02]  /*8d10*/  IMAD.MOV.U32 R4, RZ, RZ, c[0x0][0x32c] ;  /* 0x0000cb00ff047624 */ /* 0x000fc400078e00ff */
        /* <DEDUP_REMOVED lines=20> */
.L_x_4469:
[----:B------:R-:W-:-:S13]  /*8e60*/  ISETP.NE.AND P0, PT, R4, 0x1, PT ;  /* 0x000000010400780c */ /* 0x000fda0003f05270 */
[----:B------:R-:W-:-:S05]  /*8e70*/  @P0 IMAD.HI.U32 R0, R2, c[0x0][0x330], RZ ;  /* 0x0000cc0002000a27 */ /* 0x000fca00078e00ff */
[----:B------:R-:W-:Y:S02]  /*8e80*/  @P0 SHF.R.U32.HI R2, RZ, c[0x0][0x334], R0 ;  /* 0x0000cd00ff020a19 */ /* 0x000fe40000011600 */
.L_x_4470:
[----:B------:R-:W-:Y:S05]  /*8e90*/  BSYNC B0 ;  /* 0x0000000000007941 */ /* 0x000fea0003800000 */
.L_x_4468:
[----:B------:R-:W-:-:S05]  /*8ea0*/  IMAD R2, R2, R4, c[0x0][0x32c] ;  /* 0x0000cb0002027624 */ /* 0x000fca00078e0204 */
[----:B------:R-:W-:-:S04]  /*8eb0*/  IMNMX R3, R3, R2, PT ;  /* 0x0000000203037217 */ /* 0x000fc80003800200 */
.L_x_4467:
[----:B------:R-:W-:Y:S01]  /*8ec0*/  IADD3 R3, R3, 0x2f, RZ ;  /* 0x0000002f03037810 */ /* 0x000fe20007ffe0ff */
[----:B------:R-:W-:-:S04]  /*8ed0*/  @P3 IMAD.HI.U32 R2, R243, c[0x0][0x2c8], RZ ;  /* 0x0000b200f3023a27 */ /* 0x000fc800078e00ff */
[----:B------:R-:W-:-:S04]  /*8ee0*/  IMAD.HI R3, R3, 0x2aaaaaab, RZ ;  /* 0x2aaaaaab03037827 */ /* 0x000fc800078e02ff */
[----:B------:R-:W-:Y:S01]  /*8ef0*/  IMAD.MOV.U32 R0, RZ, RZ, R243 ;  /* 0x000000ffff007224 */ /* 0x000fe200078e00f3 */
[----:B------:R-:W-:Y:S02]  /*8f00*/  @P3 SHF.R.U32.HI R0, RZ, c[0x0][0x2cc], R2 ;  /* 0x0000b300ff003a19 */ /* 0x000fe40000011602 */
        /* <DEDUP_REMOVED lines=16> */
.L_x_4473:
[----:B------:R-:W-:-:S04]  /*9010*/  MOV R3, c[0x0][0x32c] ;  /* 0x0000cb0000037a02 */ /* 0x000fc80000000f00 */
[----:B------:R-:W-:-:S13]  /*9020*/  ISETP.NE.AND P0, PT, R3, 0x1, PT ;  /* 0x000000010300780c */ /* 0x000fda0003f05270 */
[----:B------:R-:W-:-:S05]  /*9030*/  @P0 IMAD.HI.U32 R3, R0, c[0x0][0x330], RZ ;  /* 0x0000cc0000030a27 */ /* 0x000fca00078e00ff */
[----:B------:R-:W-:Y:S02]  /*9040*/  @P0 SHF.R.U32.HI R0, RZ, c[0x0][0x334], R3 ;  /* 0x0000cd00ff000a19 */ /* 0x000fe40000011603 */
.L_x_4474:
[----:B------:R-:W-:Y:S05]  /*9050*/  BSYNC B0 ;  /* 0x0000000000007941 */ /* 0x000fea0003800000 */
.L_x_4472:
[----:B------:R-:W-:-:S05]  /*9060*/  IMAD R0, R0, c[0x0][0x32c], RZ ;  /* 0x0000cb0000007a24 */ /* 0x000fca00078e02ff */
[----:B------:R-:W-:-:S05]  /*9070*/  IMNMX R2, R2, R0, !PT ;  /* 0x0000000002027217 */ /* 0x000fca0007800200 */
.L_x_4471:
        /* <DEDUP_REMOVED lines=38> */
.L_x_4476:
[----:B------:R-:W-:Y:S05]  /*92e0*/  BSYNC B0 ;  /* 0x0000000000007941 */ /* 0x000fea0003800000 */
.L_x_4475:
        /* <DEDUP_REMOVED lines=67> */
[--C-:B------:R-:W-:Y:S01]  /*9720*/  IMAD.IADD R2, R232, 0x1, R0.reuse ;  /* 0x00000001e8027824 */ /* 0x100fe200078e0200 */
[----:B------:R-:W-:-:S04]  /*9730*/  PRMT R0, RZ, 0x7610, R0 ;  /* 0x00007610ff007816 */ /* 0x000fc80000000000 */
[----:B------:R-:W-:-:S04]  /*9740*/  IMNMX R18, R6, R2, PT ;  /* 0x0000000206127217 */ /* 0x000fc80003800200 */
[----:B------:R-:W-:Y:S01]  /*9750*/  ISETP.GT.AND P0, PT, R18, R232, PT ;  /* 0x000000e81200720c */ /* 0x000fe20003f04270 */
[----:B------:R1:W-:-:S12]  /*9760*/  STL [R1+0x4], R18 ;  /* 0x0000041201007387 */ /* 0x0003d80000100800 */
[----:B------:R-:W-:Y:S05]  /*9770*/  @!P0 BRA `(.L_x_4477) ;  /* 0x00016d4000008947 */ /* 0x000fea0003800000 */
[----:B------:R-:W2:Y:S01]  /*9780*/  LDL R19, [R1] ;  /* 0x0000000001137983 */ /* 0x000ea20000100800 */
[----:B------:R-:W-:-:S03]  /*9790*/  ISETP.NE.U32.AND P0, PT, RZ, c[0x0][0x340], PT ;  /* 0x0000d000ff007a0c */ /* 0x000fc60003f05070 */
[----:B------:R-:W3:Y:S01]  /*97a0*/  S2R R7, SR_TID.X ;  /* 0x0000000000077919 */ /* 0x000ee20000002100 */
[----:B------:R-:W-:-:S13]  /*97b0*/  ISETP.NE.AND.EX P1, PT, RZ, c[0x0][0x344], PT, P0 ;  /* 0x0000d100ff007a0c */ /* 0x000fda0003f25300 */
[----:B------:R-:W-:-:S04]  /*97c0*/  @P1 IMAD.MOV.U32 R2, RZ, RZ, 0x4 ;  /* 0x00000004ff021424 */ /* 0x000fc800078e00ff */
[----:B------:R-:W-:-:S05]  /*97d0*/  @P1 IMAD.WIDE R2, R251, R2, c[0x0][0x340] ;  /* 0x0000d000fb021625 */ /* 0x000fca00078e0202 */
[----:B------:R3:W4:Y:S01]  /*97e0*/  @P1 LDG.E R17, [R2.64] ;  /* 0x0000000602111981 */ /* 0x000722000c1e1900 */
[----:B------:R-:W-:Y:S02]  /*97f0*/  SHF.R.S32.HI R0, RZ, 0x1f, R176 ;  /* 0x0000001fff007819 */ /* 0x000fe400000114b0 */
[----:B------:R-:W-:Y:S02]  /*9800*/  ISETP.NE.U32.AND P0, PT, RZ, c[0x0][0x348], PT ;  /* 0x0000d200ff007a0c */ /* 0x000fe40003f05070 */
[----:B------:R-:W-:Y:S01]  /*9810*/  SHF.R.S32.HI R15, RZ, 0x1f, R251 ;  /* 0x0000001fff0f7819 */ /* 0x000fe200000114fb */
[----:B------:R-:W-:Y:S01]  /*9820*/  IMAD R0, R0, c[0x0][0x178], RZ ;  /* 0x00005e0000007a24 */ /* 0x000fe200078e02ff */
[----:B------:R-:W-:Y:S02]  /*9830*/  ISETP.NE.AND.EX P0, PT, RZ, c[0x0][0x34c], PT, P0 ;  /* 0x0000d300ff007a0c */ /* 0x000fe40003f05300 */
[----:B------:R-:W-:Y:S01]  /*9840*/  SHF.R.S32.HI R9, RZ, 0x1f, R229 ;  /* 0x0000001fff097819 */ /* 0x000fe200000114e5 */
[----:B------:R-:W-:Y:S01]  /*9850*/  IMAD R0, R176, c[0x0][0x17c], R0 ;  /* 0x00005f00b0007a24 */ /* 0x000fe200078e0200 */
[----:B------:R-:W-:-:S02]  /*9860*/  SEL R6, R15, RZ, !P0 ;  /* 0x000000ff0f067207 */ /* 0x000fc40004000000 */
[----:B------:R-:W-:Y:S02]  /*9870*/  ISETP.GE.AND P2, PT, R136, c[0x0][0x1d4], PT ;  /* 0x0000750088007a0c */ /* 0x000fe40003f46270 */
[----:B------:R-:W-:Y:S01]  /*9880*/  LOP3.LUT R212, R212, 0xfffffdff, RZ, 0xc0, !PT ;  /* 0xfffffdffd4d47812 */ /* 0x000fe200078ec0ff */
[----:B------:R-:W-:Y:S01]  /*9890*/  IMAD R6, R6, c[0x0][0x1c0], RZ ;  /* 0x0000700006067a24 */ /* 0x000fe200078e02ff */
[----:B------:R-:W-:Y:S02]  /*98a0*/  IADD3 R122, R18, -0x1, RZ ;  /* 0xffffffff127a7810 */ /* 0x000fe40007ffe0ff */
[----:B------:R-:W-:Y:S02]  /*98b0*/  ISETP.GE.AND P4, PT, R230, c[0x0][0x198], PT ;  /* 0x00006600e6007a0c */ /* 0x000fe40003f86270 */
[----:B---3--:R-:W-:-:S04]  /*98c0*/  LEA.HI R2, R187, R7, RZ, 0x3 ;  /* 0x00000007bb027211 */ /* 0x008fc800078f18ff */
[----:B------:R-:W-:Y:S01]  /*98d0*/  LOP3.LUT R4, R2, 0xfffffff8, RZ, 0xc0, !PT ;  /* 0xfffffff802047812 */ /* 0x000fe200078ec0ff */
[----:B------:R-:W-:-:S04]  /*98e0*/  IMAD.WIDE.U32 R2, R176, c[0x0][0x178], RZ ;  /* 0x00005e00b0027a25 */ /* 0x000fc800078e00ff */
[----:B------:R-:W-:Y:S01]  /*98f0*/  IMAD.IADD R100, R7, 0x1, -R4 ;  /* 0x0000000107647824 */ /* 0x000fe200078e0a04 */
[----:B------:R-:W-:Y:S01]  /*9900*/  SEL R4, R251, RZ, !P0 ;  /* 0x000000fffb047207 */ /* 0x000fe20004000000 */
[----:B------:R-:W-:-:S03]  /*9910*/  IMAD.IADD R3, R3, 0x1, R0 ;  /* 0x0000000103037824 */ /* 0x000fc600078e0200 */
[----:B------:R-:W-:-:S05]  /*9920*/  LEA R0, R100, R229, 0x5 ;  /* 0x000000e564007211 */ /* 0x000fca00078e28ff */
[----:B------:R-:W-:-:S04]  /*9930*/  IMAD.IADD R5, R243, 0x1, R0 ;  /* 0x00000001f3057824 */ /* 0x000fc800078e0200 */
[----:B------:R-:W-:-:S04]  /*9940*/  @P3 IMAD.HI.U32 R7, R5, c[0x0][0x2c8], RZ ;  /* 0x0000b20005073a27 */ /* 0x000fc800078e00ff */
[----:B------:R-:W-:Y:S01]  /*9950*/  IMAD.MOV.U32 R0, RZ, RZ, R5 ;  /* 0x000000ffff007224 */ /* 0x000fe200078e0005 */
[----:B------:R-:W-:Y:S01]  /*9960*/  @P3 SHF.R.U32.HI R0, RZ, c[0x0][0x2cc], R7 ;  /* 0x0000b300ff003a19 */ /* 0x000fe20000011607 */
[----:B------:R-:W-:Y:S01]  /*9970*/  IMAD R7, R4, c[0x0][0x1c4], R6 ;  /* 0x0000710004077a24 */ /* 0x000fe200078e0206 */
[----:B------:R-:W-:Y:S02]  /*9980*/  ISETP.GE.AND P3, PT, R139, c[0x0][0x1d4], PT ;  /* 0x000075008b007a0c */ /* 0x000fe40003f66270 */
[--C-:B------:R-:W-:Y:S01]  /*9990*/  SHF.R.S32.HI R6, RZ, 0x1f, R0.reuse ;  /* 0x0000001fff067819 */ /* 0x100fe20000011400 */
[----:B------:R-:W-:-:S04]  /*99a0*/  IMAD.MOV R8, RZ, RZ, -R0 ;  /* 0x000000ffff087224 */ /* 0x000fc800078e0a00 */
[----:B------:R-:W-:Y:S02]  /*99b0*/  IMAD R6, R6, c[0x0][0x1b0], RZ ;  /* 0x00006c0006067a24 */ /* 0x000fe400078e02ff */
[----:B------:R-:W-:Y:S02]  /*99c0*/  IMAD R5, R8, c[0x0][0x2c4], R5 ;  /* 0x0000b10008057a24 */ /* 0x000fe400078e0205 */
[----:B------:R-:W-:Y:S02]  /*99d0*/  IMAD R14, R0, c[0x0][0x1b4], R6 ;  /* 0x00006d00000e7a24 */ /* 0x000fe400078e0206 */
[----:B------:R-:W-:-:S04]  /*99e0*/  @P3 LOP3.LUT R212, R212, 0x200, RZ, 0xfc, !PT ;  /* 0x00000200d4d43812 */ /* 0x000fc800078efcff */
[----:B------:R-:W-:-:S04]  /*99f0*/  LOP3.LUT R212, R212, 0xfffffbff, RZ, 0xc0, !PT ;  /* 0xfffffbffd4d47812 */ /* 0x000fc800078ec0ff */
[----:B------:R-:W-:-:S04]  /*9a00*/  @P2 LOP3.LUT R212, R212, 0x400, RZ, 0xfc, !PT ;  /* 0x00000400d4d42812 */ /* 0x000fc800078efcff */
[----:B------:R-:W-:Y:S01]  /*9a10*/  LOP3.LUT R212, R212, 0xfffffeff, RZ, 0xc0, !PT ;  /* 0xfffffeffd4d47812 */ /* 0x000fe200078ec0ff */
[----:B--2---:R-:W-:-:S04]  /*9a20*/  IMAD.WIDE.U32 R2, R19, c[0x0][0x1b8], R2 ;  /* 0x00006e0013027a25 */ /* 0x004fc800078e0002 */
[----:B------:R-:W-:-:S04]  /*9a30*/  IMAD R3, R19, c[0x0][0x1bc], R3 ;  /* 0x00006f0013037a24 */ /* 0x000fc800078e0203 */
[----:B------:R-:W-:Y:S01]  /*9a40*/  IMAD.WIDE.U32 R2, R4, c[0x0][0x1c0], R2 ;  /* 0x0000700004027a25 */ /* 0x000fe200078e0002 */
[----:B------:R-:W-:-:S04]  /*9a50*/  IADD3 R4, P0, R229, R11, RZ ;  /* 0x0000000be5047210 */ /* 0x000fc80007f1e0ff */
[----:B------:R-:W-:Y:S02]  /*9a60*/  IADD3 R3, R3, R7, RZ ;  /* 0x0000000703037210 */ /* 0x000fe40007ffe0ff */
[----:B------:R-:W-:-:S03]  /*9a70*/  LEA.HI.X.SX32 R12, R11, R9, 0x1, P0 ;  /* 0x000000090b0c7211 */ /* 0x000fc600000f0eff */
[----:B------:R-:W-:-:S04]  /*9a80*/  IMAD.WIDE.U32 R6, R0, c[0x0][0x1b0], R2 ;  /* 0x00006c0000067a25 */ /* 0x000fc800078e0002 */
[----:B------:R-:W-:Y:S02]  /*9a90*/  IMAD.MOV.U32 R2, RZ, RZ, R136 ;  /* 0x000000ffff027224 */ /* 0x000fe400078e0088 */
[----:B------:R-:W-:Y:S02]  /*9aa0*/  IMAD.MOV.U32 R3, RZ, RZ, R137 ;  /* 0x000000ffff037224 */ /* 0x000fe400078e0089 */
[----:B------:R-:W-:Y:S02]  /*9ab0*/  IMAD R0, R12, c[0x0][0x208], RZ ;  /* 0x000082000c007a24 */ /* 0x000fe400078e02ff */
[----:B------:R-:W-:-:S04]  /*9ac0*/  IMAD.WIDE.U32 R10, R4, c[0x0][0x1e0], R2 ;  /* 0x00007800040a7a25 */ /* 0x000fc800078e0002 */
[----:B------:R-:W-:Y:S01]  /*9ad0*/  IMAD.WIDE.U32 R8, R4, c[0x0][0x208], R2 ;  /* 0x0000820004087a25 */ /* 0x000fe200078e0002 */
[----:B------:R-:W-:Y:S02]  /*9ae0*/  SHF.R.S32.HI R2, RZ, 0x1f, R5 ;  /* 0x0000001fff027819 */ /* 0x000fe40000011405 */
[----:B------:R-:W-:Y:S01]  /*9af0*/  IADD3 R3, R7, R14, RZ ;  /* 0x0000000e07037210 */ /* 0x000fe20007ffe0ff */
[----:B------:R-:W-:Y:S01]  /*9b00*/  IMAD R13, R12, c[0x0][0x1e0], RZ ;  /* 0x000078000c0d7a24 */ /* 0x000fe200078e02ff */
[----:B------:R-:W-:Y:S01]  /*9b10*/  SEL R7, RZ, 0xffffffff, P3 ;  /* 0xffffffffff077807 */ /* 0x000fe20001800000 */
[----:B------:R-:W-:Y:S01]  /*9b20*/  IMAD R12, R4, c[0x0][0x20c], R0 ;  /* 0x00008300040c7a24 */ /* 0x000fe200078e0200 */
[----:B------:R-:W-:Y:S01]  /*9b30*/  ISETP.GE.AND P3, PT, R230, c[0x0][0x1d4], PT ;  /* 0x00007500e6007a0c */ /* 0x000fe20003f66270 */
[----:B------:R-:W-:Y:S02]  /*9b40*/  IMAD R0, R2, c[0x0][0x1a8], RZ ;  /* 0x00006a0002007a24 */ /* 0x000fe400078e02ff */
[----:B------:R-:W-:Y:S01]  /*9b50*/  IMAD.MOV.U32 R2, RZ, RZ, R6 ;  /* 0x000000ffff027224 */ /* 0x000fe200078e0006 */
[----:B------:R-:W-:Y:S01]  /*9b60*/  MOV R6, R10 ;  /* 0x0000000a00067202 */ /* 0x000fe20000000f00 */
[----:B------:R-:W-:-:S02]  /*9b70*/  IMAD R0, R5, c[0x0][0x1ac], R0 ;  /* 0x00006b0005007a24 */ /* 0x000fc400078e0200 */
[----:B------:R-:W-:-:S04]  /*9b80*/  IMAD.WIDE.U32 R2, R5, c[0x0][0x1a8], R2 ;  /* 0x00006a0005027a25 */ /* 0x000fc800078e0002 */
[----:B------:R-:W-:Y:S01]  /*9b90*/  IMAD.IADD R0, R3, 0x1, R0 ;  /* 0x0000000103007824 */ /* 0x000fe200078e0200 */
[----:B------:R-:W-:Y:S01]  /*9ba0*/  LEA R16, P0, R2, c[0x0][0x160], 0x1 ;  /* 0x0000580002107a11 */ /* 0x000fe200078008ff */
[----:B------:R-:W-:Y:S01]  /*9bb0*/  IMAD.IADD R5, R9, 0x1, R12 ;  /* 0x0000000109057824 */ /* 0x000fe200078e020c */
[----:B----4-:R-:W-:Y:S01]  /*9bc0*/  @P1 SHF.R.S32.HI R3, RZ, 0x1f, R17 ;  /* 0x0000001fff031819 */ /* 0x010fe20000011411 */
[----:B------:R-:W-:Y:S01]  /*9bd0*/  IMAD R13, R4, c[0x0][0x1e4], R13 ;  /* 0x00007900040d7a24 */ /* 0x000fe200078e020d */
[----:B------:R-:W-:Y:S01]  /*9be0*/  LEA.HI.X R12, R2, c[0x0][0x164], R0, 0x1, P0 ;  /* 0x00005900020c7a11 */ /* 0x000fe200000f0c00 */
[----:B------:R-:W-:Y:S01]  /*9bf0*/  IMAD.SHL.U32 R7, R7, 0x2, RZ ;  /* 0x0000000207077824 */ /* 0x000fe200078e00ff */
[----:B------:R-:W-:Y:S01]  /*9c00*/  SEL R4, RZ, 0x1, P2 ;  /* 0x00000001ff047807 */ /* 0x000fe20001000000 */
[----:B------:R-:W-:Y:S01]  /*9c10*/  @P1 IMAD.MOV.U32 R2, RZ, RZ, R17 ;  /* 0x000000ffff021224 */ /* 0x000fe200078e0011 */
[----:B------:R-:W-:Y:S01]  /*9c20*/  ISETP.NE.U32.AND P0, PT, RZ, c[0x0][0x350], PT ;  /* 0x0000d400ff007a0c */ /* 0x000fe20003f05070 */
[----:B------:R-:W-:Y:S01]  /*9c30*/  @!P1 IMAD.MOV.U32 R3, RZ, RZ, R15 ;  /* 0x000000ffff039224 */ /* 0x000fe200078e000f */
[----:B------:R-:W-:Y:S01]  /*9c40*/  LOP3.LUT R14, R7, 0x2, R4, 0xe2, !PT ;  /* 0x00000002070e7812 */ /* 0x000fe200078ee204 */
[----:B------:R-:W-:Y:S01]  /*9c50*/  IMAD.MOV.U32 R4, RZ, RZ, R8 ;  /* 0x000000ffff047224 */ /* 0x000fe200078e0008 */
[----:B------:R-:W-:Y:S01]  /*9c60*/  @!P1 MOV R2, R251 ;  /* 0x000000fb00029202 */ /* 0x000fe20000000f00 */
[----:B------:R-:W-:Y:S01]  /*9c70*/  IMAD.IADD R15, R229, 0x1, R243 ;  /* 0x00000001e50f7824 */ /* 0x000fe200078e02f3 */
[----:B------:R-:W-:Y:S01]  /*9c80*/  ISETP.NE.AND.EX P0, PT, RZ, c[0x0][0x354], PT, P0 ;  /* 0x0000d500ff007a0c */ /* 0x000fe20003f05300 */
[----:B------:R-:W-:Y:S01]  /*9c90*/  IMAD.WIDE.U32 R4, R19, c[0x0][0x210], R4 ;  /* 0x0000840013047a25 */ /* 0x000fe200078e0004 */
[----:B------:R-:W-:-:S02]  /*9ca0*/  IADD3 R7, R11, R13, RZ ;  /* 0x0000000d0b077210 */ /* 0x000fc40007ffe0ff */
[----:B------:R-:W-:Y:S01]  /*9cb0*/  ISETP.GE.AND P2, PT, R231, c[0x0][0x1d4], PT ;  /* 0x00007500e7007a0c */ /* 0x000fe20003f46270 */
[C---:B------:R-:W-:Y:S01]  /*9cc0*/  IMAD R5, R19.reuse, c[0x0][0x214], R5 ;  /* 0x0000850013057a24 */ /* 0x040fe200078e0205 */
[----:B------:R-:W-:Y:S01]  /*9cd0*/  SEL R0, R2, RZ, !P0 ;  /* 0x000000ff02007207 */ /* 0x000fe20004000000 */
[C---:B------:R-:W-:Y:S01]  /*9ce0*/  IMAD.WIDE.U32 R6, R19.reuse, c[0x0][0x1e8], R6 ;  /* 0x00007a0013067a25 */ /* 0x040fe200078e0006 */
[----:B------:R-:W-:Y:S02]  /*9cf0*/  SEL R9, RZ, 0x4, P3 ;  /* 0x00000004ff097807 */ /* 0x000fe40001800000 */
[----:B------:R-:W-:Y:S01]  /*9d00*/  SEL R8, RZ, 0x8, P2 ;  /* 0x00000008ff087807 */ /* 0x000fe20001000000 */
[----:B------:R-:W-:Y:S01]  /*9d10*/  IMAD R7, R19, c[0x0][0x1ec], R7 ;  /* 0x00007b0013077a24 */ /* 0x000fe200078e0207 */
[----:B------:R-:W-:Y:S01]  /*9d20*/  SEL R2, R3, RZ, !P0 ;  /* 0x000000ff03027207 */ /* 0x000fe20004000000 */
[----:B------:R-:W-:Y:S01]  /*9d30*/  IMAD.WIDE.U32 R236, R0, c[0x0][0x218], R4 ;  /* 0x0000860000ec7a25 */ /* 0x000fe200078e0004 */
[----:B------:R-:W-:-:S02]  /*9d40*/  LOP3.LUT R127, R8, R14, R9, 0xfe, !PT ;  /* 0x0000000e087f7212 */ /* 0x000fc400078efe09 */
[----:B------:R-:W-:Y:S01]  /*9d50*/  @P3 LOP3.LUT R212, R212, 0x100, RZ, 0xfc, !PT ;  /* 0x00000100d4d43812 */ /* 0x000fe200078efcff */
[C---:B------:R-:W-:Y:S01]  /*9d60*/  IMAD R8, R2.reuse, c[0x0][0x1f0], RZ ;  /* 0x00007c0002087a24 */ /* 0x040fe200078e02ff */
[----:B------:R-:W-:Y:S01]  /*9d70*/  ISETP.GE.AND P1, PT, R139, c[0x0][0x198], PT ;  /* 0x000066008b007a0c */ /* 0x000fe20003f26270 */
[----:B------:R-:W-:Y:S01]  /*9d80*/  IMAD R3, R2, c[0x0][0x218], RZ ;  /* 0x0000860002037a24 */ /* 0x000fe200078e02ff */
[----:B------:R-:W-:Y:S01]  /*9d90*/  LOP3.LUT R212, R212, 0xffffff7f, RZ, 0xc0, !PT ;  /* 0xffffff7fd4d47812 */ /* 0x000fe200078ec0ff */
[----:B------:R-:W-:Y:S01]  /*9da0*/  IMAD.WIDE.U32 R234, R0, c[0x0][0x1f0], R6 ;  /* 0x00007c0000ea7a25 */ /* 0x000fe200078e0006 */
[----:B------:R-:W-:Y:S02]  /*9db0*/  ISETP.GE.AND P3, PT, R231, c[0x0][0x198], PT ;  /* 0x00006600e7007a0c */ /* 0x000fe40003f66270 */
[----:B------:R-:W-:Y:S01]  /*9dc0*/  @P2 LOP3.LUT R212, R212, 0x80, RZ, 0xfc, !PT ;  /* 0x00000080d4d42812 */ /* 0x000fe200078efcff */
[----:B------:R-:W-:Y:S01]  /*9dd0*/  IMAD R2, R0, c[0x0][0x1f4], R8 ;  /* 0x00007d0000027a24 */ /* 0x000fe200078e0208 */
[----:B------:R-:W-:Y:S01]  /*9de0*/  ISETP.GE.AND P2, PT, R136, c[0x0][0x198], PT ;  /* 0x0000660088007a0c */ /* 0x000fe20003f46270 */
[----:B------:R-:W-:-:S03]  /*9df0*/  IMAD R0, R0, c[0x0][0x21c], R3 ;  /* 0x0000870000007a24 */ /* 0x000fc600078e0203 */
[----:B------:R-:W-:Y:S01]  /*9e00*/  IADD3 R233, R235, R2, RZ ;  /* 0x00000002ebe97210 */ /* 0x000fe20007ffe0ff */
[----:B------:R-:W-:Y:S01]  /*9e10*/  IMAD.IADD R238, R237, 0x1, R0 ;  /* 0x00000001edee7824 */ /* 0x000fe200078e0200 */
[----:B------:R-:W-:Y:S05]  /*9e20*/  BRA.DIV ~URZ, `(.L_x_4478) ;  /* 0x0001bdc27f007947 */ /* 0x000fea000b800000 */
[----:B------:R2:W3:Y:S02]  /*9e30*/  SHFL.IDX PT, R4, R12, RZ, 0x181f ;  /* 0x00181fff0c047589 */ /* 0x0004e400000e0000 */
.L_x_4671:
[----:B------:R-:W-:Y:S05]  /*9e40*/  BRA.DIV ~URZ, `(.L_x_4479) ;  /* 0x0001be127f007947 */ /* 0x000fea000b800000 */
[----:B------:R4:W1:Y:S02]  /*9e50*/  SHFL.IDX PT, R2, R16, RZ, 0x181f ;  /* 0x00181fff10027589 */ /* 0x00086400000e0000 */
.L_x_4672:
        /* <DEDUP_REMOVED lines=10> */
[----:B-1----:R-:W-:-:S04]  /*9f00*/  LEA R10, P0, R136, R2, 0x1 ;  /* 0x00000002880a7211 */ /* 0x002fc800078008ff */
        /* <DEDUP_REMOVED lines=14> */
.L_x_4481:
[----:B------:R-:W-:Y:S05]  /*9ff0*/  BSYNC B0 ;  /* 0x0000000000007941 */ /* 0x000fea0003800000 */
.L_x_4480:
[----:B------:R-:W-:Y:S05]  /*a000*/  BRA.DIV ~URZ, `(.L_x_4482) ;  /* 0x0001bcc27f007947 */ /* 0x000fea000b800000 */
[----:B---3--:R3:W2:Y:S04]  /*a010*/  SHFL.IDX PT, R4, R12, 0x1, 0x181f ;  /* 0x00381f000c047f89 */ /* 0x0086a800000e0000 */
[----:B-1----:R3:W1:Y:S02]  /*a020*/  SHFL.IDX PT, R2, R16, 0x1, 0x181f ;  /* 0x00381f0010027f89 */ /* 0x00266400000e0000 */
.L_x_4673:
[----:B------:R-:W-:Y:S01]  /*a030*/  IADD3 R3, R15, 0x20, RZ ;  /* 0x000000200f037810 */ /* 0x000fe20007ffe0ff */
[----:B------:R-:W-:Y:S01]  /*a040*/  BSSY B0, `(.L_x_4483) ;  /* 0x0000014000007945 */ /* 0x000fe20003800000 */
[----:B------:R-:W-:Y:S02]  /*a050*/  LOP3.LUT R212, R212, 0xfffffffe, RZ, 0xc0, !PT ;  /* 0xfffffffed4d47812 */ /* 0x000fe400078ec0ff */
[----:B------:R-:W-:-:S13]  /*a060*/  ISETP.GE.AND P0, PT, R3, R41, PT ;  /* 0x000000290300720c */ /* 0x000fda0003f06270 */
[----:B------:R-:W-:Y:S01]  /*a070*/  @P0 LOP3.LUT R212, R212, 0x1, RZ, 0xfc, !PT ;  /* 0x00000001d4d40812 */ /* 0x000fe200078efcff */
        /* <DEDUP_REMOVED lines=16> */
.L_x_4484:
[----:B------:R-:W-:Y:S05]  /*a180*/  BSYNC B0 ;  /* 0x0000000000007941 */ /* 0x000fea0003800000 */
.L_x_4483:
[----:B------:R-:W-:Y:S05]  /*a190*/  BRA.DIV ~URZ, `(.L_x_4485) ;  /* 0x0001bc027f007947 */ /* 0x000fea000b800000 */
[----:B--2---:R2:W3:Y:S02]  /*a1a0*/  SHFL.IDX PT, R4, R12, 0x2, 0x181f ;  /* 0x00581f000c047f89 */ /* 0x0044e400000e0000 */
.L_x_4674:
[----:B------:R-:W-:Y:S05]  /*a1b0*/  BRA.DIV ~URZ, `(.L_x_4486) ;  /* 0x0001bc527f007947 */ /* 0x000fea000b800000 */
[----:B-1----:R1:W2:Y:S02]  /*a1c0*/  SHFL.IDX PT, R2, R16, 0x2, 0x181f ;  /* 0x00581f0010027f89 */ /* 0x0022a400000e0000 */
.L_x_4675:
[----:B------:R-:W-:Y:S01]  /*a1d0*/  IADD3 R3, R15, 0x40, RZ ;  /* 0x000000400f037810 */ /* 0x000fe20007ffe0ff */
[----:B------:R-:W-:Y:S01]  /*a1e0*/  BSSY B0, `(.L_x_4487) ;  /* 0x0000014000007945 */ /* 0x000fe20003800000 */
[----:B------:R-:W-:Y:S02]  /*a1f0*/  LOP3.LUT R212, R212, 0xfffffffd, RZ, 0xc0, !PT ;  /* 0xfffffffdd4d47812 */ /* 0x000fe400078ec0ff */
[----:B------:R-:W-:-:S13]  /*a200*/  ISETP.GE.AND P0, PT, R3, R41, PT ;  /* 0x000000290300720c */ /* 0x000fda0003f06270 */
[----:B------:R-:W-:Y:S01]  /*a210*/  @P0 LOP3.LUT R212, R212, 0x2, RZ, 0xfc, !PT ;  /* 0x00000002d4d40812 */ /* 0x000fe200078efcff */
[----:B------:R-:W-:Y:S05]  /*a220*/  @P0 BRA `(.L_x_4488) ;  /* 0x000000f000000947 */ /* 0x000fea0003800000 */
[----:B--2---:R-:W-:-:S04]  /*a230*/  LEA R10, P0, R136, R2, 0x1 ;  /* 0x00000002880a7211 */ /* 0x004fc800078008ff */
        /* <DEDUP_REMOVED lines=14> */
.L_x_4488:
[----:B------:R-:W-:Y:S05]  /*a320*/  BSYNC B0 ;  /* 0x0000000000007941 */ /* 0x000fea0003800000 */
.L_x_4487:
[----:B------:R-:W-:Y:S05]  /*a330*/  BRA.DIV ~URZ, `(.L_x_4489) ;  /* 0x0001bb427f007947 */ /* 0x000fea000b800000 */
[----:B---3--:R3:W1:Y:S04]  /*a340*/  SHFL.IDX PT, R4, R12, 0x3, 0x181f ;  /* 0x00781f000c047f89 */ /* 0x00866800000e0000 */
[----:B--2---:R3:W2:Y:S02]  /*a350*/  SHFL.IDX PT, R2, R16, 0x3, 0x181f ;  /* 0x00781f0010027f89 */ /* 0x0046a400000e0000 */
.L_x_4676:
[----:B---3--:R-:W3:Y:S01]  /*a360*/  LDL R147, [R1+0x4] ;  /* 0x0000040001937983 */ /* 0x008ee20000100800 */
[----:B------:R-:W-:Y:S01]  /*a370*/  IADD3 R3, R15, 0x60, RZ ;  /* 0x000000600f037810 */ /* 0x000fe20007ffe0ff */
[----:B------:R-:W-:Y:S01]  /*a380*/  IMAD.MOV.U32 R101, RZ, RZ, 0x30 ;  /* 0x00000030ff657424 */ /* 0x000fe200078e00ff */
[----:B------:R-:W-:Y:S01]  /*a390*/  SHF.R.S32.HI R133, RZ, 0x1f, R122 ;  /* 0x0000001fff857819 */ /* 0x000fe2000001147a */
[----:B------:R-:W-:Y:S01]  /*a3a0*/  IMAD.MOV.U32 R134, RZ, RZ, R234 ;  /* 0x000000ffff867224 */ /* 0x000fe200078e00ea */
[----:B------:R-:W-:Y:S01]  /*a3b0*/  ISETP.GE.AND P5, PT, R3, R41, PT ;  /* 0x000000290300720c */ /* 0x000fe20003fa6270 */
[----:B------:R-:W-:Y:S01]  /*a3c0*/  IMAD.MOV.U32 R135, RZ, RZ, R233 ;  /* 0x000000ffff877224 */ /* 0x000fe200078e00e9 */
[----:B-1--4-:R-:W-:Y:S01]  /*a3d0*/  P2R R16, PR, RZ, 0x40 ;  /* 0x00000040ff107803 */ /* 0x012fe20000000000 */
[----:B------:R-:W-:Y:S01]  /*a3e0*/  IMAD.MOV.U32 R140, RZ, RZ, c[0x0][0x2c4] ;  /* 0x0000b100ff8c7624 */ /* 0x000fe200078e00ff */
[----:B------:R-:W-:-:S09]  /*a3f0*/  LOP3.LUT P6, RZ, R212, 0x400, RZ, 0xc0, !PT ;  /* 0x00000400d4ff7812 */ /* 0x000fd200078cc0ff */
[----:B--2---:R-:W-:-:S04]  /*a400*/  @!P5 LEA R12, P0, R230, R2, 0x1 ;  /* 0x00000002e60cd211 */ /* 0x004fc800078008ff */
[----:B------:R-:W-:Y:S02]  /*a410*/  @!P5 LEA.HI.X R13, R230, R4, R13, 0x1, P0 ;  /* 0x00000004e60dd211 */ /* 0x000fe400000f0c0d */
        /* <DEDUP_REMOVED lines=8> */
[C---:B------:R-:W-:Y:S01]  /*a4a0*/  @!P5 LEA R10, P0, R231.reuse, R2, 0x1 ;  /* 0x00000002e70ad211 */ /* 0x040fe200078008ff */
[----:B------:R-:W-:Y:S02]  /*a4b0*/  IMAD.WIDE.U32 R2, R122, c[0x0][0x1e0], RZ ;  /* 0x000078007a027a25 */ /* 0x000fe400078e00ff */
[----:B------:R2:W-:Y:S01]  /*a4c0*/  @!P5 LDGSTS.E.BYPASS.LTC128B.128 [R217+0x17080], [R6.64], !P1 ;  /* 0x1708000006d9dfae */ /* 0x0005e2000c901d46 */
[----:B------:R-:W-:Y:S01]  /*a4d0*/  @!P5 LEA.HI.X R11, R231, R4, R14, 0x1, P0 ;  /* 0x00000004e70bd211 */ /* 0x000fe200000f0c0e */
[----:B------:R-:W-:Y:S02]  /*a4e0*/  IMAD R4, R133, c[0x0][0x1e0], RZ ;  /* 0x0000780085047a24 */ /* 0x000fe400078e02ff */
[----:B------:R4:W-:Y:S01]  /*a4f0*/  @!P5 LDGSTS.E.BYPASS.LTC128B.128 [R217+0x1b080], [R12.64], !P4 ;  /* 0x1b0800000cd9dfae */ /* 0x0009e2000e101d46 */
[----:B------:R-:W-:Y:S01]  /*a500*/  LOP3.LUT P4, RZ, R212, 0x80, RZ, 0xc0, !PT ;  /* 0x00000080d4ff7812 */ /* 0x000fe2000788c0ff */
[----:B------:R-:W-:-:S02]  /*a510*/  IMAD R4, R122, c[0x0][0x1e4], R4 ;  /* 0x000079007a047a24 */ /* 0x000fc400078e0204 */
[----:B------:R4:W-:Y:S01]  /*a520*/  @!P5 LDGSTS.E.BYPASS.LTC128B.128 [R217+0x1f080], [R10.64], !P3 ;  /* 0x1f0800000ad9dfae */ /* 0x0009e2000d901d46 */
[----:B------:R-:W-:Y:S01]  /*a530*/  LOP3.LUT P3, RZ, R212, 0x100, RZ, 0xc0, !PT ;  /* 0x00000100d4ff7812 */ /* 0x000fe2000786c0ff */
[----:B------:R-:W-:Y:S02]  /*a540*/  IMAD.IADD R4, R3, 0x1, R4 ;  /* 0x0000000103047824 */ /* 0x000fe400078e0204 */
[----:B------:R-:W-:Y:S01]  /*a550*/  IMAD.WIDE.U32 R2, R2, 0x30, R134 ;  /* 0x0000003002027825 */ /* 0x000fe200078e0086 */
[----:B------:R-:W0:Y:S01]  /*a560*/  LDGDEPBAR ;  /* 0x00000000000079af */ /* 0x000e220000000000 */
[----:B------:R-:W-:Y:S02]  /*a570*/  WARPSYNC 0xffffffff ;  /* 0xffffffff00007948 */ /* 0x000fe40003800000 */
[----:B------:R-:W-:-:S04]  /*a580*/  IMAD R5, R4, 0x30, RZ ;  /* 0x0000003004057824 */ /* 0x000fc800078e02ff */
[----:B------:R-:W-:Y:S02]  /*a590*/  IMAD.IADD R3, R3, 0x1, R5 ;  /* 0x0000000103037824 */ /* 0x000fe400078e0205 */
[----:B--2---:R-:W-:-:S04]  /*a5a0*/  IMAD.MOV.U32 R7, RZ, RZ, 0x20 ;  /* 0x00000020ff077424 */ /* 0x004fc800078e00ff */
[----:B-1----:R-:W-:Y:S01]  /*a5b0*/  IMAD R8, R7, c[0x0][0x1e4], RZ ;  /* 0x0000790007087a24 */ /* 0x002fe200078e02ff */
[----:B------:R-:W-:Y:S01]  /*a5c0*/  BAR.SYNC.DEFER_BLOCKING 0x0 ;  /* 0x0000000000007b1d */ /* 0x000fe20000010000 */
[----:B---3--:R-:W-:-:S04]  /*a5d0*/  IMAD R101, R147, -0x30, R101 ;  /* 0xffffffd093657824 */ /* 0x008fc800078e0265 */
[----:B------:R-:W-:-:S05]  /*a5e0*/  IMAD.IADD R132, R240, 0x1, R101 ;  /* 0x00000001f0847824 */ /* 0x000fca00078e0265 */
[----:B------:R-:W-:-:S05]  /*a5f0*/  IMNMX R6, R132, 0x30, PT ;  /* 0x0000003084067817 */ /* 0x000fca0003800200 */
[----:B------:R-:W-:Y:S02]  /*a600*/  IMAD.IADD R4, R6, 0x1, -R229 ;  /* 0x0000000106047824 */ /* 0x000fe400078e0ae5 */
[----:B------:R-:W-:-:S03]  /*a610*/  IMAD.WIDE.U32 R6, R7, c[0x0][0x1e0], RZ ;  /* 0x0000780007067a25 */ /* 0x000fc600078e00ff */
[----:B------:R-:W-:-:S13]  /*a620*/  ISETP.GE.AND P0, PT, R4, 0x21, PT ;  /* 0x000000210400780c */ /* 0x000fda0003f06270 */
        /* <DEDUP_REMOVED lines=11> */
[----:B------:R-:W-:Y:S02]  /*a6e0*/  LOP3.LUT P2, RZ, R212, 0x200, RZ, 0xc0, !PT ;  /* 0x00000200d4ff7812 */ /* 0x000fe4000784c0ff */
[----:B------:R-:W-:-:S11]  /*a6f0*/  ISETP.NE.AND P6, PT, R16, RZ, PT ;  /* 0x000000ff1000720c */ /* 0x000fd60003fc5270 */
        /* <DEDUP_REMOVED lines=13> */
.L_x_4490:
[----:B------:R-:W-:Y:S01]  /*a7d0*/  ULDC.U8 UR4, c[0x0][0x298] ;  /* 0x0000a60000047ab9 */ /* 0x000fe20000000000 */
[----:B----45:R-:W-:Y:S01]  /*a7e0*/  SHF.R.S32.HI R2, RZ, 0x1f, R154 ;  /* 0x0000001fff027819 */ /* 0x030fe2000001149a */
[----:B------:R-:W-:Y:S01]  /*a7f0*/  IMAD.WIDE.U32 R6, R154, c[0x0][0x280], RZ ;  /* 0x0000a0009a067a25 */ /* 0x000fe200078e00ff */
[----:B------:R-:W-:Y:S01]  /*a800*/  ISETP.NE.AND P0, PT, RZ, UR4, PT ;  /* 0x00000004ff007c0c */ /* 0x000fe2000bf05270 */
[----:B------:R-:W-:Y:S01]  /*a810*/  BSSY B2, `(.L_x_4491) ;  /* 0x00008f0000027945 */ /* 0x000fe20003800000 */
[----:B------:R-:W-:Y:S01]  /*a820*/  IADD3 R138, R229, 0x60, RZ ;  /* 0x00000060e58a7810 */ /* 0x000fe20007ffe0ff */
[C---:B------:R-:W-:Y:S02]  /*a830*/  IMAD R3, R2.reuse, c[0x0][0x280], RZ ;  /* 0x0000a00002037a24 */ /* 0x040fe400078e02ff */
        /* <DEDUP_REMOVED lines=89> */
.L_x_4494:
[----:B------:R-:W-:Y:S05]  /*add0*/  BSYNC B0 ;  /* 0x0000000000007941 */ /* 0x000fea0003800000 */
.L_x_4493:
        /* <DEDUP_REMOVED lines=84> */
.L_x_4496:
[----:B------:R-:W-:Y:S05]  /*b320*/  BSYNC B0 ;  /* 0x0000000000007941 */ /* 0x000fea0003800000 */
.L_x_4495:
        /* <DEDUP_REMOVED lines=88> */
.L_x_4498:
[----:B------:R-:W-:Y:S05]  /*b8b0*/  BSYNC B0 ;  /* 0x0000000000007941 */ /* 0x000fea0003800000 */
.L_x_4497:
[----:B----45:R-:W-:Y:S01]  /*b8c0*/  IMAD.MOV.U32 R2, RZ, RZ, R74 ;  /* 0x000000ffff027224 */ /* 0x030fe200078e004a */
[----:B---3--:R-:W-:Y:S01]  /*b8d0*/  MOV R3, R71 ;  /* 0x0000004700037202 */ /* 0x008fe20000000f00 */
[----:B-1----:R-:W-:Y:S01]  /*b8e0*/  IMAD.MOV.U32 R0, RZ, RZ, R75 ;  /* 0x000000ffff007224 */ /* 0x002fe200078e004b */
[----:B------:R-:W-:Y:S01]  /*b8f0*/  MOV R8, R68 ;  /* 0x0000004400087202 */ /* 0x000fe20000000f00 */
[----:B--2---:R-:W-:Y:S01]  /*b900*/  IMAD.MOV.U32 R4, RZ, RZ, R70 ;  /* 0x000000ffff047224 */ /* 0x004fe200078e0046 */
        /* <DEDUP_REMOVED lines=8> */
[----:B------:R-:W-:Y:S01]  /*b990*/  CS2R R82, SRZ ;  /* 0x0000000000527805 */ /* 0x000fe2000001ff00 */
        /* <DEDUP_REMOVED lines=9> */
[----:B------:R-:W-:Y:S01]  /*ba30*/  PRMT R108, R3, 0x7610, R108 ;  /* 0x00007610036c7816 */ /* 0x000fe2000000006c */
[----:B------:R-:W1:Y:S01]  /*ba40*/  SHFL.IDX PT, R4, R33, 0x3, 0x181f ;  /* 0x00781f0021047f89 */ /* 0x000e6200000e0000 */
[----:B------:R-:W-:Y:S01]  /*ba50*/  PRMT R112, R2, 0x5410, R0 ;  /* 0x0000541002707816 */ /* 0x000fe20000000000 */
[----:B------:R-:W-:Y:S01]  /*ba60*/  CS2R R18, SRZ ;  /* 0x0000000000127805 */ /* 0x000fe2000001ff00 */
[----:B------:R-:W-:Y:S01]  /*ba70*/  MOV R5, R63 ;  /* 0x0000003f00057202 */ /* 0x000fe20000000f00 */
[----:B------:R2:W3:Y:S01]  /*ba80*/  SHFL.IDX PT, R3, R35, 0x3, 0x181f ;  /* 0x00781f0023037f89 */ /* 0x0004e200000e0000 */
[----:B------:R-:W-:Y:S01]  /*ba90*/  CS2R R86, SRZ ;  /* 0x0000000000567805 */ /* 0x000fe2000001ff00 */
[----:B------:R-:W-:Y:S01]  /*baa0*/  CS2R R84, SRZ ;  /* 0x0000000000547805 */ /* 0x000fe2000001ff00 */
[----:B------:R-:W-:Y:S01]  /*bab0*/  CS2R R80, SRZ ;  /* 0x0000000000507805 */ /* 0x000fe2000001ff00 */
[----:B------:R4:W1:Y:S04]  /*bac0*/  SHFL.IDX PT, R2, R30, 0x3, 0x181f ;  /* 0x00781f001e027f89 */ /* 0x00086800000e0000 */
[----:B------:R1:W3:Y:S01]  /*bad0*/  SHFL.IDX PT, R0, R32, 0x3, 0x181f ;  /* 0x00781f0020007f89 */ /* 0x0002e200000e0000 */
[----:B--2---:R-:W-:-:S02]  /*bae0*/  PRMT R35, R8, 0x5410, R7 ;  /* 0x0000541008237816 */ /* 0x004fc40000000007 */
[----:B----4-:R-:W-:Y:S01]  /*baf0*/  PRMT R30, R6, 0x5410, R5 ;  /* 0x00005410061e7816 */ /* 0x010fe20000000005 */
[----:B-1----:R-:W-:Y:S01]  /*bb00*/  CS2R R32, SRZ ;  /* 0x0000000000207805 */ /* 0x002fe2000001ff00 */
[----:B------:R-:W-:Y:S05]  /*bb10*/  @P5 BRA `(.L_x_4500) ;  /* 0x000002c000005947 */ /* 0x000fea0003800000 */
[----:B---3--:R-:W-:Y:S01]  /*bb20*/  ISETP.GE.AND P2, PT, R168, c[0x0][0x27c], PT ;  /* 0x00009f00a8007a0c */ /* 0x008fe20003f46270 */
[----:B------:R-:W-:Y:S01]  /*bb30*/  CS2R R78, SRZ ;  /* 0x00000000004e7805 */ /* 0x000fe2000001ff00 */
[----:B------:R-:W-:Y:S01]  /*bb40*/  ISETP.GE.AND P1, PT, R166, c[0x0][0x27c], PT ;  /* 0x00009f00a6007a0c */ /* 0x000fe20003f26270 */
[----:B------:R-:W-:Y:S01]  /*bb50*/  CS2R R80, SRZ ;  /* 0x0000000000507805 */ /* 0x000fe2000001ff00 */
[----:B------:R-:W-:-:S09]  /*bb60*/  ISETP.GE.AND P3, PT, R164, c[0x0][0x27c], PT ;  /* 0x00009f00a4007a0c */ /* 0x000fd20003f66270 */
        /* <DEDUP_REMOVED lines=27> */
[----:B------:R-:W-:Y:S01]  /*bd20*/  ISETP.GE.AND P0, PT, R167, c[0x0][0x27c], PT ;  /* 0x00009f00a7007a0c */ /* 0x000fe20003f06270 */
[----:B-1----:R-:W-:-:S03]  /*bd30*/  CS2R R18, SRZ ;  /* 0x0000000000127805 */ /* 0x002fc6000001ff00 */
[----:B------:R2:W5:Y:S04]  /*bd40*/  @!P3 LD.E.64 R32, [R8.64] ;  /* 0x000000060820b980 */ /* 0x000568000c101b00 */
[----:B------:R2:W5:Y:S05]  /*bd50*/  @!P3 LD.E.64 R18, [R10.64] ;  /* 0x000000060a12b980 */ /* 0x00056a000c101b00 */
        /* <DEDUP_REMOVED lines=8> */
.L_x_4500:
[----:B---3--:R-:W-:Y:S05]  /*bde0*/  BSYNC B0 ;  /* 0x0000000000007941 */ /* 0x008fea0003800000 */
.L_x_4499:
        /* <DEDUP_REMOVED lines=78> */
.L_x_4504:
[----:B------:R-:W-:Y:S05]  /*c2d0*/  BSYNC B0 ;  /* 0x0000000000007941 */ /* 0x000fea0003800000 */
.L_x_4503:
        /* <DEDUP_REMOVED lines=45> */
.L_x_4506:
[----:B------:R-:W-:Y:S05]  /*c5b0*/  BSYNC B0 ;  /* 0x0000000000007941 */ /* 0x000fea0003800000 */
.L_x_4505:
        /* <DEDUP_REMOVED lines=45> */
.L_x_4508:
[----:B------:R-:W-:Y:S05]  /*c890*/  BSYNC B0 ;  /* 0x0000000000007941 */ /* 0x000fea0003800000 */
.L_x_4507:
        /* <DEDUP_REMOVED lines=44> */
.L_x_4502:
[----:B------:R-:W-:Y:S05]  /*cb60*/  BSYNC B1 ;  /* 0x0000000000017941 */ /* 0x000fea0003800000 */
.L_x_4501:
        /* <DEDUP_REMOVED lines=49> */
.L_x_4512:
[----:B------:R-:W-:Y:S05]  /*ce80*/  BSYNC B0 ;  /* 0x0000000000007941 */ /* 0x000fea0003800000 */
.L_x_4511:
        /* <DEDUP_REMOVED lines=45> */
.L_x_4514:
[----:B------:R-:W-:Y:S05]  /*d160*/  BSYNC B0 ;  /* 0x0000000000007941 */ /* 0x000fea0003800000 */
.L_x_4513:
        /* <DEDUP_REMOVED lines=45> */
.L_x_4516:
[----:B------:R-:W-:Y:S05]  /*d440*/  BSYNC B0 ;  /* 0x0000000000007941 */ /* 0x000fea0003800000 */
.L_x_4515:
        /* <DEDUP_REMOVED lines=44> */
.L_x_4510:
[----:B------:R-:W-:Y:S05]  /*d710*/  BSYNC B1 ;  /* 0x0000000000017941 */ /* 0x000fea0003800000 */
.L_x_4509:
        /* <DEDUP_REMOVED lines=49> */
.L_x_4520:
[----:B------:R-:W-:Y:S05]  /*da30*/  BSYNC B0 ;  /* 0x0000000000007941 */ /* 0x000fea0003800000 */
.L_x_4519:
        /* <DEDUP_REMOVED lines=45> */
.L_x_4522:
[----:B------:R-:W-:Y:S05]  /*dd10*/  BSYNC B0 ;  /* 0x0000000000007941 */ /* 0x000fea0003800000 */
.L_x_4521:
        /* <DEDUP_REMOVED lines=45> */
.L_x_4524:
[----:B------:R-:W-:Y:S05]  /*dff0*/  BSYNC B0 ;  /* 0x0000000000007941 */ /* 0x000fea0003800000 */
.L_x_4523:
        /* <DEDUP_REMOVED lines=44> */
.L_x_4518:
[----:B------:R-:W-:Y:S05]  /*e2c0*/  BSYNC B1 ;  /* 0x0000000000017941 */ /* 0x000fea0003800000 */
.L_x_4517:
        /* <DEDUP_REMOVED lines=47> */
.L_x_4527:
[----:B------:R-:W-:Y:S05]  /*e5c0*/  BSYNC B0 ;  /* 0x0000000000007941 */ /* 0x000fea0003800000 */
.L_x_4526:
        /* <DEDUP_REMOVED lines=45> */
.L_x_4529:
[----:B------:R-:W-:Y:S05]  /*e8a0*/  BSYNC B0 ;  /* 0x0000000000007941 */ /* 0x000fea0003800000 */
.L_x_4528:
        /* <DEDUP_REMOVED lines=45> */
.L_x_4531:
[----:B------:R-:W-:Y:S05]  /*eb80*/  BSYNC B0 ;  /* 0x0000000000007941 */ /* 0x000fea0003800000 */
.L_x_4530:
        /* <DEDUP_REMOVED lines=45> */
.L_x_4492:
        /* <DEDUP_REMOVED lines=59> */
.L_x_4533:
[----:B------:R-:W-:Y:S05]  /*f210*/  BSYNC B0 ;  /* 0x0000000000007941 */ /* 0x000fea0003800000 */
.L_x_4532:
        /* <DEDUP_REMOVED lines=71> */
.L_x_4535:
[----:B--2---:R-:W-:Y:S05]  /*f690*/  BSYNC B0 ;  /* 0x0000000000007941 */ /* 0x004fea0003800000 */
.L_x_4534:
        /* <DEDUP_REMOVED lines=70> */
.L_x_4537:
[----:B----4-:R-:W-:Y:S05]  /*fb00*/  BSYNC B0 ;  /* 0x0000000000007941 */ /* 0x010fea0003800000 */
.L_x_4536:
        /* <DEDUP_REMOVED lines=68> */
.L_x_4539:
[----:B----4-:R-:W-:Y:S05]  /*ff50*/  BSYNC B0 ;  /* 0x0000000000007941 */ /* 0x010fea0003800000 */
.L_x_4538:
        /* <DEDUP_REMOVED lines=134> */
.L_x_4543:
[----:B------:R-:W-:Y:S05]  /*107c0*/  BSYNC B0 ;  /* 0x0000000000007941 */ /* 0x000fea0003800000 */
.L_x_4542:
        /* <DEDUP_REMOVED lines=105> */
.L_x_4541:
[----:B------:R-:W-:Y:S05]  /*10e60*/  BSYNC B1 ;  /* 0x0000000000017941 */ /* 0x000fea0003800000 */
.L_x_4540:
[----:B------:R-:W-:Y:S01]  /*10e70*/  IADD3 R2, R229, 0x20, RZ ;  /* 0x00000020e5027810 */ /* 0x000fe20007ffe0ff */
[----:B------:R-:W-:Y:S01]  /*10e80*/  BSSY B1, `(.L_x_4544) ;  /* 0x00000d7000017945 */ /* 0x000fe20003800000 */
[----:B------:R-:W-:Y:S02]  /*10e90*/  SHF.R.S32.HI R52, RZ, 0x3, R89 ;  /* 0x00000003ff347819 */ /* 0x000fe40000011459 */
        /* <DEDUP_REMOVED lines=67> */
[--C-:B------:R-:W-:Y:S01]  /*112d0*/  HADD2.F32 R3, -RZ, R109.reuse.H0_H0 ;  /* 0x2000006dff037230 */ /* 0x100fe20000004100 */
[-C--:B------:R-:W-:Y:S01]  /*112e0*/  FMUL.FTZ R9, R16, R0.reuse ;  /* 0x0000000010097220 */ /* 0x080fe20000410000 */
[----:B------:R-:W-:Y:S01]  /*112f0*/  HADD2.F32 R12, -RZ, R10.H0_H0 ;  /* 0x2000000aff0c7230 */ /* 0x000fe20000004100 */
[C---:B------:R-:W-:Y:S01]  /*11300*/  FMUL.FTZ R24, R8.reuse, R0 ;  /* 0x0000000008187220 */ /* 0x040fe20000410000 */
[----:B------:R-:W-:Y:S01]  /*11310*/  HADD2.F32 R4, -RZ, R109.H1_H1 ;  /* 0x3000006dff047230 */ /* 0x000fe20000004100 */
[----:B------:R-:W-:Y:S01]  /*11320*/  FFMA.FTZ R25, R8, R3, R9 ;  /* 0x0000000308197223 */ /* 0x000fe20000010009 */
[----:B------:R-:W-:Y:S01]  /*11330*/  HADD2.F32 R8, -RZ, R33.H0_H0 ;  /* 0x20000021ff087230 */ /* 0x000fe20000004100 */
[-C--:B------:R-:W-:Y:S01]  /*11340*/  FMUL.FTZ R11, R17, R2.reuse ;  /* 0x00000002110b7220 */ /* 0x080fe20000410000 */
        /* <DEDUP_REMOVED lines=10> */
[----:B------:R-:W-:Y:S02]  /*113f0*/  FMUL.FTZ R7, R13, R8 ;  /* 0x000000080d077220 */ /* 0x000fe40000410000 */
        /* <DEDUP_REMOVED lines=22> */
.L_x_4547:
[----:B------:R-:W-:Y:S05]  /*11560*/  BSYNC B0 ;  /* 0x0000000000007941 */ /* 0x000fea0003800000 */
.L_x_4546:
        /* <DEDUP_REMOVED lines=55> */
[----:B------:R-:W-:Y:S01]  /*118e0*/  HADD2.F32 R6, -RZ, R111.H0_H0 ;  /* 0x2000006fff067230 */ /* 0x000fe20000004100 */
        /* <DEDUP_REMOVED lines=48> */
.L_x_4545:
[----:B------:R-:W-:Y:S05]  /*11bf0*/  BSYNC B1 ;  /* 0x0000000000017941 */ /* 0x000fea0003800000 */
.L_x_4544:
        /* <DEDUP_REMOVED lines=35> */
[----:B------:R-:W-:Y:S01]  /*11e30*/  SHF.R.U64 R29, R68, 0x10, R69 ;  /* 0x00000010441d7819 */ /* 0x000fe20000001245 */
[----:B---3--:R-:W2:Y:S01]  /*11e40*/  LDS.128 R8, [R30+0x10080] ;  /* 0x010080001e087984 */ /* 0x008ea20000000c00 */
[----:B------:R-:W-:Y:S01]  /*11e50*/  SHF.R.U32.HI R26, RZ, 0x10, R67 ;  /* 0x00000010ff1a7819 */ /* 0x000fe20000011643 */
[----:B------:R-:W-:Y:S01]  /*11e60*/  HADD2.F32 R24, -RZ, R25.H0_H0 ;  /* 0x20000019ff187230 */ /* 0x000fe20000004100 */
[----:B------:R-:W-:-:S02]  /*11e70*/  SHF.R.U64 R35, R70, 0x10, R71 ;  /* 0x0000001046237819 */ /* 0x000fc40000001247 */
[----:B------:R-:W-:Y:S01]  /*11e80*/  SHF.R.U64 R38, R64, 0x10, R65 ;  /* 0x0000001040267819 */ /* 0x000fe20000001241 */
[----:B------:R-:W-:Y:S01]  /*11e90*/  HADD2.F32 R42, -RZ, R26.H0_H0 ;  /* 0x2000001aff2a7230 */ /* 0x000fe20000004100 */
        /* <DEDUP_REMOVED lines=19> */
[C---:B------:R-:W-:Y:S01]  /*11fd0*/  FFMA.FTZ R39, R3.reuse, R43, R2 ;  /* 0x0000002b03277223 */ /* 0x040fe20000010002 */
[--C-:B------:R-:W-:Y:S01]  /*11fe0*/  HADD2.F32 R6, -RZ, R116.reuse.H1_H1 ;  /* 0x30000074ff067230 */ /* 0x100fe20000004100 */
[----:B------:R-:W-:Y:S01]  /*11ff0*/  FMUL.FTZ R4, R20, R5 ;  /* 0x0000000514047220 */ /* 0x000fe20000410000 */
[----:B------:R-:W-:Y:S01]  /*12000*/  HADD2.F32 R2, -RZ, R116.H0_H0 ;  /* 0x20000074ff027230 */ /* 0x000fe20000004100 */
[----:B------:R-:W-:Y:S01]  /*12010*/  FMUL.FTZ R33, R3, R17 ;  /* 0x0000001103217220 */ /* 0x000fe20000410000 */
[----:B------:R-:W-:Y:S01]  /*12020*/  HADD2.F32 R13, -RZ, R8.H1_H1 ;  /* 0x30000008ff0d7230 */ /* 0x000fe20000004100 */
[C---:B------:R-:W-:Y:S01]  /*12030*/  FFMA.FTZ R36, R9.reuse, R6, R4 ;  /* 0x0000000609247223 */ /* 0x040fe20000010004 */
[----:B------:R-:W-:Y:S01]  /*12040*/  HADD2.F32 R8, -RZ, R11.H0_H0 ;  /* 0x2000000bff087230 */ /* 0x000fe20000004100 */
[----:B------:R-:W-:Y:S01]  /*12050*/  FMUL.FTZ R31, R9, R5 ;  /* 0x00000005091f7220 */ /* 0x000fe20000410000 */
[----:B------:R-:W-:Y:S01]  /*12060*/  HADD2.F32 R3, -RZ, R115.H1_H1 ;  /* 0x30000073ff037230 */ /* 0x000fe20000004100 */
[-C--:B------:R-:W-:Y:S01]  /*12070*/  FMUL.FTZ R9, R15, R2.reuse ;  /* 0x000000020f097220 */ /* 0x080fe20000410000 */
[--C-:B------:R-:W-:Y:S01]  /*12080*/  HADD2.F32 R4, -RZ, R117.reuse.H0_H0 ;  /* 0x20000075ff047230 */ /* 0x100fe20000004100 */
[----:B------:R-:W-:Y:S01]  /*12090*/  FMUL.FTZ R25, R8, R2 ;  /* 0x0000000208197220 */ /* 0x000fe20000410000 */
[--C-:B------:R-:W-:Y:S01]  /*120a0*/  HADD2.F32 R12, -RZ, R10.reuse.H0_H0 ;  /* 0x2000000aff0c7230 */ /* 0x100fe20000004100 */
[----:B------:R-:W-:Y:S01]  /*120b0*/  FMUL.FTZ R17, R16, R3 ;  /* 0x0000000310117220 */ /* 0x000fe20000410000 */
[----:B------:R-:W-:Y:S01]  /*120c0*/  HADD2.F32 R5, -RZ, R117.H1_H1 ;  /* 0x30000075ff057230 */ /* 0x000fe20000004100 */
[----:B------:R-:W-:Y:S01]  /*120d0*/  FFMA.FTZ R27, R8, R4, R9 ;  /* 0x00000004081b7223 */ /* 0x000fe20000010009 */
[----:B------:R-:W-:Y:S01]  /*120e0*/  HADD2.F32 R11, -RZ, R11.H1_H1 ;  /* 0x3000000bff0b7230 */ /* 0x000fe20000004100 */
[-C--:B------:R-:W-:Y:S01]  /*120f0*/  FMUL.FTZ R2, R14, R24.reuse ;  /* 0x000000180e027220 */ /* 0x080fe20000410000 */
[----:B------:R-:W-:Y:S01]  /*12100*/  HADD2.F32 R8, -RZ, R29.H0_H0 ;  /* 0x2000001dff087230 */ /* 0x000fe20000004100 */
[C---:B------:R-:W-:Y:S01]  /*12110*/  FFMA.FTZ R37, R12.reuse, R5, R17 ;  /* 0x000000050c257223 */ /* 0x040fe20000010011 */
[----:B------:R-:W-:Y:S01]  /*12120*/  HADD2.F32 R9, -RZ, R35.H0_H0 ;  /* 0x20000023ff097230 */ /* 0x000fe20000004100 */
[----:B------:R-:W-:Y:S01]  /*12130*/  FMUL.FTZ R28, R12, R3 ;  /* 0x000000030c1c7220 */ /* 0x000fe20000410000 */
[----:B------:R-:W-:Y:S01]  /*12140*/  HADD2.F32 R10, -RZ, R10.H1_H1 ;  /* 0x3000000aff0a7230 */ /* 0x000fe20000004100 */
[C---:B------:R-:W-:Y:S01]  /*12150*/  FMUL.FTZ R17, R11.reuse, R24 ;  /* 0x000000180b117220 */ /* 0x040fe20000410000 */
[----:B------:R-:W-:Y:S01]  /*12160*/  HADD2.F32 R35, -RZ, R40.H0_H0 ;  /* 0x20000028ff237230 */ /* 0x000fe20000004100 */
[----:B------:R-:W-:-:S02]  /*12170*/  FFMA.FTZ R24, R11, R42, R2 ;  /* 0x0000002a0b187223 */ /* 0x000fc40000010002 */
[-C--:B------:R-:W-:Y:S02]  /*12180*/  FMUL.FTZ R3, R23, R8.reuse ;  /* 0x0000000817037220 */ /* 0x080fe40000410000 */
[-C--:B------:R-:W-:Y:S02]  /*12190*/  FMUL.FTZ R2, R22, R9.reuse ;  /* 0x0000000916027220 */ /* 0x080fe40000410000 */
[C---:B------:R-:W-:Y:S02]  /*121a0*/  FMUL.FTZ R11, R13.reuse, R8 ;  /* 0x000000080d0b7220 */ /* 0x040fe40000410000 */
[C---:B------:R-:W-:Y:S02]  /*121b0*/  FMUL.FTZ R8, R10.reuse, R9 ;  /* 0x000000090a087220 */ /* 0x040fe40000410000 */
[----:B------:R-:W-:Y:S02]  /*121c0*/  FFMA.FTZ R26, R13, R38, R3 ;  /* 0x000000260d1a7223 */ /* 0x000fe40000010003 */
[----:B------:R-:W-:-:S02]  /*121d0*/  FFMA.FTZ R29, R10, R35, R2 ;  /* 0x000000230a1d7223 */ /* 0x000fc40000010002 */
        /* <DEDUP_REMOVED lines=12> */
[----:B------:R-:W-:Y:S02]  /*122a0*/  F2FP.PACK_AB R11, R2, R3 ;  /* 0x00000003020b723e */ /* 0x000fe400000000ff */
[----:B------:R-:W-:Y:S02]  /*122b0*/  F2FP.PACK_AB R8, R6, R13 ;  /* 0x0000000d0608723e */ /* 0x000fe400000000ff */
[----:B------:R-:W-:Y:S02]  /*122c0*/  F2FP.PACK_AB R10, R10, R12 ;  /* 0x0000000c0a0a723e */ /* 0x000fe400000000ff */
[----:B------:R-:W-:-:S03]  /*122d0*/  F2FP.PACK_AB R6, R29, R37 ;  /* 0x000000251d06723e */ /* 0x000fc600000000ff */
[----:B------:R1:W-:Y:S04]  /*122e0*/  STS.128 [R32], R8 ;  /* 0x0000000820007388 */ /* 0x0003e80000000c00 */
[----:B------:R1:W-:Y:S02]  /*122f0*/  STS.128 [R30+0x10080], R4 ;  /* 0x010080041e007388 */ /* 0x0003e40000000c00 */
.L_x_4551:
[----:B------:R-:W-:Y:S05]  /*12300*/  BSYNC B0 ;  /* 0x0000000000007941 */ /* 0x000fea0003800000 */
.L_x_4550:
        /* <DEDUP_REMOVED lines=104> */
.L_x_4549:
[----:B------:R-:W-:Y:S05]  /*12990*/  BSYNC B1 ;  /* 0x0000000000017941 */ /* 0x000fea0003800000 */
.L_x_4548:
        /* <DEDUP_REMOVED lines=59> */
[C---:B------:R-:W-:Y:S01]  /*12d50*/  FFMA.FTZ R39, R3.reuse, R43, R2 ;  /* 0x0000002b03277223 */ /* 0x040fe20000010002 */
[--C-:B------:R-:W-:Y:S01]  /*12d60*/  HADD2.F32 R6, -RZ, R125.reuse.H1_H1 ;  /* 0x3000007dff067230 */ /* 0x100fe20000004100 */
[----:B------:R-:W-:Y:S01]  /*12d70*/  FMUL.FTZ R4, R18, R5 ;  /* 0x0000000512047220 */ /* 0x000fe20000410000 */
[----:B------:R-:W-:Y:S01]  /*12d80*/  HADD2.F32 R2, -RZ, R125.H0_H0 ;  /* 0x2000007dff027230 */ /* 0x000fe20000004100 */
[----:B------:R-:W-:Y:S01]  /*12d90*/  FMUL.FTZ R33, R3, R21 ;  /* 0x0000001503217220 */ /* 0x000fe20000410000 */
[----:B------:R-:W-:Y:S01]  /*12da0*/  HADD2.F32 R13, -RZ, R8.H1_H1 ;  /* 0x30000008ff0d7230 */ /* 0x000fe20000004100 */
[C---:B------:R-:W-:Y:S01]  /*12db0*/  FFMA.FTZ R36, R9.reuse, R6, R4 ;  /* 0x0000000609247223 */ /* 0x040fe20000010004 */
[----:B------:R-:W-:Y:S01]  /*12dc0*/  HADD2.F32 R3, -RZ, R124.H1_H1 ;  /* 0x3000007cff037230 */ /* 0x000fe20000004100 */
[----:B------:R-:W-:Y:S01]  /*12dd0*/  FMUL.FTZ R31, R9, R5 ;  /* 0x00000005091f7220 */ /* 0x000fe20000410000 */
[--C-:B------:R-:W-:Y:S01]  /*12de0*/  HADD2.F32 R8, -RZ, R11.reuse.H0_H0 ;  /* 0x2000000bff087230 */ /* 0x100fe20000004100 */
[-C--:B------:R-:W-:Y:S01]  /*12df0*/  FMUL.FTZ R9, R15, R2.reuse ;  /* 0x000000020f097220 */ /* 0x080fe20000410000 */
[----:B------:R-:W-:Y:S01]  /*12e00*/  HADD2.F32 R4, -RZ, R126.H0_H0 ;  /* 0x2000007eff047230 */ /* 0x000fe20000004100 */
[----:B------:R-:W-:Y:S01]  /*12e10*/  FMUL.FTZ R21, R16, R3 ;  /* 0x0000000310157220 */ /* 0x000fe20000410000 */
[----:B------:R-:W-:Y:S01]  /*12e20*/  HADD2.F32 R12, -RZ, R10.H0_H0 ;  /* 0x2000000aff0c7230 */ /* 0x000fe20000004100 */
[C---:B------:R-:W-:Y:S01]  /*12e30*/  FMUL.FTZ R25, R8.reuse, R2 ;  /* 0x0000000208197220 */ /* 0x040fe20000410000 */
[----:B------:R-:W-:Y:S01]  /*12e40*/  HADD2.F32 R5, -RZ, R126.H1_H1 ;  /* 0x3000007eff057230 */ /* 0x000fe20000004100 */
[----:B------:R-:W-:Y:S01]  /*12e50*/  FFMA.FTZ R27, R8, R4, R9 ;  /* 0x00000004081b7223 */ /* 0x000fe20000010009 */
[----:B------:R-:W-:Y:S01]  /*12e60*/  HADD2.F32 R11, -RZ, R11.H1_H1 ;  /* 0x3000000bff0b7230 */ /* 0x000fe20000004100 */
[-C--:B------:R-:W-:Y:S01]  /*12e70*/  FMUL.FTZ R2, R14, R24.reuse ;  /* 0x000000180e027220 */ /* 0x080fe20000410000 */
[----:B------:R-:W-:Y:S01]  /*12e80*/  HADD2.F32 R8, -RZ, R29.H0_H0 ;  /* 0x2000001dff087230 */ /* 0x000fe20000004100 */
[C---:B------:R-:W-:Y:S01]  /*12e90*/  FFMA.FTZ R37, R12.reuse, R5, R21 ;  /* 0x000000050c257223 */ /* 0x040fe20000010015 */
[----:B------:R-:W-:Y:S01]  /*12ea0*/  HADD2.F32 R9, -RZ, R35.H0_H0 ;  /* 0x20000023ff097230 */ /* 0x000fe20000004100 */
[C---:B------:R-:W-:Y:S01]  /*12eb0*/  FMUL.FTZ R21, R11.reuse, R24 ;  /* 0x000000180b157220 */ /* 0x040fe20000410000 */
[----:B------:R-:W-:Y:S01]  /*12ec0*/  HADD2.F32 R10, -RZ, R10.H1_H1 ;  /* 0x3000000aff0a7230 */ /* 0x000fe20000004100 */
[----:B------:R-:W-:Y:S01]  /*12ed0*/  FMUL.FTZ R28, R12, R3 ;  /* 0x000000030c1c7220 */ /* 0x000fe20000410000 */
        /* <DEDUP_REMOVED lines=23> */
[----:B------:R-:W-:-:S03]  /*13050*/  F2FP.PACK_AB R6, R29, R37 ;  /* 0x000000251d06723e */ /* 0x000fc600000000ff */
[----:B------:R1:W-:Y:S04]  /*13060*/  STS.128 [R32], R8 ;  /* 0x0000000820007388 */ /* 0x0003e80000000c00 */
[----:B------:R1:W-:Y:S02]  /*13070*/  STS.128 [R30+0x10080], R4 ;  /* 0x010080041e007388 */ /* 0x0003e40000000c00 */
.L_x_4553:
[----:B------:R-:W-:Y:S05]  /*13080*/  BSYNC B0 ;  /* 0x0000000000007941 */ /* 0x000fea0003800000 */
.L_x_4552:
        /* <DEDUP_REMOVED lines=104> */
.L_x_4525:
[----:B------:R-:W-:Y:S05]  /*13710*/  BSYNC B2 ;  /* 0x0000000000027941 */ /* 0x000fea0003800000 */
.L_x_4491:
[----:B-1----:R-:W1:Y:S01]  /*13720*/  S2R R6, SR_TID.X ;  /* 0x0000000000067919 */ /* 0x002e620000002100 */
[----:B------:R-:W-:Y:S01]  /*13730*/  IMAD R0, R133, c[0x0][0x208], RZ ;  /* 0x0000820085007a24 */ /* 0x000fe200078e02ff */
[----:B------:R-:W-:Y:S01]  /*13740*/  IADD3 R200, R171, 0x20, RZ ;  /* 0x00000020abc87810 */ /* 0x000fe20007ffe0ff */
[----:B----4-:R-:W-:Y:S01]  /*13750*/  IMAD.WIDE.U32 R2, R122, c[0x0][0x208], RZ ;  /* 0x000082007a027a25 */ /* 0x010fe200078e00ff */
[----:B------:R-:W-:-:S04]  /*13760*/  DEPBAR.LE SB0, 0x0 ;  /* 0x000080000000791a */ /* 0x000fc80000000000 */
[----:B------:R-:W-:Y:S01]  /*13770*/  IMAD R0, R122, c[0x0][0x20c], R0 ;  /* 0x000083007a007a24 */ /* 0x000fe200078e0200 */
[----:B------:R-:W-:Y:S01]  /*13780*/  BAR.SYNC.DEFER_BLOCKING 0x0 ;  /* 0x0000000000007b1d */ /* 0x000fe20000010000 */
[----:B------:R-:W-:Y:S01]  /*13790*/  IMAD.MOV.U32 R4, RZ, RZ, R236 ;  /* 0x000000ffff047224 */ /* 0x000fe200078e00ec */
[----:B------:R-:W-:Y:S01]  /*137a0*/  LOP3.LUT P3, RZ, R127, 0x1, RZ, 0xc0, !PT ;  /* 0x000000017fff7812 */ /* 0x000fe2000786c0ff */
[----:B------:R-:W-:Y:S01]  /*137b0*/  IMAD.IADD R0, R3, 0x1, R0 ;  /* 0x0000000103007824 */ /* 0x000fe200078e0200 */
[C---:B------:R-:W-:Y:S01]  /*137c0*/  LOP3.LUT P2, RZ, R127.reuse, 0x2, RZ, 0xc0, !PT ;  /* 0x000000027fff7812 */ /* 0x040fe2000784c0ff */
[----:B--2---:R-:W-:Y:S01]  /*137d0*/  IMAD.MOV.U32 R5, RZ, RZ, R238 ;  /* 0x000000ffff057224 */ /* 0x004fe200078e00ee */
[----:B------:R-:W-:Y:S01]  /*137e0*/  LOP3.LUT P1, RZ, R127, 0x4, RZ, 0xc0, !PT ;  /* 0x000000047fff7812 */ /* 0x000fe2000782c0ff */
[----:B------:R-:W-:Y:S01]  /*137f0*/  IMAD R0, R0, 0x30, RZ ;  /* 0x0000003000007824 */ /* 0x000fe200078e02ff */
[----:B------:R-:W-:Y:S01]  /*13800*/  LOP3.LUT R212, R212, 0xffffffbf, RZ, 0xc0, !PT ;  /* 0xffffffbfd4d47812 */ /* 0x000fe200078ec0ff */
[----:B------:R-:W-:Y:S01]  /*13810*/  IMAD.WIDE.U32 R4, R2, 0x30, R4 ;  /* 0x0000003002047825 */ /* 0x000fe200078e0004 */
[----:B------:R-:W-:Y:S03]  /*13820*/  BSSY B0, `(.L_x_4554) ;  /* 0x00000fe000007945 */ /* 0x000fe60003800000 */
[----:B------:R-:W-:Y:S01]  /*13830*/  IMAD.IADD R0, R5, 0x1, R0 ;  /* 0x0000000105007824 */ /* 0x000fe200078e0200 */
[----:B------:R-:W-:-:S02]  /*13840*/  LEA R2, P0, R4, c[0x0][0x1f8], 0x1 ;  /* 0x00007e0004027a11 */ /* 0x000fc400078008ff */
[----:B-1----:R-:W-:Y:S02]  /*13850*/  ISETP.GT.AND P5, PT, R6, 0x7f, PT ;  /* 0x0000007f0600780c */ /* 0x002fe40003fa4270 */
[----:B------:R-:W-:Y:S01]  /*13860*/  LEA.HI.X R3, R4, c[0x0][0x1fc], R0, 0x1, P0 ;  /* 0x00007f0004037a11 */ /* 0x000fe200000f0c00 */
[----:B------:R-:W-:Y:S01]  /*13870*/  IMAD.MOV.U32 R0, RZ, RZ, 0x40 ;  /* 0x00000040ff007424 */ /* 0x000fe200078e00ff */
[----:B------:R-:W-:Y:S01]  /*13880*/  LOP3.LUT P0, RZ, R100, 0x2, RZ, 0xc0, !PT ;  /* 0x0000000264ff7812 */ /* 0x000fe2000780c0ff */
[----:B---3--:R-:W-:Y:S04]  /*13890*/  LDSM.16.M88.4 R8, [R196] ;  /* 0x00000000c408783b */ /* 0x008fe80000000200 */
[----:B------:R-:W1:Y:S04]  /*138a0*/  LDSM.16.M88.4 R16, [R171] ;  /* 0x00000000ab10783b */ /* 0x000e680000000200 */
[----:B------:R-:W-:Y:S01]  /*138b0*/  @!P5 IMAD.MOV.U32 R5, RZ, RZ, c[0x0][0x208] ;  /* 0x00008200ff05d624 */ /* 0x000fe200078e00ff */
[----:B------:R-:W-:Y:S01]  /*138c0*/  @P5 LOP3.LUT R212, R212, 0x40, RZ, 0xfc, !PT ;  /* 0x00000040d4d45812 */ /* 0x000fe200078efcff */
[----:B------:R-:W-:Y:S01]  /*138d0*/  @!P5 IMAD.MOV.U32 R6, RZ, RZ, c[0x0][0x20c] ;  /* 0x00008300ff06d624 */ /* 0x000fe200078e00ff */
[----:B------:R-:W2:Y:S01]  /*138e0*/  LDSM.16.M88.4 R20, [R171+0x800] ;  /* 0x00080000ab14783b */ /* 0x000ea20000000200 */
[----:B------:R-:W-:-:S02]  /*138f0*/  @P0 IADD3 R200, R171, -0x20, RZ ;  /* 0xffffffe0abc80810 */ /* 0x000fc40007ffe0ff */
[----:B------:R-:W-:Y:S01]  /*13900*/  LOP3.LUT P0, RZ, R100, 0x4, RZ, 0xc0, !PT ;  /* 0x0000000464ff7812 */ /* 0x000fe2000780c0ff */
[----:B------:R-:W3:Y:S01]  /*13910*/  LDSM.16.M88.4 R24, [R171+0x1000] ;  /* 0x00100000ab18783b */ /* 0x000ee20000000200 */
[----:B------:R-:W-:Y:S02]  /*13920*/  IADD3 R211, R200, 0x1000, RZ ;  /* 0x00001000c8d37810 */ /* 0x000fe40007ffe0ff */
[----:B------:R-:W-:Y:S01]  /*13930*/  SEL R0, R0, 0xffffffc0, !P0 ;  /* 0xffffffc000007807 */ /* 0x000fe20004000000 */
[----:B------:R-:W-:Y:S01]  /*13940*/  LDSM.16.M88.4 R12, [R197] ;  /* 0x00000000c50c783b */ /* 0x000fe20000000200 */
[C---:B------:R-:W-:Y:S02]  /*13950*/  @!P5 LEA R4, P0, R5.reuse, R2, 0x6 ;  /* 0x000000020504d211 */ /* 0x040fe400078030ff */
[C---:B------:R-:W-:Y:S01]  /*13960*/  IADD3 R210, R200.reuse, 0x800, RZ ;  /* 0x00000800c8d27810 */ /* 0x040fe20007ffe0ff */
[----:B------:R-:W4:Y:S01]  /*13970*/  LDSM.16.M88.4 R40, [R200] ;  /* 0x00000000c828783b */ /* 0x000f220000000200 */
[----:B------:R-:W-:Y:S01]  /*13980*/  @!P5 LEA.HI.X R5, R5, R3, R6, 0x6, P0 ;  /* 0x000000030505d211 */ /* 0x000fe200000f3406 */
[--C-:B------:R-:W-:Y:S01]  /*13990*/  IMAD.IADD R170, R171, 0x1, R0.reuse ;  /* 0x00000001abaa7824 */ /* 0x100fe200078e0200 */
[----:B------:R-:W-:Y:S01]  /*139a0*/  IADD3 R6, R101, R240, -R229 ;  /* 0x000000f065067210 */ /* 0x000fe20007ffe8e5 */
[----:B------:R-:W3:Y:S01]  /*139b0*/  LDSM.16.M88.4 R48, [R200+0x800] ;  /* 0x00080000c830783b */ /* 0x000ee20000000200 */
[C---:B------:R-:W-:Y:S01]  /*139c0*/  IMAD.IADD R169, R200.reuse, 0x1, R0 ;  /* 0x00000001c8a97824 */ /* 0x040fe200078e0200 */
[----:B------:R-:W-:-:S02]  /*139d0*/  IADD3 R209, R200, 0x4800, RZ ;  /* 0x00004800c8d17810 */ /* 0x000fc40007ffe0ff */
[C---:B------:R-:W-:Y:S01]  /*139e0*/  ISETP.LT.OR P0, PT, R6.reuse, 0x1, !P3 ;  /* 0x000000010600780c */ /* 0x040fe20005f01670 */
[----:B------:R-:W3:Y:S01]  /*139f0*/  LDSM.16.M88.4 R56, [R200+0x1000] ;  /* 0x00100000c838783b */ /* 0x000ee20000000200 */
[----:B------:R-:W-:Y:S02]  /*13a00*/  @!P5 ISETP.LT.OR P3, PT, R6, 0x21, !P3 ;  /* 0x000000210600d80c */ /* 0x000fe40005f61670 */
[C---:B------:R-:W-:Y:S02]  /*13a10*/  IADD3 R208, R200.reuse, 0x5800, RZ ;  /* 0x00005800c8d07810 */ /* 0x040fe40007ffe0ff */
[C---:B------:R-:W-:Y:S02]  /*13a20*/  IADD3 R207, R200.reuse, 0x5000, RZ ;  /* 0x00005000c8cf7810 */ /* 0x040fe40007ffe0ff */
[C---:B------:R-:W-:Y:S02]  /*13a30*/  IADD3 R206, R200.reuse, 0x3000, RZ ;  /* 0x00003000c8ce7810 */ /* 0x040fe40007ffe0ff */
[----:B------:R-:W-:-:S02]  /*13a40*/  IADD3 R205, R200, 0x4000, RZ ;  /* 0x00004000c8cd7810 */ /* 0x000fc40007ffe0ff */
[----:B------:R-:W-:Y:S01]  /*13a50*/  IADD3 R204, R200, 0x3800, RZ ;  /* 0x00003800c8cc7810 */ /* 0x000fe20007ffe0ff */
[----:B------:R-:W-:Y:S01]  /*13a60*/  @!PT LDS RZ, [RZ] ;  /* 0x00000000fffff984 */ /* 0x000fe20000000800 */
[----:B------:R-:W-:Y:S01]  /*13a70*/  @!PT LDS RZ, [RZ] ;  /* 0x00000000fffff984 */ /* 0x000fe20000000800 */
[----:B------:R-:W-:Y:S01]  /*13a80*/  @!PT LDS RZ, [RZ] ;  /* 0x00000000fffff984 */ /* 0x000fe20000000800 */
[----:B------:R3:W-:Y:S01]  /*13a90*/  LDGSTS.E.BYPASS.LTC128B.128 [R213+0x4080], [R2.64], !P0 ;  /* 0x0408000002d57fae */ /* 0x0007e2000c101d46 */
[C---:B------:R-:W-:Y:S02]  /*13aa0*/  ISETP.LT.OR P0, PT, R6.reuse, 0x1, !P2 ;  /* 0x000000010600780c */ /* 0x040fe40005701670 */
[----:B------:R-:W-:Y:S01]  /*13ab0*/  @!P5 ISETP.LT.OR P2, PT, R6, 0x21, !P2 ;  /* 0x000000210600d80c */ /* 0x000fe20005741670 */
[----:B-1----:R-:W-:Y:S01]  /*13ac0*/  HMMA.16816.F32 R32, R8, R16, RZ ;  /* 0x000000100820723c */ /* 0x002fe200000018ff */
[C---:B------:R-:W-:Y:S02]  /*13ad0*/  IADD3 R203, R200.reuse, 0x1800, RZ ;  /* 0x00001800c8cb7810 */ /* 0x040fe40007ffe0ff */
[C---:B------:R-:W-:Y:S02]  /*13ae0*/  IADD3 R202, R200.reuse, 0x2800, RZ ;  /* 0x00002800c8ca7810 */ /* 0x040fe40007ffe0ff */
[----:B------:R-:W-:-:S03]  /*13af0*/  IADD3 R201, R200, 0x2000, RZ ;  /* 0x00002000c8c97810 */ /* 0x000fc60007ffe0ff */
[----:B------:R-:W-:Y:S02]  /*13b00*/  HMMA.16816.F32 R16, R8, R18, RZ ;  /* 0x000000120810723c */ /* 0x000fe400000018ff */
[----:B------:R1:W-:Y:S01]  /*13b10*/  LDGSTS.E.BYPASS.LTC128B.128 [R213+0x5880], [R2.64+0x80], !P0 ;  /* 0x0588008002d57fae */ /* 0x0003e2000c101d46 */
[C---:B------:R-:W-:Y:S02]  /*13b20*/  ISETP.LT.OR P0, PT, R6.reuse, 0x1, !P1 ;  /* 0x000000010600780c */ /* 0x040fe40004f01670 */
[----:B------:R-:W-:-:S03]  /*13b30*/  @!P5 ISETP.LT.OR P1, PT, R6, 0x21, !P1 ;  /* 0x000000210600d80c */ /* 0x000fc60004f21670 */
[C---:B--2---:R-:W-:Y:S08]  /*13b40*/  HMMA.16816.F32 R28, R8.reuse, R20, RZ ;  /* 0x00000014081c723c */ /* 0x044ff000000018ff */
[----:B------:R1:W-:Y:S01]  /*13b50*/  LDGSTS.E.BYPASS.LTC128B.128 [R213+0x7080], [R2.64+0x100], !P0 ;  /* 0x0708010002d57fae */ /* 0x0003e2000c101d46 */
[----:B------:R-:W-:Y:S01]  /*13b60*/  LOP3.LUT P0, RZ, R127, 0x8, RZ, 0xc0, !PT ;  /* 0x000000087fff7812 */ /* 0x000fe2000780c0ff */
[----:B------:R-:W-:Y:S03]  /*13b70*/  HMMA.16816.F32 R20, R8, R22, RZ ;  /* 0x000000160814723c */ /* 0x000fe600000018ff */
[----:B------:R-:W-:-:S02]  /*13b80*/  ISETP.LT.OR P4, PT, R6, 0x1, !P0 ;  /* 0x000000010600780c */ /* 0x000fc40004781670 */
[----:B------:R-:W-:-:S03]  /*13b90*/  @!P5 ISETP.LT.OR P0, PT, R6, 0x21, !P0 ;  /* 0x000000210600d80c */ /* 0x000fc60004701670 */
[C---:B---3--:R-:W-:Y:S08]  /*13ba0*/  HMMA.16816.F32 R36, R8.reuse, R24, RZ ;  /* 0x000000180824723c */ /* 0x048ff000000018ff */
[----:B------:R1:W-:Y:S01]  /*13bb0*/  LDGSTS.E.BYPASS.LTC128B.128 [R213+0x8880], [R2.64+0x180], !P4 ;  /* 0x0888018002d57fae */ /* 0x0003e2000e101d46 */
[----:B------:R-:W-:Y:S03]  /*13bc0*/  HMMA.16816.F32 R8, R8, R26, RZ ;  /* 0x0000001a0808723c */ /* 0x000fe600000018ff */
[----:B------:R2:W-:Y:S04]  /*13bd0*/  @!P5 LDGSTS.E.BYPASS.LTC128B.128 [R217+0x5080], [R4.64], !P3 ;  /* 0x0508000004d9dfae */ /* 0x0005e8000d901d46 */
[----:B------:R2:W-:Y:S01]  /*13be0*/  @!P5 LDGSTS.E.BYPASS.LTC128B.128 [R217+0x6880], [R4.64+0x80], !P2 ;  /* 0x0688008004d9dfae */ /* 0x0005e2000d101d46 */
[C---:B----4-:R-:W-:Y:S03]  /*13bf0*/  HMMA.16816.F32 R16, R12.reuse, R42, R16 ;  /* 0x0000002a0c10723c */ /* 0x050fe60000001810 */
[----:B------:R2:W-:Y:S04]  /*13c00*/  @!P5 LDGSTS.E.BYPASS.LTC128B.128 [R217+0x8080], [R4.64+0x100], !P1 ;  /* 0x0808010004d9dfae */ /* 0x0005e8000c901d46 */
[----:B------:R2:W-:Y:S01]  /*13c10*/  @!P5 LDGSTS.E.BYPASS.LTC128B.128 [R217+0x9880], [R4.64+0x180], !P0 ;  /* 0x0988018004d9dfae */ /* 0x0005e2000c101d46 */
[----:B------:R-:W-:Y:S01]  /*13c20*/  HMMA.16816.F32 R44, R12, R40, R32 ;  /* 0x000000280c2c723c */ /* 0x000fe20000001820 */
[----:B------:R-:W-:-:S02]  /*13c30*/  ISETP.GT.AND P0, PT, R122, R232, PT ;  /* 0x000000e87a00720c */ /* 0x000fc40003f04270 */
[----:B------:R-:W-:Y:S04]  /*13c40*/  LDSM.16.M88.4 R52, [R170] ;  /* 0x00000000aa34783b */ /* 0x000fe80000000200 */
        /* <DEDUP_REMOVED lines=8> */
[----:B--2---:R-:W2:Y:S04]  /*13cd0*/  LDSM.16.M88.4 R4, [R199] ;  /* 0x00000000c704783b */ /* 0x004ea80000000200 */
[----:B------:R-:W0:Y:S01]  /*13ce0*/  LDGDEPBAR ;  /* 0x00000000000079af */ /* 0x000e220000000000 */
[----:B------:R-:W-:Y:S03]  /*13cf0*/  HMMA.16816.F32 R12, R12, R58, R8 ;  /* 0x0000003a0c0c723c */ /* 0x000fe60000001808 */
[----:B------:R-:W3:Y:S04]  /*13d00*/  LDSM.16.M88.4 R8, [R198] ;  /* 0x00000000c608783b */ /* 0x000ee80000000200 */
[----:B------:R-:W4:Y:S01]  /*13d10*/  LDSM.16.M88.4 R56, [R169+0x1000] ;  /* 0x00100000a938783b */ /* 0x000f220000000200 */
[C---:B--2---:R-:W-:Y:S08]  /*13d20*/  HMMA.16816.F32 R16, R4.reuse, R54, R16 ;  /* 0x000000360410723c */ /* 0x044ff00000001810 */
[C---:B------:R-:W-:Y:S01]  /*13d30*/  HMMA.16816.F32 R36, R4.reuse, R52, R44 ;  /* 0x000000340424723c */ /* 0x040fe2000000182c */
[----:B------:R-:W-:Y:S04]  /*13d40*/  LDSM.16.M88.4 R52, [R171+0x2000] ;  /* 0x00200000ab34783b */ /* 0x000fe80000000200 */
[----:B------:R-:W-:Y:S03]  /*13d50*/  LDSM.16.M88.4 R44, [R200+0x2000] ;  /* 0x00200000c82c783b */ /* 0x000fe60000000200 */
[C---:B------:R-:W-:Y:S08]  /*13d60*/  HMMA.16816.F32 R24, R4.reuse, R60, R24 ;  /* 0x0000003c0418723c */ /* 0x040ff00000001818 */
[C---:B------:R-:W-:Y:S01]  /*13d70*/  HMMA.16816.F32 R28, R4.reuse, R62, R28 ;  /* 0x0000003e041c723c */ /* 0x040fe2000000181c */
[----:B------:R-:W-:Y:S07]  /*13d80*/  LDSM.16.M88.4 R60, [R171+0x2800] ;  /* 0x00280000ab3c783b */ /* 0x000fee0000000200 */
[C---:B------:R-:W-:Y:S08]  /*13d90*/  HMMA.16816.F32 R32, R4.reuse, R64, R32 ;  /* 0x000000400420723c */ /* 0x040ff00000001820 */
[----:B------:R-:W-:Y:S01]  /*13da0*/  HMMA.16816.F32 R12, R4, R66, R12 ;  /* 0x00000042040c723c */ /* 0x000fe2000000180c */
[----:B------:R-:W2:Y:S04]  /*13db0*/  LDSM.16.M88.4 R4, [R196+0x4000] ;  /* 0x00400000c404783b */ /* 0x000ea80000000200 */
[----:B------:R-:W-:Y:S03]  /*13dc0*/  LDSM.16.M88.4 R64, [R170+0x4000] ;  /* 0x00400000aa40783b */ /* 0x000fe60000000200 */
[C---:B---3--:R-:W-:Y:S08]  /*13dd0*/  HMMA.16816.F32 R16, R8.reuse, R22, R16 ;  /* 0x000000160810723c */ /* 0x048ff00000001810 */
[C---:B------:R-:W-:Y:S01]  /*13de0*/  HMMA.16816.F32 R36, R8.reuse, R20, R36 ;  /* 0x000000140824723c */ /* 0x040fe20000001824 */
[----:B------:R-:W-:Y:S07]  /*13df0*/  LDSM.16.M88.4 R20, [R200+0x1800] ;  /* 0x00180000c814783b */ /* 0x000fee0000000200 */
[C---:B------:R-:W-:Y:S08]  /*13e00*/  HMMA.16816.F32 R24, R8.reuse, R48, R24 ;  /* 0x000000300818723c */ /* 0x040ff00000001818 */
[C---:B------:R-:W-:Y:S01]  /*13e10*/  HMMA.16816.F32 R28, R8.reuse, R50, R28 ;  /* 0x00000032081c723c */ /* 0x040fe2000000181c */
[----:B------:R-:W-:Y:S07]  /*13e20*/  LDSM.16.M88.4 R48, [R170+0x2000] ;  /* 0x00200000aa30783b */ /* 0x000fee0000000200 */
[C---:B----4-:R-:W-:Y:S08]  /*13e30*/  HMMA.16816.F32 R32, R8.reuse, R56, R32 ;  /* 0x000000380820723c */ /* 0x050ff00000001820 */
[----:B------:R-:W-:Y:S01]  /*13e40*/  HMMA.16816.F32 R12, R8, R58, R12 ;  /* 0x0000003a080c723c */ /* 0x000fe2000000180c */
[----:B------:R-:W3:Y:S04]  /*13e50*/  LDSM.16.M88.4 R8, [R197+0x4000] ;  /* 0x00400000c508783b */ /* 0x000ee80000000200 */
        /* <DEDUP_REMOVED lines=30> */
[----:B------:R-:W1:Y:S03]  /*14040*/  LDSM.16.M88.4 R52, [R171+0x3800] ;  /* 0x00380000ab34783b */ /* 0x000e660000000200 */
        /* <DEDUP_REMOVED lines=20> */
[C---:B---3--:R-:W-:Y:S08]  /*14190*/  HMMA.16816.F32 R16, R8.reuse, R22, R16 ;  /* 0x000000160810723c */ /* 0x048ff00000001810 */
[C---:B------:R-:W-:Y:S08]  /*141a0*/  HMMA.16816.F32 R36, R8.reuse, R20, R36 ;  /* 0x000000140824723c */ /* 0x040ff00000001824 */
[C---:B------:R-:W-:Y:S08]  /*141b0*/  HMMA.16816.F32 R24, R8.reuse, R48, R24 ;  /* 0x000000300818723c */ /* 0x040ff00000001818 */
[C---:B------:R-:W-:Y:S01]  /*141c0*/  HMMA.16816.F32 R28, R8.reuse, R50, R28 ;  /* 0x00000032081c723c */ /* 0x040fe2000000181c */
[----:B------:R-:W-:Y:S07]  /*141d0*/  LDSM.16.M88.4 R48, [R169+0x3800] ;  /* 0x00380000a930783b */ /* 0x000fee0000000200 */
[C---:B----4-:R-:W-:Y:S08]  /*141e0*/  HMMA.16816.F32 R32, R8.reuse, R56, R32 ;  /* 0x000000380820723c */ /* 0x050ff00000001820 */
        /* <DEDUP_REMOVED lines=38> */
[C---:B------:R-:W-:Y:S08]  /*14450*/  HMMA.16816.F32 R20, R12.reuse, R54, R20 ;  /* 0x000000360c14723c */ /* 0x040ff00000001814 */
        /* <DEDUP_REMOVED lines=25> */
[----:B------:R-:W-:Y:S01]  /*145f0*/  IMAD R2, R2, c[0x0][0x1e0], RZ ;  /* 0x0000780002027a24 */ /* 0x000fe200078e02ff */
[C---:B------:R-:W-:Y:S02]  /*14600*/  LOP3.LUT P6, RZ, R212.reuse, 0x100, RZ, 0xc0, !PT ;  /* 0x00000100d4ff7812 */ /* 0x040fe400078cc0ff */
[----:B------:R-:W-:Y:S01]  /*14610*/  LOP3.LUT P5, RZ, R212, 0x80, RZ, 0xc0, !PT ;  /* 0x00000080d4ff7812 */ /* 0x000fe200078ac0ff */
        /* <DEDUP_REMOVED lines=30> */
.L_x_4555:
[----:B------:R-:W-:Y:S05]  /*14800*/  BSYNC B0 ;  /* 0x0000000000007941 */ /* 0x000fea0003800000 */
.L_x_4554:
[----:B------:R-:W-:Y:S01]  /*14810*/  ISETP.NE.AND P0, PT, R140, 0x1, PT ;  /* 0x000000018c00780c */ /* 0x000fe20003f05270 */
[----:B------:R-:W-:Y:S01]  /*14820*/  IMAD.IADD R0, R252, 0x1, R243 ;  /* 0x00000001fc007824 */ /* 0x000fe200078e02f3 */
[----:B------:R-:W-:Y:S01]  /*14830*/  ULDC UR4, c[0x0][0x324] ;  /* 0x0000c90000047ab9 */ /* 0x000fe20000000800 */
[----:B------:R-:W-:Y:S01]  /*14840*/  IMAD.MOV.U32 R20, RZ, RZ, c[0x0][0x32c] ;  /* 0x0000cb00ff147624 */ /* 0x000fe200078e00ff */
[----:B------:R-:W-:Y:S01]  /*14850*/  ULOP3.LUT UR4, URZ, UR4, URZ, 0x33, !UPT ;  /* 0x000000043f047292 */ /* 0x000fe2000f8e333f */
[----:B-1----:R-:W-:Y:S01]  /*14860*/  IMAD.MOV.U32 R4, RZ, RZ, R0 ;  /* 0x000000ffff047224 */ /* 0x002fe200078e0000 */
[----:B------:R-:W-:Y:S01]  /*14870*/  IADD3 R7, -R241, R132, RZ ;  /* 0x00000084f1077210 */ /* 0x000fe20007ffe1ff */
[----:B------:R-:W0:Y:S01]  /*14880*/  LDGDEPBAR ;  /* 0x00000000000079af */ /* 0x000e220000000000 */
[----:B------:R-:W-:-:S05]  /*14890*/  IMAD.IADD R8, R101, 0x1, -R241 ;  /* 0x0000000165087824 */ /* 0x000fca00078e0af1 */
[----:B------:R-:W-:Y:S01]  /*148a0*/  @P0 IMAD.HI.U32 R2, R0, c[0x0][0x2c8], RZ ;  /* 0x0000b20000020a27 */ /* 0x000fe200078e00ff */
[----:B------:R-:W-:-:S04]  /*148b0*/  IADD3 R0, -R241, 0x1, R132 ;  /* 0x00000001f1007810 */ /* 0x000fc80007ffe184 */
[----:B------:R-:W-:Y:S01]  /*148c0*/  @P0 SHF.R.U32.HI R4, RZ, c[0x0][0x2cc], R2 ;  /* 0x0000b300ff040a19 */ /* 0x000fe20000011602 */
[----:B------:R-:W-:Y:S01]  /*148d0*/  IMAD.IADD R0, R0, 0x1, -R239 ;  /* 0x0000000100007824 */ /* 0x000fe200078e0aef */
[----:B------:R-:W-:-:S03]  /*148e0*/  ISETP.GE.AND P0, PT, R20, 0x1, PT ;  /* 0x000000011400780c */ /* 0x000fc60003f06270 */
[----:B------:R-:W1:Y:S01]  /*148f0*/  SHFL.IDX PT, R3, R4, RZ, 0x1c1f ;  /* 0x001c1fff04037589 */ /* 0x000e6200000e0000 */
        /* <DEDUP_REMOVED lines=17> */
.L_x_4558:
[----:B------:R-:W-:-:S04]  /*14a10*/  MOV R9, c[0x0][0x32c] ;  /* 0x0000cb0000097a02 */ /* 0x000fc80000000f00 */
[----:B------:R-:W-:-:S13]  /*14a20*/  ISETP.NE.AND P0, PT, R9, 0x1, PT ;  /* 0x000000010900780c */ /* 0x000fda0003f05270 */
[----:B------:R-:W-:-:S05]  /*14a30*/  @P0 IMAD.HI.U32 R9, R3, c[0x0][0x330], RZ ;  /* 0x0000cc0003090a27 */ /* 0x000fca00078e00ff */
[----:B------:R-:W-:Y:S02]  /*14a40*/  @P0 SHF.R.U32.HI R3, RZ, c[0x0][0x334], R9 ;  /* 0x0000cd00ff030a19 */ /* 0x000fe40000011609 */
.L_x_4559:
[----:B------:R-:W-:Y:S05]  /*14a50*/  BSYNC B0 ;  /* 0x0000000000007941 */ /* 0x000fea0003800000 */
.L_x_4557:
[----:B------:R-:W-:-:S05]  /*14a60*/  IMAD R3, R3, c[0x0][0x32c], R8 ;  /* 0x0000cb0003037a24 */ /* 0x000fca00078e0208 */
[----:B------:R-:W-:Y:S02]  /*14a70*/  IADD3 R9, R3, c[0x0][0x32c], RZ ;  /* 0x0000cb0003097a10 */ /* 0x000fe40007ffe0ff */
[----:B------:R-:W-:Y:S02]  /*14a80*/  IMNMX R0, R0, R3, !PT ;  /* 0x0000000300007217 */ /* 0x000fe40007800200 */
[----:B------:R-:W-:Y:S02]  /*14a90*/  IMNMX R2, R2, R9, PT ;  /* 0x0000000902027217 */ /* 0x000fe40003800200 */
.L_x_4556:
        /* <DEDUP_REMOVED lines=20> */
[C---:B------:R-:W-:Y:S02]  /*14be0*/  ISETP.GE.AND P1, PT, R101.reuse, 0x12, PT ;  /* 0x000000126500780c */ /* 0x040fe40003f26270 */
[----:B------:R-:W-:Y:S02]  /*14bf0*/  ISETP.LT.OR P0, PT, R2, 0x11, P0 ;  /* 0x000000110200780c */ /* 0x000fe40000701670 */
[----:B------:R-:W-:-:S02]  /*14c00*/  ISETP.GE.AND P5, PT, R101, 0x1a, PT ;  /* 0x0000001a6500780c */ /* 0x000fc40003fa6270 */
[----:B------:R-:W-:Y:S02]  /*14c10*/  FSEL R19, R24, -INF , !P0 ;  /* 0xff80000018137808 */ /* 0x000fe40004000000 */
[----:B------:R-:W-:Y:S02]  /*14c20*/  ISETP.GT.AND P0, PT, R0, 0x11, !P1 ;  /* 0x000000110000780c */ /* 0x000fe40004f04270 */
[C---:B------:R-:W-:Y:S02]  /*14c30*/  ISETP.GE.AND P4, PT, R101.reuse, 0x21, PT ;  /* 0x000000216500780c */ /* 0x040fe40003f86270 */
        /* <DEDUP_REMOVED lines=45> */
.L_x_4562:
[----:B------:R-:W-:-:S04]  /*14f10*/  MOV R4, c[0x0][0x32c] ;  /* 0x0000cb0000047a02 */ /* 0x000fc80000000f00 */
[----:B------:R-:W-:-:S13]  /*14f20*/  ISETP.NE.AND P0, PT, R4, 0x1, PT ;  /* 0x000000010400780c */ /* 0x000fda0003f05270 */
[----:B------:R-:W-:-:S05]  /*14f30*/  @P0 IMAD.HI.U32 R4, R3, c[0x0][0x330], RZ ;  /* 0x0000cc0003040a27 */ /* 0x000fca00078e00ff */
[----:B------:R-:W-:Y:S02]  /*14f40*/  @P0 SHF.R.U32.HI R3, RZ, c[0x0][0x334], R4 ;  /* 0x0000cd00ff030a19 */ /* 0x000fe40000011604 */
.L_x_4563:
[----:B------:R-:W-:Y:S05]  /*14f50*/  BSYNC B0 ;  /* 0x0000000000007941 */ /* 0x000fea0003800000 */
.L_x_4561:
[----:B------:R-:W-:-:S05]  /*14f60*/  IMAD R3, R3, c[0x0][0x32c], R8 ;  /* 0x0000cb0003037a24 */ /* 0x000fca00078e0208 */
[----:B------:R-:W-:Y:S02]  /*14f70*/  IADD3 R4, R3, c[0x0][0x32c], RZ ;  /* 0x0000cb0003047a10 */ /* 0x000fe40007ffe0ff */
[----:B------:R-:W-:Y:S02]  /*14f80*/  IMNMX R0, R0, R3, !PT ;  /* 0x0000000300007217 */ /* 0x000fe40007800200 */
[----:B------:R-:W-:Y:S02]  /*14f90*/  IMNMX R2, R2, R4, PT ;  /* 0x0000000402027217 */ /* 0x000fe40003800200 */
.L_x_4560:
[----:B------:R-:W-:Y:S01]  /*14fa0*/  ISETP.GT.AND P0, PT, R0, RZ, !P1 ;  /* 0x000000ff0000720c */ /* 0x000fe20004f04270 */
[----:B------:R-:W-:Y:S01]  /*14fb0*/  LDSM.16.MT88.4 R48, [R195] ;  /* 0x00000000c330783b */ /* 0x000fe20000004200 */
        /* <DEDUP_REMOVED lines=15> */
[----:B-----5:R-:W-:Y:S03]  /*150b0*/  LDSM.16.MT88.4 R152, [R193+0x1000] ;  /* 0x00100000c198783b */ /* 0x020fe60000004200 */
[----:B------:R-:W-:-:S04]  /*150c0*/  ISETP.LT.OR P0, PT, R2, 0x9, P0 ;  /* 0x000000090200780c */ /* 0x000fc80000701670 */
[----:B------:R-:W-:Y:S02]  /*150d0*/  FSEL R6, R46, -INF , !P0 ;  /* 0xff8000002e067808 */ /* 0x000fe40004000000 */
        /* <DEDUP_REMOVED lines=25> */
[----:B------:R-:W-:Y:S03]  /*15270*/  LDSM.16.MT88.4 R28, [R193+0x800] ;  /* 0x00080000c11c783b */ /* 0x000fe60000004200 */
        /* <DEDUP_REMOVED lines=37> */
[----:B-1----:R-:W-:Y:S01]  /*154d0*/  FMNMX.FTZ R132, R0, R3, !PT ;  /* 0x0000000300847209 */ /* 0x002fe20007810000 */
[----:B------:R-:W-:Y:S02]  /*154e0*/  FFMA.FTZ R3, R14, c[0x0][0x2d0], -R2 ;  /* 0x0000b4000e037a23 */ /* 0x000fe40000010802 */
[----:B------:R-:W1:Y:S01]  /*154f0*/  LDSM.16.MT88.4 R12, [R192] ;  /* 0x00000000c00c783b */ /* 0x000e620000004200 */
[C---:B------:R-:W-:Y:S01]  /*15500*/  FSETP.NEU.FTZ.AND P0, PT, R132.reuse, -INF , PT ;  /* 0xff8000008400780b */ /* 0x040fe20003f1d000 */
[----:B------:R2:W-:Y:S01]  /*15510*/  MUFU.EX2 R91, R3 ;  /* 0x00000003005b7308 */ /* 0x0005e20000000800 */
[----:B------:R-:W-:-:S05]  /*15520*/  FMUL.FTZ R0, R132, c[0x0][0x2d0] ;  /* 0x0000b40084007a20 */ /* 0x000fca0000410000 */
[----:B------:R-:W-:Y:S01]  /*15530*/  FSEL R0, R0, RZ, P0 ;  /* 0x000000ff00007208 */ /* 0x000fe20000000000 */
[----:B--2---:R-:W-:-:S04]  /*15540*/  FFMA.FTZ R3, R16, c[0x0][0x2d0], -R2 ;  /* 0x0000b40010037a23 */ /* 0x004fc80000010802 */
        /* <DEDUP_REMOVED lines=16> */
[----:B---3--:R-:W-:Y:S01]  /*15650*/  FFMA.FTZ R3, R8, c[0x0][0x2d0], -R0 ;  /* 0x0000b40008037a23 */ /* 0x008fe20000010800 */
[----:B------:R-:W-:-:S05]  /*15660*/  F2FP.PACK_AB R8, R90, R91 ;  /* 0x0000005b5a08723e */ /* 0x000fca00000000ff */
[----:B------:R3:W4:Y:S02]  /*15670*/  MUFU.EX2 R215, R3 ;  /* 0x0000000300d77308 */ /* 0x0007240000000800 */
[----:B---3--:R-:W-:Y:S01]  /*15680*/  FFMA.FTZ R3, R22, c[0x0][0x2d0], -R2 ;  /* 0x0000b40016037a23 */ /* 0x008fe20000010802 */
[----:B----4-:R-:W-:-:S05]  /*15690*/  F2FP.PACK_AB R11, R215, R216 ;  /* 0x000000d8d70b723e */ /* 0x010fca00000000ff */
[----:B------:R3:W-:Y:S02]  /*156a0*/  MUFU.EX2 R218, R3 ;  /* 0x0000000300da7308 */ /* 0x0007e40000000800 */
[C---:B-1----:R-:W-:Y:S08]  /*156b0*/  HMMA.16816.F32 R44, R8.reuse, R12, RZ ;  /* 0x0000000c082c723c */ /* 0x042ff000000018ff */
[----:B------:R-:W-:Y:S01]  /*156c0*/  HMMA.16816.F32 R36, R8, R14, RZ ;  /* 0x0000000e0824723c */ /* 0x000fe200000018ff */
[----:B---3--:R-:W-:-:S04]  /*156d0*/  FFMA.FTZ R3, R23, c[0x0][0x2d0], -R2 ;  /* 0x0000b40017037a23 */ /* 0x008fc80000010802 */
[----:B------:R1:W-:Y:S03]  /*156e0*/  MUFU.EX2 R228, R3 ;  /* 0x0000000300e47308 */ /* 0x0003e60000000800 */
[C---:B------:R-:W-:Y:S08]  /*156f0*/  HMMA.16816.F32 R12, R8.reuse, R48, RZ ;  /* 0x00000030080c723c */ /* 0x040ff000000018ff */
[----:B--2---:R-:W-:Y:S01]  /*15700*/  HMMA.16816.F32 R16, R8, R6, RZ ;  /* 0x000000060810723c */ /* 0x004fe200000018ff */
[----:B-1----:R-:W-:-:S07]  /*15710*/  FFMA.FTZ R3, R24, c[0x0][0x2d0], -R2 ;  /* 0x0000b40018037a23 */ /* 0x002fce0000010802 */
[----:B------:R-:W-:Y:S01]  /*15720*/  HMMA.16816.F32 R60, R8, R50, RZ ;  /* 0x00000032083c723c */ /* 0x000fe200000018ff */
[----:B------:R-:W1:Y:S01]  /*15730*/  LDSM.16.MT88.4 R24, [R194] ;  /* 0x00000000c218783b */ /* 0x000e620000004200 */
[----:B------:R2:W3:Y:S02]  /*15740*/  MUFU.EX2 R219, R3 ;  /* 0x0000000300db7308 */ /* 0x0004e40000000800 */
[----:B--2---:R-:W-:Y:S01]  /*15750*/  FFMA.FTZ R3, R21, c[0x0][0x2d0], -R0 ;  /* 0x0000b40015037a23 */ /* 0x004fe20000010800 */
[----:B---3--:R-:W-:-:S05]  /*15760*/  F2FP.PACK_AB R6, R219, R228 ;  /* 0x000000e4db06723e */ /* 0x008fca00000000ff */
[----:B------:R2:W-:Y:S02]  /*15770*/  MUFU.EX2 R214, R3 ;  /* 0x0000000300d67308 */ /* 0x0005e40000000800 */
[--C-:B--2---:R-:W-:Y:S02]  /*15780*/  FFMA.FTZ R3, R20, c[0x0][0x2d0], -R0.reuse ;  /* 0x0000b40014037a23 */ /* 0x104fe40000010800 */
[C---:B------:R-:W-:Y:S04]  /*15790*/  HMMA.16816.F32 R20, R8.reuse, R4, RZ ;  /* 0x000000040814723c */ /* 0x040fe800000018ff */
[----:B------:R2:W3:Y:S03]  /*157a0*/  MUFU.EX2 R135, R3 ;  /* 0x0000000300877308 */ /* 0x0004e60000000800 */
[----:B------:R-:W-:Y:S01]  /*157b0*/  F2FP.PACK_AB R4, R218, R250 ;  /* 0x000000fada04723e */ /* 0x000fe200000000ff */
[----:B-1----:R-:W-:Y:S01]  /*157c0*/  HMMA.16816.F32 R48, R8, R24, RZ ;  /* 0x000000180830723c */ /* 0x002fe200000018ff */
[----:B--2---:R-:W-:Y:S01]  /*157d0*/  FFMA.FTZ R3, R40, c[0x0][0x2d0], -R0 ;  /* 0x0000b40028037a23 */ /* 0x004fe20000010800 */
[----:B---3--:R-:W-:-:S03]  /*157e0*/  F2FP.PACK_AB R5, R135, R214 ;  /* 0x000000d68705723e */ /* 0x008fc600000000ff */
[----:B------:R1:W-:Y:S02]  /*157f0*/  MUFU.EX2 R138, R3 ;  /* 0x00000003008a7308 */ /* 0x0003e40000000800 */
[----:B-1----:R-:W-:Y:S02]  /*15800*/  FFMA.FTZ R3, R41, c[0x0][0x2d0], -R0 ;  /* 0x0000b40029037a23 */ /* 0x002fe40000010800 */
[----:B------:R-:W-:Y:S04]  /*15810*/  LDSM.16.MT88.4 R40, [R192+0x2000] ;  /* 0x00200000c028783b */ /* 0x000fe80000004200 */
[----:B------:R-:W1:Y:S02]  /*15820*/  MUFU.EX2 R133, R3 ;  /* 0x0000000300857308 */ /* 0x000e640000000800 */
[----:B-1----:R-:W-:-:S07]  /*15830*/  F2FP.PACK_AB R7, R133, R138 ;  /* 0x0000008a8507723e */ /* 0x002fce00000000ff */
[----:B------:R-:W-:Y:S08]  /*15840*/  HMMA.16816.F32 R52, R4, R72, R12 ;  /* 0x000000480434723c */ /* 0x000ff0000000180c */
[----:B------:R-:W-:Y:S08]  /*15850*/  HMMA.16816.F32 R12, R8, R76, RZ ;  /* 0x0000004c080c723c */ /* 0x000ff000000018ff */
[C---:B------:R-:W-:Y:S01]  /*15860*/  HMMA.16816.F32 R160, R4.reuse, R34, R36 ;  /* 0x0000002204a0723c */ /* 0x040fe20000001824 */
[----:B------:R-:W-:Y:S07]  /*15870*/  LDSM.16.MT88.4 R36, [R193+0x2000] ;  /* 0x00200000c124783b */ /* 0x000fee0000004200 */
[----:B------:R-:W-:Y:S01]  /*15880*/  IMAD.MOV.U32 R110, RZ, RZ, R52 ;  /* 0x000000ffff6e7224 */ /* 0x000fe200078e0034 */
[----:B------:R-:W-:Y:S01]  /*15890*/  HMMA.16816.F32 R72, R4, R74, R60 ;  /* 0x0000004a0448723c */ /* 0x000fe2000000183c */
[----:B------:R-:W-:Y:S01]  /*158a0*/  IMAD.MOV.U32 R109, RZ, RZ, R53 ;  /* 0x000000ffff6d7224 */ /* 0x000fe200078e0035 */
[----:B------:R-:W-:Y:S01]  /*158b0*/  LDSM.16.MT88.4 R60, [R195+0x3800] ;  /* 0x00380000c33c783b */ /* 0x000fe20000004200 */
[----:B------:R-:W-:-:S02]  /*158c0*/  IMAD.MOV.U32 R108, RZ, RZ, R54 ;  /* 0x000000ffff6c7224 */ /* 0x000fc400078e0036 */
[----:B------:R-:W-:Y:S02]  /*158d0*/  IMAD.MOV.U32 R3, RZ, RZ, R55 ;  /* 0x000000ffff037224 */ /* 0x000fe400078e0037 */
[----:B------:R-:W1:Y:S01]  /*158e0*/  LDSM.16.MT88.4 R52, [R195+0x2000] ;  /* 0x00200000c334783b */ /* 0x000e620000004200 */
[C---:B------:R-:W-:Y:S03]  /*158f0*/  HMMA.16816.F32 R140, R4.reuse, R32, R44 ;  /* 0x00000020048c723c */ /* 0x040fe6000000182c */
[----:B------:R-:W2:Y:S05]  /*15900*/  LDSM.16.MT88.4 R44, [R194+0x800] ;  /* 0x00080000c22c783b */ /* 0x000eaa0000004200 */
[C---:B------:R-:W-:Y:S08]  /*15910*/  HMMA.16816.F32 R148, R4.reuse, R28, R20 ;  /* 0x0000001c0494723c */ /* 0x040ff00000001814 */
[----:B------:R-:W-:Y:S01]  /*15920*/  HMMA.16816.F32 R156, R4, R30, R16 ;  /* 0x0000001e049c723c */ /* 0x000fe20000001810 */
[----:B------:R-:W-:Y:S01]  /*15930*/  IMAD.MOV.U32 R118, RZ, RZ, R72 ;  /* 0x000000ffff767224 */ /* 0x000fe200078e0048 */
[----:B------:R-:W-:Y:S01]  /*15940*/  MOV R116, R74 ;  /* 0x0000004a00747202 */ /* 0x000fe20000000f00 */
[----:B------:R-:W-:-:S02]  /*15950*/  IMAD.MOV.U32 R117, RZ, RZ, R73 ;  /* 0x000000ffff757224 */ /* 0x000fc400078e0049 */
[----:B------:R-:W-:Y:S02]  /*15960*/  IMAD.MOV.U32 R111, RZ, RZ, R75 ;  /* 0x000000ffff6f7224 */ /* 0x000fe400078e004b */
[----:B------:R-:W-:Y:S01]  /*15970*/  LDSM.16.MT88.4 R72, [R193+0x3000] ;  /* 0x00300000c148783b */ /* 0x000fe20000004200 */
[C---:B------:R-:W-:Y:S08]  /*15980*/  HMMA.16816.F32 R32, R8.reuse, R26, RZ ;  /* 0x0000001a0820723c */ /* 0x040ff000000018ff */
[C---:B------:R-:W-:Y:S08]  /*15990*/  HMMA.16816.F32 R28, R8.reuse, R56, RZ ;  /* 0x00000038081c723c */ /* 0x040ff000000018ff */
[----:B------:R-:W-:Y:S08]  /*159a0*/  HMMA.16816.F32 R24, R8, R58, RZ ;  /* 0x0000003a0818723c */ /* 0x000ff000000018ff */
[----:B-1----:R-:W-:Y:S08]  /*159b0*/  HMMA.16816.F32 R12, R4, R52, R12 ;  /* 0x00000034040c723c */ /* 0x002ff0000000180c */
[C---:B------:R-:W-:Y:S08]  /*159c0*/  HMMA.16816.F32 R56, R8.reuse, R78, RZ ;  /* 0x0000004e0838723c */ /* 0x040ff000000018ff */
[C---:B------:R-:W-:Y:S08]  /*159d0*/  HMMA.16816.F32 R20, R8.reuse, R64, RZ ;  /* 0x000000400814723c */ /* 0x040ff000000018ff */
[----:B------:R-:W-:Y:S01]  /*159e0*/  HMMA.16816.F32 R16, R8, R66, RZ ;  /* 0x000000420810723c */ /* 0x000fe200000018ff */
[----:B------:R-:W1:Y:S01]  /*159f0*/  LDSM.16.MT88.4 R64, [R194+0x1800] ;  /* 0x00180000c240783b */ /* 0x000e620000004200 */
[----:B------:R-:W-:Y:S01]  /*15a00*/  IMAD.MOV.U32 R130, RZ, RZ, R12 ;  /* 0x000000ffff827224 */ /* 0x000fe200078e000c */
[----:B------:R-:W-:Y:S01]  /*15a10*/  MOV R128, R14 ;  /* 0x0000000e00807202 */ /* 0x000fe20000000f00 */
[----:B------:R-:W-:-:S02]  /*15a20*/  IMAD.MOV.U32 R129, RZ, RZ, R13 ;  /* 0x000000ffff817224 */ /* 0x000fc400078e000d */
[----:B------:R-:W-:Y:S02]  /*15a30*/  IMAD.MOV.U32 R127, RZ, RZ, R15 ;  /* 0x000000ffff7f7224 */ /* 0x000fe400078e000f */
[C---:B------:R-:W-:Y:S01]  /*15a40*/  HMMA.16816.F32 R12, R4.reuse, R54, R56 ;  /* 0x00000036040c723c */ /* 0x040fe20000001838 */
[----:B------:R-:W-:Y:S04]  /*15a50*/  LDSM.16.MT88.4 R56, [R194+0x3000] ;  /* 0x00300000c238783b */ /* 0x000fe80000004200 */
[----:B------:R-:W-:Y:S03]  /*15a60*/  LDSM.16.MT88.4 R52, [R192+0x3800] ;  /* 0x00380000c034783b */ /* 0x000fe60000004200 */
[C---:B------:R-:W-:Y:S08]  /*15a70*/  HMMA.16816.F32 R28, R4.reuse, R40, R28 ;  /* 0x00000028041c723c */ /* 0x040ff0000000181c */
[C---:B------:R-:W-:Y:S01]  /*15a80*/  HMMA.16816.F32 R188, R4.reuse, R38, R16 ;  /* 0x0000002604bc723c */ /* 0x040fe20000001810 */
[----:B------:R-:W3:Y:S07]  /*15a90*/  LDSM.16.MT88.4 R16, [R194+0x2000] ;  /* 0x00200000c210783b */ /* 0x000eee0000004200 */
[----:B--2---:R-:W-:Y:S01]  /*15aa0*/  HMMA.16816.F32 R244, R4, R44, R48 ;  /* 0x0000002c04f4723c */ /* 0x004fe20000001830 */
[----:B------:R-:W2:Y:S01]  /*15ab0*/  LDSM.16.MT88.4 R48, [R193+0x3800] ;  /* 0x00380000c130783b */ /* 0x000ea20000004200 */
[----:B------:R-:W-:-:S02]  /*15ac0*/  IMAD.MOV.U32 R146, RZ, RZ, R12 ;  /* 0x000000ffff927224 */ /* 0x000fc400078e000c */
[----:B------:R-:W-:Y:S02]  /*15ad0*/  IMAD.MOV.U32 R145, RZ, RZ, R13 ;  /* 0x000000ffff917224 */ /* 0x000fe400078e000d */
[----:B------:R-:W-:Y:S02]  /*15ae0*/  IMAD.MOV.U32 R144, RZ, RZ, R14 ;  /* 0x000000ffff907224 */ /* 0x000fe400078e000e */
[----:B------:R-:W-:Y:S01]  /*15af0*/  HMMA.16816.F32 R224, R4, R36, R20 ;  /* 0x0000002404e0723c */ /* 0x000fe20000001814 */
[----:B------:R-:W4:Y:S01]  /*15b00*/  LDSM.16.MT88.4 R20, [R195+0x3000] ;  /* 0x00300000c314783b */ /* 0x000f220000004200 */
[----:B------:R-:W-:Y:S02]  /*15b10*/  IMAD.MOV.U32 R131, RZ, RZ, R15 ;  /* 0x000000ffff837224 */ /* 0x000fe400078e000f */
[----:B------:R-:W-:Y:S02]  /*15b20*/  IMAD.MOV.U32 R122, RZ, RZ, R28 ;  /* 0x000000ffff7a7224 */ /* 0x000fe400078e001c */
[----:B------:R-:W-:-:S02]  /*15b30*/  IMAD.MOV.U32 R121, RZ, RZ, R29 ;  /* 0x000000ffff797224 */ /* 0x000fc400078e001d */
[----:B-1----:R-:W-:Y:S01]  /*15b40*/  HMMA.16816.F32 R12, R8, R64, RZ ;  /* 0x00000040080c723c */ /* 0x002fe200000018ff */
[----:B------:R-:W-:Y:S02]  /*15b50*/  IMAD.MOV.U32 R120, RZ, RZ, R30 ;  /* 0x000000ffff787224 */ /* 0x000fe400078e001e */
[----:B------:R-:W-:-:S05]  /*15b60*/  IMAD.MOV.U32 R119, RZ, RZ, R31 ;  /* 0x000000ffff777224 */ /* 0x000fca00078e001f */
[C---:B------:R-:W-:Y:S08]  /*15b70*/  HMMA.16816.F32 R220, R4.reuse, R46, R32 ;  /* 0x0000002e04dc723c */ /* 0x040ff00000001820 */
[----:B------:R-:W-:Y:S08]  /*15b80*/  HMMA.16816.F32 R24, R4, R42, R24 ;  /* 0x0000002a0418723c */ /* 0x000ff00000001818 */
[C---:B------:R-:W-:Y:S01]  /*15b90*/  HMMA.16816.F32 R44, R8.reuse, R66, RZ ;  /* 0x00000042082c723c */ /* 0x040fe200000018ff */
[----:B------:R-:W1:Y:S07]  /*15ba0*/  LDSM.16.MT88.4 R64, [R194+0x3800] ;  /* 0x00380000c240783b */ /* 0x000e6e0000004200 */
[C---:B------:R-:W-:Y:S08]  /*15bb0*/  HMMA.16816.F32 R40, R8.reuse, R68, RZ ;  /* 0x000000440828723c */ /* 0x040ff000000018ff */
[----:B------:R-:W-:Y:S01]  /*15bc0*/  HMMA.16816.F32 R36, R8, R70, RZ ;  /* 0x000000460824723c */ /* 0x000fe200000018ff */
[----:B------:R-:W1:Y:S01]  /*15bd0*/  LDSM.16.MT88.4 R68, [R192+0x4800] ;  /* 0x00480000c044783b */ /* 0x000e620000004200 */
[----:B------:R-:W-:Y:S01]  /*15be0*/  MOV R126, R24 ;  /* 0x00000018007e7202 */ /* 0x000fe20000000f00 */
[----:B------:R-:W-:-:S02]  /*15bf0*/  IMAD.MOV.U32 R125, RZ, RZ, R25 ;  /* 0x000000ffff7d7224 */ /* 0x000fc400078e0019 */
[----:B------:R-:W-:Y:S02]  /*15c00*/  IMAD.MOV.U32 R124, RZ, RZ, R26 ;  /* 0x000000ffff7c7224 */ /* 0x000fe400078e001a */
[----:B------:R-:W-:Y:S01]  /*15c10*/  IMAD.MOV.U32 R123, RZ, RZ, R27 ;  /* 0x000000ffff7b7224 */ /* 0x000fe200078e001b */
[C---:B------:R-:W-:Y:S08]  /*15c20*/  HMMA.16816.F32 R32, R8.reuse, R72, RZ ;  /* 0x000000480820723c */ /* 0x040ff000000018ff */
[----:B------:R-:W-:Y:S08]  /*15c30*/  HMMA.16816.F32 R28, R8, R74, RZ ;  /* 0x0000004a081c723c */ /* 0x000ff000000018ff */
[----:B---3--:R-:W-:Y:S08]  /*15c40*/  HMMA.16816.F32 R180, R4, R16, R12 ;  /* 0x0000001004b4723c */ /* 0x008ff0000000180c */
[----:B------:R-:W-:Y:S08]  /*15c50*/  HMMA.16816.F32 R12, R8, R56, RZ ;  /* 0x00000038080c723c */ /* 0x000ff000000018ff */
[----:B--2---:R-:W-:Y:S01]  /*15c60*/  HMMA.16816.F32 R76, R4, R48, R32 ;  /* 0x00000030044c723c */ /* 0x004fe20000001820 */
[----:B------:R-:W2:Y:S06]  /*15c70*/  LDSM.16.MT88.4 R32, [R192+0x5000] ;  /* 0x00500000c020783b */ /* 0x000eac0000004200 */
[----:B------:R-:W-:Y:S01]  /*15c80*/  IMAD.MOV.U32 R48, RZ, RZ, R110 ;  /* 0x000000ffff307224 */ /* 0x000fe200078e006e */
[----:B----4-:R-:W-:Y:S01]  /*15c90*/  HMMA.16816.F32 R24, R8, R20, RZ ;  /* 0x000000140818723c */ /* 0x010fe200000018ff */
[----:B------:R-:W-:-:S07]  /*15ca0*/  MOV R49, R109 ;  /* 0x0000006d00317202 */ /* 0x000fce0000000f00 */
[C---:B------:R-:W-:Y:S01]  /*15cb0*/  HMMA.16816.F32 R96, R4.reuse, R50, R28 ;  /* 0x000000320460723c */ /* 0x040fe2000000181c */
[----:B------:R-:W3:Y:S06]  /*15cc0*/  LDSM.16.MT88.4 R28, [R193+0x4800] ;  /* 0x00480000c11c783b */ /* 0x000eec0000004200 */
[----:B------:R-:W-:Y:S01]  /*15cd0*/  IMAD.MOV.U32 R50, RZ, RZ, R108 ;  /* 0x000000ffff327224 */ /* 0x000fe200078e006c */
[----:B-1----:R-:W-:Y:S01]  /*15ce0*/  HMMA.16816.F32 R92, R4, R64, R12 ;  /* 0x00000040045c723c */ /* 0x002fe2000000180c */
[----:B------:R-:W-:Y:S02]  /*15cf0*/  IMAD.MOV.U32 R51, RZ, RZ, R3 ;  /* 0x000000ffff337224 */ /* 0x000fe400078e0003 */
[----:B------:R-:W-:-:S05]  /*15d00*/  FFMA.FTZ R3, R88, c[0x0][0x2d0], -R2 ;  /* 0x0000b40058037a23 */ /* 0x000fca0000010802 */
[----:B------:R-:W-:Y:S07]  /*15d10*/  HMMA.16816.F32 R12, R8, R68, RZ ;  /* 0x00000044080c723c */ /* 0x000fee00000018ff */
[----:B------:R-:W-:Y:S01]  /*15d20*/  IMAD.MOV.U32 R68, RZ, RZ, R146 ;  /* 0x000000ffff447224 */ /* 0x000fe200078e0092 */
[----:B------:R-:W-:Y:S01]  /*15d30*/  HMMA.16816.F32 R112, R4, R60, R24 ;  /* 0x0000003c0470723c */ /* 0x000fe20000001818 */
[----:B------:R-:W1:Y:S01]  /*15d40*/  LDSM.16.MT88.4 R24, [R193+0x5000] ;  /* 0x00500000c118783b */ /* 0x000e620000004200 */
[----:B------:R-:W-:-:S05]  /*15d50*/  IMAD.MOV.U32 R69, RZ, RZ, R145 ;  /* 0x000000ffff457224 */ /* 0x000fca00078e0091 */
[----:B------:R-:W-:Y:S01]  /*15d60*/  MOV R61, R147 ;  /* 0x00000093003d7202 */ /* 0x000fe20000000f00 */
[----:B------:R-:W-:Y:S07]  /*15d70*/  HMMA.16816.F32 R72, R4, R18, R44 ;  /* 0x000000120448723c */ /* 0x000fee000000182c */
[----:B------:R-:W-:Y:S01]  /*15d80*/  MOV R47, R123 ;  /* 0x0000007b002f7202 */ /* 0x000fe20000000f00 */
[----:B------:R-:W-:Y:S01]  /*15d90*/  HMMA.16816.F32 R16, R8, R22, RZ ;  /* 0x000000160810723c */ /* 0x000fe200000018ff */
[----:B------:R-:W-:-:S02]  /*15da0*/  IMAD.MOV.U32 R44, RZ, RZ, R126 ;  /* 0x000000ffff2c7224 */ /* 0x000fc400078e007e */
[----:B------:R-:W-:Y:S02]  /*15db0*/  IMAD.MOV.U32 R45, RZ, RZ, R125 ;  /* 0x000000ffff2d7224 */ /* 0x000fe400078e007d */
[----:B------:R-:W-:-:S03]  /*15dc0*/  IMAD.MOV.U32 R46, RZ, RZ, R124 ;  /* 0x000000ffff2e7224 */ /* 0x000fc600078e007c */
[----:B--2---:R-:W-:Y:S08]  /*15dd0*/  HMMA.16816.F32 R172, R4, R32, R12 ;  /* 0x0000002004ac723c */ /* 0x004ff0000000180c */
[C---:B---3--:R-:W-:Y:S08]  /*15de0*/  HMMA.16816.F32 R12, R8.reuse, R30, RZ ;  /* 0x0000001e080c723c */ /* 0x048ff000000018ff */
[----:B------:R-:W-:Y:S01]  /*15df0*/  HMMA.16816.F32 R20, R8, R58, RZ ;  /* 0x0000003a0814723c */ /* 0x000fe200000018ff */
[----:B------:R-:W-:Y:S07]  /*15e00*/  LDSM.16.MT88.4 R56, [R195+0x2800] ;  /* 0x00280000c338783b */ /* 0x000fee0000004200 */
[C---:B------:R-:W-:Y:S07]  /*15e10*/  HMMA.16816.F32 R184, R4.reuse, R52, R40 ;  /* 0x0000003404b8723c */ /* 0x040fee0000001828 */
[----:B------:R-:W-:Y:S01]  /*15e20*/  MOV R40, R118 ;  /* 0x0000007600287202 */ /* 0x000fe20000000f00 */
[----:B------:R-:W-:Y:S01]  /*15e30*/  HMMA.16816.F32 R176, R4, R54, R36 ;  /* 0x0000003604b0723c */ /* 0x000fe20000001824 */
[----:B------:R-:W-:Y:S01]  /*15e40*/  IMAD.MOV.U32 R41, RZ, RZ, R117 ;  /* 0x000000ffff297224 */ /* 0x000fe200078e0075 */
[----:B------:R-:W-:Y:S01]  /*15e50*/  MOV R53, R129 ;  /* 0x0000008100357202 */ /* 0x000fe20000000f00 */
[----:B------:R-:W-:-:S02]  /*15e60*/  IMAD.MOV.U32 R42, RZ, RZ, R116 ;  /* 0x000000ffff2a7224 */ /* 0x000fc400078e0074 */
[----:B------:R-:W-:Y:S02]  /*15e70*/  IMAD.MOV.U32 R43, RZ, RZ, R111 ;  /* 0x000000ffff2b7224 */ /* 0x000fe400078e006f */
[----:B------:R-:W-:Y:S01]  /*15e80*/  IMAD.MOV.U32 R39, RZ, RZ, R119 ;  /* 0x000000ffff277224 */ /* 0x000fe200078e0077 */
[----:B------:R-:W-:Y:S01]  /*15e90*/  HMMA.16816.F32 R104, R4, R62, R16 ;  /* 0x0000003e0468723c */ /* 0x000fe20000001810 */
[----:B------:R-:W-:Y:S02]  /*15ea0*/  IMAD.MOV.U32 R36, RZ, RZ, R122 ;  /* 0x000000ffff247224 */ /* 0x000fe400078e007a */
[----:B------:R-:W-:Y:S02]  /*15eb0*/  IMAD.MOV.U32 R37, RZ, RZ, R121 ;  /* 0x000000ffff257224 */ /* 0x000fe400078e0079 */
[----:B------:R-:W-:Y:S02]  /*15ec0*/  IMAD.MOV.U32 R38, RZ, RZ, R120 ;  /* 0x000000ffff267224 */ /* 0x000fe400078e0078 */
[----:B------:R-:W-:Y:S01]  /*15ed0*/  IMAD.MOV.U32 R55, RZ, RZ, R127 ;  /* 0x000000ffff377224 */ /* 0x000fe200078e007f */
[----:B------:R-:W-:Y:S01]  /*15ee0*/  HMMA.16816.F32 R16, R8, R28, RZ ;  /* 0x0000001c0810723c */ /* 0x000fe200000018ff */
[----:B------:R-:W2:Y:S01]  /*15ef0*/  LDSM.16.MT88.4 R28, [R195+0x4800] ;  /* 0x00480000c31c783b */ /* 0x000ea20000004200 */
[----:B------:R-:W-:-:S02]  /*15f00*/  IMAD.MOV.U32 R52, RZ, RZ, R130 ;  /* 0x000000ffff347224 */ /* 0x000fc400078e0082 */
[----:B------:R-:W-:-:S04]  /*15f10*/  IMAD.MOV.U32 R54, RZ, RZ, R128 ;  /* 0x000000ffff367224 */ /* 0x000fc800078e0080 */
[C---:B-1----:R-:W-:Y:S01]  /*15f20*/  HMMA.16816.F32 R116, R4.reuse, R26, R12 ;  /* 0x0000001a0474723c */ /* 0x042fe2000000180c */
[----:B------:R-:W1:Y:S07]  /*15f30*/  LDSM.16.MT88.4 R12, [R194+0x4800] ;  /* 0x00480000c20c783b */ /* 0x000e6e0000004200 */
[----:B------:R-:W-:Y:S01]  /*15f40*/  HMMA.16816.F32 R100, R4, R66, R20 ;  /* 0x000000420464723c */ /* 0x000fe20000001814 */
[----:B------:R-:W-:Y:S07]  /*15f50*/  LDSM.16.MT88.4 R64, [R194+0x2800] ;  /* 0x00280000c240783b */ /* 0x000fee0000004200 */
[----:B------:R-:W-:Y:S07]  /*15f60*/  HMMA.16816.F32 R20, R8, R70, RZ ;  /* 0x000000460814723c */ /* 0x000fee00000018ff */
[----:B------:R-:W-:Y:S01]  /*15f70*/  IMAD.MOV.U32 R70, RZ, RZ, R144 ;  /* 0x000000ffff467224 */ /* 0x000fe200078e0090 */
[----:B------:R-:W-:Y:S01]  /*15f80*/  HMMA.16816.F32 R108, R4, R24, R16 ;  /* 0x00000018046c723c */ /* 0x000fe20000001810 */
[----:B------:R-:W3:Y:S01]  /*15f90*/  LDSM.16.MT88.4 R24, [R195+0x5000] ;  /* 0x00500000c318783b */ /* 0x000ee20000004200 */
[----:B------:R-:W-:-:S03]  /*15fa0*/  IMAD.MOV.U32 R71, RZ, RZ, R131 ;  /* 0x000000ffff477224 */ /* 0x000fc600078e0083 */
[----:B------:R-:W-:Y:S03]  /*15fb0*/  LDSM.16.MT88.4 R144, [R192+0x1000] ;  /* 0x00100000c090783b */ /* 0x000fe60000004200 */
[----:B--2---:R-:W-:Y:S08]  /*15fc0*/  HMMA.16816.F32 R16, R8, R30, RZ ;  /* 0x0000001e0810723c */ /* 0x004ff000000018ff */
[----:B------:R-:W-:Y:S01]  /*15fd0*/  HMMA.16816.F32 R120, R4, R34, R20 ;  /* 0x000000220478723c */ /* 0x000fe20000001814 */
[----:B------:R-:W-:Y:S07]  /*15fe0*/  LDSM.16.MT88.4 R32, [R194+0x1000] ;  /* 0x00100000c220783b */ /* 0x000fee0000004200 */
[C---:B------:R-:W-:Y:S08]  /*15ff0*/  HMMA.16816.F32 R20, R8.reuse, R28, RZ ;  /* 0x0000001c0814723c */ /* 0x040ff000000018ff */
[C---:B-1----:R-:W-:Y:S08]  /*16000*/  HMMA.16816.F32 R28, R8.reuse, R12, RZ ;  /* 0x0000000c081c723c */ /* 0x042ff000000018ff */
[----:B------:R-:W-:Y:S01]  /*16010*/  HMMA.16816.F32 R8, R8, R14, RZ ;  /* 0x0000000e0808723c */ /* 0x000fe200000018ff */
[----:B------:R-:W1:Y:S07]  /*16020*/  LDSM.16.MT88.4 R12, [R194+0x5000] ;  /* 0x00500000c20c783b */ /* 0x000e6e0000004200 */
[C---:B---3--:R-:W-:Y:S08]  /*16030*/  HMMA.16816.F32 R20, R4.reuse, R24, R20 ;  /* 0x000000180414723c */ /* 0x048ff00000001814 */
[C---:B------:R-:W-:Y:S07]  /*16040*/  HMMA.16816.F32 R16, R4.reuse, R26, R16 ;  /* 0x0000001a0410723c */ /* 0x040fee0000001810 */
[----:B------:R-:W-:Y:S01]  /*16050*/  IMAD.MOV.U32 R27, RZ, RZ, R61 ;  /* 0x000000ffff1b7224 */ /* 0x000fe200078e003d */
[C---:B-1----:R-:W-:Y:S08]  /*16060*/  HMMA.16816.F32 R124, R4.reuse, R12, R28 ;  /* 0x0000000c047c723c */ /* 0x042ff0000000181c */
[----:B------:R-:W-:Y:S01]  /*16070*/  HMMA.16816.F32 R12, R4, R14, R8 ;  /* 0x0000000e040c723c */ /* 0x000fe20000001808 */
[----:B------:R1:W-:Y:S01]  /*16080*/  MUFU.EX2 R7, R3 ;  /* 0x0000000300077308 */ /* 0x0003e20000000800 */
[----:B------:R-:W-:Y:S05]  /*16090*/  LDSM.16.MT88.4 R8, [R194+0x5800] ;  /* 0x00580000c208783b */ /* 0x000fea0000004200 */
[----:B------:R-:W-:-:S04]  /*160a0*/  FADD.FTZ R6, R91, R90 ;  /* 0x0000005a5b067221 */ /* 0x000fc80000010000 */
[----:B------:R-:W-:-:S04]  /*160b0*/  FADD.FTZ R6, R249, R6 ;  /* 0x00000006f9067221 */ /* 0x000fc80000010000 */
[----:B------:R-:W-:Y:S02]  /*160c0*/  FADD.FTZ R6, R242, R6 ;  /* 0x00000006f2067221 */ /* 0x000fe40000010000 */
[----:B-1----:R-:W-:Y:S02]  /*160d0*/  FFMA.FTZ R3, R87, c[0x0][0x2d0], -R2 ;  /* 0x0000b40057037a23 */ /* 0x002fe40000010802 */
[----:B------:R-:W-:Y:S02]  /*160e0*/  FADD.FTZ R6, R250, R6 ;  /* 0x00000006fa067221 */ /* 0x000fe40000010000 */
[----:B------:R1:W2:Y:S02]  /*160f0*/  MUFU.EX2 R24, R3 ;  /* 0x0000000300187308 */ /* 0x0002a40000000800 */
[----:B------:R-:W-:-:S04]  /*16100*/  FADD.FTZ R6, R218, R6 ;  /* 0x00000006da067221 */ /* 0x000fc80000010000 */
[----:B------:R-:W-:-:S04]  /*16110*/  FADD.FTZ R6, R228, R6 ;  /* 0x00000006e4067221 */ /* 0x000fc80000010000 */
[----:B------:R-:W-:Y:S02]  /*16120*/  FADD.FTZ R6, R219, R6 ;  /* 0x00000006db067221 */ /* 0x000fe40000010000 */
[--C-:B-1----:R-:W-:Y:S01]  /*16130*/  FFMA.FTZ R3, R86, c[0x0][0x2d0], -R2.reuse ;  /* 0x0000b40056037a23 */ /* 0x102fe20000010802 */
[----:B--2---:R-:W-:Y:S01]  /*16140*/  F2FP.PACK_AB R128, R24, R7 ;  /* 0x000000071880723e */ /* 0x004fe200000000ff */
[----:B------:R-:W-:Y:S02]  /*16150*/  FFMA.FTZ R2, R85, c[0x0][0x2d0], -R2 ;  /* 0x0000b40055027a23 */ /* 0x000fe40000010802 */
[----:B------:R-:W-:Y:S01]  /*16160*/  MUFU.EX2 R26, R3 ;  /* 0x00000003001a7308 */ /* 0x000fe20000000800 */
[----:B------:R-:W-:-:S04]  /*16170*/  FADD.FTZ R7, R7, R6 ;  /* 0x0000000607077221 */ /* 0x000fc80000010000 */
[----:B------:R-:W-:-:S03]  /*16180*/  FADD.FTZ R7, R24, R7 ;  /* 0x0000000718077221 */ /* 0x000fc60000010000 */
[----:B------:R1:W2:Y:S02]  /*16190*/  MUFU.EX2 R25, R2 ;  /* 0x0000000200197308 */ /* 0x0002a40000000800 */
[----:B-1----:R-:W-:Y:S01]  /*161a0*/  FFMA.FTZ R2, R81, c[0x0][0x2d0], -R0 ;  /* 0x0000b40051027a23 */ /* 0x002fe20000010800 */
[----:B--2---:R-:W-:-:S05]  /*161b0*/  F2FP.PACK_AB R130, R25, R26 ;  /* 0x0000001a1982723e */ /* 0x004fca00000000ff */
[----:B------:R1:W-:Y:S02]  /*161c0*/  MUFU.EX2 R5, R2 ;  /* 0x0000000200057308 */ /* 0x0003e40000000800 */
[----:B-1----:R-:W-:-:S06]  /*161d0*/  FFMA.FTZ R2, R82, c[0x0][0x2d0], -R0 ;  /* 0x0000b40052027a23 */ /* 0x002fcc0000010800 */
[----:B------:R1:W2:Y:S02]  /*161e0*/  MUFU.EX2 R4, R2 ;  /* 0x0000000200047308 */ /* 0x0002a40000000800 */
[--C-:B-1----:R-:W-:Y:S01]  /*161f0*/  FFMA.FTZ R2, R83, c[0x0][0x2d0], -R0.reuse ;  /* 0x0000b40053027a23 */ /* 0x102fe20000010800 */
[----:B--2---:R-:W-:Y:S01]  /*16200*/  F2FP.PACK_AB R129, R4, R5 ;  /* 0x000000050481723e */ /* 0x004fe200000000ff */
[----:B------:R-:W-:-:S04]  /*16210*/  FFMA.FTZ R0, R84, c[0x0][0x2d0], -R0 ;  /* 0x0000b40054007a23 */ /* 0x000fc80000010800 */
[----:B------:R-:W-:Y:S08]  /*16220*/  MUFU.EX2 R3, R2 ;  /* 0x0000000200037308 */ /* 0x000ff00000000800 */
[----:B------:R1:W2:Y:S02]  /*16230*/  MUFU.EX2 R2, R0 ;  /* 0x0000000000027308 */ /* 0x0002a40000000800 */
[----:B-1----:R-:W-:Y:S01]  /*16240*/  FADD.FTZ R0, R80, R89 ;  /* 0x0000005950007221 */ /* 0x002fe20000010000 */
[----:B--2---:R-:W-:Y:S01]  /*16250*/  F2FP.PACK_AB R131, R2, R3 ;  /* 0x000000030283723e */ /* 0x004fe200000000ff */
[----:B------:R-:W1:Y:S02]  /*16260*/  LDSM.16.MT88.4 R80, [R193+0x4000] ;  /* 0x00400000c150783b */ /* 0x000e640000004200 */
[----:B------:R-:W-:-:S02]  /*16270*/  FADD.FTZ R0, R216, R0 ;  /* 0x00000000d8007221 */ /* 0x000fc40000010000 */
[----:B------:R-:W2:Y:S02]  /*16280*/  LDSM.16.MT88.4 R88, [R195+0x4000] ;  /* 0x00400000c358783b */ /* 0x000ea40000004200 */
[----:B------:R-:W-:Y:S01]  /*16290*/  HMMA.16816.F32 R140, R128, R144, R140 ;  /* 0x00000090808c723c */ /* 0x000fe2000000188c */
[----:B------:R-:W-:-:S04]  /*162a0*/  FADD.FTZ R0, R215, R0 ;  /* 0x00000000d7007221 */ /* 0x000fc80000010000 */
[----:B------:R-:W-:Y:S01]  /*162b0*/  FADD.FTZ R0, R214, R0 ;  /* 0x00000000d6007221 */ /* 0x000fe20000010000 */
[----:B------:R-:W-:Y:S02]  /*162c0*/  IADD3 R214, R27, -0x2, RZ ;  /* 0xfffffffe1bd67810 */ /* 0x000fe40007ffe0ff */
[----:B------:R-:W-:Y:S01]  /*162d0*/  HMMA.16816.F32 R144, R128, R146, R160 ;  /* 0x000000928090723c */ /* 0x000fe200000018a0 */
[----:B------:R-:W3:Y:S01]  /*162e0*/  LDSM.16.MT88.4 R160, [R195+0x1000] ;  /* 0x00100000c3a0783b */ /* 0x000ee20000004200 */
[----:B------:R-:W-:-:S04]  /*162f0*/  FADD.FTZ R0, R135, R0 ;  /* 0x0000000087007221 */ /* 0x000fc80000010000 */
[----:B------:R-:W-:Y:S02]  /*16300*/  FADD.FTZ R0, R138, R0 ;  /* 0x000000008a007221 */ /* 0x000fe40000010000 */
[----:B------:R-:W-:Y:S02]  /*16310*/  HMMA.16816.F32 R148, R128, R152, R148 ;  /* 0x000000988094723c */ /* 0x000fe40000001894 */
[----:B------:R-:W-:-:S04]  /*16320*/  FADD.FTZ R0, R133, R0 ;  /* 0x0000000085007221 */ /* 0x000fc80000010000 */
[----:B------:R-:W-:Y:S01]  /*16330*/  FADD.FTZ R5, R5, R0 ;  /* 0x0000000005057221 */ /* 0x000fe20000010000 */
[----:B------:R-:W-:Y:S01]  /*16340*/  MOV R0, R243 ;  /* 0x000000f300007202 */ /* 0x000fe20000000f00 */
[C---:B------:R-:W-:Y:S02]  /*16350*/  HMMA.16816.F32 R152, R128.reuse, R154, R156 ;  /* 0x0000009a8098723c */ /* 0x040fe4000000189c */
[----:B------:R-:W-:Y:S02]  /*16360*/  FADD.FTZ R5, R4, R5 ;  /* 0x0000000504057221 */ /* 0x000fe40000010000 */
[----:B------:R-:W-:Y:S02]  /*16370*/  IMAD.IADD R4, R240, 0x1, -R239 ;  /* 0x00000001f0047824 */ /* 0x000fe400078e0aef */
[----:B------:R-:W-:Y:S02]  /*16380*/  FADD.FTZ R3, R3, R5 ;  /* 0x0000000503037221 */ /* 0x000fe40000010000 */
[----:B------:R-:W-:Y:S02]  /*16390*/  HMMA.16816.F32 R60, R128, R64, R180 ;  /* 0x00000040803c723c */ /* 0x000fe400000018b4 */
[----:B------:R-:W-:-:S06]  /*163a0*/  FADD.FTZ R228, R2, R3 ;  /* 0x0000000302e47221 */ /* 0x000fcc0000010000 */
[C---:B-1----:R-:W-:Y:S08]  /*163b0*/  HMMA.16816.F32 R76, R128.reuse, R80, R76 ;  /* 0x00000050804c723c */ /* 0x042ff0000000184c */
[C---:B------:R-:W-:Y:S01]  /*163c0*/  HMMA.16816.F32 R80, R128.reuse, R82, R96 ;  /* 0x000000528050723c */ /* 0x040fe20000001860 */
[----:B------:R-:W1:Y:S07]  /*163d0*/  LDSM.16.MT88.4 R96, [R194+0x4000] ;  /* 0x00400000c260783b */ /* 0x000e6e0000004200 */
[C---:B--2---:R-:W-:Y:S01]  /*163e0*/  HMMA.16816.F32 R84, R128.reuse, R88, R112 ;  /* 0x000000588054723c */ /* 0x044fe20000001870 */
[----:B------:R-:W-:Y:S07]  /*163f0*/  LDSM.16.MT88.4 R112, [R193+0x5800] ;  /* 0x00580000c170783b */ /* 0x000fee0000004200 */
[C---:B------:R-:W-:Y:S01]  /*16400*/  HMMA.16816.F32 R88, R128.reuse, R90, R104 ;  /* 0x0000005a8058723c */ /* 0x040fe20000001868 */
[----:B------:R-:W2:Y:S07]  /*16410*/  LDSM.16.MT88.4 R104, [R192+0x5800] ;  /* 0x00580000c068783b */ /* 0x000eae0000004200 */
[C---:B---3--:R-:W-:Y:S01]  /*16420*/  HMMA.16816.F32 R156, R128.reuse, R160, R48 ;  /* 0x000000a0809c723c */ /* 0x048fe20000001830 */
[----:B------:R-:W-:Y:S07]  /*16430*/  LDSM.16.MT88.4 R48, [R193+0x2800] ;  /* 0x00280000c130783b */ /* 0x000fee0000004200 */
[C---:B------:R-:W-:Y:S01]  /*16440*/  HMMA.16816.F32 R160, R128.reuse, R162, R40 ;  /* 0x000000a280a0723c */ /* 0x040fe20000001828 */
[----:B------:R-:W3:Y:S07]  /*16450*/  LDSM.16.MT88.4 R40, [R192+0x2800] ;  /* 0x00280000c028783b */ /* 0x000eee0000004200 */
[C---:B------:R-:W-:Y:S01]  /*16460*/  HMMA.16816.F32 R64, R128.reuse, R66, R72 ;  /* 0x000000428040723c */ /* 0x040fe20000001848 */
[----:B------:R-:W4:Y:S07]  /*16470*/  LDSM.16.MT88.4 R72, [R192+0x4000] ;  /* 0x00400000c048783b */ /* 0x000f2e0000004200 */
[C---:B-1----:R-:W-:Y:S08]  /*16480*/  HMMA.16816.F32 R92, R128.reuse, R96, R92 ;  /* 0x00000060805c723c */ /* 0x042ff0000000185c */
[C---:B------:R-:W-:Y:S08]  /*16490*/  HMMA.16816.F32 R96, R128.reuse, R98, R100 ;  /* 0x000000628060723c */ /* 0x040ff00000001864 */
[C---:B--2---:R-:W-:Y:S08]  /*164a0*/  HMMA.16816.F32 R100, R128.reuse, R104, R172 ;  /* 0x000000688064723c */ /* 0x044ff000000018ac */
[C---:B------:R-:W-:Y:S01]  /*164b0*/  HMMA.16816.F32 R104, R128.reuse, R106, R120 ;  /* 0x0000006a8068723c */ /* 0x040fe20000001878 */
[----:B------:R-:W1:Y:S07]  /*164c0*/  LDSM.16.MT88.4 R120, [R195+0x5800] ;  /* 0x00580000c378783b */ /* 0x000e6e0000004200 */
[C---:B------:R-:W-:Y:S07]  /*164d0*/  HMMA.16816.F32 R28, R128.reuse, R32, R244 ;  /* 0x00000020801c723c */ /* 0x040fee00000018f4 */
[----:B------:R-:W-:Y:S01]  /*164e0*/  IMAD.MOV.U32 R247, RZ, RZ, c[0x0][0x2c4] ;  /* 0x0000b100fff77624 */ /* 0x000fe200078e00ff */
[----:B---3--:R-:W-:Y:S04]  /*164f0*/  HMMA.16816.F32 R36, R128, R40, R36 ;  /* 0x000000288024723c */ /* 0x008fe80000001824 */
[----:B------:R-:W-:Y:S01]  /*16500*/  ISETP.NE.AND P1, PT, R247, 0x1, PT ;  /* 0x00000001f700780c */ /* 0x000fe20003f25270 */
[----:B------:R-:W-:-:S03]  /*16510*/  IMAD.MOV.U32 R247, RZ, RZ, c[0x0][0x32c] ;  /* 0x0000cb00fff77624 */ /* 0x000fc600078e00ff */
[C---:B------:R-:W-:Y:S08]  /*16520*/  HMMA.16816.F32 R52, R128.reuse, R56, R52 ;  /* 0x000000388034723c */ /* 0x040ff00000001834 */
[----:B------:R-:W-:Y:S01]  /*16530*/  HMMA.16816.F32 R108, R128, R112, R108 ;  /* 0x00000070806c723c */ /* 0x000fe2000000186c */
[----:B------:R-:W-:-:S05]  /*16540*/  @P1 IMAD.HI.U32 R6, R243, c[0x0][0x2c8], RZ ;  /* 0x0000b200f3061a27 */ /* 0x000fca00078e00ff */
[----:B------:R-:W-:Y:S01]  /*16550*/  @P1 SHF.R.U32.HI R0, RZ, c[0x0][0x2cc], R6 ;  /* 0x0000b300ff001a19 */ /* 0x000fe20000011606 */
[----:B------:R-:W-:Y:S01]  /*16560*/  FADD.FTZ R6, R26, R7 ;  /* 0x000000071a067221 */ /* 0x000fe20000010000 */
[----:B------:R-:W-:Y:S01]  /*16570*/  ISETP.GE.AND P1, PT, R247, 0x1, PT ;  /* 0x00000001f700780c */ /* 0x000fe20003f26270 */
[----:B------:R-:W-:Y:S02]  /*16580*/  HMMA.16816.F32 R40, R128, R42, R44 ;  /* 0x0000002a8028723c */ /* 0x000fe4000000182c */
[----:B------:R-:W-:-:S05]  /*16590*/  IMAD.IADD R0, R4, 0x1, R0 ;  /* 0x0000000104007824 */ /* 0x000fca00078e0200 */
[----:B------:R-:W-:Y:S01]  /*165a0*/  IADD3 R3, R0, c[0x0][0x328], RZ ;  /* 0x0000ca0000037a10 */ /* 0x000fe20007ffe0ff */
[C---:B------:R-:W-:Y:S08]  /*165b0*/  HMMA.16816.F32 R56, R128.reuse, R58, R68 ;  /* 0x0000003a8038723c */ /* 0x040ff00000001844 */
[C---:B------:R-:W-:Y:S08]  /*165c0*/  HMMA.16816.F32 R112, R128.reuse, R114, R116 ;  /* 0x000000728070723c */ /* 0x040ff00000001874 */
[C---:B------:R-:W-:Y:S08]  /*165d0*/  HMMA.16816.F32 R44, R128.reuse, R48, R224 ;  /* 0x00000030802c723c */ /* 0x040ff000000018e0 */
[C---:B----4-:R-:W-:Y:S08]  /*165e0*/  HMMA.16816.F32 R68, R128.reuse, R72, R184 ;  /* 0x000000488044723c */ /* 0x050ff000000018b8 */
[C---:B-1----:R-:W-:Y:S08]  /*165f0*/  HMMA.16816.F32 R116, R128.reuse, R120, R20 ;  /* 0x000000788074723c */ /* 0x042ff00000001814 */
[C---:B------:R-:W-:Y:S07]  /*16600*/  HMMA.16816.F32 R32, R128.reuse, R34, R220 ;  /* 0x000000228020723c */ /* 0x040fee00000018dc */
[----:B------:R-:W-:Y:S01]  /*16610*/  FADD.FTZ R222, R25, R6 ;  /* 0x0000000619de7221 */ /* 0x000fe20000010000 */
        /* <DEDUP_REMOVED lines=17> */
.L_x_4566:
[----:B------:R-:W-:-:S13]  /*16730*/  ISETP.NE.AND P0, PT, R4, 0x1, PT ;  /* 0x000000010400780c */ /* 0x000fda0003f05270 */
[----:B------:R-:W-:-:S05]  /*16740*/  @P0 IMAD.HI.U32 R0, R2, c[0x0][0x330], RZ ;  /* 0x0000cc0002000a27 */ /* 0x000fca00078e00ff */
[----:B------:R-:W-:Y:S02]  /*16750*/  @P0 SHF.R.U32.HI R2, RZ, c[0x0][0x334], R0 ;  /* 0x0000cd00ff020a19 */ /* 0x000fe40000011600 */
.L_x_4567:
[----:B------:R-:W-:Y:S05]  /*16760*/  BSYNC B0 ;  /* 0x0000000000007941 */ /* 0x000fea0003800000 */
.L_x_4565:
[----:B------:R-:W-:-:S05]  /*16770*/  IMAD R2, R2, R4, c[0x0][0x32c] ;  /* 0x0000cb0002027624 */ /* 0x000fca00078e0204 */
[----:B------:R-:W-:-:S05]  /*16780*/  IMNMX R3, R3, R2, PT ;  /* 0x0000000203037217 */ /* 0x000fca0003800200 */
.L_x_4564:
[----:B------:R-:W-:-:S05]  /*16790*/  IMAD.HI R3, R3, 0x2aaaaaab, RZ ;  /* 0x2aaaaaab03037827 */ /* 0x000fca00078e02ff */
[----:B------:R-:W-:-:S04]  /*167a0*/  SHF.R.U32.HI R0, RZ, 0x1f, R3 ;  /* 0x0000001fff007819 */ /* 0x000fc80000011603 */
[----:B------:R-:W-:-:S04]  /*167b0*/  LEA.HI.SX32 R3, R3, R0, 0x1d ;  /* 0x0000000003037211 */ /* 0x000fc800078feaff */
[----:B------:R-:W-:-:S04]  /*167c0*/  IMNMX R242, R232, R3, !PT ;  /* 0x00000003e8f27217 */ /* 0x000fc80007800200 */
[----:B------:R-:W-:-:S13]  /*167d0*/  ISETP.GE.AND P0, PT, R214, R242, PT ;  /* 0x000000f2d600720c */ /* 0x000fda0003f06270 */
[----:B------:R-:W-:Y:S05]  /*167e0*/  @!P0 BRA `(.L_x_4568) ;  /* 0x0000341000008947 */ /* 0x000fea0003800000 */
[----:B------:R-:W-:Y:S02]  /*167f0*/  MOV R138, R132 ;  /* 0x00000084008a7202 */ /* 0x000fe40000000f00 */
[----:B------:R-:W-:Y:S02]  /*16800*/  MOV R135, R134 ;  /* 0x0000008600877202 */ /* 0x000fe40000000f00 */
[----:B------:R-:W-:Y:S02]  /*16810*/  MOV R215, R214 ;  /* 0x000000d600d77202 */ /* 0x000fe40000000f00 */
.L_x_4581:
        /* <DEDUP_REMOVED lines=19> */
[----:B------:R-:W-:Y:S01]  /*16950*/  SHF.R.S32.HI R0, RZ, 0x1f, R215 ;  /* 0x0000001fff007819 */ /* 0x000fe200000114d7 */
[C---:B------:R-:W-:Y:S04]  /*16960*/  IMAD.WIDE.U32 R2, R215.reuse, c[0x0][0x208], RZ ;  /* 0x00008200d7027a25 */ /* 0x040fe800078e00ff */
[----:B------:R-:W-:Y:S04]  /*16970*/  IMAD R0, R0, c[0x0][0x208], RZ ;  /* 0x0000820000007a24 */ /* 0x000fe800078e02ff */
[----:B------:R-:W-:Y:S04]  /*16980*/  IMAD R0, R215, c[0x0][0x20c], R0 ;  /* 0x00008300d7007a24 */ /* 0x000fe800078e0200 */
[----:B------:R-:W-:Y:S02]  /*16990*/  IMAD.IADD R0, R3, 0x1, R0 ;  /* 0x0000000103007824 */ /* 0x000fe400078e0200 */
[----:B------:R-:W-:Y:S05]  /*169a0*/  IMAD.WIDE.U32 R2, R2, 0x30, RZ ;  /* 0x0000003002027825 */ /* 0x000fea00078e00ff */
[-C--:B------:R-:W-:Y:S02]  /*169b0*/  IADD3 R5, P1, R236, R2.reuse, RZ ;  /* 0x00000002ec057210 */ /* 0x080fe40007f3e0ff */
[----:B-----5:R-:W-:Y:S01]  /*169c0*/  ISETP.GT.AND P2, PT, R4, 0x7f, PT ;  /* 0x0000007f0400780c */ /* 0x020fe20003f44270 */
[----:B------:R-:W-:Y:S04]  /*169d0*/  IMAD R4, R0, 0x30, RZ ;  /* 0x0000003000047824 */ /* 0x000fe800078e02ff */
[----:B------:R-:W-:Y:S08]  /*169e0*/  IMAD.IADD R3, R3, 0x1, R4 ;  /* 0x0000000103037824 */ /* 0x000ff000078e0204 */
[----:B------:R-:W-:Y:S05]  /*169f0*/  @!P2 IMAD.MOV.U32 R0, RZ, RZ, c[0x0][0x208] ;  /* 0x00008200ff00a624 */ /* 0x000fea00078e00ff */
[C---:B------:R-:W-:Y:S02]  /*16a00*/  @!P2 LEA R6, P0, R0.reuse, R2, 0x5 ;  /* 0x000000020006a211 */ /* 0x040fe400078028ff */
[----:B------:R-:W-:Y:S04]  /*16a10*/  @!P2 MOV R2, c[0x0][0x20c] ;  /* 0x000083000002aa02 */ /* 0x000fe80000000f00 */
[----:B------:R-:W-:Y:S01]  /*16a20*/  @!P2 LEA.HI.X R2, R0, R3, R2, 0x5, P0 ;  /* 0x000000030002a211 */ /* 0x000fe200000f2c02 */
[----:B------:R-:W-:Y:S01]  /*16a30*/  IMAD.X R3, R3, 0x1, R238, P1 ;  /* 0x0000000103037824 */ /* 0x000fe200008e06ee */
[C---:B------:R-:W-:Y:S04]  /*16a40*/  LEA R4, P0, R5.reuse, c[0x0][0x1f8], 0x1 ;  /* 0x00007e0005047a11 */ /* 0x040fe800078008ff */
[----:B------:R-:W-:Y:S02]  /*16a50*/  LEA.HI.X R5, R5, c[0x0][0x1fc], R3, 0x1, P0 ;  /* 0x00007f0005057a11 */ /* 0x000fe400000f0c03 */
[----:B------:R-:W-:Y:S03]  /*16a60*/  @!P2 IADD3 R0, P0, R6, R236, RZ ;  /* 0x000000ec0600a210 */ /* 0x000fe60007f1e0ff */
[----:B------:R-:W-:Y:S01]  /*16a70*/  @!PT LDS RZ, [RZ] ;  /* 0x00000000fffff984 */ /* 0x000fe20000000800 */
[----:B------:R-:W-:Y:S01]  /*16a80*/  @!PT LDS RZ, [RZ] ;  /* 0x00000000fffff984 */ /* 0x000fe20000000800 */
[----:B------:R-:W-:Y:S01]  /*16a90*/  @!PT LDS RZ, [RZ] ;  /* 0x00000000fffff984 */ /* 0x000fe20000000800 */
[----:B------:R4:W-:Y:S01]  /*16aa0*/  LDGSTS.E.BYPASS.LTC128B.128 [R213+0x4080], [R4.64], !P6 ;  /* 0x0408000004d57fae */ /* 0x0009e2000f101d46 */
[----:B------:R-:W-:Y:S02]  /*16ab0*/  @!P2 IADD3.X R3, R2, R238, RZ, P0, !PT ;  /* 0x000000ee0203a210 */ /* 0x000fe400007fe4ff */
        /* <DEDUP_REMOVED lines=9> */
.L_x_4570:
[----:B------:R-:W-:Y:S05]  /*16b50*/  BSYNC B0 ;  /* 0x0000000000007941 */ /* 0x000fea0003800000 */
.L_x_4569:
        /* <DEDUP_REMOVED lines=27> */
[----:B------:R-:W2:Y:S05]  /*16d10*/  LDSM.16.M88.4 R172, [R169+0x800] ;  /* 0x00080000a9ac783b */ /* 0x000eaa0000000200 */
[----:B------:R-:W3:Y:S02]  /*16d20*/  LDSM.16.M88.4 R184, [R169+0x1000] ;  /* 0x00100000a9b8783b */ /* 0x000ee40000000200 */
        /* <DEDUP_REMOVED lines=8> */
[----:B------:R-:W2:Y:S05]  /*16db0*/  LDSM.16.M88.4 R176, [R171+0x2000] ;  /* 0x00200000abb0783b */ /* 0x000eaa0000000200 */
[----:B------:R-:W3:Y:S02]  /*16dc0*/  LDSM.16.M88.4 R184, [R171+0x2800] ;  /* 0x00280000abb8783b */ /* 0x000ee40000000200 */
        /* <DEDUP_REMOVED lines=8> */
[----:B------:R-:W2:Y:S05]  /*16e50*/  LDSM.16.M88.4 R172, [R201] ;  /* 0x00000000c9ac783b */ /* 0x000eaa0000000200 */
[----:B------:R-:W3:Y:S02]  /*16e60*/  LDSM.16.M88.4 R184, [R202] ;  /* 0x00000000cab8783b */ /* 0x000ee40000000200 */
        /* <DEDUP_REMOVED lines=110> */
[----:B------:R-:W-:Y:S04]  /*17550*/  IADD3 R0, R215, -0x1, RZ ;  /* 0xffffffffd7007810 */ /* 0x000fe80007ffe0ff */
[----:B------:R-:W-:Y:S05]  /*17560*/  SHF.R.S32.HI R2, RZ, 0x1f, R0 ;  /* 0x0000001fff027819 */ /* 0x000fea0000011400 */
[----:B------:R-:W-:Y:S02]  /*17570*/  IMAD R132, R2, c[0x0][0x1e0], RZ ;  /* 0x0000780002847a24 */ /* 0x000fe400078e02ff */
[C---:B------:R-:W-:Y:S04]  /*17580*/  IMAD.WIDE.U32 R2, R0.reuse, c[0x0][0x1e0], RZ ;  /* 0x0000780000027a25 */ /* 0x040fe800078e00ff */
[----:B------:R-:W-:Y:S01]  /*17590*/  IMAD R0, R0, c[0x0][0x1e4], R132 ;  /* 0x0000790000007a24 */ /* 0x000fe200078e0284 */
[----:B------:R-:W-:Y:S03]  /*175a0*/  IADD3 R132, -R229, 0x30, RZ ;  /* 0x00000030e5847810 */ /* 0x000fe60007ffe1ff */
[----:B------:R-:W-:Y:S01]  /*175b0*/  IMAD.IADD R0, R3, 0x1, R0 ;  /* 0x0000000103007824 */ /* 0x000fe200078e0200 */
[----:B------:R-:W-:Y:S01]  /*175c0*/  ISETP.GE.AND P0, PT, R132, 0x21, PT ;  /* 0x000000218400780c */ /* 0x000fe20003f06270 */
[----:B------:R-:W-:Y:S04]  /*175d0*/  IMAD.WIDE.U32 R2, R2, 0x30, RZ ;  /* 0x0000003002027825 */ /* 0x000fe800078e00ff */
[----:B------:R-:W-:Y:S04]  /*175e0*/  IMAD R0, R0, 0x30, RZ ;  /* 0x0000003000007824 */ /* 0x000fe800078e02ff */
[----:B------:R-:W-:Y:S04]  /*175f0*/  IMAD.IADD R0, R3, 0x1, R0 ;  /* 0x0000000103007824 */ /* 0x000fe800078e0200 */
[----:B------:R-:W-:Y:S02]  /*17600*/  @P0 IMAD.MOV.U32 R134, RZ, RZ, c[0x0][0x1e0] ;  /* 0x00007800ff860624 */ /* 0x000fe400078e00ff */
[----:B------:R-:W-:Y:S03]  /*17610*/  @P0 IMAD.MOV.U32 R133, RZ, RZ, c[0x0][0x1e4] ;  /* 0x00007900ff850624 */ /* 0x000fe600078e00ff */
[C---:B------:R-:W-:Y:S04]  /*17620*/  @P0 LEA R3, P1, R134.reuse, R2, 0x5 ;  /* 0x0000000286030211 */ /* 0x040fe800078228ff */
[----:B------:R-:W-:Y:S02]  /*17630*/  @P0 LEA.HI.X R134, R134, R0, R133, 0x5, P1 ;  /* 0x0000000086860211 */ /* 0x000fe400008f2c85 */
[----:B------:R-:W-:Y:S11]  /*17640*/  ISETP.GE.AND P1, PT, R132, 0x1, PT ;  /* 0x000000018400780c */ /* 0x000ff60003f26270 */
[----:B------:R-:W-:Y:S02]  /*17650*/  @!UPT UIADD3 URZ, URZ, URZ, URZ ;  /* 0x0000003f3f3ff290 */ /* 0x000fe4000fffe03f */
[----:B------:R-:W-:Y:S05]  /*17660*/  @P1 IADD3 R2, P2, R234, R2, RZ ;  /* 0x00000002ea021210 */ /* 0x000fea0007f5e0ff */
[--C-:B------:R-:W-:Y:S01]  /*17670*/  @P1 IMAD.X R0, R0, 0x1, R233.reuse, P2 ;  /* 0x0000000100001824 */ /* 0x100fe200010e06e9 */
[C---:B------:R-:W-:Y:S04]  /*17680*/  @P1 LEA R132, P2, R2.reuse, c[0x0][0x1c8], 0x1 ;  /* 0x0000720002841a11 */ /* 0x040fe800078408ff */
[----:B------:R-:W-:Y:S02]  /*17690*/  @P1 LEA.HI.X R133, R2, c[0x0][0x1cc], R0, 0x1, P2 ;  /* 0x0000730002851a11 */ /* 0x000fe400010f0c00 */
[----:B------:R-:W-:Y:S03]  /*176a0*/  @P0 IADD3 R0, P2, R3, R234, RZ ;  /* 0x000000ea03000210 */ /* 0x000fe60007f5e0ff */
[----:B------:R-:W-:Y:S01]  /*176b0*/  @!PT LDS RZ, [RZ] ;  /* 0x00000000fffff984 */ /* 0x000fe20000000800 */
[----:B------:R-:W-:Y:S01]  /*176c0*/  @!PT LDS RZ, [RZ] ;  /* 0x00000000fffff984 */ /* 0x000fe20000000800 */
[----:B------:R-:W-:Y:S01]  /*176d0*/  @!PT LDS RZ, [RZ] ;  /* 0x00000000fffff984 */ /* 0x000fe20000000800 */
[----:B------:R1:W-:Y:S02]  /*176e0*/  @P1 LDGSTS.E.BYPASS.LTC128B.128 [R213+0xa080], [R132.64], !P6 ;  /* 0x0a08000084d51fae */ /* 0x0003e4000f101d46 */
[----:B------:R-:W-:Y:S01]  /*176f0*/  @P0 IMAD.X R3, R134, 0x1, R233, P2 ;  /* 0x0000000186030824 */ /* 0x000fe200010e06e9 */
        /* <DEDUP_REMOVED lines=8> */
[----:B------:R1:W-:Y:S02]  /*17780*/  @P0 LDGSTS.E.BYPASS.LTC128B.128 [R217+0xf880], [R2.64+0x180], !P3 ;  /* 0x0f88018002d90fae */ /* 0x0003e4000d901d46 */
.L_x_4572:
[----:B------:R-:W-:Y:S05]  /*17790*/  BSYNC B0 ;  /* 0x0000000000007941 */ /* 0x000fea0003800000 */
.L_x_4571:
[----:B------:R-:W-:Y:S01]  /*177a0*/  IMAD.MOV.U32 R0, RZ, RZ, c[0x0][0x2c4] ;  /* 0x0000b100ff007624 */ /* 0x000fe200078e00ff */
[----:B------:R-:W0:Y:S01]  /*177b0*/  LDGDEPBAR ;  /* 0x00000000000079af */ /* 0x000e220000000000 */
[----:B-1----:R-:W-:Y:S01]  /*177c0*/  IMAD.IADD R133, R252, 0x1, R243 ;  /* 0x00000001fc857824 */ /* 0x002fe200078e02f3 */
[----:B------:R-:W-:Y:S01]  /*177d0*/  ULDC UR4, c[0x0][0x324] ;  /* 0x0000c90000047ab9 */ /* 0x000fe20000000800 */
[----:B------:R-:W-:Y:S01]  /*177e0*/  IMAD.MOV.U32 R176, RZ, RZ, c[0x0][0x32c] ;  /* 0x0000cb00ffb07624 */ /* 0x000fe200078e00ff */
[----:B------:R-:W-:Y:S01]  /*177f0*/  ISETP.NE.AND P0, PT, R0, 0x1, PT ;  /* 0x000000010000780c */ /* 0x000fe20003f05270 */
[----:B------:R-:W-:Y:S01]  /*17800*/  IMAD R2, R215, -0x30, RZ ;  /* 0xffffffd0d7027824 */ /* 0x000fe200078e02ff */
[----:B------:R-:W-:Y:S04]  /*17810*/  ULOP3.LUT UR4, URZ, UR4, URZ, 0x33, !UPT ;  /* 0x000000043f047292 */ /* 0x000fe8000f8e333f */
[----:B------:R-:W-:Y:S07]  /*17820*/  IADD3 R173, -R241, R2, RZ ;  /* 0x00000002f1ad7210 */ /* 0x000fee0007ffe1ff */
[----:B------:R-:W-:Y:S05]  /*17830*/  @P0 IMAD.HI.U32 R0, R133, c[0x0][0x2c8], RZ ;  /* 0x0000b20085000a27 */ /* 0x000fea00078e00ff */
[----:B------:R-:W-:Y:S02]  /*17840*/  @P0 SHF.R.U32.HI R133, RZ, c[0x0][0x2cc], R0 ;  /* 0x0000b300ff850a19 */ /* 0x000fe40000011600 */
[----:B------:R-:W-:Y:S02]  /*17850*/  ISETP.GE.AND P0, PT, R176, 0x1, PT ;  /* 0x00000001b000780c */ /* 0x000fe40003f06270 */
[----:B------:R-:W-:Y:S01]  /*17860*/  IADD3 R0, -R241, 0x1, R2 ;  /* 0x00000001f1007810 */ /* 0x000fe20007ffe102 */
[----:B------:R-:W1:Y:S03]  /*17870*/  SHFL.IDX PT, R132, R133, RZ, 0x1c1f ;  /* 0x001c1fff85847589 */ /* 0x000e6600000e0000 */
[----:B------:R-:W-:Y:S04]  /*17880*/  IADD3 R0, -R239, R0, R240 ;  /* 0x00000000ef007210 */ /* 0x000fe80007ffe1f0 */
[C---:B------:R-:W-:Y:S02]  /*17890*/  IADD3 R172, R0.reuse, c[0x0][0x328], RZ ;  /* 0x0000ca0000ac7a10 */ /* 0x040fe40007ffe0ff */
[----:B------:R-:W-:Y:S04]  /*178a0*/  IADD3 R134, R0, UR4, RZ ;  /* 0x0000000400867c10 */ /* 0x000fe8000fffe0ff */
[----:B-1----:R-:W-:Y:S01]  /*178b0*/  IADD3 R0, R134, R132, RZ ;  /* 0x0000008486007210 */ /* 0x002fe20007ffe0ff */
        /* <DEDUP_REMOVED lines=15> */
.L_x_4575:
[----:B------:R-:W-:Y:S04]  /*179b0*/  MOV R174, c[0x0][0x32c] ;  /* 0x0000cb0000ae7a02 */ /* 0x000fe80000000f00 */
[----:B------:R-:W-:Y:S11]  /*179c0*/  ISETP.NE.AND P0, PT, R174, 0x1, PT ;  /* 0x00000001ae00780c */ /* 0x000ff60003f05270 */
[----:B------:R-:W-:Y:S02]  /*179d0*/  @!UPT UIADD3 URZ, URZ, URZ, URZ ;  /* 0x0000003f3f3ff290 */ /* 0x000fe4000fffe03f */
[----:B------:R-:W-:Y:S05]  /*179e0*/  @P0 IMAD.HI.U32 R174, R132, c[0x0][0x330], RZ ;  /* 0x0000cc0084ae0a27 */ /* 0x000fea00078e00ff */
[----:B------:R-:W-:Y:S02]  /*179f0*/  @P0 SHF.R.U32.HI R132, RZ, c[0x0][0x334], R174 ;  /* 0x0000cd00ff840a19 */ /* 0x000fe400000116ae */
.L_x_4576:
[----:B------:R-:W-:Y:S05]  /*17a00*/  BSYNC B0 ;  /* 0x0000000000007941 */ /* 0x000fea0003800000 */
.L_x_4574:
[----:B------:R-:W-:Y:S05]  /*17a10*/  IMAD R132, R132, c[0x0][0x32c], R173 ;  /* 0x0000cb0084847a24 */ /* 0x000fea00078e02ad */
[----:B------:R-:W-:Y:S02]  /*17a20*/  IMNMX R0, R0, R132, !PT ;  /* 0x0000008400007217 */ /* 0x000fe40007800200 */
[----:B------:R-:W-:Y:S04]  /*17a30*/  IADD3 R132, R132, c[0x0][0x32c], RZ ;  /* 0x0000cb0084847a10 */ /* 0x000fe80007ffe0ff */
[----:B------:R-:W-:Y:S02]  /*17a40*/  IMNMX R3, R3, R132, PT ;  /* 0x0000008403037217 */ /* 0x000fe40003800200 */
.L_x_4573:
        /* <DEDUP_REMOVED lines=8> */
[----:B------:R-:W-:Y:S02]  /*17ad0*/  ISETP.GT.AND P0, PT, R0, 0x1, !P0 ;  /* 0x000000010000780c */ /* 0x000fe40004704270 */
[----:B------:R-:W-:Y:S02]  /*17ae0*/  LOP3.LUT R212, R212, 0xfffffff7, RZ, 0xc0, !PT ;  /* 0xfffffff7d4d47812 */ /* 0x000fe400078ec0ff */
[----:B------:R-:W-:Y:S02]  /*17af0*/  ISETP.LT.OR P0, PT, R3, 0x2, P0 ;  /* 0x000000020300780c */ /* 0x000fe40000701670 */
[----:B------:R-:W-:Y:S02]  /*17b00*/  @P1 LOP3.LUT R212, R212, 0x8, RZ, 0xfc, !PT ;  /* 0x00000008d4d41812 */ /* 0x000fe400078efcff */
[----:B------:R-:W-:Y:S02]  /*17b10*/  FSEL R179, R5, -INF , !P0 ;  /* 0xff80000005b37808 */ /* 0x000fe40004000000 */
[----:B------:R-:W-:Y:S02]  /*17b20*/  ISETP.GT.AND P0, PT, R0, 0x8, !P1 ;  /* 0x000000080000780c */ /* 0x000fe40004f04270 */
[----:B------:R-:W-:Y:S02]  /*17b30*/  ISETP.GE.AND P1, PT, R2, 0xa, PT ;  /* 0x0000000a0200780c */ /* 0x000fe40003f26270 */
[C---:B------:R-:W-:Y:S02]  /*17b40*/  ISETP.LT.OR P0, PT, R3.reuse, 0x9, P0 ;  /* 0x000000090300780c */ /* 0x040fe40000701670 */
[----:B------:R-:W-:Y:S02]  /*17b50*/  LOP3.LUT R212, R212, 0xfffffffb, RZ, 0xc0, !PT ;  /* 0xfffffffbd4d47812 */ /* 0x000fe400078ec0ff */
[----:B------:R-:W-:Y:S02]  /*17b60*/  FSEL R177, R8, -INF , !P0 ;  /* 0xff80000008b17808 */ /* 0x000fe40004000000 */
[----:B------:R-:W-:Y:S02]  /*17b70*/  ISETP.GT.AND P0, PT, R0, 0x9, !P1 ;  /* 0x000000090000780c */ /* 0x000fe40004f04270 */
[----:B------:R-:W-:Y:S02]  /*17b80*/  ISETP.GE.AND P2, PT, R2, 0x29, PT ;  /* 0x000000290200780c */ /* 0x000fe40003f46270 */
[----:B------:R-:W-:Y:S02]  /*17b90*/  ISETP.LT.OR P0, PT, R3, 0xa, P0 ;  /* 0x0000000a0300780c */ /* 0x000fe40000701670 */
[----:B------:R-:W-:Y:S02]  /*17ba0*/  @P1 LOP3.LUT R212, R212, 0x4, RZ, 0xfc, !PT ;  /* 0x00000004d4d41812 */ /* 0x000fe400078efcff */
[----:B------:R-:W-:Y:S02]  /*17bb0*/  ISETP.GE.AND P1, PT, R2, 0x11, PT ;  /* 0x000000110200780c */ /* 0x000fe40003f26270 */
[----:B------:R-:W-:Y:S02]  /*17bc0*/  FSEL R174, R9, -INF , !P0 ;  /* 0xff80000009ae7808 */ /* 0x000fe40004000000 */
[----:B------:R-:W-:Y:S02]  /*17bd0*/  LOP3.LUT R212, R212, 0xfffffffd, RZ, 0xc0, !PT ;  /* 0xfffffffdd4d47812 */ /* 0x000fe400078ec0ff */
[----:B------:R-:W-:Y:S04]  /*17be0*/  ISETP.GT.AND P0, PT, R0, 0x10, !P1 ;  /* 0x000000100000780c */ /* 0x000fe80004f04270 */
[C---:B------:R-:W-:Y:S03]  /*17bf0*/  ISETP.LT.OR P0, PT, R3.reuse, 0x11, P0 ;  /* 0x000000110300780c */ /* 0x040fe60000701670 */
[----:B------:R-:W-:Y:S02]  /*17c00*/  @P1 LOP3.LUT R212, R212, 0x2, RZ, 0xfc, !PT ;  /* 0x00000002d4d41812 */ /* 0x000fe400078efcff */
[----:B------:R-:W-:Y:S02]  /*17c10*/  ISETP.GE.AND P1, PT, R2, 0x12, PT ;  /* 0x000000120200780c */ /* 0x000fe40003f26270 */
[----:B------:R-:W-:Y:S02]  /*17c20*/  FSEL R180, R12, -INF , !P0 ;  /* 0xff8000000cb47808 */ /* 0x000fe40004000000 */
[----:B------:R-:W-:Y:S02]  /*17c30*/  ISETP.GT.AND P0, PT, R0, 0x11, !P1 ;  /* 0x000000110000780c */ /* 0x000fe40004f04270 */
[----:B------:R-:W-:Y:S02]  /*17c40*/  LOP3.LUT R212, R212, 0xfffffffe, RZ, 0xc0, !PT ;  /* 0xfffffffed4d47812 */ /* 0x000fe400078ec0ff */
[----:B------:R-:W-:Y:S04]  /*17c50*/  ISETP.LT.OR P0, PT, R3, 0x12, P0 ;  /* 0x000000120300780c */ /* 0x000fe80000701670 */
[----:B------:R-:W-:Y:S02]  /*17c60*/  FSEL R178, R13, -INF , !P0 ;  /* 0xff8000000db27808 */ /* 0x000fe40004000000 */
[----:B------:R-:W-:Y:S02]  /*17c70*/  ISETP.GT.AND P0, PT, R0, 0x18, !P6 ;  /* 0x000000180000780c */ /* 0x000fe40007704270 */
[----:B------:R-:W-:Y:S02]  /*17c80*/  @P1 LOP3.LUT R212, R212, 0x1, RZ, 0xfc, !PT ;  /* 0x00000001d4d41812 */ /* 0x000fe400078efcff */
[C---:B------:R-:W-:Y:S02]  /*17c90*/  ISETP.LT.OR P0, PT, R3.reuse, 0x19, P0 ;  /* 0x000000190300780c */ /* 0x040fe40000701670 */
        /* <DEDUP_REMOVED lines=16> */
[C---:B------:R-:W-:Y:S04]  /*17da0*/  ISETP.LT.OR P0, PT, R3.reuse, 0x1, P0 ;  /* 0x000000010300780c */ /* 0x040fe80000701670 */
[----:B------:R-:W-:Y:S02]  /*17db0*/  FSEL R8, R4, -INF , !P0 ;  /* 0xff80000004087808 */ /* 0x000fe40004000000 */
[----:B------:R-:W-:Y:S11]  /*17dc0*/  ISETP.GE.AND P0, PT, R2, 0x2a, PT ;  /* 0x0000002a0200780c */ /* 0x000ff60003f06270 */
[----:B------:R-:W-:Y:S02]  /*17dd0*/  @!UPT UIADD3 URZ, URZ, URZ, URZ ;  /* 0x0000003f3f3ff290 */ /* 0x000fe4000fffe03f */
[----:B------:R-:W-:Y:S02]  /*17de0*/  @P0 LOP3.LUT R212, R212, 0x20, RZ, 0xfc, !PT ;  /* 0x00000020d4d40812 */ /* 0x000fe400078efcff */
[----:B------:R-:W-:Y:S04]  /*17df0*/  ISETP.GT.AND P0, PT, R0, 0x29, !P0 ;  /* 0x000000290000780c */ /* 0x000fe80004704270 */
[----:B------:R-:W-:Y:S02]  /*17e00*/  ISETP.LT.OR P0, PT, R3, 0x2a, P0 ;  /* 0x0000002a0300780c */ /* 0x000fe40000701670 */
[----:B------:R-:W1:Y:S02]  /*17e10*/  SHFL.IDX PT, R3, R133, 0x1, 0x1c1f ;  /* 0x003c1f0085037f89 */ /* 0x000e6400000e0000 */
        /* <DEDUP_REMOVED lines=18> */
.L_x_4579:
[----:B------:R-:W-:Y:S04]  /*17f40*/  MOV R4, c[0x0][0x32c] ;  /* 0x0000cb0000047a02 */ /* 0x000fe80000000f00 */
[----:B------:R-:W-:Y:S11]  /*17f50*/  ISETP.NE.AND P0, PT, R4, 0x1, PT ;  /* 0x000000010400780c */ /* 0x000ff60003f05270 */
[----:B------:R-:W-:Y:S02]  /*17f60*/  @!UPT UIADD3 URZ, URZ, URZ, URZ ;  /* 0x0000003f3f3ff290 */ /* 0x000fe4000fffe03f */
[----:B------:R-:W-:Y:S05]  /*17f70*/  @P0 IMAD.HI.U32 R4, R3, c[0x0][0x330], RZ ;  /* 0x0000cc0003040a27 */ /* 0x000fea00078e00ff */
[----:B------:R-:W-:Y:S02]  /*17f80*/  @P0 SHF.R.U32.HI R3, RZ, c[0x0][0x334], R4 ;  /* 0x0000cd00ff030a19 */ /* 0x000fe40000011604 */
.L_x_4580:
[----:B------:R-:W-:Y:S05]  /*17f90*/  BSYNC B0 ;  /* 0x0000000000007941 */ /* 0x000fea0003800000 */
.L_x_4578:
[----:B------:R-:W-:Y:S05]  /*17fa0*/  IMAD R3, R3, c[0x0][0x32c], R173 ;  /* 0x0000cb0003037a24 */ /* 0x000fea00078e02ad */
[----:B------:R-:W-:Y:S02]  /*17fb0*/  IADD3 R4, R3, c[0x0][0x32c], RZ ;  /* 0x0000cb0003047a10 */ /* 0x000fe40007ffe0ff */
[----:B------:R-:W-:Y:S02]  /*17fc0*/  IMNMX R0, R0, R3, !PT ;  /* 0x0000000300007217 */ /* 0x000fe40007800200 */
[----:B------:R-:W-:Y:S02]  /*17fd0*/  IMNMX R2, R2, R4, PT ;  /* 0x0000000402027217 */ /* 0x000fe40003800200 */
.L_x_4577:
[----:B------:R-:W-:Y:S02]  /*17fe0*/  ISETP.GT.AND P0, PT, R0, RZ, !P1 ;  /* 0x000000ff0000720c */ /* 0x000fe40004f04270 */
[----:B------:R-:W-:Y:S02]  /*17ff0*/  LOP3.LUT P1, RZ, R212, 0x20, RZ, 0xc0, !PT ;  /* 0x00000020d4ff7812 */ /* 0x000fe4000782c0ff */
        /* <DEDUP_REMOVED lines=34> */
[----:B------:R-:W-:Y:S01]  /*18220*/  ISETP.GT.AND P0, PT, R0, 0x28, !P2 ;  /* 0x000000280000780c */ /* 0x000fe20005704270 */
[----:B------:R-:W-:Y:S03]  /*18230*/  LDSM.16.MT88.4 R20, [R193] ;  /* 0x00000000c114783b */ /* 0x000fe60000004200 */
[----:B------:R-:W-:Y:S04]  /*18240*/  ISETP.LT.OR P0, PT, R2, 0x29, P0 ;  /* 0x000000290200780c */ /* 0x000fe80000701670 */
[----:B------:R-:W-:Y:S02]  /*18250*/  FSEL R185, R26, -INF , !P0 ;  /* 0xff8000001ab97808 */ /* 0x000fe40004000000 */
[----:B------:R-:W-:Y:S02]  /*18260*/  ISETP.GT.AND P0, PT, R0, 0x29, !P1 ;  /* 0x000000290000780c */ /* 0x000fe40004f04270 */
[----:B------:R-:W-:Y:S02]  /*18270*/  FMNMX.FTZ R0, R8, R135, !PT ;  /* 0x0000008708007209 */ /* 0x000fe40007810000 */
[----:B------:R-:W-:Y:S02]  /*18280*/  ISETP.LT.OR P0, PT, R2, 0x2a, P0 ;  /* 0x0000002a0200780c */ /* 0x000fe40000701670 */
        /* <DEDUP_REMOVED lines=20> */
[----:B------:R-:W-:Y:S03]  /*183d0*/  FMNMX.FTZ R0, R6, R138, !PT ;  /* 0x0000008a06007209 */ /* 0x000fe60007810000 */
[--C-:B------:R-:W-:Y:S01]  /*183e0*/  FFMA.FTZ R14, R8, c[0x0][0x2d0], -R4.reuse ;  /* 0x0000b400080e7a23 */ /* 0x100fe20000010804 */
[----:B------:R-:W-:Y:S01]  /*183f0*/  FMNMX.FTZ R0, R7, R0, !PT ;  /* 0x0000000007007209 */ /* 0x000fe20007810000 */
[--C-:B------:R-:W-:Y:S02]  /*18400*/  FFMA.FTZ R191, R13, c[0x0][0x2d0], -R4.reuse ;  /* 0x0000b4000dbf7a23 */ /* 0x100fe40000010804 */
[----:B------:R1:W-:Y:S01]  /*18410*/  MUFU.EX2 R214, R14 ;  /* 0x0000000e00d67308 */ /* 0x0003e20000000800 */
[----:B------:R-:W-:Y:S01]  /*18420*/  FMNMX.FTZ R0, R5, R0, !PT ;  /* 0x0000000005007209 */ /* 0x000fe20007810000 */
[--C-:B------:R-:W-:Y:S02]  /*18430*/  FFMA.FTZ R190, R12, c[0x0][0x2d0], -R4.reuse ;  /* 0x0000b4000cbe7a23 */ /* 0x100fe40000010804 */
[--C-:B------:R-:W-:Y:S01]  /*18440*/  FFMA.FTZ R10, R179, c[0x0][0x2d0], -R4.reuse ;  /* 0x0000b400b30a7a23 */ /* 0x100fe20000010804 */
[----:B------:R-:W-:Y:S01]  /*18450*/  FMNMX.FTZ R0, R11, R0, !PT ;  /* 0x000000000b007209 */ /* 0x000fe20007810000 */
[--C-:B------:R-:W-:Y:S02]  /*18460*/  FFMA.FTZ R8, R177, c[0x0][0x2d0], -R4.reuse ;  /* 0x0000b400b1087a23 */ /* 0x100fe40000010804 */
[--C-:B------:R-:W-:Y:S01]  /*18470*/  FFMA.FTZ R177, R180, c[0x0][0x2d0], -R4.reuse ;  /* 0x0000b400b4b17a23 */ /* 0x100fe20000010804 */
[----:B------:R-:W-:Y:S01]  /*18480*/  FMNMX.FTZ R0, R182, R0, !PT ;  /* 0x00000000b6007209 */ /* 0x000fe20007810000 */
[----:B------:R-:W2:Y:S01]  /*18490*/  MUFU.EX2 R216, R10 ;  /* 0x0000000a00d87308 */ /* 0x000ea20000000800 */
[--C-:B------:R-:W-:Y:S02]  /*184a0*/  FFMA.FTZ R178, R178, c[0x0][0x2d0], -R4.reuse ;  /* 0x0000b400b2b27a23 */ /* 0x100fe40000010804 */
[----:B------:R-:W-:Y:S01]  /*184b0*/  FMNMX.FTZ R0, R181, R0, !PT ;  /* 0x00000000b5007209 */ /* 0x000fe20007810000 */
[--C-:B------:R-:W-:Y:S02]  /*184c0*/  FFMA.FTZ R180, R16, c[0x0][0x2d0], -R4.reuse ;  /* 0x0000b40010b47a23 */ /* 0x100fe40000010804 */
[--C-:B------:R-:W-:Y:S01]  /*184d0*/  FFMA.FTZ R189, R9, c[0x0][0x2d0], -R4.reuse ;  /* 0x0000b40009bd7a23 */ /* 0x100fe20000010804 */
[----:B------:R-:W-:Y:S03]  /*184e0*/  FMNMX.FTZ R0, R183, R0, !PT ;  /* 0x00000000b7007209 */ /* 0x000fe60007810000 */
[----:B------:R-:W-:Y:S01]  /*184f0*/  MUFU.EX2 R227, R8 ;  /* 0x0000000800e37308 */ /* 0x000fe20000000800 */
[----:B------:R-:W-:Y:S01]  /*18500*/  FMNMX.FTZ R0, R184, R0, !PT ;  /* 0x00000000b8007209 */ /* 0x000fe20007810000 */
[----:B-1----:R-:W-:Y:S03]  /*18510*/  LDSM.16.MT88.4 R12, [R192] ;  /* 0x00000000c00c783b */ /* 0x002fe60000004200 */
[----:B------:R-:W-:Y:S04]  /*18520*/  FMNMX.FTZ R0, R187, R0, !PT ;  /* 0x00000000bb007209 */ /* 0x000fe80007810000 */
[----:B------:R-:W-:Y:S01]  /*18530*/  FMNMX.FTZ R0, R186, R0, !PT ;  /* 0x00000000ba007209 */ /* 0x000fe20007810000 */
[----:B------:R-:W-:Y:S03]  /*18540*/  MUFU.EX2 R219, R178 ;  /* 0x000000b200db7308 */ /* 0x000fe60000000800 */
[----:B------:R-:W-:Y:S02]  /*18550*/  FMNMX.FTZ R0, R185, R0, !PT ;  /* 0x00000000b9007209 */ /* 0x000fe40007810000 */
[----:B--2---:R-:W-:Y:S02]  /*18560*/  F2FP.PACK_AB R172, R216, R214 ;  /* 0x000000d6d8ac723e */ /* 0x004fe400000000ff */
[----:B------:R-:W-:Y:S03]  /*18570*/  FMNMX.FTZ R0, R133, R0, !PT ;  /* 0x0000000085007209 */ /* 0x000fe60007810000 */
[----:B------:R-:W-:Y:S02]  /*18580*/  MUFU.EX2 R180, R180 ;  /* 0x000000b400b47308 */ /* 0x000fe40000000800 */
[----:B------:R-:W1:Y:S02]  /*18590*/  SHFL.BFLY PT, R2, R0, 0x2, 0x1f ;  /* 0x0c401f0000027f89 */ /* 0x000e6400000e0000 */
[----:B-1----:R-:W-:Y:S06]  /*185a0*/  FMNMX.FTZ R0, R0, R2, !PT ;  /* 0x0000000200007209 */ /* 0x002fec0007810000 */
[----:B------:R-:W1:Y:S02]  /*185b0*/  SHFL.BFLY PT, R2, R0, 0x1, 0x1f ;  /* 0x0c201f0000027f89 */ /* 0x000e6400000e0000 */
[----:B-1----:R-:W-:Y:S04]  /*185c0*/  FMNMX.FTZ R132, R0, R2, !PT ;  /* 0x0000000200847209 */ /* 0x002fe80007810000 */
[C---:B------:R-:W-:Y:S01]  /*185d0*/  FSETP.NEU.FTZ.AND P0, PT, R132.reuse, -INF , PT ;  /* 0xff8000008400780b */ /* 0x040fe20003f1d000 */
[C---:B------:R-:W-:Y:S03]  /*185e0*/  FMUL.FTZ R0, R132.reuse, c[0x0][0x2d0] ;  /* 0x0000b40084007a20 */ /* 0x040fe60000410000 */
[----:B------:R-:W-:Y:S02]  /*185f0*/  FSEL R2, R132, RZ, P0 ;  /* 0x000000ff84027208 */ /* 0x000fe40000000000 */
[----:B------:R-:W-:Y:S01]  /*18600*/  FSEL R176, R0, RZ, P0 ;  /* 0x000000ff00b07208 */ /* 0x000fe20000000000 */
[----:B------:R-:W-:Y:S01]  /*18610*/  FFMA.FTZ R0, R174, c[0x0][0x2d0], -R4 ;  /* 0x0000b400ae007a23 */ /* 0x000fe20000010804 */
[----:B------:R-:W-:Y:S03]  /*18620*/  ISETP.GT.AND P0, PT, R215, R242, PT ;  /* 0x000000f2d700720c */ /* 0x000fe60003f04270 */
[----:B------:R1:W2:Y:S01]  /*18630*/  MUFU.EX2 R226, R0 ;  /* 0x0000000000e27308 */ /* 0x0002a20000000800 */
[----:B------:R-:W-:Y:S09]  /*18640*/  FFMA.FTZ R5, R5, c[0x0][0x2d0], -R176 ;  /* 0x0000b40005057a23 */ /* 0x000ff200000108b0 */
[----:B------:R-:W-:Y:S01]  /*18650*/  MUFU.EX2 R223, R5 ;  /* 0x0000000500df7308 */ /* 0x000fe20000000800 */
[----:B-1----:R-:W-:Y:S01]  /*18660*/  FADD.FTZ R0, -R3, R135 ;  /* 0x0000008703007221 */ /* 0x002fe20000010100 */
[----:B--2---:R-:W-:Y:S01]  /*18670*/  F2FP.PACK_AB R174, R226, R227 ;  /* 0x000000e3e2ae723e */ /* 0x004fe200000000ff */
[----:B------:R-:W-:Y:S02]  /*18680*/  FFMA.FTZ R135, R17, c[0x0][0x2d0], -R4 ;  /* 0x0000b40011877a23 */ /* 0x000fe40000010804 */
[----:B------:R-:W-:Y:S05]  /*18690*/  FMUL.FTZ R0, R0, c[0x0][0x2d0] ;  /* 0x0000b40000007a20 */ /* 0x000fea0000410000 */
[----:B------:R1:W-:Y:S10]  /*186a0*/  MUFU.EX2 R221, R135 ;  /* 0x0000008700dd7308 */ /* 0x0003f40000000800 */
[----:B------:R2:W3:Y:S01]  /*186b0*/  MUFU.EX2 R3, R0 ;  /* 0x0000000000037308 */ /* 0x0004e20000000800 */
[--C-:B-1----:R-:W-:Y:S02]  /*186c0*/  FFMA.FTZ R135, R186, c[0x0][0x2d0], -R176.reuse ;  /* 0x0000b400ba877a23 */ /* 0x102fe400000108b0 */
[--C-:B--2---:R-:W-:Y:S02]  /*186d0*/  FFMA.FTZ R0, R6, c[0x0][0x2d0], -R176.reuse ;  /* 0x0000b40006007a23 */ /* 0x104fe400000108b0 */
[C---:B---3--:R-:W-:Y:S05]  /*186e0*/  FMUL.FTZ R5, R3.reuse, R141 ;  /* 0x0000008d03057220 */ /* 0x048fea0000410000 */
        /* <DEDUP_REMOVED lines=13> */
[----:B-1----:R-:W-:Y:S02]  /*187c0*/  FFMA.FTZ R0, R7, c[0x0][0x2d0], -R176 ;  /* 0x0000b40007007a23 */ /* 0x002fe400000108b0 */
        /* <DEDUP_REMOVED lines=15> */
[----:B------:R-:W-:Y:S02]  /*188c0*/  FADD.FTZ R0, -R2, R138 ;  /* 0x0000008a02007221 */ /* 0x000fe40000010100 */
[----:B------:R-:W-:Y:S02]  /*188d0*/  FFMA.FTZ R2, R11, c[0x0][0x2d0], -R176 ;  /* 0x0000b4000b027a23 */ /* 0x000fe400000108b0 */
[----:B------:R-:W-:Y:S02]  /*188e0*/  FMUL.FTZ R0, R0, c[0x0][0x2d0] ;  /* 0x0000b40000007a20 */ /* 0x000fe40000410000 */
[----:B------:R-:W1:Y:S01]  /*188f0*/  MUFU.EX2 R224, R2 ;  /* 0x0000000200e07308 */ /* 0x000e620000000800 */
[----:B------:R-:W-:Y:S02]  /*18900*/  FFMA.FTZ R138, R175, c[0x0][0x2d0], -R4 ;  /* 0x0000b400af8a7a23 */ /* 0x000fe40000010804 */
        /* <DEDUP_REMOVED lines=12> */
[C---:B------:R-:W-:Y:S01]  /*189d0*/  FMUL.FTZ R84, R3.reuse, R84 ;  /* 0x0000005403547220 */ /* 0x040fe20000410000 */
        /* <DEDUP_REMOVED lines=9> */
[----:B------:R-:W1:Y:S01]  /*18a70*/  LDSM.16.MT88.4 R140, [R195] ;  /* 0x00000000c38c783b */ /* 0x000e620000004200 */
[C---:B------:R-:W-:Y:S02]  /*18a80*/  FMUL.FTZ R10, R0.reuse, R146 ;  /* 0x00000092000a7220 */ /* 0x040fe40000410000 */
[C---:B------:R-:W-:Y:S02]  /*18a90*/  FMUL.FTZ R11, R0.reuse, R147 ;  /* 0x00000093000b7220 */ /* 0x040fe40000410000 */
[C---:B------:R-:W-:Y:S03]  /*18aa0*/  HMMA.16816.F32 R4, R172.reuse, R12, R4 ;  /* 0x0000000cac04723c */ /* 0x040fe60000001804 */
[----:B------:R-:W-:Y:S02]  /*18ab0*/  LDSM.16.MT88.4 R144, [R192+0x800] ;  /* 0x00080000c090783b */ /* 0x000fe40000004200 */
        /* <DEDUP_REMOVED lines=9> */
[----:B------:R-:W-:Y:S01]  /*18b50*/  LDSM.16.MT88.4 R160, [R195+0x1000] ;  /* 0x00100000c3a0783b */ /* 0x000fe20000004200 */
[C---:B------:R-:W-:Y:S03]  /*18b60*/  HMMA.16816.F32 R12, R172.reuse, R20, R12 ;  /* 0x00000014ac0c723c */ /* 0x040fe6000000180c */
[--C-:B------:R-:W-:Y:S02]  /*18b70*/  FFMA.FTZ R148, R185, c[0x0][0x2d0], -R176.reuse ;  /* 0x0000b400b9947a23 */ /* 0x100fe400000108b0 */
[C---:B------:R-:W-:Y:S02]  /*18b80*/  FMUL.FTZ R30, R0.reuse, R30 ;  /* 0x0000001e001e7220 */ /* 0x040fe40000410000 */
[C---:B------:R-:W-:Y:S01]  /*18b90*/  FMUL.FTZ R20, R3.reuse, R156 ;  /* 0x0000009c03147220 */ /* 0x040fe20000410000 */
[C---:B------:R-:W-:Y:S01]  /*18ba0*/  HMMA.16816.F32 R16, R172.reuse, R22, R16 ;  /* 0x00000016ac10723c */ /* 0x040fe20000001810 */
[----:B------:R-:W2:Y:S03]  /*18bb0*/  MUFU.EX2 R156, R177 ;  /* 0x000000b1009c7308 */ /* 0x000ea60000000800 */
[C---:B------:R-:W-:Y:S02]  /*18bc0*/  FMUL.FTZ R21, R3.reuse, R157 ;  /* 0x0000009d03157220 */ /* 0x040fe40000410000 */
[C---:B------:R-:W-:Y:S02]  /*18bd0*/  FMUL.FTZ R31, R0.reuse, R31 ;  /* 0x0000001f001f7220 */ /* 0x040fe40000410000 */
[C---:B------:R-:W-:Y:S04]  /*18be0*/  FMUL.FTZ R22, R0.reuse, R158 ;  /* 0x0000009e00167220 */ /* 0x040fe80000410000 */
        /* <DEDUP_REMOVED lines=75> */
[C---:B------:R-:W-:Y:S01]  /*190a0*/  FMUL.FTZ R124, R3.reuse, R124 ;  /* 0x0000007c037c7220 */ /* 0x040fe20000410000 */
[C---:B-1----:R-:W-:Y:S01]  /*190b0*/  HMMA.16816.F32 R44, R172.reuse, R140, R44 ;  /* 0x0000008cac2c723c */ /* 0x042fe2000000182c */
[----:B------:R1:W3:Y:S02]  /*190c0*/  MUFU.EX2 R218, R2 ;  /* 0x0000000200da7308 */ /* 0x0002e40000000800 */
[C---:B------:R-:W-:Y:S02]  /*190d0*/  FMUL.FTZ R125, R3.reuse, R125 ;  /* 0x0000007d037d7220 */ /* 0x040fe40000410000 */
[C---:B------:R-:W-:Y:S02]  /*190e0*/  FMUL.FTZ R128, R3.reuse, R128 ;  /* 0x0000008003807220 */ /* 0x040fe40000410000 */
[C---:B------:R-:W-:Y:S01]  /*190f0*/  FMUL.FTZ R129, R3.reuse, R129 ;  /* 0x0000008103817220 */ /* 0x040fe20000410000 */
[C---:B------:R-:W-:Y:S01]  /*19100*/  HMMA.16816.F32 R48, R172.reuse, R142, R48 ;  /* 0x0000008eac30723c */ /* 0x040fe20000001830 */
[----:B------:R-:W4:Y:S02]  /*19110*/  LDSM.16.MT88.4 R140, [R195+0x1800] ;  /* 0x00180000c38c783b */ /* 0x000f240000004200 */
[----:B------:R-:W-:Y:S01]  /*19120*/  MUFU.EX2 R182, R190 ;  /* 0x000000be00b67308 */ /* 0x000fe20000000800 */
[----:B------:R-:W-:Y:S01]  /*19130*/  FFMA.FTZ R3, R3, R222, R214 ;  /* 0x000000de03037223 */ /* 0x000fe200000100d6 */
[----:B------:R-:W-:Y:S03]  /*19140*/  IADD3 R214, R215, -0x1, RZ ;  /* 0xffffffffd7d67810 */ /* 0x000fe60007ffe0ff */
[----:B------:R-:W-:Y:S01]  /*19150*/  FADD.FTZ R152, R216, R3 ;  /* 0x00000003d8987221 */ /* 0x000fe20000010000 */
[----:B------:R-:W-:Y:S03]  /*19160*/  MOV R215, R214 ;  /* 0x000000d600d77202 */ /* 0x000fe60000000f00 */
[--C-:B-1----:R-:W-:Y:S02]  /*19170*/  FFMA.FTZ R2, R181, c[0x0][0x2d0], -R176.reuse ;  /* 0x0000b400b5027a23 */ /* 0x102fe400000108b0 */
[----:B------:R-:W-:Y:S10]  /*19180*/  MUFU.EX2 R181, R191 ;  /* 0x000000bf00b57308 */ /* 0x000ff40000000800 */
[----:B------:R1:W5:Y:S01]  /*19190*/  MUFU.EX2 R179, R2 ;  /* 0x0000000200b37308 */ /* 0x0003620000000800 */
[C---:B----4-:R-:W-:Y:S08]  /*191a0*/  HMMA.16816.F32 R52, R172.reuse, R140, R52 ;  /* 0x0000008cac34723c */ /* 0x050ff00000001834 */
[C---:B------:R-:W-:Y:S01]  /*191b0*/  HMMA.16816.F32 R56, R172.reuse, R142, R56 ;  /* 0x0000008eac38723c */ /* 0x040fe20000001838 */
[----:B------:R-:W4:Y:S03]  /*191c0*/  LDSM.16.MT88.4 R140, [R194+0x1800] ;  /* 0x00180000c28c783b */ /* 0x000f260000004200 */
[--C-:B-1----:R-:W-:Y:S02]  /*191d0*/  FFMA.FTZ R2, R183, c[0x0][0x2d0], -R176.reuse ;  /* 0x0000b400b7027a23 */ /* 0x102fe400000108b0 */
[----:B------:R-:W-:Y:S10]  /*191e0*/  MUFU.EX2 R183, R189 ;  /* 0x000000bd00b77308 */ /* 0x000ff40000000800 */
[----:B------:R1:W1:Y:S02]  /*191f0*/  MUFU.EX2 R177, R2 ;  /* 0x0000000200b17308 */ /* 0x0002640000000800 */
[--C-:B-1----:R-:W-:Y:S01]  /*19200*/  FFMA.FTZ R2, R184, c[0x0][0x2d0], -R176.reuse ;  /* 0x0000b400b8027a23 */ /* 0x102fe200000108b0 */
[C---:B----4-:R-:W-:Y:S07]  /*19210*/  HMMA.16816.F32 R60, R172.reuse, R140, R60 ;  /* 0x0000008cac3c723c */ /* 0x050fee000000183c */
[----:B------:R1:W4:Y:S01]  /*19220*/  MUFU.EX2 R178, R2 ;  /* 0x0000000200b27308 */ /* 0x0003220000000800 */
[C---:B------:R-:W-:Y:S01]  /*19230*/  HMMA.16816.F32 R64, R172.reuse, R142, R64 ;  /* 0x0000008eac40723c */ /* 0x040fe20000001840 */
[----:B------:R-:W2:Y:S03]  /*19240*/  LDSM.16.MT88.4 R140, [R192+0x3000] ;  /* 0x00300000c08c783b */ /* 0x000ea60000004200 */
[--C-:B-1----:R-:W-:Y:S02]  /*19250*/  FFMA.FTZ R2, R187, c[0x0][0x2d0], -R176.reuse ;  /* 0x0000b400bb027a23 */ /* 0x102fe400000108b0 */
[----:B------:R-:W-:Y:S03]  /*19260*/  FFMA.FTZ R176, R133, c[0x0][0x2d0], -R176 ;  /* 0x0000b40085b07a23 */ /* 0x000fe600000108b0 */
[----:B------:R1:W-:Y:S10]  /*19270*/  MUFU.EX2 R133, R148 ;  /* 0x0000009400857308 */ /* 0x0003f40000000800 */
[----:B------:R3:W3:Y:S01]  /*19280*/  MUFU.EX2 R3, R2 ;  /* 0x0000000200037308 */ /* 0x0006e20000000800 */
[C---:B--2---:R-:W-:Y:S09]  /*19290*/  HMMA.16816.F32 R68, R172.reuse, R140, R68 ;  /* 0x0000008cac44723c */ /* 0x044ff20000001844 */
[----:B------:R-:W2:Y:S01]  /*192a0*/  MUFU.EX2 R135, R176 ;  /* 0x000000b000877308 */ /* 0x000ea20000000800 */
[----:B-1----:R-:W-:Y:S01]  /*192b0*/  LDSM.16.MT88.4 R148, [R192+0x1000] ;  /* 0x00100000c094783b */ /* 0x002fe20000004200 */
[C---:B------:R-:W-:Y:S07]  /*192c0*/  HMMA.16816.F32 R72, R172.reuse, R142, R72 ;  /* 0x0000008eac48723c */ /* 0x040fee0000001848 */
[----:B------:R-:W1:Y:S01]  /*192d0*/  LDSM.16.MT88.4 R140, [R193+0x3000] ;  /* 0x00300000c18c783b */ /* 0x000e620000004200 */
[----:B---3--:R-:W-:Y:S04]  /*192e0*/  FFMA.FTZ R2, R0, R228, R188 ;  /* 0x000000e400027223 */ /* 0x008fe800000100bc */
[----:B------:R-:W-:Y:S03]  /*192f0*/  FADD.FTZ R0, R227, R152 ;  /* 0x00000098e3007221 */ /* 0x000fe60000010000 */
[----:B------:R-:W-:Y:S01]  /*19300*/  LDSM.16.MT88.4 R152, [R193+0x1000] ;  /* 0x00100000c198783b */ /* 0x000fe20000004200 */
[----:B------:R-:W-:Y:S02]  /*19310*/  FADD.FTZ R2, R225, R2 ;  /* 0x00000002e1027221 */ /* 0x000fe40000010000 */
[----:B------:R-:W-:Y:S02]  /*19320*/  FADD.FTZ R0, R226, R0 ;  /* 0x00000000e2007221 */ /* 0x000fe40000010000 */
[----:B------:R-:W-:Y:S02]  /*19330*/  FADD.FTZ R2, R223, R2 ;  /* 0x00000002df027221 */ /* 0x000fe40000010000 */
[----:B------:R-:W-:Y:S02]  /*19340*/  FADD.FTZ R0, R156, R0 ;  /* 0x000000009c007221 */ /* 0x000fe40000010000 */
[----:B------:R-:W-:Y:S02]  /*19350*/  FADD.FTZ R2, R224, R2 ;  /* 0x00000002e0027221 */ /* 0x000fe40000010000 */
[----:B------:R-:W-:Y:S02]  /*19360*/  FADD.FTZ R0, R219, R0 ;  /* 0x00000000db007221 */ /* 0x000fe40000010000 */
[----:B------:R-:W-:Y:S02]  /*19370*/  FADD.FTZ R2, R218, R2 ;  /* 0x00000002da027221 */ /* 0x000fe40000010000 */
[----:B------:R-:W-:Y:S02]  /*19380*/  FADD.FTZ R0, R220, R0 ;  /* 0x00000000dc007221 */ /* 0x000fe40000010000 */
[----:B-----5:R-:W-:Y:S02]  /*19390*/  FADD.FTZ R2, R179, R2 ;  /* 0x00000002b3027221 */ /* 0x020fe40000010000 */
[----:B------:R-:W-:Y:S02]  /*193a0*/  FADD.FTZ R0, R221, R0 ;  /* 0x00000000dd007221 */ /* 0x000fe40000010000 */
[----:B------:R-:W-:Y:S02]  /*193b0*/  FADD.FTZ R2, R177, R2 ;  /* 0x00000002b1027221 */ /* 0x000fe40000010000 */
[----:B------:R-:W-:Y:S02]  /*193c0*/  FADD.FTZ R0, R180, R0 ;  /* 0x00000000b4007221 */ /* 0x000fe40000010000 */
[C---:B----4-:R-:W-:Y:S01]  /*193d0*/  FADD.FTZ R2, R178.reuse, R2 ;  /* 0x00000002b2027221 */ /* 0x050fe20000010000 */
        /* <DEDUP_REMOVED lines=23> */
[----:B------:R-:W-:Y:S03]  /*19550*/  F2FP.PACK_AB R143, R178, R177 ;  /* 0x000000b1b28f723e */ /* 0x000fe600000000ff */
[----:B------:R-:W-:Y:S02]  /*19560*/  F2FP.PACK_AB R172, R181, R180 ;  /* 0x000000b4b5ac723e */ /* 0x000fe400000000ff */
[----:B------:R-:W-:Y:S02]  /*19570*/  F2FP.PACK_AB R174, R183, R182 ;  /* 0x000000b6b7ae723e */ /* 0x000fe400000000ff */
[C---:B------:R-:W-:Y:S05]  /*19580*/  HMMA.16816.F32 R4, R140.reuse, R144, R4 ;  /* 0x000000908c04723c */ /* 0x040fea0000001804 */
[C---:B------:R-:W-:Y:S01]  /*19590*/  F2FP.PACK_AB R173, R138.reuse, R3 ;  /* 0x000000038aad723e */ /* 0x040fe200000000ff */
[----:B------:R-:W-:Y:S01]  /*195a0*/  FADD.FTZ R3, R3, R2 ;  /* 0x0000000203037221 */ /* 0x000fe20000010000 */
[----:B--2---:R-:W-:Y:S01]  /*195b0*/  F2FP.PACK_AB R175, R135, R133 ;  /* 0x0000008587af723e */ /* 0x004fe200000000ff */
[C---:B------:R-:W-:Y:S01]  /*195c0*/  HMMA.16816.F32 R8, R140.reuse, R146, R8 ;  /* 0x000000928c08723c */ /* 0x040fe20000001808 */
[----:B------:R-:W1:Y:S03]  /*195d0*/  LDSM.16.MT88.4 R144, [R193+0x800] ;  /* 0x00080000c190783b */ /* 0x000e660000004200 */
[----:B------:R-:W-:Y:S02]  /*195e0*/  FADD.FTZ R2, R181, R0 ;  /* 0x00000000b5027221 */ /* 0x000fe40000010000 */
[----:B------:R-:W-:Y:S01]  /*195f0*/  FADD.FTZ R0, R138, R3 ;  /* 0x000000038a007221 */ /* 0x000fe20000010000 */
[----:B------:R-:W-:Y:S01]  /*19600*/  MOV R138, R132 ;  /* 0x00000084008a7202 */ /* 0x000fe20000000f00 */
[----:B------:R-:W-:Y:S04]  /*19610*/  FADD.FTZ R2, R182, R2 ;  /* 0x00000002b6027221 */ /* 0x000fe80000010000 */
[----:B------:R-:W-:Y:S02]  /*19620*/  FADD.FTZ R0, R133, R0 ;  /* 0x0000000085007221 */ /* 0x000fe40000010000 */
[----:B------:R-:W-:Y:S02]  /*19630*/  FADD.FTZ R222, R183, R2 ;  /* 0x00000002b7de7221 */ /* 0x000fe40000010000 */
[----:B------:R-:W-:Y:S01]  /*19640*/  FADD.FTZ R228, R135, R0 ;  /* 0x0000000087e47221 */ /* 0x000fe20000010000 */
        /* <DEDUP_REMOVED lines=44> */
[----:B------:R-:W-:Y:S08]  /*19910*/  HMMA.16816.F32 R128, R140, R146, R128 ;  /* 0x000000928c80723c */ /* 0x000ff00000001880 */
        /* <DEDUP_REMOVED lines=46> */
.L_x_4568:
        /* <DEDUP_REMOVED lines=21> */
.L_x_4584:
[----:B------:R-:W-:-:S04]  /*19d50*/  MOV R3, c[0x0][0x32c] ;  /* 0x0000cb0000037a02 */ /* 0x000fc80000000f00 */
[----:B------:R-:W-:-:S13]  /*19d60*/  ISETP.NE.AND P0, PT, R3, 0x1, PT ;  /* 0x000000010300780c */ /* 0x000fda0003f05270 */
[----:B------:R-:W-:-:S05]  /*19d70*/  @P0 IMAD.HI.U32 R3, R0, c[0x0][0x330], RZ ;  /* 0x0000cc0000030a27 */ /* 0x000fca00078e00ff */
[----:B------:R-:W-:Y:S02]  /*19d80*/  @P0 SHF.R.U32.HI R0, RZ, c[0x0][0x334], R3 ;  /* 0x0000cd00ff000a19 */ /* 0x000fe40000011603 */
.L_x_4585:
[----:B------:R-:W-:Y:S05]  /*19d90*/  BSYNC B0 ;  /* 0x0000000000007941 */ /* 0x000fea0003800000 */
.L_x_4583:
[----:B------:R-:W-:-:S05]  /*19da0*/  IMAD R0, R0, c[0x0][0x32c], RZ ;  /* 0x0000cb0000007a24 */ /* 0x000fca00078e02ff */
[----:B------:R-:W-:-:S04]  /*19db0*/  IMNMX R2, R2, R0, !PT ;  /* 0x0000000002027217 */ /* 0x000fc80007800200 */
.L_x_4582:
[----:B------:R-:W-:-:S05]  /*19dc0*/  IADD3 R2, R2, 0x2f, RZ ;  /* 0x0000002f02027810 */ /* 0x000fca0007ffe0ff */
[----:B------:R-:W-:-:S05]  /*19dd0*/  IMAD.HI R2, R2, 0x2aaaaaab, RZ ;  /* 0x2aaaaaab02027827 */ /* 0x000fca00078e02ff */
[----:B------:R-:W-:-:S04]  /*19de0*/  SHF.R.U32.HI R0, RZ, 0x1f, R2 ;  /* 0x0000001fff007819 */ /* 0x000fc80000011602 */
[----:B------:R-:W-:-:S04]  /*19df0*/  LEA.HI.SX32 R0, R2, R0, 0x1d ;  /* 0x0000000002007211 */ /* 0x000fc800078feaff */
[----:B------:R-:W-:-:S04]  /*19e00*/  IMNMX R226, R232, R0, !PT ;  /* 0x00000000e8e27217 */ /* 0x000fc80007800200 */
[----:B------:R-:W-:-:S13]  /*19e10*/  ISETP.GE.AND P0, PT, R214, R226, PT ;  /* 0x000000e2d600720c */ /* 0x000fda0003f06270 */
[----:B------:R-:W-:Y:S05]  /*19e20*/  @!P0 BRA `(.L_x_4586) ;  /* 0x000028a000008947 */ /* 0x000fea0003800000 */
.L_x_4591:
[----:B------:R-:W-:Y:S04]  /*19e30*/  DEPBAR.LE SB0, 0x0 ;  /* 0x000080000000791a */ /* 0x000fe80000000000 */
[----:B------:R-:W-:Y:S01]  /*19e40*/  WARPSYNC 0xffffffff ;  /* 0xffffffff00007948 */ /* 0x000fe20003800000 */
[----:B------:R-:W-:Y:S01]  /*19e50*/  BAR.SYNC.DEFER_BLOCKING 0x0 ;  /* 0x0000000000007b1d */ /* 0x000fe20000010000 */
[----:B------:R-:W-:Y:S01]  /*19e60*/  ISETP.GT.AND P0, PT, R232, R214, PT ;  /* 0x000000d6e800720c */ /* 0x000fe20003f04270 */
[----:B------:R-:W-:Y:S01]  /*19e70*/  IMAD.MOV.U32 R133, RZ, RZ, R134 ;  /* 0x000000ffff857224 */ /* 0x000fe200078e0086 */
[C---:B------:R-:W-:Y:S01]  /*19e80*/  LOP3.LUT P6, RZ, R212.reuse, 0x400, RZ, 0xc0, !PT ;  /* 0x00000400d4ff7812 */ /* 0x040fe200078cc0ff */
[----:B------:R-:W-:Y:S01]  /*19e90*/  IMAD.MOV.U32 R225, RZ, RZ, R214 ;  /* 0x000000ffffe17224 */ /* 0x000fe200078e00d6 */
        /* <DEDUP_REMOVED lines=15> */
[----:B------:R-:W-:Y:S04]  /*19f90*/  IMAD.WIDE.U32 R2, R214, c[0x0][0x208], RZ ;  /* 0x00008200d6027a25 */ /* 0x000fe800078e00ff */
        /* <DEDUP_REMOVED lines=30> */
.L_x_4588:
[----:B------:R-:W-:Y:S05]  /*1a180*/  BSYNC B0 ;  /* 0x0000000000007941 */ /* 0x000fea0003800000 */
.L_x_4587:
        /* <DEDUP_REMOVED lines=166> */
[C---:B------:R-:W-:Y:S01]  /*1abf0*/  ISETP.GE.AND P0, PT, R135.reuse, 0x21, PT ;  /* 0x000000218700780c */ /* 0x040fe20003f06270 */
[----:B------:R-:W-:Y:S01]  /*1ac00*/  IMAD.WIDE.U32 R2, R2, 0x30, RZ ;  /* 0x0000003002027825 */ /* 0x000fe200078e00ff */
[----:B------:R-:W-:Y:S03]  /*1ac10*/  ISETP.GE.AND P1, PT, R135, 0x1, PT ;  /* 0x000000018700780c */ /* 0x000fe60003f26270 */
[----:B------:R-:W-:Y:S04]  /*1ac20*/  IMAD R0, R0, 0x30, RZ ;  /* 0x0000003000007824 */ /* 0x000fe800078e02ff */
[----:B------:R-:W-:Y:S04]  /*1ac30*/  IMAD.IADD R0, R3, 0x1, R0 ;  /* 0x0000000103007824 */ /* 0x000fe800078e0200 */
[----:B------:R-:W-:Y:S02]  /*1ac40*/  @P0 IMAD.MOV.U32 R138, RZ, RZ, c[0x0][0x1e0] ;  /* 0x00007800ff8a0624 */ /* 0x000fe400078e00ff */
[----:B------:R-:W-:Y:S03]  /*1ac50*/  @P0 IMAD.MOV.U32 R135, RZ, RZ, c[0x0][0x1e4] ;  /* 0x00007900ff870624 */ /* 0x000fe600078e00ff */
[C---:B------:R-:W-:Y:S04]  /*1ac60*/  @P0 LEA R3, P2, R138.reuse, R2, 0x5 ;  /* 0x000000028a030211 */ /* 0x040fe800078428ff */
[----:B------:R-:W-:Y:S02]  /*1ac70*/  @P0 LEA.HI.X R138, R138, R0, R135, 0x5, P2 ;  /* 0x000000008a8a0211 */ /* 0x000fe400010f2c87 */
[----:B------:R-:W-:Y:S05]  /*1ac80*/  @P1 IADD3 R135, P2, R234, R2, RZ ;  /* 0x00000002ea871210 */ /* 0x000fea0007f5e0ff */
[--C-:B------:R-:W-:Y:S01]  /*1ac90*/  @P1 IMAD.X R173, R0, 0x1, R233.reuse, P2 ;  /* 0x0000000100ad1824 */ /* 0x100fe200010e06e9 */
        /* <DEDUP_REMOVED lines=17> */
.L_x_4590:
[----:B------:R-:W-:Y:S05]  /*1adb0*/  BSYNC B0 ;  /* 0x0000000000007941 */ /* 0x000fea0003800000 */
.L_x_4589:
        /* <DEDUP_REMOVED lines=26> */
[----:B------:R-:W-:Y:S01]  /*1af60*/  ISETP.GT.AND P0, PT, R225, R226, PT ;  /* 0x000000e2e100720c */ /* 0x000fe20003f04270 */
[----:B------:R-:W-:Y:S01]  /*1af70*/  SHFL.BFLY PT, R134, R3, 0x2, 0x1f ;  /* 0x0c401f0003867f89 */ /* 0x000fe200000e0000 */
[----:B------:R-:W-:Y:S07]  /*1af80*/  IADD3 R214, R214, -0x1, RZ ;  /* 0xffffffffd6d67810 */ /* 0x000fee0007ffe0ff */
        /* <DEDUP_REMOVED lines=21> */
[--C-:B------:R-:W-:Y:S05]  /*1b0e0*/  FFMA.FTZ R187, R24, c[0x0][0x2d0], -R133.reuse ;  /* 0x0000b40018bb7a23 */ /* 0x100fea0000010885 */
[----:B------:R-:W-:Y:S01]  /*1b0f0*/  MUFU.EX2 R191, R5 ;  /* 0x0000000500bf7308 */ /* 0x000fe20000000800 */
[----:B-1----:R-:W-:Y:S04]  /*1b100*/  FADD.FTZ R0, -R3, R132 ;  /* 0x0000008403007221 */ /* 0x002fe80000010100 */
[----:B------:R-:W-:Y:S05]  /*1b110*/  FMUL.FTZ R0, R0, c[0x0][0x2d0] ;  /* 0x0000b40000007a20 */ /* 0x000fea0000410000 */
[----:B------:R-:W1:Y:S01]  /*1b120*/  MUFU.EX2 R2, R2 ;  /* 0x0000000200027308 */ /* 0x000e620000000800 */
[--C-:B--2---:R-:W-:Y:S02]  /*1b130*/  FFMA.FTZ R4, R9, c[0x0][0x2d0], -R133.reuse ;  /* 0x0000b40009047a23 */ /* 0x104fe40000010885 */
[----:B------:R-:W-:Y:S07]  /*1b140*/  FFMA.FTZ R133, R25, c[0x0][0x2d0], -R133 ;  /* 0x0000b40019857a23 */ /* 0x000fee0000010885 */
[----:B------:R2:W-:Y:S10]  /*1b150*/  MUFU.EX2 R223, R4 ;  /* 0x0000000400df7308 */ /* 0x0005f40000000800 */
[----:B------:R-:W3:Y:S01]  /*1b160*/  MUFU.EX2 R0, R0 ;  /* 0x0000000000007308 */ /* 0x000ee20000000800 */
[C---:B-1----:R-:W-:Y:S02]  /*1b170*/  FMUL.FTZ R8, R2.reuse, R144 ;  /* 0x0000009002087220 */ /* 0x042fe40000410000 */
[C---:B------:R-:W-:Y:S02]  /*1b180*/  FMUL.FTZ R9, R2.reuse, R145 ;  /* 0x0000009102097220 */ /* 0x040fe40000410000 */
[C---:B------:R-:W-:Y:S02]  /*1b190*/  FMUL.FTZ R12, R2.reuse, R148 ;  /* 0x00000094020c7220 */ /* 0x040fe40000410000 */
[C---:B------:R-:W-:Y:S03]  /*1b1a0*/  FMUL.FTZ R13, R2.reuse, R149 ;  /* 0x00000095020d7220 */ /* 0x040fe60000410000 */
[----:B------:R-:W-:Y:S01]  /*1b1b0*/  MUFU.EX2 R218, R178 ;  /* 0x000000b200da7308 */ /* 0x000fe20000000800 */
[C---:B------:R-:W-:Y:S02]  /*1b1c0*/  FMUL.FTZ R16, R2.reuse, R152 ;  /* 0x0000009802107220 */ /* 0x040fe40000410000 */
[----:B--2---:R-:W-:Y:S02]  /*1b1d0*/  FMUL.FTZ R4, R3, c[0x0][0x2d0] ;  /* 0x0000b40003047a20 */ /* 0x004fe40000410000 */
[----:B------:R-:W-:Y:S02]  /*1b1e0*/  FMUL.FTZ R17, R2, R153 ;  /* 0x0000009902117220 */ /* 0x000fe40000410000 */
[--C-:B------:R-:W-:Y:S02]  /*1b1f0*/  FFMA.FTZ R6, R6, c[0x0][0x2d0], -R4.reuse ;  /* 0x0000b40006067a23 */ /* 0x100fe40000010804 */
[--C-:B------:R-:W-:Y:S01]  /*1b200*/  FFMA.FTZ R5, R11, c[0x0][0x2d0], -R4.reuse ;  /* 0x0000b4000b057a23 */ /* 0x100fe20000010804 */
[----:B------:R-:W-:Y:S01]  /*1b210*/  MUFU.EX2 R219, R176 ;  /* 0x000000b000db7308 */ /* 0x000fe20000000800 */
[--C-:B------:R-:W-:Y:S02]  /*1b220*/  FFMA.FTZ R7, R7, c[0x0][0x2d0], -R4.reuse ;  /* 0x0000b40007077a23 */ /* 0x100fe40000010804 */
[----:B---3--:R-:W-:Y:S02]  /*1b230*/  FMUL.FTZ R11, R0, R147 ;  /* 0x00000093000b7220 */ /* 0x008fe40000410000 */
        /* <DEDUP_REMOVED lines=9> */
[----:B------:R2:W3:Y:S01]  /*1b2d0*/  MUFU.EX2 R190, R7 ;  /* 0x0000000700be7308 */ /* 0x0004e20000000800 */
[C---:B------:R-:W-:Y:S02]  /*1b2e0*/  FMUL.FTZ R14, R0.reuse, R150 ;  /* 0x00000096000e7220 */ /* 0x040fe40000410000 */
[C---:B------:R-:W-:Y:S02]  /*1b2f0*/  FMUL.FTZ R15, R0.reuse, R151 ;  /* 0x00000097000f7220 */ /* 0x040fe40000410000 */
[C---:B------:R-:W-:Y:S01]  /*1b300*/  FMUL.FTZ R18, R0.reuse, R154 ;  /* 0x0000009a00127220 */ /* 0x040fe20000410000 */
[----:B------:R-:W-:Y:S01]  /*1b310*/  LDSM.16.MT88.4 R148, [R193+0x800] ;  /* 0x00080000c194783b */ /* 0x000fe20000004200 */
[----:B------:R-:W-:Y:S02]  /*1b320*/  FMUL.FTZ R19, R0, R155 ;  /* 0x0000009b00137220 */ /* 0x000fe40000410000 */
[C---:B------:R-:W-:Y:S01]  /*1b330*/  FMUL.FTZ R20, R2.reuse, R156 ;  /* 0x0000009c02147220 */ /* 0x040fe20000410000 */
[----:B------:R4:W-:Y:S01]  /*1b340*/  MUFU.EX2 R220, R5 ;  /* 0x0000000500dc7308 */ /* 0x0009e20000000800 */
[----:B------:R-:W-:Y:S02]  /*1b350*/  FMUL.FTZ R21, R2, R157 ;  /* 0x0000009d02157220 */ /* 0x000fe40000410000 */
[----:B------:R-:W-:Y:S01]  /*1b360*/  FMUL.FTZ R22, R0, R158 ;  /* 0x0000009e00167220 */ /* 0x000fe20000410000 */
[----:B------:R-:W-:Y:S01]  /*1b370*/  LDSM.16.MT88.4 R152, [R193+0x1000] ;  /* 0x00100000c198783b */ /* 0x000fe20000004200 */
[----:B-1----:R-:W-:Y:S02]  /*1b380*/  FFMA.FTZ R6, R10, c[0x0][0x2d0], -R4 ;  /* 0x0000b4000a067a23 */ /* 0x002fe40000010804 */
[----:B------:R-:W-:Y:S02]  /*1b390*/  FMUL.FTZ R10, R0, R146 ;  /* 0x00000092000a7220 */ /* 0x000fe40000410000 */
[----:B------:R-:W-:Y:S01]  /*1b3a0*/  FMUL.FTZ R4, R2, R140 ;  /* 0x0000008c02047220 */ /* 0x000fe20000410000 */
[----:B------:R-:W1:Y:S01]  /*1b3b0*/  MUFU.EX2 R221, R6 ;  /* 0x0000000600dd7308 */ /* 0x000e620000000800 */
[----:B------:R-:W-:Y:S01]  /*1b3c0*/  F2FP.PACK_AB R140, R191, R135 ;  /* 0x00000087bf8c723e */ /* 0x000fe200000000ff */
[----:B------:R-:W5:Y:S01]  /*1b3d0*/  LDSM.16.MT88.4 R144, [R193] ;  /* 0x00000000c190783b */ /* 0x000f620000004200 */
[C---:B------:R-:W-:Y:S02]  /*1b3e0*/  FMUL.FTZ R23, R0.reuse, R159 ;  /* 0x0000009f00177220 */ /* 0x040fe40000410000 */
[----:B--2---:R-:W-:Y:S02]  /*1b3f0*/  FMUL.FTZ R7, R0, R143 ;  /* 0x0000008f00077220 */ /* 0x004fe40000410000 */
[C---:B------:R-:W-:Y:S02]  /*1b400*/  FMUL.FTZ R24, R2.reuse, R160 ;  /* 0x000000a002187220 */ /* 0x040fe40000410000 */
[----:B------:R-:W-:Y:S01]  /*1b410*/  FMUL.FTZ R25, R2, R161 ;  /* 0x000000a102197220 */ /* 0x000fe20000410000 */
[----:B------:R-:W-:Y:S01]  /*1b420*/  MUFU.EX2 R157, R179 ;  /* 0x000000b3009d7308 */ /* 0x000fe20000000800 */
[C---:B------:R-:W-:Y:S02]  /*1b430*/  FMUL.FTZ R26, R0.reuse, R162 ;  /* 0x000000a2001a7220 */ /* 0x040fe40000410000 */
[----:B------:R-:W-:Y:S02]  /*1b440*/  FMUL.FTZ R27, R0, R163 ;  /* 0x000000a3001b7220 */ /* 0x000fe40000410000 */
[----:B----4-:R-:W-:Y:S01]  /*1b450*/  FMUL.FTZ R5, R2, R141 ;  /* 0x0000008d02057220 */ /* 0x010fe20000410000 */
[----:B---3--:R-:W-:Y:S01]  /*1b460*/  F2FP.PACK_AB R141, R190, R189 ;  /* 0x000000bdbe8d723e */ /* 0x008fe200000000ff */
[C---:B------:R-:W-:Y:S01]  /*1b470*/  FMUL.FTZ R28, R2.reuse, R28 ;  /* 0x0000001c021c7220 */ /* 0x040fe20000410000 */
[----:B------:R-:W-:Y:S01]  /*1b480*/  LDSM.16.MT88.4 R160, [R195+0x1000] ;  /* 0x00100000c3a0783b */ /* 0x000fe20000004200 */
[----:B------:R-:W-:Y:S01]  /*1b490*/  FMUL.FTZ R29, R2, R29 ;  /* 0x0000001d021d7220 */ /* 0x000fe20000410000 */
[----:B------:R-:W-:Y:S01]  /*1b4a0*/  MUFU.EX2 R156, R138 ;  /* 0x0000008a009c7308 */ /* 0x000fe20000000800 */
[C---:B------:R-:W-:Y:S02]  /*1b4b0*/  FMUL.FTZ R30, R0.reuse, R30 ;  /* 0x0000001e001e7220 */ /* 0x040fe40000410000 */
[----:B------:R-:W-:Y:S01]  /*1b4c0*/  FMUL.FTZ R31, R0, R31 ;  /* 0x0000001f001f7220 */ /* 0x000fe20000410000 */
[----:B-1----:R-:W-:Y:S01]  /*1b4d0*/  F2FP.PACK_AB R143, R220, R221 ;  /* 0x000000dddc8f723e */ /* 0x002fe200000000ff */
[----:B------:R-:W-:Y:S01]  /*1b4e0*/  FMUL.FTZ R6, R0, R142 ;  /* 0x0000008e00067220 */ /* 0x000fe20000410000 */
[----:B------:R-:W-:Y:S01]  /*1b4f0*/  F2FP.PACK_AB R142, R223, R224 ;  /* 0x000000e0df8e723e */ /* 0x000fe200000000ff */
[C---:B------:R-:W-:Y:S02]  /*1b500*/  FMUL.FTZ R32, R2.reuse, R32 ;  /* 0x0000002002207220 */ /* 0x040fe40000410000 */
[----:B------:R-:W-:Y:S01]  /*1b510*/  FMUL.FTZ R33, R2, R33 ;  /* 0x0000002102217220 */ /* 0x000fe20000410000 */
[----:B------:R-:W-:Y:S01]  /*1b520*/  MUFU.EX2 R216, R132 ;  /* 0x0000008400d87308 */ /* 0x000fe20000000800 */
[C---:B------:R-:W-:Y:S02]  /*1b530*/  FMUL.FTZ R34, R0.reuse, R34 ;  /* 0x0000002200227220 */ /* 0x040fe40000410000 */
[C---:B------:R-:W-:Y:S05]  /*1b540*/  HMMA.16816.F32 R4, R140.reuse, R172, R4 ;  /* 0x000000ac8c04723c */ /* 0x040fea0000001804 */
[----:B------:R-:W-:Y:S02]  /*1b550*/  FMUL.FTZ R35, R0, R35 ;  /* 0x0000002300237220 */ /* 0x000fe40000410000 */
[C---:B------:R-:W-:Y:S01]  /*1b560*/  FMUL.FTZ R36, R2.reuse, R36 ;  /* 0x0000002402247220 */ /* 0x040fe20000410000 */
[C---:B------:R-:W-:Y:S01]  /*1b570*/  HMMA.16816.F32 R8, R140.reuse, R174, R8 ;  /* 0x000000ae8c08723c */ /* 0x040fe20000001808 */
[----:B------:R-:W-:Y:S03]  /*1b580*/  MUFU.EX2 R215, R180 ;  /* 0x000000b400d77308 */ /* 0x000fe60000000800 */
[----:B------:R-:W-:Y:S02]  /*1b590*/  FMUL.FTZ R37, R2, R37 ;  /* 0x0000002502257220 */ /* 0x000fe40000410000 */
[C---:B------:R-:W-:Y:S02]  /*1b5a0*/  FMUL.FTZ R38, R0.reuse, R38 ;  /* 0x0000002600267220 */ /* 0x040fe40000410000 */
[C---:B-----5:R-:W-:Y:S03]  /*1b5b0*/  HMMA.16816.F32 R12, R140.reuse, R144, R12 ;  /* 0x000000908c0c723c */ /* 0x060fe6000000180c */
[----:B------:R-:W-:Y:S01]  /*1b5c0*/  MUFU.EX2 R180, R177 ;  /* 0x000000b100b47308 */ /* 0x000fe20000000800 */
[----:B------:R-:W-:Y:S02]  /*1b5d0*/  FMUL.FTZ R39, R0, R39 ;  /* 0x0000002700277220 */ /* 0x000fe40000410000 */
[C---:B------:R-:W-:Y:S02]  /*1b5e0*/  FMUL.FTZ R40, R2.reuse, R40 ;  /* 0x0000002802287220 */ /* 0x040fe40000410000 */
[C---:B------:R-:W-:Y:S01]  /*1b5f0*/  HMMA.16816.F32 R16, R140.reuse, R146, R16 ;  /* 0x000000928c10723c */ /* 0x040fe20000001810 */
[----:B------:R-:W1:Y:S03]  /*1b600*/  LDSM.16.MT88.4 R144, [R195] ;  /* 0x00000000c390783b */ /* 0x000e660000004200 */
[----:B------:R-:W-:Y:S01]  /*1b610*/  FMUL.FTZ R41, R2, R41 ;  /* 0x0000002902297220 */ /* 0x000fe20000410000 */
[----:B------:R-:W-:Y:S01]  /*1b620*/  MUFU.EX2 R181, R181 ;  /* 0x000000b500b57308 */ /* 0x000fe20000000800 */
        /* <DEDUP_REMOVED lines=16> */
[----:B------:R-:W2:Y:S01]  /*1b730*/  MUFU.EX2 R177, R182 ;  /* 0x000000b600b17308 */ /* 0x000ea20000000800 */
[C---:B------:R-:W-:Y:S02]  /*1b740*/  FMUL.FTZ R56, R2.reuse, R56 ;  /* 0x0000003802387220 */ /* 0x040fe40000410000 */
[----:B------:R-:W-:Y:S02]  /*1b750*/  FMUL.FTZ R57, R2, R57 ;  /* 0x0000003902397220 */ /* 0x000fe40000410000 */
[C---:B------:R-:W-:Y:S01]  /*1b760*/  FMUL.FTZ R58, R0.reuse, R58 ;  /* 0x0000003a003a7220 */ /* 0x040fe20000410000 */
[C---:B-1----:R-:W-:Y:S03]  /*1b770*/  HMMA.16816.F32 R20, R140.reuse, R144, R20 ;  /* 0x000000908c14723c */ /* 0x042fe60000001814 */
[----:B------:R-:W-:Y:S01]  /*1b780*/  FMUL.FTZ R59, R0, R59 ;  /* 0x0000003b003b7220 */ /* 0x000fe20000410000 */
[----:B------:R-:W-:Y:S01]  /*1b790*/  MUFU.EX2 R178, R187 ;  /* 0x000000bb00b27308 */ /* 0x000fe20000000800 */
[C---:B------:R-:W-:Y:S02]  /*1b7a0*/  FMUL.FTZ R60, R2.reuse, R60 ;  /* 0x0000003c023c7220 */ /* 0x040fe40000410000 */
[----:B------:R-:W-:Y:S01]  /*1b7b0*/  FMUL.FTZ R61, R2, R61 ;  /* 0x0000003d023d7220 */ /* 0x000fe20000410000 */
[C---:B------:R-:W-:Y:S01]  /*1b7c0*/  HMMA.16816.F32 R24, R140.reuse, R146, R24 ;  /* 0x000000928c18723c */ /* 0x040fe20000001818 */
[----:B------:R-:W1:Y:S03]  /*1b7d0*/  LDSM.16.MT88.4 R144, [R194] ;  /* 0x00000000c290783b */ /* 0x000e660000004200 */
[C---:B------:R-:W-:Y:S02]  /*1b7e0*/  FMUL.FTZ R62, R0.reuse, R62 ;  /* 0x0000003e003e7220 */ /* 0x040fe40000410000 */
[----:B------:R-:W-:Y:S01]  /*1b7f0*/  FMUL.FTZ R63, R0, R63 ;  /* 0x0000003f003f7220 */ /* 0x000fe20000410000 */
[----:B------:R-:W3:Y:S01]  /*1b800*/  MUFU.EX2 R179, R133 ;  /* 0x0000008500b37308 */ /* 0x000ee20000000800 */
[C---:B------:R-:W-:Y:S04]  /*1b810*/  FMUL.FTZ R64, R2.reuse, R64 ;  /* 0x0000004002407220 */ /* 0x040fe80000410000 */
[----:B------:R-:W-:Y:S01]  /*1b820*/  FMUL.FTZ R65, R2, R65 ;  /* 0x0000004102417220 */ /* 0x000fe20000410000 */
[----:B--2---:R-:W-:Y:S01]  /*1b830*/  F2FP.PACK_AB R173, R177, R138 ;  /* 0x0000008ab1ad723e */ /* 0x004fe200000000ff */
        /* <DEDUP_REMOVED lines=8> */
[----:B------:R-:W2:Y:S01]  /*1b8c0*/  MUFU.EX2 R133, R188 ;  /* 0x000000bc00857308 */ /* 0x000ea20000000800 */
[----:B------:R-:W-:Y:S02]  /*1b8d0*/  FMUL.FTZ R73, R2, R73 ;  /* 0x0000004902497220 */ /* 0x000fe40000410000 */
[C---:B------:R-:W-:Y:S01]  /*1b8e0*/  FMUL.FTZ R74, R0.reuse, R74 ;  /* 0x0000004a004a7220 */ /* 0x040fe20000410000 */
[----:B---3--:R-:W-:Y:S01]  /*1b8f0*/  F2FP.PACK_AB R174, R179, R178 ;  /* 0x000000b2b3ae723e */ /* 0x008fe200000000ff */
        /* <DEDUP_REMOVED lines=11> */
[----:B------:R-:W-:Y:S01]  /*1b9b0*/  FMUL.FTZ R83, R0, R83 ;  /* 0x0000005300537220 */ /* 0x000fe20000410000 */
[----:B--2---:R-:W-:Y:S01]  /*1b9c0*/  F2FP.PACK_AB R175, R133, R132 ;  /* 0x0000008485af723e */ /* 0x004fe200000000ff */
        /* <DEDUP_REMOVED lines=54> */
[----:B------:R-:W-:Y:S02]  /*1bd30*/  FFMA.FTZ R2, R2, R222, R135 ;  /* 0x000000de02027223 */ /* 0x000fe40000010087 */
[----:B------:R-:W2:Y:S01]  /*1bd40*/  MUFU.EX2 R135, R185 ;  /* 0x000000b900877308 */ /* 0x000ea20000000800 */
[----:B------:R-:W-:Y:S02]  /*1bd50*/  FFMA.FTZ R0, R0, R228, R189 ;  /* 0x000000e400007223 */ /* 0x000fe400000100bd */
        /* <DEDUP_REMOVED lines=8> */
[C---:B-1----:R-:W-:Y:S03]  /*1bde0*/  HMMA.16816.F32 R52, R140.reuse, R144, R52 ;  /* 0x000000908c34723c */ /* 0x042fe60000001834 */
[----:B------:R-:W-:Y:S01]  /*1bdf0*/  FADD.FTZ R2, R218, R2 ;  /* 0x00000002da027221 */ /* 0x000fe20000010000 */
[----:B--2---:R-:W-:Y:S01]  /*1be00*/  F2FP.PACK_AB R172, R176, R135 ;  /* 0x00000087b0ac723e */ /* 0x004fe200000000ff */
[----:B------:R-:W-:Y:S03]  /*1be10*/  FADD.FTZ R0, R216, R0 ;  /* 0x00000000d8007221 */ /* 0x000fe60000010000 */
[C---:B------:R-:W-:Y:S01]  /*1be20*/  HMMA.16816.F32 R56, R140.reuse, R146, R56 ;  /* 0x000000928c38723c */ /* 0x040fe20000001838 */
[----:B------:R-:W1:Y:S03]  /*1be30*/  LDSM.16.MT88.4 R144, [R194+0x1800] ;  /* 0x00180000c290783b */ /* 0x000e660000004200 */
        /* <DEDUP_REMOVED lines=137> */
.L_x_4586:
[----:B------:R-:W-:-:S13]  /*1c6d0*/  ISETP.GE.AND P0, PT, R214, R232, PT ;  /* 0x000000e8d600720c */ /* 0x000fda0003f06270 */
[----:B------:R-:W-:Y:S05]  /*1c6e0*/  @!P0 BRA `(.L_x_4592) ;  /* 0x000033c000008947 */ /* 0x000fea0003800000 */
[----:B------:R-:W-:Y:S02]  /*1c6f0*/  MOV R138, R132 ;  /* 0x00000084008a7202 */ /* 0x000fe40000000f00 */
[----:B------:R-:W-:Y:S02]  /*1c700*/  MOV R135, R134 ;  /* 0x0000008600877202 */ /* 0x000fe40000000f00 */
.L_x_4603:
[----:B------:R-:W-:Y:S04]  /*1c710*/  DEPBAR.LE SB0, 0x0 ;  /* 0x000080000000791a */ /* 0x000fe80000000000 */
[----:B------:R-:W-:Y:S01]  /*1c720*/  WARPSYNC 0xffffffff ;  /* 0xffffffff00007948 */ /* 0x000fe20003800000 */
[----:B------:R-:W-:Y:S01]  /*1c730*/  BAR.SYNC.DEFER_BLOCKING 0x0 ;  /* 0x0000000000007b1d */ /* 0x000fe20000010000 */
[----:B------:R-:W-:Y:S01]  /*1c740*/  SHF.R.S32.HI R0, RZ, 0x1f, R214 ;  /* 0x0000001fff007819 */ /* 0x000fe200000114d6 */
[----:B------:R-:W-:Y:S01]  /*1c750*/  IMAD.WIDE.U32 R2, R214, c[0x0][0x208], RZ ;  /* 0x00008200d6027a25 */ /* 0x000fe200078e00ff */
[C---:B------:R-:W-:Y:S02]  /*1c760*/  LOP3.LUT P6, RZ, R212.reuse, 0x400, RZ, 0xc0, !PT ;  /* 0x00000400d4ff7812 */ /* 0x040fe400078cc0ff */
[----:B------:R-:W-:Y:S01]  /*1c770*/  LOP3.LUT P5, RZ, R212, 0x200, RZ, 0xc0, !PT ;  /* 0x00000200d4ff7812 */ /* 0x000fe200078ac0ff */
[----:B------:R-:W-:Y:S01]  /*1c780*/  IMAD R0, R0, c[0x0][0x208], RZ ;  /* 0x0000820000007a24 */ /* 0x000fe200078e02ff */
[C---:B------:R-:W-:Y:S02]  /*1c790*/  LOP3.LUT P4, RZ, R212.reuse, 0x100, RZ, 0xc0, !PT ;  /* 0x00000100d4ff7812 */ /* 0x040fe4000788c0ff */
[----:B------:R-:W-:Y:S01]  /*1c7a0*/  LOP3.LUT P3, RZ, R212, 0x80, RZ, 0xc0, !PT ;  /* 0x00000080d4ff7812 */ /* 0x000fe2000786c0ff */
[----:B------:R-:W-:Y:S04]  /*1c7b0*/  IMAD R0, R214, c[0x0][0x20c], R0 ;  /* 0x00008300d6007a24 */ /* 0x000fe800078e0200 */
[----:B------:R-:W-:Y:S02]  /*1c7c0*/  IMAD.IADD R0, R3, 0x1, R0 ;  /* 0x0000000103007824 */ /* 0x000fe400078e0200 */
[----:B------:R-:W-:Y:S01]  /*1c7d0*/  IMAD.WIDE.U32 R2, R2, 0x30, RZ ;  /* 0x0000003002027825 */ /* 0x000fe200078e00ff */
[----:B------:R-:W-:Y:S01]  /*1c7e0*/  LDSM.16.M88.4 R24, [R196] ;  /* 0x00000000c418783b */ /* 0x000fe20000000200 */
[----:B------:R-:W-:Y:S03]  /*1c7f0*/  BSSY B0, `(.L_x_4593) ;  /* 0x00000e5000007945 */ /* 0x000fe60003800000 */
[----:B------:R-:W1:Y:S04]  /*1c800*/  LDSM.16.M88.4 R8, [R171] ;  /* 0x00000000ab08783b */ /* 0x000e680000000200 */
[----:B------:R-:W2:Y:S04]  /*1c810*/  LDSM.16.M88.4 R16, [R171+0x800] ;  /* 0x00080000ab10783b */ /* 0x000ea80000000200 */
[----:B------:R-:W3:Y:S04]  /*1c820*/  LDSM.16.M88.4 R172, [R171+0x1000] ;  /* 0x00100000abac783b */ /* 0x000ee80000000200 */
[----:B------:R-:W-:Y:S04]  /*1c830*/  LDSM.16.M88.4 R176, [R197] ;  /* 0x00000000c5b0783b */ /* 0x000fe80000000200 */
[----:B------:R-:W4:Y:S01]  /*1c840*/  S2R R132, SR_TID.X ;  /* 0x0000000000847919 */ /* 0x000f220000002100 */
[C---:B-1----:R-:W-:Y:S03]  /*1c850*/  HMMA.16816.F32 R4, R24.reuse, R8, RZ ;  /* 0x000000081804723c */ /* 0x042fe600000018ff */
[----:B----4-:R-:W-:Y:S01]  /*1c860*/  ISETP.GT.AND P1, PT, R132, 0x7f, PT ;  /* 0x0000007f8400780c */ /* 0x010fe20003f24270 */
[----:B------:R-:W-:Y:S04]  /*1c870*/  IMAD R132, R0, 0x30, RZ ;  /* 0x0000003000847824 */ /* 0x000fe800078e02ff */
[C---:B------:R-:W-:Y:S01]  /*1c880*/  HMMA.16816.F32 R8, R24.reuse, R10, RZ ;  /* 0x0000000a1808723c */ /* 0x040fe200000018ff */
[----:B------:R-:W-:Y:S07]  /*1c890*/  IMAD.IADD R132, R3, 0x1, R132 ;  /* 0x0000000103847824 */ /* 0x000fee00078e0284 */
[C---:B--2---:R-:W-:Y:S01]  /*1c8a0*/  HMMA.16816.F32 R12, R24.reuse, R16, RZ ;  /* 0x00000010180c723c */ /* 0x044fe200000018ff */
[----:B------:R-:W-:Y:S03]  /*1c8b0*/  @!P1 IMAD.MOV.U32 R0, RZ, RZ, c[0x0][0x208] ;  /* 0x00008200ff009624 */ /* 0x000fe600078e00ff */
[----:B------:R-:W-:Y:S02]  /*1c8c0*/  @!P1 IMAD.MOV.U32 R133, RZ, RZ, c[0x0][0x20c] ;  /* 0x00008300ff859624 */ /* 0x000fe400078e00ff */
[C---:B------:R-:W-:Y:S02]  /*1c8d0*/  @!P1 LEA R134, P0, R0.reuse, R2, 0x5 ;  /* 0x0000000200869211 */ /* 0x040fe400078028ff */
[C---:B------:R-:W-:Y:S04]  /*1c8e0*/  HMMA.16816.F32 R16, R24.reuse, R18, RZ ;  /* 0x000000121810723c */ /* 0x040fe800000018ff */
[----:B------:R-:W-:Y:S02]  /*1c8f0*/  @!P1 LEA.HI.X R133, R0, R132, R133, 0x5, P0 ;  /* 0x0000008400859211 */ /* 0x000fe400000f2c85 */
[----:B------:R-:W-:Y:S02]  /*1c900*/  IADD3 R3, P0, R236, R2, RZ ;  /* 0x00000002ec037210 */ /* 0x000fe40007f1e0ff */
[C---:B---3--:R-:W-:Y:S04]  /*1c910*/  HMMA.16816.F32 R20, R24.reuse, R172, RZ ;  /* 0x000000ac1814723c */ /* 0x048fe800000018ff */
[----:B------:R-:W-:Y:S01]  /*1c920*/  IMAD.X R0, R132, 0x1, R238, P0 ;  /* 0x0000000184007824 */ /* 0x000fe200000e06ee */
[C---:B------:R-:W-:Y:S03]  /*1c930*/  LEA R2, P0, R3.reuse, c[0x0][0x1f8], 0x1 ;  /* 0x00007e0003027a11 */ /* 0x040fe600078008ff */
[----:B------:R-:W-:Y:S01]  /*1c940*/  HMMA.16816.F32 R24, R24, R174, RZ ;  /* 0x000000ae1818723c */ /* 0x000fe200000018ff */
[----:B------:R-:W1:Y:S03]  /*1c950*/  LDSM.16.M88.4 R172, [R200] ;  /* 0x00000000c8ac783b */ /* 0x000e660000000200 */
[----:B------:R-:W-:Y:S02]  /*1c960*/  LEA.HI.X R3, R3, c[0x0][0x1fc], R0, 0x1, P0 ;  /* 0x00007f0003037a11 */ /* 0x000fe400000f0c00 */
[----:B------:R-:W-:Y:S06]  /*1c970*/  @!P1 IADD3 R0, P0, R134, R236, RZ ;  /* 0x000000ec86009210 */ /* 0x000fec0007f1e0ff */
[----:B------:R-:W-:Y:S01]  /*1c980*/  @!P1 IMAD.X R133, R133, 0x1, R238, P0 ;  /* 0x0000000185859824 */ /* 0x000fe200000e06ee */
[C---:B------:R-:W-:Y:S04]  /*1c990*/  @!P1 LEA R132, P0, R0.reuse, c[0x0][0x1f8], 0x1 ;  /* 0x00007e0000849a11 */ /* 0x040fe800078008ff */
[----:B------:R-:W-:Y:S02]  /*1c9a0*/  @!P1 LEA.HI.X R133, R0, c[0x0][0x1fc], R133, 0x1, P0 ;  /* 0x00007f0000859a11 */ /* 0x000fe400000f0c85 */
[----:B------:R-:W-:Y:S01]  /*1c9b0*/  ISETP.GT.AND P0, PT, R214, R232, PT ;  /* 0x000000e8d600720c */ /* 0x000fe20003f04270 */
[C---:B-1----:R-:W-:Y:S08]  /*1c9c0*/  HMMA.16816.F32 R4, R176.reuse, R172, R4 ;  /* 0x000000acb004723c */ /* 0x042ff00000001804 */
[C---:B------:R-:W-:Y:S01]  /*1c9d0*/  HMMA.16816.F32 R8, R176.reuse, R174, R8 ;  /* 0x000000aeb008723c */ /* 0x040fe20000001808 */
[----:B------:R-:W1:Y:S07]  /*1c9e0*/  LDSM.16.M88.4 R172, [R210] ;  /* 0x00000000d2ac783b */ /* 0x000e6e0000000200 */
[C---:B-1----:R-:W-:Y:S08]  /*1c9f0*/  HMMA.16816.F32 R12, R176.reuse, R172, R12 ;  /* 0x000000acb00c723c */ /* 0x042ff0000000180c */
[C---:B------:R-:W-:Y:S01]  /*1ca00*/  HMMA.16816.F32 R16, R176.reuse, R174, R16 ;  /* 0x000000aeb010723c */ /* 0x040fe20000001810 */
[----:B------:R-:W1:Y:S04]  /*1ca10*/  LDSM.16.M88.4 R172, [R211] ;  /* 0x00000000d3ac783b */ /* 0x000e680000000200 */
[----:B------:R-:W-:Y:S01]  /*1ca20*/  @!PT LDS RZ, [RZ] ;  /* 0x00000000fffff984 */ /* 0x000fe20000000800 */
[----:B------:R-:W-:Y:S01]  /*1ca30*/  @!PT LDS RZ, [RZ] ;  /* 0x00000000fffff984 */ /* 0x000fe20000000800 */
[----:B------:R-:W-:Y:S01]  /*1ca40*/  @!PT LDS RZ, [RZ] ;  /* 0x00000000fffff984 */ /* 0x000fe20000000800 */
[----:B------:R2:W-:Y:S04]  /*1ca50*/  LDGSTS.E.BYPASS.LTC128B.128 [R217+0x4080], [R2.64], !P6 ;  /* 0x0408000002d97fae */ /* 0x0005e8000f101d46 */
[----:B------:R2:W-:Y:S04]  /*1ca60*/  LDGSTS.E.BYPASS.LTC128B.128 [R217+0x5880], [R2.64+0x80], !P5 ;  /* 0x0588008002d97fae */ /* 0x0005e8000e901d46 */
[----:B------:R2:W-:Y:S04]  /*1ca70*/  LDGSTS.E.BYPASS.LTC128B.128 [R217+0x7080], [R2.64+0x100], !P4 ;  /* 0x0708010002d97fae */ /* 0x0005e8000e101d46 */
[----:B------:R2:W-:Y:S04]  /*1ca80*/  LDGSTS.E.BYPASS.LTC128B.128 [R217+0x8880], [R2.64+0x180], !P3 ;  /* 0x0888018002d97fae */ /* 0x0005e8000d901d46 */
[----:B------:R2:W-:Y:S04]  /*1ca90*/  @!P1 LDGSTS.E.BYPASS.LTC128B.128 [R217+0x5080], [R132.64], !P6 ;  /* 0x0508000084d99fae */ /* 0x0005e8000f101d46 */
[----:B------:R2:W-:Y:S04]  /*1caa0*/  @!P1 LDGSTS.E.BYPASS.LTC128B.128 [R217+0x6880], [R132.64+0x80], !P5 ;  /* 0x0688008084d99fae */ /* 0x0005e8000e901d46 */
[----:B------:R2:W-:Y:S04]  /*1cab0*/  @!P1 LDGSTS.E.BYPASS.LTC128B.128 [R217+0x8080], [R132.64+0x100], !P4 ;  /* 0x0808010084d99fae */ /* 0x0005e8000e101d46 */
[----:B------:R2:W-:Y:S04]  /*1cac0*/  @!P1 LDGSTS.E.BYPASS.LTC128B.128 [R217+0x9880], [R132.64+0x180], !P3 ;  /* 0x0988018084d99fae */ /* 0x0005e8000d901d46 */
[----:B------:R-:W0:Y:S01]  /*1cad0*/  LDGDEPBAR ;  /* 0x00000000000079af */ /* 0x000e220000000000 */
[C---:B-1----:R-:W-:Y:S08]  /*1cae0*/  HMMA.16816.F32 R20, R176.reuse, R172, R20 ;  /* 0x000000acb014723c */ /* 0x042ff00000001814 */
[----:B------:R-:W-:Y:S01]  /*1caf0*/  HMMA.16816.F32 R24, R176, R174, R24 ;  /* 0x000000aeb018723c */ /* 0x000fe20000001818 */
[----:B------:R-:W-:Y:S04]  /*1cb00*/  LDSM.16.M88.4 R172, [R199] ;  /* 0x00000000c7ac783b */ /* 0x000fe80000000200 */
[----:B------:R-:W1:Y:S03]  /*1cb10*/  LDSM.16.M88.4 R176, [R170] ;  /* 0x00000000aab0783b */ /* 0x000e660000000200 */
        /* <DEDUP_REMOVED lines=18> */
[----:B------:R-:W-:Y:S04]  /*1cc40*/  LDSM.16.M88.4 R172, [R196+0x4000] ;  /* 0x00400000c4ac783b */ /* 0x000fe80000000200 */
[----:B------:R-:W1:Y:S03]  /*1cc50*/  LDSM.16.M88.4 R176, [R171+0x1800] ;  /* 0x00180000abb0783b */ /* 0x000e660000000200 */
        /* <DEDUP_REMOVED lines=9> */
[----:B------:R-:W1:Y:S03]  /*1ccf0*/  LDSM.16.M88.4 R176, [R203] ;  /* 0x00000000cbb0783b */ /* 0x000e660000000200 */
        /* <DEDUP_REMOVED lines=105> */
[----:B------:R-:W1:Y:S01]  /*1d390*/  LDSM.16.M88.4 R176, [R169+0x5800] ;  /* 0x00580000a9b0783b */ /* 0x000e620000000200 */
[----:B------:R-:W-:Y:S04]  /*1d3a0*/  DEPBAR.LE SB0, 0x0 ;  /* 0x000080000000791a */ /* 0x000fe80000000000 */
[----:B------:R-:W-:Y:S02]  /*1d3b0*/  BAR.SYNC.DEFER_BLOCKING 0x0 ;  /* 0x0000000000007b1d */ /* 0x000fe40000010000 */
[C---:B-1----:R-:W-:Y:S08]  /*1d3c0*/  HMMA.16816.F32 R20, R172.reuse, R176, R20 ;  /* 0x000000b0ac14723c */ /* 0x042ff00000001814 */
[----:B------:R-:W-:Y:S01]  /*1d3d0*/  HMMA.16816.F32 R24, R172, R178, R24 ;  /* 0x000000b2ac18723c */ /* 0x000fe20000001818 */
[----:B------:R-:W-:Y:S07]  /*1d3e0*/  @!UPT UIADD3 URZ, URZ, URZ, URZ ;  /* 0x0000003f3f3ff290 */ /* 0x000fee000fffe03f */
[----:B------:R-:W-:-:S11]  /*1d3f0*/  @!P0 BRA `(.L_x_4594) ;  /* 0x0000024000008947 */ /* 0x000fd60003800000 */
[----:B--2---:R-:W-:Y:S04]  /*1d400*/  IADD3 R0, R214, -0x1, RZ ;  /* 0xffffffffd6007810 */ /* 0x004fe80007ffe0ff */
        /* <DEDUP_REMOVED lines=35> */
.L_x_4594:
[----:B--2---:R-:W-:Y:S05]  /*1d640*/  BSYNC B0 ;  /* 0x0000000000007941 */ /* 0x004fea0003800000 */
.L_x_4593:
        /* <DEDUP_REMOVED lines=33> */
.L_x_4597:
[----:B------:R-:W-:Y:S04]  /*1d860*/  MOV R174, c[0x0][0x32c] ;  /* 0x0000cb0000ae7a02 */ /* 0x000fe80000000f00 */
[----:B------:R-:W-:Y:S11]  /*1d870*/  ISETP.NE.AND P0, PT, R174, 0x1, PT ;  /* 0x00000001ae00780c */ /* 0x000ff60003f05270 */
[----:B------:R-:W-:Y:S02]  /*1d880*/  @!UPT UIADD3 URZ, URZ, URZ, URZ ;  /* 0x0000003f3f3ff290 */ /* 0x000fe4000fffe03f */
[----:B------:R-:W-:Y:S05]  /*1d890*/  @P0 IMAD.HI.U32 R174, R132, c[0x0][0x330], RZ ;  /* 0x0000cc0084ae0a27 */ /* 0x000fea00078e00ff */
[----:B------:R-:W-:Y:S02]  /*1d8a0*/  @P0 SHF.R.U32.HI R132, RZ, c[0x0][0x334], R174 ;  /* 0x0000cd00ff840a19 */ /* 0x000fe400000116ae */
.L_x_4598:
[----:B------:R-:W-:Y:S05]  /*1d8b0*/  BSYNC B0 ;  /* 0x0000000000007941 */ /* 0x000fea0003800000 */
.L_x_4596:
[----:B------:R-:W-:Y:S05]  /*1d8c0*/  IMAD R132, R132, c[0x0][0x32c], R173 ;  /* 0x0000cb0084847a24 */ /* 0x000fea00078e02ad */
[----:B------:R-:W-:Y:S02]  /*1d8d0*/  IMNMX R0, R0, R132, !PT ;  /* 0x0000008400007217 */ /* 0x000fe40007800200 */
[----:B------:R-:W-:Y:S04]  /*1d8e0*/  IADD3 R132, R132, c[0x0][0x32c], RZ ;  /* 0x0000cb0084847a10 */ /* 0x000fe80007ffe0ff */
[----:B------:R-:W-:Y:S02]  /*1d8f0*/  IMNMX R3, R3, R132, PT ;  /* 0x0000008403037217 */ /* 0x000fe40003800200 */
.L_x_4595:
        /* <DEDUP_REMOVED lines=79> */
.L_x_4601:
[----:B------:R-:W-:Y:S04]  /*1ddf0*/  MOV R4, c[0x0][0x32c] ;  /* 0x0000cb0000047a02 */ /* 0x000fe80000000f00 */
[----:B------:R-:W-:Y:S11]  /*1de00*/  ISETP.NE.AND P0, PT, R4, 0x1, PT ;  /* 0x000000010400780c */ /* 0x000ff60003f05270 */
[----:B------:R-:W-:Y:S02]  /*1de10*/  @!UPT UIADD3 URZ, URZ, URZ, URZ ;  /* 0x0000003f3f3ff290 */ /* 0x000fe4000fffe03f */
[----:B------:R-:W-:Y:S05]  /*1de20*/  @P0 IMAD.HI.U32 R4, R3, c[0x0][0x330], RZ ;  /* 0x0000cc0003040a27 */ /* 0x000fea00078e00ff */
[----:B------:R-:W-:Y:S02]  /*1de30*/  @P0 SHF.R.U32.HI R3, RZ, c[0x0][0x334], R4 ;  /* 0x0000cd00ff030a19 */ /* 0x000fe40000011604 */
.L_x_4602:
[----:B------:R-:W-:Y:S05]  /*1de40*/  BSYNC B0 ;  /* 0x0000000000007941 */ /* 0x000fea0003800000 */
.L_x_4600:
[----:B------:R-:W-:Y:S05]  /*1de50*/  IMAD R3, R3, c[0x0][0x32c], R173 ;  /* 0x0000cb0003037a24 */ /* 0x000fea00078e02ad */
[----:B------:R-:W-:Y:S02]  /*1de60*/  IADD3 R4, R3, c[0x0][0x32c], RZ ;  /* 0x0000cb0003047a10 */ /* 0x000fe40007ffe0ff */
[----:B------:R-:W-:Y:S02]  /*1de70*/  IMNMX R0, R0, R3, !PT ;  /* 0x0000000300007217 */ /* 0x000fe40007800200 */
[----:B------:R-:W-:Y:S02]  /*1de80*/  IMNMX R2, R2, R4, PT ;  /* 0x0000000402027217 */ /* 0x000fe40003800200 */
.L_x_4599:
        /* <DEDUP_REMOVED lines=24> */
[----:B------:R-:W-:Y:S01]  /*1e010*/  ISETP.GT.AND P0, PT, R0, 0x18, !P6 ;  /* 0x000000180000780c */ /* 0x000fe20007704270 */
[----:B------:R-:W-:Y:S03]  /*1e020*/  LDSM.16.MT88.4 R12, [R192] ;  /* 0x00000000c00c783b */ /* 0x000fe60000004200 */
        /* <DEDUP_REMOVED lines=42> */
[----:B------:R-:W-:Y:S01]  /*1e2d0*/  MUFU.EX2 R218, R10 ;  /* 0x0000000a00da7308 */ /* 0x000fe20000000800 */
[----:B------:R-:W-:Y:S04]  /*1e2e0*/  FMNMX.FTZ R0, R4, R0, !PT ;  /* 0x0000000004007209 */ /* 0x000fe80007810000 */
[----:B------:R-:W-:Y:S04]  /*1e2f0*/  FMNMX.FTZ R0, R5, R0, !PT ;  /* 0x0000000005007209 */ /* 0x000fe80007810000 */
[----:B------:R-:W-:Y:S01]  /*1e300*/  FMNMX.FTZ R0, R179, R0, !PT ;  /* 0x00000000b3007209 */ /* 0x000fe20007810000 */
[----:B------:R-:W1:Y:S03]  /*1e310*/  MUFU.EX2 R224, R8 ;  /* 0x0000000800e07308 */ /* 0x000e660000000800 */
[----:B------:R-:W-:Y:S04]  /*1e320*/  FMNMX.FTZ R0, R178, R0, !PT ;  /* 0x00000000b2007209 */ /* 0x000fe80007810000 */
[----:B------:R-:W-:Y:S04]  /*1e330*/  FMNMX.FTZ R0, R180, R0, !PT ;  /* 0x00000000b4007209 */ /* 0x000fe80007810000 */
[----:B------:R-:W-:Y:S04]  /*1e340*/  FMNMX.FTZ R0, R181, R0, !PT ;  /* 0x00000000b5007209 */ /* 0x000fe80007810000 */
[----:B------:R-:W-:Y:S04]  /*1e350*/  FMNMX.FTZ R0, R184, R0, !PT ;  /* 0x00000000b8007209 */ /* 0x000fe80007810000 */
[----:B------:R-:W-:Y:S04]  /*1e360*/  FMNMX.FTZ R0, R183, R0, !PT ;  /* 0x00000000b7007209 */ /* 0x000fe80007810000 */
[----:B------:R-:W-:Y:S02]  /*1e370*/  FMNMX.FTZ R0, R182, R0, !PT ;  /* 0x00000000b6007209 */ /* 0x000fe40007810000 */
[----:B-1----:R-:W-:Y:S02]  /*1e380*/  F2FP.PACK_AB R172, R224, R218 ;  /* 0x000000dae0ac723e */ /* 0x002fe400000000ff */
        /* <DEDUP_REMOVED lines=9> */
[--C-:B------:R-:W-:Y:S01]  /*1e420*/  FFMA.FTZ R0, R174, c[0x0][0x2d0], -R177.reuse ;  /* 0x0000b400ae007a23 */ /* 0x100fe200000108b1 */
[----:B------:R-:W-:Y:S03]  /*1e430*/  ISETP.GT.AND P0, PT, R214, R232, PT ;  /* 0x000000e8d600720c */ /* 0x000fe60003f04270 */
[----:B------:R1:W-:Y:S01]  /*1e440*/  MUFU.EX2 R226, R0 ;  /* 0x0000000000e27308 */ /* 0x0003e20000000800 */
[--C-:B------:R-:W-:Y:S09]  /*1e450*/  FFMA.FTZ R6, R6, c[0x0][0x2d0], -R176.reuse ;  /* 0x0000b40006067a23 */ /* 0x100ff200000108b0 */
[----:B------:R-:W-:Y:S01]  /*1e460*/  MUFU.EX2 R216, R6 ;  /* 0x0000000600d87308 */ /* 0x000fe20000000800 */
[----:B-1----:R-:W-:Y:S09]  /*1e470*/  FFMA.FTZ R0, R9, c[0x0][0x2d0], -R177 ;  /* 0x0000b40009007a23 */ /* 0x002ff200000108b1 */
[----:B------:R1:W2:Y:S02]  /*1e480*/  MUFU.EX2 R227, R0 ;  /* 0x0000000000e37308 */ /* 0x0002a40000000800 */
[----:B-1----:R-:W-:Y:S01]  /*1e490*/  FADD.FTZ R0, -R3, R135 ;  /* 0x0000008703007221 */ /* 0x002fe20000010100 */
[----:B--2---:R-:W-:Y:S01]  /*1e4a0*/  F2FP.PACK_AB R174, R227, R226 ;  /* 0x000000e2e3ae723e */ /* 0x004fe200000000ff */
[--C-:B------:R-:W-:Y:S02]  /*1e4b0*/  FFMA.FTZ R135, R190, c[0x0][0x2d0], -R177.reuse ;  /* 0x0000b400be877a23 */ /* 0x100fe400000108b1 */
[----:B------:R-:W-:Y:S04]  /*1e4c0*/  FMUL.FTZ R0, R0, c[0x0][0x2d0] ;  /* 0x0000b40000007a20 */ /* 0x000fe80000410000 */
[----:B------:R1:W2:Y:S02]  /*1e4d0*/  MUFU.EX2 R3, R0 ;  /* 0x0000000000037308 */ /* 0x0002a40000000800 */
[--C-:B-1----:R-:W-:Y:S02]  /*1e4e0*/  FFMA.FTZ R0, R7, c[0x0][0x2d0], -R176.reuse ;  /* 0x0000b40007007a23 */ /* 0x102fe400000108b0 */
[C---:B--2---:R-:W-:Y:S06]  /*1e4f0*/  FMUL.FTZ R8, R3.reuse, R144 ;  /* 0x0000009003087220 */ /* 0x044fec0000410000 */
        /* <DEDUP_REMOVED lines=29> */
[----:B-1----:R-:W-:Y:S02]  /*1e6d0*/  FADD.FTZ R0, -R2, R138 ;  /* 0x0000008a02007221 */ /* 0x002fe40000010100 */
[--C-:B------:R-:W-:Y:S02]  /*1e6e0*/  FFMA.FTZ R2, R5, c[0x0][0x2d0], -R176.reuse ;  /* 0x0000b40005027a23 */ /* 0x100fe400000108b0 */
[----:B------:R-:W-:Y:S02]  /*1e6f0*/  FMUL.FTZ R0, R0, c[0x0][0x2d0] ;  /* 0x0000b40000007a20 */ /* 0x000fe40000410000 */
[----:B------:R-:W1:Y:S01]  /*1e700*/  MUFU.EX2 R223, R2 ;  /* 0x0000000200df7308 */ /* 0x000e620000000800 */
        /* <DEDUP_REMOVED lines=16> */
[--C-:B------:R-:W-:Y:S02]  /*1e810*/  FFMA.FTZ R2, R188, c[0x0][0x2d0], -R177.reuse ;  /* 0x0000b400bc027a23 */ /* 0x100fe400000108b1 */
[C---:B------:R-:W-:Y:S02]  /*1e820*/  FMUL.FTZ R92, R3.reuse, R92 ;  /* 0x0000005c035c7220 */ /* 0x040fe40000410000 */
[----:B------:R1:W3:Y:S01]  /*1e830*/  MUFU.EX2 R188, R2 ;  /* 0x0000000200bc7308 */ /* 0x0002e20000000800 */
[C---:B--2---:R-:W-:Y:S02]  /*1e840*/  FMUL.FTZ R6, R0.reuse, R142 ;  /* 0x0000008e00067220 */ /* 0x044fe40000410000 */
[C---:B------:R-:W-:Y:S02]  /*1e850*/  FMUL.FTZ R7, R0.reuse, R143 ;  /* 0x0000008f00077220 */ /* 0x040fe40000410000 */
[----:B------:R-:W2:Y:S01]  /*1e860*/  LDSM.16.MT88.4 R140, [R195] ;  /* 0x00000000c38c783b */ /* 0x000ea20000004200 */
[C---:B------:R-:W-:Y:S02]  /*1e870*/  FMUL.FTZ R10, R0.reuse, R146 ;  /* 0x00000092000a7220 */ /* 0x040fe40000410000 */
[C---:B------:R-:W-:Y:S02]  /*1e880*/  FMUL.FTZ R11, R0.reuse, R147 ;  /* 0x00000093000b7220 */ /* 0x040fe40000410000 */
[C---:B------:R-:W-:Y:S03]  /*1e890*/  HMMA.16816.F32 R4, R172.reuse, R12, R4 ;  /* 0x0000000cac04723c */ /* 0x040fe60000001804 */
[----:B------:R-:W-:Y:S02]  /*1e8a0*/  LDSM.16.MT88.4 R144, [R192+0x800] ;  /* 0x00080000c090783b */ /* 0x000fe40000004200 */
[C---:B------:R-:W-:Y:S02]  /*1e8b0*/  FMUL.FTZ R18, R0.reuse, R154 ;  /* 0x0000009a00127220 */ /* 0x040fe40000410000 */
[C---:B------:R-:W-:Y:S01]  /*1e8c0*/  FMUL.FTZ R19, R0.reuse, R155 ;  /* 0x0000009b00137220 */ /* 0x040fe20000410000 */
[C---:B------:R-:W-:Y:S04]  /*1e8d0*/  HMMA.16816.F32 R8, R172.reuse, R14, R8 ;  /* 0x0000000eac08723c */ /* 0x040fe80000001808 */
[C---:B------:R-:W-:Y:S02]  /*1e8e0*/  FMUL.FTZ R12, R3.reuse, R148 ;  /* 0x00000094030c7220 */ /* 0x040fe40000410000 */
[----:B------:R-:W-:Y:S02]  /*1e8f0*/  FMUL.FTZ R13, R3, R149 ;  /* 0x00000095030d7220 */ /* 0x000fe40000410000 */
[C---:B------:R-:W-:Y:S04]  /*1e900*/  FMUL.FTZ R14, R0.reuse, R150 ;  /* 0x00000096000e7220 */ /* 0x040fe80000410000 */
[C---:B------:R-:W-:Y:S02]  /*1e910*/  FMUL.FTZ R15, R0.reuse, R151 ;  /* 0x00000097000f7220 */ /* 0x040fe40000410000 */
[C---:B------:R-:W-:Y:S02]  /*1e920*/  FMUL.FTZ R26, R0.reuse, R162 ;  /* 0x000000a2001a7220 */ /* 0x040fe40000410000 */
[----:B------:R-:W-:Y:S02]  /*1e930*/  FMUL.FTZ R27, R0, R163 ;  /* 0x000000a3001b7220 */ /* 0x000fe40000410000 */
[----:B------:R-:W-:Y:S01]  /*1e940*/  LDSM.16.MT88.4 R160, [R195+0x1000] ;  /* 0x00100000c3a0783b */ /* 0x000fe20000004200 */
[C---:B------:R-:W-:Y:S03]  /*1e950*/  HMMA.16816.F32 R12, R172.reuse, R20, R12 ;  /* 0x00000014ac0c723c */ /* 0x040fe6000000180c */
[--C-:B------:R-:W-:Y:S02]  /*1e960*/  FFMA.FTZ R148, R215, c[0x0][0x2d0], -R177.reuse ;  /* 0x0000b400d7947a23 */ /* 0x100fe400000108b1 */
[----:B------:R-:W-:Y:S02]  /*1e970*/  FFMA.FTZ R149, R182, c[0x0][0x2d0], -R176 ;  /* 0x0000b400b6957a23 */ /* 0x000fe400000108b0 */
[C---:B------:R-:W-:Y:S01]  /*1e980*/  FFMA.FTZ R152, R3.reuse, R222, R218 ;  /* 0x000000de03987223 */ /* 0x040fe200000100da */
[C---:B------:R-:W-:Y:S01]  /*1e990*/  HMMA.16816.F32 R16, R172.reuse, R22, R16 ;  /* 0x00000016ac10723c */ /* 0x040fe20000001810 */
[----:B------:R-:W-:Y:S03]  /*1e9a0*/  MUFU.EX2 R182, R135 ;  /* 0x0000008700b67308 */ /* 0x000fe60000000800 */
[C---:B------:R-:W-:Y:S02]  /*1e9b0*/  FMUL.FTZ R20, R3.reuse, R156 ;  /* 0x0000009c03147220 */ /* 0x040fe40000410000 */
[C---:B------:R-:W-:Y:S02]  /*1e9c0*/  FMUL.FTZ R21, R3.reuse, R157 ;  /* 0x0000009d03157220 */ /* 0x040fe40000410000 */
[C---:B------:R-:W-:Y:S04]  /*1e9d0*/  FMUL.FTZ R22, R0.reuse, R158 ;  /* 0x0000009e00167220 */ /* 0x040fe80000410000 */
        /* <DEDUP_REMOVED lines=9> */
[----:B------:R-:W2:Y:S03]  /*1ea70*/  LDSM.16.MT88.4 R140, [R194] ;  /* 0x00000000c28c783b */ /* 0x000ea60000004200 */
        /* <DEDUP_REMOVED lines=65> */
[C---:B------:R-:W-:Y:S01]  /*1ee90*/  FMUL.FTZ R130, R0.reuse, R130 ;  /* 0x0000008200827220 */ /* 0x040fe20000410000 */
[C---:B--2---:R-:W-:Y:S03]  /*1eea0*/  HMMA.16816.F32 R44, R172.reuse, R140, R44 ;  /* 0x0000008cac2c723c */ /* 0x044fe6000000182c */
[----:B------:R-:W-:Y:S02]  /*1eeb0*/  FMUL.FTZ R131, R0, R131 ;  /* 0x0000008300837220 */ /* 0x000fe40000410000 */
[--C-:B------:R-:W-:Y:S02]  /*1eec0*/  FFMA.FTZ R138, R191, c[0x0][0x2d0], -R177.reuse ;  /* 0x0000b400bf8a7a23 */ /* 0x100fe400000108b1 */
[--C-:B-1----:R-:W-:Y:S01]  /*1eed0*/  FFMA.FTZ R2, R187, c[0x0][0x2d0], -R177.reuse ;  /* 0x0000b400bb027a23 */ /* 0x102fe200000108b1 */
[C---:B------:R-:W-:Y:S01]  /*1eee0*/  HMMA.16816.F32 R48, R172.reuse, R142, R48 ;  /* 0x0000008eac30723c */ /* 0x040fe20000001830 */
[----:B------:R-:W1:Y:S02]  /*1eef0*/  LDSM.16.MT88.4 R140, [R195+0x1800] ;  /* 0x00180000c38c783b */ /* 0x000e640000004200 */
[----:B------:R2:W-:Y:S01]  /*1ef00*/  MUFU.EX2 R187, R2 ;  /* 0x0000000200bb7308 */ /* 0x0005e20000000800 */
[C---:B------:R-:W-:Y:S02]  /*1ef10*/  FMUL.FTZ R124, R3.reuse, R124 ;  /* 0x0000007c037c7220 */ /* 0x040fe40000410000 */
[----:B------:R-:W-:Y:S02]  /*1ef20*/  FMUL.FTZ R125, R3, R125 ;  /* 0x0000007d037d7220 */ /* 0x000fe40000410000 */
[----:B------:R-:W-:Y:S04]  /*1ef30*/  FFMA.FTZ R3, R184, c[0x0][0x2d0], -R176 ;  /* 0x0000b400b8037a23 */ /* 0x000fe800000108b0 */
[C---:B------:R-:W-:Y:S02]  /*1ef40*/  FMUL.FTZ R126, R0.reuse, R126 ;  /* 0x0000007e007e7220 */ /* 0x040fe40000410000 */
[----:B------:R-:W-:Y:S01]  /*1ef50*/  MUFU.EX2 R3, R3 ;  /* 0x0000000300037308 */ /* 0x000fe20000000800 */
[C---:B------:R-:W-:Y:S02]  /*1ef60*/  FMUL.FTZ R127, R0.reuse, R127 ;  /* 0x0000007f007f7220 */ /* 0x040fe40000410000 */
[----:B------:R-:W-:Y:S04]  /*1ef70*/  FFMA.FTZ R0, R0, R228, R216 ;  /* 0x000000e400007223 */ /* 0x000fe800000100d8 */
[----:B------:R-:W-:Y:S04]  /*1ef80*/  FADD.FTZ R0, R221, R0 ;  /* 0x00000000dd007221 */ /* 0x000fe80000010000 */
[----:B------:R-:W-:Y:S02]  /*1ef90*/  FADD.FTZ R0, R225, R0 ;  /* 0x00000000e1007221 */ /* 0x000fe40000010000 */
[--C-:B--2---:R-:W-:Y:S04]  /*1efa0*/  FFMA.FTZ R2, R186, c[0x0][0x2d0], -R177.reuse ;  /* 0x0000b400ba027a23 */ /* 0x104fe800000108b1 */
[----:B------:R2:W-:Y:S01]  /*1efb0*/  MUFU.EX2 R220, R2 ;  /* 0x0000000200dc7308 */ /* 0x0005e20000000800 */
[C---:B-1----:R-:W-:Y:S08]  /*1efc0*/  HMMA.16816.F32 R52, R172.reuse, R140, R52 ;  /* 0x0000008cac34723c */ /* 0x042ff00000001834 */
[C---:B------:R-:W-:Y:S01]  /*1efd0*/  HMMA.16816.F32 R56, R172.reuse, R142, R56 ;  /* 0x0000008eac38723c */ /* 0x040fe20000001838 */
[----:B------:R-:W1:Y:S03]  /*1efe0*/  LDSM.16.MT88.4 R140, [R194+0x1800] ;  /* 0x00180000c28c783b */ /* 0x000e660000004200 */
[--C-:B--2---:R-:W-:Y:S02]  /*1eff0*/  FFMA.FTZ R2, R185, c[0x0][0x2d0], -R177.reuse ;  /* 0x0000b400b9027a23 */ /* 0x104fe400000108b1 */
[----:B------:R-:W-:Y:S02]  /*1f000*/  FFMA.FTZ R177, R189, c[0x0][0x2d0], -R177 ;  /* 0x0000b400bdb17a23 */ /* 0x000fe400000108b1 */
[----:B------:R2:W-:Y:S10]  /*1f010*/  MUFU.EX2 R219, R2 ;  /* 0x0000000200db7308 */ /* 0x0005f40000000800 */
[----:B------:R-:W-:Y:S01]  /*1f020*/  MUFU.EX2 R177, R177 ;  /* 0x000000b100b17308 */ /* 0x000fe20000000800 */
[--C-:B--2---:R-:W-:Y:S09]  /*1f030*/  FFMA.FTZ R2, R179, c[0x0][0x2d0], -R176.reuse ;  /* 0x0000b400b3027a23 */ /* 0x104ff200000108b0 */
[----:B------:R2:W4:Y:S01]  /*1f040*/  MUFU.EX2 R186, R2 ;  /* 0x0000000200ba7308 */ /* 0x0005220000000800 */
[C---:B-1----:R-:W-:Y:S08]  /*1f050*/  HMMA.16816.F32 R60, R172.reuse, R140, R60 ;  /* 0x0000008cac3c723c */ /* 0x042ff0000000183c */
[C---:B------:R-:W-:Y:S01]  /*1f060*/  HMMA.16816.F32 R64, R172.reuse, R142, R64 ;  /* 0x0000008eac40723c */ /* 0x040fe20000001840 */
[----:B------:R-:W1:Y:S03]  /*1f070*/  LDSM.16.MT88.4 R140, [R192+0x3000] ;  /* 0x00300000c08c783b */ /* 0x000e660000004200 */
[--C-:B--2---:R-:W-:Y:S04]  /*1f080*/  FFMA.FTZ R2, R178, c[0x0][0x2d0], -R176.reuse ;  /* 0x0000b400b2027a23 */ /* 0x104fe800000108b0 */
[----:B------:R2:W5:Y:S01]  /*1f090*/  MUFU.EX2 R185, R2 ;  /* 0x0000000200b97308 */ /* 0x0005620000000800 */
[C---:B-1----:R-:W-:Y:S03]  /*1f0a0*/  HMMA.16816.F32 R68, R172.reuse, R140, R68 ;  /* 0x0000008cac44723c */ /* 0x042fe60000001844 */
[--C-:B--2---:R-:W-:Y:S06]  /*1f0b0*/  FFMA.FTZ R2, R180, c[0x0][0x2d0], -R176.reuse ;  /* 0x0000b400b4027a23 */ /* 0x104fec00000108b0 */
[----:B------:R-:W-:Y:S01]  /*1f0c0*/  MUFU.EX2 R180, R148 ;  /* 0x0000009400b47308 */ /* 0x000fe20000000800 */
[C---:B------:R-:W-:Y:S01]  /*1f0d0*/  HMMA.16816.F32 R72, R172.reuse, R142, R72 ;  /* 0x0000008eac48723c */ /* 0x040fe20000001848 */
[----:B------:R-:W1:Y:S08]  /*1f0e0*/  LDSM.16.MT88.4 R140, [R193+0x3000] ;  /* 0x00300000c18c783b */ /* 0x000e700000004200 */
[----:B------:R2:W1:Y:S03]  /*1f0f0*/  MUFU.EX2 R178, R2 ;  /* 0x0000000200b27308 */ /* 0x0004660000000800 */
[--C-:B--2---:R-:W-:Y:S07]  /*1f100*/  FFMA.FTZ R2, R181, c[0x0][0x2d0], -R176.reuse ;  /* 0x0000b400b5027a23 */ /* 0x104fee00000108b0 */
[----:B------:R-:W-:Y:S01]  /*1f110*/  MUFU.EX2 R181, R138 ;  /* 0x0000008a00b57308 */ /* 0x000fe20000000800 */
[C---:B-1----:R-:W-:Y:S09]  /*1f120*/  HMMA.16816.F32 R76, R172.reuse, R140, R76 ;  /* 0x0000008cac4c723c */ /* 0x042ff2000000184c */
[----:B------:R1:W2:Y:S01]  /*1f130*/  MUFU.EX2 R179, R2 ;  /* 0x0000000200b37308 */ /* 0x0002a20000000800 */
[C---:B------:R-:W-:Y:S01]  /*1f140*/  HMMA.16816.F32 R80, R172.reuse, R142, R80 ;  /* 0x0000008eac50723c */ /* 0x040fe20000001850 */
[----:B------:R-:W2:Y:S02]  /*1f150*/  LDSM.16.MT88.4 R140, [R195+0x3000] ;  /* 0x00300000c38c783b */ /* 0x000ea40000004200 */
[--C-:B-1----:R-:W-:Y:S02]  /*1f160*/  FFMA.FTZ R2, R183, c[0x0][0x2d0], -R176.reuse ;  /* 0x0000b400b7027a23 */ /* 0x102fe400000108b0 */
[----:B------:R-:W-:Y:S04]  /*1f170*/  FFMA.FTZ R176, R133, c[0x0][0x2d0], -R176 ;  /* 0x0000b40085b07a23 */ /* 0x000fe800000108b0 */
[----:B------:R1:W-:Y:S10]  /*1f180*/  MUFU.EX2 R133, R149 ;  /* 0x0000009500857308 */ /* 0x0003f40000000800 */
[----:B------:R3:W3:Y:S01]  /*1f190*/  MUFU.EX2 R138, R2 ;  /* 0x00000002008a7308 */ /* 0x0006e20000000800 */
[C---:B--2---:R-:W-:Y:S09]  /*1f1a0*/  HMMA.16816.F32 R84, R172.reuse, R140, R84 ;  /* 0x0000008cac54723c */ /* 0x044ff20000001854 */
[----:B------:R2:W2:Y:S01]  /*1f1b0*/  MUFU.EX2 R135, R176 ;  /* 0x000000b000877308 */ /* 0x0004a20000000800 */
[----:B-1----:R-:W-:Y:S01]  /*1f1c0*/  LDSM.16.MT88.4 R148, [R192+0x1000] ;  /* 0x00100000c094783b */ /* 0x002fe20000004200 */
[C---:B------:R-:W-:Y:S07]  /*1f1d0*/  HMMA.16816.F32 R88, R172.reuse, R142, R88 ;  /* 0x0000008eac58723c */ /* 0x040fee0000001858 */
[----:B------:R-:W1:Y:S01]  /*1f1e0*/  LDSM.16.MT88.4 R140, [R194+0x3000] ;  /* 0x00300000c28c783b */ /* 0x000e620000004200 */
[----:B---3--:R-:W-:Y:S04]  /*1f1f0*/  FADD.FTZ R2, R224, R152 ;  /* 0x00000098e0027221 */ /* 0x008fe80000010000 */
[----:B------:R-:W-:Y:S03]  /*1f200*/  FADD.FTZ R2, R226, R2 ;  /* 0x00000002e2027221 */ /* 0x000fe60000010000 */
[----:B------:R-:W-:Y:S01]  /*1f210*/  LDSM.16.MT88.4 R152, [R193+0x1000] ;  /* 0x00100000c198783b */ /* 0x000fe20000004200 */
[----:B--2---:R-:W-:Y:S02]  /*1f220*/  FADD.FTZ R176, R227, R2 ;  /* 0x00000002e3b07221 */ /* 0x004fe40000010000 */
[----:B------:R-:W-:Y:S02]  /*1f230*/  FADD.FTZ R2, R223, R0 ;  /* 0x00000000df027221 */ /* 0x000fe40000010000 */
[----:B------:R-:W-:Y:S02]  /*1f240*/  FADD.FTZ R0, R188, R176 ;  /* 0x000000b0bc007221 */ /* 0x000fe40000010000 */
[----:B----4-:R-:W-:Y:S02]  /*1f250*/  FADD.FTZ R2, R186, R2 ;  /* 0x00000002ba027221 */ /* 0x010fe40000010000 */
[----:B------:R-:W-:Y:S02]  /*1f260*/  FADD.FTZ R0, R187, R0 ;  /* 0x00000000bb007221 */ /* 0x000fe40000010000 */
[----:B-----5:R-:W-:Y:S02]  /*1f270*/  FADD.FTZ R2, R185, R2 ;  /* 0x00000002b9027221 */ /* 0x020fe40000010000 */
[----:B------:R-:W-:Y:S02]  /*1f280*/  FADD.FTZ R0, R220, R0 ;  /* 0x00000000dc007221 */ /* 0x000fe40000010000 */
[----:B------:R-:W-:Y:S02]  /*1f290*/  FADD.FTZ R2, R178, R2 ;  /* 0x00000002b2027221 */ /* 0x000fe40000010000 */
        /* <DEDUP_REMOVED lines=26> */
[----:B------:R-:W-:Y:S01]  /*1f440*/  F2FP.PACK_AB R175, R135, R133 ;  /* 0x0000008587af723e */ /* 0x000fe200000000ff */
        /* <DEDUP_REMOVED lines=9> */
[----:B------:R-:W-:Y:S02]  /*1f4e0*/  IADD3 R0, R214, -0x1, RZ ;  /* 0xffffffffd6007810 */ /* 0x000fe40007ffe0ff */
        /* <DEDUP_REMOVED lines=92> */
.L_x_4592:
[----:B------:R-:W-:Y:S07]  /*1fab0*/  @!UPT UIADD3 URZ, URZ, URZ, URZ ;  /* 0x0000003f3f3ff290 */ /* 0x000fee000fffe03f */
[----:B------:R-:W-:Y:S02]  /*1fac0*/  MOV R7, 0x1f ;  /* 0x0000001f00077802 */ /* 0x000fe40000000f00 */
[----:B------:R-:W-:Y:S01]  /*1fad0*/  MOV R6, 0xffffffff ;  /* 0xffffffff00067802 */ /* 0x000fe20000000f00 */
[----:B------:R-:W-:Y:S06]  /*1fae0*/  BRA.DIV ~URZ, `(.L_x_4604) ;  /* 0x000064627f007947 */ /* 0x000fec000b800000 */
[----:B------:R1:W2:Y:S02]  /*1faf0*/  SHFL.BFLY PT, R0, R222, 0x2, 0x1f ;  /* 0x0c401f00de007f89 */ /* 0x0002a400000e0000 */
.L_x_4677:
[----:B--2---:R-:W-:Y:S01]  /*1fb00*/  FADD.FTZ R0, R0, R222 ;  /* 0x000000de00007221 */ /* 0x004fe20000010000 */
[----:B------:R-:W-:Y:S05]  /*1fb10*/  BRA.DIV ~URZ, `(.L_x_4605) ;  /* 0x000064927f007947 */ /* 0x000fea000b800000 */
[----:B------:R-:W2:Y:S04]  /*1fb20*/  SHFL.BFLY PT, R2, R228, 0x2, 0x1f ;  /* 0x0c401f00e4027f89 */ /* 0x000ea800000e0000 */
[----:B------:R-:W3:Y:S01]  /*1fb30*/  SHFL.BFLY PT, R5, R0, 0x1, 0x1f ;  /* 0x0c201f0000057f89 */ /* 0x000ee200000e0000 */
[----:B--2---:R-:W-:-:S02]  /*1fb40*/  FADD.FTZ R4, R2, R228 ;  /* 0x000000e402047221 */ /* 0x004fc40000010000 */
[----:B---3--:R-:W-:-:S03]  /*1fb50*/  FADD.FTZ R0, R0, R5 ;  /* 0x0000000500007221 */ /* 0x008fc60000010000 */
[----:B------:R2:W3:Y:S04]  /*1fb60*/  SHFL.BFLY PT, R3, R4, 0x1, 0x1f ;  /* 0x0c201f0004037f89 */ /* 0x0004e800000e0000 */
.L_x_4678:
        /* <DEDUP_REMOVED lines=21> */
[----:B------:R-:W-:Y:S02]  /*1fcc0*/  FMUL.FTZ R57, R2, R65 ;  /* 0x0000004102397220 */ /* 0x000fe40000410000 */
[----:B----4-:R-:W-:-:S02]  /*1fcd0*/  @P1 FMUL.FTZ R5, R5, 0.69314718246459960938 ;  /* 0x3f31721805051820 */ /* 0x010fc40000410000 */
        /* <DEDUP_REMOVED lines=56> */
[----:B------:R3:W4:Y:S01]  /*20060*/  @P0 MUFU.LG2 R2, R3 ;  /* 0x0000000300020308 */ /* 0x0007220000000c00 */
[C---:B--2---:R-:W-:Y:S02]  /*20070*/  FMUL.FTZ R152, R0.reuse, R30 ;  /* 0x0000001e00987220 */ /* 0x044fe40000410000 */
[C---:B------:R-:W-:Y:S02]  /*20080*/  FMUL.FTZ R153, R0.reuse, R31 ;  /* 0x0000001f00997220 */ /* 0x040fe40000410000 */
[C---:B------:R-:W-:Y:S02]  /*20090*/  FMUL.FTZ R30, R0.reuse, R34 ;  /* 0x00000022001e7220 */ /* 0x040fe40000410000 */
[C---:B------:R-:W-:Y:S02]  /*200a0*/  FMUL.FTZ R31, R0.reuse, R35 ;  /* 0x00000023001f7220 */ /* 0x040fe40000410000 */
[----:B------:R-:W-:-:S02]  /*200b0*/  FMUL.FTZ R34, R0, R42 ;  /* 0x0000002a00227220 */ /* 0x000fc40000410000 */
[C---:B------:R-:W-:Y:S02]  /*200c0*/  FMUL.FTZ R35, R0.reuse, R43 ;  /* 0x0000002b00237220 */ /* 0x040fe40000410000 */
[C---:B------:R-:W-:Y:S02]  /*200d0*/  FMUL.FTZ R42, R0.reuse, R50 ;  /* 0x00000032002a7220 */ /* 0x040fe40000410000 */
[C---:B------:R-:W-:Y:S01]  /*200e0*/  FMUL.FTZ R43, R0.reuse, R51 ;  /* 0x00000033002b7220 */ /* 0x040fe20000410000 */
[----:B---3--:R-:W-:Y:S01]  /*200f0*/  @P0 MOV R3, 0x3f317218 ;  /* 0x3f31721800030802 */ /* 0x008fe20000000f00 */
        /* <DEDUP_REMOVED lines=60> */
.L_x_4477:
        /* <DEDUP_REMOVED lines=17> */
.L_x_4607:
[----:B------:R-:W-:Y:S05]  /*205d0*/  BSYNC B0 ;  /* 0x0000000000007941 */ /* 0x000fea0003800000 */
.L_x_4606:
        /* <DEDUP_REMOVED lines=148> */
[----:B------:R2:W-:Y:S02]  /*20f20*/  STS [R9+0xc000], R3 ;  /* 0x00c0000309007388 */ /* 0x0005e40000000800 */
        /* <DEDUP_REMOVED lines=8> */
[----:B--2---:R-:W-:Y:S01]  /*20fb0*/  SEL R3, R8, c[0x0][0x3d4], P0 ;  /* 0x0000f50008037a07 */ /* 0x004fe20000000000 */
[----:B------:R-:W-:Y:S05]  /*20fc0*/  @P1 BRA `(.L_x_4610) ;  /* 0x0000004000001947 */ /* 0x000fea0003800000 */
[----:B-1----:R-:W-:Y:S05]  /*20fd0*/  @!P2 BRA `(.L_x_4610) ;  /* 0x000000300000a947 */ /* 0x002fea0003800000 */
[----:B------:R1:W2:Y:S04]  /*20fe0*/  LDG.E R0, [R4.64] ;  /* 0x0000000604007981 */ /* 0x0002a8000c1e1900 */
[----:B-1----:R-:W2:Y:S02]  /*20ff0*/  LDG.E R4, [R4.64+0x4] ;  /* 0x0000040604047981 */ /* 0x002ea4000c1e1900 */
[----:B--2--5:R-:W-:Y:S02]  /*21000*/  IADD3 R12, -R0, R4, RZ ;  /* 0x00000004000c7210 */ /* 0x024fe40007ffe1ff */
.L_x_4610:
[----:B-1----:R-:W2:Y:S01]  /*21010*/  LDL R115, [R1] ;  /* 0x0000000001737983 */ /* 0x002ea20000100800 */
[----:B------:R-:W-:Y:S01]  /*21020*/  IMAD.MOV.U32 R10, RZ, RZ, 0x368 ;  /* 0x00000368ff0a7424 */ /* 0x000fe200078e00ff */
[----:B------:R-:W-:Y:S02]  /*21030*/  ISETP.GT.AND P2, PT, R3, 0x1, PT ;  /* 0x000000010300780c */ /* 0x000fe40003f44270 */
[----:B------:R-:W3:Y:S02]  /*21040*/  LDL R13, [R1+0x2c] ;  /* 0x00002c00010d7983 */ /* 0x000ee40000100800 */
[----:B------:R-:W-:-:S02]  /*21050*/  SEL R10, R10, 0x328, P2 ;  /* 0x000003280a0a7807 */ /* 0x000fc40001000000 */
[----:B------:R-:W4:Y:S02]  /*21060*/  LDL R118, [R1+0x38] ;  /* 0x0000380001767983 */ /* 0x000f240000100800 */
[----:B------:R-:W2:Y:S08]  /*21070*/  LDC.64 R14, c[0x0][R10+0x168] ;  /* 0x00005a000a0e7b82 */ /* 0x000eb00000000a00 */
[----:B------:R2:W1:Y:S08]  /*21080*/  LDC.64 R6, c[0x0][R10+0x170] ;  /* 0x00005c000a067b82 */ /* 0x0004700000000a00 */
[----:B------:R2:W1:Y:S08]  /*21090*/  LDC.64 R16, c[0x0][R10+0x178] ;  /* 0x00005e000a107b82 */ /* 0x0004700000000a00 */
[----:B------:R2:W1:Y:S01]  /*210a0*/  LDC.64 R18, c[0x0][R10+0x160] ;  /* 0x000058000a127b82 */ /* 0x0004620000000a00 */
[----:B------:R-:W-:Y:S01]  /*210b0*/  IMAD.MOV.U32 R0, RZ, RZ, c[0x0][0x4e8] ;  /* 0x00013a00ff007624 */ /* 0x000fe200078e00ff */
[----:B------:R-:W-:-:S04]  /*210c0*/  ISETP.NE.U32.AND P0, PT, RZ, c[0x0][0x500], PT ;  /* 0x00014000ff007a0c */ /* 0x000fc80003f05070 */
[----:B------:R-:W-:Y:S02]  /*210d0*/  ISETP.NE.AND P3, PT, R0, 0x1, PT ;  /* 0x000000010000780c */ /* 0x000fe40003f65270 */
[----:B------:R-:W-:Y:S02]  /*210e0*/  ISETP.NE.AND.EX P0, PT, RZ, c[0x0][0x504], PT, P0 ;  /* 0x00014100ff007a0c */ /* 0x000fe40003f05300 */
[----:B------:R-:W-:Y:S02]  /*210f0*/  SHF.R.S32.HI R3, RZ, 0x1f, R251 ;  /* 0x0000001fff037819 */ /* 0x000fe400000114fb */
[----:B------:R-:W-:Y:S01]  /*21100*/  SEL R0, R251, RZ, !P0 ;  /* 0x000000fffb007207 */ /* 0x000fe20004000000 */
[----:B------:R-:W-:Y:S01]  /*21110*/  IMAD.IADD R8, R252, 0x1, R243 ;  /* 0x00000001fc087824 */ /* 0x000fe200078e02f3 */
[----:B------:R-:W-:Y:S01]  /*21120*/  SEL R4, R3, RZ, !P0 ;  /* 0x000000ff03047207 */ /* 0x000fe20004000000 */
[----:B--2---:R-:W-:Y:S02]  /*21130*/  IMAD R10, R15, R115, RZ ;  /* 0x000000730f0a7224 */ /* 0x004fe400078e02ff */
[----:B------:R-:W2:Y:S01]  /*21140*/  LDL R15, [R1+0x30] ;  /* 0x00003000010f7983 */ /* 0x000ea20000100800 */
[----:B-1----:R-:W-:-:S02]  /*21150*/  IMAD R3, R7, R0, RZ ;  /* 0x0000000007037224 */ /* 0x002fc400078e02ff */
[----:B------:R-:W-:-:S04]  /*21160*/  @P3 IMAD.HI.U32 R9, R8, c[0x0][0x4ec], RZ ;  /* 0x00013b0008093a27 */ /* 0x000fc800078e00ff */
[C---:B------:R-:W-:Y:S02]  /*21170*/  IMAD R11, R6.reuse, R4, R3 ;  /* 0x00000004060b7224 */ /* 0x040fe400078e0203 */
[----:B------:R-:W-:-:S04]  /*21180*/  IMAD.WIDE.U32 R4, R6, R0, RZ ;  /* 0x0000000006047225 */ /* 0x000fc800078e00ff */
[----:B------:R-:W-:-:S04]  /*21190*/  IMAD.WIDE.U32 R6, R14, R115, RZ ;  /* 0x000000730e067225 */ /* 0x000fc800078e00ff */
[----:B------:R-:W-:Y:S01]  /*211a0*/  IMAD.MOV.U32 R3, RZ, RZ, R8 ;  /* 0x000000ffff037224 */ /* 0x000fe200078e0008 */
[----:B------:R-:W-:Y:S02]  /*211b0*/  @P3 SHF.R.U32.HI R3, RZ, c[0x0][0x4f0], R9 ;  /* 0x00013c00ff033a19 */ /* 0x000fe40000011609 */
[----:B---3--:R-:W-:Y:S01]  /*211c0*/  SEL R9, R13, RZ, P2 ;  /* 0x000000ff0d097207 */ /* 0x008fe20001000000 */
        /* <DEDUP_REMOVED lines=26> */
[----:B------:R-:W-:-:S03]  /*21370*/  IMAD R12, R12, c[0x0][0x4e8], RZ ;  /* 0x00013a000c0c7a24 */ /* 0x000fc600078e02ff */
[----:B------:R4:W-:Y:S04]  /*21380*/  SHFL.IDX PT, R4, R3, 0x1, 0x1c1f ;  /* 0x003c1f0003047f89 */ /* 0x0009e800000e0000 */
[----:B------:R-:W3:Y:S01]  /*21390*/  SHFL.IDX PT, R5, R5, 0x1, 0x1c1f ;  /* 0x003c1f0005057f89 */ /* 0x000ee200000e0000 */
[----:B----4-:R-:W-:-:S05]  /*213a0*/  IMAD.IADD R3, R118, 0x1, R243 ;  /* 0x0000000176037824 */ /* 0x010fca00078e02f3 */
[----:B------:R-:W-:Y:S02]  /*213b0*/  IADD3 R9, R3, 0x8, RZ ;  /* 0x0000000803097810 */ /* 0x000fe40007ffe0ff */
[----:B------:R-:W-:Y:S02]  /*213c0*/  LOP3.LUT R212, R212, 0xfffffffd, RZ, 0xc0, !PT ;  /* 0xfffffffdd4d47812 */ /* 0x000fe400078ec0ff */
[----:B--2---:R-:W-:-:S04]  /*213d0*/  LOP3.LUT P0, RZ, R15, 0x3, RZ, 0xc0, !PT ;  /* 0x000000030fff7812 */ /* 0x004fc8000780c0ff */
        /* <DEDUP_REMOVED lines=8> */
[----:B-1----:R-:W1:Y:S01]  /*21460*/  S2R R7, SR_TID.X ;  /* 0x0000000000077919 */ /* 0x002e620000002100 */
[----:B------:R-:W-:Y:S01]  /*21470*/  IMAD R10, R10, c[0x0][0x3a0], RZ ;  /* 0x0000e8000a0a7a24 */ /* 0x000fe200078e02ff */
[----:B------:R-:W-:Y:S01]  /*21480*/  IADD3 R13, R229, R243, RZ ;  /* 0x000000f3e50d7210 */ /* 0x000fe20007ffe0ff */
[C---:B------:R-:W-:Y:S01]  /*21490*/  IMAD.WIDE.U32 R4, R2.reuse, c[0x0][0x3a0], RZ ;  /* 0x0000e80002047a25 */ /* 0x040fe200078e00ff */
[----:B------:R2:W3:Y:S03]  /*214a0*/  LDS.128 R32, [R213+0x80] ;  /* 0x00008000d5207984 */ /* 0x0004e60000000c00 */
[----:B------:R-:W-:Y:S01]  /*214b0*/  IMAD R2, R2, c[0x0][0x3a4], R10 ;  /* 0x0000e90002027a24 */ /* 0x000fe200078e020a */
[----:B------:R2:W4:Y:S04]  /*214c0*/  LDS.128 R48, [R213+0x1080] ;  /* 0x00108000d5307984 */ /* 0x0005280000000c00 */
[----:B------:R-:W-:Y:S01]  /*214d0*/  IADD3 R3, R5, R2, RZ ;  /* 0x0000000205037210 */ /* 0x000fe20007ffe0ff */
[----:B------:R2:W2:Y:S04]  /*214e0*/  LDS.128 R64, [R213+0x2080] ;  /* 0x00208000d5407984 */ /* 0x0004a80000000c00 */
[----:B------:R2:W2:Y:S04]  /*214f0*/  LDS.128 R80, [R213+0x3080] ;  /* 0x00308000d5507984 */ /* 0x0004a80000000c00 */
[----:B------:R2:W2:Y:S01]  /*21500*/  LDS.128 R28, [R213+0x4080] ;  /* 0x00408000d51c7984 */ /* 0x0004a20000000c00 */
[----:B-1----:R-:W-:-:S03]  /*21510*/  SHF.R.S32.HI R6, RZ, 0x1f, R7 ;  /* 0x0000001fff067819 */ /* 0x002fc60000011407 */
[----:B------:R1:W1:Y:S01]  /*21520*/  LDS.128 R44, [R213+0x5080] ;  /* 0x00508000d52c7984 */ /* 0x0002620000000c00 */
[----:B------:R-:W-:-:S03]  /*21530*/  LEA.HI R6, R6, R7, RZ, 0x3 ;  /* 0x0000000706067211 */ /* 0x000fc600078f18ff */
[----:B------:R1:W1:Y:S01]  /*21540*/  LDS.128 R60, [R213+0x6080] ;  /* 0x00608000d53c7984 */ /* 0x0002620000000c00 */
[----:B------:R-:W-:-:S03]  /*21550*/  LOP3.LUT R6, R6, 0xfffffff8, RZ, 0xc0, !PT ;  /* 0xfffffff806067812 */ /* 0x000fc600078ec0ff */
[----:B------:R1:W1:Y:S01]  /*21560*/  LDS.128 R76, [R213+0x7080] ;  /* 0x00708000d54c7984 */ /* 0x0002620000000c00 */
[----:B------:R-:W-:-:S03]  /*21570*/  IADD3 R2, -R6, R7, RZ ;  /* 0x0000000706027210 */ /* 0x000fc60007ffe1ff */
[----:B------:R1:W1:Y:S01]  /*21580*/  LDS.128 R24, [R213+0x8080] ;  /* 0x00808000d5187984 */ /* 0x0002620000000c00 */
[----:B------:R-:W-:-:S03]  /*21590*/  LEA R6, R2, R229, 0x5 ;  /* 0x000000e502067211 */ /* 0x000fc600078e28ff */
[----:B------:R1:W1:Y:S01]  /*215a0*/  LDS.128 R40, [R213+0x9080] ;  /* 0x00908000d5287984 */ /* 0x0002620000000c00 */
[----:B------:R-:W-:-:S03]  /*215b0*/  MOV R2, R4 ;  /* 0x0000000400027202 */ /* 0x000fc60000000f00 */
[----:B------:R1:W1:Y:S02]  /*215c0*/  LDS.128 R56, [R213+0xa080] ;  /* 0x00a08000d5387984 */ /* 0x0002640000000c00 */
[----:B------:R-:W-:Y:S01]  /*215d0*/  IMAD.WIDE.U32 R4, R115, c[0x0][0x3e8], R2 ;  /* 0x0000fa0073047a25 */ /* 0x000fe200078e0002 */
[----:B------:R-:W-:Y:S01]  /*215e0*/  IADD3 R3, R243, R6, RZ ;  /* 0x00000006f3037210 */ /* 0x000fe20007ffe0ff */
[----:B------:R1:W1:Y:S01]  /*215f0*/  LDS.128 R72, [R213+0xb080] ;  /* 0x00b08000d5487984 */ /* 0x0002620000000c00 */
[----:B------:R-:W-:Y:S01]  /*21600*/  SHF.R.S32.HI R2, RZ, 0x1f, R0 ;  /* 0x0000001fff027819 */ /* 0x000fe20000011400 */
[----:B------:R-:W-:Y:S02]  /*21610*/  IMAD R5, R115, c[0x0][0x3ec], R5 ;  /* 0x0000fb0073057a24 */ /* 0x000fe400078e0205 */
        /* <DEDUP_REMOVED lines=13> */
[----:B------:R-:W-:Y:S02]  /*216f0*/  IMAD R6, R6, c[0x0][0x3e0], RZ ;  /* 0x0000f80006067a24 */ /* 0x000fe400078e02ff */
[----:B------:R-:W-:Y:S02]  /*21700*/  IMAD R0, R0, c[0x0][0x4e8], R3 ;  /* 0x00013a0000007a24 */ /* 0x000fe400078e0203 */
[----:B------:R-:W-:-:S04]  /*21710*/  IMAD.WIDE.U32 R4, R2, c[0x0][0x3e0], R4 ;  /* 0x0000f80002047a25 */ /* 0x000fc800078e0004 */
[----:B------:R-:W-:Y:S01]  /*21720*/  IMAD R2, R2, c[0x0][0x3e4], R6 ;  /* 0x0000f90002027a24 */ /* 0x000fe200078e0206 */
[----:B------:R-:W-:-:S03]  /*21730*/  SHF.R.S32.HI R6, RZ, 0x1f, R0 ;  /* 0x0000001fff067819 */ /* 0x000fc60000011400 */
[----:B------:R-:W-:Y:S01]  /*21740*/  IMAD.IADD R3, R5, 0x1, R2 ;  /* 0x0000000105037824 */ /* 0x000fe200078e0202 */
[----:B------:R-:W-:Y:S01]  /*21750*/  MOV R2, R4 ;  /* 0x0000000400027202 */ /* 0x000fe20000000f00 */
        /* <DEDUP_REMOVED lines=8> */
.L_x_4679:
[----:B------:R-:W-:Y:S05]  /*217e0*/  BRA.DIV ~URZ, `(.L_x_4613) ;  /* 0x000049327f007947 */ /* 0x000fea000b800000 */
[----:B------:R4:W2:Y:S02]  /*217f0*/  SHFL.IDX PT, R2, R15, RZ, 0x181f ;  /* 0x00181fff0f027589 */ /* 0x0008a400000e0000 */
.L_x_4680:
        /* <DEDUP_REMOVED lines=23> */
[----:B------:R2:W-:Y:S04]  /*21970*/  @!P2 ST.E.128 [R8.64], R28 ;  /* 0x0000001c0800a985 */ /* 0x0005e8000c101d06 */
[----:B-1----:R2:W-:Y:S04]  /*21980*/  @!P1 ST.E.128 [R6.64], R24 ;  /* 0x0000001806009985 */ /* 0x0025e8000c101d06 */
[----:B------:R2:W-:Y:S02]  /*21990*/  @!P0 ST.E.128 [R2.64], R20 ;  /* 0x0000001402008985 */ /* 0x0005e4000c101d06 */
.L_x_4615:
[----:B------:R-:W-:Y:S05]  /*219a0*/  BSYNC B0 ;  /* 0x0000000000007941 */ /* 0x000fea0003800000 */
.L_x_4614:
[----:B------:R-:W-:Y:S05]  /*219b0*/  BRA.DIV ~URZ, `(.L_x_4616) ;  /* 0x000047d27f007947 */ /* 0x000fea000b800000 */
[----:B---3--:R3:W4:Y:S04]  /*219c0*/  SHFL.IDX PT, R4, R14, 0x1, 0x181f ;  /* 0x00381f000e047f89 */ /* 0x00872800000e0000 */
[----:B--2---:R3:W2:Y:S02]  /*219d0*/  SHFL.IDX PT, R2, R15, 0x1, 0x181f ;  /* 0x00381f000f027f89 */ /* 0x0046a400000e0000 */
.L_x_4681:
        /* <DEDUP_REMOVED lines=20> */
.L_x_4618:
[----:B------:R-:W-:Y:S05]  /*21b20*/  BSYNC B0 ;  /* 0x0000000000007941 */ /* 0x000fea0003800000 */
.L_x_4617:
[----:B------:R-:W-:Y:S05]  /*21b30*/  BRA.DIV ~URZ, `(.L_x_4619) ;  /* 0x000047227f007947 */ /* 0x000fea000b800000 */
[----:B----4-:R4:W3:Y:S02]  /*21b40*/  SHFL.IDX PT, R4, R14, 0x2, 0x181f ;  /* 0x00581f000e047f89 */ /* 0x0108e400000e0000 */
.L_x_4682:
[----:B------:R-:W-:Y:S05]  /*21b50*/  BRA.DIV ~URZ, `(.L_x_4620) ;  /* 0x000047727f007947 */ /* 0x000fea000b800000 */
[----:B--2---:R2:W4:Y:S02]  /*21b60*/  SHFL.IDX PT, R2, R15, 0x2, 0x181f ;  /* 0x00581f000f027f89 */ /* 0x00452400000e0000 */
.L_x_4683:
        /* <DEDUP_REMOVED lines=20> */
.L_x_4622:
[----:B------:R-:W-:Y:S05]  /*21cb0*/  BSYNC B0 ;  /* 0x0000000000007941 */ /* 0x000fea0003800000 */
.L_x_4621:
[----:B------:R-:W-:Y:S05]  /*21cc0*/  BRA.DIV ~URZ, `(.L_x_4623) ;  /* 0x000046727f007947 */ /* 0x000fea000b800000 */
[----:B---3--:R3:W2:Y:S04]  /*21cd0*/  SHFL.IDX PT, R10, R14, 0x3, 0x181f ;  /* 0x00781f000e0a7f89 */ /* 0x0086a800000e0000 */
[----:B----4-:R3:W4:Y:S02]  /*21ce0*/  SHFL.IDX PT, R2, R15, 0x3, 0x181f ;  /* 0x00781f000f027f89 */ /* 0x01072400000e0000 */
.L_x_4684:
        /* <DEDUP_REMOVED lines=12> */
[----:B------:R2:W-:Y:S04]  /*21db0*/  @!P2 ST.E.128 [R8.64], R80 ;  /* 0x000000500800a985 */ /* 0x0005e8000c101d06 */
[----:B-1----:R2:W-:Y:S04]  /*21dc0*/  @!P1 ST.E.128 [R6.64], R76 ;  /* 0x0000004c06009985 */ /* 0x0025e8000c101d06 */
[----:B------:R2:W-:Y:S01]  /*21dd0*/  @!P0 ST.E.128 [R4.64], R72 ;  /* 0x0000004804008985 */ /* 0x0005e2000c101d06 */
[----:B------:R-:W-:-:S13]  /*21de0*/  ISETP.GE.AND P0, PT, R231, c[0x0][0x3c8], PT ;  /* 0x0000f200e7007a0c */ /* 0x000fda0003f06270 */
[----:B------:R-:W-:Y:S05]  /*21df0*/  @P0 BRA `(.L_x_4624) ;  /* 0x00002a0000000947 */ /* 0x000fea0003800000 */
[----:B------:R-:W-:-:S04]  /*21e00*/  LEA R2, P0, R231, R2, 0x1 ;  /* 0x00000002e7027211 */ /* 0x000fc800078008ff */
[----:B------:R-:W-:-:S05]  /*21e10*/  LEA.HI.X R3, R231, R10, R19, 0x1, P0 ;  /* 0x0000000ae7037211 */ /* 0x000fca00000f0c13 */
[----:B------:R1:W-:Y:S01]  /*21e20*/  ST.E.128 [R2.64], R68 ;  /* 0x0000004402007985 */ /* 0x0003e2000c101d06 */
[----:B------:R-:W-:Y:S05]  /*21e30*/  BRA `(.L_x_4624) ;  /* 0x000029c000007947 */ /* 0x000fea0003800000 */
.L_x_4611:
        /* <DEDUP_REMOVED lines=35> */
.L_x_4685:
[----:B------:R-:W-:Y:S05]  /*22070*/  BRA.DIV ~URZ, `(.L_x_4626) ;  /* 0x000044027f007947 */ /* 0x000fea000b800000 */
[----:B------:R3:W4:Y:S02]  /*22080*/  SHFL.IDX PT, R0, R17, RZ, 0x1c1f ;  /* 0x001c1fff11007589 */ /* 0x00072400000e0000 */
.L_x_4686:
        /* <DEDUP_REMOVED lines=100> */
[----:B------:R-:W-:Y:S02]  /*226d0*/  ISETP.GE.AND P4, PT, R5, c[0x0][0x3c8], PT ;  /* 0x0000f20005007a0c */ /* 0x000fe40003f86270 */
[----:B--2---:R-:W-:Y:S02]  /*226e0*/  SHF.R.S32.HI R9, RZ, 0x1f, R6 ;  /* 0x0000001fff097819 */ /* 0x004fe40000011406 */
[----:B------:R-:W-:-:S02]  /*226f0*/  @!P2 LEA R8, P1, R6, R0, 0x2 ;  /* 0x000000000608a211 */ /* 0x000fc400078210ff */
[----:B-----5:R-:W-:Y:S02]  /*22700*/  @!P5 LEA R12, P0, R2, R0, 0x2 ;  /* 0x00000000020cd211 */ /* 0x020fe400078010ff */
        /* <DEDUP_REMOVED lines=8> */
[----:B--2---:R-:W-:Y:S02]  /*22790*/  SHF.R.S32.HI R9, RZ, 0x1f, R3 ;  /* 0x0000001fff097819 */ /* 0x004fe40000011403 */
[-C--:B------:R-:W-:Y:S02]  /*227a0*/  @!P3 LEA R8, P1, R3, R0.reuse, 0x2 ;  /* 0x000000000308b211 */ /* 0x080fe400078210ff */
[----:B----4-:R-:W-:Y:S02]  /*227b0*/  @!P4 LEA R10, P0, R5, R0, 0x2 ;  /* 0x00000000050ac211 */ /* 0x010fe400078010ff */
[-C--:B------:R-:W-:Y:S02]  /*227c0*/  @!P3 LEA.HI.X R9, R3, R4.reuse, R9, 0x2, P1 ;  /* 0x000000040309b211 */ /* 0x080fe400008f1409 */
[----:B------:R-:W-:Y:S02]  /*227d0*/  IADD3 R3, R241, 0x98, RZ ;  /* 0x00000098f1037810 */ /* 0x000fe40007ffe0ff */
[----:B------:R-:W-:Y:S01]  /*227e0*/  @!P4 LEA.HI.X R11, R5, R4, R7, 0x2, P0 ;  /* 0x00000004050bc211 */ /* 0x000fe200000f1407 */
[----:B------:R2:W-:Y:S01]  /*227f0*/  @!P3 ST.E.64 [R8.64], R56 ;  /* 0x000000380800b985 */ /* 0x0005e2000c101b06 */
[----:B------:R-:W-:-:S02]  /*22800*/  ISETP.GE.AND P3, PT, R3, c[0x0][0x3c8], PT ;  /* 0x0000f20003007a0c */ /* 0x000fc40003f66270 */
[----:B------:R-:W-:Y:S01]  /*22810*/  IADD3 R5, R241, 0xa8, RZ ;  /* 0x000000a8f1057810 */ /* 0x000fe20007ffe0ff */
[----:B------:R4:W-:Y:S01]  /*22820*/  @!P5 ST.E.64 [R12.64], R68 ;  /* 0x000000440c00d985 */ /* 0x0009e2000c101b06 */
[----:B------:R-:W-:Y:S02]  /*22830*/  ISETP.GE.AND P5, PT, R2, c[0x0][0x3c8], PT ;  /* 0x0000f20002007a0c */ /* 0x000fe40003fa6270 */
[----:B------:R-:W-:Y:S02]  /*22840*/  SHF.R.S32.HI R7, RZ, 0x1f, R2 ;  /* 0x0000001fff077819 */ /* 0x000fe40000011402 */
[----:B--2---:R-:W-:Y:S02]  /*22850*/  SHF.R.S32.HI R9, RZ, 0x1f, R6 ;  /* 0x0000001fff097819 */ /* 0x004fe40000011406 */
[----:B------:R-:W-:-:S07]  /*22860*/  @!P2 LEA R8, P1, R6, R0, 0x2 ;  /* 0x000000000608a211 */ /* 0x000fce00078210ff */
[----:B----4-:R-:W-:Y:S02]  /*22870*/  @!P5 LEA R12, P0, R2, R0, 0x2 ;  /* 0x00000000020cd211 */ /* 0x010fe400078010ff */
        /* <DEDUP_REMOVED lines=20> */
[----:B------:R-:W-:Y:S02]  /*229c0*/  IADD3 R6, R241, 0xc8, RZ ;  /* 0x000000c8f1067810 */ /* 0x000fe40007ffe0ff */
[----:B--2---:R-:W-:-:S04]  /*229d0*/  @!P2 LEA R8, P1, R5, R0, 0x2 ;  /* 0x000000000508a211 */ /* 0x004fc800078210ff */
[----:B------:R-:W-:Y:S02]  /*229e0*/  @!P2 LEA.HI.X R9, R5, R4, R7, 0x2, P1 ;  /* 0x000000040509a211 */ /* 0x000fe400008f1407 */
[----:B------:R-:W-:Y:S02]  /*229f0*/  IADD3 R5, R241, 0xd0, RZ ;  /* 0x000000d0f1057810 */ /* 0x000fe40007ffe0ff */
[----:B------:R-:W-:Y:S01]  /*22a00*/  SHF.R.S32.HI R7, RZ, 0x1f, R2 ;  /* 0x0000001fff077819 */ /* 0x000fe20000011402 */
[----:B------:R2:W-:Y:S01]  /*22a10*/  @!P2 ST.E.64 [R8.64], R80 ;  /* 0x000000500800a985 */ /* 0x0005e2000c101b06 */
[----:B----4-:R-:W-:Y:S02]  /*22a20*/  SHF.R.S32.HI R13, RZ, 0x1f, R3 ;  /* 0x0000001fff0d7819 */ /* 0x010fe40000011403 */
[----:B------:R-:W-:Y:S01]  /*22a30*/  @!P4 LEA R12, P0, R3, R0, 0x2 ;  /* 0x00000000030cc211 */ /* 0x000fe200078010ff */
[----:B------:R4:W-:Y:S01]  /*22a40*/  @!P6 ST.E.64 [R10.64], R92 ;  /* 0x0000005c0a00e985 */ /* 0x0009e2000c101b06 */
[----:B------:R-:W-:-:S02]  /*22a50*/  ISETP.GE.AND P5, PT, R5, c[0x0][0x3c8], PT ;  /* 0x0000f20005007a0c */ /* 0x000fc40003fa6270 */
[----:B------:R-:W-:Y:S02]  /*22a60*/  ISETP.GE.AND P2, PT, R6, c[0x0][0x3c8], PT ;  /* 0x0000f20006007a0c */ /* 0x000fe40003f46270 */
[----:B------:R-:W-:Y:S02]  /*22a70*/  @!P4 LEA.HI.X R13, R3, R4, R13, 0x2, P0 ;  /* 0x00000004030dc211 */ /* 0x000fe400000f140d */
[----:B------:R-:W-:Y:S02]  /*22a80*/  SHF.R.S32.HI R3, RZ, 0x1f, R5 ;  /* 0x0000001fff037819 */ /* 0x000fe40000011405 */
[----:B--2---:R-:W-:-:S04]  /*22a90*/  @!P3 LEA R8, P1, R2, R0, 0x2 ;  /* 0x000000000208b211 */ /* 0x004fc800078210ff */
[----:B------:R-:W-:Y:S02]  /*22aa0*/  @!P3 LEA.HI.X R9, R2, R4, R7, 0x2, P1 ;  /* 0x000000040209b211 */ /* 0x000fe400008f1407 */
[C---:B------:R-:W-:Y:S02]  /*22ab0*/  IADD3 R2, R241.reuse, 0xd8, RZ ;  /* 0x000000d8f1027810 */ /* 0x040fe40007ffe0ff */
[----:B------:R-:W-:Y:S01]  /*22ac0*/  IADD3 R7, R241, 0xe0, RZ ;  /* 0x000000e0f1077810 */ /* 0x000fe20007ffe0ff */
[----:B------:R2:W-:Y:S01]  /*22ad0*/  @!P3 ST.E.64 [R8.64], R88 ;  /* 0x000000580800b985 */ /* 0x0005e2000c101b06 */
[----:B----4-:R-:W-:Y:S02]  /*22ae0*/  @!P5 LEA R10, P0, R5, R0, 0x2 ;  /* 0x00000000050ad211 */ /* 0x010fe400078010ff */
[----:B------:R-:W-:Y:S01]  /*22af0*/  ISETP.GE.AND P6, PT, R7, c[0x0][0x3c8], PT ;  /* 0x0000f20007007a0c */ /* 0x000fe20003fc6270 */
[----:B------:R4:W-:Y:S01]  /*22b00*/  @!P4 ST.E.64 [R12.64], R100 ;  /* 0x000000640c00c985 */ /* 0x0009e2000c101b06 */
[----:B------:R-:W-:-:S02]  /*22b10*/  ISETP.GE.AND P4, PT, R2, c[0x0][0x3c8], PT ;  /* 0x0000f20002007a0c */ /* 0x000fc40003f86270 */
[----:B------:R-:W-:Y:S02]  /*22b20*/  @!P5 LEA.HI.X R11, R5, R4, R3, 0x2, P0 ;  /* 0x00000004050bd211 */ /* 0x000fe400000f1403 */
[C---:B------:R-:W-:Y:S02]  /*22b30*/  IADD3 R5, R241.reuse, 0xe8, RZ ;  /* 0x000000e8f1057810 */ /* 0x040fe40007ffe0ff */
[----:B------:R-:W-:Y:S02]  /*22b40*/  IADD3 R3, R241, 0xf0, RZ ;  /* 0x000000f0f1037810 */ /* 0x000fe40007ffe0ff */
[----:B------:R-:W-:Y:S02]  /*22b50*/  ISETP.GE.AND P3, PT, R5, c[0x0][0x3c8], PT ;  /* 0x0000f20005007a0c */ /* 0x000fe40003f66270 */
[----:B--2---:R-:W-:Y:S02]  /*22b60*/  SHF.R.S32.HI R9, RZ, 0x1f, R6 ;  /* 0x0000001fff097819 */ /* 0x004fe40000011406 */
[----:B------:R-:W-:-:S02]  /*22b70*/  @!P2 LEA R8, P1, R6, R0, 0x2 ;  /* 0x000000000608a211 */ /* 0x000fc400078210ff */
[----:B----4-:R-:W-:Y:S02]  /*22b80*/  @!P6 LEA R12, P0, R7, R0, 0x2 ;  /* 0x00000000070ce211 */ /* 0x010fe400078010ff */
[----:B------:R-:W-:Y:S02]  /*22b90*/  @!P2 LEA.HI.X R9, R6, R4, R9, 0x2, P1 ;  /* 0x000000040609a211 */ /* 0x000fe400008f1409 */
[----:B------:R-:W-:Y:S02]  /*22ba0*/  SHF.R.S32.HI R6, RZ, 0x1f, R2 ;  /* 0x0000001fff067819 */ /* 0x000fe40000011402 */
[C---:B------:R-:W-:Y:S01]  /*22bb0*/  @!P4 LEA R14, P1, R2.reuse, R0, 0x2 ;  /* 0x00000000020ec211 */ /* 0x040fe200078210ff */
[----:B------:R2:W-:Y:S01]  /*22bc0*/  @!P2 ST.E.64 [R8.64], R96 ;  /* 0x000000600800a985 */ /* 0x0005e2000c101b06 */
[----:B------:R-:W-:Y:S02]  /*22bd0*/  ISETP.GE.AND P2, PT, R3, c[0x0][0x3c8], PT ;  /* 0x0000f20003007a0c */ /* 0x000fe40003f46270 */
[----:B------:R-:W-:Y:S01]  /*22be0*/  @!P4 LEA.HI.X R15, R2, R4, R6, 0x2, P1 ;  /* 0x00000004020fc211 */ /* 0x000fe200008f1406 */
[----:B------:R4:W-:Y:S01]  /*22bf0*/  @!P5 ST.E.64 [R10.64], R108 ;  /* 0x0000006c0a00d985 */ /* 0x0009e2000c101b06 */
[----:B------:R-:W-:-:S02]  /*22c00*/  IADD3 R2, R241, 0xf8, RZ ;  /* 0x000000f8f1027810 */ /* 0x000fc40007ffe0ff */
[----:B------:R-:W-:Y:S01]  /*22c10*/  SHF.R.S32.HI R6, RZ, 0x1f, R5 ;  /* 0x0000001fff067819 */ /* 0x000fe20000011405 */
[----:B------:R1:W-:Y:S01]  /*22c20*/  @!P4 ST.E.64 [R14.64], R156 ;  /* 0x0000009c0e00c985 */ /* 0x0003e2000c101b06 */
[----:B------:R-:W-:Y:S02]  /*22c30*/  ISETP.GE.AND P1, PT, R2, c[0x0][0x3c8], PT ;  /* 0x0000f20002007a0c */ /* 0x000fe40003f26270 */
        /* <DEDUP_REMOVED lines=14> */
.L_x_4628:
[----:B------:R-:W-:Y:S05]  /*22d20*/  BSYNC B0 ;  /* 0x0000000000007941 */ /* 0x000fea0003800000 */
.L_x_4627:
[----:B------:R-:W-:Y:S05]  /*22d30*/  BRA.DIV ~URZ, `(.L_x_4629) ;  /* 0x000037b27f007947 */ /* 0x000fea000b800000 */
[----:B--2---:R2:W1:Y:S04]  /*22d40*/  SHFL.IDX PT, R4, R16, 0x1, 0x1c1f ;  /* 0x003c1f0010047f89 */ /* 0x00446800000e0000 */
[----:B----4-:R2:W4:Y:S02]  /*22d50*/  SHFL.IDX PT, R0, R17, 0x1, 0x1c1f ;  /* 0x003c1f0011007f89 */ /* 0x01052400000e0000 */
.L_x_4687:
        /* <DEDUP_REMOVED lines=100> */
[----:B------:R-:W-:Y:S02]  /*233a0*/  @!P1 LEA.HI.X R19, R5, R4, R9, 0x2, P4 ;  /* 0x0000000405139211 */ /* 0x000fe400020f1409 */
[----:B------:R-:W-:Y:S02]  /*233b0*/  ISETP.GE.AND P4, PT, R2, c[0x0][0x3c8], PT ;  /* 0x0000f20002007a0c */ /* 0x000fe40003f86270 */
[----:B------:R-:W-:-:S02]  /*233c0*/  IADD3 R8, R241, 0x80, RZ ;  /* 0x00000080f1087810 */ /* 0x000fc40007ffe0ff */
[----:B------:R-:W-:Y:S02]  /*233d0*/  IADD3 R2, R241, 0x90, RZ ;  /* 0x00000090f1027810 */ /* 0x000fe40007ffe0ff */
[----:B------:R-:W-:Y:S02]  /*233e0*/  ISETP.GE.AND P6, PT, R8, c[0x0][0x3c8], PT ;  /* 0x0000f20008007a0c */ /* 0x000fe40003fc6270 */
[----:B------:R-:W-:Y:S02]  /*233f0*/  SHF.R.S32.HI R5, RZ, 0x1f, R8 ;  /* 0x0000001fff057819 */ /* 0x000fe40000011408 */
[C---:B---3--:R-:W-:Y:S02]  /*23400*/  @!P0 LEA R16, P3, R3.reuse, R0, 0x2 ;  /* 0x0000000003108211 */ /* 0x048fe400078610ff */
[----:B------:R-:W-:Y:S01]  /*23410*/  SHF.R.S32.HI R9, RZ, 0x1f, R2 ;  /* 0x0000001fff097819 */ /* 0x000fe20000011402 */
[----:B------:R1:W-:Y:S01]  /*23420*/  @!P4 ST.E.64 [R12.64], R54 ;  /* 0x000000360c00c985 */ /* 0x0003e2000c101b06 */
[----:B------:R-:W-:-:S02]  /*23430*/  @!P0 LEA.HI.X R17, R3, R4, R6, 0x2, P3 ;  /* 0x0000000403118211 */ /* 0x000fc400018f1406 */
[----:B------:R-:W-:Y:S01]  /*23440*/  SHF.R.S32.HI R3, RZ, 0x1f, R7 ;  /* 0x0000001fff037819 */ /* 0x000fe20000011407 */
[----:B------:R-:W-:Y:S01]  /*23450*/  @!P2 ST.E.64 [R10.64], R50 ;  /* 0x000000320a00a985 */ /* 0x000fe2000c101b06 */
[C---:B------:R-:W-:Y:S02]  /*23460*/  IADD3 R6, R241.reuse, 0x98, RZ ;  /* 0x00000098f1067810 */ /* 0x040fe40007ffe0ff */
[----:B----4-:R-:W-:Y:S01]  /*23470*/  @!P6 LEA R14, P3, R8, R0, 0x2 ;  /* 0x00000000080ee211 */ /* 0x010fe200078610ff */
[----:B------:R-:W-:Y:S01]  /*23480*/  @!P1 ST.E.64 [R18.64], R62 ;  /* 0x0000003e12009985 */ /* 0x000fe2000c101b06 */
[----:B------:R-:W-:Y:S02]  /*23490*/  ISETP.GE.AND P4, PT, R6, c[0x0][0x3c8], PT ;  /* 0x0000f20006007a0c */ /* 0x000fe40003f86270 */
[----:B------:R-:W-:Y:S01]  /*234a0*/  @!P6 LEA.HI.X R15, R8, R4, R5, 0x2, P3 ;  /* 0x00000004080fe211 */ /* 0x000fe200018f1405 */
[----:B------:R-:W-:Y:S01]  /*234b0*/  @!P0 ST.E.64 [R16.64], R58 ;  /* 0x0000003a10008985 */ /* 0x000fe2000c101b06 */
[----:B------:R-:W-:-:S03]  /*234c0*/  IADD3 R5, R241, 0xa0, RZ ;  /* 0x000000a0f1057810 */ /* 0x000fc60007ffe0ff */
[----:B------:R2:W-:Y:S01]  /*234d0*/  @!P6 ST.E.64 [R14.64], R70 ;  /* 0x000000460e00e985 */ /* 0x0005e2000c101b06 */
[----:B------:R-:W-:Y:S02]  /*234e0*/  ISETP.GE.AND P3, PT, R5, c[0x0][0x3c8], PT ;  /* 0x0000f20005007a0c */ /* 0x000fe40003f66270 */
[----:B------:R-:W-:-:S03]  /*234f0*/  ISETP.GE.AND P6, PT, R2, c[0x0][0x3c8], PT ;  /* 0x0000f20002007a0c */ /* 0x000fc60003fc6270 */
[-C--:B------:R-:W-:Y:S02]  /*23500*/  @!P4 LEA R8, P1, R6, R0.reuse, 0x2 ;  /* 0x000000000608c211 */ /* 0x080fe400078210ff */
[----:B-1----:R-:W-:-:S04]  /*23510*/  @!P5 LEA R12, P2, R7, R0, 0x2 ;  /* 0x00000000070cd211 */ /* 0x002fc800078410ff */
[----:B------:R-:W-:Y:S02]  /*23520*/  @!P5 LEA.HI.X R13, R7, R4, R3, 0x2, P2 ;  /* 0x00000004070dd211 */ /* 0x000fe400010f1403 */
[----:B------:R-:W-:Y:S02]  /*23530*/  ISETP.GE.AND P2, PT, R2, c[0x0][0x3c8], PT ;  /* 0x0000f20002007a0c */ /* 0x000fe40003f46270 */
[----:B------:R-:W-:Y:S01]  /*23540*/  IADD3 R3, R241, 0xa8, RZ ;  /* 0x000000a8f1037810 */ /* 0x000fe20007ffe0ff */
[----:B------:R1:W-:Y:S01]  /*23550*/  @!P5 ST.E.64 [R12.64], R66 ;  /* 0x000000420c00d985 */ /* 0x0003e2000c101b06 */
[----:B------:R-:W-:Y:S02]  /*23560*/  SHF.R.S32.HI R7, RZ, 0x1f, R6 ;  /* 0x0000001fff077819 */ /* 0x000fe40000011406 */
[----:B--2---:R-:W-:-:S07]  /*23570*/  SHF.R.S32.HI R15, RZ, 0x1f, R5 ;  /* 0x0000001fff0f7819 */ /* 0x004fce0000011405 */
[----:B------:R-:W-:-:S04]  /*23580*/  @!P2 LEA R10, P0, R2, R0, 0x2 ;  /* 0x00000000020aa211 */ /* 0x000fc800078010ff */
[-C--:B------:R-:W-:Y:S02]  /*23590*/  @!P2 LEA.HI.X R11, R2, R4.reuse, R9, 0x2, P0 ;  /* 0x00000004020ba211 */ /* 0x080fe400000f1409 */
[----:B------:R-:W-:Y:S02]  /*235a0*/  ISETP.GE.AND P2, PT, R3, c[0x0][0x3c8], PT ;  /* 0x0000f20003007a0c */ /* 0x000fe40003f46270 */
[----:B------:R-:W-:Y:S01]  /*235b0*/  @!P4 LEA.HI.X R9, R6, R4, R7, 0x2, P1 ;  /* 0x000000040609c211 */ /* 0x000fe200008f1407 */
[----:B------:R2:W-:Y:S01]  /*235c0*/  @!P6 ST.E.64 [R10.64], R78 ;  /* 0x0000004e0a00e985 */ /* 0x0005e2000c101b06 */
[----:B------:R-:W-:Y:S02]  /*235d0*/  @!P3 LEA R14, P0, R5, R0, 0x2 ;  /* 0x00000000050eb211 */ /* 0x000fe400078010ff */
[----:B------:R-:W-:Y:S01]  /*235e0*/  IADD3 R6, R241, 0xb8, RZ ;  /* 0x000000b8f1067810 */ /* 0x000fe20007ffe0ff */
[----:B------:R3:W-:Y:S01]  /*235f0*/  @!P4 ST.E.64 [R8.64], R74 ;  /* 0x0000004a0800c985 */ /* 0x0007e2000c101b06 */
[----:B------:R-:W-:-:S02]  /*23600*/  @!P3 LEA.HI.X R15, R5, R4, R15, 0x2, P0 ;  /* 0x00000004050fb211 */ /* 0x000fc400000f140f */
[----:B------:R-:W-:Y:S02]  /*23610*/  ISETP.GE.AND P0, PT, R6, c[0x0][0x3c8], PT ;  /* 0x0000f20006007a0c */ /* 0x000fe40003f06270 */
[----:B------:R-:W-:Y:S01]  /*23620*/  IADD3 R7, R241, 0xb0, RZ ;  /* 0x000000b0f1077810 */ /* 0x000fe20007ffe0ff */
[----:B------:R-:W-:Y:S01]  /*23630*/  @!P3 ST.E.64 [R14.64], R86 ;  /* 0x000000560e00b985 */ /* 0x000fe2000c101b06 */
[----:B-1----:R-:W-:Y:S02]  /*23640*/  SHF.R.S32.HI R13, RZ, 0x1f, R3 ;  /* 0x0000001fff0d7819 */ /* 0x002fe40000011403 */
[----:B------:R-:W-:Y:S02]  /*23650*/  @!P2 LEA R12, P5, R3, R0, 0x2 ;  /* 0x00000000030ca211 */ /* 0x000fe400078a10ff */
[----:B------:R-:W-:Y:S02]  /*23660*/  ISETP.GE.AND P1, PT, R7, c[0x0][0x3c8], PT ;  /* 0x0000f20007007a0c */ /* 0x000fe40003f26270 */
[----:B------:R-:W-:-:S02]  /*23670*/  @!P2 LEA.HI.X R13, R3, R4, R13, 0x2, P5 ;  /* 0x00000004030da211 */ /* 0x000fc400028f140d */
[C---:B------:R-:W-:Y:S02]  /*23680*/  IADD3 R3, R241.reuse, 0xc0, RZ ;  /* 0x000000c0f1037810 */ /* 0x040fe40007ffe0ff */
[----:B------:R-:W-:Y:S01]  /*23690*/  IADD3 R2, R241, 0xc8, RZ ;  /* 0x000000c8f1027810 */ /* 0x000fe20007ffe0ff */
[----:B------:R1:W-:Y:S01]  /*236a0*/  @!P2 ST.E.64 [R12.64], R82 ;  /* 0x000000520c00a985 */ /* 0x0003e2000c101b06 */
[----:B------:R-:W-:Y:S02]  /*236b0*/  ISETP.GE.AND P6, PT, R3, c[0x0][0x3c8], PT ;  /* 0x0000f20003007a0c */ /* 0x000fe40003fc6270 */
[----:B------:R-:W-:-:S03]  /*236c0*/  SHF.R.S32.HI R5, RZ, 0x1f, R7 ;  /* 0x0000001fff057819 */ /* 0x000fc60000011407 */
[-C--:B--2---:R-:W-:Y:S02]  /*236d0*/  @!P1 LEA R10, P5, R7, R0.reuse, 0x2 ;  /* 0x00000000070a9211 */ /* 0x084fe400078a10ff */
[----:B---3--:R-:W-:Y:S02]  /*236e0*/  SHF.R.S32.HI R9, RZ, 0x1f, R6 ;  /* 0x0000001fff097819 */ /* 0x008fe40000011406 */
[----:B------:R-:W-:-:S04]  /*236f0*/  @!P0 LEA R8, P4, R6, R0, 0x2 ;  /* 0x0000000006088211 */ /* 0x000fc800078810ff */
[----:B------:R-:W-:Y:S02]  /*23700*/  @!P6 LEA R16, P3, R3, R0, 0x2 ;  /* 0x000000000310e211 */ /* 0x000fe400078610ff */
[-C--:B------:R-:W-:Y:S02]  /*23710*/  @!P0 LEA.HI.X R9, R6, R4.reuse, R9, 0x2, P4 ;  /* 0x0000000406098211 */ /* 0x080fe400020f1409 */
[----:B------:R-:W-:Y:S02]  /*23720*/  ISETP.GE.AND P4, PT, R2, c[0x0][0x3c8], PT ;  /* 0x0000f20002007a0c */ /* 0x000fe40003f86270 */
[----:B------:R-:W-:Y:S02]  /*23730*/  SHF.R.S32.HI R6, RZ, 0x1f, R3 ;  /* 0x0000001fff067819 */ /* 0x000fe40000011403 */
[----:B------:R-:W-:Y:S02]  /*23740*/  @!P1 LEA.HI.X R11, R7, R4, R5, 0x2, P5 ;  /* 0x00000004070b9211 */ /* 0x000fe400028f1405 */
[----:B------:R-:W-:-:S02]  /*23750*/  IADD3 R5, R241, 0xd0, RZ ;  /* 0x000000d0f1057810 */ /* 0x000fc40007ffe0ff */
[----:B------:R-:W-:Y:S01]  /*23760*/  @!P6 LEA.HI.X R17, R3, R4, R6, 0x2, P3 ;  /* 0x000000040311e211 */ /* 0x000fe200018f1406 */
[----:B------:R-:W-:Y:S01]  /*23770*/  @!P1 ST.E.64 [R10.64], R158 ;  /* 0x0000009e0a009985 */ /* 0x000fe2000c101b06 */
[C---:B------:R-:W-:Y:S02]  /*23780*/  ISETP.GE.AND P3, PT, R2.reuse, c[0x0][0x3c8], PT ;  /* 0x0000f20002007a0c */ /* 0x040fe40003f66270 */
[----:B------:R-:W-:Y:S01]  /*23790*/  ISETP.GE.AND P5, PT, R5, c[0x0][0x3c8], PT ;  /* 0x0000f20005007a0c */ /* 0x000fe20003fa6270 */
[----:B------:R2:W-:Y:S01]  /*237a0*/  @!P0 ST.E.64 [R8.64], R90 ;  /* 0x0000005a08008985 */ /* 0x0005e2000c101b06 */
[----:B------:R-:W-:Y:S02]  /*237b0*/  @!P4 LEA R18, P2, R2, R0, 0x2 ;  /* 0x000000000212c211 */ /* 0x000fe400078410ff */
[----:B------:R-:W-:Y:S01]  /*237c0*/  IADD3 R7, R241, 0xd8, RZ ;  /* 0x000000d8f1077810 */ /* 0x000fe20007ffe0ff */
[----:B------:R-:W-:Y:S01]  /*237d0*/  @!P6 ST.E.64 [R16.64], R160 ;  /* 0x000000a01000e985 */ /* 0x000fe2000c101b06 */
[----:B-1----:R-:W-:-:S02]  /*237e0*/  SHF.R.S32.HI R12, RZ, 0x1f, R2 ;  /* 0x0000001fff0c7819 */ /* 0x002fc40000011402 */
[----:B------:R-:W-:Y:S02]  /*237f0*/  ISETP.GE.AND P4, PT, R7, c[0x0][0x3c8], PT ;  /* 0x0000f20007007a0c */ /* 0x000fe40003f86270 */
[C---:B------:R-:W-:Y:S02]  /*23800*/  IADD3 R3, R241.reuse, 0xe0, RZ ;  /* 0x000000e0f1037810 */ /* 0x040fe40007ffe0ff */
[----:B------:R-:W-:Y:S02]  /*23810*/  IADD3 R6, R241, 0xe8, RZ ;  /* 0x000000e8f1067810 */ /* 0x000fe40007ffe0ff */
[----:B------:R-:W-:Y:S02]  /*23820*/  @!P5 LEA R14, P1, R5, R0, 0x2 ;  /* 0x00000000050ed211 */ /* 0x000fe400078210ff */
[----:B------:R-:W-:Y:S02]  /*23830*/  @!P3 LEA.HI.X R19, R2, R4, R12, 0x2, P2 ;  /* 0x000000040213b211 */ /* 0x000fe400010f140c */
[----:B------:R-:W-:-:S02]  /*23840*/  ISETP.GE.AND P3, PT, R3, c[0x0][0x3c8], PT ;  /* 0x0000f20003007a0c */ /* 0x000fc40003f66270 */
[----:B------:R-:W-:Y:S02]  /*23850*/  ISETP.GE.AND P2, PT, R6, c[0x0][0x3c8], PT ;  /* 0x0000f20006007a0c */ /* 0x000fe40003f46270 */
[----:B------:R-:W-:Y:S02]  /*23860*/  @!P4 LEA R12, P0, R7, R0, 0x2 ;  /* 0x00000000070cc211 */ /* 0x000fe400078010ff */
[----:B------:R-:W-:Y:S02]  /*23870*/  ISETP.GE.AND P6, PT, R2, c[0x0][0x3c8], PT ;  /* 0x0000f20002007a0c */ /* 0x000fe40003fc6270 */
[----:B--2---:R-:W-:Y:S02]  /*23880*/  SHF.R.S32.HI R8, RZ, 0x1f, R5 ;  /* 0x0000001fff087819 */ /* 0x004fe40000011405 */
[----:B------:R-:W-:Y:S02]  /*23890*/  SHF.R.S32.HI R9, RZ, 0x1f, R7 ;  /* 0x0000001fff097819 */ /* 0x000fe40000011407 */
[----:B------:R-:W-:-:S02]  /*238a0*/  @!P5 LEA.HI.X R15, R5, R4, R8, 0x2, P1 ;  /* 0x00000004050fd211 */ /* 0x000fc400008f1408 */
[----:B------:R-:W-:-:S05]  /*238b0*/  IADD3 R5, R241, 0xf0, RZ ;  /* 0x000000f0f1057810 */ /* 0x000fca0007ffe0ff */
[----:B------:R-:W-:Y:S01]  /*238c0*/  @!P6 ST.E.64 [R18.64], R174 ;  /* 0x000000ae1200e985 */ /* 0x000fe2000c101b06 */
[----:B------:R-:W-:Y:S02]  /*238d0*/  @!P4 LEA.HI.X R13, R7, R4, R9, 0x2, P0 ;  /* 0x00000004070dc211 */ /* 0x000fe400000f1409 */
[----:B------:R-:W-:Y:S01]  /*238e0*/  ISETP.GE.AND P1, PT, R5, c[0x0][0x3c8], PT ;  /* 0x0000f20005007a0c */ /* 0x000fe20003f26270 */
[----:B------:R-:W-:Y:S01]  /*238f0*/  @!P5 ST.E.64 [R14.64], R162 ;  /* 0x000000a20e00d985 */ /* 0x000fe2000c101b06 */
        /* <DEDUP_REMOVED lines=21> */
.L_x_4609:
        /* <DEDUP_REMOVED lines=13> */
[----:B-1----:R-:W-:Y:S01]  /*23b20*/  SEL R18, R6, c[0x0][0x3d4], P1 ;  /* 0x0000f50006127a07 */ /* 0x002fe20000800000 */
[----:B------:R-:W-:Y:S05]  /*23b30*/  @P0 BRA `(.L_x_4630) ;  /* 0x0000004000000947 */ /* 0x000fea0003800000 */
[----:B---3--:R-:W-:Y:S05]  /*23b40*/  @!P2 BRA `(.L_x_4630) ;  /* 0x000000300000a947 */ /* 0x008fea0003800000 */
[----:B------:R1:W2:Y:S04]  /*23b50*/  LDG.E R4, [R2.64] ;  /* 0x0000000602047981 */ /* 0x0002a8000c1e1900 */
[----:B-1----:R-:W2:Y:S02]  /*23b60*/  LDG.E R2, [R2.64+0x4] ;  /* 0x0000040602027981 */ /* 0x002ea4000c1e1900 */
[----:B--2--5:R-:W-:Y:S02]  /*23b70*/  IADD3 R19, -R4, R2, RZ ;  /* 0x0000000204137210 */ /* 0x024fe40007ffe1ff */
.L_x_4630:
[----:B---3--:R-:W1:Y:S01]  /*23b80*/  S2R R21, SR_TID.X ;  /* 0x0000000000157919 */ /* 0x008e620000002100 */
        /* <DEDUP_REMOVED lines=35> */
[-C--:B-----5:R-:W-:Y:S02]  /*23dc0*/  IMAD R8, R15, R3.reuse, RZ ;  /* 0x000000030f087224 */ /* 0x0a0fe400078e02ff */
[----:B------:R-:W-:Y:S01]  /*23dd0*/  IMAD.WIDE.U32 R4, R14, R3, RZ ;  /* 0x000000030e047225 */ /* 0x000fe200078e00ff */
[----:B------:R-:W-:-:S03]  /*23de0*/  IADD3.X R9, R7, R9, R17, P1, P0 ;  /* 0x0000000907097210 */ /* 0x000fc60000fe0411 */
[----:B------:R-:W-:Y:S01]  /*23df0*/  IMAD R3, R6, c[0x0][0x4e8], R13 ;  /* 0x00013a0006037a24 */ /* 0x000fe200078e020d */
        /* <DEDUP_REMOVED lines=17> */
.L_x_4632:
[----:B------:R-:W-:Y:S05]  /*23f10*/  BSYNC B0 ;  /* 0x0000000000007941 */ /* 0x000fea0003800000 */
.L_x_4631:
[----:B------:R-:W-:-:S13]  /*23f20*/  ISETP.GT.AND P0, PT, R18, 0x1, PT ;  /* 0x000000011200780c */ /* 0x000fda0003f04270 */
[----:B------:R-:W-:Y:S05]  /*23f30*/  @P0 BRA `(.L_x_4624) ;  /* 0x000008c000000947 */ /* 0x000fea0003800000 */
[----:B------:R-:W2:Y:S01]  /*23f40*/  LDL.LU R7, [R1] ;  /* 0x0000000001077983 */ /* 0x000ea20000300800 */
[----:B-1----:R-:W-:Y:S01]  /*23f50*/  SHF.R.S32.HI R5, RZ, 0x1f, R21 ;  /* 0x0000001fff057819 */ /* 0x002fe20000011415 */
[----:B------:R-:W-:Y:S01]  /*23f60*/  IMAD R4, R17, c[0x0][0x3a0], RZ ;  /* 0x0000e80011047a24 */ /* 0x000fe200078e02ff */
[----:B------:R-:W-:Y:S01]  /*23f70*/  MOV R6, c[0x0][0x4e8] ;  /* 0x00013a0000067a02 */ /* 0x000fe20000000f00 */
[----:B------:R-:W-:Y:S01]  /*23f80*/  IMAD.WIDE.U32 R2, R0, c[0x0][0x3a0], RZ ;  /* 0x0000e80000027a25 */ /* 0x000fe200078e00ff */
[----:B------:R-:W-:Y:S02]  /*23f90*/  LEA.HI R5, R5, R21, RZ, 0x3 ;  /* 0x0000001505057211 */ /* 0x000fe400078f18ff */
[----:B------:R-:W-:Y:S01]  /*23fa0*/  ISETP.NE.AND P0, PT, R6, 0x1, PT ;  /* 0x000000010600780c */ /* 0x000fe20003f05270 */
[----:B------:R-:W-:Y:S01]  /*23fb0*/  IMAD R0, R0, c[0x0][0x3a4], R4 ;  /* 0x0000e90000007a24 */ /* 0x000fe200078e0204 */
[----:B------:R-:W-:Y:S01]  /*23fc0*/  LOP3.LUT R4, R5, 0xfffffff8, RZ, 0xc0, !PT ;  /* 0xfffffff805047812 */ /* 0x000fe200078ec0ff */
[----:B------:R-:W-:Y:S01]  /*23fd0*/  IMAD R5, R20, c[0x0][0x3f0], RZ ;  /* 0x0000fc0014057a24 */ /* 0x000fe200078e02ff */
[----:B------:R-:W-:-:S02]  /*23fe0*/  IADD3 R14, R229, R243, RZ ;  /* 0x000000f3e50e7210 */ /* 0x000fc40007ffe0ff */
[----:B------:R-:W-:Y:S01]  /*23ff0*/  IADD3 R3, R3, R0, RZ ;  /* 0x0000000003037210 */ /* 0x000fe20007ffe0ff */
[----:B------:R-:W-:Y:S01]  /*24000*/  IMAD R5, R12, c[0x0][0x3f4], R5 ;  /* 0x0000fd000c057a24 */ /* 0x000fe200078e0205 */
[----:B------:R-:W-:-:S04]  /*24010*/  IADD3 R0, -R4, R21, RZ ;  /* 0x0000001504007210 */ /* 0x000fc80007ffe1ff */
[----:B------:R-:W-:-:S05]  /*24020*/  LEA R0, R0, R229, 0x5 ;  /* 0x000000e500007211 */ /* 0x000fca00078e28ff */
[----:B------:R-:W-:-:S04]  /*24030*/  IMAD.IADD R4, R243, 0x1, R0 ;  /* 0x00000001f3047824 */ /* 0x000fc800078e0200 */
[----:B------:R-:W-:Y:S01]  /*24040*/  @P0 IMAD.HI.U32 R6, R4, c[0x0][0x4ec], RZ ;  /* 0x00013b0004060a27 */ /* 0x000fe200078e00ff */
[----:B------:R-:W-:-:S04]  /*24050*/  MOV R0, R4 ;  /* 0x0000000400007202 */ /* 0x000fc80000000f00 */
[----:B------:R-:W-:-:S04]  /*24060*/  @P0 SHF.R.U32.HI R0, RZ, c[0x0][0x4f0], R6 ;  /* 0x00013c00ff000a19 */ /* 0x000fc80000011606 */
[----:B------:R-:W-:-:S05]  /*24070*/  SHF.R.S32.HI R6, RZ, 0x1f, R0 ;  /* 0x0000001fff067819 */ /* 0x000fca0000011400 */
[----:B------:R-:W-:Y:S02]  /*24080*/  IMAD R6, R6, c[0x0][0x3e0], RZ ;  /* 0x0000f80006067a24 */ /* 0x000fe400078e02ff */
[----:B--2---:R-:W-:-:S04]  /*24090*/  IMAD.WIDE.U32 R2, R7, c[0x0][0x3e8], R2 ;  /* 0x0000fa0007027a25 */ /* 0x004fc800078e0002 */
[----:B------:R-:W-:-:S04]  /*240a0*/  IMAD R3, R7, c[0x0][0x3ec], R3 ;  /* 0x0000fb0007037a24 */ /* 0x000fc800078e0203 */
[----:B------:R-:W-:-:S05]  /*240b0*/  IMAD.WIDE.U32 R2, R12, c[0x0][0x3f0], R2 ;  /* 0x0000fc000c027a25 */ /* 0x000fca00078e0002 */
[----:B------:R-:W-:Y:S01]  /*240c0*/  IADD3 R3, R3, R5, RZ ;  /* 0x0000000503037210 */ /* 0x000fe20007ffe0ff */
[----:B------:R-:W-:-:S04]  /*240d0*/  IMAD.MOV R5, RZ, RZ, -R0 ;  /* 0x000000ffff057224 */ /* 0x000fc800078e0a00 */
        /* <DEDUP_REMOVED lines=13> */
.L_x_4688:
[----:B------:R-:W-:Y:S05]  /*241b0*/  BRA.DIV ~URZ, `(.L_x_4634) ;  /* 0x000024727f007947 */ /* 0x000fea000b800000 */
[----:B------:R3:W4:Y:S02]  /*241c0*/  SHFL.IDX PT, R2, R15, RZ, 0x181f ;  /* 0x00181fff0f027589 */ /* 0x00072400000e0000 */
.L_x_4689:
        /* <DEDUP_REMOVED lines=27> */
.L_x_4636:
[----:B------:R-:W-:Y:S05]  /*24380*/  BSYNC B0 ;  /* 0x0000000000007941 */ /* 0x000fea0003800000 */
.L_x_4635:
[----:B------:R-:W-:Y:S05]  /*24390*/  BRA.DIV ~URZ, `(.L_x_4637) ;  /* 0x000023027f007947 */ /* 0x000fea000b800000 */
[----:B--2---:R2:W1:Y:S04]  /*243a0*/  SHFL.IDX PT, R4, R12, 0x1, 0x181f ;  /* 0x00381f000c047f89 */ /* 0x00446800000e0000 */
[----:B----4-:R2:W4:Y:S02]  /*243b0*/  SHFL.IDX PT, R2, R15, 0x1, 0x181f ;  /* 0x00381f000f027f89 */ /* 0x01052400000e0000 */
.L_x_4690:
        /* <DEDUP_REMOVED lines=20> */
.L_x_4639:
[----:B------:R-:W-:Y:S05]  /*24500*/  BSYNC B0 ;  /* 0x0000000000007941 */ /* 0x000fea0003800000 */
.L_x_4638:
[----:B------:R-:W-:Y:S05]  /*24510*/  BRA.DIV ~URZ, `(.L_x_4640) ;  /* 0x000022527f007947 */ /* 0x000fea000b800000 */
[----:B-1----:R1:W2:Y:S02]  /*24520*/  SHFL.IDX PT, R4, R12, 0x2, 0x181f ;  /* 0x00581f000c047f89 */ /* 0x0022a400000e0000 */
.L_x_4691:
[----:B------:R-:W-:Y:S05]  /*24530*/  BRA.DIV ~URZ, `(.L_x_4641) ;  /* 0x000022a27f007947 */ /* 0x000fea000b800000 */
[----:B----4-:R4:W1:Y:S02]  /*24540*/  SHFL.IDX PT, R2, R15, 0x2, 0x181f ;  /* 0x00581f000f027f89 */ /* 0x01086400000e0000 */
.L_x_4692:
        /* <DEDUP_REMOVED lines=20> */
.L_x_4643:
[----:B------:R-:W-:Y:S05]  /*24690*/  BSYNC B0 ;  /* 0x0000000000007941 */ /* 0x000fea0003800000 */
.L_x_4642:
[----:B------:R-:W-:Y:S05]  /*246a0*/  BRA.DIV ~URZ, `(.L_x_4644) ;  /* 0x000021a27f007947 */ /* 0x000fea000b800000 */
[----:B--2---:R2:W3:Y:S04]  /*246b0*/  SHFL.IDX PT, R4, R12, 0x3, 0x181f ;  /* 0x00781f000c047f89 */ /* 0x0044e800000e0000 */
[----:B-1----:R2:W1:Y:S02]  /*246c0*/  SHFL.IDX PT, R2, R15, 0x3, 0x181f ;  /* 0x00781f000f027f89 */ /* 0x00246400000e0000 */
.L_x_4693:
        /* <DEDUP_REMOVED lines=19> */
.L_x_4624:
[----:B------:R-:W-:Y:S05]  /*24800*/  BSYNC B1 ;  /* 0x0000000000017941 */ /* 0x000fea0003800000 */
.L_x_4608:
[----:B----4-:R-:W4:Y:S02]  /*24810*/  LDL R0, [R1+0x34] ;  /* 0x0000340001007983 */ /* 0x010f240000100800 */
[----:B----4-:R-:W-:-:S13]  /*24820*/  ISETP.NE.AND P0, PT, R0, RZ, PT ;  /* 0x000000ff0000720c */ /* 0x010fda0003f05270 */
[----:B------:R-:W-:Y:S01]  /*24830*/  @P0 WARPSYNC 0xffffffff ;  /* 0xffffffff00000948 */ /* 0x000fe20003800000 */
[----:B------:R-:W-:Y:S06]  /*24840*/  @P0 BAR.SYNC.DEFER_BLOCKING 0x5, 0x100 ;  /* 0x0144000000000b1d */ /* 0x000fec0000010000 */
[----:B------:R-:W4:Y:S04]  /*24850*/  @P0 LDS.128 R248, [0x20080] ;  /* 0x02008000fff80984 */ /* 0x000f280000000c00 */
[----:B------:R-:W-:Y:S06]  /*24860*/  @P0 BAR.ARV 0x4, 0x100 ;  /* 0x0104000000000b1d */ /* 0x000fec0000002000 */
[----:B------:R-:W-:Y:S05]  /*24870*/  @P0 BRA `(.L_x_4645) ;  /* 0x00000f8000000947 */ /* 0x000fea0003800000 */
[----:B-1-3--:R-:W1:Y:S01]  /*24880*/  S2R R14, SR_TID.X ;  /* 0x00000000000e7919 */ /* 0x00ae620000002100 */
[----:B--2---:R-:W-:Y:S01]  /*24890*/  IMAD.MOV.U32 R7, RZ, RZ, RZ ;  /* 0x000000ffff077224 */ /* 0x004fe200078e00ff */
[----:B-1----:R-:W-:-:S04]  /*248a0*/  LOP3.LUT R14, R14, 0x1f, RZ, 0xc0, !PT ;  /* 0x0000001f0e0e7812 */ /* 0x002fc800078ec0ff */
[----:B------:R-:W-:Y:S01]  /*248b0*/  ISETP.NE.AND P6, PT, R14, 0x1f, PT ;  /* 0x0000001f0e00780c */ /* 0x000fe20003fc5270 */
[----:B------:R-:W-:Y:S10]  /*248c0*/  BRA.DIV ~URZ, `(.L_x_4646) ;  /* 0x000020527f007947 */ /* 0x000ff4000b800000 */
[----:B------:R1:W2:Y:S02]  /*248d0*/  SHFL.IDX PT, R10, R114, RZ, 0x1f ;  /* 0x00001fff720a7589 */ /* 0x0002a400000e0000 */
.L_x_4694:
[----:B------:R-:W-:Y:S05]  /*248e0*/  BRA.DIV ~URZ, `(.L_x_4647) ;  /* 0x000020a27f007947 */ /* 0x000fea000b800000 */
[----:B------:R3:W1:Y:S02]  /*248f0*/  SHFL.IDX PT, R8, R114, 0x1, 0x1f ;  /* 0x00201f0072087f89 */ /* 0x00066400000e0000 */
.L_x_4695:
[----:B----4-:R-:W-:Y:S02]  /*24900*/  IMAD.IADD R0, R251, 0x1, R14 ;  /* 0x00000001fb007824 */ /* 0x010fe400078e020e */
[----:B------:R-:W-:-:S03]  /*24910*/  IMAD.MOV.U32 R6, RZ, RZ, RZ ;  /* 0x000000ffff067224 */ /* 0x000fc600078e00ff */
[----:B------:R-:W-:-:S13]  /*24920*/  ISETP.GE.OR P0, PT, R0, c[0x0][0x53c], !P6 ;  /* 0x00014f0000007a0c */ /* 0x000fda0007706670 */
[----:B------:R-:W-:Y:S01]  /*24930*/  @!P0 MOV R2, 0x4 ;  /* 0x0000000400028802 */ /* 0x000fe20000000f00 */
[----:B------:R-:W-:-:S04]  /*24940*/  @!P0 IMAD.MOV.U32 R4, RZ, RZ, 0x4 ;  /* 0x00000004ff048424 */ /* 0x000fc800078e00ff */
[----:B------:R-:W-:-:S04]  /*24950*/  @!P0 IMAD.WIDE R4, R0, R4, c[0x0][0x580] ;  /* 0x0001600000048625 */ /* 0x000fc800078e0204 */
[----:B------:R-:W-:Y:S01]  /*24960*/  @!P0 IMAD.WIDE R2, R0, R2, c[0x0][0x578] ;  /* 0x00015e0000028625 */ /* 0x000fe200078e0202 */
[----:B------:R-:W4:Y:S04]  /*24970*/  @!P0 LDG.E R6, [R4.64] ;  /* 0x0000000604068981 */ /* 0x000f28000c1e1900 */
[----:B------:R-:W4:Y:S01]  /*24980*/  @!P0 LDG.E R7, [R2.64] ;  /* 0x0000000602078981 */ /* 0x000f22000c1e1900 */
[C---:B------:R-:W-:Y:S02]  /*24990*/  ISETP.GE.U32.AND P4, PT, R14.reuse, 0x10, PT ;  /* 0x000000100e00780c */ /* 0x040fe40003f86070 */
[C---:B------:R-:W-:Y:S02]  /*249a0*/  ISETP.GE.U32.AND P3, PT, R14.reuse, 0x8, PT ;  /* 0x000000080e00780c */ /* 0x040fe40003f66070 */
[----:B------:R-:W-:-:S02]  /*249b0*/  ISETP.GE.U32.AND P2, PT, R14, 0x4, PT ;  /* 0x000000040e00780c */ /* 0x000fc40003f46070 */
[C---:B------:R-:W-:Y:S02]  /*249c0*/  ISETP.GE.U32.AND P1, PT, R14.reuse, 0x2, PT ;  /* 0x000000020e00780c */ /* 0x040fe40003f26070 */
[----:B------:R-:W-:Y:S02]  /*249d0*/  ISETP.NE.AND P5, PT, R14, RZ, PT ;  /* 0x000000ff0e00720c */ /* 0x000fe40003fa5270 */
[----:B------:R-:W-:Y:S01]  /*249e0*/  MOV R13, RZ ;  /* 0x000000ff000d7202 */ /* 0x000fe20000000f00 */
[----:B----4-:R-:W-:Y:S01]  /*249f0*/  IMAD R0, R7, R6, RZ ;  /* 0x0000000607007224 */ /* 0x010fe200078e02ff */
[----:B------:R-:W-:Y:S07]  /*24a00*/  BRA.DIV ~URZ, `(.L_x_4648) ;  /* 0x00001ff27f007947 */ /* 0x000fee000b800000 */
[----:B------:R4:W3:Y:S02]  /*24a10*/  SHFL.UP PT, R4, R0, 0x1, RZ ;  /* 0x0420000000047989 */ /* 0x0008e400000e00ff */
.L_x_4696:
[----:B---3--:R-:W-:-:S04]  /*24a20*/  SEL R4, R4, RZ, P5 ;  /* 0x000000ff04047207 */ /* 0x008fc80002800000 */
[----:B----4-:R-:W-:Y:S01]  /*24a30*/  IADD3 R0, R0, R4, RZ ;  /* 0x0000000400007210 */ /* 0x010fe20007ffe0ff */
        /* <DEDUP_REMOVED lines=14> */
.L_x_4697:
[----:B----4-:R-:W-:Y:S01]  /*24b20*/  IMAD R0, R0, c[0x0][0x538], RZ ;  /* 0x00014e0000007a24 */ /* 0x010fe200078e02ff */
[----:B------:R-:W-:Y:S04]  /*24b30*/  BSSY B1, `(.L_x_4650) ;  /* 0x00000c7000017945 */ /* 0x000fe80003800000 */
[----:B-1----:R-:W-:-:S04]  /*24b40*/  IADD3 R8, R0, R8, RZ ;  /* 0x0000000800087210 */ /* 0x002fc80007ffe0ff */
[----:B--2---:R-:W-:-:S13]  /*24b50*/  ISETP.GT.AND P0, PT, R8, R10, PT ;  /* 0x0000000a0800720c */ /* 0x004fda0003f04270 */
[----:B------:R-:W-:Y:S05]  /*24b60*/  @P0 BRA `(.L_x_4651) ;  /* 0x0000024000000947 */ /* 0x000fea0003800000 */
.L_x_4655:
[----:B------:R-:W-:-:S04]  /*24b70*/  IADD3 R0, R251, 0x1f, RZ ;  /* 0x0000001ffb007810 */ /* 0x000fc80007ffe0ff */
[----:B------:R-:W-:-:S13]  /*24b80*/  ISETP.GE.AND P0, PT, R0, c[0x0][0x53c], PT ;  /* 0x00014f0000007a0c */ /* 0x000fda0003f06270 */
[----:B------:R-:W-:Y:S05]  /*24b90*/  @P0 BRA `(.L_x_4652) ;  /* 0x00000bc000000947 */ /* 0x000fea0003800000 */
[----:B------:R-:W-:Y:S01]  /*24ba0*/  MOV R251, R0 ;  /* 0x0000000000fb7202 */ /* 0x000fe20000000f00 */
[----:B------:R-:W-:-:S03]  /*24bb0*/  CS2R R6, SRZ ;  /* 0x0000000000067805 */ /* 0x000fc6000001ff00 */
[----:B------:R-:W-:-:S04]  /*24bc0*/  IADD3 R0, R251, R14, RZ ;  /* 0x0000000efb007210 */ /* 0x000fc80007ffe0ff */
        /* <DEDUP_REMOVED lines=10> */
.L_x_4698:
        /* <DEDUP_REMOVED lines=16> */
.L_x_4699:
[----:B--2---:R-:W-:-:S05]  /*24d70*/  IMAD R0, R0, c[0x0][0x538], RZ ;  /* 0x00014e0000007a24 */ /* 0x004fca00078e02ff */
[----:B------:R-:W-:-:S04]  /*24d80*/  IADD3 R8, R0, R8, RZ ;  /* 0x0000000800087210 */ /* 0x000fc80007ffe0ff */
[----:B------:R-:W-:-:S13]  /*24d90*/  ISETP.GT.AND P0, PT, R8, R10, PT ;  /* 0x0000000a0800720c */ /* 0x000fda0003f04270 */
[----:B-1----:R-:W-:Y:S05]  /*24da0*/  @!P0 BRA `(.L_x_4655) ;  /* 0xfffffdc000008947 */ /* 0x002fea000383ffff */
.L_x_4651:
[----:B------:R-:W-:-:S05]  /*24db0*/  IADD3 R12, -R0, R8, RZ ;  /* 0x00000008000c7210 */ /* 0x000fca0007ffe1ff */
[----:B------:R-:W-:-:S05]  /*24dc0*/  IMAD R0, R4, c[0x0][0x538], R12 ;  /* 0x00014e0004007a24 */ /* 0x000fca00078e020c */
[----:B------:R-:W-:Y:S01]  /*24dd0*/  ISETP.GT.AND P0, PT, R0, R10, PT ;  /* 0x0000000a0000720c */ /* 0x000fe20003f04270 */
[----:B------:R-:W-:-:S12]  /*24de0*/  BRA.DIV ~URZ, `(.L_x_4656) ;  /* 0x000020027f007947 */ /* 0x000fd8000b800000 */
[----:B------:R-:W-:-:S04]  /*24df0*/  VOTE.ANY R11, PT, !P0 ;  /* 0x00000000000b7806 */ /* 0x000fc800040e0100 */
.L_x_4700:
[----:B------:R-:W1:Y:S02]  /*24e00*/  POPC R0, R11 ;  /* 0x0000000b00007309 */ /* 0x000e640000000000 */
[----:B-1----:R-:W-:Y:S01]  /*24e10*/  IADD3 R251, R0, R251, RZ ;  /* 0x000000fb00fb7210 */ /* 0x002fe20007ffe0ff */
[----:B------:R-:W-:Y:S05]  /*24e20*/  BRA.DIV ~URZ, `(.L_x_4657) ;  /* 0x000020127f007947 */ /* 0x000fea000b800000 */
[----:B------:R1:W2:Y:S04]  /*24e30*/  SHFL.IDX PT, R8, R6, R0, 0x1f ;  /* 0x00001f0006087589 */ /* 0x0002a800000e0000 */
[----:B------:R1:W4:Y:S02]  /*24e40*/  SHFL.IDX PT, R7, R7, R0, 0x1f ;  /* 0x00001f0007077589 */ /* 0x00032400000e0000 */
.L_x_4701:
[----:B------:R-:W-:Y:S01]  /*24e50*/  ISETP.NE.AND P0, PT, R11, RZ, PT ;  /* 0x000000ff0b00720c */ /* 0x000fe20003f05270 */
[----:B------:R-:W-:-:S12]  /*24e60*/  BSSY B0, `(.L_x_4658) ;  /* 0x0000005000007945 */ /* 0x000fd80003800000 */
[----:B------:R-:W-:Y:S05]  /*24e70*/  @!P0 BRA `(.L_x_4659) ;  /* 0x0000003000008947 */ /* 0x000fea0003800000 */
[----:B-1----:R-:W-:Y:S01]  /*24e80*/  IADD3 R0, R0, -0x1, RZ ;  /* 0xffffffff00007810 */ /* 0x002fe20007ffe0ff */
[----:B------:R-:W-:Y:S05]  /*24e90*/  BRA.DIV ~URZ, `(.L_x_4660) ;  /* 0x000020727f007947 */ /* 0x000fea000b800000 */
[----:B------:R1:W3:Y:S02]  /*24ea0*/  SHFL.IDX PT, R13, R4, R0, 0x1f ;  /* 0x00001f00040d7589 */ /* 0x0002e400000e0000 */
.L_x_4659:
[----:B------:R-:W-:Y:S05]  /*24eb0*/  BSYNC B0 ;  /* 0x0000000000007941 */ /* 0x000fea0003800000 */
.L_x_4658:
[----:B----4-:R-:W-:Y:S01]  /*24ec0*/  ISETP.NE.AND P0, PT, R7, 0x1, PT ;  /* 0x000000010700780c */ /* 0x010fe20003f05270 */
[----:B---3--:R-:W-:Y:S01]  /*24ed0*/  IMAD R248, R13, c[0x0][0x538], R12 ;  /* 0x00014e000df87a24 */ /* 0x008fe200078e020c */
[----:B------:R-:W-:Y:S04]  /*24ee0*/  BSSY B0, `(.L_x_4661) ;  /* 0x0000084000007945 */ /* 0x000fe80003800000 */
[----:B-1----:R-:W-:-:S07]  /*24ef0*/  IADD3 R6, -R248, R10, RZ ;  /* 0x0000000af8067210 */ /* 0x002fce0007ffe1ff */
        /* <DEDUP_REMOVED lines=63> */
.L_x_4662:
        /* <DEDUP_REMOVED lines=67> */
.L_x_4663:
[----:B------:R-:W-:Y:S05]  /*25720*/  BSYNC B0 ;  /* 0x0000000000007941 */ /* 0x000fea0003800000 */
.L_x_4661:
[----:B------:R-:W-:-:S04]  /*25730*/  LOP3.LUT R2, RZ, R2, RZ, 0x33, !PT ;  /* 0x00000002ff027212 */ /* 0x000fc800078e33ff */
[----:B------:R-:W-:Y:S01]  /*25740*/  IADD3 R249, R2, R8, RZ ;  /* 0x0000000802f97210 */ /* 0x000fe20007ffe0ff */
[----:B------:R-:W-:Y:S05]  /*25750*/  BRA `(.L_x_4664) ;  /* 0x0000004000007947 */ /* 0x000fea0003800000 */
.L_x_4652:
[----:B------:R-:W-:Y:S01]  /*25760*/  IMAD.MOV.U32 R248, RZ, RZ, R10 ;  /* 0x000000fffff87224 */ /* 0x000fe200078e000a */
[----:B------:R-:W-:Y:S01]  /*25770*/  MOV R250, RZ ;  /* 0x000000ff00fa7202 */ /* 0x000fe20000000f00 */
[----:B------:R-:W-:Y:S01]  /*25780*/  IMAD.MOV.U32 R249, RZ, RZ, RZ ;  /* 0x000000fffff97224 */ /* 0x000fe200078e00ff */
[----:B------:R-:W-:Y:S02]  /*25790*/  MOV R251, c[0x0][0x53c] ;  /* 0x00014f0000fb7a02 */ /* 0x000fe40000000f00 */
.L_x_4664:
[----:B------:R-:W-:Y:S05]  /*257a0*/  BSYNC B1 ;  /* 0x0000000000017941 */ /* 0x000fea0003800000 */
.L_x_4650:
[----:B------:R-:W-:Y:S01]  /*257b0*/  WARPSYNC 0xffffffff ;  /* 0xffffffff00007948 */ /* 0x000fe20003800000 */
[----:B------:R-:W-:Y:S01]  /*257c0*/  BAR.SYNC.DEFER_BLOCKING 0x4, 0x100 ;  /* 0x0104000000007b1d */ /* 0x000fe20000010000 */
[----:B------:R-:W-:-:S13]  /*257d0*/  ISETP.NE.AND P0, PT, R14, RZ, PT ;  /* 0x000000ff0e00720c */ /* 0x000fda0003f05270 */
[----:B------:R1:W-:Y:S04]  /*257e0*/  @!P0 STS.128 [0x20080], R248 ;  /* 0x020080f8ff008388 */ /* 0x0003e80000000c00 */
[----:B------:R-:W-:Y:S06]  /*257f0*/  BAR.ARV 0x5, 0x100 ;  /* 0x0144000000007b1d */ /* 0x000fec0000002000 */
.L_x_4645:
[----:B----4-:R-:W-:-:S13]  /*25800*/  ISETP.GE.AND P0, PT, R251, c[0x0][0x53c], PT ;  /* 0x00014f00fb007a0c */ /* 0x010fda0003f06270 */
[----:B-123--:R-:W-:Y:S01]  /*25810*/  @P0 CALL.REL.NOINC `(.L_x_4665) ;  /* 0x0000001000000944 */ /* 0x00efe20003c00000 */
[----:B------:R-:W-:Y:S05]  /*25820*/  BRA `(.L_x_4666) ;  /* 0xfffdc0b000007947 */ /* 0x000fea000383ffff */
.L_x_4665:
[----:B------:R-:W-:Y:S05]  /*25830*/  EXIT ;  /* 0x000000000000794d */ /* 0x000fea0003800000 */
.L_x_4400:
[----:B------:R-:W-:Y:S01]  /*25840*/  IMAD.MOV.U32 R0, RZ, RZ, R5 ;  /* 0x000000ffff007224 */ /* 0x000fe200078e0005 */
[----:B------:R-:W-:Y:S02]  /*25850*/  MOV R2, 0x1 ;  /* 0x0000000100027802 */ /* 0x000fe40000000f00 */
[----:B------:R-:W-:Y:S02]  /*25860*/  MOV R3, 0x25880 ;  /* 0x0002588000037802 */ /* 0x000fe40000000f00 */
[----:B--2---:R-:W-:Y:S05]  /*25870*/  CALL.REL.NOINC `($__internal_92_$__cuda_sm70_shflsync_up_p) ;  /* 0x000017a000007944 */ /* 0x004fea0003c00000 */
[----:B------:R-:W-:Y:S01]  /*25880*/  MOV R0, R4 ;  /* 0x0000000400007202 */ /* 0x000fe20000000f00 */
[----:B------:R-:W-:Y:S05]  /*25890*/  BRA `(.L_x_4667) ;  /* 0xfffdabc000007947 */ /* 0x000fea000383ffff */
.L_x_4401:
[----:B------:R-:W-:Y:S01]  /*258a0*/  IMAD.MOV.U32 R0, RZ, RZ, R5 ;  /* 0x000000ffff007224 */ /* 0x000fe200078e0005 */
[----:B------:R-:W-:Y:S02]  /*258b0*/  MOV R2, 0x2 ;  /* 0x0000000200027802 */ /* 0x000fe40000000f00 */
[----:B------:R-:W-:Y:S02]  /*258c0*/  MOV R3, 0x258e0 ;  /* 0x000258e000037802 */ /* 0x000fe40000000f00 */
[----:B--2---:R-:W-:Y:S05]  /*258d0*/  CALL.REL.NOINC `($__internal_92_$__cuda_sm70_shflsync_up_p) ;  /* 0x0000174000007944 */ /* 0x004fea0003c00000 */
[----:B------:R-:W-:Y:S01]  /*258e0*/  SEL R0, R4, RZ, P4 ;  /* 0x000000ff04007207 */ /* 0x000fe20002000000 */
[----:B------:R-:W-:Y:S01]  /*258f0*/  IMAD.MOV.U32 R2, RZ, RZ, 0x4 ;  /* 0x00000004ff027424 */ /* 0x000fe200078e00ff */
[----:B------:R-:W-:-:S03]  /*25900*/  MOV R3, 0x25930 ;  /* 0x0002593000037802 */ /* 0x000fc60000000f00 */
[----:B------:R-:W-:Y:S02]  /*25910*/  IMAD.IADD R0, R5, 0x1, R0 ;  /* 0x0000000105007824 */ /* 0x000fe400078e0200 */
[----:B------:R-:W-:Y:S05]  /*25920*/  CALL.REL.NOINC `($__internal_92_$__cuda_sm70_shflsync_up_p) ;  /* 0x000016f000007944 */ /* 0x000fea0003c00000 */
        /* <DEDUP_REMOVED lines=12> */
[----:B------:R-:W-:Y:S02]  /*259f0*/  MOV R3, 0x1f ;  /* 0x0000001f00037802 */ /* 0x000fe40000000f00 */
[----:B------:R-:W-:Y:S01]  /*25a00*/  MOV R2, 0x25a40 ;  /* 0x00025a4000027802 */ /* 0x000fe20000000f00 */
[----:B------:R-:W-:-:S04]  /*25a10*/  IMAD.IADD R4, R0, 0x1, R4 ;  /* 0x0000000100047824 */ /* 0x000fc800078e0204 */
[----:B------:R-:W-:Y:S02]  /*25a20*/  IMAD.MOV.U32 R9, RZ, RZ, R4 ;  /* 0x000000ffff097224 */ /* 0x000fe400078e0004 */
[----:B------:R-:W-:Y:S05]  /*25a30*/  CALL.REL.NOINC `($__internal_91_$__cuda_sm70_shflsync_idx_p) ;  /* 0x0000159000007944 */ /* 0x000fea0003c00000 */
[----:B------:R-:W-:Y:S01]  /*25a40*/  MOV R0, R5 ;  /* 0x0000000500007202 */ /* 0x000fe20000000f00 */
[----:B------:R-:W-:Y:S05]  /*25a50*/  BRA `(.L_x_4668) ;  /* 0xfffdab0000007947 */ /* 0x000fea000383ffff */
.L_x_4403:
[----:B------:R-:W-:Y:S02]  /*25a60*/  SEL R0, RZ, 0x1, P0 ;  /* 0x00000001ff007807 */ /* 0x000fe40000000000 */
[----:B------:R-:W-:Y:S02]  /*25a70*/  MOV R2, 0x25a90 ;  /* 0x00025a9000027802 */ /* 0x000fe40000000f00 */
[----:B--2---:R-:W-:Y:S05]  /*25a80*/  CALL.REL.NOINC `($__internal_93_$__cuda_sm70_votesync_ballot) ;  /* 0x0000160000007944 */ /* 0x004fea0003c00000 */
[----:B------:R-:W-:Y:S01]  /*25a90*/  MOV R11, R0 ;  /* 0x00000000000b7202 */ /* 0x000fe20000000f00 */
[----:B------:R-:W-:Y:S05]  /*25aa0*/  BRA `(.L_x_4669) ;  /* 0xfffdab4000007947 */ /* 0x000fea000383ffff */
.L_x_4404:
[----:B------:R-:W-:Y:S01]  /*25ab0*/  IMAD.MOV.U32 R9, RZ, RZ, R10 ;  /* 0x000000ffff097224 */ /* 0x000fe200078e000a */
[----:B------:R-:W-:Y:S01]  /*25ac0*/  MOV R5, R0 ;  /* 0x0000000000057202 */ /* 0x000fe20000000f00 */
[----:B------:R-:W-:Y:S01]  /*25ad0*/  IMAD.MOV.U32 R3, RZ, RZ, 0x1f ;  /* 0x0000001fff037424 */ /* 0x000fe200078e00ff */
[----:B------:R-:W-:Y:S02]  /*25ae0*/  MOV R2, 0x25b00 ;  /* 0x00025b0000027802 */ /* 0x000fe40000000f00 */
[----:B------:R-:W-:Y:S05]  /*25af0*/  CALL.REL.NOINC `($__internal_91_$__cuda_sm70_shflsync_idx_p) ;  /* 0x000014d000007944 */ /* 0x000fea0003c00000 */
[----:B------:R-:W-:Y:S01]  /*25b00*/  IMAD.MOV.U32 R249, RZ, RZ, R5 ;  /* 0x000000fffff97224 */ /* 0x000fe200078e0005 */
[----:B------:R-:W-:Y:S01]  /*25b10*/  MOV R9, R8 ;  /* 0x0000000800097202 */ /* 0x000fe20000000f00 */
[----:B------:R-:W-:Y:S01]  /*25b20*/  IMAD.MOV.U32 R6, RZ, RZ, RZ ;  /* 0x000000ffff067224 */ /* 0x000fe200078e00ff */
[----:B------:R-:W-:Y:S01]  /*25b30*/  MOV R5, R0 ;  /* 0x0000000000057202 */ /* 0x000fe20000000f00 */
[----:B------:R-:W-:Y:S01]  /*25b40*/  IMAD.MOV.U32 R3, RZ, RZ, 0x1f ;  /* 0x0000001fff037424 */ /* 0x000fe200078e00ff */
[----:B------:R-:W-:-:S02]  /*25b50*/  MOV R2, 0x25b70 ;  /* 0x00025b7000027802 */ /* 0x000fc40000000f00 */
[----:B------:R-:W-:Y:S05]  /*25b60*/  CALL.REL.NOINC `($__internal_91_$__cuda_sm70_shflsync_idx_p) ;  /* 0x0000146000007944 */ /* 0x000fea0003c00000 */
[----:B------:R-:W-:Y:S01]  /*25b70*/  MOV R10, R5 ;  /* 0x00000005000a7202 */ /* 0x000fe20000000f00 */
[----:B------:R-:W-:Y:S05]  /*25b80*/  BRA `(.L_x_4670) ;  /* 0xfffdaac000007947 */ /* 0x000fea000383ffff */
.L_x_4407:
[----:B------:R-:W-:Y:S01]  /*25b90*/  IMAD.MOV.U32 R9, RZ, RZ, R4 ;  /* 0x000000ffff097224 */ /* 0x000fe200078e0004 */
[----:B------:R-:W-:-:S02]  /*25ba0*/  MOV R3, 0x1f ;  /* 0x0000001f00037802 */ /* 0x000fc40000000f00 */
[----:B------:R-:W-:Y:S02]  /*25bb0*/  MOV R2, 0x25bd0 ;  /* 0x00025bd000027802 */ /* 0x000fe40000000f00 */
[----:B-123--:R-:W-:Y:S05]  /*25bc0*/  CALL.REL.NOINC `($__internal_91_$__cuda_sm70_shflsync_idx_p) ;  /* 0x0000140000007944 */ /* 0x00efea0003c00000 */
[----:B------:R-:W-:Y:S01]  /*25bd0*/  MOV R6, R5 ;  /* 0x0000000500067202 */ /* 0x000fe20000000f00 */
[----:B------:R-:W-:Y:S05]  /*25be0*/  BRA `(.L_x_4406) ;  /* 0xfffdaac000007947 */ /* 0x000fea000383ffff */
.L_x_4478:
[----:B------:R-:W-:Y:S01]  /*25bf0*/  IMAD.MOV.U32 R9, RZ, RZ, R12 ;  /* 0x000000ffff097224 */ /* 0x000fe200078e000c */
[----:B------:R-:W-:Y:S01]  /*25c00*/  MOV R5, RZ ;  /* 0x000000ff00057202 */ /* 0x000fe20000000f00 */
[----:B------:R-:W-:Y:S01]  /*25c10*/  IMAD.MOV.U32 R3, RZ, RZ, 0x181f ;  /* 0x0000181fff037424 */ /* 0x000fe200078e00ff */
[----:B------:R-:W-:Y:S02]  /*25c20*/  MOV R2, 0x25c40 ;  /* 0x00025c4000027802 */ /* 0x000fe40000000f00 */
[----:B-1---5:R-:W-:Y:S05]  /*25c30*/  CALL.REL.NOINC `($__internal_91_$__cuda_sm70_shflsync_idx_p) ;  /* 0x0000139000007944 */ /* 0x022fea0003c00000 */
[----:B------:R-:W-:Y:S01]  /*25c40*/  MOV R4, R5 ;  /* 0x0000000500047202 */ /* 0x000fe20000000f00 */
[----:B------:R-:W-:Y:S05]  /*25c50*/  BRA `(.L_x_4671) ;  /* 0xfffe41e000007947 */ /* 0x000fea000383ffff */
.L_x_4479:
[----:B------:R-:W-:Y:S01]  /*25c60*/  IMAD.MOV.U32 R9, RZ, RZ, R16 ;  /* 0x000000ffff097224 */ /* 0x000fe200078e0010 */
[----:B------:R-:W-:Y:S01]  /*25c70*/  MOV R5, RZ ;  /* 0x000000ff00057202 */ /* 0x000fe20000000f00 */
[----:B------:R-:W-:Y:S01]  /*25c80*/  IMAD.MOV.U32 R3, RZ, RZ, 0x181f ;  /* 0x0000181fff037424 */ /* 0x000fe200078e00ff */
[----:B------:R-:W-:Y:S02]  /*25c90*/  MOV R2, 0x25cb0 ;  /* 0x00025cb000027802 */ /* 0x000fe40000000f00 */
[----:B-123-5:R-:W-:Y:S05]  /*25ca0*/  CALL.REL.NOINC `($__internal_91_$__cuda_sm70_shflsync_idx_p) ;  /* 0x0000132000007944 */ /* 0x02efea0003c00000 */
[----:B------:R-:W-:Y:S01]  /*25cb0*/  MOV R2, R5 ;  /* 0x0000000500027202 */ /* 0x000fe20000000f00 */
[----:B------:R-:W-:Y:S05]  /*25cc0*/  BRA `(.L_x_4672) ;  /* 0xfffe419000007947 */ /* 0x000fea000383ffff */
.L_x_4482:
[----:B-1----:R-:W-:Y:S01]  /*25cd0*/  IMAD.MOV.U32 R9, RZ, RZ, R12 ;  /* 0x000000ffff097224 */ /* 0x002fe200078e000c */
[----:B------:R-:W-:Y:S01]  /*25ce0*/  MOV R5, 0x1 ;  /* 0x0000000100057802 */ /* 0x000fe20000000f00 */
[----:B------:R-:W-:Y:S01]  /*25cf0*/  IMAD.MOV.U32 R3, RZ, RZ, 0x181f ;  /* 0x0000181fff037424 */ /* 0x000fe200078e00ff */
[----:B------:R-:W-:-:S02]  /*25d00*/  MOV R2, 0x25d20 ;  /* 0x00025d2000027802 */ /* 0x000fc40000000f00 */
[----:B--2345:R-:W-:Y:S05]  /*25d10*/  CALL.REL.NOINC `($__internal_91_$__cuda_sm70_shflsync_idx_p) ;  /* 0x000012b000007944 */ /* 0x03cfea0003c00000 */
[----:B------:R-:W-:Y:S01]  /*25d20*/  IMAD.MOV.U32 R4, RZ, RZ, R5 ;  /* 0x000000ffff047224 */ /* 0x000fe200078e0005 */
[----:B------:R-:W-:Y:S01]  /*25d30*/  MOV R5, 0x1 ;  /* 0x0000000100057802 */ /* 0x000fe20000000f00 */
[----:B------:R-:W-:Y:S01]  /*25d40*/  IMAD.MOV.U32 R9, RZ, RZ, R16 ;  /* 0x000000ffff097224 */ /* 0x000fe200078e0010 */
[----:B------:R-:W-:-:S02]  /*25d50*/  MOV R3, 0x181f ;  /* 0x0000181f00037802 */ /* 0x000fc40000000f00 */
[----:B------:R-:W-:Y:S02]  /*25d60*/  MOV R2, 0x25d80 ;  /* 0x00025d8000027802 */ /* 0x000fe40000000f00 */
[----:B------:R-:W-:Y:S05]  /*25d70*/  CALL.REL.NOINC `($__internal_91_$__cuda_sm70_shflsync_idx_p) ;  /* 0x0000125000007944 */ /* 0x000fea0003c00000 */
[----:B------:R-:W-:Y:S01]  /*25d80*/  MOV R2, R5 ;  /* 0x0000000500027202 */ /* 0x000fe20000000f00 */
[----:B------:R-:W-:Y:S05]  /*25d90*/  BRA `(.L_x_4673) ;  /* 0xfffe429000007947 */ /* 0x000fea000383ffff */
.L_x_4485:
[----:B-1----:R-:W-:Y:S01]  /*25da0*/  IMAD.MOV.U32 R9, RZ, RZ, R12 ;  /* 0x000000ffff097224 */ /* 0x002fe200078e000c */
[----:B------:R-:W-:Y:S01]  /*25db0*/  MOV R5, 0x2 ;  /* 0x0000000200057802 */ /* 0x000fe20000000f00 */
[----:B------:R-:W-:Y:S01]  /*25dc0*/  IMAD.MOV.U32 R3, RZ, RZ, 0x181f ;  /* 0x0000181fff037424 */ /* 0x000fe200078e00ff */
[----:B------:R-:W-:Y:S02]  /*25dd0*/  MOV R2, 0x25df0 ;  /* 0x00025df000027802 */ /* 0x000fe40000000f00 */
[----:B--2345:R-:W-:Y:S05]  /*25de0*/  CALL.REL.NOINC `($__internal_91_$__cuda_sm70_shflsync_idx_p) ;  /* 0x000011e000007944 */ /* 0x03cfea0003c00000 */
[----:B------:R-:W-:Y:S01]  /*25df0*/  MOV R4, R5 ;  /* 0x0000000500047202 */ /* 0x000fe20000000f00 */
[----:B------:R-:W-:Y:S05]  /*25e00*/  BRA `(.L_x_4674) ;  /* 0xfffe43a000007947 */ /* 0x000fea000383ffff */
.L_x_4486:
[----:B-1----:R-:W-:Y:S01]  /*25e10*/  IMAD.MOV.U32 R9, RZ, RZ, R16 ;  /* 0x000000ffff097224 */ /* 0x002fe200078e0010 */
[----:B------:R-:W-:Y:S01]  /*25e20*/  MOV R5, 0x2 ;  /* 0x0000000200057802 */ /* 0x000fe20000000f00 */
[----:B------:R-:W-:Y:S01]  /*25e30*/  IMAD.MOV.U32 R3, RZ, RZ, 0x181f ;  /* 0x0000181fff037424 */ /* 0x000fe200078e00ff */
[----:B------:R-:W-:Y:S02]  /*25e40*/  MOV R2, 0x25e60 ;  /* 0x00025e6000027802 */ /* 0x000fe40000000f00 */
[----:B--2345:R-:W-:Y:S05]  /*25e50*/  CALL.REL.NOINC `($__internal_91_$__cuda_sm70_shflsync_idx_p) ;  /* 0x0000117000007944 */ /* 0x03cfea0003c00000 */
[----:B------:R-:W-:Y:S01]  /*25e60*/  MOV R2, R5 ;  /* 0x0000000500027202 */ /* 0x000fe20000000f00 */
[----:B------:R-:W-:Y:S05]  /*25e70*/  BRA `(.L_x_4675) ;  /* 0xfffe435000007947 */ /* 0x000fea000383ffff */
.L_x_4489:
[----:B--2---:R-:W-:Y:S01]  /*25e80*/  IMAD.MOV.U32 R9, RZ, RZ, R12 ;  /* 0x000000ffff097224 */ /* 0x004fe200078e000c */
[----:B------:R-:W-:Y:S01]  /*25e90*/  MOV R5, 0x3 ;  /* 0x0000000300057802 */ /* 0x000fe20000000f00 */
[----:B------:R-:W-:Y:S01]  /*25ea0*/  IMAD.MOV.U32 R3, RZ, RZ, 0x181f ;  /* 0x0000181fff037424 */ /* 0x000fe200078e00ff */
[----:B------:R-:W-:-:S02]  /*25eb0*/  MOV R2, 0x25ed0 ;  /* 0x00025ed000027802 */ /* 0x000fc40000000f00 */
[----:B-1-345:R-:W-:Y:S05]  /*25ec0*/  CALL.REL.NOINC `($__internal_91_$__cuda_sm70_shflsync_idx_p) ;  /* 0x0000110000007944 */ /* 0x03afea0003c00000 */
        /* <DEDUP_REMOVED lines=8> */
.L_x_4604:
[----:B------:R-:W-:Y:S01]  /*25f50*/  IMAD.MOV.U32 R2, RZ, RZ, R222 ;  /* 0x000000ffff027224 */ /* 0x000fe200078e00de */
[----:B------:R-:W-:Y:S02]  /*25f60*/  MOV R5, 0x2 ;  /* 0x0000000200057802 */ /* 0x000fe40000000f00 */
[----:B------:R-:W-:Y:S02]  /*25f70*/  MOV R3, 0x25f90 ;  /* 0x00025f9000037802 */ /* 0x000fe40000000f00 */
[----:B------:R-:W-:Y:S05]  /*25f80*/  CALL.REL.NOINC `($__internal_90_$__cuda_sm70_shflsync_bfly_p) ;  /* 0x00000ff000007944 */ /* 0x000fea0003c00000 */
[----:B------:R-:W-:Y:S01]  /*25f90*/  MOV R0, R5 ;  /* 0x0000000500007202 */ /* 0x000fe20000000f00 */
[----:B------:R-:W-:Y:S05]  /*25fa0*/  BRA `(.L_x_4677) ;  /* 0xffff9b5000007947 */ /* 0x000fea000383ffff */
.L_x_4605:
[----:B------:R-:W-:Y:S01]  /*25fb0*/  IMAD.MOV.U32 R2, RZ, RZ, R0 ;  /* 0x000000ffff027224 */ /* 0x000fe200078e0000 */
[----:B------:R-:W-:Y:S02]  /*25fc0*/  MOV R5, 0x1 ;  /* 0x0000000100057802 */ /* 0x000fe40000000f00 */
[----:B------:R-:W-:Y:S02]  /*25fd0*/  MOV R3, 0x25ff0 ;  /* 0x00025ff000037802 */ /* 0x000fe40000000f00 */
[----:B-1----:R-:W-:Y:S05]  /*25fe0*/  CALL.REL.NOINC `($__internal_90_$__cuda_sm70_shflsync_bfly_p) ;  /* 0x00000f9000007944 */ /* 0x002fea0003c00000 */
[----:B------:R-:W-:Y:S01]  /*25ff0*/  FADD.FTZ R0, R0, R5 ;  /* 0x0000000500007221 */ /* 0x000fe20000010000 */
[----:B------:R-:W-:Y:S02]  /*26000*/  MOV R2, R228 ;  /* 0x000000e400027202 */ /* 0x000fe40000000f00 */
[----:B------:R-:W-:-:S02]  /*26010*/  MOV R5, 0x2 ;  /* 0x0000000200057802 */ /* 0x000fc40000000f00 */
[----:B------:R-:W-:Y:S02]  /*26020*/  MOV R3, 0x26040 ;  /* 0x0002604000037802 */ /* 0x000fe40000000f00 */
[----:B------:R-:W-:Y:S05]  /*26030*/  CALL.REL.NOINC `($__internal_90_$__cuda_sm70_shflsync_bfly_p) ;  /* 0x00000f4000007944 */ /* 0x000fea0003c00000 */
[----:B------:R-:W-:Y:S01]  /*26040*/  FADD.FTZ R4, R228, R5 ;  /* 0x00000005e4047221 */ /* 0x000fe20000010000 */
[----:B------:R-:W-:Y:S02]  /*26050*/  MOV R5, 0x1 ;  /* 0x0000000100057802 */ /* 0x000fe40000000f00 */
[----:B------:R-:W-:Y:S02]  /*26060*/  MOV R3, 0x26090 ;  /* 0x0002609000037802 */ /* 0x000fe40000000f00 */
[----:B------:R-:W-:Y:S02]  /*26070*/  MOV R2, R4 ;  /* 0x0000000400027202 */ /* 0x000fe40000000f00 */
[----:B------:R-:W-:Y:S05]  /*26080*/  CALL.REL.NOINC `($__internal_90_$__cuda_sm70_shflsync_bfly_p) ;  /* 0x00000ef000007944 */ /* 0x000fea0003c00000 */
[----:B------:R-:W-:Y:S01]  /*26090*/  MOV R3, R5 ;  /* 0x0000000500037202 */ /* 0x000fe20000000f00 */
[----:B------:R-:W-:Y:S05]  /*260a0*/  BRA `(.L_x_4678) ;  /* 0xffff9ac000007947 */ /* 0x000fea000383ffff */
.L_x_4612:
[----:B--234-:R-:W-:Y:S01]  /*260b0*/  IMAD.MOV.U32 R9, RZ, RZ, R14 ;  /* 0x000000ffff097224 */ /* 0x01cfe200078e000e */
[----:B------:R-:W-:Y:S01]  /*260c0*/  MOV R5, RZ ;  /* 0x000000ff00057202 */ /* 0x000fe20000000f00 */
[----:B------:R-:W-:Y:S01]  /*260d0*/  IMAD.MOV.U32 R3, RZ, RZ, 0x181f ;  /* 0x0000181fff037424 */ /* 0x000fe200078e00ff */
[----:B------:R-:W-:Y:S02]  /*260e0*/  MOV R2, 0x26100 ;  /* 0x0002610000027802 */ /* 0x000fe40000000f00 */
[----:B-1----:R-:W-:Y:S05]  /*260f0*/  CALL.REL.NOINC `($__internal_91_$__cuda_sm70_shflsync_idx_p) ;  /* 0x00000ed000007944 */ /* 0x002fea0003c00000 */
[----:B------:R-:W-:Y:S01]  /*26100*/  MOV R4, R5 ;  /* 0x0000000500047202 */ /* 0x000fe20000000f00 */
[----:B------:R-:W-:Y:S05]  /*26110*/  BRA `(.L_x_4679) ;  /* 0xffffb6c000007947 */ /* 0x000fea000383ffff */
.L_x_4613:
[----:B------:R-:W-:Y:S01]  /*26120*/  IMAD.MOV.U32 R9, RZ, RZ, R15 ;  /* 0x000000ffff097224 */ /* 0x000fe200078e000f */
[----:B------:R-:W-:Y:S01]  /*26130*/  MOV R5, RZ ;  /* 0x000000ff00057202 */ /* 0x000fe20000000f00 */
[----:B------:R-:W-:Y:S01]  /*26140*/  IMAD.MOV.U32 R3, RZ, RZ, 0x181f ;  /* 0x0000181fff037424 */ /* 0x000fe200078e00ff */
[----:B------:R-:W-:-:S02]  /*26150*/  MOV R2, 0x26170 ;  /* 0x0002617000027802 */ /* 0x000fc40000000f00 */
[----:B-123--:R-:W-:Y:S05]  /*26160*/  CALL.REL.NOINC `($__internal_91_$__cuda_sm70_shflsync_idx_p) ;  /* 0x00000e6000007944 */ /* 0x00efea0003c00000 */
[----:B------:R-:W-:Y:S01]  /*26170*/  MOV R2, R5 ;  /* 0x0000000500027202 */ /* 0x000fe20000000f00 */
[----:B------:R-:W-:Y:S05]  /*26180*/  BRA `(.L_x_4680) ;  /* 0xffffb67000007947 */ /* 0x000fea000383ffff */
.L_x_4616:
[----:B--2---:R-:W-:Y:S01]  /*26190*/  IMAD.MOV.U32 R9, RZ, RZ, R14 ;  /* 0x000000ffff097224 */ /* 0x004fe200078e000e */
[----:B------:R-:W-:Y:S01]  /*261a0*/  MOV R5, 0x1 ;  /* 0x0000000100057802 */ /* 0x000fe20000000f00 */
[----:B------:R-:W-:Y:S01]  /*261b0*/  IMAD.MOV.U32 R3, RZ, RZ, 0x181f ;  /* 0x0000181fff037424 */ /* 0x000fe200078e00ff */
[----:B------:R-:W-:-:S02]  /*261c0*/  MOV R2, 0x261e0 ;  /* 0x000261e000027802 */ /* 0x000fc40000000f00 */
[----:B-1-34-:R-:W-:Y:S05]  /*261d0*/  CALL.REL.NOINC `($__internal_91_$__cuda_sm70_shflsync_idx_p) ;  /* 0x00000df000007944 */ /* 0x01afea0003c00000 */
        /* <DEDUP_REMOVED lines=8> */
.L_x_4619:
[----:B--2---:R-:W-:Y:S01]  /*26260*/  IMAD.MOV.U32 R9, RZ, RZ, R14 ;  /* 0x000000ffff097224 */ /* 0x004fe200078e000e */
[----:B------:R-:W-:Y:S01]  /*26270*/  MOV R5, 0x2 ;  /* 0x0000000200057802 */ /* 0x000fe20000000f00 */
[----:B------:R-:W-:Y:S01]  /*26280*/  IMAD.MOV.U32 R3, RZ, RZ, 0x181f ;  /* 0x0000181fff037424 */ /* 0x000fe200078e00ff */
[----:B------:R-:W-:Y:S02]  /*26290*/  MOV R2, 0x262b0 ;  /* 0x000262b000027802 */ /* 0x000fe40000000f00 */
[----:B-1-34-:R-:W-:Y:S05]  /*262a0*/  CALL.REL.NOINC `($__internal_91_$__cuda_sm70_shflsync_idx_p) ;  /* 0x00000d2000007944 */ /* 0x01afea0003c00000 */
[----:B------:R-:W-:Y:S01]  /*262b0*/  MOV R4, R5 ;  /* 0x0000000500047202 */ /* 0x000fe20000000f00 */
[----:B------:R-:W-:Y:S05]  /*262c0*/  BRA `(.L_x_4682) ;  /* 0xffffb88000007947 */ /* 0x000fea000383ffff */
.L_x_4620:
[----:B--2---:R-:W-:Y:S01]  /*262d0*/  IMAD.MOV.U32 R9, RZ, RZ, R15 ;  /* 0x000000ffff097224 */ /* 0x004fe200078e000f */
[----:B------:R-:W-:Y:S01]  /*262e0*/  MOV R5, 0x2 ;  /* 0x0000000200057802 */ /* 0x000fe20000000f00 */
[----:B------:R-:W-:Y:S01]  /*262f0*/  IMAD.MOV.U32 R3, RZ, RZ, 0x181f ;  /* 0x0000181fff037424 */ /* 0x000fe200078e00ff */
[----:B------:R-:W-:Y:S02]  /*26300*/  MOV R2, 0x26320 ;  /* 0x0002632000027802 */ /* 0x000fe40000000f00 */
[----:B-1-34-:R-:W-:Y:S05]  /*26310*/  CALL.REL.NOINC `($__internal_91_$__cuda_sm70_shflsync_idx_p) ;  /* 0x00000cb000007944 */ /* 0x01afea0003c00000 */
[----:B------:R-:W-:Y:S01]  /*26320*/  MOV R2, R5 ;  /* 0x0000000500027202 */ /* 0x000fe20000000f00 */
[----:B------:R-:W-:Y:S05]  /*26330*/  BRA `(.L_x_4683) ;  /* 0xffffb83000007947 */ /* 0x000fea000383ffff */
.L_x_4623:
[----:B---3--:R-:W-:Y:S01]  /*26340*/  IMAD.MOV.U32 R9, RZ, RZ, R14 ;  /* 0x000000ffff097224 */ /* 0x008fe200078e000e */
[----:B------:R-:W-:Y:S01]  /*26350*/  MOV R5, 0x3 ;  /* 0x0000000300057802 */ /* 0x000fe20000000f00 */
[----:B------:R-:W-:Y:S01]  /*26360*/  IMAD.MOV.U32 R3, RZ, RZ, 0x181f ;  /* 0x0000181fff037424 */ /* 0x000fe200078e00ff */
[----:B----4-:R-:W-:-:S02]  /*26370*/  MOV R2, 0x26390 ;  /* 0x0002639000027802 */ /* 0x010fc40000000f00 */
[----:B-12---:R-:W-:Y:S05]  /*26380*/  CALL.REL.NOINC `($__internal_91_$__cuda_sm70_shflsync_idx_p) ;  /* 0x00000c4000007944 */ /* 0x006fea0003c00000 */
        /* <DEDUP_REMOVED lines=8> */
.L_x_4625:
[----:B------:R-:W-:Y:S01]  /*26410*/  IMAD.MOV.U32 R9, RZ, RZ, R16 ;  /* 0x000000ffff097224 */ /* 0x000fe200078e0010 */
[----:B------:R-:W-:Y:S01]  /*26420*/  MOV R5, RZ ;  /* 0x000000ff00057202 */ /* 0x000fe20000000f00 */
[----:B------:R-:W-:Y:S01]  /*26430*/  IMAD.MOV.U32 R3, RZ, RZ, 0x1c1f ;  /* 0x00001c1fff037424 */ /* 0x000fe200078e00ff */
[----:B------:R-:W-:Y:S02]  /*26440*/  MOV R2, 0x26460 ;  /* 0x0002646000027802 */ /* 0x000fe40000000f00 */
[----:B------:R-:W-:Y:S05]  /*26450*/  CALL.REL.NOINC `($__internal_91_$__cuda_sm70_shflsync_idx_p) ;  /* 0x00000b7000007944 */ /* 0x000fea0003c00000 */
[----:B------:R-:W-:Y:S01]  /*26460*/  MOV R4, R5 ;  /* 0x0000000500047202 */ /* 0x000fe20000000f00 */
[----:B------:R-:W-:Y:S05]  /*26470*/  BRA `(.L_x_4685) ;  /* 0xffffbbf000007947 */ /* 0x000fea000383ffff */
.L_x_4626:
[----:B------:R-:W-:Y:S01]  /*26480*/  IMAD.MOV.U32 R9, RZ, RZ, R17 ;  /* 0x000000ffff097224 */ /* 0x000fe200078e0011 */
[----:B------:R-:W-:Y:S01]  /*26490*/  MOV R5, RZ ;  /* 0x000000ff00057202 */ /* 0x000fe20000000f00 */
[----:B------:R-:W-:Y:S01]  /*264a0*/  IMAD.MOV.U32 R3, RZ, RZ, 0x1c1f ;  /* 0x00001c1fff037424 */ /* 0x000fe200078e00ff */
[----:B------:R-:W-:Y:S02]  /*264b0*/  MOV R2, 0x264d0 ;  /* 0x000264d000027802 */ /* 0x000fe40000000f00 */
[----:B-12---:R-:W-:Y:S05]  /*264c0*/  CALL.REL.NOINC `($__internal_91_$__cuda_sm70_shflsync_idx_p) ;  /* 0x00000b0000007944 */ /* 0x006fea0003c00000 */
[----:B------:R-:W-:Y:S01]  /*264d0*/  MOV R0, R5 ;  /* 0x0000000500007202 */ /* 0x000fe20000000f00 */
[----:B------:R-:W-:Y:S05]  /*264e0*/  BRA `(.L_x_4686) ;  /* 0xffffbba000007947 */ /* 0x000fea000383ffff */
.L_x_4629:
[----:B-1----:R-:W-:Y:S01]  /*264f0*/  IMAD.MOV.U32 R9, RZ, RZ, R16 ;  /* 0x000000ffff097224 */ /* 0x002fe200078e0010 */
[----:B------:R-:W-:Y:S01]  /*26500*/  MOV R5, 0x1 ;  /* 0x0000000100057802 */ /* 0x000fe20000000f00 */
[----:B------:R-:W-:Y:S01]  /*26510*/  IMAD.MOV.U32 R3, RZ, RZ, 0x1c1f ;  /* 0x00001c1fff037424 */ /* 0x000fe200078e00ff */
[----:B------:R-:W-:-:S02]  /*26520*/  MOV R2, 0x26540 ;  /* 0x0002654000027802 */ /* 0x000fc40000000f00 */
[----:B--234-:R-:W-:Y:S05]  /*26530*/  CALL.REL.NOINC `($__internal_91_$__cuda_sm70_shflsync_idx_p) ;  /* 0x00000a9000007944 */ /* 0x01cfea0003c00000 */
        /* <DEDUP_REMOVED lines=8> */
.L_x_4633:
[----:B------:R-:W-:Y:S01]  /*265c0*/  IMAD.MOV.U32 R9, RZ, RZ, R12 ;  /* 0x000000ffff097224 */ /* 0x000fe200078e000c */
[----:B------:R-:W-:Y:S01]  /*265d0*/  MOV R5, RZ ;  /* 0x000000ff00057202 */ /* 0x000fe20000000f00 */
[----:B------:R-:W-:Y:S01]  /*265e0*/  IMAD.MOV.U32 R3, RZ, RZ, 0x181f ;  /* 0x0000181fff037424 */ /* 0x000fe200078e00ff */
[----:B------:R-:W-:Y:S02]  /*265f0*/  MOV R2, 0x26610 ;  /* 0x0002661000027802 */ /* 0x000fe40000000f00 */
[----:B------:R-:W-:Y:S05]  /*26600*/  CALL.REL.NOINC `($__internal_91_$__cuda_sm70_shflsync_idx_p) ;  /* 0x000009c000007944 */ /* 0x000fea0003c00000 */
[----:B------:R-:W-:Y:S01]  /*26610*/  MOV R4, R5 ;  /* 0x0000000500047202 */ /* 0x000fe20000000f00 */
[----:B------:R-:W-:Y:S05]  /*26620*/  BRA `(.L_x_4688) ;  /* 0xffffdb8000007947 */ /* 0x000fea000383ffff */
.L_x_4634:
[----:B------:R-:W-:Y:S01]  /*26630*/  IMAD.MOV.U32 R9, RZ, RZ, R15 ;  /* 0x000000ffff097224 */ /* 0x000fe200078e000f */
[----:B------:R-:W-:Y:S01]  /*26640*/  MOV R5, RZ ;  /* 0x000000ff00057202 */ /* 0x000fe20000000f00 */
[----:B------:R-:W-:Y:S01]  /*26650*/  IMAD.MOV.U32 R3, RZ, RZ, 0x181f ;  /* 0x0000181fff037424 */ /* 0x000fe200078e00ff */
[----:B------:R-:W-:Y:S02]  /*26660*/  MOV R2, 0x26680 ;  /* 0x0002668000027802 */ /* 0x000fe40000000f00 */
[----:B-12---:R-:W-:Y:S05]  /*26670*/  CALL.REL.NOINC `($__internal_91_$__cuda_sm70_shflsync_idx_p) ;  /* 0x0000095000007944 */ /* 0x006fea0003c00000 */
[----:B------:R-:W-:Y:S01]  /*26680*/  MOV R2, R5 ;  /* 0x0000000500027202 */ /* 0x000fe20000000f00 */
[----:B------:R-:W-:Y:S05]  /*26690*/  BRA `(.L_x_4689) ;  /* 0xffffdb3000007947 */ /* 0x000fea000383ffff */
.L_x_4637:
[----:B--2---:R-:W-:Y:S01]  /*266a0*/  IMAD.MOV.U32 R9, RZ, RZ, R12 ;  /* 0x000000ffff097224 */ /* 0x004fe200078e000c */
[----:B------:R-:W-:Y:S01]  /*266b0*/  MOV R5, 0x1 ;  /* 0x0000000100057802 */ /* 0x000fe20000000f00 */
[----:B------:R-:W-:Y:S01]  /*266c0*/  IMAD.MOV.U32 R3, RZ, RZ, 0x181f ;  /* 0x0000181fff037424 */ /* 0x000fe200078e00ff */
[----:B----4-:R-:W-:-:S02]  /*266d0*/  MOV R2, 0x266f0 ;  /* 0x000266f000027802 */ /* 0x010fc40000000f00 */
[----:B-1-3--:R-:W-:Y:S05]  /*266e0*/  CALL.REL.NOINC `($__internal_91_$__cuda_sm70_shflsync_idx_p) ;  /* 0x000008e000007944 */ /* 0x00afea0003c00000 */
        /* <DEDUP_REMOVED lines=8> */
.L_x_4640:
[----:B-1----:R-:W-:Y:S01]  /*26770*/  IMAD.MOV.U32 R9, RZ, RZ, R12 ;  /* 0x000000ffff097224 */ /* 0x002fe200078e000c */
[----:B------:R-:W-:Y:S01]  /*26780*/  MOV R5, 0x2 ;  /* 0x0000000200057802 */ /* 0x000fe20000000f00 */
[----:B------:R-:W-:Y:S01]  /*26790*/  IMAD.MOV.U32 R3, RZ, RZ, 0x181f ;  /* 0x0000181fff037424 */ /* 0x000fe200078e00ff */
[----:B----4-:R-:W-:Y:S02]  /*267a0*/  MOV R2, 0x267c0 ;  /* 0x000267c000027802 */ /* 0x010fe40000000f00 */
[----:B--23--:R-:W-:Y:S05]  /*267b0*/  CALL.REL.NOINC `($__internal_91_$__cuda_sm70_shflsync_idx_p) ;  /* 0x0000081000007944 */ /* 0x00cfea0003c00000 */
[----:B------:R-:W-:Y:S01]  /*267c0*/  MOV R4, R5 ;  /* 0x0000000500047202 */ /* 0x000fe20000000f00 */
[----:B------:R-:W-:Y:S05]  /*267d0*/  BRA `(.L_x_4691) ;  /* 0xffffdd5000007947 */ /* 0x000fea000383ffff */
.L_x_4641:
[----:B------:R-:W-:Y:S01]  /*267e0*/  IMAD.MOV.U32 R9, RZ, RZ, R15 ;  /* 0x000000ffff097224 */ /* 0x000fe200078e000f */
[----:B------:R-:W-:Y:S01]  /*267f0*/  MOV R5, 0x2 ;  /* 0x0000000200057802 */ /* 0x000fe20000000f00 */
[----:B------:R-:W-:Y:S01]  /*26800*/  IMAD.MOV.U32 R3, RZ, RZ, 0x181f ;  /* 0x0000181fff037424 */ /* 0x000fe200078e00ff */
[----:B----4-:R-:W-:Y:S02]  /*26810*/  MOV R2, 0x26830 ;  /* 0x0002683000027802 */ /* 0x010fe40000000f00 */
[----:B-123--:R-:W-:Y:S05]  /*26820*/  CALL.REL.NOINC `($__internal_91_$__cuda_sm70_shflsync_idx_p) ;  /* 0x000007a000007944 */ /* 0x00efea0003c00000 */
[----:B------:R-:W-:Y:S01]  /*26830*/  MOV R2, R5 ;  /* 0x0000000500027202 */ /* 0x000fe20000000f00 */
[----:B------:R-:W-:Y:S05]  /*26840*/  BRA `(.L_x_4692) ;  /* 0xffffdd0000007947 */ /* 0x000fea000383ffff */
.L_x_4644:
        /* <DEDUP_REMOVED lines=13> */
.L_x_4646:
[----:B------:R-:W-:Y:S01]  /*26920*/  IMAD.MOV.U32 R9, RZ, RZ, R114 ;  /* 0x000000ffff097224 */ /* 0x000fe200078e0072 */
[----:B------:R-:W-:Y:S01]  /*26930*/  MOV R5, RZ ;  /* 0x000000ff00057202 */ /* 0x000fe20000000f00 */
[----:B------:R-:W-:Y:S01]  /*26940*/  IMAD.MOV.U32 R3, RZ, RZ, 0x1f ;  /* 0x0000001fff037424 */ /* 0x000fe200078e00ff */
[----:B------:R-:W-:Y:S02]  /*26950*/  MOV R2, 0x26970 ;  /* 0x0002697000027802 */ /* 0x000fe40000000f00 */
[----:B----4-:R-:W-:Y:S05]  /*26960*/  CALL.REL.NOINC `($__internal_91_$__cuda_sm70_shflsync_idx_p) ;  /* 0x0000066000007944 */ /* 0x010fea0003c00000 */
[----:B------:R-:W-:Y:S01]  /*26970*/  MOV R10, R5 ;  /* 0x00000005000a7202 */ /* 0x000fe20000000f00 */
[----:B------:R-:W-:Y:S05]  /*26980*/  BRA `(.L_x_4694) ;  /* 0xffffdf5000007947 */ /* 0x000fea000383ffff */
.L_x_4647:
[----:B------:R-:W-:Y:S01]  /*26990*/  IMAD.MOV.U32 R9, RZ, RZ, R114 ;  /* 0x000000ffff097224 */ /* 0x000fe200078e0072 */
[----:B------:R-:W-:Y:S01]  /*269a0*/  MOV R5, 0x1 ;  /* 0x0000000100057802 */ /* 0x000fe20000000f00 */
[----:B------:R-:W-:Y:S01]  /*269b0*/  IMAD.MOV.U32 R3, RZ, RZ, 0x1f ;  /* 0x0000001fff037424 */ /* 0x000fe200078e00ff */
[----:B------:R-:W-:Y:S02]  /*269c0*/  MOV R2, 0x269e0 ;  /* 0x000269e000027802 */ /* 0x000fe40000000f00 */
[----:B-12-4-:R-:W-:Y:S05]  /*269d0*/  CALL.REL.NOINC `($__internal_91_$__cuda_sm70_shflsync_idx_p) ;  /* 0x000005f000007944 */ /* 0x016fea0003c00000 */
[----:B------:R-:W-:Y:S01]  /*269e0*/  MOV R8, R5 ;  /* 0x0000000500087202 */ /* 0x000fe20000000f00 */
[----:B------:R-:W-:Y:S05]  /*269f0*/  BRA `(.L_x_4695) ;  /* 0xffffdf0000007947 */ /* 0x000fea000383ffff */
.L_x_4648:
[----:B------:R-:W-:Y:S02]  /*26a00*/  MOV R2, 0x1 ;  /* 0x0000000100027802 */ /* 0x000fe40000000f00 */
[----:B------:R-:W-:-:S02]  /*26a10*/  MOV R3, 0x26a30 ;  /* 0x00026a3000037802 */ /* 0x000fc40000000f00 */
[----:B-123--:R-:W-:Y:S05]  /*26a20*/  CALL.REL.NOINC `($__internal_92_$__cuda_sm70_shflsync_up_p) ;  /* 0x000005f000007944 */ /* 0x00efea0003c00000 */
[----:B------:R-:W-:Y:S05]  /*26a30*/  BRA `(.L_x_4696) ;  /* 0xffffdfe000007947 */ /* 0x000fea000383ffff */
.L_x_4649:
[----:B------:R-:W-:Y:S02]  /*26a40*/  MOV R2, 0x2 ;  /* 0x0000000200027802 */ /* 0x000fe40000000f00 */
[----:B------:R-:W-:-:S02]  /*26a50*/  MOV R3, 0x26a70 ;  /* 0x00026a7000037802 */ /* 0x000fc40000000f00 */
[----:B-12---:R-:W-:Y:S05]  /*26a60*/  CALL.REL.NOINC `($__internal_92_$__cuda_sm70_shflsync_up_p) ;  /* 0x000005b000007944 */ /* 0x006fea0003c00000 */
[----:B------:R-:W-:Y:S01]  /*26a70*/  SEL R3, R4, RZ, P1 ;  /* 0x000000ff04037207 */ /* 0x000fe20000800000 */
[----:B------:R-:W-:-:S04]  /*26a80*/  IMAD.MOV.U32 R2, RZ, RZ, 0x4 ;  /* 0x00000004ff027424 */ /* 0x000fc800078e00ff */
[----:B------:R-:W-:Y:S01]  /*26a90*/  IMAD.IADD R0, R0, 0x1, R3 ;  /* 0x0000000100007824 */ /* 0x000fe200078e0203 */
[----:B------:R-:W-:Y:S02]  /*26aa0*/  MOV R3, 0x26ac0 ;  /* 0x00026ac000037802 */ /* 0x000fe40000000f00 */
        /* <DEDUP_REMOVED lines=20> */
.L_x_4653:
[----:B------:R-:W-:Y:S02]  /*26bf0*/  MOV R2, 0x1 ;  /* 0x0000000100027802 */ /* 0x000fe40000000f00 */
[----:B------:R-:W-:Y:S02]  /*26c00*/  MOV R3, 0x26c20 ;  /* 0x00026c2000037802 */ /* 0x000fe40000000f00 */
[----:B------:R-:W-:Y:S05]  /*26c10*/  CALL.REL.NOINC `($__internal_92_$__cuda_sm70_shflsync_up_p) ;  /* 0x0000040000007944 */ /* 0x000fea0003c00000 */
[----:B------:R-:W-:Y:S01]  /*26c20*/  MOV R2, R4 ;  /* 0x0000000400027202 */ /* 0x000fe20000000f00 */
[----:B------:R-:W-:Y:S05]  /*26c30*/  BRA `(.L_x_4698) ;  /* 0xffffe03000007947 */ /* 0x000fea000383ffff */
.L_x_4654:
[----:B------:R-:W-:Y:S02]  /*26c40*/  MOV R2, 0x2 ;  /* 0x0000000200027802 */ /* 0x000fe40000000f00 */
        /* <DEDUP_REMOVED lines=26> */
.L_x_4656:
[----:B------:R-:W-:Y:S02]  /*26df0*/  SEL R0, RZ, 0x1, P0 ;  /* 0x00000001ff007807 */ /* 0x000fe40000000000 */
[----:B------:R-:W-:Y:S02]  /*26e00*/  MOV R2, 0x26e20 ;  /* 0x00026e2000027802 */ /* 0x000fe40000000f00 */
[----:B---3--:R-:W-:Y:S05]  /*26e10*/  CALL.REL.NOINC `($__internal_93_$__cuda_sm70_votesync_ballot) ;  /* 0x0000027000007944 */ /* 0x008fea0003c00000 */
[----:B------:R-:W-:Y:S01]  /*26e20*/  MOV R11, R0 ;  /* 0x00000000000b7202 */ /* 0x000fe20000000f00 */
[----:B------:R-:W-:Y:S05]  /*26e30*/  BRA `(.L_x_4700) ;  /* 0xffffdfc000007947 */ /* 0x000fea000383ffff */
.L_x_4657:
[----:B------:R-:W-:Y:S01]  /*26e40*/  IMAD.MOV.U32 R9, RZ, RZ, R6 ;  /* 0x000000ffff097224 */ /* 0x000fe200078e0006 */
[----:B------:R-:W-:Y:S01]  /*26e50*/  MOV R5, R0 ;  /* 0x0000000000057202 */ /* 0x000fe20000000f00 */
[----:B------:R-:W-:Y:S01]  /*26e60*/  IMAD.MOV.U32 R3, RZ, RZ, 0x1f ;  /* 0x0000001fff037424 */ /* 0x000fe200078e00ff */
[----:B------:R-:W-:Y:S02]  /*26e70*/  MOV R2, 0x26e90 ;  /* 0x00026e9000027802 */ /* 0x000fe40000000f00 */
[----:B---3--:R-:W-:Y:S05]  /*26e80*/  CALL.REL.NOINC `($__internal_91_$__cuda_sm70_shflsync_idx_p) ;  /* 0x0000014000007944 */ /* 0x008fea0003c00000 */
[----:B------:R-:W-:Y:S01]  /*26e90*/  IMAD.MOV.U32 R8, RZ, RZ, R5 ;  /* 0x000000ffff087224 */ /* 0x000fe200078e0005 */
[----:B------:R-:W-:Y:S01]  /*26ea0*/  MOV R5, R0 ;  /* 0x0000000000057202 */ /* 0x000fe20000000f00 */
[----:B------:R-:W-:Y:S01]  /*26eb0*/  IMAD.MOV.U32 R9, RZ, RZ, R7 ;  /* 0x000000ffff097224 */ /* 0x000fe200078e0007 */
[----:B------:R-:W-:-:S02]  /*26ec0*/  MOV R3, 0x1f ;  /* 0x0000001f00037802 */ /* 0x000fc40000000f00 */
[----:B------:R-:W-:Y:S02]  /*26ed0*/  MOV R2, 0x26ef0 ;  /* 0x00026ef000027802 */ /* 0x000fe40000000f00 */
[----:B------:R-:W-:Y:S05]  /*26ee0*/  CALL.REL.NOINC `($__internal_91_$__cuda_sm70_shflsync_idx_p) ;  /* 0x000000e000007944 */ /* 0x000fea0003c00000 */
[----:B------:R-:W-:Y:S01]  /*26ef0*/  MOV R7, R5 ;  /* 0x0000000500077202 */ /* 0x000fe20000000f00 */
[----:B------:R-:W-:Y:S05]  /*26f00*/  BRA `(.L_x_4701) ;  /* 0xffffdf4000007947 */ /* 0x000fea000383ffff */
.L_x_4660:
[----:B------:R-:W-:Y:S01]  /*26f10*/  IMAD.MOV.U32 R9, RZ, RZ, R4 ;  /* 0x000000ffff097224 */ /* 0x000fe200078e0004 */
[----:B------:R-:W-:Y:S01]  /*26f20*/  MOV R5, R0 ;  /* 0x0000000000057202 */ /* 0x000fe20000000f00 */
[----:B------:R-:W-:Y:S01]  /*26f30*/  IMAD.MOV.U32 R3, RZ, RZ, 0x1f ;  /* 0x0000001fff037424 */ /* 0x000fe200078e00ff */
[----:B------:R-:W-:Y:S02]  /*26f40*/  MOV R2, 0x26f60 ;  /* 0x00026f6000027802 */ /* 0x000fe40000000f00 */
[----:B--234-:R-:W-:Y:S05]  /*26f50*/  CALL.REL.NOINC `($__internal_91_$__cuda_sm70_shflsync_idx_p) ;  /* 0x0000007000007944 */ /* 0x01cfea0003c00000 */
[----:B------:R-:W-:Y:S01]  /*26f60*/  MOV R13, R5 ;  /* 0x00000005000d7202 */ /* 0x000fe20000000f00 */
[----:B------:R-:W-:Y:S05]  /*26f70*/  BRA `(.L_x_4659) ;  /* 0xffffdf3000007947 */ /* 0x000fea000383ffff */
        .weak           $__internal_90_$__cuda_sm70_shflsync_bfly_p
        .type           $__internal_90_$__cuda_sm70_shflsync_bfly_p,@function
        .size           $__internal_90_$__cuda_sm70_shflsync_bfly_p,($__internal_91_$__cuda_sm70_shflsync_idx_p - $__internal_90_$__cuda_sm70_shflsync_bfly_p)
$__internal_90_$__cuda_sm70_shflsync_bfly_p:
[----:B------:R-:W-:Y:S04]  /*26f80*/  WARPSYNC R6 ;  /* 0x0000000600007348 */ /* 0x000fe80003800000 */
[----:B------:R1:W2:Y:S02]  /*26f90*/  SHFL.BFLY PT, R5, R2, R5, R7 ;  /* 0x0c00000502057389 */ /* 0x0002a400000e0007 */
[----:B-1----:R-:W-:-:S02]  /*26fa0*/  MOV R2, R3 ;  /* 0x0000000300027202 */ /* 0x002fc40000000f00 */
[----:B------:R-:W-:-:S04]  /*26fb0*/  MOV R3, 0x0 ;  /* 0x0000000000037802 */ /* 0x000fc80000000f00 */
[----:B--2---:R-:W-:Y:S05]  /*26fc0*/  RET.REL.NODEC R2 `(_ZN7cutlass13device_kernelIN5flash19enable_sm80_to_sm89INS1_16FlashAttnFwdSm80INS1_25CollectiveMainloopFwdSm80ILi8ELi1ELb0EN4cute5tupleIJNS5_1CILi128EEENS7_ILi48EEENS7_ILi256EEEEEELi256ENS_6half_tEfNS_4arch4Sm80ELb0ELb1ELb0ELb1ELb0ELb1ELb1ELb1EEENS1_21CollectiveEpilogueFwdINS6_IJS8_SA_S9_EEENS6_IJNS7_ILi1EEESI_SI_EEESC_SE_Li256ELb1ELb1ELb1ELb0EEENS1_36VarlenDynamicPersistentTileSchedulerILi128ELi48ELi256ELi256ELb1ELb1ELb0ELb1ELb0ELb1EEEEEEEEEvNT_6ParamsE) ;  /* 0xfffd903002007950 */ /* 0x004fea0003c3ffff */
        .weak           $__internal_91_$__cuda_sm70_shflsync_idx_p
        .type           $__internal_91_$__cuda_sm70_shflsync_idx_p,@function
        .size           $__internal_91_$__cuda_sm70_shflsync_idx_p,($__internal_92_$__cuda_sm70_shflsync_up_p - $__internal_91_$__cuda_sm70_shflsync_idx_p)
$__internal_91_$__cuda_sm70_shflsync_idx_p:
[----:B------:R-:W-:-:S04]  /*26fd0*/  MOV R115, 0xffffffff ;  /* 0xffffffff00737802 */ /* 0x000fc80000000f00 */
[----:B------:R-:W-:Y:S04]  /*26fe0*/  WARPSYNC R115 ;  /* 0x0000007300007348 */ /* 0x000fe80003800000 */
[----:B------:R1:W2:Y:S02]  /*26ff0*/  SHFL.IDX PT, R5, R9, R5, R3 ;  /* 0x0000000509057389 */ /* 0x0002a400000e0003 */
[----:B-1----:R-:W-:-:S04]  /*27000*/  MOV R3, 0x0 ;  /* 0x0000000000037802 */ /* 0x002fc80000000f00 */
[----:B--2---:R-:W-:Y:S05]  /*27010*/  RET.REL.NODEC R2 `(_ZN7cutlass13device_kernelIN5flash19enable_sm80_to_sm89INS1_16FlashAttnFwdSm80INS1_25CollectiveMainloopFwdSm80ILi8ELi1ELb0EN4cute5tupleIJNS5_1CILi128EEENS7_ILi48EEENS7_ILi256EEEEEELi256ENS_6half_tEfNS_4arch4Sm80ELb0ELb1ELb0ELb1ELb0ELb1ELb1ELb1EEENS1_21CollectiveEpilogueFwdINS6_IJS8_SA_S9_EEENS6_IJNS7_ILi1EEESI_SI_EEESC_SE_Li256ELb1ELb1ELb1ELb0EEENS1_36VarlenDynamicPersistentTileSchedulerILi128ELi48ELi256ELi256ELb1ELb1ELb0ELb1ELb0ELb1EEEEEEEEEvNT_6ParamsE) ;  /* 0xfffd8fe002007950 */ /* 0x004fea0003c3ffff */
        .weak           $__internal_92_$__cuda_sm70_shflsync_up_p
        .type           $__internal_92_$__cuda_sm70_shflsync_up_p,@function
        .size           $__internal_92_$__cuda_sm70_shflsync_up_p,($__internal_93_$__cuda_sm70_votesync_ballot - $__internal_92_$__cuda_sm70_shflsync_up_p)
$__internal_92_$__cuda_sm70_shflsync_up_p:
[----:B------:R-:W-:Y:S02]  /*27020*/  IMAD.MOV.U32 R4, RZ, RZ, RZ ;  /* 0x000000ffff047224 */ /* 0x000fe400078e00ff */
[----:B------:R-:W-:-:S04]  /*27030*/  IMAD.MOV.U32 R9, RZ, RZ, -0x1 ;  /* 0xffffffffff097424 */ /* 0x000fc800078e00ff */
[----:B------:R-:W-:Y:S04]  /*27040*/  WARPSYNC R9 ;  /* 0x0000000900007348 */ /* 0x000fe80003800000 */
[----:B------:R1:W2:Y:S02]  /*27050*/  SHFL.UP PT, R4, R0, R2, R4 ;  /* 0x0400000200047389 */ /* 0x0002a400000e0004 */
[----:B-1----:R-:W-:Y:S02]  /*27060*/  MOV R2, R3 ;  /* 0x0000000300027202 */ /* 0x002fe40000000f00 */
[----:B------:R-:W-:-:S04]  /*27070*/  MOV R3, 0x0 ;  /* 0x0000000000037802 */ /* 0x000fc80000000f00 */
[----:B--2---:R-:W-:Y:S05]  /*27080*/  RET.REL.NODEC R2 `(_ZN7cutlass13device_kernelIN5flash19enable_sm80_to_sm89INS1_16FlashAttnFwdSm80INS1_25CollectiveMainloopFwdSm80ILi8ELi1ELb0EN4cute5tupleIJNS5_1CILi128EEENS7_ILi48EEENS7_ILi256EEEEEELi256ENS_6half_tEfNS_4arch4Sm80ELb0ELb1ELb0ELb1ELb0ELb1ELb1ELb1EEENS1_21CollectiveEpilogueFwdINS6_IJS8_SA_S9_EEENS6_IJNS7_ILi1EEESI_SI_EEESC_SE_Li256ELb1ELb1ELb1ELb0EEENS1_36VarlenDynamicPersistentTileSchedulerILi128ELi48ELi256ELi256ELb1ELb1ELb0ELb1ELb0ELb1EEEEEEEEEvNT_6ParamsE) ;  /* 0xfffd8f7002007950 */ /* 0x004fea0003c3ffff */
        .weak           $__internal_93_$__cuda_sm70_votesync_ballot
        .type           $__internal_93_$__cuda_sm70_votesync_ballot,@function
        .size           $__internal_93_$__cuda_sm70_votesync_ballot,(.L_x_5264 - $__internal_93_$__cuda_sm70_votesync_ballot)
$__internal_93_$__cuda_sm70_votesync_ballot:
[----:B------:R-:W-:Y:S01]  /*27090*/  ISETP.NE.U32.AND P0, PT, R0, 0x1, PT ;  /* 0x000000010000780c */ /* 0x000fe20003f05070 */
[----:B------:R-:W-:-:S04]  /*270a0*/  IMAD.MOV.U32 R3, RZ, RZ, -0x1 ;  /* 0xffffffffff037424 */ /* 0x000fc800078e00ff */
[----:B------:R-:W-:Y:S08]  /*270b0*/  WARPSYNC R3 ;  /* 0x0000000300007348 */ /* 0x000ff00003800000 */
[----:B------:R-:W-:-:S04]  /*270c0*/  VOTE.ANY R0, PT, !P0 ;  /* 0x0000000000007806 */ /* 0x000fc800040e0100 */
[----:B------:R-:W-:Y:S01]  /*270d0*/  LOP3.LUT R0, R0, R3, RZ, 0xc0, !PT ;  /* 0x0000000300007212 */ /* 0x000fe200078ec0ff */
[----:B------:R-:W-:-:S04]  /*270e0*/  IMAD.MOV.U32 R3, RZ, RZ, 0x0 ;  /* 0x00000000ff037424 */ /* 0x000fc800078e00ff */
[----:B------:R-:W-:Y:S05]  /*270f0*/  RET.REL.NODEC R2 `(_ZN7cutlass13device_kernelIN5flash19enable_sm80_to_sm89INS1_16FlashAttnFwdSm80INS1_25CollectiveMainloopFwdSm80ILi8ELi1ELb0EN4cute5tupleIJNS5_1CILi128EEENS7_ILi48EEENS7_ILi256EEEEEELi256ENS_6half_tEfNS_4arch4Sm80ELb0ELb1ELb0ELb1ELb0ELb1ELb1ELb1EEENS1_21CollectiveEpilogueFwdINS6_IJS8_SA_S9_EEENS6_IJNS7_ILi1EEESI_SI_EEESC_SE_Li256ELb1ELb1ELb1ELb0EEENS1_36VarlenDynamicPersistentTileSchedulerILi128ELi48ELi256ELi256ELb1ELb1ELb0ELb1ELb0ELb1EEEEEEEEEvNT_6ParamsE) ;  /* 0xfffd8f0002007950 */ /* 0x000fea0003c3ffff */
.L_x_4702:
        /* <DEDUP_REMOVED lines=16> */
.L_x_5264:


//--------------------- .text._ZN7cutlass13device_kernelIN5flash19enable_sm80_to_sm89INS1_16FlashAttnFwdSm80INS1_25CollectiveMainloopFwdSm80ILi8ELi1ELb0EN4cute5tupleIJNS5_1CILi128EEENS7_ILi96EEENS7_ILi256EEEEEELi256ENS_6half_tEfNS_4arch4Sm80ELb1ELb0ELb0ELb0ELb0ELb0ELb1ELb1EEENS1_21CollectiveEpilogueFwdINS6_IJS8_SA_S9_EEENS6_IJNS7_ILi1EEESI_SI_EEESC_SE_Li256ELb0ELb1ELb1ELb0EEENS1_30DynamicPersistentTileSchedulerILi256ELi256ELb1ELb1ELb0EEEEEEEEEvNT_6ParamsE --------------------------
	.section	.text._ZN7cutlass13device_kernelIN5flash19enable_sm80_to_sm89INS1_16FlashAttnFwdSm80INS1_25CollectiveMainloopFwdSm80ILi8ELi1ELb0EN4cute5tupleIJNS5_1CILi128EEENS7_ILi96EEENS7_ILi256EEEEEELi256ENS_6half_tEfNS_4arch4Sm80ELb1ELb0ELb0ELb0ELb0ELb0ELb1ELb1EEENS1_21CollectiveEpilogueFwdINS6_IJS8_SA_S9_EEENS6_IJNS7_ILi1EEESI_SI_EEESC_SE_Li256ELb0ELb1ELb1ELb0EEENS1_30DynamicPersistentTileSchedulerILi256ELi256ELb1ELb1ELb0EEEEEEEEEvNT_6ParamsE,"ax",@progbits
	.sectioninfo	@"SHI_REGISTERS=255"
	.align	128
.text._ZN7cutlass13device_kernelIN5flash19enable_sm80_to_sm89INS1_16FlashAttnFwdSm80INS1_25CollectiveMainloopFwdSm80ILi8ELi1ELb0EN4cute5tupleIJNS5_1CILi128EEENS7_ILi96EEENS7_ILi256EEEEEELi256ENS_6half_tEfNS_4arch4Sm80ELb1ELb0ELb0ELb0ELb0ELb0ELb1ELb1EEENS1_21CollectiveEpilogueFwdINS6_IJS8_SA_S9_EEENS6_IJNS7_ILi1EEESI_SI_EEESC_SE_Li256ELb0ELb1ELb1ELb0EEENS1_30DynamicPersistentTileSchedulerILi256ELi256ELb1ELb1ELb0EEEEEEEEEvNT_6ParamsE:
        .type           _ZN7cutlass13device_kernelIN5flash19enable_sm80_to_sm89INS1_16FlashAttnFwdSm80INS1_25CollectiveMainloopFwdSm80ILi8ELi1ELb0EN4cute5tupleIJNS5_1CILi128EEENS7_ILi96EEENS7_ILi256EEEEEELi256ENS_6half_tEfNS_4arch4Sm80ELb1ELb0ELb0ELb0ELb0ELb0ELb1ELb1EEENS1_21CollectiveEpilogueFwdINS6_IJS8_SA_S9_EEENS6_IJNS7_ILi1EEESI_SI_EEESC_SE_Li256ELb0ELb1ELb1ELb0EEENS1_30DynamicPersistentTileSchedulerILi256ELi256ELb1ELb1ELb0EEEEEEEEEvNT_6ParamsE,@function
        .size           _ZN7cutlass13device_kernelIN5flash19enable_sm80_to_sm89INS1_16FlashAttnFwdSm80INS1_25CollectiveMainloopFwdSm80ILi8ELi1ELb0EN4cute5tupleIJNS5_1CILi128EEENS7_ILi96EEENS7_ILi256EEEEEELi256ENS_6half_tEfNS_4arch4Sm80ELb1ELb0ELb0ELb0ELb0ELb0ELb1ELb1EEENS1_21CollectiveEpilogueFwdINS6_IJS8_SA_S9_EEENS6_IJNS7_ILi1EEESI_SI_EEESC_SE_Li256ELb0ELb1ELb1ELb0EEENS1_30DynamicPersistentTileSchedulerILi256ELi256ELb1ELb1ELb0EEEEEEEEEvNT_6ParamsE,(.L_x_5269 - _ZN7cutlass13device_kernelIN5flash19enable_sm80_to_sm89INS1_16FlashAttnFwdSm80INS1_25CollectiveMainloopFwdSm80ILi8ELi1ELb0EN4cute5tupleIJNS5_1CILi128EEENS7_ILi96EEENS7_ILi256EEEEEELi256ENS_6half_tEfNS_4arch4Sm80ELb1ELb0ELb0ELb0ELb0ELb0ELb1ELb1EEENS1_21CollectiveEpilogueFwdINS6_IJS8_SA_S9_EEENS6_IJNS7_ILi1EEESI_SI_EEESC_SE_Li256ELb0ELb1ELb1ELb0EEENS1_30DynamicPersistentTileSchedulerILi256ELi256ELb1ELb1ELb0EEEEEEEEEvNT_6ParamsE)
        .other          _ZN7cutlass13device_kernelIN5flash19enable_sm80_to_sm89INS1_16FlashAttnFwdSm80INS1_25CollectiveMainloopFwdSm80ILi8ELi1ELb0EN4cute5tupleIJNS5_1CILi128EEENS7_ILi96EEENS7_ILi256EEEEEELi256ENS_6half_tEfNS_4arch4Sm80ELb1ELb0ELb0ELb0ELb0ELb0ELb1ELb1EEENS1_21CollectiveEpilogueFwdINS6_IJS8_SA_S9_EEENS6_IJNS7_ILi1EEESI_SI_EEESC_SE_Li256ELb0ELb1ELb1ELb0EEENS1_30DynamicPersistentTileSchedulerILi256ELi256ELb1ELb1ELb0EEEEEEEEEvNT_6ParamsE,@"STO_CUDA_ENTRY STV_DEFAULT"
_ZN7cutlass13device_kernelIN5flash19enable_sm80_to_sm89INS1_16FlashAttnFwdSm80INS1_25CollectiveMainloopFwdSm80ILi8ELi1ELb0EN4cute5tupleIJNS5_1CILi128EEENS7_ILi96EEENS7_ILi256EEEEEELi256ENS_6half_tEfNS_4arch4Sm80ELb1ELb0ELb0ELb0ELb0ELb0ELb1ELb1EEENS1_21CollectiveEpilogueFwdINS6_IJS8_SA_S9_EEENS6_IJNS7_ILi1EEESI_SI_EEESC_SE_Li256ELb0ELb1ELb1ELb0EEENS1_30DynamicPersistentTileSchedulerILi256ELi256ELb1ELb1ELb0EEEEEEEEEvNT_6ParamsE:
[----:B------:R-:W-:-:S03]  /*0000*/  MOV R1, c[0x0][0x28] ;  /* 0x00000a0000017a02 */ /* 0x000fc60000000f00 */
[----:B------:R-:W1:Y:S01]  /*0010*/  S2R R16, SR_TID.X ;  /* 0x0000000000107919 */ /* 0x000e620000002100 */
[----:B------:R-:W-:-:S03]  /*0020*/  IADD3 R1, R1, -0xb8, RZ ;  /* 0xffffff4801017810 */ /* 0x000fc60007ffe0ff */
[----:B------:R-:W2:Y:S01]  /*0030*/  S2R R15, SR_CTAID.X ;  /* 0x00000000000f7919 */ /* 0x000ea20000002500 */
[----:B-1----:R-:W-:-:S05]  /*0040*/  SHF.R.U32.HI R0, RZ, 0x5, R16 ;  /* 0x00000005ff007819 */ /* 0x002fca0000011610 */
[----:B------:R-:W1:Y:S04]  /*0050*/  SHFL.IDX PT, R2, R0, RZ, 0x1f ;  /* 0x00001fff00027589 */ /* 0x000e6800000e0000 */
[----:B------:R-:W3:Y:S01]  /*0060*/  SHFL.IDX PT, R0, R0, RZ, 0x1f ;  /* 0x00001fff00007589 */ /* 0x000ee200000e0000 */
[----:B-1----:R-:W-:Y:S01]  /*0070*/  ISETP.GE.AND P0, PT, R2, 0x1, PT ;  /* 0x000000010200780c */ /* 0x002fe20003f06270 */
[----:B---3--:R1:W3:-:S12]  /*0080*/  R2UR UR6, R0 ;  /* 0x00000000000673c2 */ /* 0x0082d800000e0000 */
[----:B------:R-:W-:Y:S06]  /*0090*/  @P0 BAR.ARV 0x4, 0x100 ;  /* 0x0104000000000b1d */ /* 0x000fec0000002000 */
[----:B--2---:R-:W-:-:S13]  /*00a0*/  ISETP.GE.AND P0, PT, R15, c[0x0][0x538], PT ;  /* 0x00014e000f007a0c */ /* 0x004fda0003f06270 */
[----:B------:R-:W-:Y:S05]  /*00b0*/  @P0 EXIT ;  /* 0x000000000000094d */ /* 0x000fea0003800000 */
[----:B-1-3--:R-:W-:Y:S01]  /*00c0*/  SHF.R.S32.HI R8, RZ, 0x1f, R16 ;  /* 0x0000001fff087819 */ /* 0x00afe20000011410 */
[----:B------:R-:W-:Y:S01]  /*00d0*/  IMAD.MOV.U32 R218, RZ, RZ, 0x20 ;  /* 0x00000020ffda7424 */ /* 0x000fe200078e00ff */
[----:B------:R-:W-:Y:S01]  /*00e0*/  ULDC.64 UR8, c[0x0][0x118] ;  /* 0x0000460000087ab9 */ /* 0x000fe20000000a00 */
[----:B------:R-:W-:Y:S01]  /*00f0*/  IMAD.MOV.U32 R220, RZ, RZ, 0x40 ;  /* 0x00000040ffdc7424 */ /* 0x000fe200078e00ff */
[CC--:B------:R-:W-:Y:S02]  /*0100*/  LEA.HI R0, R8.reuse, R16.reuse, RZ, 0x2 ;  /* 0x0000001008007211 */ /* 0x0c0fe400078f10ff */
[CC--:B------:R-:W-:Y:S02]  /*0110*/  LEA.HI R10, R8.reuse, R16.reuse, RZ, 0x3 ;  /* 0x00000010080a7211 */ /* 0x0c0fe400078f18ff */
[----:B------:R-:W-:Y:S02]  /*0120*/  LEA.HI R6, R8, R16, RZ, 0x4 ;  /* 0x0000001008067211 */ /* 0x000fe400078f20ff */
[----:B------:R-:W-:-:S02]  /*0130*/  LOP3.LUT R4, R0, 0xfffffffc, RZ, 0xc0, !PT ;  /* 0xfffffffc00047812 */ /* 0x000fc400078ec0ff */
[----:B------:R-:W-:Y:S02]  /*0140*/  SHF.R.S32.HI R20, RZ, 0x3, R10 ;  /* 0x00000003ff147819 */ /* 0x000fe4000001140a */
[----:B------:R-:W-:Y:S01]  /*0150*/  LOP3.LUT R2, R10, 0xfffffff8, RZ, 0xc0, !PT ;  /* 0xfffffff80a027812 */ /* 0x000fe200078ec0ff */
[----:B------:R-:W-:Y:S01]  /*0160*/  IMAD.IADD R4, R16, 0x1, -R4 ;  /* 0x0000000110047824 */ /* 0x000fe200078e0a04 */
[----:B------:R-:W-:Y:S01]  /*0170*/  LOP3.LUT R0, R6, 0xfffffff0, RZ, 0xc0, !PT ;  /* 0xfffffff006007812 */ /* 0x000fe200078ec0ff */
[----:B------:R-:W-:Y:S01]  /*0180*/  IMAD.SHL.U32 R7, R20, 0x40, RZ ;  /* 0x0000004014077824 */ /* 0x000fe200078e00ff */
[----:B------:R-:W-:Y:S01]  /*0190*/  SHF.R.S32.HI R5, RZ, 0x4, R6 ;  /* 0x00000004ff057819 */ /* 0x000fe20000011406 */
[C---:B------:R-:W-:Y:S02]  /*01a0*/  IMAD.IADD R9, R16.reuse, 0x1, -R2 ;  /* 0x0000000110097824 */ /* 0x040fe400078e0a02 */
[----:B------:R-:W-:Y:S01]  /*01b0*/  IMAD.IADD R3, R16, 0x1, -R0 ;  /* 0x0000000110037824 */ /* 0x000fe200078e0a00 */
[----:B------:R-:W-:Y:S01]  /*01c0*/  LEA.HI R2, R6, R5, RZ, 0x1 ;  /* 0x0000000506027211 */ /* 0x000fe200078f08ff */
[----:B------:R-:W-:Y:S01]  /*01d0*/  IMAD.SHL.U32 R18, R9, 0x8, RZ ;  /* 0x0000000809127824 */ /* 0x000fe200078e00ff */
[----:B------:R-:W-:-:S02]  /*01e0*/  LOP3.LUT R0, R7, 0x1c0, RZ, 0xc0, !PT ;  /* 0x000001c007007812 */ /* 0x000fc400078ec0ff */
[----:B------:R-:W-:Y:S02]  /*01f0*/  SHF.R.S32.HI R11, RZ, 0x1f, R3 ;  /* 0x0000001fff0b7819 */ /* 0x000fe40000011403 */
[----:B------:R-:W-:Y:S01]  /*0200*/  LOP3.LUT R6, R2, 0xfffffffe, RZ, 0xc0, !PT ;  /* 0xfffffffe02067812 */ /* 0x000fe200078ec0ff */
[----:B------:R-:W-:Y:S01]  /*0210*/  STL [R1+0x48], R18 ;  /* 0x0000481201007387 */ /* 0x000fe20000100800 */
[----:B------:R-:W-:Y:S02]  /*0220*/  LOP3.LUT R7, R0, 0x38, R18, 0xf8, !PT ;  /* 0x0000003800077812 */ /* 0x000fe400078ef812 */
[----:B------:R-:W-:Y:S01]  /*0230*/  SHF.R.U32.HI R2, RZ, 0x3, R0 ;  /* 0x00000003ff027819 */ /* 0x000fe20000011600 */
[----:B------:R-:W-:Y:S01]  /*0240*/  IMAD.IADD R12, R5, 0x1, -R6 ;  /* 0x00000001050c7824 */ /* 0x000fe200078e0a06 */
[----:B------:R-:W-:Y:S01]  /*0250*/  LEA.HI R11, R11, R3, RZ, 0x3 ;  /* 0x000000030b0b7211 */ /* 0x000fe200078f18ff */
[----:B------:R-:W-:Y:S01]  /*0260*/  IMAD.SHL.U32 R5, R9, 0x40, RZ ;  /* 0x0000004009057824 */ /* 0x000fe200078e00ff */
[----:B------:R-:W-:-:S02]  /*0270*/  LEA.HI R0, R4, R4, RZ, 0x1 ;  /* 0x0000000404007211 */ /* 0x000fc400078f08ff */
[----:B------:R-:W-:Y:S02]  /*0280*/  LOP3.LUT R13, R7, R2, RZ, 0x3c, !PT ;  /* 0x00000002070d7212 */ /* 0x000fe400078e3cff */
[----:B------:R-:W-:Y:S02]  /*0290*/  LOP3.LUT R2, R11, 0xfffffff8, RZ, 0xc0, !PT ;  /* 0xfffffff80b027812 */ /* 0x000fe400078ec0ff */
[----:B------:R-:W-:Y:S02]  /*02a0*/  LOP3.LUT R0, R0, 0x1ffffffe, RZ, 0xc0, !PT ;  /* 0x1ffffffe00007812 */ /* 0x000fe400078ec0ff */
[----:B------:R-:W-:Y:S01]  /*02b0*/  LEA.HI R6, R8, R16, RZ, 0x5 ;  /* 0x0000001008067211 */ /* 0x000fe200078f28ff */
[----:B------:R-:W-:Y:S02]  /*02c0*/  IMAD.IADD R7, R3, 0x1, -R2 ;  /* 0x0000000103077824 */ /* 0x000fe400078e0a02 */
[----:B------:R-:W-:Y:S01]  /*02d0*/  IMAD.IADD R14, R4, 0x1, -R0 ;  /* 0x00000001040e7824 */ /* 0x000fe200078e0a00 */
[----:B------:R-:W-:-:S02]  /*02e0*/  LOP3.LUT R3, R6, 0xffffffe0, RZ, 0xc0, !PT ;  /* 0xffffffe006037812 */ /* 0x000fc400078ec0ff */
[----:B------:R-:W-:Y:S02]  /*02f0*/  LOP3.LUT R0, R5, 0x1c0, RZ, 0xc0, !PT ;  /* 0x000001c005007812 */ /* 0x000fe400078ec0ff */
[----:B------:R-:W-:Y:S01]  /*0300*/  SHF.R.S32.HI R223, RZ, 0x5, R6 ;  /* 0x00000005ffdf7819 */ /* 0x000fe20000011406 */
[----:B------:R-:W-:Y:S01]  /*0310*/  IMAD.IADD R17, R16, 0x1, -R3 ;  /* 0x0000000110117824 */ /* 0x000fe200078e0a03 */
[----:B------:R-:W-:Y:S02]  /*0320*/  LOP3.LUT R4, R0, 0x8, R10, 0xf8, !PT ;  /* 0x0000000800047812 */ /* 0x000fe400078ef80a */
[----:B------:R-:W-:Y:S02]  /*0330*/  SHF.R.U32.HI R2, RZ, 0x3, R0 ;  /* 0x00000003ff027819 */ /* 0x000fe40000011600 */
[----:B------:R-:W-:Y:S02]  /*0340*/  SHF.R.S32.HI R0, RZ, 0x1f, R6 ;  /* 0x0000001fff007819 */ /* 0x000fe40000011406 */
[----:B------:R-:W-:-:S02]  /*0350*/  LEA.HI R3, R8, R16, RZ, 0x6 ;  /* 0x0000001008037211 */ /* 0x000fc400078f30ff */
[----:B------:R-:W-:Y:S02]  /*0360*/  LEA.HI R0, R0, R223, RZ, 0x3 ;  /* 0x000000df00007211 */ /* 0x000fe400078f18ff */
        /* <DEDUP_REMOVED lines=14> */
[----:B------:R-:W-:Y:S02]  /*0450*/  SHF.R.S32.HI R5, RZ, 0x2, R8 ;  /* 0x00000002ff057819 */ /* 0x000fe40000011408 */
[----:B------:R-:W-:Y:S02]  /*0460*/  LOP3.LUT R2, R2, 0xfffffe00, RZ, 0xc0, !PT ;  /* 0xfffffe0002027812 */ /* 0x000fe400078ec0ff */
[----:B------:R-:W-:Y:S01]  /*0470*/  LOP3.LUT R0, R3, R0, RZ, 0x3c, !PT ;  /* 0x0000000003007212 */ /* 0x000fe200078e3cff */
[----:B------:R-:W-:Y:S01]  /*0480*/  IMAD R16, R6, 0x10, R5 ;  /* 0x0000001006107824 */ /* 0x000fe200078e0205 */
[----:B------:R-:W-:Y:S01]  /*0490*/  IADD3 R4, R18, 0x80, RZ ;  /* 0x0000008012047810 */ /* 0x000fe20007ffe0ff */
[----:B------:R-:W-:Y:S01]  /*04a0*/  IMAD R223, R223, 0x400, R2 ;  /* 0x00000400dfdf7824 */ /* 0x000fe200078e0202 */
[----:B------:R-:W-:Y:S01]  /*04b0*/  LOP3.LUT R217, R0, R2, RZ, 0xfc, !PT ;  /* 0x0000000200d97212 */ /* 0x000fe200078efcff */
[----:B------:R-:W-:Y:S01]  /*04c0*/  IMAD R2, R9, 0x20, R20 ;  /* 0x0000002009027824 */ /* 0x000fe200078e0214 */
[----:B------:R-:W-:Y:S01]  /*04d0*/  STL [R1+0x90], R16 ;  /* 0x0000901001007387 */ /* 0x000fe20000100800 */
[----:B------:R-:W-:Y:S01]  /*04e0*/  IMAD.IADD R223, R223, 0x1, R0 ;  /* 0x00000001dfdf7824 */ /* 0x000fe200078e0200 */
[----:B------:R-:W-:-:S02]  /*04f0*/  IADD3 R0, R18, 0x40, RZ ;  /* 0x0000004012007810 */ /* 0x000fc40007ffe0ff */
[----:B------:R-:W-:Y:S01]  /*0500*/  STL [R1+0x5c], R15 ;  /* 0x00005c0f01007387 */ /* 0x000fe20000100800 */
[----:B------:R-:W-:Y:S02]  /*0510*/  IADD3 R3, R18, 0xc0, RZ ;  /* 0x000000c012037810 */ /* 0x000fe40007ffe0ff */
[----:B------:R-:W-:Y:S01]  /*0520*/  SHF.R.S32.HI R5, RZ, 0x1f, R0 ;  /* 0x0000001fff057819 */ /* 0x000fe20000011400 */
[----:B------:R1:W-:Y:S01]  /*0530*/  STL [R1+0x94], R2 ;  /* 0x0000940201007387 */ /* 0x0003e20000100800 */
[----:B------:R-:W-:Y:S02]  /*0540*/  SHF.R.S32.HI R4, RZ, 0x1f, R4 ;  /* 0x0000001fff047819 */ /* 0x000fe40000011404 */
[----:B------:R-:W-:Y:S01]  /*0550*/  LOP3.LUT P0, RZ, R7, 0x4, RZ, 0xc0, !PT ;  /* 0x0000000407ff7812 */ /* 0x000fe2000780c0ff */
[----:B------:R-:W-:Y:S01]  /*0560*/  STL [R1+0x78], R5 ;  /* 0x0000780501007387 */ /* 0x000fe20000100800 */
[----:B------:R-:W-:Y:S02]  /*0570*/  LEA R216, R216, 0xc100, 0x1 ;  /* 0x0000c100d8d87811 */ /* 0x000fe400078e08ff */
[----:B------:R-:W-:Y:S01]  /*0580*/  R2P PR, R9, 0x6 ;  /* 0x0000000609007804 */ /* 0x000fe20000000000 */
[----:B------:R2:W-:Y:S01]  /*0590*/  STL [R1+0x74], R4 ;  /* 0x0000740401007387 */ /* 0x0005e20000100800 */
[----:B------:R-:W-:-:S02]  /*05a0*/  SEL R218, R218, 0xffffffe0, !P3 ;  /* 0xffffffe0dada7807 */ /* 0x000fc40005800000 */
[----:B------:R-:W-:Y:S02]  /*05b0*/  LEA R223, R223, 0x18100, 0x1 ;  /* 0x00018100dfdf7811 */ /* 0x000fe400078e08ff */
        /* <DEDUP_REMOVED lines=8> */
[--C-:B------:R-:W-:Y:S01]  /*0640*/  IMAD.IADD R226, R223, 0x1, R220.reuse ;  /* 0x00000001dfe27824 */ /* 0x100fe200078e02dc */
[----:B------:R-:W-:Y:S01]  /*0650*/  @P1 IADD3 R227, R216, -0x20, RZ ;  /* 0xffffffe0d8e31810 */ /* 0x000fe20007ffe0ff */
[----:B------:R-:W-:Y:S01]  /*0660*/  IMAD.IADD R221, R220, 0x1, R217 ;  /* 0x00000001dcdd7824 */ /* 0x000fe200078e02d9 */
[----:B-1----:R-:W-:Y:S01]  /*0670*/  LOP3.LUT R2, R8, 0x7ffffffc, RZ, 0xc0, !PT ;  /* 0x7ffffffc08027812 */ /* 0x002fe200078ec0ff */
[----:B------:R-:W-:Y:S01]  /*0680*/  IMAD.IADD R225, R224, 0x1, R220 ;  /* 0x00000001e0e17824 */ /* 0x000fe200078e02dc */
[C---:B------:R-:W-:Y:S01]  /*0690*/  IADD3 R250, R227.reuse, 0x800, RZ ;  /* 0x00000800e3fa7810 */ /* 0x040fe20007ffe0ff */
[----:B------:R-:W-:Y:S01]  /*06a0*/  IMAD.SHL.U32 R251, R10, 0x2, RZ ;  /* 0x000000020afb7824 */ /* 0x000fe200078e00ff */
[----:B------:R-:W-:Y:S01]  /*06b0*/  IADD3 R249, R227, 0x1000, RZ ;  /* 0x00001000e3f97810 */ /* 0x000fe20007ffe0ff */
[----:B------:R-:W-:Y:S01]  /*06c0*/  IMAD.IADD R0, R17, 0x1, -R2 ;  /* 0x0000000111007824 */ /* 0x000fe200078e0a02 */
[----:B------:R-:W-:Y:S01]  /*06d0*/  SHF.R.S32.HI R2, RZ, 0x1f, R3 ;  /* 0x0000001fff027819 */ /* 0x000fe20000011403 */
[----:B------:R-:W-:Y:S01]  /*06e0*/  IMAD.IADD R219, R219, 0x1, R227 ;  /* 0x00000001dbdb7824 */ /* 0x000fe200078e02e3 */
[C---:B------:R-:W-:Y:S01]  /*06f0*/  IADD3 R248, R227.reuse, 0x1800, RZ ;  /* 0x00001800e3f87810 */ /* 0x040fe20007ffe0ff */
[----:B------:R-:W-:Y:S01]  /*0700*/  IMAD.SHL.U32 R0, R0, 0x2, RZ ;  /* 0x0000000200007824 */ /* 0x000fe200078e00ff */
[C---:B------:R-:W-:Y:S01]  /*0710*/  IADD3 R247, R227.reuse, 0x2000, RZ ;  /* 0x00002000e3f77810 */ /* 0x040fe20007ffe0ff */
[----:B------:R1:W-:Y:S01]  /*0720*/  STL [R1+0x70], R2 ;  /* 0x0000700201007387 */ /* 0x0003e20000100800 */
[----:B------:R-:W-:Y:S01]  /*0730*/  IADD3 R246, R227, 0x2800, RZ ;  /* 0x00002800e3f67810 */ /* 0x000fe20007ffe0ff */
[----:B------:R-:W-:Y:S01]  /*0740*/  IMAD.IADD R220, R220, 0x1, R218 ;  /* 0x00000001dcdc7824 */ /* 0x000fe200078e02da */
[----:B--2---:R-:W-:-:S02]  /*0750*/  IADD3 R4, R0, 0xe0, RZ ;  /* 0x000000e000047810 */ /* 0x004fc40007ffe0ff */
[----:B------:R-:W-:Y:S02]  /*0760*/  IADD3 R3, R0, 0xe8, RZ ;  /* 0x000000e800037810 */ /* 0x000fe40007ffe0ff */
        /* <DEDUP_REMOVED lines=8> */
[C---:B------:R-:W-:Y:S01]  /*07f0*/  IADD3 R237, R227.reuse, 0x7000, RZ ;  /* 0x00007000e3ed7810 */ /* 0x040fe20007ffe0ff */
[----:B-1----:R-:W-:Y:S01]  /*0800*/  IMAD R2, R14, 0x8, R16 ;  /* 0x000000080e027824 */ /* 0x002fe200078e0210 */
[C---:B------:R-:W-:Y:S02]  /*0810*/  IADD3 R236, R227.reuse, 0x7800, RZ ;  /* 0x00007800e3ec7810 */ /* 0x040fe40007ffe0ff */
[----:B------:R-:W-:-:S02]  /*0820*/  IADD3 R235, R227, 0x8000, RZ ;  /* 0x00008000e3eb7810 */ /* 0x000fc40007ffe0ff */
[----:B------:R1:W-:Y:S01]  /*0830*/  STL [R1+0x8c], R2 ;  /* 0x00008c0201007387 */ /* 0x0003e20000100800 */
[C---:B------:R-:W-:Y:S02]  /*0840*/  IADD3 R234, R227.reuse, 0x8800, RZ ;  /* 0x00008800e3ea7810 */ /* 0x040fe40007ffe0ff */
[C---:B------:R-:W-:Y:S01]  /*0850*/  IADD3 R233, R227.reuse, 0x9000, RZ ;  /* 0x00009000e3e97810 */ /* 0x040fe20007ffe0ff */
        /* <DEDUP_REMOVED lines=8> */
[C---:B-1----:R-:W-:Y:S02]  /*08e0*/  IADD3 R2, R0.reuse, 0xf0, RZ ;  /* 0x000000f000027810 */ /* 0x042fe40007ffe0ff */
[----:B--2---:R-:W-:-:S03]  /*08f0*/  IADD3 R0, R0, 0xf8, RZ ;  /* 0x000000f800007810 */ /* 0x004fc60007ffe0ff */
[----:B------:R1:W-:Y:S01]  /*0900*/  STL [R1+0x64], R2 ;  /* 0x0000640201007387 */ /* 0x0003e20000100800 */
[----:B---3--:R-:W-:-:S03]  /*0910*/  SHF.R.S32.HI R4, RZ, 0x1f, R4 ;  /* 0x0000001fff047819 */ /* 0x008fc60000011404 */
[----:B------:R2:W-:Y:S01]  /*0920*/  STL [R1+0x60], R0 ;  /* 0x0000600001007387 */ /* 0x0005e20000100800 */
[----:B----4-:R-:W-:-:S03]  /*0930*/  SHF.R.S32.HI R3, RZ, 0x1f, R3 ;  /* 0x0000001fff037819 */ /* 0x010fc60000011403 */
[----:B------:R3:W-:Y:S04]  /*0940*/  STL [R1+0x88], R4 ;  /* 0x0000880401007387 */ /* 0x0007e80000100800 */
[----:B------:R3:W-:Y:S01]  /*0950*/  STL [R1+0x84], R3 ;  /* 0x0000840301007387 */ /* 0x0007e20000100800 */
[----:B-1----:R-:W-:Y:S02]  /*0960*/  SHF.R.S32.HI R2, RZ, 0x1f, R2 ;  /* 0x0000001fff027819 */ /* 0x002fe40000011402 */
[----:B--2---:R-:W-:-:S03]  /*0970*/  SHF.R.S32.HI R0, RZ, 0x1f, R0 ;  /* 0x0000001fff007819 */ /* 0x004fc60000011400 */
[----:B------:R3:W-:Y:S04]  /*0980*/  STL [R1+0x80], R2 ;  /* 0x0000800201007387 */ /* 0x0007e80000100800 */
[----:B------:R3:W-:Y:S02]  /*0990*/  STL [R1+0x7c], R0 ;  /* 0x00007c0001007387 */ /* 0x0007e40000100800 */
.L_x_4740:
[----:B---3--:R-:W2:Y:S01]  /*09a0*/  LDL R4, [R1+0x5c] ;  /* 0x00005c0001047983 */ /* 0x008ea20000100800 */
        /* <DEDUP_REMOVED lines=18> */
.L_x_4704:
[----:B------:R-:W-:-:S04]  /*0ad0*/  MOV R0, c[0x0][0x554] ;  /* 0x0001550000007a02 */ /* 0x000fc80000000f00 */
[----:B------:R-:W-:Y:S02]  /*0ae0*/  ISETP.NE.AND P0, PT, R0, 0x1, PT ;  /* 0x000000010000780c */ /* 0x000fe40003f05270 */
[----:B------:R-:W-:-:S11]  /*0af0*/  MOV R0, R2 ;  /* 0x0000000200007202 */ /* 0x000fd60000000f00 */
[----:B------:R-:W-:-:S05]  /*0b00*/  @P0 IMAD.HI.U32 R4, R2, c[0x0][0x558], RZ ;  /* 0x0001560002040a27 */ /* 0x000fca00078e00ff */
[----:B------:R-:W-:-:S05]  /*0b10*/  @P0 SHF.R.U32.HI R0, RZ, c[0x0][0x55c], R4 ;  /* 0x00015700ff000a19 */ /* 0x000fca0000011604 */
[----:B------:R-:W-:Y:S02]  /*0b20*/  IMAD R4, R0, c[0x0][0x554], RZ ;  /* 0x0001550000047a24 */ /* 0x000fe400078e02ff */
.L_x_4705:
[----:B------:R-:W-:Y:S05]  /*0b30*/  BSYNC B0 ;  /* 0x0000000000007941 */ /* 0x000fea0003800000 */
.L_x_4703:
[----:B------:R-:W2:Y:S01]  /*0b40*/  LDL.LU R11, [R1] ;  /* 0x00000000010b7983 */ /* 0x000ea20000300800 */
        /* <DEDUP_REMOVED lines=42> */
[----:B------:R1:W-:Y:S04]  /*0df0*/  STL [R1], R11 ;  /* 0x0000000b01007387 */ /* 0x0003e80000100800 */
        /* <DEDUP_REMOVED lines=34> */
.L_x_4707:
[----:B------:R-:W-:Y:S05]  /*1020*/  BSYNC B0 ;  /* 0x0000000000007941 */ /* 0x000fea0003800000 */
.L_x_4706:
        /* <DEDUP_REMOVED lines=157> */
[----:B------:R1:W-:Y:S01]  /*1a00*/  STL [R1], R23 ;  /* 0x0000001701007387 */ /* 0x0003e20000100800 */
        /* <DEDUP_REMOVED lines=22> */
.L_x_4741:
[----:B------:R-:W-:Y:S05]  /*1b70*/  BRA.DIV ~URZ, `(.L_x_4710) ;  /* 0x00011fd27f007947 */ /* 0x000fea000b800000 */
[----:B-1----:R1:W4:Y:S02]  /*1b80*/  SHFL.IDX PT, R2, R11, RZ, 0x181f ;  /* 0x00181fff0b027589 */ /* 0x00232400000e0000 */
.L_x_4742:
        /* <DEDUP_REMOVED lines=25> */
.L_x_4712:
[----:B------:R-:W-:Y:S05]  /*1d20*/  BSYNC B0 ;  /* 0x0000000000007941 */ /* 0x000fea0003800000 */
.L_x_4711:
[----:B------:R-:W-:Y:S05]  /*1d30*/  BRA.DIV ~URZ, `(.L_x_4713) ;  /* 0x00011e827f007947 */ /* 0x000fea000b800000 */
[----:B---3--:R3:W1:Y:S04]  /*1d40*/  SHFL.IDX PT, R6, R10, 0x1, 0x181f ;  /* 0x00381f000a067f89 */ /* 0x00866800000e0000 */
[----:B--2-4-:R3:W2:Y:S02]  /*1d50*/  SHFL.IDX PT, R2, R11, 0x1, 0x181f ;  /* 0x00381f000b027f89 */ /* 0x0146a400000e0000 */
.L_x_4743:
        /* <DEDUP_REMOVED lines=24> */
.L_x_4715:
[----:B------:R-:W-:Y:S05]  /*1ee0*/  BSYNC B0 ;  /* 0x0000000000007941 */ /* 0x000fea0003800000 */
.L_x_4714:
[----:B------:R-:W-:Y:S05]  /*1ef0*/  BRA.DIV ~URZ, `(.L_x_4716) ;  /* 0x00011d927f007947 */ /* 0x000fea000b800000 */
[----:B-1----:R1:W4:Y:S02]  /*1f00*/  SHFL.IDX PT, R6, R10, 0x2, 0x181f ;  /* 0x00581f000a067f89 */ /* 0x00232400000e0000 */
.L_x_4744:
[----:B------:R-:W-:Y:S05]  /*1f10*/  BRA.DIV ~URZ, `(.L_x_4717) ;  /* 0x00011de27f007947 */ /* 0x000fea000b800000 */
[----:B--2---:R2:W1:Y:S02]  /*1f20*/  SHFL.IDX PT, R2, R11, 0x2, 0x181f ;  /* 0x00581f000b027f89 */ /* 0x00446400000e0000 */
.L_x_4745:
        /* <DEDUP_REMOVED lines=24> */
.L_x_4719:
[----:B------:R-:W-:Y:S05]  /*20b0*/  BSYNC B0 ;  /* 0x0000000000007941 */ /* 0x000fea0003800000 */
.L_x_4718:
[----:B------:R-:W-:Y:S05]  /*20c0*/  BRA.DIV ~URZ, `(.L_x_4720) ;  /* 0x00011ca27f007947 */ /* 0x000fea000b800000 */
[----:B----4-:R4:W2:Y:S04]  /*20d0*/  SHFL.IDX PT, R6, R10, 0x3, 0x181f ;  /* 0x00781f000a067f89 */ /* 0x0108a800000e0000 */
[----:B-1----:R4:W1:Y:S02]  /*20e0*/  SHFL.IDX PT, R2, R11, 0x3, 0x181f ;  /* 0x00781f000b027f89 */ /* 0x00286400000e0000 */
.L_x_4746:
        /* <DEDUP_REMOVED lines=25> */
[----:B------:R-:W3:Y:S04]  /*2280*/  LDL R9, [R1+0x20] ;  /* 0x0000200001097983 */ /* 0x000ee80000100800 */
[----:B------:R-:W4:Y:S04]  /*2290*/  LDL.64 R20, [R1+0x28] ;  /* 0x0000280001147983 */ /* 0x000f280000100a00 */
[----:B------:R-:W5:Y:S04]  /*22a0*/  LDL R130, [R1] ;  /* 0x0000000001827983 */ /* 0x000f680000100800 */
[----:B------:R-:W5:Y:S04]  /*22b0*/  LDL R16, [R1+0x38] ;  /* 0x0000380001107983 */ /* 0x000f680000100800 */
[----:B------:R-:W5:Y:S04]  /*22c0*/  LDL.64 R14, [R1+0x30] ;  /* 0x00003000010e7983 */ /* 0x000f680000100a00 */
[----:B------:R-:W1:Y:S01]  /*22d0*/  S2R R19, SR_TID.X ;  /* 0x0000000000137919 */ /* 0x000e620000002100 */
[----:B------:R-:W-:Y:S01]  /*22e0*/  IMAD.MOV.U32 R121, RZ, RZ, -0x60 ;  /* 0xffffffa0ff797424 */ /* 0x000fe200078e00ff */
[----:B------:R-:W-:Y:S01]  /*22f0*/  SHF.R.S32.HI R6, RZ, 0x1f, R120 ;  /* 0x0000001fff067819 */ /* 0x000fe20000011478 */
[----:B-1----:R-:W-:Y:S01]  /*2300*/  IMAD.WIDE.U32 R4, R120, c[0x0][0x1e0], RZ ;  /* 0x0000780078047a25 */ /* 0x002fe200078e00ff */
[----:B------:R-:W5:Y:S03]  /*2310*/  LDL R126, [R1+0xc] ;  /* 0x00000c00017e7983 */ /* 0x000f660000100800 */
[----:B------:R-:W-:Y:S01]  /*2320*/  IMAD R2, R6, c[0x0][0x1e0], RZ ;  /* 0x0000780006027a24 */ /* 0x000fe200078e02ff */
[----:B------:R-:W-:-:S04]  /*2330*/  SHF.R.S32.HI R17, RZ, 0x1f, R19 ;  /* 0x0000001fff117819 */ /* 0x000fc80000011413 */
[----:B------:R-:W-:-:S04]  /*2340*/  LEA.HI R17, R17, R19, RZ, 0x3 ;  /* 0x0000001311117211 */ /* 0x000fc800078f18ff */
[----:B------:R-:W-:Y:S01]  /*2350*/  SHF.R.S32.HI R17, RZ, 0x3, R17 ;  /* 0x00000003ff117819 */ /* 0x000fe20000011411 */
[----:B------:R-:W-:-:S04]  /*2360*/  IMAD R2, R120, c[0x0][0x1e4], R2 ;  /* 0x0000790078027a24 */ /* 0x000fc800078e0202 */
[----:B------:R-:W-:-:S04]  /*2370*/  IMAD.IADD R2, R5, 0x1, R2 ;  /* 0x0000000105027824 */ /* 0x000fc800078e0202 */
[----:B------:R-:W-:Y:S02]  /*2380*/  IMAD R3, R2, 0x60, RZ ;  /* 0x0000006002037824 */ /* 0x000fe400078e02ff */
[----:B------:R-:W-:Y:S02]  /*2390*/  IMAD.MOV.U32 R124, RZ, RZ, c[0x0][0x1e0] ;  /* 0x00007800ff7c7624 */ /* 0x000fe400078e00ff */
[----:B------:R-:W-:Y:S02]  /*23a0*/  IMAD.MOV.U32 R125, RZ, RZ, c[0x0][0x1e4] ;  /* 0x00007900ff7d7624 */ /* 0x000fe400078e00ff */
[----:B------:R-:W-:-:S04]  /*23b0*/  IMAD R6, R6, c[0x0][0x208], RZ ;  /* 0x0000820006067a24 */ /* 0x000fc800078e02ff */
[----:B------:R-:W-:Y:S02]  /*23c0*/  IMAD R10, R120, c[0x0][0x20c], R6 ;  /* 0x00008300780a7a24 */ /* 0x000fe400078e0206 */
[----:B------:R-:W-:Y:S02]  /*23d0*/  IMAD.MOV.U32 R34, RZ, RZ, c[0x0][0x208] ;  /* 0x00008200ff227624 */ /* 0x000fe400078e00ff */
[----:B------:R-:W-:-:S05]  /*23e0*/  IMAD.MOV.U32 R33, RZ, RZ, 0x6 ;  /* 0x00000006ff217424 */ /* 0x000fca00078e00ff */
[C---:B------:R-:W-:Y:S01]  /*23f0*/  SHF.L.U64.HI R33, R34.reuse, R33, c[0x0][0x20c] ;  /* 0x0000830022217619 */ /* 0x040fe20000010221 */
[----:B------:R-:W-:Y:S01]  /*2400*/  IMAD.SHL.U32 R34, R34, 0x40, RZ ;  /* 0x0000004022227824 */ /* 0x000fe200078e00ff */
[----:B------:R-:W-:Y:S01]  /*2410*/  LOP3.LUT P2, RZ, R32, 0x8, RZ, 0xc0, !PT ;  /* 0x0000000820ff7812 */ /* 0x000fe2000784c0ff */
[----:B------:R-:W-:Y:S01]  /*2420*/  BAR.SYNC.DEFER_BLOCKING 0x0 ;  /* 0x0000000000007b1d */ /* 0x000fe20000010000 */
[----:B--2---:R-:W-:-:S05]  /*2430*/  IMAD R121, R127, R121, 0x60 ;  /* 0x000000607f797424 */ /* 0x004fca00078e0279 */
[----:B------:R-:W-:-:S04]  /*2440*/  IADD3 R0, R121, c[0x0][0x1d0], -R17 ;  /* 0x0000740079007a10 */ /* 0x000fc80007ffe811 */
[----:B------:R-:W-:Y:S01]  /*2450*/  ISETP.GE.AND P0, PT, R0, 0x1, PT ;  /* 0x000000010000780c */ /* 0x000fe20003f06270 */
[----:B----4-:R-:W-:Y:S02]  /*2460*/  IMAD.MOV.U32 R122, RZ, RZ, R20 ;  /* 0x000000ffff7a7224 */ /* 0x010fe400078e0014 */
[----:B---3--:R-:W-:-:S04]  /*2470*/  IMAD.MOV.U32 R123, RZ, RZ, R9 ;  /* 0x000000ffff7b7224 */ /* 0x008fc800078e0009 */
[----:B------:R-:W-:Y:S01]  /*2480*/  IMAD.WIDE.U32 R4, R4, 0x60, R122 ;  /* 0x0000006004047825 */ /* 0x000fe200078e007a */
[----:B-----5:R-:W-:-:S03]  /*2490*/  LOP3.LUT P3, RZ, R130, 0x2, RZ, 0xc0, !PT ;  /* 0x0000000282ff7812 */ /* 0x020fc6000786c0ff */
[----:B------:R-:W-:Y:S02]  /*24a0*/  IMAD.IADD R5, R5, 0x1, R3 ;  /* 0x0000000105057824 */ /* 0x000fe400078e0203 */
        /* <DEDUP_REMOVED lines=13> */
[----:B------:R-:W-:-:S04]  /*2580*/  IMAD.WIDE.U32 R8, R120, c[0x0][0x208], RZ ;  /* 0x0000820078087a25 */ /* 0x000fc800078e00ff */
[----:B------:R-:W-:Y:S02]  /*2590*/  IMAD.IADD R9, R9, 0x1, R10 ;  /* 0x0000000109097824 */ /* 0x000fe400078e020a */
[----:B------:R-:W-:Y:S01]  /*25a0*/  IMAD.MOV.U32 R6, RZ, RZ, R14 ;  /* 0x000000ffff067224 */ /* 0x000fe200078e000e */
[----:B-1----:R-:W-:-:S04]  /*25b0*/  @P1 LEA R3, P0, R124, R4, 0x5 ;  /* 0x000000047c031211 */ /* 0x002fc800078028ff */
[----:B------:R-:W-:Y:S02]  /*25c0*/  @P1 LEA.HI.X R7, R124, R5, R125, 0x5, P0 ;  /* 0x000000057c071211 */ /* 0x000fe400000f2c7d */
[----:B------:R-:W-:-:S04]  /*25d0*/  @P1 LEA R2, P0, R3, c[0x0][0x1c8], 0x1 ;  /* 0x0000720003021a11 */ /* 0x000fc800078008ff */
[----:B------:R-:W-:Y:S02]  /*25e0*/  @P1 LEA.HI.X R3, R3, c[0x0][0x1cc], R7, 0x1, P0 ;  /* 0x0000730003031a11 */ /* 0x000fe400000f0c07 */
[----:B------:R-:W-:Y:S01]  /*25f0*/  ISETP.GE.AND P0, PT, R0, 0x41, PT ;  /* 0x000000410000780c */ /* 0x000fe20003f06270 */
[----:B------:R-:W-:Y:S02]  /*2600*/  IMAD.MOV.U32 R7, RZ, RZ, R16 ;  /* 0x000000ffff077224 */ /* 0x000fe400078e0010 */
[----:B------:R-:W-:Y:S01]  /*2610*/  IMAD.WIDE.U32 R10, R124, 0x40, RZ ;  /* 0x000000407c0a7825 */ /* 0x000fe200078e00ff */
[----:B------:R1:W-:Y:S04]  /*2620*/  @P1 LDGSTS.E.BYPASS.LTC128B.128 [R251+0xd100], [R2.64], !P5 ;  /* 0x0d10000002fb1fae */ /* 0x0003e8000e901d48 */
[----:B------:R1:W-:Y:S01]  /*2630*/  @P1 LDGSTS.E.BYPASS.LTC128B.128 [R251+0x10100], [R2.64+0x80], !P3 ;  /* 0x1010008002fb1fae */ /* 0x0003e2000d901d48 */
[----:B------:R-:W-:-:S03]  /*2640*/  IMAD.WIDE.U32 R6, R8, 0x60, R6 ;  /* 0x0000006008067825 */ /* 0x000fc600078e0006 */
[----:B------:R1:W-:Y:S04]  /*2650*/  @P1 LDGSTS.E.BYPASS.LTC128B.128 [R251+0x13100], [R2.64+0x100], !P4 ;  /* 0x1310010002fb1fae */ /* 0x0003e8000e101d48 */
[----:B------:R1:W-:Y:S01]  /*2660*/  @P1 LDGSTS.E.BYPASS.LTC128B.128 [R251+0x16100], [R2.64+0x180], !P6 ;  /* 0x1610018002fb1fae */ /* 0x0003e2000f101d48 */
[----:B------:R-:W-:Y:S02]  /*2670*/  @P0 IADD3 R8, P1, R4, R10, RZ ;  /* 0x0000000a04080210 */ /* 0x000fe40007f3e0ff */
[----:B------:R-:W-:Y:S01]  /*2680*/  @P0 ISETP.GE.AND P5, PT, R128, c[0x0][0x1d4], PT ;  /* 0x0000750080000a0c */ /* 0x000fe20003fa6270 */
[----:B-1----:R-:W-:Y:S02]  /*2690*/  IMAD.SHL.U32 R2, R125, 0x40, RZ ;  /* 0x000000407d027824 */ /* 0x002fe400078e00ff */
[----:B------:R-:W-:-:S03]  /*26a0*/  IMAD R3, R9, 0x60, RZ ;  /* 0x0000006009037824 */ /* 0x000fc600078e02ff */
[----:B------:R-:W-:Y:S01]  /*26b0*/  @P0 IADD3.X R5, R5, R11, R2, P1, !PT ;  /* 0x0000000b05050210 */ /* 0x000fe20000ffe402 */
[----:B------:R-:W-:Y:S01]  /*26c0*/  IMAD.IADD R3, R7, 0x1, R3 ;  /* 0x0000000107037824 */ /* 0x000fe200078e0203 */
[----:B------:R-:W-:-:S04]  /*26d0*/  LEA R2, P1, R6, c[0x0][0x1f8], 0x1 ;  /* 0x00007e0006027a11 */ /* 0x000fc800078208ff */
        /* <DEDUP_REMOVED lines=22> */
[----:B------:R-:W-:Y:S04]  /*2840*/  LDSM.16.M88.4 R28, [R216] ;  /* 0x00000000d81c783b */ /* 0x000fe80000000200 */
[----:B------:R-:W1:Y:S04]  /*2850*/  LDSM.16.M88.4 R24, [R216+0x800] ;  /* 0x00080000d818783b */ /* 0x000e680000000200 */
[----:B------:R-:W2:Y:S04]  /*2860*/  LDSM.16.M88.4 R20, [R216+0x1000] ;  /* 0x00100000d814783b */ /* 0x000ea80000000200 */
[----:B------:R-:W3:Y:S04]  /*2870*/  LDSM.16.M88.4 R48, [R216+0x1800] ;  /* 0x00180000d830783b */ /* 0x000ee80000000200 */
[----:B------:R-:W4:Y:S04]  /*2880*/  LDSM.16.M88.4 R56, [R216+0x2000] ;  /* 0x00200000d838783b */ /* 0x000f280000000200 */
[----:B------:R-:W5:Y:S04]  /*2890*/  LDSM.16.M88.4 R68, [R216+0x2800] ;  /* 0x00280000d844783b */ /* 0x000f680000000200 */
[----:B------:R-:W-:Y:S04]  /*28a0*/  LDSM.16.M88.4 R8, [R224] ;  /* 0x00000000e008783b */ /* 0x000fe80000000200 */
[----:B------:R-:W-:Y:S04]  /*28b0*/  LDSM.16.M88.4 R64, [R227] ;  /* 0x00000000e340783b */ /* 0x000fe80000000200 */
[----:B------:R-:W1:Y:S04]  /*28c0*/  LDSM.16.M88.4 R60, [R250] ;  /* 0x00000000fa3c783b */ /* 0x000e680000000200 */
[----:B------:R-:W1:Y:S04]  /*28d0*/  LDSM.16.M88.4 R80, [R249] ;  /* 0x00000000f950783b */ /* 0x000e680000000200 */
        /* <DEDUP_REMOVED lines=14> */
[----:B------:R-:W-:-:S05]  /*29c0*/  IADD3 R12, P0, R34, R2, RZ ;  /* 0x00000002220c7210 */ /* 0x000fca0007f1e0ff */
[----:B------:R-:W-:Y:S01]  /*29d0*/  IMAD.X R13, R33, 0x1, R3, P0 ;  /* 0x00000001210d7824 */ /* 0x000fe200000e0603 */
[----:B-1----:R-:W-:-:S05]  /*29e0*/  IADD3 R2, P0, R12, R34, RZ ;  /* 0x000000220c027210 */ /* 0x002fca0007f1e0ff */
[----:B------:R-:W-:Y:S01]  /*29f0*/  IMAD.X R3, R13, 0x1, R33, P0 ;  /* 0x000000010d037824 */ /* 0x000fe200000e0621 */
        /* <DEDUP_REMOVED lines=8> */
[----:B------:R-:W-:-:S13]  /*2a80*/  ISETP.LT.OR P0, PT, R0, 0x41, P1 ;  /* 0x000000410000780c */ /* 0x000fda0000f01670 */
[----:B------:R1:W-:Y:S01]  /*2a90*/  LDGSTS.E.BYPASS.LTC128B.128 [R251+0x2100], [R2.64], !P0 ;  /* 0x0210000002fb7fae */ /* 0x0003e2000c101d48 */
[C---:B------:R-:W-:Y:S02]  /*2aa0*/  ISETP.LT.OR P0, PT, R0.reuse, 0x41, !P4 ;  /* 0x000000410000780c */ /* 0x040fe40006701670 */
[C---:B------:R-:W-:Y:S01]  /*2ab0*/  ISETP.LT.OR P1, PT, R0.reuse, 0x41, !P3 ;  /* 0x000000410000780c */ /* 0x040fe20005f21670 */
[C---:B------:R-:W-:Y:S10]  /*2ac0*/  HMMA.16816.F32 R40, R4.reuse, R24, RZ ;  /* 0x000000180428723c */ /* 0x040ff400000018ff */
[----:B------:R1:W-:Y:S01]  /*2ad0*/  LDGSTS.E.BYPASS.LTC128B.128 [R251+0x5100], [R2.64+0x80], !P0 ;  /* 0x0510008002fb7fae */ /* 0x0003e2000c101d48 */
[----:B------:R-:W-:Y:S01]  /*2ae0*/  ISETP.LT.OR P0, PT, R0, 0x41, !P2 ;  /* 0x000000410000780c */ /* 0x000fe20005701670 */
[C---:B------:R-:W-:Y:S02]  /*2af0*/  HMMA.16816.F32 R32, R4.reuse, R26, RZ ;  /* 0x0000001a0420723c */ /* 0x040fe400000018ff */
[----:B------:R1:W-:Y:S06]  /*2b00*/  LDGSTS.E.BYPASS.LTC128B.128 [R251+0x8100], [R2.64+0x100], !P1 ;  /* 0x0810010002fb7fae */ /* 0x0003ec000c901d48 */
[C---:B--2---:R-:W-:Y:S04]  /*2b10*/  HMMA.16816.F32 R36, R4.reuse, R20, RZ ;  /* 0x000000140424723c */ /* 0x044fe800000018ff */
[----:B------:R2:W-:Y:S04]  /*2b20*/  LDGSTS.E.BYPASS.LTC128B.128 [R251+0xb100], [R2.64+0x180], !P0 ;  /* 0x0b10018002fb7fae */ /* 0x0005e8000c101d48 */
[C---:B------:R-:W-:Y:S01]  /*2b30*/  HMMA.16816.F32 R52, R4.reuse, R28, RZ ;  /* 0x0000001c0434723c */ /* 0x040fe200000018ff */
[----:B------:R-:W0:Y:S07]  /*2b40*/  LDGDEPBAR ;  /* 0x00000000000079af */ /* 0x000e2e0000000000 */
[C---:B------:R-:W-:Y:S08]  /*2b50*/  HMMA.16816.F32 R44, R4.reuse, R30, RZ ;  /* 0x0000001e042c723c */ /* 0x040ff000000018ff */
[C---:B------:R-:W-:Y:S08]  /*2b60*/  HMMA.16816.F32 R28, R4.reuse, R22, RZ ;  /* 0x00000016041c723c */ /* 0x040ff000000018ff */
[C---:B---3--:R-:W-:Y:S08]  /*2b70*/  HMMA.16816.F32 R24, R4.reuse, R48, RZ ;  /* 0x000000300418723c */ /* 0x048ff000000018ff */
[C---:B------:R-:W-:Y:S08]  /*2b80*/  HMMA.16816.F32 R20, R4.reuse, R50, RZ ;  /* 0x000000320414723c */ /* 0x040ff000000018ff */
[C---:B----4-:R-:W-:Y:S08]  /*2b90*/  HMMA.16816.F32 R16, R4.reuse, R56, RZ ;  /* 0x000000380410723c */ /* 0x050ff000000018ff */
[C---:B-1----:R-:W-:Y:S08]  /*2ba0*/  HMMA.16816.F32 R12, R4.reuse, R58, RZ ;  /* 0x0000003a040c723c */ /* 0x042ff000000018ff */
[C---:B-----5:R-:W-:Y:S08]  /*2bb0*/  HMMA.16816.F32 R96, R4.reuse, R68, RZ ;  /* 0x000000440460723c */ /* 0x060ff000000018ff */
[----:B------:R-:W-:Y:S01]  /*2bc0*/  HMMA.16816.F32 R92, R4, R70, RZ ;  /* 0x00000046045c723c */ /* 0x000fe200000018ff */
[----:B------:R-:W-:Y:S04]  /*2bd0*/  LDSM.16.M88.4 R4, [R226] ;  /* 0x00000000e204783b */ /* 0x000fe80000000200 */
[----:B------:R-:W1:Y:S03]  /*2be0*/  LDSM.16.M88.4 R68, [R222+0x800] ;  /* 0x00080000de44783b */ /* 0x000e660000000200 */
[C---:B------:R-:W-:Y:S01]  /*2bf0*/  HMMA.16816.F32 R48, R8.reuse, R60, R40 ;  /* 0x0000003c0830723c */ /* 0x040fe20000001828 */
[----:B------:R-:W3:Y:S07]  /*2c00*/  LDSM.16.M88.4 R40, [R222] ;  /* 0x00000000de28783b */ /* 0x000eee0000000200 */
[C---:B------:R-:W-:Y:S01]  /*2c10*/  HMMA.16816.F32 R76, R8.reuse, R62, R32 ;  /* 0x0000003e084c723c */ /* 0x040fe20000001820 */
[----:B------:R-:W4:Y:S04]  /*2c20*/  LDSM.16.M88.4 R60, [R222+0x1000] ;  /* 0x00100000de3c783b */ /* 0x000f280000000200 */
[----:B------:R-:W-:Y:S03]  /*2c30*/  LDSM.16.M88.4 R32, [R222+0x2000] ;  /* 0x00200000de20783b */ /* 0x000fe60000000200 */
[C---:B------:R-:W-:Y:S01]  /*2c40*/  HMMA.16816.F32 R72, R8.reuse, R80, R36 ;  /* 0x000000500848723c */ /* 0x040fe20000001824 */
[----:B------:R-:W5:Y:S07]  /*2c50*/  LDSM.16.M88.4 R36, [R222+0x1800] ;  /* 0x00180000de24783b */ /* 0x000f6e0000000200 */
[C---:B------:R-:W-:Y:S08]  /*2c60*/  HMMA.16816.F32 R88, R8.reuse, R64, R52 ;  /* 0x000000400858723c */ /* 0x040ff00000001834 */
[C---:B------:R-:W-:Y:S08]  /*2c70*/  HMMA.16816.F32 R84, R8.reuse, R66, R44 ;  /* 0x000000420854723c */ /* 0x040ff0000000182c */
[C---:B------:R-:W-:Y:S01]  /*2c80*/  HMMA.16816.F32 R64, R8.reuse, R82, R28 ;  /* 0x000000520840723c */ /* 0x040fe2000000181c */
[----:B------:R-:W1:Y:S04]  /*2c90*/  LDSM.16.M88.4 R28, [R222+0x2800] ;  /* 0x00280000de1c783b */ /* 0x000e680000000200 */
[----:B------:R-:W-:Y:S03]  /*2ca0*/  LDSM.16.M88.4 R80, [R219] ;  /* 0x00000000db50783b */ /* 0x000fe60000000200 */
[C---:B------:R-:W-:Y:S08]  /*2cb0*/  HMMA.16816.F32 R56, R8.reuse, R100, R24 ;  /* 0x000000640838723c */ /* 0x040ff00000001818 */
[C---:B------:R-:W-:Y:S01]  /*2cc0*/  HMMA.16816.F32 R52, R8.reuse, R102, R20 ;  /* 0x000000660834723c */ /* 0x040fe20000001814 */
[----:B------:R-:W-:Y:S07]  /*2cd0*/  LDSM.16.M88.4 R100, [R219+0x800] ;  /* 0x00080000db64783b */ /* 0x000fee0000000200 */
[C---:B------:R-:W-:Y:S01]  /*2ce0*/  HMMA.16816.F32 R20, R8.reuse, R108, R96 ;  /* 0x0000006c0814723c */ /* 0x040fe20000001860 */
[----:B------:R-:W-:Y:S07]  /*2cf0*/  LDSM.16.M88.4 R96, [R219+0x2000] ;  /* 0x00200000db60783b */ /* 0x000fee0000000200 */
[C---:B------:R-:W-:Y:S01]  /*2d00*/  HMMA.16816.F32 R44, R8.reuse, R104, R16 ;  /* 0x00000068082c723c */ /* 0x040fe20000001810 */
[----:B------:R-:W2:Y:S07]  /*2d10*/  LDSM.16.M88.4 R16, [R225] ;  /* 0x00000000e110783b */ /* 0x000eae0000000200 */
[C---:B------:R-:W-:Y:S01]  /*2d20*/  HMMA.16816.F32 R24, R8.reuse, R106, R12 ;  /* 0x0000006a0818723c */ /* 0x040fe2000000180c */
[----:B------:R-:W-:Y:S07]  /*2d30*/  LDSM.16.M88.4 R104, [R245] ;  /* 0x00000000f568783b */ /* 0x000fee0000000200 */
[----:B------:R-:W-:Y:S01]  /*2d40*/  HMMA.16816.F32 R12, R8, R110, R92 ;  /* 0x0000006e080c723c */ /* 0x000fe2000000185c */
[----:B------:R-:W2:Y:S04]  /*2d50*/  LDSM.16.M88.4 R92, [R219+0x1000] ;  /* 0x00100000db5c783b */ /* 0x000ea80000000200 */
[----:B------:R-:W-:Y:S03]  /*2d60*/  LDSM.16.M88.4 R108, [R242] ;  /* 0x00000000f26c783b */ /* 0x000fe60000000200 */
[C---:B-1----:R-:W-:Y:S08]  /*2d70*/  HMMA.16816.F32 R48, R4.reuse, R68, R48 ;  /* 0x000000440430723c */ /* 0x042ff00000001830 */
[C---:B------:R-:W-:Y:S01]  /*2d80*/  HMMA.16816.F32 R76, R4.reuse, R70, R76 ;  /* 0x00000046044c723c */ /* 0x040fe2000000184c */
[----:B------:R-:W1:Y:S07]  /*2d90*/  LDSM.16.M88.4 R68, [R219+0x1800] ;  /* 0x00180000db44783b */ /* 0x000e6e0000000200 */
[C---:B---3--:R-:W-:Y:S08]  /*2da0*/  HMMA.16816.F32 R8, R4.reuse, R40, R88 ;  /* 0x000000280408723c */ /* 0x048ff00000001858 */
[C---:B------:R-:W-:Y:S08]  /*2db0*/  HMMA.16816.F32 R40, R4.reuse, R42, R84 ;  /* 0x0000002a0428723c */ /* 0x040ff00000001854 */
[C---:B----4-:R-:W-:Y:S08]  /*2dc0*/  HMMA.16816.F32 R72, R4.reuse, R60, R72 ;  /* 0x0000003c0448723c */ /* 0x050ff00000001848 */
[C---:B------:R-:W-:Y:S08]  /*2dd0*/  HMMA.16816.F32 R64, R4.reuse, R62, R64 ;  /* 0x0000003e0440723c */ /* 0x040ff00000001840 */
[C---:B-----5:R-:W-:Y:S08]  /*2de0*/  HMMA.16816.F32 R60, R4.reuse, R36, R56 ;  /* 0x00000024043c723c */ /* 0x060ff00000001838 */
[C---:B------:R-:W-:Y:S08]  /*2df0*/  HMMA.16816.F32 R56, R4.reuse, R38, R52 ;  /* 0x000000260438723c */ /* 0x040ff00000001834 */
[C---:B------:R-:W-:Y:S01]  /*2e00*/  HMMA.16816.F32 R88, R4.reuse, R28, R20 ;  /* 0x0000001c0458723c */ /* 0x040fe20000001814 */
[----:B------:R-:W3:Y:S07]  /*2e10*/  LDSM.16.M88.4 R20, [R219+0x2800] ;  /* 0x00280000db14783b */ /* 0x000eee0000000200 */
[C---:B------:R-:W-:Y:S01]  /*2e20*/  HMMA.16816.F32 R52, R4.reuse, R32, R44 ;  /* 0x000000200434723c */ /* 0x040fe2000000182c */
[----:B------:R-:W-:Y:S07]  /*2e30*/  LDSM.16.M88.4 R44, [R216+0x3800] ;  /* 0x00380000d82c783b */ /* 0x000fee0000000200 */
[C---:B------:R-:W-:Y:S08]  /*2e40*/  HMMA.16816.F32 R32, R4.reuse, R34, R24 ;  /* 0x000000220420723c */ /* 0x040ff00000001818 */
[----:B------:R-:W-:Y:S01]  /*2e50*/  HMMA.16816.F32 R24, R4, R30, R12 ;  /* 0x0000001e0418723c */ /* 0x000fe2000000180c */
[----:B------:R-:W-:Y:S04]  /*2e60*/  LDSM.16.M88.4 R4, [R223+0x4000] ;  /* 0x00400000df04783b */ /* 0x000fe80000000200 */
[----:B------:R-:W4:Y:S03]  /*2e70*/  LDSM.16.M88.4 R28, [R216+0x3000] ;  /* 0x00300000d81c783b */ /* 0x000f260000000200 */
[C---:B--2---:R-:W-:Y:S01]  /*2e80*/  HMMA.16816.F32 R8, R16.reuse, R80, R8 ;  /* 0x000000501008723c */ /* 0x044fe20000001808 */
[----:B------:R-:W-:Y:S07]  /*2e90*/  LDSM.16.M88.4 R12, [R224+0x4000] ;  /* 0x00400000e00c783b */ /* 0x000fee0000000200 */
[C---:B------:R-:W-:Y:S08]  /*2ea0*/  HMMA.16816.F32 R36, R16.reuse, R82, R40 ;  /* 0x000000521024723c */ /* 0x040ff00000001828 */
[C---:B------:R-:W-:Y:S08]  /*2eb0*/  HMMA.16816.F32 R80, R16.reuse, R92, R72 ;  /* 0x0000005c1050723c */ /* 0x040ff00000001848 */
[C---:B-1----:R-:W-:Y:S01]  /*2ec0*/  HMMA.16816.F32 R72, R16.reuse, R68, R60 ;  /* 0x000000441048723c */ /* 0x042fe2000000183c */
[----:B------:R-:W1:Y:S07]  /*2ed0*/  LDSM.16.M88.4 R60, [R216+0x4800] ;  /* 0x00480000d83c783b */ /* 0x000e6e0000000200 */
[C---:B------:R-:W-:Y:S08]  /*2ee0*/  HMMA.16816.F32 R84, R16.reuse, R102, R76 ;  /* 0x000000661054723c */ /* 0x040ff0000000184c */
[C---:B------:R-:W-:Y:S01]  /*2ef0*/  HMMA.16816.F32 R68, R16.reuse, R70, R56 ;  /* 0x000000461044723c */ /* 0x040fe20000001838 */
[----:B------:R-:W2:Y:S07]  /*2f00*/  LDSM.16.M88.4 R56, [R216+0x5000] ;  /* 0x00500000d838783b */ /* 0x000eae0000000200 */
[C---:B------:R-:W-:Y:S01]  /*2f10*/  HMMA.16816.F32 R76, R16.reuse, R94, R64 ;  /* 0x0000005e104c723c */ /* 0x040fe20000001840 */
[----:B------:R-:W5:Y:S04]  /*2f20*/  LDSM.16.M88.4 R64, [R216+0x4000] ;  /* 0x00400000d840783b */ /* 0x000f680000000200 */
[----:B------:R-:W1:Y:S03]  /*2f30*/  LDSM.16.M88.4 R92, [R216+0x5800] ;  /* 0x00580000d85c783b */ /* 0x000e660000000200 */
[C---:B------:R-:W-:Y:S01]  /*2f40*/  HMMA.16816.F32 R40, R16.reuse, R100, R48 ;  /* 0x000000641028723c */ /* 0x040fe20000001830 */
[----:B------:R-:W-:Y:S07]  /*2f50*/  LDSM.16.M88.4 R100, [R243] ;  /* 0x00000000f364783b */ /* 0x000fee0000000200 */
[C---:B------:R-:W-:Y:S08]  /*2f60*/  HMMA.16816.F32 R52, R16.reuse, R96, R52 ;  /* 0x000000601034723c */ /* 0x040ff00000001834 */
[C---:B------:R-:W-:Y:S01]  /*2f70*/  HMMA.16816.F32 R48, R16.reuse, R98, R32 ;  /* 0x000000621030723c */ /* 0x040fe20000001820 */
[----:B------:R-:W1:Y:S07]  /*2f80*/  LDSM.16.M88.4 R96, [R244] ;  /* 0x00000000f460783b */ /* 0x000e6e0000000200 */
[C---:B---3--:R-:W-:Y:S08]  /*2f90*/  HMMA.16816.F32 R88, R16.reuse, R20, R88 ;  /* 0x000000141058723c */ /* 0x048ff00000001858 */
[----:B------:R-:W-:Y:S08]  /*2fa0*/  HMMA.16816.F32 R32, R16, R22, R24 ;  /* 0x000000161020723c */ /* 0x000ff00000001818 */
[C---:B----4-:R-:W-:Y:S08]  /*2fb0*/  HMMA.16816.F32 R24, R4.reuse, R28, R8 ;  /* 0x0000001c0418723c */ /* 0x050ff00000001808 */
[C---:B------:R-:W-:Y:S01]  /*2fc0*/  HMMA.16816.F32 R20, R4.reuse, R30, R36 ;  /* 0x0000001e0414723c */ /* 0x040fe20000001824 */
[----:B------:R-:W-:Y:S04]  /*2fd0*/  LDSM.16.M88.4 R36, [R240] ;  /* 0x00000000f024783b */ /* 0x000fe80000000200 */
[----:B------:R-:W-:Y:S03]  /*2fe0*/  LDSM.16.M88.4 R28, [R222+0x3000] ;  /* 0x00300000de1c783b */ /* 0x000fe60000000200 */
[C---:B------:R-:W-:Y:S08]  /*2ff0*/  HMMA.16816.F32 R8, R4.reuse, R46, R84 ;  /* 0x0000002e0408723c */ /* 0x040ff00000001854 */
[C---:B-1----:R-:W-:Y:S08]  /*3000*/  HMMA.16816.F32 R72, R4.reuse, R60, R72 ;  /* 0x0000003c0448723c */ /* 0x042ff00000001848 */
[C---:B------:R-:W-:Y:S08]  /*3010*/  HMMA.16816.F32 R84, R4.reuse, R62, R68 ;  /* 0x0000003e0454723c */ /* 0x040ff00000001844 */
[C---:B------:R-:W-:Y:S01]  /*3020*/  HMMA.16816.F32 R16, R4.reuse, R44, R40 ;  /* 0x0000002c0410723c */ /* 0x040fe20000001828 */
[----:B------:R-:W1:Y:S07]  /*3030*/  LDSM.16.M88.4 R44, [R241] ;  /* 0x00000000f12c783b */ /* 0x000e6e0000000200 */
[C---:B--2---:R-:W-:Y:S08]  /*3040*/  HMMA.16816.F32 R68, R4.reuse, R56, R52 ;  /* 0x000000380444723c */ /* 0x044ff00000001834 */
[C---:B------:R-:W-:Y:S08]  /*3050*/  HMMA.16816.F32 R60, R4.reuse, R58, R48 ;  /* 0x0000003a043c723c */ /* 0x040ff00000001830 */
[C---:B-----5:R-:W-:Y:S08]  /*3060*/  HMMA.16816.F32 R80, R4.reuse, R64, R80 ;  /* 0x000000400450723c */ /* 0x060ff00000001850 */
[C---:B------:R-:W-:Y:S01]  /*3070*/  HMMA.16816.F32 R76, R4.reuse, R66, R76 ;  /* 0x00000042044c723c */ /* 0x040fe2000000184c */
[----:B------:R-:W-:Y:S07]  /*3080*/  LDSM.16.M88.4 R64, [R222+0x4000] ;  /* 0x00400000de40783b */ /* 0x000fee0000000200 */
[C---:B------:R-:W-:Y:S01]  /*3090*/  HMMA.16816.F32 R56, R4.reuse, R92, R88 ;  /* 0x0000005c0438723c */ /* 0x040fe20000001858 */
[----:B------:R-:W-:Y:S07]  /*30a0*/  LDSM.16.M88.4 R88, [R222+0x5000] ;  /* 0x00500000de58783b */ /* 0x000fee0000000200 */
[----:B------:R-:W-:Y:S01]  /*30b0*/  HMMA.16816.F32 R52, R4, R94, R32 ;  /* 0x0000005e0434723c */ /* 0x000fe20000001820 */
[----:B------:R-:W2:Y:S07]  /*30c0*/  LDSM.16.M88.4 R4, [R226+0x4000] ;  /* 0x00400000e204783b */ /* 0x000eae0000000200 */
[C---:B------:R-:W-:Y:S01]  /*30d0*/  HMMA.16816.F32 R48, R12.reuse, R104, R24 ;  /* 0x000000680c30723c */ /* 0x040fe20000001818 */
[----:B------:R-:W3:Y:S07]  /*30e0*/  LDSM.16.M88.4 R24, [R222+0x3800] ;  /* 0x00380000de18783b */ /* 0x000eee0000000200 */
[C---:B------:R-:W-:Y:S01]  /*30f0*/  HMMA.16816.F32 R40, R12.reuse, R106, R20 ;  /* 0x0000006a0c28723c */ /* 0x040fe20000001814 */
[----:B------:R-:W-:Y:S07]  /*3100*/  LDSM.16.M88.4 R104, [R219+0x3800] ;  /* 0x00380000db68783b */ /* 0x000fee0000000200 */
[C---:B------:R-:W-:Y:S08]  /*3110*/  HMMA.16816.F32 R32, R12.reuse, R96, R16 ;  /* 0x000000600c20723c */ /* 0x040ff00000001810 */
[C---:B------:R-:W-:Y:S01]  /*3120*/  HMMA.16816.F32 R16, R12.reuse, R100, R80 ;  /* 0x000000640c10723c */ /* 0x040fe20000001850 */
[----:B------:R-:W4:Y:S07]  /*3130*/  LDSM.16.M88.4 R80, [R222+0x4800] ;  /* 0x00480000de50783b */ /* 0x000f2e0000000200 */
[C---:B------:R-:W-:Y:S08]  /*3140*/  HMMA.16816.F32 R76, R12.reuse, R102, R76 ;  /* 0x000000660c4c723c */ /* 0x040ff0000000184c */
[C---:B------:R-:W-:Y:S01]  /*3150*/  HMMA.16816.F32 R20, R12.reuse, R98, R8 ;  /* 0x000000620c14723c */ /* 0x040fe20000001808 */
[----:B------:R-:W5:Y:S04]  /*3160*/  LDSM.16.M88.4 R96, [R222+0x5800] ;  /* 0x00580000de60783b */ /* 0x000f680000000200 */
[----:B------:R-:W-:Y:S03]  /*3170*/  LDSM.16.M88.4 R8, [R225+0x4000] ;  /* 0x00400000e108783b */ /* 0x000fe60000000200 */
[C---:B------:R-:W-:Y:S08]  /*3180*/  HMMA.16816.F32 R72, R12.reuse, R108, R72 ;  /* 0x0000006c0c48723c */ /* 0x040ff00000001848 */
[C---:B------:R-:W-:Y:S01]  /*3190*/  HMMA.16816.F32 R84, R12.reuse, R110, R84 ;  /* 0x0000006e0c54723c */ /* 0x040fe20000001854 */
[----:B------:R-:W3:Y:S07]  /*31a0*/  LDSM.16.M88.4 R108, [R219+0x3000] ;  /* 0x00300000db6c783b */ /* 0x000eee0000000200 */
[C---:B-1----:R-:W-:Y:S08]  /*31b0*/  HMMA.16816.F32 R68, R12.reuse, R44, R68 ;  /* 0x0000002c0c44723c */ /* 0x042ff00000001844 */
[C---:B------:R-:W-:Y:S08]  /*31c0*/  HMMA.16816.F32 R60, R12.reuse, R46, R60 ;  /* 0x0000002e0c3c723c */ /* 0x040ff0000000183c */
[C---:B------:R-:W-:Y:S08]  /*31d0*/  HMMA.16816.F32 R56, R12.reuse, R36, R56 ;  /* 0x000000240c38723c */ /* 0x040ff00000001838 */
[----:B------:R-:W-:Y:S08]  /*31e0*/  HMMA.16816.F32 R52, R12, R38, R52 ;  /* 0x000000260c34723c */ /* 0x000ff00000001834 */
[C---:B--2---:R-:W-:Y:S01]  /*31f0*/  HMMA.16816.F32 R12, R4.reuse, R30, R40 ;  /* 0x0000001e040c723c */ /* 0x044fe20000001828 */
[----:B------:R-:W1:Y:S07]  /*3200*/  LDSM.16.M88.4 R40, [R219+0x4000] ;  /* 0x00400000db28783b */ /* 0x000e6e0000000200 */
[C---:B------:R-:W-:Y:S08]  /*3210*/  HMMA.16816.F32 R48, R4.reuse, R28, R48 ;  /* 0x0000001c0430723c */ /* 0x040ff00000001830 */
[C---:B---3--:R-:W-:Y:S08]  /*3220*/  HMMA.16816.F32 R44, R4.reuse, R24, R32 ;  /* 0x00000018042c723c */ /* 0x048ff00000001820 */
[C---:B------:R-:W-:Y:S01]  /*3230*/  HMMA.16816.F32 R32, R4.reuse, R64, R16 ;  /* 0x000000400420723c */ /* 0x040fe20000001810 */
[----:B------:R-:W2:Y:S07]  /*3240*/  LDSM.16.M88.4 R16, [R219+0x4800] ;  /* 0x00480000db10783b */ /* 0x000eae0000000200 */
[C---:B------:R-:W-:Y:S08]  /*3250*/  HMMA.16816.F32 R28, R4.reuse, R66, R76 ;  /* 0x00000042041c723c */ /* 0x040ff0000000184c */
[C---:B------:R-:W-:Y:S08]  /*3260*/  HMMA.16816.F32 R36, R4.reuse, R26, R20 ;  /* 0x0000001a0424723c */ /* 0x040ff00000001814 */
[C---:B----4-:R-:W-:Y:S01]  /*3270*/  HMMA.16816.F32 R24, R4.reuse, R80, R72 ;  /* 0x000000500418723c */ /* 0x050fe20000001848 */
[----:B------:R-:W-:Y:S07]  /*3280*/  LDSM.16.M88.4 R72, [R216+0x6000] ;  /* 0x00600000d848783b */ /* 0x000fee0000000200 */
[C---:B------:R-:W-:Y:S08]  /*3290*/  HMMA.16816.F32 R20, R4.reuse, R82, R84 ;  /* 0x000000520414723c */ /* 0x040ff00000001854 */
[C---:B------:R-:W-:Y:S08]  /*32a0*/  HMMA.16816.F32 R84, R4.reuse, R88, R68 ;  /* 0x000000580454723c */ /* 0x040ff00000001844 */
[C---:B-----5:R-:W-:Y:S01]  /*32b0*/  HMMA.16816.F32 R100, R4.reuse, R96, R56 ;  /* 0x000000600464723c */ /* 0x060fe20000001838 */
[----:B------:R-:W3:Y:S07]  /*32c0*/  LDSM.16.M88.4 R56, [R219+0x5800] ;  /* 0x00580000db38783b */ /* 0x000eee0000000200 */
[C---:B------:R-:W-:Y:S08]  /*32d0*/  HMMA.16816.F32 R80, R4.reuse, R90, R60 ;  /* 0x0000005a0450723c */ /* 0x040ff0000000183c */
[----:B------:R-:W-:Y:S01]  /*32e0*/  HMMA.16816.F32 R96, R4, R98, R52 ;  /* 0x000000620460723c */ /* 0x000fe20000001834 */
[----:B------:R-:W-:Y:S04]  /*32f0*/  LDSM.16.M88.4 R4, [R223+0x8000] ;  /* 0x00800000df04783b */ /* 0x000fe80000000200 */
[----:B------:R-:W-:Y:S03]  /*3300*/  LDSM.16.M88.4 R52, [R216+0x7000] ;  /* 0x00700000d834783b */ /* 0x000fe60000000200 */
[C---:B------:R-:W-:Y:S08]  /*3310*/  HMMA.16816.F32 R92, R8.reuse, R108, R48 ;  /* 0x0000006c085c723c */ /* 0x040ff00000001830 */
[C---:B-1----:R-:W-:Y:S01]  /*3320*/  HMMA.16816.F32 R68, R8.reuse, R42, R28 ;  /* 0x0000002a0844723c */ /* 0x042fe2000000181c */
[----:B------:R-:W1:Y:S07]  /*3330*/  LDSM.16.M88.4 R28, [R216+0x6800] ;  /* 0x00680000d81c783b */ /* 0x000e6e0000000200 */
[C---:B------:R-:W-:Y:S01]  /*3340*/  HMMA.16816.F32 R108, R8.reuse, R110, R12 ;  /* 0x0000006e086c723c */ /* 0x040fe2000000180c */
[----:B------:R-:W4:Y:S07]  /*3350*/  LDSM.16.M88.4 R12, [R219+0x5000] ;  /* 0x00500000db0c783b */ /* 0x000f2e0000000200 */
[C---:B------:R-:W-:Y:S01]  /*3360*/  HMMA.16816.F32 R88, R8.reuse, R104, R44 ;  /* 0x000000680858723c */ /* 0x040fe2000000182c */
[----:B------:R-:W-:Y:S07]  /*3370*/  LDSM.16.M88.4 R44, [R216+0x8000] ;  /* 0x00800000d82c783b */ /* 0x000fee0000000200 */
[C---:B--2---:R-:W-:Y:S01]  /*3380*/  HMMA.16816.F32 R60, R8.reuse, R16, R24 ;  /* 0x00000010083c723c */ /* 0x044fe20000001818 */
[----:B------:R-:W2:Y:S07]  /*3390*/  LDSM.16.M88.4 R24, [R216+0x7800] ;  /* 0x00780000d818783b */ /* 0x000eae0000000200 */
[C---:B------:R-:W-:Y:S08]  /*33a0*/  HMMA.16816.F32 R76, R8.reuse, R106, R36 ;  /* 0x0000006a084c723c */ /* 0x040ff00000001824 */
[C---:B------:R-:W-:Y:S08]  /*33b0*/  HMMA.16816.F32 R64, R8.reuse, R40, R32 ;  /* 0x000000280840723c */ /* 0x040ff00000001820 */
[C---:B------:R-:W-:Y:S01]  /*33c0*/  HMMA.16816.F32 R40, R8.reuse, R18, R20 ;  /* 0x000000120828723c */ /* 0x040fe20000001814 */
[----:B------:R-:W5:Y:S07]  /*33d0*/  LDSM.16.M88.4 R20, [R216+0x8800] ;  /* 0x00880000d814783b */ /* 0x000f6e0000000200 */
[----:B---3--:R-:W-:Y:S08]  /*33e0*/  HMMA.16816.F32 R16, R8, R58, R96 ;  /* 0x0000003a0810723c */ /* 0x008ff00000001860 */
[----:B-1----:R-:W-:Y:S08]  /*33f0*/  HMMA.16816.F32 R96, R4, R28, R88 ;  /* 0x0000001c0460723c */ /* 0x002ff00000001858 */
[C---:B----4-:R-:W-:Y:S08]  /*3400*/  HMMA.16816.F32 R48, R8.reuse, R12, R84 ;  /* 0x0000000c0830723c */ /* 0x050ff00000001854 */
[----:B------:R-:W-:Y:S01]  /*3410*/  HMMA.16816.F32 R36, R8, R14, R80 ;  /* 0x0000000e0824723c */ /* 0x000fe20000001850 */
[----:B------:R-:W-:Y:S07]  /*3420*/  LDSM.16.M88.4 R12, [R224+0x8000] ;  /* 0x00800000e00c783b */ /* 0x000fee0000000200 */
[----:B------:R-:W-:Y:S01]  /*3430*/  HMMA.16816.F32 R88, R4, R30, R76 ;  /* 0x0000001e0458723c */ /* 0x000fe2000000184c */
[----:B------:R-:W1:Y:S04]  /*3440*/  LDSM.16.M88.4 R28, [R239] ;  /* 0x00000000ef1c783b */ /* 0x000e680000000200 */
[----:B------:R-:W-:Y:S03]  /*3450*/  LDSM.16.M88.4 R76, [R235] ;  /* 0x00000000eb4c783b */ /* 0x000fe60000000200 */
[----:B------:R-:W-:Y:S01]  /*3460*/  HMMA.16816.F32 R32, R8, R56, R100 ;  /* 0x000000380820723c */ /* 0x000fe20000001864 */
[----:B------:R-:W-:Y:S07]  /*3470*/  LDSM.16.M88.4 R56, [R222+0x6000] ;  /* 0x00600000de38783b */ /* 0x000fee0000000200 */
[C---:B------:R-:W-:Y:S08]  /*3480*/  HMMA.16816.F32 R104, R4.reuse, R74, R108 ;  /* 0x0000004a0468723c */ /* 0x040ff0000000186c */
[C---:B--2---:R-:W-:Y:S08]  /*3490*/  HMMA.16816.F32 R108, R4.reuse, R24, R60 ;  /* 0x00000018046c723c */ /* 0x044ff0000000183c */
[C---:B------:R-:W-:Y:S01]  /*34a0*/  HMMA.16816.F32 R100, R4.reuse, R26, R40 ;  /* 0x0000001a0464723c */ /* 0x040fe20000001828 */
[----:B------:R-:W2:Y:S04]  /*34b0*/  LDSM.16.M88.4 R24, [R238] ;  /* 0x00000000ee18783b */ /* 0x000ea80000000200 */
[----:B------:R-:W-:Y:S03]  /*34c0*/  LDSM.16.M88.4 R40, [R222+0x7000] ;  /* 0x00700000de28783b */ /* 0x000fe60000000200 */
[C---:B------:R-:W-:Y:S01]  /*34d0*/  HMMA.16816.F32 R8, R4.reuse, R72, R92 ;  /* 0x000000480408723c */ /* 0x040fe2000000185c */
[----:B------:R-:W3:Y:S07]  /*34e0*/  LDSM.16.M88.4 R72, [R237] ;  /* 0x00000000ed48783b */ /* 0x000eee0000000200 */
[C---:B------:R-:W-:Y:S01]  /*34f0*/  HMMA.16816.F32 R112, R4.reuse, R54, R68 ;  /* 0x000000360470723c */ /* 0x040fe20000001844 */
[----:B------:R-:W4:Y:S07]  /*3500*/  LDSM.16.M88.4 R68, [R236] ;  /* 0x00000000ec44783b */ /* 0x000f2e0000000200 */
[C---:B------:R-:W-:Y:S01]  /*3510*/  HMMA.16816.F32 R116, R4.reuse, R52, R64 ;  /* 0x000000340474723c */ /* 0x040fe20000001840 */
[----:B------:R-:W2:Y:S07]  /*3520*/  LDSM.16.M88.4 R64, [R234] ;  /* 0x00000000ea40783b */ /* 0x000eae0000000200 */
[C---:B------:R-:W-:Y:S08]  /*3530*/  HMMA.16816.F32 R92, R4.reuse, R44, R48 ;  /* 0x0000002c045c723c */ /* 0x040ff00000001830 */
[C---:B------:R-:W-:Y:S01]  /*3540*/  HMMA.16816.F32 R84, R4.reuse, R46, R36 ;  /* 0x0000002e0454723c */ /* 0x040fe20000001824 */
[----:B------:R-:W-:Y:S04]  /*3550*/  LDSM.16.M88.4 R44, [R222+0x6800] ;  /* 0x00680000de2c783b */ /* 0x000fe80000000200 */
[----:B------:R-:W-:Y:S03]  /*3560*/  LDSM.16.M88.4 R36, [R222+0x7800] ;  /* 0x00780000de24783b */ /* 0x000fe60000000200 */
[C---:B-----5:R-:W-:Y:S08]  /*3570*/  HMMA.16816.F32 R80, R4.reuse, R20, R32 ;  /* 0x000000140450723c */ /* 0x060ff00000001820 */
[----:B------:R-:W-:Y:S08]  /*3580*/  HMMA.16816.F32 R60, R4, R22, R16 ;  /* 0x00000016043c723c */ /* 0x000ff00000001810 */
[C---:B-1----:R-:W-:Y:S01]  /*3590*/  HMMA.16816.F32 R4, R12.reuse, R28, R8 ;  /* 0x0000001c0c04723c */ /* 0x042fe20000001808 */
[----:B------:R-:W1:Y:S07]  /*35a0*/  LDSM.16.M88.4 R8, [R226+0x8000] ;  /* 0x00800000e208783b */ /* 0x000e6e0000000200 */
[C---:B------:R-:W-:Y:S01]  /*35b0*/  HMMA.16816.F32 R52, R12.reuse, R30, R104 ;  /* 0x0000001e0c34723c */ /* 0x040fe20000001868 */
[----:B------:R-:W-:Y:S07]  /*35c0*/  LDSM.16.M88.4 R104, [R222+0x8800] ;  /* 0x00880000de68783b */ /* 0x000fee0000000200 */
[C---:B--2---:R-:W-:Y:S08]  /*35d0*/  HMMA.16816.F32 R48, R12.reuse, R24, R96 ;  /* 0x000000180c30723c */ /* 0x044ff00000001860 */
[C---:B------:R-:W-:Y:S08]  /*35e0*/  HMMA.16816.F32 R32, R12.reuse, R26, R88 ;  /* 0x0000001a0c20723c */ /* 0x040ff00000001858 */
[C---:B---3--:R-:W-:Y:S01]  /*35f0*/  HMMA.16816.F32 R28, R12.reuse, R72, R116 ;  /* 0x000000480c1c723c */ /* 0x048fe20000001874 */
[----:B------:R-:W2:Y:S07]  /*3600*/  LDSM.16.M88.4 R116, [R222+0x8000] ;  /* 0x00800000de74783b */ /* 0x000eae0000000200 */
[C---:B------:R-:W-:Y:S01]  /*3610*/  HMMA.16816.F32 R24, R12.reuse, R74, R112 ;  /* 0x0000004a0c18723c */ /* 0x040fe20000001870 */
[----:B------:R-:W-:Y:S07]  /*3620*/  LDSM.16.M88.4 R112, [R222+0x9000] ;  /* 0x00900000de70783b */ /* 0x000fee0000000200 */
[C---:B----4-:R-:W-:Y:S01]  /*3630*/  HMMA.16816.F32 R20, R12.reuse, R68, R108 ;  /* 0x000000440c14723c */ /* 0x050fe2000000186c */
[----:B------:R-:W-:Y:S07]  /*3640*/  LDSM.16.M88.4 R108, [R228] ;  /* 0x00000000e46c783b */ /* 0x000fee0000000200 */
[C---:B------:R-:W-:Y:S08]  /*3650*/  HMMA.16816.F32 R16, R12.reuse, R70, R100 ;  /* 0x000000460c10723c */ /* 0x040ff00000001864 */
[C---:B------:R-:W-:Y:S01]  /*3660*/  HMMA.16816.F32 R68, R12.reuse, R76, R92 ;  /* 0x0000004c0c44723c */ /* 0x040fe2000000185c */
[----:B------:R-:W-:Y:S07]  /*3670*/  LDSM.16.M88.4 R92, [R219+0x6000] ;  /* 0x00600000db5c783b */ /* 0x000fee0000000200 */
[C---:B------:R-:W-:Y:S08]  /*3680*/  HMMA.16816.F32 R84, R12.reuse, R78, R84 ;  /* 0x0000004e0c54723c */ /* 0x040ff00000001854 */
[C---:B------:R-:W-:Y:S08]  /*3690*/  HMMA.16816.F32 R100, R12.reuse, R64, R80 ;  /* 0x000000400c64723c */ /* 0x040ff00000001850 */
[----:B------:R-:W-:Y:S01]  /*36a0*/  HMMA.16816.F32 R96, R12, R66, R60 ;  /* 0x000000420c60723c */ /* 0x000fe2000000183c */
[----:B------:R-:W-:Y:S07]  /*36b0*/  LDSM.16.M88.4 R12, [R223+0xc000] ;  /* 0x00c00000df0c783b */ /* 0x000fee0000000200 */
[C---:B-1----:R-:W-:Y:S01]  /*36c0*/  HMMA.16816.F32 R88, R8.reuse, R56, R4 ;  /* 0x000000380858723c */ /* 0x042fe20000001804 */
[----:B------:R-:W-:Y:S07]  /*36d0*/  LDSM.16.M88.4 R4, [R225+0x8000] ;  /* 0x00800000e104783b */ /* 0x000fee0000000200 */
[C---:B------:R-:W-:Y:S08]  /*36e0*/  HMMA.16816.F32 R72, R8.reuse, R40, R28 ;  /* 0x000000280848723c */ /* 0x040ff0000000181c */
[C---:B------:R-:W-:Y:S01]  /*36f0*/  HMMA.16816.F32 R60, R8.reuse, R42, R24 ;  /* 0x0000002a083c723c */ /* 0x040fe20000001818 */
[----:B------:R-:W1:Y:S07]  /*3700*/  LDSM.16.M88.4 R40, [R219+0x7800] ;  /* 0x00780000db28783b */ /* 0x000e6e0000000200 */
[C---:B------:R-:W-:Y:S01]  /*3710*/  HMMA.16816.F32 R76, R8.reuse, R46, R32 ;  /* 0x0000002e084c723c */ /* 0x040fe20000001820 */
[----:B------:R-:W3:Y:S07]  /*3720*/  LDSM.16.M88.4 R32, [R219+0x8800] ;  /* 0x00880000db20783b */ /* 0x000eee0000000200 */
[C---:B------:R-:W-:Y:S01]  /*3730*/  HMMA.16816.F32 R80, R8.reuse, R44, R48 ;  /* 0x0000002c0850723c */ /* 0x040fe20000001830 */
[----:B------:R-:W4:Y:S04]  /*3740*/  LDSM.16.M88.4 R48, [R219+0x6800] ;  /* 0x00680000db30783b */ /* 0x000f280000000200 */
[----:B------:R-:W5:Y:S03]  /*3750*/  LDSM.16.M88.4 R44, [R219+0x7000] ;  /* 0x00700000db2c783b */ /* 0x000f660000000200 */
[C---:B------:R-:W-:Y:S08]  /*3760*/  HMMA.16816.F32 R64, R8.reuse, R58, R52 ;  /* 0x0000003a0840723c */ /* 0x040ff00000001834 */
[C---:B------:R-:W-:Y:S08]  /*3770*/  HMMA.16816.F32 R56, R8.reuse, R36, R20 ;  /* 0x000000240838723c */ /* 0x040ff00000001814 */
[C---:B------:R-:W-:Y:S01]  /*3780*/  HMMA.16816.F32 R28, R8.reuse, R38, R16 ;  /* 0x00000026081c723c */ /* 0x040fe20000001810 */
[----:B------:R-:W3:Y:S07]  /*3790*/  LDSM.16.M88.4 R36, [R219+0x8000] ;  /* 0x00800000db24783b */ /* 0x000eee0000000200 */
[C---:B--2---:R-:W-:Y:S08]  /*37a0*/  HMMA.16816.F32 R24, R8.reuse, R116, R68 ;  /* 0x000000740818723c */ /* 0x044ff00000001844 */
[C---:B------:R-:W-:Y:S08]  /*37b0*/  HMMA.16816.F32 R20, R8.reuse, R118, R84 ;  /* 0x000000760814723c */ /* 0x040ff00000001854 */
[C---:B------:R-:W-:Y:S01]  /*37c0*/  HMMA.16816.F32 R16, R8.reuse, R104, R100 ;  /* 0x000000680810723c */ /* 0x040fe20000001864 */
[----:B------:R-:W2:Y:S07]  /*37d0*/  LDSM.16.M88.4 R100, [R216+0x9000] ;  /* 0x00900000d864783b */ /* 0x000eae0000000200 */
[----:B------:R-:W-:Y:S01]  /*37e0*/  HMMA.16816.F32 R8, R8, R106, R96 ;  /* 0x0000006a0808723c */ /* 0x000fe20000001860 */
[----:B------:R-:W2:Y:S04]  /*37f0*/  LDSM.16.M88.4 R96, [R216+0x9800] ;  /* 0x00980000d860783b */ /* 0x000ea80000000200 */
[----:B------:R-:W2:Y:S03]  /*3800*/  LDSM.16.M88.4 R104, [R216+0xa000] ;  /* 0x00a00000d868783b */ /* 0x000ea60000000200 */
[C---:B-1----:R-:W-:Y:S08]  /*3810*/  HMMA.16816.F32 R84, R4.reuse, R40, R56 ;  /* 0x000000280454723c */ /* 0x042ff00000001838 */
[C---:B---3--:R-:W-:Y:S01]  /*3820*/  HMMA.16816.F32 R56, R4.reuse, R32, R16 ;  /* 0x000000200438723c */ /* 0x048fe20000001810 */
[----:B------:R-:W-:Y:S07]  /*3830*/  LDSM.16.M88.4 R16, [R216+0xb000] ;  /* 0x00b00000d810783b */ /* 0x000fee0000000200 */
[C---:B------:R-:W-:Y:S01]  /*3840*/  HMMA.16816.F32 R32, R4.reuse, R34, R8 ;  /* 0x000000220420723c */ /* 0x040fe20000001808 */
[----:B------:R-:W1:Y:S07]  /*3850*/  LDSM.16.M88.4 R8, [R216+0xa800] ;  /* 0x00a80000d808783b */ /* 0x000e6e0000000200 */
[C---:B------:R-:W-:Y:S08]  /*3860*/  HMMA.16816.F32 R52, R4.reuse, R92, R88 ;  /* 0x0000005c0434723c */ /* 0x040ff00000001858 */
[C---:B------:R-:W-:Y:S08]  /*3870*/  HMMA.16816.F32 R64, R4.reuse, R94, R64 ;  /* 0x0000005e0440723c */ /* 0x040ff00000001840 */
[C---:B----4-:R-:W-:Y:S08]  /*3880*/  HMMA.16816.F32 R68, R4.reuse, R48, R80 ;  /* 0x000000300444723c */ /* 0x050ff00000001850 */
[C---:B------:R-:W-:Y:S08]  /*3890*/  HMMA.16816.F32 R48, R4.reuse, R50, R76 ;  /* 0x000000320430723c */ /* 0x040ff0000000184c */
[C---:B-----5:R-:W-:Y:S08]  /*38a0*/  HMMA.16816.F32 R88, R4.reuse, R44, R72 ;  /* 0x0000002c0458723c */ /* 0x060ff00000001848 */
[C---:B------:R-:W-:Y:S01]  /*38b0*/  HMMA.16816.F32 R92, R4.reuse, R46, R60 ;  /* 0x0000002e045c723c */ /* 0x040fe2000000183c */
[----:B------:R-:W-:Y:S04]  /*38c0*/  LDSM.16.M88.4 R44, [R232] ;  /* 0x00000000e82c783b */ /* 0x000fe80000000200 */
[----:B------:R-:W-:Y:S03]  /*38d0*/  LDSM.16.M88.4 R60, [R231] ;  /* 0x00000000e73c783b */ /* 0x000fe60000000200 */
[C---:B------:R-:W-:Y:S08]  /*38e0*/  HMMA.16816.F32 R76, R4.reuse, R36, R24 ;  /* 0x00000024044c723c */ /* 0x040ff00000001818 */
[C---:B------:R-:W-:Y:S01]  /*38f0*/  HMMA.16816.F32 R72, R4.reuse, R38, R20 ;  /* 0x000000260448723c */ /* 0x040fe20000001814 */
[----:B------:R-:W3:Y:S07]  /*3900*/  LDSM.16.M88.4 R36, [R216+0xb800] ;  /* 0x00b80000d824783b */ /* 0x000eee0000000200 */
[----:B------:R-:W-:Y:S01]  /*3910*/  HMMA.16816.F32 R80, R4, R42, R28 ;  /* 0x0000002a0450723c */ /* 0x000fe2000000181c */
[----:B------:R-:W-:Y:S04]  /*3920*/  LDSM.16.M88.4 R4, [R224+0xc000] ;  /* 0x00c00000e004783b */ /* 0x000fe80000000200 */
[----:B------:R-:W4:Y:S03]  /*3930*/  LDSM.16.M88.4 R28, [R233] ;  /* 0x00000000e91c783b */ /* 0x000f260000000200 */
[C---:B--2---:R-:W-:Y:S08]  /*3940*/  HMMA.16816.F32 R24, R12.reuse, R100, R52 ;  /* 0x000000640c18723c */ /* 0x044ff00000001834 */
[C---:B------:R-:W-:Y:S01]  /*3950*/  HMMA.16816.F32 R20, R12.reuse, R102, R64 ;  /* 0x000000660c14723c */ /* 0x040fe20000001840 */
[----:B------:R-:W2:Y:S07]  /*3960*/  LDSM.16.M88.4 R100, [R230] ;  /* 0x00000000e664783b */ /* 0x000eae0000000200 */
[C---:B------:R-:W-:Y:S08]  /*3970*/  HMMA.16816.F32 R40, R12.reuse, R96, R68 ;  /* 0x000000600c28723c */ /* 0x040ff00000001844 */
[C---:B------:R-:W-:Y:S01]  /*3980*/  HMMA.16816.F32 R48, R12.reuse, R98, R48 ;  /* 0x000000620c30723c */ /* 0x040fe20000001830 */
[----:B------:R-:W-:Y:S07]  /*3990*/  LDSM.16.M88.4 R96, [R222+0xb000] ;  /* 0x00b00000de60783b */ /* 0x000fee0000000200 */
[C---:B------:R-:W-:Y:S01]  /*39a0*/  HMMA.16816.F32 R68, R12.reuse, R106, R92 ;  /* 0x0000006a0c44723c */ /* 0x040fe2000000185c */
[----:B------:R-:W5:Y:S07]  /*39b0*/  LDSM.16.M88.4 R92, [R229] ;  /* 0x00000000e55c783b */ /* 0x000f6e0000000200 */
[C---:B-1----:R-:W-:Y:S08]  /*39c0*/  HMMA.16816.F32 R84, R12.reuse, R8, R84 ;  /* 0x000000080c54723c */ /* 0x042ff00000001854 */
[C---:B------:R-:W-:Y:S01]  /*39d0*/  HMMA.16816.F32 R80, R12.reuse, R10, R80 ;  /* 0x0000000a0c50723c */ /* 0x040fe20000001850 */
[----:B------:R-:W1:Y:S07]  /*39e0*/  LDSM.16.M88.4 R8, [R226+0xc000] ;  /* 0x00c00000e208783b */ /* 0x000e6e0000000200 */
[C---:B------:R-:W-:Y:S01]  /*39f0*/  HMMA.16816.F32 R52, R12.reuse, R104, R88 ;  /* 0x000000680c34723c */ /* 0x040fe20000001858 */
[----:B------:R-:W-:Y:S07]  /*3a00*/  LDSM.16.M88.4 R104, [R222+0xb800] ;  /* 0x00b80000de68783b */ /* 0x000fee0000000200 */
[C---:B------:R-:W-:Y:S08]  /*3a10*/  HMMA.16816.F32 R88, R12.reuse, R16, R76 ;  /* 0x000000100c58723c */ /* 0x040ff0000000184c */
[C---:B------:R-:W-:Y:S08]  /*3a20*/  HMMA.16816.F32 R76, R12.reuse, R18, R72 ;  /* 0x000000120c4c723c */ /* 0x040ff00000001848 */
[C---:B---3--:R-:W-:Y:S08]  /*3a30*/  HMMA.16816.F32 R72, R12.reuse, R36, R56 ;  /* 0x000000240c48723c */ /* 0x048ff00000001838 */
[----:B------:R-:W-:Y:S01]  /*3a40*/  HMMA.16816.F32 R64, R12, R38, R32 ;  /* 0x000000260c40723c */ /* 0x000fe20000001820 */
[----:B------:R-:W3:Y:S04]  /*3a50*/  LDSM.16.M88.4 R36, [R222+0x9800] ;  /* 0x00980000de24783b */ /* 0x000ee80000000200 */
[----:B------:R-:W1:Y:S03]  /*3a60*/  LDSM.16.M88.4 R32, [R222+0xa000] ;  /* 0x00a00000de20783b */ /* 0x000e660000000200 */
[C---:B----4-:R-:W-:Y:S08]  /*3a70*/  HMMA.16816.F32 R56, R4.reuse, R28, R24 ;  /* 0x0000001c0438723c */ /* 0x050ff00000001818 */
[C---:B------:R-:W-:Y:S08]  /*3a80*/  HMMA.16816.F32 R28, R4.reuse, R30, R20 ;  /* 0x0000001e041c723c */ /* 0x040ff00000001814 */
[C---:B------:R-:W-:Y:S08]  /*3a90*/  HMMA.16816.F32 R24, R4.reuse, R44, R40 ;  /* 0x0000002c0418723c */ /* 0x040ff00000001828 */
[C---:B------:R-:W-:Y:S01]  /*3aa0*/  HMMA.16816.F32 R20, R4.reuse, R46, R48 ;  /* 0x0000002e0414723c */ /* 0x040fe20000001830 */
[----:B------:R-:W4:Y:S07]  /*3ab0*/  LDSM.16.M88.4 R44, [R222+0xa800] ;  /* 0x00a80000de2c783b */ /* 0x000f2e0000000200 */
[C---:B------:R-:W-:Y:S08]  /*3ac0*/  HMMA.16816.F32 R16, R4.reuse, R60, R52 ;  /* 0x0000003c0410723c */ /* 0x040ff00000001834 */
[C---:B------:R-:W-:Y:S01]  /*3ad0*/  HMMA.16816.F32 R12, R4.reuse, R62, R68 ;  /* 0x0000003e040c723c */ /* 0x040fe20000001844 */
[----:B------:R-:W-:Y:S07]  /*3ae0*/  LDSM.16.M88.4 R68, [R219+0x9800] ;  /* 0x00980000db44783b */ /* 0x000fee0000000200 */
[C---:B--2---:R-:W-:Y:S08]  /*3af0*/  HMMA.16816.F32 R40, R4.reuse, R100, R84 ;  /* 0x000000640428723c */ /* 0x044ff00000001854 */
[C---:B------:R-:W-:Y:S01]  /*3b00*/  HMMA.16816.F32 R52, R4.reuse, R102, R80 ;  /* 0x000000660434723c */ /* 0x040fe20000001850 */
[----:B------:R-:W-:Y:S07]  /*3b10*/  LDSM.16.M88.4 R100, [R219+0xa800] ;  /* 0x00a80000db64783b */ /* 0x000fee0000000200 */
[C---:B-----5:R-:W-:Y:S08]  /*3b20*/  HMMA.16816.F32 R88, R4.reuse, R92, R88 ;  /* 0x0000005c0458723c */ /* 0x060ff00000001858 */
[C---:B------:R-:W-:Y:S01]  /*3b30*/  HMMA.16816.F32 R84, R4.reuse, R94, R76 ;  /* 0x0000005e0454723c */ /* 0x040fe2000000184c */
[----:B------:R-:W-:Y:S04]  /*3b40*/  LDSM.16.M88.4 R92, [R219+0xa000] ;  /* 0x00a00000db5c783b */ /* 0x000fe80000000200 */
[----:B------:R-:W-:Y:S03]  /*3b50*/  LDSM.16.M88.4 R76, [R219+0x9000] ;  /* 0x00900000db4c783b */ /* 0x000fe60000000200 */
[C---:B------:R-:W-:Y:S08]  /*3b60*/  HMMA.16816.F32 R80, R4.reuse, R108, R72 ;  /* 0x0000006c0450723c */ /* 0x040ff00000001848 */
[----:B------:R-:W-:Y:S01]  /*3b70*/  HMMA.16816.F32 R72, R4, R110, R64 ;  /* 0x0000006e0448723c */ /* 0x000fe20000001840 */
[----:B------:R-:W2:Y:S04]  /*3b80*/  LDSM.16.M88.4 R4, [R225+0xc000] ;  /* 0x00c00000e104783b */ /* 0x000ea80000000200 */
[----:B------:R-:W5:Y:S03]  /*3b90*/  LDSM.16.M88.4 R108, [R219+0xb000] ;  /* 0x00b00000db6c783b */ /* 0x000f660000000200 */
[C---:B-1----:R-:W-:Y:S08]  /*3ba0*/  HMMA.16816.F32 R64, R8.reuse, R112, R56 ;  /* 0x000000700840723c */ /* 0x042ff00000001838 */
[----:B------:R-:W-:Y:S01]  /*3bb0*/  HMMA.16816.F32 R60, R8, R114, R28 ;  /* 0x00000072083c723c */ /* 0x000fe2000000181c */
[----:B------:R-:W1:Y:S01]  /*3bc0*/  LDSM.16.M88.4 R112, [R219+0xb800] ;  /* 0x00b80000db70783b */ /* 0x000e620000000200 */
[----:B------:R-:W-:Y:S01]  /*3bd0*/  ISETP.GT.AND P0, PT, R120, R126, PT ;  /* 0x0000007e7800720c */ /* 0x000fe20003f04270 */
[----:B------:R-:W-:-:S05]  /*3be0*/  DEPBAR.LE SB0, 0x0 ;  /* 0x000080000000791a */ /* 0x000fca0000000000 */
[C---:B---3--:R-:W-:Y:S08]  /*3bf0*/  HMMA.16816.F32 R56, R8.reuse, R36, R24 ;  /* 0x000000240838723c */ /* 0x048ff00000001818 */
[C---:B------:R-:W-:Y:S08]  /*3c00*/  HMMA.16816.F32 R48, R8.reuse, R38, R20 ;  /* 0x000000260830723c */ /* 0x040ff00000001814 */
[C---:B------:R-:W-:Y:S08]  /*3c10*/  HMMA.16816.F32 R36, R8.reuse, R32, R16 ;  /* 0x000000200824723c */ /* 0x040ff00000001810 */
[C---:B------:R-:W-:Y:S08]  /*3c20*/  HMMA.16816.F32 R32, R8.reuse, R34, R12 ;  /* 0x000000220820723c */ /* 0x040ff0000000180c */
[C---:B----4-:R-:W-:Y:S08]  /*3c30*/  HMMA.16816.F32 R28, R8.reuse, R44, R40 ;  /* 0x0000002c081c723c */ /* 0x050ff00000001828 */
[C---:B------:R-:W-:Y:S08]  /*3c40*/  HMMA.16816.F32 R24, R8.reuse, R46, R52 ;  /* 0x0000002e0818723c */ /* 0x040ff00000001834 */
[C---:B------:R-:W-:Y:S08]  /*3c50*/  HMMA.16816.F32 R20, R8.reuse, R96, R88 ;  /* 0x000000600814723c */ /* 0x040ff00000001858 */
[C---:B------:R-:W-:Y:S08]  /*3c60*/  HMMA.16816.F32 R16, R8.reuse, R98, R84 ;  /* 0x000000620810723c */ /* 0x040ff00000001854 */
[C---:B------:R-:W-:Y:S08]  /*3c70*/  HMMA.16816.F32 R12, R8.reuse, R104, R80 ;  /* 0x00000068080c723c */ /* 0x040ff00000001850 */
[----:B------:R-:W-:Y:S01]  /*3c80*/  HMMA.16816.F32 R8, R8, R106, R72 ;  /* 0x0000006a0808723c */ /* 0x000fe20000001848 */
[----:B------:R-:W-:Y:S07]  /*3c90*/  BSSY B0, `(.L_x_4721) ;  /* 0x0000039000007945 */ /* 0x000fee0003800000 */
        /* <DEDUP_REMOVED lines=8> */
[C---:B-----5:R-:W-:Y:S08]  /*3d20*/  HMMA.16816.F32 R24, R4.reuse, R108, R20 ;  /* 0x0000006c0418723c */ /* 0x060ff00000001814 */
[C---:B------:R-:W-:Y:S08]  /*3d30*/  HMMA.16816.F32 R40, R4.reuse, R110, R16 ;  /* 0x0000006e0428723c */ /* 0x040ff00000001810 */
[C---:B-1----:R-:W-:Y:S08]  /*3d40*/  HMMA.16816.F32 R60, R4.reuse, R112, R12 ;  /* 0x00000070043c723c */ /* 0x042ff0000000180c */
[----:B------:R-:W-:Y:S01]  /*3d50*/  HMMA.16816.F32 R52, R4, R114, R8 ;  /* 0x000000720434723c */ /* 0x000fe20000001808 */
[----:B------:R-:W-:Y:S06]  /*3d60*/  BAR.SYNC.DEFER_BLOCKING 0x0 ;  /* 0x0000000000007b1d */ /* 0x000fec0000010000 */
[----:B------:R-:W-:Y:S01]  /*3d70*/  @!UPT UIADD3 URZ, URZ, URZ, URZ ;  /* 0x0000003f3f3ff290 */ /* 0x000fe2000fffe03f */
[----:B------:R-:W-:Y:S11]  /*3d80*/  @!P0 BRA `(.L_x_4722) ;  /* 0x0000029000008947 */ /* 0x000ff60003800000 */
[----:B------:R-:W-:Y:S01]  /*3d90*/  IADD3 R0, R127, -0x2, RZ ;  /* 0xfffffffe7f007810 */ /* 0x000fe20007ffe0ff */
[----:B------:R-:W-:Y:S01]  /*3da0*/  IMAD.SHL.U32 R7, R124, 0x40, RZ ;  /* 0x000000407c077824 */ /* 0x000fe200078e00ff */
[----:B------:R-:W-:-:S02]  /*3db0*/  ISETP.GE.AND P5, PT, R128, c[0x0][0x1d4], PT ;  /* 0x0000750080007a0c */ /* 0x000fc40003fa6270 */
[----:B------:R-:W-:Y:S02]  /*3dc0*/  SHF.R.S32.HI R2, RZ, 0x1f, R0 ;  /* 0x0000001fff027819 */ /* 0x000fe40000011400 */
[C---:B------:R-:W-:Y:S02]  /*3dd0*/  LOP3.LUT P3, RZ, R130.reuse, 0x2, RZ, 0xc0, !PT ;  /* 0x0000000282ff7812 */ /* 0x040fe4000786c0ff */
[----:B------:R-:W-:Y:S01]  /*3de0*/  LOP3.LUT P4, RZ, R130, 0x1, RZ, 0xc0, !PT ;  /* 0x0000000182ff7812 */ /* 0x000fe2000788c0ff */
[----:B------:R-:W-:Y:S02]  /*3df0*/  IMAD R4, R2, c[0x0][0x1e0], RZ ;  /* 0x0000780002047a24 */ /* 0x000fe400078e02ff */
[----:B------:R-:W-:-:S04]  /*3e00*/  IMAD.WIDE.U32 R2, R0, c[0x0][0x1e0], RZ ;  /* 0x0000780000027a25 */ /* 0x000fc800078e00ff */
[----:B------:R-:W-:Y:S02]  /*3e10*/  IMAD R0, R0, c[0x0][0x1e4], R4 ;  /* 0x0000790000007a24 */ /* 0x000fe400078e0204 */
[----:B------:R-:W-:-:S04]  /*3e20*/  IMAD.WIDE.U32 R4, R2, 0x60, R122 ;  /* 0x0000006002047825 */ /* 0x000fc800078e007a */
[----:B------:R-:W-:Y:S01]  /*3e30*/  IMAD.IADD R0, R3, 0x1, R0 ;  /* 0x0000000103007824 */ /* 0x000fe200078e0200 */
[----:B------:R-:W-:-:S03]  /*3e40*/  LEA R2, P2, R4, c[0x0][0x1c8], 0x1 ;  /* 0x0000720004027a11 */ /* 0x000fc600078408ff */
[----:B------:R-:W-:Y:S01]  /*3e50*/  IMAD R0, R0, 0x60, RZ ;  /* 0x0000006000007824 */ /* 0x000fe200078e02ff */
[----:B------:R-:W-:-:S03]  /*3e60*/  IADD3 R12, P1, P0, R7, 0x80, R2 ;  /* 0x00000080070c7810 */ /* 0x000fc6000783e002 */
[----:B------:R-:W-:Y:S01]  /*3e70*/  IMAD.IADD R0, R5, 0x1, R0 ;  /* 0x0000000105007824 */ /* 0x000fe200078e0200 */
[----:B------:R-:W-:-:S04]  /*3e80*/  SHF.L.U64.HI R5, R124, 0x6, R125 ;  /* 0x000000067c057819 */ /* 0x000fc8000001027d */
        /* <DEDUP_REMOVED lines=25> */
.L_x_4722:
[----:B------:R-:W-:Y:S05]  /*4020*/  BSYNC B0 ;  /* 0x0000000000007941 */ /* 0x000fea0003800000 */
.L_x_4721:
[----:B------:R-:W2:Y:S04]  /*4030*/  LDL R0, [R1+0x8c] ;  /* 0x00008c0001007983 */ /* 0x000ea80000100800 */
[----:B-1----:R-:W3:Y:S04]  /*4040*/  LDL R6, [R1+0x18] ;  /* 0x0000180001067983 */ /* 0x002ee80000100800 */
[----:B------:R1:W-:Y:S01]  /*4050*/  STL [R1+0xb4], R227 ;  /* 0x0000b4e301007387 */ /* 0x0003e20000100800 */
[----:B------:R-:W-:-:S03]  /*4060*/  IMAD.MOV.U32 R2, RZ, RZ, c[0x0][0x2c4] ;  /* 0x0000b100ff027624 */ /* 0x000fc600078e00ff */
[----:B------:R-:W-:Y:S04]  /*4070*/  LDSM.16.MT88.4 R68, [R221+0x6000] ;  /* 0x00600000dd44783b */ /* 0x000fe80000004200 */
[----:B------:R-:W0:Y:S04]  /*4080*/  LDGDEPBAR ;  /* 0x00000000000079af */ /* 0x000e280000000000 */
[----:B-1----:R-:W2:Y:S01]  /*4090*/  LDL R227, [R1+0x58] ;  /* 0x0000580001e37983 */ /* 0x002ea20000100800 */
[----:B------:R-:W-:-:S03]  /*40a0*/  ISETP.NE.AND P2, PT, R2, 0x1, PT ;  /* 0x000000010200780c */ /* 0x000fc60003f45270 */
[----:B------:R-:W-:Y:S04]  /*40b0*/  STL [R1+0xb0], R226 ;  /* 0x0000b0e201007387 */ /* 0x000fe80000100800 */
[----:B------:R-:W-:Y:S04]  /*40c0*/  STL [R1+0xac], R225 ;  /* 0x0000ace101007387 */ /* 0x000fe80000100800 */
[----:B------:R-:W-:Y:S04]  /*40d0*/  STL [R1+0xa8], R224 ;  /* 0x0000a8e001007387 */ /* 0x000fe80000100800 */
[----:B------:R-:W-:Y:S04]  /*40e0*/  STL [R1+0xa4], R223 ;  /* 0x0000a4df01007387 */ /* 0x000fe80000100800 */
[----:B------:R-:W-:Y:S04]  /*40f0*/  STL [R1+0xa0], R222 ;  /* 0x0000a0de01007387 */ /* 0x000fe80000100800 */
[----:B------:R-:W-:Y:S04]  /*4100*/  STL [R1+0x9c], R219 ;  /* 0x00009cdb01007387 */ /* 0x000fe80000100800 */
[----:B------:R-:W-:Y:S01]  /*4110*/  STL [R1+0x98], R216 ;  /* 0x000098d801007387 */ /* 0x000fe20000100800 */
[----:B--2---:R-:W-:-:S04]  /*4120*/  IMAD.IADD R0, R0, 0x1, R227 ;  /* 0x0000000100007824 */ /* 0x004fc800078e02e3 */
[----:B------:R-:W-:Y:S01]  /*4130*/  @P2 IMAD.HI.U32 R2, R0, c[0x0][0x2c8], RZ ;  /* 0x0000b20000022a27 */ /* 0x000fe200078e00ff */
[----:B------:R1:W-:Y:S04]  /*4140*/  STL [R1+0x1c], R0 ;  /* 0x00001c0001007387 */ /* 0x0003e80000100800 */
[----:B-1----:R-:W-:Y:S02]  /*4150*/  @P2 SHF.R.U32.HI R0, RZ, c[0x0][0x2cc], R2 ;  /* 0x0000b300ff002a19 */ /* 0x002fe40000011602 */
[----:B------:R-:W-:-:S03]  /*4160*/  IADD3 R2, R121, c[0x0][0x1d0], RZ ;  /* 0x0000740079027a10 */ /* 0x000fc60007ffe0ff */
[----:B------:R-:W1:Y:S01]  /*4170*/  SHFL.IDX PT, R5, R0, RZ, 0x1c1f ;  /* 0x001c1fff00057589 */ /* 0x000e6200000e0000 */
[----:B---3--:R-:W-:-:S03]  /*4180*/  IADD3 R3, -R6, 0x1, R2 ;  /* 0x0000000106037810 */ /* 0x008fc60007ffe102 */
[----:B------:R-:W2:Y:S01]  /*4190*/  SHFL.IDX PT, R0, R0, 0x1, 0x1c1f ;  /* 0x003c1f0000007f89 */ /* 0x000ea200000e0000 */
[----:B------:R-:W-:Y:S02]  /*41a0*/  IADD3 R4, R3, -c[0x0][0x168], RZ ;  /* 0x80005a0003047a10 */ /* 0x000fe40007ffe0ff */
[----:B------:R-:W-:-:S03]  /*41b0*/  IADD3 R3, -R6, R2, RZ ;  /* 0x0000000206037210 */ /* 0x000fc60007ffe1ff */
[C---:B-1----:R-:W-:Y:S02]  /*41c0*/  IMAD.IADD R2, R4.reuse, 0x1, R5 ;  /* 0x0000000104027824 */ /* 0x042fe400078e0205 */
[----:B--2---:R-:W-:-:S03]  /*41d0*/  IMAD.IADD R0, R4, 0x1, R0 ;  /* 0x0000000104007824 */ /* 0x004fc600078e0200 */
        /* <DEDUP_REMOVED lines=25> */
[----:B------:R-:W-:Y:S02]  /*4370*/  IMNMX R0, R3, R0, PT ;  /* 0x0000000003007217 */ /* 0x000fe40003800200 */
        /* <DEDUP_REMOVED lines=9> */
[----:B------:R-:W-:Y:S02]  /*4410*/  ISETP.GT.AND P0, PT, R2, 0x40, PT ;  /* 0x000000400200780c */ /* 0x000fe40003f04270 */
[----:B------:R-:W-:-:S02]  /*4420*/  FMNMX.FTZ R3, R9, R3, !PT ;  /* 0x0000000309037209 */ /* 0x000fc40007810000 */
[----:B------:R-:W-:Y:S02]  /*4430*/  FSEL R97, R29, -INF , P1 ;  /* 0xff8000001d617808 */ /* 0x000fe40000800000 */
[----:B------:R-:W-:Y:S02]  /*4440*/  ISETP.GT.AND P1, PT, R2, 0x41, PT ;  /* 0x000000410200780c */ /* 0x000fe40003f24270 */
[----:B------:R-:W-:Y:S02]  /*4450*/  FSEL R116, R24, -INF , P0 ;  /* 0xff80000018747808 */ /* 0x000fe40000000000 */
[----:B------:R-:W-:Y:S02]  /*4460*/  ISETP.GT.AND P0, PT, R2, 0x48, PT ;  /* 0x000000480200780c */ /* 0x000fe40003f04270 */
[----:B------:R-:W-:Y:S02]  /*4470*/  FMNMX.FTZ R3, R10, R3, !PT ;  /* 0x000000030a037209 */ /* 0x000fe40007810000 */
[----:B------:R-:W-:-:S02]  /*4480*/  FSEL R103, R25, -INF , P1 ;  /* 0xff80000019677808 */ /* 0x000fc40000800000 */
[----:B------:R-:W-:Y:S02]  /*4490*/  ISETP.GT.AND P1, PT, R0, RZ, PT ;  /* 0x000000ff0000720c */ /* 0x000fe40003f24270 */
[----:B------:R-:W-:Y:S02]  /*44a0*/  FSEL R107, R40, -INF , P0 ;  /* 0xff800000286b7808 */ /* 0x000fe40000000000 */
[----:B------:R-:W-:Y:S02]  /*44b0*/  FMNMX.FTZ R3, R12, R3, !PT ;  /* 0x000000030c037209 */ /* 0x000fe40007810000 */
[----:B------:R-:W-:Y:S02]  /*44c0*/  ISETP.GT.AND P0, PT, R0, 0x1, PT ;  /* 0x000000010000780c */ /* 0x000fe40003f04270 */
[----:B------:R-:W-:Y:S02]  /*44d0*/  FSEL R8, R66, -INF , P1 ;  /* 0xff80000042087808 */ /* 0x000fe40000800000 */
[----:B------:R-:W-:-:S02]  /*44e0*/  FMNMX.FTZ R3, R18, R3, !PT ;  /* 0x0000000312037209 */ /* 0x000fc40007810000 */
[C---:B------:R-:W-:Y:S02]  /*44f0*/  ISETP.GT.AND P1, PT, R0.reuse, 0x8, PT ;  /* 0x000000080000780c */ /* 0x040fe40003f24270 */
[----:B------:R-:W-:Y:S02]  /*4500*/  FSEL R16, R67, -INF , P0 ;  /* 0xff80000043107808 */ /* 0x000fe40000000000 */
[----:B------:R-:W-:Y:S01]  /*4510*/  ISETP.GT.AND P0, PT, R0, 0x9, PT ;  /* 0x000000090000780c */ /* 0x000fe20003f04270 */
[----:B------:R-:W-:Y:S01]  /*4520*/  LDSM.16.MT88.4 R64, [R218+0x3000] ;  /* 0x00300000da40783b */ /* 0x000fe20000004200 */
[----:B------:R-:W-:Y:S02]  /*4530*/  FMNMX.FTZ R3, R23, R3, !PT ;  /* 0x0000000317037209 */ /* 0x000fe40007810000 */
[----:B------:R-:W-:Y:S02]  /*4540*/  FSEL R11, R78, -INF , P1 ;  /* 0xff8000004e0b7808 */ /* 0x000fe40000800000 */
[----:B------:R-:W-:-:S02]  /*4550*/  FMNMX.FTZ R4, R8, R16, !PT ;  /* 0x0000001008047209 */ /* 0x000fc40007810000 */
[----:B------:R-:W-:Y:S02]  /*4560*/  FSEL R17, R79, -INF , P0 ;  /* 0xff8000004f117808 */ /* 0x000fe40000000000 */
[----:B------:R-:W-:Y:S02]  /*4570*/  ISETP.GT.AND P0, PT, R0, 0x11, PT ;  /* 0x000000110000780c */ /* 0x000fe40003f04270 */
[----:B------:R-:W-:Y:S02]  /*4580*/  FMNMX.FTZ R3, R80, R3, !PT ;  /* 0x0000000350037209 */ /* 0x000fe40007810000 */
[----:B------:R-:W-:Y:S02]  /*4590*/  ISETP.GT.AND P1, PT, R0, 0x10, PT ;  /* 0x000000100000780c */ /* 0x000fe40003f24270 */
[----:B------:R-:W-:Y:S02]  /*45a0*/  FMNMX.FTZ R4, R11, R4, !PT ;  /* 0x000000040b047209 */ /* 0x000fe40007810000 */
[----:B------:R-:W-:-:S02]  /*45b0*/  FSEL R20, R59, -INF , P0 ;  /* 0xff8000003b147808 */ /* 0x000fc40000000000 */
[----:B------:R-:W-:Y:S02]  /*45c0*/  ISETP.GT.AND P0, PT, R0, 0x19, PT ;  /* 0x000000190000780c */ /* 0x000fe40003f04270 */
[----:B------:R-:W-:Y:S02]  /*45d0*/  FMNMX.FTZ R3, R83, R3, !PT ;  /* 0x0000000353037209 */ /* 0x000fe40007810000 */
[----:B------:R-:W-:Y:S02]  /*45e0*/  FSEL R21, R58, -INF , P1 ;  /* 0xff8000003a157808 */ /* 0x000fe40000800000 */
[----:B------:R-:W-:Y:S01]  /*45f0*/  FMNMX.FTZ R4, R17, R4, !PT ;  /* 0x0000000411047209 */ /* 0x000fe20007810000 */
[----:B------:R-:W-:Y:S01]  /*4600*/  LDSM.16.MT88.4 R56, [R220] ;  /* 0x00000000dc38783b */ /* 0x000fe20000004200 */
[----:B------:R-:W-:Y:S02]  /*4610*/  FSEL R24, R51, -INF , P0 ;  /* 0xff80000033187808 */ /* 0x000fe40000000000 */
[----:B------:R-:W-:-:S02]  /*4620*/  FMNMX.FTZ R3, R82, R3, !PT ;  /* 0x0000000352037209 */ /* 0x000fc40007810000 */
[C---:B------:R-:W-:Y:S02]  /*4630*/  ISETP.GT.AND P1, PT, R0.reuse, 0x18, PT ;  /* 0x000000180000780c */ /* 0x040fe40003f24270 */
[----:B------:R-:W-:Y:S02]  /*4640*/  ISETP.GT.AND P0, PT, R0, 0x20, PT ;  /* 0x000000200000780c */ /* 0x000fe40003f04270 */
[----:B------:R-:W-:Y:S02]  /*4650*/  FMNMX.FTZ R4, R21, R4, !PT ;  /* 0x0000000415047209 */ /* 0x000fe40007810000 */
[----:B------:R-:W-:Y:S02]  /*4660*/  FMNMX.FTZ R3, R81, R3, !PT ;  /* 0x0000000351037209 */ /* 0x000fe40007810000 */
[----:B------:R-:W-:Y:S02]  /*4670*/  FSEL R22, R50, -INF , P1 ;  /* 0xff80000032167808 */ /* 0x000fe40000800000 */
[----:B------:R-:W-:-:S02]  /*4680*/  FSEL R77, R46, -INF , P0 ;  /* 0xff8000002e4d7808 */ /* 0x000fc40000000000 */
[----:B------:R-:W-:Y:S02]  /*4690*/  FMNMX.FTZ R4, R20, R4, !PT ;  /* 0x0000000414047209 */ /* 0x000fe40007810000 */
[C---:B------:R-:W-:Y:S02]  /*46a0*/  ISETP.GT.AND P0, PT, R2.reuse, 0x50, PT ;  /* 0x000000500200780c */ /* 0x040fe40003f04270 */
[----:B------:R-:W-:Y:S02]  /*46b0*/  ISETP.GT.AND P1, PT, R2, 0x49, PT ;  /* 0x000000490200780c */ /* 0x000fe40003f24270 */
[----:B------:R-:W-:Y:S02]  /*46c0*/  FMNMX.FTZ R3, R117, R3, !PT ;  /* 0x0000000375037209 */ /* 0x000fe40007810000 */
[----:B------:R-:W-:Y:S02]  /*46d0*/  FMNMX.FTZ R4, R22, R4, !PT ;  /* 0x0000000416047209 */ /* 0x000fe40007810000 */
[----:B------:R-:W-:-:S02]  /*46e0*/  FSEL R114, R60, -INF , P0 ;  /* 0xff8000003c727808 */ /* 0x000fc40000000000 */
[----:B------:R-:W-:Y:S02]  /*46f0*/  ISETP.GT.AND P0, PT, R0, 0x28, PT ;  /* 0x000000280000780c */ /* 0x000fe40003f04270 */
[----:B------:R-:W-:Y:S02]  /*4700*/  FSEL R109, R41, -INF , P1 ;  /* 0xff800000296d7808 */ /* 0x000fe40000800000 */
        /* <DEDUP_REMOVED lines=8> */
[----:B------:R-:W-:Y:S01]  /*4790*/  LDSM.16.MT88.4 R44, [R220+0x800] ;  /* 0x00080000dc2c783b */ /* 0x000fe20000004200 */
        /* <DEDUP_REMOVED lines=20> */
[----:B------:R-:W-:-:S02]  /*48e0*/  ISETP.GT.AND P1, PT, R0, 0x39, PT ;  /* 0x000000390000780c */ /* 0x000fc40003f24270 */
[----:B------:R-:W-:Y:S02]  /*48f0*/  ISETP.GT.AND P0, PT, R2, 0x59, PT ;  /* 0x000000590200780c */ /* 0x000fe40003f04270 */
[----:B------:R-:W-:Y:S02]  /*4900*/  FMNMX.FTZ R173, R109, R173, !PT ;  /* 0x000000ad6dad7209 */ /* 0x000fe40007810000 */
[----:B------:R-:W-:Y:S02]  /*4910*/  FMNMX.FTZ R2, R98, R3, !PT ;  /* 0x0000000362027209 */ /* 0x000fe40007810000 */
[----:B------:R-:W-:Y:S02]  /*4920*/  FSEL R111, R31, -INF , P1 ;  /* 0xff8000001f6f7808 */ /* 0x000fe40000800000 */
[----:B------:R-:W-:Y:S01]  /*4930*/  FMNMX.FTZ R173, R114, R173, !PT ;  /* 0x000000ad72ad7209 */ /* 0x000fe20007810000 */
[----:B------:R-:W-:Y:S01]  /*4940*/  LDSM.16.MT88.4 R28, [R218+0x800] ;  /* 0x00080000da1c783b */ /* 0x000fe20000004200 */
[----:B------:R-:W-:-:S02]  /*4950*/  ISETP.GT.AND P1, PT, R0, 0x40, PT ;  /* 0x000000400000780c */ /* 0x000fc40003f24270 */
[----:B------:R-:W-:Y:S02]  /*4960*/  FMNMX.FTZ R2, R113, R2, !PT ;  /* 0x0000000271027209 */ /* 0x000fe40007810000 */
[----:B------:R-:W-:Y:S02]  /*4970*/  FSEL R78, R53, -INF , P0 ;  /* 0xff800000354e7808 */ /* 0x000fe40000000000 */
[----:B------:R-:W-:Y:S02]  /*4980*/  FMNMX.FTZ R173, R219, R173, !PT ;  /* 0x000000addbad7209 */ /* 0x000fe40007810000 */
[----:B------:R-:W-:Y:S02]  /*4990*/  ISETP.GT.AND P0, PT, R0, 0x41, PT ;  /* 0x000000410000780c */ /* 0x000fe40003f04270 */
[----:B------:R-:W-:Y:S02]  /*49a0*/  FSEL R110, R26, -INF , P1 ;  /* 0xff8000001a6e7808 */ /* 0x000fe40000800000 */
[----:B------:R-:W-:-:S02]  /*49b0*/  FMNMX.FTZ R2, R111, R2, !PT ;  /* 0x000000026f027209 */ /* 0x000fc40007810000 */
[----:B------:R-:W-:Y:S02]  /*49c0*/  FMNMX.FTZ R173, R216, R173, !PT ;  /* 0x000000add8ad7209 */ /* 0x000fe40007810000 */
[----:B------:R-:W-:Y:S02]  /*49d0*/  FSEL R106, R27, -INF , P0 ;  /* 0xff8000001b6a7808 */ /* 0x000fe40000000000 */
[----:B------:R-:W-:Y:S02]  /*49e0*/  ISETP.GT.AND P1, PT, R0, 0x48, PT ;  /* 0x000000480000780c */ /* 0x000fe40003f24270 */
[----:B------:R-:W-:Y:S02]  /*49f0*/  FMNMX.FTZ R2, R110, R2, !PT ;  /* 0x000000026e027209 */ /* 0x000fe40007810000 */
[----:B------:R-:W-:Y:S02]  /*4a00*/  FMNMX.FTZ R173, R78, R173, !PT ;  /* 0x000000ad4ead7209 */ /* 0x000fe40007810000 */
[----:B------:R-:W-:-:S02]  /*4a10*/  ISETP.GT.AND P0, PT, R0, 0x49, PT ;  /* 0x000000490000780c */ /* 0x000fc40003f04270 */
[----:B------:R-:W-:Y:S01]  /*4a20*/  FSEL R224, R42, -INF , P1 ;  /* 0xff8000002ae07808 */ /* 0x000fe20000800000 */
[----:B------:R-:W1:Y:S01]  /*4a30*/  SHFL.BFLY PT, R3, R173, 0x2, 0x1f ;  /* 0x0c401f00ad037f89 */ /* 0x000e6200000e0000 */
        /* <DEDUP_REMOVED lines=8> */
[----:B------:R-:W-:Y:S01]  /*4ac0*/  ISETP.GT.AND P1, PT, R0, 0x58, PT ;  /* 0x000000580000780c */ /* 0x000fe20003f24270 */
[----:B------:R-:W-:Y:S01]  /*4ad0*/  LDSM.16.MT88.4 R60, [R217+0x800] ;  /* 0x00080000d93c783b */ /* 0x000fe20000004200 */
[----:B------:R-:W-:Y:S02]  /*4ae0*/  FMNMX.FTZ R2, R102, R2, !PT ;  /* 0x0000000266027209 */ /* 0x000fe40007810000 */
[----:B------:R-:W-:-:S02]  /*4af0*/  ISETP.GT.AND P0, PT, R0, 0x59, PT ;  /* 0x000000590000780c */ /* 0x000fc40003f04270 */
[----:B------:R-:W-:Y:S02]  /*4b00*/  FSEL R118, R54, -INF , P1 ;  /* 0xff80000036767808 */ /* 0x000fe40000800000 */
[----:B------:R-:W-:Y:S02]  /*4b10*/  FMNMX.FTZ R0, R108, R2, !PT ;  /* 0x000000026c007209 */ /* 0x000fe40007810000 */
[----:B------:R-:W-:Y:S02]  /*4b20*/  FSEL R104, R55, -INF , P0 ;  /* 0xff80000037687808 */ /* 0x000fe40000000000 */
[----:B------:R-:W-:Y:S02]  /*4b30*/  FMNMX.FTZ R0, R118, R0, !PT ;  /* 0x0000000076007209 */ /* 0x000fe40007810000 */
[----:B-1----:R-:W-:Y:S02]  /*4b40*/  FMNMX.FTZ R173, R173, R3, !PT ;  /* 0x00000003adad7209 */ /* 0x002fe40007810000 */
[----:B------:R-:W-:-:S02]  /*4b50*/  FMNMX.FTZ R0, R104, R0, !PT ;  /* 0x0000000068007209 */ /* 0x000fc40007810000 */
[----:B------:R-:W-:Y:S01]  /*4b60*/  MOV R79, R126 ;  /* 0x0000007e004f7202 */ /* 0x000fe20000000f00 */
        /* <DEDUP_REMOVED lines=18> */
[----:B--2---:R-:W-:Y:S02]  /*4c90*/  FFMA.FTZ R3, R7, c[0x0][0x2d0], -R2 ;  /* 0x0000b40007037a23 */ /* 0x004fe40000010802 */
[----:B------:R-:W-:Y:S01]  /*4ca0*/  LDSM.16.MT88.4 R4, [R218] ;  /* 0x00000000da04783b */ /* 0x000fe20000004200 */
[----:B---3--:R-:W-:Y:S01]  /*4cb0*/  FADD.FTZ R125, R73, R72 ;  /* 0x00000048497d7221 */ /* 0x008fe20000010000 */
[----:B------:R1:W2:Y:S02]  /*4cc0*/  MUFU.EX2 R214, R3 ;  /* 0x0000000300d67308 */ /* 0x0002a40000000800 */
[----:B-1----:R-:W-:Y:S01]  /*4cd0*/  FFMA.FTZ R3, R10, c[0x0][0x2d0], -R2 ;  /* 0x0000b4000a037a23 */ /* 0x002fe20000010802 */
[----:B--2---:R-:W-:-:S05]  /*4ce0*/  F2FP.PACK_AB R10, R213, R214 ;  /* 0x000000d6d50a723e */ /* 0x004fca00000000ff */
[----:B------:R1:W-:Y:S02]  /*4cf0*/  MUFU.EX2 R252, R3 ;  /* 0x0000000300fc7308 */ /* 0x0003e40000000800 */
[----:B-1----:R-:W-:Y:S02]  /*4d00*/  FFMA.FTZ R3, R12, c[0x0][0x2d0], -R2 ;  /* 0x0000b4000c037a23 */ /* 0x002fe40000010802 */
[----:B------:R-:W1:Y:S04]  /*4d10*/  LDSM.16.MT88.4 R12, [R217] ;  /* 0x00000000d90c783b */ /* 0x000e680000004200 */
[----:B------:R2:W-:Y:S02]  /*4d20*/  MUFU.EX2 R215, R3 ;  /* 0x0000000300d77308 */ /* 0x0005e40000000800 */
[----:B--2---:R-:W-:Y:S01]  /*4d30*/  FFMA.FTZ R3, R8, c[0x0][0x2d0], -R0 ;  /* 0x0000b40008037a23 */ /* 0x004fe20000010800 */
[----:B------:R-:W-:-:S05]  /*4d40*/  F2FP.PACK_AB R8, R72, R73 ;  /* 0x000000494808723e */ /* 0x000fca00000000ff */
        /* <DEDUP_REMOVED lines=8> */
[--C-:B--2---:R-:W-:Y:S01]  /*4dd0*/  FFMA.FTZ R3, R18, c[0x0][0x2d0], -R2.reuse ;  /* 0x0000b40012037a23 */ /* 0x104fe20000010802 */
[----:B---3--:R-:W-:Y:S01]  /*4de0*/  F2FP.PACK_AB R11, R212, R127 ;  /* 0x0000007fd40b723e */ /* 0x008fe200000000ff */
[----:B------:R-:W2:Y:S04]  /*4df0*/  LDSM.16.MT88.4 R16, [R221] ;  /* 0x00000000dd10783b */ /* 0x000ea80000004200 */
[----:B------:R3:W-:Y:S02]  /*4e00*/  MUFU.EX2 R222, R3 ;  /* 0x0000000300de7308 */ /* 0x0007e40000000800 */
[C---:B-1----:R-:W-:Y:S08]  /*4e10*/  HMMA.16816.F32 R48, R8.reuse, R12, RZ ;  /* 0x0000000c0830723c */ /* 0x042ff000000018ff */
[----:B------:R-:W-:Y:S01]  /*4e20*/  HMMA.16816.F32 R40, R8, R4, RZ ;  /* 0x000000040828723c */ /* 0x000fe200000018ff */
[----:B---3--:R-:W-:-:S06]  /*4e30*/  FFMA.FTZ R3, R23, c[0x0][0x2d0], -R2 ;  /* 0x0000b40017037a23 */ /* 0x008fcc0000010802 */
[----:B------:R-:W-:Y:S01]  /*4e40*/  F2FP.PACK_AB R4, R215, R252 ;  /* 0x000000fcd704723e */ /* 0x000fe200000000ff */
[----:B------:R1:W3:Y:S01]  /*4e50*/  MUFU.EX2 R101, R3 ;  /* 0x0000000300657308 */ /* 0x0002e20000000800 */
[C---:B------:R-:W-:Y:S08]  /*4e60*/  HMMA.16816.F32 R36, R8.reuse, R6, RZ ;  /* 0x000000060824723c */ /* 0x040ff000000018ff */
[----:B------:R-:W-:Y:S01]  /*4e70*/  HMMA.16816.F32 R52, R8, R14, RZ ;  /* 0x0000000e0834723c */ /* 0x000fe200000018ff */
[----:B-1----:R-:W-:Y:S01]  /*4e80*/  FFMA.FTZ R3, R21, c[0x0][0x2d0], -R0 ;  /* 0x0000b40015037a23 */ /* 0x002fe20000010800 */
[----:B---3--:R-:W-:-:S06]  /*4e90*/  F2FP.PACK_AB R6, R101, R222 ;  /* 0x000000de6506723e */ /* 0x008fcc00000000ff */
[----:B------:R-:W-:Y:S01]  /*4ea0*/  HMMA.16816.F32 R12, R8, R56, RZ ;  /* 0x00000038080c723c */ /* 0x000fe200000018ff */
[----:B------:R1:W-:Y:S02]  /*4eb0*/  MUFU.EX2 R174, R3 ;  /* 0x0000000300ae7308 */ /* 0x0003e40000000800 */
[----:B-1----:R-:W-:-:S06]  /*4ec0*/  FFMA.FTZ R3, R20, c[0x0][0x2d0], -R0 ;  /* 0x0000b40014037a23 */ /* 0x002fcc0000010800 */
[----:B------:R1:W3:Y:S02]  /*4ed0*/  MUFU.EX2 R112, R3 ;  /* 0x0000000300707308 */ /* 0x0002e40000000800 */
[--C-:B-1----:R-:W-:Y:S01]  /*4ee0*/  FFMA.FTZ R3, R22, c[0x0][0x2d0], -R0.reuse ;  /* 0x0000b40016037a23 */ /* 0x102fe20000010800 */
[----:B---3--:R-:W-:Y:S01]  /*4ef0*/  F2FP.PACK_AB R5, R112, R174 ;  /* 0x000000ae7005723e */ /* 0x008fe200000000ff */
[C---:B--2---:R-:W-:Y:S04]  /*4f00*/  HMMA.16816.F32 R20, R8.reuse, R16, RZ ;  /* 0x000000100814723c */ /* 0x044fe800000018ff */
[----:B------:R1:W-:Y:S04]  /*4f10*/  MUFU.EX2 R100, R3 ;  /* 0x0000000300647308 */ /* 0x0003e80000000800 */
[----:B------:R-:W-:Y:S01]  /*4f20*/  HMMA.16816.F32 R16, R8, R18, RZ ;  /* 0x000000120810723c */ /* 0x000fe200000018ff */
[----:B-1----:R-:W-:-:S02]  /*4f30*/  FFMA.FTZ R3, R24, c[0x0][0x2d0], -R0 ;  /* 0x0000b40018037a23 */ /* 0x002fc40000010800 */
[----:B------:R-:W1:Y:S02]  /*4f40*/  LDSM.16.MT88.4 R24, [R221+0x800] ;  /* 0x00080000dd18783b */ /* 0x000e640000004200 */
[----:B------:R-:W2:Y:S02]  /*4f50*/  MUFU.EX2 R105, R3 ;  /* 0x0000000300697308 */ /* 0x000ea40000000800 */
[----:B--2---:R-:W-:Y:S01]  /*4f60*/  F2FP.PACK_AB R7, R105, R100 ;  /* 0x000000646907723e */ /* 0x004fe200000000ff */
[----:B------:R-:W-:-:S05]  /*4f70*/  FFMA.FTZ R3, R80, c[0x0][0x2d0], -R2 ;  /* 0x0000b40050037a23 */ /* 0x000fca0000010802 */
[----:B------:R2:W-:Y:S01]  /*4f80*/  MUFU.EX2 R124, R3 ;  /* 0x00000003007c7308 */ /* 0x0005e20000000800 */
[----:B------:R-:W-:Y:S08]  /*4f90*/  HMMA.16816.F32 R88, R4, R60, R48 ;  /* 0x0000003c0458723c */ /* 0x000ff00000001830 */
[----:B------:R-:W-:Y:S01]  /*4fa0*/  HMMA.16816.F32 R48, R8, R58, RZ ;  /* 0x0000003a0830723c */ /* 0x000fe200000018ff */
[----:B------:R-:W3:Y:S01]  /*4fb0*/  LDSM.16.MT88.4 R56, [R217+0x3800] ;  /* 0x00380000d938783b */ /* 0x000ee20000004200 */
[----:B--2---:R-:W-:-:S06]  /*4fc0*/  FFMA.FTZ R3, R83, c[0x0][0x2d0], -R2 ;  /* 0x0000b40053037a23 */ /* 0x004fcc0000010802 */
[C---:B-1----:R-:W-:Y:S08]  /*4fd0*/  HMMA.16816.F32 R204, R4.reuse, R24, R20 ;  /* 0x0000001804cc723c */ /* 0x042ff00000001814 */
[----:B------:R-:W-:Y:S01]  /*4fe0*/  HMMA.16816.F32 R192, R4, R26, R16 ;  /* 0x0000001a04c0723c */ /* 0x000fe20000001810 */
[----:B------:R-:W-:Y:S07]  /*4ff0*/  LDSM.16.MT88.4 R24, [R221+0x3000] ;  /* 0x00300000dd18783b */ /* 0x000fee0000004200 */
[C---:B------:R-:W-:Y:S08]  /*5000*/  HMMA.16816.F32 R20, R8.reuse, R32, RZ ;  /* 0x000000200814723c */ /* 0x040ff000000018ff */
[----:B------:R-:W-:Y:S01]  /*5010*/  HMMA.16816.F32 R16, R8, R34, RZ ;  /* 0x000000220810723c */ /* 0x000fe200000018ff */
[----:B------:R-:W1:Y:S07]  /*5020*/  LDSM.16.MT88.4 R32, [R218+0x3800] ;  /* 0x00380000da20783b */ /* 0x000e6e0000004200 */
[C---:B------:R-:W-:Y:S01]  /*5030*/  HMMA.16816.F32 R208, R4.reuse, R28, R40 ;  /* 0x0000001c04d0723c */ /* 0x040fe20000001828 */
[----:B------:R-:W2:Y:S07]  /*5040*/  LDSM.16.MT88.4 R40, [R220+0x3000] ;  /* 0x00300000dc28783b */ /* 0x000eae0000004200 */
[C---:B------:R-:W-:Y:S01]  /*5050*/  HMMA.16816.F32 R196, R4.reuse, R30, R36 ;  /* 0x0000001e04c4723c */ /* 0x040fe20000001824 */
[----:B------:R-:W4:Y:S07]  /*5060*/  LDSM.16.MT88.4 R36, [R217+0x6000] ;  /* 0x00600000d924783b */ /* 0x000f2e0000004200 */
[----:B------:R-:W-:Y:S08]  /*5070*/  HMMA.16816.F32 R200, R4, R44, R12 ;  /* 0x0000002c04c8723c */ /* 0x000ff0000000180c */
[----:B------:R-:W-:Y:S08]  /*5080*/  HMMA.16816.F32 R12, R8, R64, RZ ;  /* 0x00000040080c723c */ /* 0x000ff000000018ff */
[C---:B------:R-:W-:Y:S01]  /*5090*/  HMMA.16816.F32 R84, R4.reuse, R62, R52 ;  /* 0x0000003e0454723c */ /* 0x040fe20000001834 */
[----:B------:R-:W-:Y:S04]  /*50a0*/  LDSM.16.MT88.4 R60, [R220+0x3800] ;  /* 0x00380000dc3c783b */ /* 0x000fe80000004200 */
[----:B------:R-:W-:Y:S03]  /*50b0*/  LDSM.16.MT88.4 R52, [R218+0x6000] ;  /* 0x00600000da34783b */ /* 0x000fe60000004200 */
[----:B------:R-:W-:Y:S01]  /*50c0*/  HMMA.16816.F32 R188, R4, R46, R48 ;  /* 0x0000002e04bc723c */ /* 0x000fe20000001830 */
[----:B------:R-:W2:Y:S04]  /*50d0*/  LDSM.16.MT88.4 R44, [R221+0x3800] ;  /* 0x00380000dd2c783b */ /* 0x000ea80000004200 */
[----:B------:R-:W-:Y:S03]  /*50e0*/  LDSM.16.MT88.4 R48, [R220+0x6000] ;  /* 0x00600000dc30783b */ /* 0x000fe60000004200 */
[----:B------:R-:W-:Y:S01]  /*50f0*/  HMMA.16816.F32 R28, R8, R66, RZ ;  /* 0x00000042081c723c */ /* 0x000fe200000018ff */
[----:B------:R-:W-:Y:S07]  /*5100*/  LDSM.16.MT88.4 R64, [R221+0x6800] ;  /* 0x00680000dd40783b */ /* 0x000fee0000004200 */
[C---:B---3--:R-:W-:Y:S08]  /*5110*/  HMMA.16816.F32 R184, R4.reuse, R56, R20 ;  /* 0x0000003804b8723c */ /* 0x048ff00000001814 */
[C---:B------:R-:W-:Y:S01]  /*5120*/  HMMA.16816.F32 R180, R4.reuse, R58, R16 ;  /* 0x0000003a04b4723c */ /* 0x040fe20000001810 */
[----:B------:R-:W3:Y:S07]  /*5130*/  LDSM.16.MT88.4 R56, [R217+0x6800] ;  /* 0x00680000d938783b */ /* 0x000eee0000004200 */
[----:B-1----:R-:W-:Y:S08]  /*5140*/  HMMA.16816.F32 R176, R4, R32, R12 ;  /* 0x0000002004b0723c */ /* 0x002ff0000000180c */
[C---:B------:R-:W-:Y:S08]  /*5150*/  HMMA.16816.F32 R16, R8.reuse, R26, RZ ;  /* 0x0000001a0810723c */ /* 0x040ff000000018ff */
[C---:B--2---:R-:W-:Y:S08]  /*5160*/  HMMA.16816.F32 R12, R8.reuse, R40, RZ ;  /* 0x00000028080c723c */ /* 0x044ff000000018ff */
[----:B------:R-:W-:Y:S08]  /*5170*/  HMMA.16816.F32 R20, R8, R24, RZ ;  /* 0x000000180814723c */ /* 0x000ff000000018ff */
[----:B------:R-:W-:Y:S08]  /*5180*/  HMMA.16816.F32 R164, R4, R34, R28 ;  /* 0x0000002204a4723c */ /* 0x000ff0000000181c */
[C---:B------:R-:W-:Y:S01]  /*5190*/  HMMA.16816.F32 R32, R8.reuse, R42, RZ ;  /* 0x0000002a0820723c */ /* 0x040fe200000018ff */
[----:B------:R-:W1:Y:S07]  /*51a0*/  LDSM.16.MT88.4 R40, [R218+0x6800] ;  /* 0x00680000da28783b */ /* 0x000e6e0000004200 */
[----:B----4-:R-:W-:Y:S08]  /*51b0*/  HMMA.16816.F32 R28, R8, R36, RZ ;  /* 0x00000024081c723c */ /* 0x010ff000000018ff */
[C---:B------:R-:W-:Y:S08]  /*51c0*/  HMMA.16816.F32 R152, R4.reuse, R46, R16 ;  /* 0x0000002e0498723c */ /* 0x040ff00000001810 */
[C---:B------:R-:W-:Y:S07]  /*51d0*/  HMMA.16816.F32 R156, R4.reuse, R60, R12 ;  /* 0x0000003c049c723c */ /* 0x040fee000000180c */
[----:B------:R-:W-:Y:S01]  /*51e0*/  MOV R60, R99 ;  /* 0x00000063003c7202 */ /* 0x000fe20000000f00 */
[----:B------:R-:W-:Y:S01]  /*51f0*/  HMMA.16816.F32 R160, R4, R44, R20 ;  /* 0x0000002c04a0723c */ /* 0x000fe20000001814 */
[----:B------:R-:W-:-:S07]  /*5200*/  IMAD.MOV.U32 R61, RZ, RZ, R117 ;  /* 0x000000ffff3d7224 */ /* 0x000fce00078e0075 */
[C---:B------:R-:W-:Y:S08]  /*5210*/  HMMA.16816.F32 R16, R8.reuse, R54, RZ ;  /* 0x000000360810723c */ /* 0x040ff000000018ff */
[C---:B------:R-:W-:Y:S07]  /*5220*/  HMMA.16816.F32 R12, R8.reuse, R68, RZ ;  /* 0x00000044080c723c */ /* 0x040fee00000018ff */
[----:B------:R-:W-:Y:S01]  /*5230*/  IMAD.MOV.U32 R69, RZ, RZ, R98 ;  /* 0x000000ffff457224 */ /* 0x000fe200078e0062 */
[----:B------:R-:W-:Y:S01]  /*5240*/  HMMA.16816.F32 R20, R8, R52, RZ ;  /* 0x000000340814723c */ /* 0x000fe200000018ff */
[----:B------:R-:W-:-:S07]  /*5250*/  IMAD.MOV.U32 R68, RZ, RZ, R97 ;  /* 0x000000ffff447224 */ /* 0x000fce00078e0061 */
[----:B------:R-:W-:Y:S01]  /*5260*/  HMMA.16816.F32 R140, R4, R62, R32 ;  /* 0x0000003e048c723c */ /* 0x000fe20000001820 */
[----:B------:R-:W2:Y:S06]  /*5270*/  LDSM.16.MT88.4 R32, [R220+0x6800] ;  /* 0x00680000dc20783b */ /* 0x000eac0000004200 */
[----:B------:R-:W-:Y:S01]  /*5280*/  MOV R63, R96 ;  /* 0x00000060003f7202 */ /* 0x000fe20000000f00 */
[----:B------:R-:W-:Y:S01]  /*5290*/  HMMA.16816.F32 R24, R8, R38, RZ ;  /* 0x000000260818723c */ /* 0x000fe200000018ff */
[----:B------:R-:W-:Y:S01]  /*52a0*/  LDSM.16.MT88.4 R36, [R218+0x9000] ;  /* 0x00900000da24783b */ /* 0x000fe20000004200 */
[----:B------:R-:W-:-:S06]  /*52b0*/  MOV R62, R114 ;  /* 0x00000072003e7202 */ /* 0x000fcc0000000f00 */
[C---:B---3--:R-:W-:Y:S01]  /*52c0*/  HMMA.16816.F32 R148, R4.reuse, R56, R28 ;  /* 0x000000380494723c */ /* 0x048fe2000000181c */
[----:B------:R-:W3:Y:S06]  /*52d0*/  LDSM.16.MT88.4 R28, [R217+0x9000] ;  /* 0x00900000d91c783b */ /* 0x000eec0000004200 */
[----:B------:R-:W-:Y:S01]  /*52e0*/  IMAD.MOV.U32 R57, RZ, RZ, R115 ;  /* 0x000000ffff397224 */ /* 0x000fe200078e0073 */
[----:B-1----:R-:W-:Y:S01]  /*52f0*/  HMMA.16816.F32 R96, R4, R42, R16 ;  /* 0x0000002a0460723c */ /* 0x002fe20000001810 */
[----:B------:R-:W-:-:S06]  /*5300*/  IMAD.MOV.U32 R56, RZ, RZ, R113 ;  /* 0x000000ffff387224 */ /* 0x000fcc00078e0071 */
[----:B------:R-:W-:Y:S01]  /*5310*/  IMAD.MOV.U32 R43, RZ, RZ, R116 ;  /* 0x000000ffff2b7224 */ /* 0x000fe200078e0074 */
[----:B------:R-:W-:Y:S01]  /*5320*/  HMMA.16816.F32 R168, R4, R64, R12 ;  /* 0x0000004004a8723c */ /* 0x000fe2000000180c */
[----:B------:R-:W-:-:S06]  /*5330*/  IMAD.MOV.U32 R42, RZ, RZ, R110 ;  /* 0x000000ffff2a7224 */ /* 0x000fcc00078e006e */
[----:B------:R-:W-:Y:S01]  /*5340*/  IMAD.MOV.U32 R65, RZ, RZ, R109 ;  /* 0x000000ffff417224 */ /* 0x000fe200078e006d */
[----:B------:R-:W-:Y:S01]  /*5350*/  HMMA.16816.F32 R144, R4, R40, R20 ;  /* 0x000000280490723c */ /* 0x000fe20000001814 */
[----:B------:R-:W-:-:S06]  /*5360*/  MOV R64, R108 ;  /* 0x0000006c00407202 */ /* 0x000fcc0000000f00 */
[----:B------:R-:W-:Y:S01]  /*5370*/  IMAD.MOV.U32 R40, RZ, RZ, R118 ;  /* 0x000000ffff287224 */ /* 0x000fe200078e0076 */
[C---:B------:R-:W-:Y:S08]  /*5380*/  HMMA.16816.F32 R16, R8.reuse, R48, RZ ;  /* 0x000000300810723c */ /* 0x040ff000000018ff */
[C---:B------:R-:W-:Y:S08]  /*5390*/  HMMA.16816.F32 R12, R8.reuse, R50, RZ ;  /* 0x00000032080c723c */ /* 0x040ff000000018ff */
[----:B------:R-:W-:Y:S07]  /*53a0*/  HMMA.16816.F32 R20, R8, R70, RZ ;  /* 0x000000460814723c */ /* 0x000fee00000018ff */
[----:B------:R-:W-:Y:S01]  /*53b0*/  IMAD.MOV.U32 R71, RZ, RZ, R107 ;  /* 0x000000ffff477224 */ /* 0x000fe200078e006b */
[----:B------:R-:W-:Y:S01]  /*53c0*/  HMMA.16816.F32 R92, R4, R58, R24 ;  /* 0x0000003a045c723c */ /* 0x000fe20000001818 */
[----:B------:R-:W1:Y:S01]  /*53d0*/  LDSM.16.MT88.4 R24, [R217+0x9800] ;  /* 0x00980000d918783b */ /* 0x000e620000004200 */
[----:B------:R-:W-:-:S05]  /*53e0*/  IMAD.MOV.U32 R70, RZ, RZ, R106 ;  /* 0x000000ffff467224 */ /* 0x000fca00078e006a */
[----:B------:R-:W-:Y:S01]  /*53f0*/  IMAD.MOV.U32 R59, RZ, RZ, R112 ;  /* 0x000000ffff3b7224 */ /* 0x000fe200078e0070 */
[----:B--2---:R-:W-:Y:S01]  /*5400*/  HMMA.16816.F32 R136, R4, R32, R16 ;  /* 0x000000200488723c */ /* 0x004fe20000001810 */
[----:B------:R-:W-:-:S07]  /*5410*/  MOV R58, R111 ;  /* 0x0000006f003a7202 */ /* 0x000fce0000000f00 */
[C---:B------:R-:W-:Y:S01]  /*5420*/  HMMA.16816.F32 R132, R4.reuse, R34, R12 ;  /* 0x000000220484723c */ /* 0x040fe2000000180c */
[----:B------:R-:W2:Y:S07]  /*5430*/  LDSM.16.MT88.4 R32, [R218+0x9800] ;  /* 0x00980000da20783b */ /* 0x000eae0000004200 */
[----:B------:R-:W-:Y:S07]  /*5440*/  HMMA.16816.F32 R120, R4, R66, R20 ;  /* 0x000000420478723c */ /* 0x000fee0000001814 */
[----:B------:R-:W-:Y:S01]  /*5450*/  MOV R67, R105 ;  /* 0x0000006900437202 */ /* 0x000fe20000000f00 */
[----:B---3--:R-:W-:Y:S01]  /*5460*/  HMMA.16816.F32 R20, R8, R28, RZ ;  /* 0x0000001c0814723c */ /* 0x008fe200000018ff */
[----:B------:R-:W-:-:S06]  /*5470*/  IMAD.MOV.U32 R66, RZ, RZ, R104 ;  /* 0x000000ffff427224 */ /* 0x000fcc00078e0068 */
[----:B------:R-:W-:Y:S01]  /*5480*/  IMAD.MOV.U32 R29, RZ, RZ, R103 ;  /* 0x000000ffff1d7224 */ /* 0x000fe200078e0067 */
[C---:B------:R-:W-:Y:S07]  /*5490*/  HMMA.16816.F32 R12, R8.reuse, R36, RZ ;  /* 0x00000024080c723c */ /* 0x040fee00000018ff */
[----:B------:R-:W-:Y:S01]  /*54a0*/  MOV R37, R102 ;  /* 0x0000006600257202 */ /* 0x000fe20000000f00 */
[----:B------:R-:W-:Y:S01]  /*54b0*/  HMMA.16816.F32 R16, R8, R30, RZ ;  /* 0x0000001e0810723c */ /* 0x000fe200000018ff */
[----:B------:R-:W-:Y:S01]  /*54c0*/  IMAD.MOV.U32 R36, RZ, RZ, R101 ;  /* 0x000000ffff247224 */ /* 0x000fe200078e0065 */
[----:B------:R3:W4:Y:S06]  /*54d0*/  MUFU.EX2 R31, R3 ;  /* 0x00000003001f7308 */ /* 0x00072c0000000800 */
[C---:B-1----:R-:W-:Y:S01]  /*54e0*/  HMMA.16816.F32 R128, R4.reuse, R24, R20 ;  /* 0x000000180480723c */ /* 0x042fe20000001814 */
[----:B------:R-:W1:Y:S06]  /*54f0*/  LDSM.16.MT88.4 R20, [R221+0x9000] ;  /* 0x00900000dd14783b */ /* 0x000e6c0000004200 */
[----:B------:R-:W-:Y:S01]  /*5500*/  IMAD.MOV.U32 R25, RZ, RZ, R100 ;  /* 0x000000ffff197224 */ /* 0x000fe200078e0064 */
[----:B--2---:R-:W-:Y:S01]  /*5510*/  HMMA.16816.F32 R112, R4, R32, R12 ;  /* 0x000000200470723c */ /* 0x004fe2000000180c */
[----:B------:R-:W-:Y:S01]  /*5520*/  MOV R24, R78 ;  /* 0x0000004e00187202 */ /* 0x000fe20000000f00 */
[----:B---3--:R-:W-:-:S04]  /*5530*/  FFMA.FTZ R3, R82, c[0x0][0x2d0], -R2 ;  /* 0x0000b40052037a23 */ /* 0x008fc80000010802 */
[----:B------:R2:W-:Y:S02]  /*5540*/  MUFU.EX2 R225, R3 ;  /* 0x0000000300e17308 */ /* 0x0005e40000000800 */
[----:B------:R-:W-:Y:S08]  /*5550*/  HMMA.16816.F32 R12, R8, R38, RZ ;  /* 0x00000026080c723c */ /* 0x000ff000000018ff */
[----:B------:R-:W-:Y:S01]  /*5560*/  HMMA.16816.F32 R116, R4, R26, R16 ;  /* 0x0000001a0474723c */ /* 0x000fe20000001810 */
[----:B------:R-:W3:Y:S01]  /*5570*/  LDSM.16.MT88.4 R16, [R221+0x9800] ;  /* 0x00980000dd10783b */ /* 0x000ee20000004200 */
[----:B--2---:R-:W-:-:S04]  /*5580*/  FFMA.FTZ R3, R81, c[0x0][0x2d0], -R2 ;  /* 0x0000b40051037a23 */ /* 0x004fc80000010802 */
[----:B------:R2:W-:Y:S10]  /*5590*/  MUFU.EX2 R226, R3 ;  /* 0x0000000300e27308 */ /* 0x0005f40000000800 */
[----:B------:R-:W-:Y:S08]  /*55a0*/  HMMA.16816.F32 R108, R4, R34, R12 ;  /* 0x00000022046c723c */ /* 0x000ff0000000180c */
[----:B-1----:R-:W-:Y:S01]  /*55b0*/  HMMA.16816.F32 R12, R8, R20, RZ ;  /* 0x00000014080c723c */ /* 0x002fe200000018ff */
[----:B--2---:R-:W-:-:S04]  /*55c0*/  FFMA.FTZ R3, R77, c[0x0][0x2d0], -R0 ;  /* 0x0000b4004d037a23 */ /* 0x004fc80000010800 */
[----:B------:R1:W-:Y:S02]  /*55d0*/  MUFU.EX2 R28, R3 ;  /* 0x00000003001c7308 */ /* 0x0003e40000000800 */
[--C-:B-1----:R-:W-:Y:S11]  /*55e0*/  FFMA.FTZ R3, R76, c[0x0][0x2d0], -R0.reuse ;  /* 0x0000b4004c037a23 */ /* 0x102ff60000010800 */
[----:B------:R-:W-:Y:S06]  /*55f0*/  @!UPT UIADD3 URZ, URZ, URZ, URZ ;  /* 0x0000003f3f3ff290 */ /* 0x000fec000fffe03f */
[----:B---3--:R-:W-:Y:S01]  /*5600*/  HMMA.16816.F32 R104, R4, R16, R12 ;  /* 0x000000100468723c */ /* 0x008fe2000000180c */
[----:B------:R1:W2:Y:S07]  /*5610*/  MUFU.EX2 R78, R3 ;  /* 0x00000003004e7308 */ /* 0x0002ae0000000800 */
[----:B------:R-:W-:Y:S01]  /*5620*/  HMMA.16816.F32 R12, R8, R22, RZ ;  /* 0x00000016080c723c */ /* 0x000fe200000018ff */
[----:B-1----:R-:W-:-:S04]  /*5630*/  FFMA.FTZ R3, R75, c[0x0][0x2d0], -R0 ;  /* 0x0000b4004b037a23 */ /* 0x002fc80000010800 */
[----:B------:R1:W-:Y:S11]  /*5640*/  MUFU.EX2 R30, R3 ;  /* 0x00000003001e7308 */ /* 0x0003f60000000800 */
[----:B------:R-:W-:Y:S08]  /*5650*/  @!UPT UIADD3 URZ, URZ, URZ, URZ ;  /* 0x0000003f3f3ff290 */ /* 0x000ff0000fffe03f */
[----:B------:R-:W-:Y:S01]  /*5660*/  HMMA.16816.F32 R100, R4, R18, R12 ;  /* 0x000000120464723c */ /* 0x000fe2000000180c */
[----:B------:R-:W3:Y:S01]  /*5670*/  LDSM.16.MT88.4 R12, [R220+0x9000] ;  /* 0x00900000dc0c783b */ /* 0x000ee20000004200 */
[----:B-1----:R-:W-:-:S04]  /*5680*/  FFMA.FTZ R3, R74, c[0x0][0x2d0], -R0 ;  /* 0x0000b4004a037a23 */ /* 0x002fc80000010800 */
[----:B------:R1:W1:Y:S02]  /*5690*/  MUFU.EX2 R41, R3 ;  /* 0x0000000300297308 */ /* 0x0002640000000800 */
[----:B-1----:R-:W-:-:S04]  /*56a0*/  IMAD.MOV.U32 R3, RZ, RZ, R61 ;  /* 0x000000ffff037224 */ /* 0x002fc800078e003d */
[----:B------:R-:W-:Y:S01]  /*56b0*/  FFMA.FTZ R3, R3, c[0x0][0x2d0], -R2 ;  /* 0x0000b40003037a23 */ /* 0x000fe20000010802 */
[C---:B---3--:R-:W-:Y:S08]  /*56c0*/  HMMA.16816.F32 R16, R8.reuse, R12, RZ ;  /* 0x0000000c0810723c */ /* 0x048ff000000018ff */
[----:B------:R-:W-:Y:S01]  /*56d0*/  HMMA.16816.F32 R8, R8, R14, RZ ;  /* 0x0000000e0808723c */ /* 0x000fe200000018ff */
[----:B------:R-:W1:Y:S11]  /*56e0*/  LDSM.16.MT88.4 R12, [R220+0x9800] ;  /* 0x00980000dc0c783b */ /* 0x000e760000004200 */
[----:B------:R-:W-:Y:S04]  /*56f0*/  @!UPT UIADD3 URZ, URZ, URZ, URZ ;  /* 0x0000003f3f3ff290 */ /* 0x000fe8000fffe03f */
[C---:B-1----:R-:W-:Y:S08]  /*5700*/  HMMA.16816.F32 R52, R4.reuse, R12, R16 ;  /* 0x0000000c0434723c */ /* 0x042ff00000001810 */
[----:B------:R-:W-:Y:S01]  /*5710*/  HMMA.16816.F32 R12, R4, R14, R8 ;  /* 0x0000000e040c723c */ /* 0x000fe20000001808 */
[----:B------:R-:W1:Y:S06]  /*5720*/  LDSM.16.MT88.4 R8, [R217+0x1000] ;  /* 0x00100000d908783b */ /* 0x000e6c0000004200 */
[----:B----4-:R-:W-:-:S02]  /*5730*/  F2FP.PACK_AB R4, R31, R124 ;  /* 0x0000007c1f04723e */ /* 0x010fc400000000ff */
[----:B--2---:R-:W-:Y:S02]  /*5740*/  F2FP.PACK_AB R5, R78, R28 ;  /* 0x0000001c4e05723e */ /* 0x004fe400000000ff */
[----:B------:R-:W-:Y:S02]  /*5750*/  F2FP.PACK_AB R6, R226, R225 ;  /* 0x000000e1e206723e */ /* 0x000fe400000000ff */
[----:B------:R-:W-:-:S07]  /*5760*/  F2FP.PACK_AB R7, R41, R30 ;  /* 0x0000001e2907723e */ /* 0x000fce00000000ff */
[C---:B-1----:R-:W-:Y:S08]  /*5770*/  HMMA.16816.F32 R88, R4.reuse, R8, R88 ;  /* 0x000000080458723c */ /* 0x042ff00000001858 */
[C---:B------:R-:W-:Y:S01]  /*5780*/  HMMA.16816.F32 R48, R4.reuse, R10, R84 ;  /* 0x0000000a0430723c */ /* 0x040fe20000001854 */
[----:B------:R-:W1:Y:S07]  /*5790*/  LDSM.16.MT88.4 R8, [R218+0x1000] ;  /* 0x00100000da08783b */ /* 0x000e6e0000004200 */
        /* <DEDUP_REMOVED lines=8> */
[----:B------:R-:W-:Y:S01]  /*5820*/  MOV R197, R40 ;  /* 0x0000002800c57202 */ /* 0x000fe20000000f00 */
[----:B------:R-:W-:Y:S01]  /*5830*/  IMAD.MOV.U32 R196, RZ, RZ, R24 ;  /* 0x000000ffffc47224 */ /* 0x000fe200078e0018 */
[----:B------:R-:W-:Y:S01]  /*5840*/  MOV R198, R67 ;  /* 0x0000004300c67202 */ /* 0x000fe20000000f00 */
[----:B------:R-:W-:Y:S02]  /*5850*/  IMAD.MOV.U32 R208, RZ, RZ, R25 ;  /* 0x000000ffffd07224 */ /* 0x000fe400078e0019 */
[----:B------:R-:W-:Y:S01]  /*5860*/  IMAD.MOV.U32 R199, RZ, RZ, R66 ;  /* 0x000000ffffc77224 */ /* 0x000fe200078e0042 */
[C---:B-1----:R-:W-:Y:S07]  /*5870*/  HMMA.16816.F32 R80, R4.reuse, R8, R204 ;  /* 0x000000080450723c */ /* 0x042fee00000018cc */
[----:B------:R-:W-:Y:S01]  /*5880*/  IMAD.MOV.U32 R205, RZ, RZ, R43 ;  /* 0x000000ffffcd7224 */ /* 0x000fe200078e002b */
[----:B------:R-:W-:Y:S01]  /*5890*/  MOV R207, R62 ;  /* 0x0000003e00cf7202 */ /* 0x000fe20000000f00 */
[----:B------:R-:W-:Y:S01]  /*58a0*/  IMAD.MOV.U32 R204, RZ, RZ, R41 ;  /* 0x000000ffffcc7224 */ /* 0x000fe200078e0029 */
[----:B------:R-:W-:Y:S01]  /*58b0*/  MOV R206, R59 ;  /* 0x0000003b00ce7202 */ /* 0x000fe20000000f00 */
[----:B------:R-:W-:Y:S01]  /*58c0*/  HMMA.16816.F32 R40, R4, R10, R192 ;  /* 0x0000000a0428723c */ /* 0x000fe200000018c0 */
[----:B------:R-:W1:Y:S06]  /*58d0*/  LDSM.16.MT88.4 R8, [R220+0x1000] ;  /* 0x00100000dc08783b */ /* 0x000e6c0000004200 */
[----:B------:R-:W-:Y:S01]  /*58e0*/  IMAD.MOV.U32 R193, RZ, RZ, R79 ;  /* 0x000000ffffc17224 */ /* 0x000fe200078e004f */
[----:B------:R-:W-:Y:S01]  /*58f0*/  MOV R194, R31 ;  /* 0x0000001f00c27202 */ /* 0x000fe20000000f00 */
[----:B------:R-:W-:-:S02]  /*5900*/  IMAD.MOV.U32 R192, RZ, RZ, R78 ;  /* 0x000000ffffc07224 */ /* 0x000fc400078e004e */
[----:B------:R-:W-:Y:S01]  /*5910*/  IMAD.MOV.U32 R195, RZ, RZ, R30 ;  /* 0x000000ffffc37224 */ /* 0x000fe200078e001e */
[C---:B-1----:R-:W-:Y:S07]  /*5920*/  HMMA.16816.F32 R76, R4.reuse, R8, R200 ;  /* 0x00000008044c723c */ /* 0x042fee00000018c8 */
[----:B------:R-:W-:Y:S01]  /*5930*/  MOV R203, R28 ;  /* 0x0000001c00cb7202 */ /* 0x000fe20000000f00 */
[----:B------:R-:W-:Y:S01]  /*5940*/  HMMA.16816.F32 R36, R4, R10, R188 ;  /* 0x0000000a0424723c */ /* 0x000fe200000018bc */
[----:B------:R-:W1:Y:S01]  /*5950*/  LDSM.16.MT88.4 R8, [R217+0x4000] ;  /* 0x00400000d908783b */ /* 0x000e620000004200 */
[----:B------:R-:W-:-:S02]  /*5960*/  IMAD.MOV.U32 R202, RZ, RZ, R29 ;  /* 0x000000ffffca7224 */ /* 0x000fc400078e001d */
[----:B------:R-:W-:Y:S02]  /*5970*/  IMAD.MOV.U32 R201, RZ, RZ, R70 ;  /* 0x000000ffffc97224 */ /* 0x000fe400078e0046 */
[----:B------:R-:W-:Y:S01]  /*5980*/  IMAD.MOV.U32 R200, RZ, RZ, R71 ;  /* 0x000000ffffc87224 */ /* 0x000fe200078e0047 */
[----:B------:R-:W-:Y:S01]  /*5990*/  MOV R191, R64 ;  /* 0x0000004000bf7202 */ /* 0x000fe20000000f00 */
[----:B------:R-:W-:Y:S02]  /*59a0*/  IMAD.MOV.U32 R190, RZ, RZ, R65 ;  /* 0x000000ffffbe7224 */ /* 0x000fe400078e0041 */
[----:B------:R-:W-:Y:S02]  /*59b0*/  IMAD.MOV.U32 R189, RZ, RZ, R58 ;  /* 0x000000ffffbd7224 */ /* 0x000fe400078e003a */
[----:B------:R-:W-:Y:S01]  /*59c0*/  IMAD.MOV.U32 R188, RZ, RZ, R56 ;  /* 0x000000ffffbc7224 */ /* 0x000fe200078e0038 */
[C---:B-1----:R-:W-:Y:S07]  /*59d0*/  HMMA.16816.F32 R72, R4.reuse, R8, R184 ;  /* 0x000000080448723c */ /* 0x042fee00000018b8 */
[----:B------:R-:W-:Y:S01]  /*59e0*/  IMAD.MOV.U32 R185, RZ, RZ, R68 ;  /* 0x000000ffffb97224 */ /* 0x000fe200078e0044 */
[----:B------:R-:W-:Y:S01]  /*59f0*/  HMMA.16816.F32 R32, R4, R10, R180 ;  /* 0x0000000a0420723c */ /* 0x000fe200000018b4 */
[----:B------:R-:W1:Y:S01]  /*5a00*/  LDSM.16.MT88.4 R8, [R218+0x4000] ;  /* 0x00400000da08783b */ /* 0x000e620000004200 */
[----:B------:R-:W-:Y:S01]  /*5a10*/  MOV R187, R69 ;  /* 0x0000004500bb7202 */ /* 0x000fe20000000f00 */
[----:B------:R-:W-:-:S02]  /*5a20*/  IMAD.MOV.U32 R184, RZ, RZ, R60 ;  /* 0x000000ffffb87224 */ /* 0x000fc400078e003c */
[----:B------:R-:W-:Y:S02]  /*5a30*/  IMAD.MOV.U32 R186, RZ, RZ, R57 ;  /* 0x000000ffffba7224 */ /* 0x000fe400078e0039 */
[----:B------:R-:W-:Y:S01]  /*5a40*/  IMAD.MOV.U32 R183, RZ, RZ, R63 ;  /* 0x000000ffffb77224 */ /* 0x000fe200078e003f */
[C---:B-1----:R-:W-:Y:S01]  /*5a50*/  HMMA.16816.F32 R68, R4.reuse, R8, R176 ;  /* 0x000000080444723c */ /* 0x042fe200000018b0 */
[----:B------:R1:W-:Y:S06]  /*5a60*/  MUFU.EX2 R179, R3 ;  /* 0x0000000300b37308 */ /* 0x0003ec0000000800 */
[----:B------:R-:W-:Y:S01]  /*5a70*/  IMAD.MOV.U32 R178, RZ, RZ, R193 ;  /* 0x000000ffffb27224 */ /* 0x000fe200078e00c1 */
[----:B------:R-:W-:Y:S01]  /*5a80*/  HMMA.16816.F32 R28, R4, R10, R164 ;  /* 0x0000000a041c723c */ /* 0x000fe200000018a4 */
[----:B------:R-:W2:Y:S01]  /*5a90*/  LDSM.16.MT88.4 R8, [R221+0x4000] ;  /* 0x00400000dd08783b */ /* 0x000ea20000004200 */
[----:B-1----:R-:W-:-:S04]  /*5aa0*/  FFMA.FTZ R3, R183, c[0x0][0x2d0], -R2 ;  /* 0x0000b400b7037a23 */ /* 0x002fc80000010802 */
[----:B------:R1:W-:Y:S02]  /*5ab0*/  MUFU.EX2 R177, R3 ;  /* 0x0000000300b17308 */ /* 0x0003e40000000800 */
[----:B-1----:R-:W-:-:S06]  /*5ac0*/  FFMA.FTZ R3, R184, c[0x0][0x2d0], -R2 ;  /* 0x0000b400b8037a23 */ /* 0x002fcc0000010802 */
[----:B------:R1:W-:Y:S01]  /*5ad0*/  MUFU.EX2 R176, R3 ;  /* 0x0000000300b07308 */ /* 0x0003e20000000800 */
[C---:B--2---:R-:W-:Y:S08]  /*5ae0*/  HMMA.16816.F32 R64, R4.reuse, R8, R160 ;  /* 0x000000080440723c */ /* 0x044ff000000018a0 */
[----:B------:R-:W-:Y:S01]  /*5af0*/  HMMA.16816.F32 R24, R4, R10, R152 ;  /* 0x0000000a0418723c */ /* 0x000fe20000001898 */
[----:B------:R-:W2:Y:S01]  /*5b00*/  LDSM.16.MT88.4 R8, [R220+0x4000] ;  /* 0x00400000dc08783b */ /* 0x000ea20000004200 */
[----:B-1----:R-:W-:-:S06]  /*5b10*/  FFMA.FTZ R3, R185, c[0x0][0x2d0], -R2 ;  /* 0x0000b400b9037a23 */ /* 0x002fcc0000010802 */
        /* <DEDUP_REMOVED lines=24> */
[----:B------:R2:W3:Y:S02]  /*5ca0*/  MUFU.EX2 R100, R3 ;  /* 0x0000000300647308 */ /* 0x0004e40000000800 */
[----:B--2---:R-:W-:-:S02]  /*5cb0*/  FADD.FTZ R3, R175, R126 ;  /* 0x0000007eaf037221 */ /* 0x004fc40000010000 */
[----:B------:R-:W-:Y:S02]  /*5cc0*/  IMAD.MOV.U32 R175, RZ, RZ, R194 ;  /* 0x000000ffffaf7224 */ /* 0x000fe400078e00c2 */
[C---:B-1----:R-:W-:Y:S07]  /*5cd0*/  HMMA.16816.F32 R148, R4.reuse, R8, R52 ;  /* 0x000000080494723c */ /* 0x042fee0000001834 */
[----:B------:R-:W-:Y:S01]  /*5ce0*/  MOV R54, R201 ;  /* 0x000000c900367202 */ /* 0x000fe20000000f00 */
[----:B------:R-:W-:Y:S01]  /*5cf0*/  HMMA.16816.F32 R12, R4, R10, R12 ;  /* 0x0000000a040c723c */ /* 0x000fe2000000180c */
[----:B------:R-:W1:Y:S01]  /*5d00*/  LDSM.16.MT88.4 R8, [R217+0x1800] ;  /* 0x00180000d908783b */ /* 0x000e620000004200 */
[----:B------:R-:W-:Y:S01]  /*5d10*/  IMAD.MOV.U32 R55, RZ, RZ, R202 ;  /* 0x000000ffff377224 */ /* 0x000fe200078e00ca */
[----:B------:R-:W-:Y:S01]  /*5d20*/  MOV R53, R190 ;  /* 0x000000be00357202 */ /* 0x000fe20000000f00 */
[----:B------:R-:W-:-:S03]  /*5d30*/  IMAD.MOV.U32 R52, RZ, RZ, R191 ;  /* 0x000000ffff347224 */ /* 0x000fc600078e00bf */
[--C-:B------:R-:W-:Y:S01]  /*5d40*/  FFMA.FTZ R4, R186, c[0x0][0x2d0], -R0.reuse ;  /* 0x0000b400ba047a23 */ /* 0x100fe20000010800 */
[----:B---3--:R-:W-:Y:S01]  /*5d50*/  F2FP.PACK_AB R6, R100, R176 ;  /* 0x000000b06406723e */ /* 0x008fe200000000ff */
[----:B------:R-:W-:Y:S02]  /*5d60*/  FADD.FTZ R5, R214, R125 ;  /* 0x0000007dd6057221 */ /* 0x000fe40000010000 */
[----:B------:R2:W-:Y:S02]  /*5d70*/  MUFU.EX2 R106, R4 ;  /* 0x00000004006a7308 */ /* 0x0005e40000000800 */
[----:B------:R-:W-:Y:S02]  /*5d80*/  FADD.FTZ R5, R213, R5 ;  /* 0x00000005d5057221 */ /* 0x000fe40000010000 */
[----:B--2---:R-:W-:Y:S02]  /*5d90*/  FADD.FTZ R4, R127, R3 ;  /* 0x000000037f047221 */ /* 0x004fe40000010000 */
[----:B------:R-:W-:-:S02]  /*5da0*/  FFMA.FTZ R3, R187, c[0x0][0x2d0], -R0 ;  /* 0x0000b400bb037a23 */ /* 0x000fc40000010800 */
[----:B------:R-:W-:Y:S02]  /*5db0*/  FADD.FTZ R4, R212, R4 ;  /* 0x00000004d4047221 */ /* 0x000fe40000010000 */
[----:B------:R2:W3:Y:S02]  /*5dc0*/  MUFU.EX2 R101, R3 ;  /* 0x0000000300657308 */ /* 0x0004e40000000800 */
[----:B------:R-:W-:Y:S01]  /*5dd0*/  FADD.FTZ R126, R174, R4 ;  /* 0x00000004ae7e7221 */ /* 0x000fe20000010000 */
[----:B------:R-:W-:Y:S02]  /*5de0*/  F2FP.PACK_AB R4, R177, R179 ;  /* 0x000000b3b104723e */ /* 0x000fe400000000ff */
[----:B------:R-:W-:Y:S01]  /*5df0*/  MOV R174, R195 ;  /* 0x000000c300ae7202 */ /* 0x000fe20000000f00 */
[----:B--2---:R-:W-:-:S04]  /*5e00*/  FFMA.FTZ R3, R188, c[0x0][0x2d0], -R0 ;  /* 0x0000b400bc037a23 */ /* 0x004fc80000010800 */
[----:B------:R2:W-:Y:S02]  /*5e10*/  MUFU.EX2 R125, R3 ;  /* 0x00000003007d7308 */ /* 0x0005e40000000800 */
[----:B--2---:R-:W-:-:S06]  /*5e20*/  FFMA.FTZ R3, R189, c[0x0][0x2d0], -R0 ;  /* 0x0000b400bd037a23 */ /* 0x004fcc0000010800 */
[----:B------:R2:W4:Y:S02]  /*5e30*/  MUFU.EX2 R102, R3 ;  /* 0x0000000300667308 */ /* 0x0005240000000800 */
[----:B--2---:R-:W-:Y:S01]  /*5e40*/  FADD.FTZ R3, R252, R5 ;  /* 0x00000005fc037221 */ /* 0x004fe20000010000 */
[----:B---3--:R-:W-:Y:S01]  /*5e50*/  F2FP.PACK_AB R5, R101, R106 ;  /* 0x0000006a6505723e */ /* 0x008fe200000000ff */
[----:B------:R-:W-:Y:S01]  /*5e60*/  IMAD.MOV.U32 R252, RZ, RZ, R204 ;  /* 0x000000fffffc7224 */ /* 0x000fe200078e00cc */
[----:B----4-:R-:W-:Y:S01]  /*5e70*/  F2FP.PACK_AB R7, R102, R125 ;  /* 0x0000007d6607723e */ /* 0x010fe200000000ff */
[----:B------:R-:W-:Y:S01]  /*5e80*/  FADD.FTZ R127, R215, R3 ;  /* 0x00000003d77f7221 */ /* 0x000fe20000010000 */
[----:B------:R-:W-:-:S05]  /*5e90*/  MOV R3, R205 ;  /* 0x000000cd00037202 */ /* 0x000fca0000000f00 */
[----:B-1----:R-:W-:Y:S01]  /*5ea0*/  HMMA.16816.F32 R180, R4, R8, R88 ;  /* 0x0000000804b4723c */ /* 0x002fe20000001858 */
[----:B------:R-:W-:-:S07]  /*5eb0*/  FFMA.FTZ R3, R3, c[0x0][0x2d0], -R2 ;  /* 0x0000b40003037a23 */ /* 0x000fce0000010802 */
[C---:B------:R-:W-:Y:S01]  /*5ec0*/  HMMA.16816.F32 R88, R4.reuse, R10, R48 ;  /* 0x0000000a0458723c */ /* 0x040fe20000001830 */
[----:B------:R-:W1:Y:S06]  /*5ed0*/  LDSM.16.MT88.4 R8, [R218+0x1800] ;  /* 0x00180000da08783b */ /* 0x000e6c0000004200 */
[----:B------:R-:W-:Y:S01]  /*5ee0*/  IMAD.MOV.U32 R48, RZ, RZ, R101 ;  /* 0x000000ffff307224 */ /* 0x000fe200078e0065 */
[----:B------:R-:W-:Y:S01]  /*5ef0*/  MOV R49, R192 ;  /* 0x000000c000317202 */ /* 0x000fe20000000f00 */
[----:B------:R-:W-:Y:S02]  /*5f00*/  IMAD.MOV.U32 R51, RZ, RZ, R200 ;  /* 0x000000ffff337224 */ /* 0x000fe400078e00c8 */
[----:B------:R-:W-:Y:S01]  /*5f10*/  IMAD.MOV.U32 R50, RZ, RZ, R203 ;  /* 0x000000ffff327224 */ /* 0x000fe200078e00cb */
[C---:B-1----:R-:W-:Y:S08]  /*5f20*/  HMMA.16816.F32 R84, R4.reuse, R8, R84 ;  /* 0x000000080454723c */ /* 0x042ff00000001854 */
[----:B------:R-:W-:Y:S01]  /*5f30*/  HMMA.16816.F32 R212, R4, R10, R44 ;  /* 0x0000000a04d4723c */ /* 0x000fe2000000182c */
[----:B------:R-:W1:Y:S06]  /*5f40*/  LDSM.16.MT88.4 R8, [R221+0x1800] ;  /* 0x00180000dd08783b */ /* 0x000e6c0000004200 */
[----:B------:R-:W-:Y:S01]  /*5f50*/  MOV R47, R208 ;  /* 0x000000d0002f7202 */ /* 0x000fe20000000f00 */
[----:B------:R-:W-:Y:S01]  /*5f60*/  IMAD.MOV.U32 R46, RZ, RZ, R209 ;  /* 0x000000ffff2e7224 */ /* 0x000fe200078e00d1 */
[----:B------:R-:W-:Y:S01]  /*5f70*/  MOV R44, R211 ;  /* 0x000000d3002c7202 */ /* 0x000fe20000000f00 */
[----:B------:R-:W-:-:S06]  /*5f80*/  IMAD.MOV.U32 R45, RZ, RZ, R210 ;  /* 0x000000ffff2d7224 */ /* 0x000fcc00078e00d2 */
[----:B------:R-:W-:Y:S01]  /*5f90*/  IMAD.MOV.U32 R104, RZ, RZ, R87 ;  /* 0x000000ffff687224 */ /* 0x000fe200078e0057 */
[----:B------:R-:W-:Y:S01]  /*5fa0*/  MOV R103, R84 ;  /* 0x0000005400677202 */ /* 0x000fe20000000f00 */
[----:B------:R-:W-:Y:S02]  /*5fb0*/  IMAD.MOV.U32 R101, RZ, RZ, R85 ;  /* 0x000000ffff657224 */ /* 0x000fe400078e0055 */
[----:B------:R-:W-:Y:S02]  /*5fc0*/  IMAD.MOV.U32 R87, RZ, RZ, R206 ;  /* 0x000000ffff577224 */ /* 0x000fe400078e00ce */
[----:B------:R-:W-:Y:S02]  /*5fd0*/  IMAD.MOV.U32 R85, RZ, RZ, R207 ;  /* 0x000000ffff557224 */ /* 0x000fe400078e00cf */
[----:B------:R-:W-:Y:S02]  /*5fe0*/  IMAD.MOV.U32 R84, RZ, RZ, R196 ;  /* 0x000000ffff547224 */ /* 0x000fe400078e00c4 */
[----:B------:R-:W-:Y:S01]  /*5ff0*/  IMAD.MOV.U32 R105, RZ, RZ, R86 ;  /* 0x000000ffff697224 */ /* 0x000fe200078e0056 */
[----:B------:R-:W-:Y:S01]  /*6000*/  MOV R86, R106 ;  /* 0x0000006a00567202 */ /* 0x000fe20000000f00 */
[C---:B-1----:R-:W-:Y:S07]  /*6010*/  HMMA.16816.F32 R208, R4.reuse, R8, R80 ;  /* 0x0000000804d0723c */ /* 0x042fee0000001850 */
[----:B------:R-:W-:Y:S01]  /*6020*/  IMAD.MOV.U32 R83, RZ, RZ, R197 ;  /* 0x000000ffff537224 */ /* 0x000fe200078e00c5 */
[----:B------:R-:W-:Y:S01]  /*6030*/  HMMA.16816.F32 R204, R4, R10, R40 ;  /* 0x0000000a04cc723c */ /* 0x000fe20000001828 */
[----:B------:R-:W1:Y:S01]  /*6040*/  LDSM.16.MT88.4 R8, [R220+0x1800] ;  /* 0x00180000dc08783b */ /* 0x000e620000004200 */
[----:B------:R-:W-:Y:S01]  /*6050*/  IMAD.MOV.U32 R80, RZ, RZ, R105 ;  /* 0x000000ffff507224 */ /* 0x000fe200078e0069 */
[----:B------:R-:W-:Y:S01]  /*6060*/  MOV R82, R103 ;  /* 0x0000006700527202 */ /* 0x000fe20000000f00 */
[----:B------:R-:W-:-:S03]  /*6070*/  IMAD.MOV.U32 R81, RZ, RZ, R104 ;  /* 0x000000ffff517224 */ /* 0x000fc600078e0068 */
[----:B------:R-:W-:Y:S01]  /*6080*/  MOV R41, R198 ;  /* 0x000000c600297202 */ /* 0x000fe20000000f00 */
[----:B------:R-:W-:Y:S02]  /*6090*/  IMAD.MOV.U32 R42, RZ, RZ, R199 ;  /* 0x000000ffff2a7224 */ /* 0x000fe400078e00c7 */
[----:B------:R-:W-:Y:S02]  /*60a0*/  IMAD.MOV.U32 R40, RZ, RZ, R102 ;  /* 0x000000ffff287224 */ /* 0x000fe400078e0066 */
[----:B------:R-:W-:Y:S01]  /*60b0*/  IMAD.MOV.U32 R43, RZ, RZ, R101 ;  /* 0x000000ffff2b7224 */ /* 0x000fe200078e0065 */
[C---:B-1----:R-:W-:Y:S07]  /*60c0*/  HMMA.16816.F32 R200, R4.reuse, R8, R76 ;  /* 0x0000000804c8723c */ /* 0x042fee000000184c */
[----:B------:R-:W-:Y:S01]  /*60d0*/  MOV R79, R100 ;  /* 0x00000064004f7202 */ /* 0x000fe20000000f00 */
[----:B------:R-:W-:Y:S01]  /*60e0*/  HMMA.16816.F32 R192, R4, R10, R36 ;  /* 0x0000000a04c0723c */ /* 0x000fe20000001824 */
[----:B------:R-:W1:Y:S01]  /*60f0*/  LDSM.16.MT88.4 R8, [R217+0x4800] ;  /* 0x00480000d908783b */ /* 0x000e620000004200 */
        /* <DEDUP_REMOVED lines=19> */
[----:B------:R-:W-:-:S02]  /*6230*/  IMAD.MOV.U32 R27, RZ, RZ, R78 ;  /* 0x000000ffff1b7224 */ /* 0x000fc400078e004e */
[----:B------:R-:W-:Y:S02]  /*6240*/  IMAD.MOV.U32 R24, RZ, RZ, R86 ;  /* 0x000000ffff187224 */ /* 0x000fe400078e0056 */
[----:B------:R-:W-:Y:S02]  /*6250*/  IMAD.MOV.U32 R26, RZ, RZ, R45 ;  /* 0x000000ffff1a7224 */ /* 0x000fe400078e002d */
[----:B------:R-:W-:Y:S01]  /*6260*/  IMAD.MOV.U32 R25, RZ, RZ, R46 ;  /* 0x000000ffff197224 */ /* 0x000fe200078e002e */
[C---:B-1----:R-:W-:Y:S08]  /*6270*/  HMMA.16816.F32 R112, R4.reuse, R8, R60 ;  /* 0x000000080470723c */ /* 0x042ff0000000183c */
[C---:B------:R-:W-:Y:S01]  /*6280*/  HMMA.16816.F32 R104, R4.reuse, R10, R20 ;  /* 0x0000000a0468723c */ /* 0x040fe20000001814 */
[----:B------:R-:W1:Y:S06]  /*6290*/  LDSM.16.MT88.4 R8, [R217+0x7800] ;  /* 0x00780000d908783b */ /* 0x000e6c0000004200 */
[----:B------:R-:W-:Y:S01]  /*62a0*/  MOV R22, R81 ;  /* 0x0000005100167202 */ /* 0x000fe20000000f00 */
[C---:B-1----:R-:W-:Y:S08]  /*62b0*/  HMMA.16816.F32 R100, R4.reuse, R8, R56 ;  /* 0x000000080464723c */ /* 0x042ff00000001838 */
[----:B------:R-:W-:Y:S01]  /*62c0*/  HMMA.16816.F32 R60, R4, R10, R16 ;  /* 0x0000000a043c723c */ /* 0x000fe20000001810 */
[----:B------:R-:W1:Y:S06]  /*62d0*/  LDSM.16.MT88.4 R8, [R218+0x7800] ;  /* 0x00780000da08783b */ /* 0x000e6c0000004200 */
[----:B------:R-:W-:Y:S01]  /*62e0*/  IMAD.MOV.U32 R16, RZ, RZ, R40 ;  /* 0x000000ffff107224 */ /* 0x000fe200078e0028 */
[----:B------:R-:W-:Y:S01]  /*62f0*/  MOV R40, R80 ;  /* 0x0000005000287202 */ /* 0x000fe20000000f00 */
[----:B------:R-:W-:-:S02]  /*6300*/  IMAD.MOV.U32 R17, RZ, RZ, R79 ;  /* 0x000000ffff117224 */ /* 0x000fc400078e004f */
[----:B------:R-:W-:Y:S01]  /*6310*/  IMAD.MOV.U32 R79, RZ, RZ, R43 ;  /* 0x000000ffff4f7224 */ /* 0x000fe200078e002b */
[----:B------:R-:W-:Y:S01]  /*6320*/  MOV R43, R83 ;  /* 0x00000053002b7202 */ /* 0x000fe20000000f00 */
        /* <DEDUP_REMOVED lines=11> */
[C---:B-1----:R-:W-:Y:S07]  /*63e0*/  HMMA.16816.F32 R48, R4.reuse, R8, R92 ;  /* 0x000000080430723c */ /* 0x042fee000000185c */
[----:B------:R-:W-:Y:S01]  /*63f0*/  MOV R93, R79 ;  /* 0x0000004f005d7202 */ /* 0x000fe20000000f00 */
[----:B------:R-:W-:Y:S01]  /*6400*/  HMMA.16816.F32 R36, R4, R10, R96 ;  /* 0x0000000a0424723c */ /* 0x000fe20000001860 */
[----:B------:R-:W1:Y:S01]  /*6410*/  LDSM.16.MT88.4 R8, [R221+0x7800] ;  /* 0x00780000dd08783b */ /* 0x000e620000004200 */
[----:B------:R-:W-:Y:S01]  /*6420*/  IMAD.MOV.U32 R94, RZ, RZ, R40 ;  /* 0x000000ffff5e7224 */ /* 0x000fe200078e0028 */
[----:B------:R-:W-:Y:S01]  /*6430*/  MOV R92, R42 ;  /* 0x0000002a005c7202 */ /* 0x000fe20000000f00 */
[----:B------:R-:W-:-:S03]  /*6440*/  IMAD.MOV.U32 R95, RZ, RZ, R41 ;  /* 0x000000ffff5f7224 */ /* 0x000fc600078e0029 */
[----:B------:R-:W-:Y:S01]  /*6450*/  IMAD.MOV.U32 R99, RZ, RZ, R77 ;  /* 0x000000ffff637224 */ /* 0x000fe200078e004d */
[----:B------:R-:W-:Y:S01]  /*6460*/  MOV R96, R84 ;  /* 0x0000005400607202 */ /* 0x000fe20000000f00 */
[----:B------:R-:W-:Y:S02]  /*6470*/  IMAD.MOV.U32 R98, RZ, RZ, R82 ;  /* 0x000000ffff627224 */ /* 0x000fe400078e0052 */
[----:B------:R-:W-:Y:S01]  /*6480*/  IMAD.MOV.U32 R97, RZ, RZ, R83 ;  /* 0x000000ffff617224 */ /* 0x000fe200078e0053 */
[C---:B-1----:R-:W-:Y:S07]  /*6490*/  HMMA.16816.F32 R84, R4.reuse, R8, R168 ;  /* 0x000000080454723c */ /* 0x042fee00000018a8 */
[----:B------:R-:W-:Y:S01]  /*64a0*/  IMAD.MOV.U32 R168, RZ, RZ, R47 ;  /* 0x000000ffffa87224 */ /* 0x000fe200078e002f */
[----:B------:R-:W-:Y:S01]  /*64b0*/  HMMA.16816.F32 R76, R4, R10, R120 ;  /* 0x0000000a044c723c */ /* 0x000fe20000001878 */
[----:B------:R-:W1:Y:S01]  /*64c0*/  LDSM.16.MT88.4 R8, [R220+0x7800] ;  /* 0x00780000dc08783b */ /* 0x000e620000004200 */
[----:B------:R-:W-:Y:S01]  /*64d0*/  IMAD.MOV.U32 R169, RZ, RZ, R52 ;  /* 0x000000ffffa97224 */ /* 0x000fe200078e0034 */
[----:B------:R-:W-:Y:S01]  /*64e0*/  MOV R170, R53 ;  /* 0x0000003500aa7202 */ /* 0x000fe20000000f00 */
[----:B------:R-:W-:-:S03]  /*64f0*/  IMAD.MOV.U32 R171, RZ, RZ, R54 ;  /* 0x000000ffffab7224 */ /* 0x000fc600078e0036 */
[----:B------:R-:W-:-:S05]  /*6500*/  IMAD.MOV.U32 R123, RZ, RZ, R55 ;  /* 0x000000ffff7b7224 */ /* 0x000fca00078e0037 */
        /* <DEDUP_REMOVED lines=8> */
[----:B------:R-:W-:Y:S02]  /*6590*/  IMAD.MOV.U32 R97, RZ, RZ, R98 ;  /* 0x000000ffff617224 */ /* 0x000fe400078e0062 */
[----:B------:R-:W-:Y:S01]  /*65a0*/  IMAD.MOV.U32 R98, RZ, RZ, R99 ;  /* 0x000000ffff627224 */ /* 0x000fe200078e0063 */
[----:B------:R-:W-:Y:S01]  /*65b0*/  MOV R99, R16 ;  /* 0x0000001000637202 */ /* 0x000fe20000000f00 */
[----:B------:R-:W-:-:S02]  /*65c0*/  IMAD.MOV.U32 R16, RZ, RZ, R17 ;  /* 0x000000ffff107224 */ /* 0x000fc400078e0011 */
[----:B------:R-:W-:Y:S02]  /*65d0*/  IMAD.MOV.U32 R17, RZ, RZ, R125 ;  /* 0x000000ffff117224 */ /* 0x000fe400078e007d */
[----:B------:R2:W-:Y:S01]  /*65e0*/  MUFU.EX2 R125, R3 ;  /* 0x00000003007d7308 */ /* 0x0005e20000000800 */
[----:B------:R-:W-:Y:S02]  /*65f0*/  IMAD.MOV.U32 R123, RZ, RZ, R169 ;  /* 0x000000ffff7b7224 */ /* 0x000fe400078e00a9 */
[----:B------:R-:W-:Y:S01]  /*6600*/  IMAD.MOV.U32 R169, RZ, RZ, R171 ;  /* 0x000000ffffa97224 */ /* 0x000fe200078e00ab */
[----:B------:R-:W-:Y:S01]  /*6610*/  MOV R171, R97 ;  /* 0x0000006100ab7202 */ /* 0x000fe20000000f00 */
[----:B------:R-:W-:Y:S02]  /*6620*/  IMAD.MOV.U32 R97, RZ, RZ, R99 ;  /* 0x000000ffff617224 */ /* 0x000fe400078e0063 */
[----:B------:R-:W-:Y:S01]  /*6630*/  IMAD.MOV.U32 R99, RZ, RZ, R17 ;  /* 0x000000ffff637224 */ /* 0x000fe200078e0011 */
[----:B------:R-:W-:-:S02]  /*6640*/  MOV R17, R227 ;  /* 0x000000e300117202 */ /* 0x000fc40000000f00 */
[----:B------:R3:W5:Y:S01]  /*6650*/  LDL.LU R227, [R1+0xb4] ;  /* 0x0000b40001e37983 */ /* 0x0007620000300800 */
[----:B-1----:R-:W-:Y:S01]  /*6660*/  HMMA.16816.F32 R68, R4, R8, R164 ;  /* 0x000000080444723c */ /* 0x002fe200000018a4 */
[----:B--2---:R-:W-:Y:S02]  /*6670*/  FFMA.FTZ R3, R122, c[0x0][0x2d0], -R2 ;  /* 0x0000b4007a037a23 */ /* 0x004fe40000010802 */
[----:B------:R-:W-:Y:S01]  /*6680*/  IMAD.MOV.U32 R122, RZ, RZ, R168 ;  /* 0x000000ffff7a7224 */ /* 0x000fe200078e00a8 */
[----:B------:R-:W-:-:S04]  /*6690*/  MOV R168, R170 ;  /* 0x000000aa00a87202 */ /* 0x000fc80000000f00 */
[C---:B------:R-:W-:Y:S01]  /*66a0*/  HMMA.16816.F32 R56, R4.reuse, R10, R144 ;  /* 0x0000000a0438723c */ /* 0x040fe20000001890 */
[----:B------:R-:W1:Y:S01]  /*66b0*/  LDSM.16.MT88.4 R8, [R217+0xa800] ;  /* 0x00a80000d908783b */ /* 0x000e620000004200 */
[----:B------:R-:W-:Y:S02]  /*66c0*/  IMAD.MOV.U32 R170, RZ, RZ, R96 ;  /* 0x000000ffffaa7224 */ /* 0x000fe400078e0060 */
[----:B------:R-:W-:Y:S01]  /*66d0*/  IMAD.MOV.U32 R96, RZ, RZ, R98 ;  /* 0x000000ffff607224 */ /* 0x000fe200078e0062 */
[----:B------:R-:W-:Y:S01]  /*66e0*/  MOV R98, R16 ;  /* 0x0000001000627202 */ /* 0x000fe20000000f00 */
[----:B------:R-:W-:Y:S02]  /*66f0*/  IMAD.MOV.U32 R16, RZ, RZ, R176 ;  /* 0x000000ffff107224 */ /* 0x000fe400078e00b0 */
[C---:B-1----:R-:W-:Y:S08]  /*6700*/  HMMA.16816.F32 R44, R4.reuse, R8, R160 ;  /* 0x00000008042c723c */ /* 0x042ff000000018a0 */
[C---:B------:R-:W-:Y:S01]  /*6710*/  HMMA.16816.F32 R32, R4.reuse, R10, R140 ;  /* 0x0000000a0420723c */ /* 0x040fe2000000188c */
[----:B------:R-:W1:Y:S07]  /*6720*/  LDSM.16.MT88.4 R8, [R218+0xa800] ;  /* 0x00a80000da08783b */ /* 0x000e6e0000004200 */
[C---:B-1----:R-:W-:Y:S08]  /*6730*/  HMMA.16816.F32 R80, R4.reuse, R8, R156 ;  /* 0x000000080450723c */ /* 0x042ff0000000189c */
[----:B------:R-:W-:Y:S01]  /*6740*/  HMMA.16816.F32 R72, R4, R10, R136 ;  /* 0x0000000a0448723c */ /* 0x000fe20000001888 */
[----:B------:R-:W1:Y:S01]  /*6750*/  LDSM.16.MT88.4 R8, [R221+0xa800] ;  /* 0x00a80000dd08783b */ /* 0x000e620000004200 */
[----:B------:R2:W4:Y:S02]  /*6760*/  MUFU.EX2 R176, R3 ;  /* 0x0000000300b07308 */ /* 0x0005240000000800 */
[----:B--2---:R-:W-:-:S02]  /*6770*/  FFMA.FTZ R3, R121, c[0x0][0x2d0], -R2 ;  /* 0x0000b40079037a23 */ /* 0x004fc40000010802 */
[----:B------:R-:W-:Y:S02]  /*6780*/  IMAD.MOV.U32 R121, RZ, RZ, R122 ;  /* 0x000000ffff797224 */ /* 0x000fe400078e007a */
[----:B------:R-:W-:Y:S01]  /*6790*/  IMAD.MOV.U32 R122, RZ, RZ, R123 ;  /* 0x000000ffff7a7224 */ /* 0x000fe200078e007b */
[----:B------:R-:W-:Y:S01]  /*67a0*/  MOV R123, R168 ;  /* 0x000000a8007b7202 */ /* 0x000fe20000000f00 */
[----:B------:R-:W-:Y:S01]  /*67b0*/  IMAD.MOV.U32 R168, RZ, RZ, R169 ;  /* 0x000000ffffa87224 */ /* 0x000fe200078e00a9 */
[C---:B-1----:R-:W-:Y:S08]  /*67c0*/  HMMA.16816.F32 R64, R4.reuse, R8, R152 ;  /* 0x000000080440723c */ /* 0x042ff00000001898 */
[----:B------:R-:W-:Y:S01]  /*67d0*/  HMMA.16816.F32 R52, R4, R10, R132 ;  /* 0x0000000a0434723c */ /* 0x000fe20000001884 */
[----:B------:R-:W1:Y:S01]  /*67e0*/  LDSM.16.MT88.4 R8, [R220+0xa800] ;  /* 0x00a80000dc08783b */ /* 0x000e620000004200 */
        /* <DEDUP_REMOVED lines=10> */
[----:B------:R2:W-:Y:S01]  /*6890*/  MUFU.EX2 R177, R3 ;  /* 0x0000000300b17308 */ /* 0x0005e20000000800 */
[----:B------:R-:W-:Y:S01]  /*68a0*/  MOV R120, R122 ;  /* 0x0000007a00787202 */ /* 0x000fe20000000f00 */
[----:B------:R-:W-:-:S02]  /*68b0*/  IMAD.MOV.U32 R122, RZ, RZ, R168 ;  /* 0x000000ffff7a7224 */ /* 0x000fc400078e00a8 */
[----:B------:R-:W-:Y:S01]  /*68c0*/  IMAD.MOV.U32 R168, RZ, RZ, R170 ;  /* 0x000000ffffa87224 */ /* 0x000fe200078e00aa */
[----:B------:R-:W-:Y:S01]  /*68d0*/  MOV R170, R96 ;  /* 0x0000006000aa7202 */ /* 0x000fe20000000f00 */
[----:B------:R-:W-:Y:S02]  /*68e0*/  IMAD.MOV.U32 R96, RZ, RZ, R98 ;  /* 0x000000ffff607224 */ /* 0x000fe400078e0062 */
[----:B--2---:R-:W-:Y:S02]  /*68f0*/  FFMA.FTZ R3, R121, c[0x0][0x2d0], -R2 ;  /* 0x0000b40079037a23 */ /* 0x004fe40000010802 */
        /* <DEDUP_REMOVED lines=8> */
[----:B-1----:R-:W-:Y:S01]  /*6980*/  HMMA.16816.F32 R40, R4, R8, R148 ;  /* 0x000000080428723c */ /* 0x002fe20000001894 */
[----:B------:R1:W2:Y:S01]  /*6990*/  MUFU.EX2 R252, R3 ;  /* 0x0000000300fc7308 */ /* 0x0002a20000000800 */
[----:B------:R-:W-:Y:S01]  /*69a0*/  IMAD.MOV.U32 R98, RZ, RZ, R16 ;  /* 0x000000ffff627224 */ /* 0x000fe200078e0010 */
[----:B------:R-:W-:Y:S01]  /*69b0*/  MOV R16, R18 ;  /* 0x0000001200107202 */ /* 0x000fe20000000f00 */
[----:B------:R-:W-:-:S02]  /*69c0*/  IMAD.MOV.U32 R121, RZ, RZ, R123 ;  /* 0x000000ffff797224 */ /* 0x000fc400078e007b */
[----:B------:R-:W-:Y:S02]  /*69d0*/  IMAD.MOV.U32 R123, RZ, RZ, R169 ;  /* 0x000000ffff7b7224 */ /* 0x000fe400078e00a9 */
[----:B------:R-:W-:Y:S01]  /*69e0*/  HMMA.16816.F32 R28, R4, R10, R12 ;  /* 0x0000000a041c723c */ /* 0x000fe2000000180c */
[----:B------:R-:W-:Y:S01]  /*69f0*/  IMAD.MOV.U32 R18, RZ, RZ, R226 ;  /* 0x000000ffff127224 */ /* 0x000fe200078e00e2 */
[----:B------:R-:W-:Y:S01]  /*6a00*/  MOV R169, R171 ;  /* 0x000000ab00a97202 */ /* 0x000fe20000000f00 */
[----:B-1----:R-:W-:Y:S01]  /*6a10*/  FFMA.FTZ R3, R120, c[0x0][0x2d0], -R0 ;  /* 0x0000b40078037a23 */ /* 0x002fe20000010800 */
        /* <DEDUP_REMOVED lines=8> */
[----:B------:R-:W1:Y:S01]  /*6aa0*/  LDSM.16.MT88.4 R12, [R221+0x2000] ;  /* 0x00200000dd0c783b */ /* 0x000e620000004200 */
[----:B------:R-:W-:-:S02]  /*6ab0*/  IMAD.MOV.U32 R167, RZ, RZ, R121 ;  /* 0x000000ffffa77224 */ /* 0x000fc400078e0079 */
[----:B------:R-:W-:Y:S02]  /*6ac0*/  IMAD.MOV.U32 R98, RZ, RZ, R16 ;  /* 0x000000ffff627224 */ /* 0x000fe400078e0010 */
[----:B------:R-:W-:Y:S02]  /*6ad0*/  IMAD.MOV.U32 R121, RZ, RZ, R123 ;  /* 0x000000ffff797224 */ /* 0x000fe400078e007b */
[----:B------:R-:W-:Y:S02]  /*6ae0*/  IMAD.MOV.U32 R171, RZ, RZ, R97 ;  /* 0x000000ffffab7224 */ /* 0x000fe400078e0061 */
        /* <DEDUP_REMOVED lines=26> */
[----:B------:R-:W-:Y:S01]  /*6c90*/  IMAD.MOV.U32 R170, RZ, RZ, R96 ;  /* 0x000000ffffaa7224 */ /* 0x000fe200078e0060 */
[----:B------:R2:W-:Y:S01]  /*6ca0*/  MUFU.EX2 R175, R4 ;  /* 0x0000000400af7308 */ /* 0x0005e20000000800 */
[----:B------:R-:W-:Y:S01]  /*6cb0*/  MOV R96, R98 ;  /* 0x0000006200607202 */ /* 0x000fe20000000f00 */
[----:B------:R-:W-:Y:S02]  /*6cc0*/  IMAD.MOV.U32 R98, RZ, RZ, R16 ;  /* 0x000000ffff627224 */ /* 0x000fe400078e0010 */
[----:B------:R-:W-:Y:S02]  /*6cd0*/  FADD.FTZ R5, R222, R127 ;  /* 0x0000007fde057221 */ /* 0x000fe40000010000 */
[----:B------:R-:W-:-:S02]  /*6ce0*/  IMAD.MOV.U32 R16, RZ, RZ, R18 ;  /* 0x000000ffff107224 */ /* 0x000fc400078e0012 */
[--C-:B-1----:R-:W-:Y:S02]  /*6cf0*/  FFMA.FTZ R3, R224, c[0x0][0x2d0], -R0.reuse ;  /* 0x0000b400e0037a23 */ /* 0x102fe40000010800 */
[----:B------:R3:W5:Y:S01]  /*6d00*/  LDL.LU R224, [R1+0xa8] ;  /* 0x0000a80001e07983 */ /* 0x0007620000300800 */
[----:B------:R-:W-:Y:S01]  /*6d10*/  MOV R18, R24 ;  /* 0x0000001800127202 */ /* 0x000fe20000000f00 */
[----:B--2---:R-:W-:Y:S02]  /*6d20*/  FFMA.FTZ R4, R223, c[0x0][0x2d0], -R0 ;  /* 0x0000b400df047a23 */ /* 0x004fe40000010800 */
[----:B------:R3:W5:Y:S04]  /*6d30*/  LDL.LU R223, [R1+0xa4] ;  /* 0x0000a40001df7983 */ /* 0x0007680000300800 */
[----:B------:R3:W5:Y:S04]  /*6d40*/  LDL.LU R222, [R1+0xa0] ;  /* 0x0000a00001de7983 */ /* 0x0007680000300800 */
[----:B------:R-:W2:Y:S01]  /*6d50*/  LDL.LU R24, [R1+0x3c] ;  /* 0x00003c0001187983 */ /* 0x000ea20000300800 */
[----:B------:R1:W-:Y:S01]  /*6d60*/  MUFU.EX2 R179, R3 ;  /* 0x0000000300b37308 */ /* 0x0003e20000000800 */
[----:B------:R-:W-:-:S04]  /*6d70*/  IMAD.MOV.U32 R164, RZ, RZ, R165 ;  /* 0x000000ffffa47224 */ /* 0x000fc800078e00a5 */
[----:B------:R-:W-:Y:S02]  /*6d80*/  IMAD.MOV.U32 R147, RZ, RZ, R164 ;  /* 0x000000ffff937224 */ /* 0x000fe400078e00a4 */
[----:B-1----:R-:W-:Y:S02]  /*6d90*/  FADD.FTZ R3, R166, R126 ;  /* 0x0000007ea6037221 */ /* 0x002fe40000010000 */
[----:B------:R-:W-:Y:S02]  /*6da0*/  IMAD.MOV.U32 R166, RZ, RZ, R120 ;  /* 0x000000ffffa67224 */ /* 0x000fe400078e0078 */
        /* <DEDUP_REMOVED lines=15> */
[----:B------:R4:W1:Y:S01]  /*6ea0*/  MUFU.EX2 R178, R4 ;  /* 0x0000000400b27308 */ /* 0x0008620000000800 */
        /* <DEDUP_REMOVED lines=19> */
[--C-:B------:R-:W-:Y:S02]  /*6fe0*/  FFMA.FTZ R26, R26, c[0x0][0x2d0], -R2.reuse ;  /* 0x0000b4001a1a7a23 */ /* 0x100fe40000010802 */
[----:B------:R-:W-:Y:S01]  /*6ff0*/  FFMA.FTZ R23, R23, c[0x0][0x2d0], -R2 ;  /* 0x0000b40017177a23 */ /* 0x000fe20000010802 */
[----:B----4-:R-:W-:Y:S02]  /*7000*/  F2FP.PACK_AB R4, R176, R125 ;  /* 0x0000007db004723e */ /* 0x010fe400000000ff */
[----:B------:R-:W-:-:S02]  /*7010*/  F2FP.PACK_AB R6, R252, R177 ;  /* 0x000000b1fc06723e */ /* 0x000fc400000000ff */
[----:B-1----:R-:W-:Y:S01]  /*7020*/  F2FP.PACK_AB R7, R178, R179 ;  /* 0x000000b3b207723e */ /* 0x002fe200000000ff */
[----:B------:R-:W-:Y:S01]  /*7030*/  FADD.FTZ R3, R147, R3 ;  /* 0x0000000393037221 */ /* 0x000fe20000010000 */
[----:B------:R-:W-:Y:S01]  /*7040*/  MOV R144, R170 ;  /* 0x000000aa00907202 */ /* 0x000fe20000000f00 */
[--C-:B------:R-:W-:Y:S02]  /*7050*/  FFMA.FTZ R22, R22, c[0x0][0x2d0], -R0.reuse ;  /* 0x0000b40016167a23 */ /* 0x100fe40000010800 */
[--C-:B------:R-:W-:Y:S02]  /*7060*/  FFMA.FTZ R21, R21, c[0x0][0x2d0], -R0.reuse ;  /* 0x0000b40015157a23 */ /* 0x100fe40000010800 */
[--C-:B------:R-:W-:Y:S02]  /*7070*/  FFMA.FTZ R20, R20, c[0x0][0x2d0], -R0.reuse ;  /* 0x0000b40014147a23 */ /* 0x100fe40000010800 */
[----:B------:R-:W-:Y:S02]  /*7080*/  FFMA.FTZ R27, R27, c[0x0][0x2d0], -R0 ;  /* 0x0000b4001b1b7a23 */ /* 0x000fe40000010800 */
[----:B------:R-:W-:Y:S01]  /*7090*/  FADD.FTZ R0, R165, R3 ;  /* 0x00000003a5007221 */ /* 0x000fe20000010000 */
        /* <DEDUP_REMOVED lines=11> */
[----:B--2---:R-:W-:Y:S01]  /*7150*/  IMAD.MOV.U32 R19, RZ, RZ, R24 ;  /* 0x000000ffff137224 */ /* 0x004fe200078e0018 */
[----:B------:R-:W-:Y:S01]  /*7160*/  MOV R24, R25 ;  /* 0x0000001900187202 */ /* 0x000fe20000000f00 */
[----:B------:R-:W-:-:S02]  /*7170*/  FFMA.FTZ R25, R219, c[0x0][0x2d0], -R2 ;  /* 0x0000b400db197a23 */ /* 0x000fc40000010802 */
[----:B------:R-:W-:Y:S01]  /*7180*/  IMAD.MOV.U32 R18, RZ, RZ, R19 ;  /* 0x000000ffff127224 */ /* 0x000fe200078e0013 */
[----:B------:R-:W-:Y:S01]  /*7190*/  MOV R19, R24 ;  /* 0x0000001800137202 */ /* 0x000fe20000000f00 */
[----:B------:R-:W-:Y:S01]  /*71a0*/  FFMA.FTZ R24, R216, c[0x0][0x2d0], -R2 ;  /* 0x0000b400d8187a23 */ /* 0x000fe20000010802 */
[----:B------:R3:W5:Y:S01]  /*71b0*/  LDL.LU R219, [R1+0x9c] ;  /* 0x00009c0001db7983 */ /* 0x0007620000300800 */
[----:B------:R-:W-:Y:S01]  /*71c0*/  FADD.FTZ R2, R164, R5 ;  /* 0x00000005a4027221 */ /* 0x000fe20000010000 */
[----:B------:R-:W-:Y:S01]  /*71d0*/  F2FP.PACK_AB R5, R175, R174 ;  /* 0x000000aeaf05723e */ /* 0x000fe200000000ff */
[----:B------:R-:W-:Y:S01]  /*71e0*/  IMAD.MOV.U32 R169, RZ, RZ, R19 ;  /* 0x000000ffffa97224 */ /* 0x000fe200078e0013 */
[----:B------:R-:W-:Y:S01]  /*71f0*/  MOV R170, R18 ;  /* 0x0000001200aa7202 */ /* 0x000fe20000000f00 */
[----:B------:R3:W5:Y:S04]  /*7200*/  LDL.LU R216, [R1+0x98] ;  /* 0x0000980001d87983 */ /* 0x0007680000300800 */
[C---:B------:R-:W-:Y:S01]  /*7210*/  HMMA.16816.F32 R180, R4.reuse, R8, R180 ;  /* 0x0000000804b4723c */ /* 0x040fe200000018b4 */
[----:B------:R-:W1:Y:S07]  /*7220*/  LDSM.16.MT88.4 R16, [R218+0x2000] ;  /* 0x00200000da10783b */ /* 0x000e6e0000004200 */
[----:B------:R-:W-:Y:S01]  /*7230*/  HMMA.16816.F32 R88, R4, R10, R88 ;  /* 0x0000000a0458723c */ /* 0x000fe20000001858 */
[----:B------:R-:W2:Y:S01]  /*7240*/  LDSM.16.MT88.4 R8, [R220+0x2000] ;  /* 0x00200000dc08783b */ /* 0x000ea20000004200 */
[----:B------:R-:W-:-:S06]  /*7250*/  IMAD.MOV.U32 R164, RZ, RZ, R99 ;  /* 0x000000ffffa47224 */ /* 0x000fcc00078e0063 */
[C---:B------:R-:W-:Y:S08]  /*7260*/  HMMA.16816.F32 R140, R4.reuse, R12, R208 ;  /* 0x0000000c048c723c */ /* 0x040ff000000018d0 */
[C---:B------:R-:W-:Y:S01]  /*7270*/  HMMA.16816.F32 R96, R4.reuse, R14, R204 ;  /* 0x0000000e0460723c */ /* 0x040fe200000018cc */
[----:B------:R-:W4:Y:S07]  /*7280*/  LDSM.16.MT88.4 R12, [R218+0x5000] ;  /* 0x00500000da0c783b */ /* 0x000f2e0000004200 */
[C---:B-1----:R-:W-:Y:S08]  /*7290*/  HMMA.16816.F32 R132, R4.reuse, R16, R92 ;  /* 0x000000100484723c */ /* 0x042ff0000000185c */
[C---:B--2---:R-:W-:Y:S08]  /*72a0*/  HMMA.16816.F32 R136, R4.reuse, R10, R192 ;  /* 0x0000000a0488723c */ /* 0x044ff000000018c0 */
[----:B------:R-:W-:Y:S01]  /*72b0*/  HMMA.16816.F32 R92, R4, R18, R212 ;  /* 0x00000012045c723c */ /* 0x000fe200000018d4 */
[----:B------:R-:W1:Y:S01]  /*72c0*/  LDSM.16.MT88.4 R16, [R217+0x5000] ;  /* 0x00500000d910783b */ /* 0x000e620000004200 */
[----:B------:R-:W-:-:S06]  /*72d0*/  FADD.FTZ R2, R124, R2 ;  /* 0x000000027c027221 */ /* 0x000fcc0000010000 */
[C---:B------:R-:W-:Y:S01]  /*72e0*/  HMMA.16816.F32 R148, R4.reuse, R8, R200 ;  /* 0x000000080494723c */ /* 0x040fe200000018c8 */
[----:B------:R-:W2:Y:S07]  /*72f0*/  LDSM.16.MT88.4 R8, [R221+0x5000] ;  /* 0x00500000dd08783b */ /* 0x000eae0000004200 */
        /* <DEDUP_REMOVED lines=12> */
[C---:B----4-:R-:W-:Y:S08]  /*73c0*/  HMMA.16816.F32 R120, R4.reuse, R14, R128 ;  /* 0x0000000e0478723c */ /* 0x050ff00000001880 */
[C---:B------:R-:W-:Y:S01]  /*73d0*/  HMMA.16816.F32 R164, R4.reuse, R12, R184 ;  /* 0x0000000c04a4723c */ /* 0x040fe200000018b8 */
[----:B------:R-:W4:Y:S07]  /*73e0*/  LDSM.16.MT88.4 R12, [R217+0x8000] ;  /* 0x00800000d90c783b */ /* 0x000f2e0000004200 */
[C---:B-1----:R-:W-:Y:S08]  /*73f0*/  HMMA.16816.F32 R156, R4.reuse, R16, R196 ;  /* 0x00000010049c723c */ /* 0x042ff000000018c4 */
[C---:B------:R-:W-:Y:S01]  /*7400*/  HMMA.16816.F32 R208, R4.reuse, R18, R188 ;  /* 0x0000001204d0723c */ /* 0x040fe200000018bc */
[----:B------:R-:W1:Y:S07]  /*7410*/  LDSM.16.MT88.4 R16, [R220+0x5000] ;  /* 0x00500000dc10783b */ /* 0x000e6e0000004200 */
[C---:B--2---:R-:W-:Y:S08]  /*7420*/  HMMA.16816.F32 R116, R4.reuse, R8, R116 ;  /* 0x000000080474723c */ /* 0x044ff00000001874 */
[----:B------:R-:W-:Y:S01]  /*7430*/  HMMA.16816.F32 R108, R4, R10, R108 ;  /* 0x0000000a046c723c */ /* 0x000fe2000000186c */
[----:B------:R-:W2:Y:S01]  /*7440*/  LDSM.16.MT88.4 R8, [R218+0x8000] ;  /* 0x00800000da08783b */ /* 0x000ea20000004200 */
[----:B------:R-:W-:Y:S01]  /*7450*/  IMAD.MOV.U32 R3, RZ, RZ, R137 ;  /* 0x000000ffff037224 */ /* 0x000fe200078e0089 */
[----:B------:R-:W-:-:S02]  /*7460*/  MOV R153, R136 ;  /* 0x0000008800997202 */ /* 0x000fc40000000f00 */
[----:B------:R-:W-:Y:S03]  /*7470*/  LDSM.16.MT88.4 R184, [R217+0x2800] ;  /* 0x00280000d9b8783b */ /* 0x000fe60000004200 */
[C---:B----4-:R-:W-:Y:S08]  /*7480*/  HMMA.16816.F32 R100, R4.reuse, R12, R100 ;  /* 0x0000000c0464723c */ /* 0x050ff00000001864 */
[C---:B------:R-:W-:Y:S08]  /*7490*/  HMMA.16816.F32 R12, R4.reuse, R14, R60 ;  /* 0x0000000e040c723c */ /* 0x040ff0000000183c */
[C---:B-1----:R-:W-:Y:S08]  /*74a0*/  HMMA.16816.F32 R112, R4.reuse, R16, R112 ;  /* 0x000000100470723c */ /* 0x042ff00000001870 */
[----:B------:R-:W-:Y:S01]  /*74b0*/  HMMA.16816.F32 R104, R4, R18, R104 ;  /* 0x000000120468723c */ /* 0x000fe20000001868 */
[----:B------:R-:W1:Y:S07]  /*74c0*/  LDSM.16.MT88.4 R16, [R221+0x8000] ;  /* 0x00800000dd10783b */ /* 0x000e6e0000004200 */
[----:B------:R-:W-:Y:S01]  /*74d0*/  MOV R63, R12 ;  /* 0x0000000c003f7202 */ /* 0x000fe20000000f00 */
[----:B------:R-:W-:Y:S01]  /*74e0*/  IMAD.MOV.U32 R62, RZ, RZ, R13 ;  /* 0x000000ffff3e7224 */ /* 0x000fe200078e000d */
[----:B------:R-:W-:Y:S01]  /*74f0*/  MOV R61, R14 ;  /* 0x0000000e003d7202 */ /* 0x000fe20000000f00 */
[----:B------:R-:W-:-:S02]  /*7500*/  IMAD.MOV.U32 R60, RZ, RZ, R15 ;  /* 0x000000ffff3c7224 */ /* 0x000fc400078e000f */
[----:B------:R-:W4:Y:S01]  /*7510*/  LDSM.16.MT88.4 R12, [R220+0x8000] ;  /* 0x00800000dc0c783b */ /* 0x000f220000004200 */
[C---:B--2---:R-:W-:Y:S08]  /*7520*/  HMMA.16816.F32 R212, R4.reuse, R8, R48 ;  /* 0x0000000804d4723c */ /* 0x044ff00000001830 */
[----:B------:R-:W-:Y:S01]  /*7530*/  HMMA.16816.F32 R204, R4, R10, R36 ;  /* 0x0000000a04cc723c */ /* 0x000fe20000001824 */
[----:B------:R-:W2:Y:S01]  /*7540*/  LDSM.16.MT88.4 R8, [R217+0xb000] ;  /* 0x00b00000d908783b */ /* 0x000ea20000004200 */
[----:B------:R-:W-:Y:S01]  /*7550*/  MOV R131, R100 ;  /* 0x0000006400837202 */ /* 0x000fe20000000f00 */
[----:B------:R-:W-:Y:S01]  /*7560*/  IMAD.MOV.U32 R130, RZ, RZ, R101 ;  /* 0x000000ffff827224 */ /* 0x000fe200078e0065 */
[----:B------:R-:W-:Y:S01]  /*7570*/  MOV R129, R102 ;  /* 0x0000006600817202 */ /* 0x000fe20000000f00 */
[----:B------:R-:W-:-:S03]  /*7580*/  IMAD.MOV.U32 R128, RZ, RZ, R103 ;  /* 0x000000ffff807224 */ /* 0x000fc600078e0067 */
[C---:B-1----:R-:W-:Y:S08]  /*7590*/  HMMA.16816.F32 R84, R4.reuse, R16, R84 ;  /* 0x000000100454723c */ /* 0x042ff00000001854 */
[C---:B------:R-:W-:Y:S01]  /*75a0*/  HMMA.16816.F32 R100, R4.reuse, R18, R76 ;  /* 0x000000120464723c */ /* 0x040fe2000000184c */
[----:B------:R-:W1:Y:S07]  /*75b0*/  LDSM.16.MT88.4 R16, [R218+0xb000] ;  /* 0x00b00000da10783b */ /* 0x000e6e0000004200 */
[C---:B----4-:R-:W-:Y:S08]  /*75c0*/  HMMA.16816.F32 R48, R4.reuse, R12, R68 ;  /* 0x0000000c0430723c */ /* 0x050ff00000001844 */
[----:B------:R-:W-:Y:S01]  /*75d0*/  HMMA.16816.F32 R36, R4, R14, R56 ;  /* 0x0000000e0424723c */ /* 0x000fe20000001838 */
[----:B------:R-:W4:Y:S01]  /*75e0*/  LDSM.16.MT88.4 R12, [R221+0xb000] ;  /* 0x00b00000dd0c783b */ /* 0x000f220000004200 */
[----:B------:R-:W-:-:S06]  /*75f0*/  MOV R70, R146 ;  /* 0x0000009200467202 */ /* 0x000fcc0000000f00 */
[C---:B--2---:R-:W-:Y:S08]  /*7600*/  HMMA.16816.F32 R44, R4.reuse, R8, R44 ;  /* 0x00000008042c723c */ /* 0x044ff0000000182c */
[----:B------:R-:W-:Y:S01]  /*7610*/  HMMA.16816.F32 R192, R4, R10, R32 ;  /* 0x0000000a04c0723c */ /* 0x000fe20000001820 */
[----:B------:R-:W2:Y:S01]  /*7620*/  LDSM.16.MT88.4 R8, [R220+0xb000] ;  /* 0x00b00000dc08783b */ /* 0x000ea20000004200 */
[----:B------:R-:W-:Y:S01]  /*7630*/  MOV R76, R138 ;  /* 0x0000008a004c7202 */ /* 0x000fe20000000f00 */
[----:B------:R-:W-:-:S02]  /*7640*/  IMAD.MOV.U32 R71, RZ, RZ, R147 ;  /* 0x000000ffff477224 */ /* 0x000fc400078e0093 */
[----:B------:R-:W-:Y:S02]  /*7650*/  FADD.FTZ R0, R70, R0 ;  /* 0x0000000046007221 */ /* 0x000fe40000010000 */
[----:B------:R-:W-:Y:S01]  /*7660*/  FADD.FTZ R3, R3, R2 ;  /* 0x0000000203037221 */ /* 0x000fe20000010000 */
[----:B------:R-:W-:Y:S01]  /*7670*/  MOV R78, R144 ;  /* 0x00000090004e7202 */ /* 0x000fe20000000f00 */
[----:B------:R-:W-:Y:S02]  /*7680*/  IMAD.MOV.U32 R77, RZ, RZ, R139 ;  /* 0x000000ffff4d7224 */ /* 0x000fe400078e008b */
[----:B------:R-:W-:Y:S01]  /*7690*/  IMAD.MOV.U32 R79, RZ, RZ, R145 ;  /* 0x000000ffff4f7224 */ /* 0x000fe200078e0091 */
[----:B-1----:R-:W-:Y:S01]  /*76a0*/  HMMA.16816.F32 R188, R4, R18, R72 ;  /* 0x0000001204bc723c */ /* 0x002fe20000001848 */
[----:B------:R-:W-:Y:S01]  /*76b0*/  FADD.FTZ R0, R71, R0 ;  /* 0x0000000047007221 */ /* 0x000fe20000010000 */
[----:B------:R-:W-:Y:S01]  /*76c0*/  LDSM.16.MT88.4 R144, [R221+0x2800] ;  /* 0x00280000dd90783b */ /* 0x000fe20000004200 */
[----:B------:R-:W-:-:S02]  /*76d0*/  FADD.FTZ R3, R76, R3 ;  /* 0x000000034c037221 */ /* 0x000fc40000010000 */
[----:B------:R-:W-:-:S03]  /*76e0*/  FADD.FTZ R2, R77, R0 ;  /* 0x000000004d027221 */ /* 0x000fc60000010000 */
[C---:B------:R-:W-:Y:S01]  /*76f0*/  HMMA.16816.F32 R200, R4.reuse, R16, R80 ;  /* 0x0000001004c8723c */ /* 0x040fe20000001850 */
[----:B------:R-:W-:Y:S01]  /*7700*/  FADD.FTZ R0, R78, R3 ;  /* 0x000000034e007221 */ /* 0x000fe20000010000 */
[----:B------:R-:W-:Y:S01]  /*7710*/  MOV R74, R126 ;  /* 0x0000007e004a7202 */ /* 0x000fe20000000f00 */
[----:B------:R-:W-:Y:S01]  /*7720*/  IMAD.MOV.U32 R73, RZ, RZ, R127 ;  /* 0x000000ffff497224 */ /* 0x000fe200078e007f */
        /* <DEDUP_REMOVED lines=8> */
[----:B------:R-:W1:Y:S01]  /*77b0*/  LDSM.16.MT88.4 R152, [R220+0x2800] ;  /* 0x00280000dc98783b */ /* 0x000e620000004200 */
[----:B------:R-:W-:Y:S01]  /*77c0*/  IMAD.MOV.U32 R79, RZ, RZ, R60 ;  /* 0x000000ffff4f7224 */ /* 0x000fe200078e003c */
[C---:B----4-:R-:W-:Y:S01]  /*77d0*/  HMMA.16816.F32 R32, R4.reuse, R12, R64 ;  /* 0x0000000c0420723c */ /* 0x050fe20000001840 */
[----:B------:R-:W-:Y:S01]  /*77e0*/  MOV R60, R168 ;  /* 0x000000a8003c7202 */ /* 0x000fe20000000f00 */
[----:B------:R-:W-:Y:S01]  /*77f0*/  IMAD.MOV.U32 R61, RZ, RZ, R169 ;  /* 0x000000ffff3d7224 */ /* 0x000fe200078e00a9 */
[----:B------:R-:W-:Y:S01]  /*7800*/  MOV R62, R170 ;  /* 0x000000aa003e7202 */ /* 0x000fe20000000f00 */
[----:B------:R-:W-:Y:S01]  /*7810*/  IMAD.MOV.U32 R63, RZ, RZ, R171 ;  /* 0x000000ffff3f7224 */ /* 0x000fe200078e00ab */
[----:B------:R-:W-:Y:S04]  /*7820*/  LDSM.16.MT88.4 R64, [R220+0x5800] ;  /* 0x00580000dc40783b */ /* 0x000fe80000004200 */
[----:B------:R-:W4:Y:S01]  /*7830*/  LDSM.16.MT88.4 R168, [R218+0x5800] ;  /* 0x00580000daa8783b */ /* 0x000f220000004200 */
[----:B------:R3:W-:Y:S01]  /*7840*/  MUFU.EX2 R12, R24 ;  /* 0x00000018000c7308 */ /* 0x0007e20000000800 */
[----:B------:R-:W-:Y:S01]  /*7850*/  IMAD.MOV.U32 R83, RZ, RZ, R163 ;  /* 0x000000ffff537224 */ /* 0x000fe200078e00a3 */
[C---:B------:R-:W-:Y:S01]  /*7860*/  HMMA.16816.F32 R196, R4.reuse, R14, R52 ;  /* 0x0000000e04c4723c */ /* 0x040fe20000001834 */
[----:B------:R-:W-:Y:S01]  /*7870*/  IMAD.MOV.U32 R81, RZ, RZ, R161 ;  /* 0x000000ffff517224 */ /* 0x000fe200078e00a1 */
[----:B------:R-:W-:Y:S01]  /*7880*/  MOV R82, R162 ;  /* 0x000000a200527202 */ /* 0x000fe20000000f00 */
[----:B------:R-:W-:Y:S01]  /*7890*/  IMAD.MOV.U32 R75, RZ, RZ, R124 ;  /* 0x000000ffff4b7224 */ /* 0x000fe200078e007c */
[----:B------:R-:W-:Y:S01]  /*78a0*/  MOV R68, R131 ;  /* 0x0000008300447202 */ /* 0x000fe20000000f00 */
[----:B------:R-:W-:Y:S01]  /*78b0*/  IMAD.MOV.U32 R69, RZ, RZ, R130 ;  /* 0x000000ffff457224 */ /* 0x000fe200078e0082 */
[----:B------:R-:W1:Y:S01]  /*78c0*/  MUFU.EX2 R13, R23 ;  /* 0x00000017000d7308 */ /* 0x000e620000000800 */
[----:B------:R-:W-:Y:S01]  /*78d0*/  LDSM.16.MT88.4 R56, [R221+0x5800] ;  /* 0x00580000dd38783b */ /* 0x000fe20000004200 */
[C---:B--2---:R-:W-:Y:S08]  /*78e0*/  HMMA.16816.F32 R40, R4.reuse, R8, R40 ;  /* 0x000000080428723c */ /* 0x044ff00000001828 */
[----:B------:R-:W-:Y:S01]  /*78f0*/  HMMA.16816.F32 R28, R4, R10, R28 ;  /* 0x0000000a041c723c */ /* 0x000fe2000000181c */
[----:B---3--:R-:W-:Y:S01]  /*7900*/  MOV R24, R61 ;  /* 0x0000003d00187202 */ /* 0x008fe20000000f00 */
[----:B------:R2:W-:Y:S01]  /*7910*/  MUFU.EX2 R10, R26 ;  /* 0x0000001a000a7308 */ /* 0x0005e20000000800 */
[----:B------:R-:W-:Y:S01]  /*7920*/  MOV R124, R160 ;  /* 0x000000a0007c7202 */ /* 0x000fe20000000f00 */
[----:B------:R-:W-:Y:S01]  /*7930*/  IMAD.MOV.U32 R71, RZ, RZ, R128 ;  /* 0x000000ffff477224 */ /* 0x000fe200078e0080 */
[----:B------:R-:W-:Y:S01]  /*7940*/  MOV R70, R129 ;  /* 0x0000008100467202 */ /* 0x000fe20000000f00 */
[----:B------:R-:W-:Y:S01]  /*7950*/  FADD.FTZ R0, R24, R2 ;  /* 0x0000000218007221 */ /* 0x000fe20000010000 */
[----:B------:R-:W-:Y:S01]  /*7960*/  MOV R5, R83 ;  /* 0x0000005300057202 */ /* 0x000fe20000000f00 */
[----:B------:R-:W-:Y:S01]  /*7970*/  IMAD.MOV.U32 R14, RZ, RZ, R62 ;  /* 0x000000ffff0e7224 */ /* 0x000fe200078e003e */
[----:B------:R-:W3:Y:S01]  /*7980*/  LDSM.16.MT88.4 R136, [R218+0x2800] ;  /* 0x00280000da88783b */ /* 0x000ee20000004200 */
[----:B------:R4:W3:Y:S01]  /*7990*/  MUFU.EX2 R11, R25 ;  /* 0x00000019000b7308 */ /* 0x0008e20000000800 */
[----:B------:R-:W-:Y:S01]  /*79a0*/  MOV R4, R81 ;  /* 0x0000005100047202 */ /* 0x000fe20000000f00 */
[----:B------:R-:W-:Y:S01]  /*79b0*/  FADD.FTZ R5, R5, R0 ;  /* 0x0000000005057221 */ /* 0x000fe20000010000 */
[----:B-1----:R-:W-:Y:S01]  /*79c0*/  F2FP.PACK_AB R130, R13, R12 ;  /* 0x0000000c0d82723e */ /* 0x002fe200000000ff */
[----:B------:R-:W-:Y:S04]  /*79d0*/  LDSM.16.MT88.4 R160, [R217+0x5800] ;  /* 0x00580000d9a0783b */ /* 0x000fe80000004200 */
[----:B------:R-:W-:Y:S01]  /*79e0*/  MUFU.EX2 R6, R22 ;  /* 0x0000001600067308 */ /* 0x000fe20000000800 */
[----:B--2---:R-:W-:Y:S01]  /*79f0*/  IMAD.MOV.U32 R26, RZ, RZ, R82 ;  /* 0x000000ffff1a7224 */ /* 0x004fe200078e0052 */
[----:B------:R-:W-:Y:S01]  /*7a00*/  MOV R15, R63 ;  /* 0x0000003f000f7202 */ /* 0x000fe20000000f00 */
[----:B------:R-:W-:Y:S04]  /*7a10*/  LDSM.16.MT88.4 R80, [R218+0x8800] ;  /* 0x00880000da50783b */ /* 0x000fe80000004200 */
[----:B------:R-:W-:Y:S01]  /*7a20*/  LDSM.16.MT88.4 R16, [R220+0xb800] ;  /* 0x00b80000dc10783b */ /* 0x000fe20000004200 */
[----:B------:R-:W1:Y:S01]  /*7a30*/  MUFU.EX2 R8, R21 ;  /* 0x0000001500087308 */ /* 0x000e620000000800 */
[----:B----4-:R-:W-:-:S07]  /*7a40*/  IMAD.MOV.U32 R25, RZ, RZ, R60 ;  /* 0x000000ffff197224 */ /* 0x010fce00078e003c */
[----:B------:R-:W-:Y:S01]  /*7a50*/  MUFU.EX2 R9, R20 ;  /* 0x0000001400097308 */ /* 0x000fe20000000800 */
[----:B------:R-:W-:-:S07]  /*7a60*/  FADD.FTZ R3, R25, R3 ;  /* 0x0000000319037221 */ /* 0x000fce0000010000 */
[----:B------:R-:W2:Y:S01]  /*7a70*/  MUFU.EX2 R7, R27 ;  /* 0x0000001b00077308 */ /* 0x000ea20000000800 */
[----:B------:R-:W-:-:S04]  /*7a80*/  @P2 IMAD.HI.U32 R2, R26, c[0x0][0x2c8], RZ ;  /* 0x0000b2001a022a27 */ /* 0x000fc800078e00ff */
[----:B------:R-:W-:Y:S02]  /*7a90*/  FADD.FTZ R4, R4, R3 ;  /* 0x0000000304047221 */ /* 0x000fe40000010000 */
[----:B------:R-:W-:Y:S02]  /*7aa0*/  FADD.FTZ R3, R124, R5 ;  /* 0x000000057c037221 */ /* 0x000fe40000010000 */
[----:B------:R-:W-:Y:S01]  /*7ab0*/  IMAD.MOV.U32 R0, RZ, RZ, R26 ;  /* 0x000000ffff007224 */ /* 0x000fe200078e001a */
[----:B------:R-:W-:Y:S01]  /*7ac0*/  @P2 SHF.R.U32.HI R0, RZ, c[0x0][0x2cc], R2 ;  /* 0x0000b300ff002a19 */ /* 0x000fe20000011602 */
[----:B------:R-:W-:Y:S01]  /*7ad0*/  FADD.FTZ R3, R126, R3 ;  /* 0x000000037e037221 */ /* 0x000fe20000010000 */
[----:B---3--:R-:W-:Y:S01]  /*7ae0*/  F2FP.PACK_AB R128, R11, R10 ;  /* 0x0000000a0b80723e */ /* 0x008fe200000000ff */
[----:B------:R-:W-:Y:S01]  /*7af0*/  FADD.FTZ R2, R127, R4 ;  /* 0x000000047f027221 */ /* 0x000fe20000010000 */
[----:B-1----:R-:W-:Y:S02]  /*7b00*/  F2FP.PACK_AB R129, R8, R6 ;  /* 0x000000060881723e */ /* 0x002fe400000000ff */
[----:B--2---:R-:W-:-:S02]  /*7b10*/  F2FP.PACK_AB R131, R7, R9 ;  /* 0x000000090783723e */ /* 0x004fc400000000ff */
[----:B------:R-:W-:Y:S01]  /*7b20*/  MOV R4, c[0x0][0x168] ;  /* 0x00005a0000047a02 */ /* 0x000fe20000000f00 */
[----:B------:R-:W-:Y:S02]  /*7b30*/  FADD.FTZ R3, R174, R3 ;  /* 0x00000003ae037221 */ /* 0x000fe40000010000 */
[----:B------:R-:W-:Y:S01]  /*7b40*/  FADD.FTZ R2, R125, R2 ;  /* 0x000000027d027221 */ /* 0x000fe20000010000 */
[----:B------:R-:W-:Y:S01]  /*7b50*/  IADD3 R0, R0, c[0x0][0x1d0], -R4 ;  /* 0x0000740000007a10 */ /* 0x000fe20007ffe804 */
[----:B------:R-:W-:Y:S01]  /*7b60*/  FADD.FTZ R3, R175, R3 ;  /* 0x00000003af037221 */ /* 0x000fe20000010000 */
[----:B------:R-:W-:Y:S01]  /*7b70*/  HMMA.16816.F32 R180, R128, R184, R180 ;  /* 0x000000b880b4723c */ /* 0x000fe200000018b4 */
[----:B------:R-:W-:Y:S02]  /*7b80*/  FADD.FTZ R2, R176, R2 ;  /* 0x00000002b0027221 */ /* 0x000fe40000010000 */
[----:B------:R-:W-:-:S05]  /*7b90*/  IMAD.HI R4, R0, 0x2aaaaaab, RZ ;  /* 0x2aaaaaab00047827 */ /* 0x000fca00078e02ff */
[----:B------:R-:W-:Y:S01]  /*7ba0*/  HMMA.16816.F32 R148, R128, R152, R148 ;  /* 0x000000988094723c */ /* 0x000fe20000001894 */
[----:B------:R-:W-:Y:S02]  /*7bb0*/  FADD.FTZ R0, R179, R3 ;  /* 0x00000003b3007221 */ /* 0x000fe40000010000 */
[----:B------:R-:W-:-:S05]  /*7bc0*/  FADD.FTZ R2, R177, R2 ;  /* 0x00000002b1027221 */ /* 0x000fca0000010000 */
[----:B------:R-:W-:Y:S01]  /*7bd0*/  HMMA.16816.F32 R184, R128, R186, R88 ;  /* 0x000000ba80b8723c */ /* 0x000fe20000001858 */
[----:B------:R-:W-:Y:S01]  /*7be0*/  LDSM.16.MT88.4 R88, [R221+0x8800] ;  /* 0x00880000dd58783b */ /* 0x000fe20000004200 */
[----:B------:R-:W-:-:S06]  /*7bf0*/  FADD.FTZ R0, R178, R0 ;  /* 0x00000000b2007221 */ /* 0x000fcc0000010000 */
[----:B------:R-:W-:Y:S01]  /*7c00*/  HMMA.16816.F32 R152, R128, R154, R72 ;  /* 0x0000009a8098723c */ /* 0x000fe20000001848 */
[----:B------:R-:W1:Y:S01]  /*7c10*/  LDSM.16.MT88.4 R72, [R217+0x8800] ;  /* 0x00880000d948783b */ /* 0x000e620000004200 */
[----:B------:R-:W-:-:S06]  /*7c20*/  FADD.FTZ R2, R252, R2 ;  /* 0x00000002fc027221 */ /* 0x000fcc0000010000 */
[C---:B------:R-:W-:Y:S08]  /*7c30*/  HMMA.16816.F32 R140, R128.reuse, R144, R140 ;  /* 0x00000090808c723c */ /* 0x040ff0000000188c */
[C---:B------:R-:W-:Y:S08]  /*7c40*/  HMMA.16816.F32 R164, R128.reuse, R168, R164 ;  /* 0x000000a880a4723c */ /* 0x040ff000000018a4 */
[C---:B------:R-:W-:Y:S01]  /*7c50*/  HMMA.16816.F32 R60, R128.reuse, R64, R112 ;  /* 0x00000040803c723c */ /* 0x040fe20000001870 */
[----:B------:R-:W-:Y:S07]  /*7c60*/  LDSM.16.MT88.4 R112, [R218+0xb800] ;  /* 0x00b80000da70783b */ /* 0x000fee0000004200 */
[C---:B------:R-:W-:Y:S01]  /*7c70*/  HMMA.16816.F32 R144, R128.reuse, R146, R96 ;  /* 0x000000928090723c */ /* 0x040fe20000001860 */
[----:B------:R-:W2:Y:S07]  /*7c80*/  LDSM.16.MT88.4 R96, [R220+0x8800] ;  /* 0x00880000dc60783b */ /* 0x000eae0000004200 */
[C---:B------:R-:W-:Y:S01]  /*7c90*/  HMMA.16816.F32 R168, R128.reuse, R170, R120 ;  /* 0x000000aa80a8723c */ /* 0x040fe20000001878 */
[----:B------:R-:W-:Y:S07]  /*7ca0*/  LDSM.16.MT88.4 R120, [R221+0xb800] ;  /* 0x00b80000dd78783b */ /* 0x000fee0000004200 */
[----:B------:R-:W-:Y:S01]  /*7cb0*/  HMMA.16816.F32 R64, R128, R66, R104 ;  /* 0x000000428040723c */ /* 0x000fe20000001868 */
[----:B------:R-:W3:Y:S01]  /*7cc0*/  LDSM.16.MT88.4 R104, [R217+0xb800] ;  /* 0x00b80000d968783b */ /* 0x000ee20000004200 */
        /* <DEDUP_REMOVED lines=11> */
[----:B------:R4:W-:Y:S01]  /*7d80*/  STL [R1+0x10], R3 ;  /* 0x0000100301007387 */ /* 0x0009e20000100800 */
[----:B------:R-:W-:-:S03]  /*7d90*/  IADD3 R252, R14, -0x2, RZ ;  /* 0xfffffffe0efc7810 */ /* 0x000fc60007ffe0ff */
[----:B------:R4:W-:Y:S04]  /*7da0*/  STL [R1+0x8], R0 ;  /* 0x0000080001007387 */ /* 0x0009e80000100800 */
[----:B------:R4:W-:Y:S01]  /*7db0*/  STL [R1+0x4], R2 ;  /* 0x0000040201007387 */ /* 0x0009e20000100800 */
[----:B------:R-:W-:Y:S01]  /*7dc0*/  ISETP.GE.AND P0, PT, R252, R3, PT ;  /* 0x00000003fc00720c */ /* 0x000fe20003f06270 */
[C---:B------:R-:W-:Y:S08]  /*7dd0*/  HMMA.16816.F32 R132, R128.reuse, R136, R132 ;  /* 0x000000888084723c */ /* 0x040ff00000001884 */
[C---:B------:R-:W-:Y:S08]  /*7de0*/  HMMA.16816.F32 R52, R128.reuse, R56, R116 ;  /* 0x000000388034723c */ /* 0x040ff00000001874 */
        /* <DEDUP_REMOVED lines=8> */
[C---:B--2---:R-:W-:Y:S08]  /*7e70*/  HMMA.16816.F32 R92, R128.reuse, R96, R48 ;  /* 0x00000060805c723c */ /* 0x044ff00000001830 */
        /* <DEDUP_REMOVED lines=14> */
[----:B------:R-:W-:Y:S02]  /*7f60*/  MOV R175, R173 ;  /* 0x000000ad00af7202 */ /* 0x000fe40000000f00 */
[----:B------:R-:W-:Y:S01]  /*7f70*/  MOV R201, R252 ;  /* 0x000000fc00c97202 */ /* 0x000fe20000000f00 */
[----:B--2---:R-:W-:-:S05]  /*7f80*/  @P2 IMAD.HI.U32 R0, R15, c[0x0][0x2c8], RZ ;  /* 0x0000b2000f002a27 */ /* 0x004fca00078e00ff */
[----:B------:R-:W-:-:S05]  /*7f90*/  @P2 SHF.R.U32.HI R0, RZ, c[0x0][0x2cc], R0 ;  /* 0x0000b300ff002a19 */ /* 0x000fca0000011600 */
[----:B------:R1:W-:Y:S02]  /*7fa0*/  @P2 STL [R1+0x14], R0 ;  /* 0x0000140001002387 */ /* 0x0003e40000100800 */
.L_x_4724:
[----:B------:R-:W-:Y:S04]  /*7fb0*/  DEPBAR.LE SB0, 0x0 ;  /* 0x000080000000791a */ /* 0x000fe80000000000 */
[----:B------:R-:W-:Y:S01]  /*7fc0*/  WARPSYNC 0xffffffff ;  /* 0xffffffff00007948 */ /* 0x000fe20003800000 */
[----:B------:R-:W-:Y:S01]  /*7fd0*/  BAR.SYNC.DEFER_BLOCKING 0x0 ;  /* 0x0000000000007b1d */ /* 0x000fe20000010000 */
[----:B------:R-:W-:Y:S05]  /*7fe0*/  MOV R196, c[0x0][0x2c4] ;  /* 0x0000b10000c47a02 */ /* 0x000fea0000000f00 */
[----:B-----5:R-:W-:Y:S06]  /*7ff0*/  LDSM.16.M88.4 R48, [R223] ;  /* 0x00000000df30783b */ /* 0x020fec0000000200 */
[----:B------:R-:W2:Y:S06]  /*8000*/  LDSM.16.M88.4 R8, [R216] ;  /* 0x00000000d808783b */ /* 0x000eac0000000200 */
[----:B------:R-:W3:Y:S06]  /*8010*/  LDSM.16.M88.4 R16, [R216+0x800] ;  /* 0x00080000d810783b */ /* 0x000eec0000000200 */
[----:B------:R-:W4:Y:S06]  /*8020*/  LDL R252, [R1+0xc] ;  /* 0x00000c0001fc7983 */ /* 0x000f2c0000100800 */
[----:B------:R-:W1:Y:S06]  /*8030*/  LDSM.16.M88.4 R24, [R216+0x1000] ;  /* 0x00100000d818783b */ /* 0x000e6c0000000200 */
[----:B------:R-:W4:Y:S06]  /*8040*/  LDL R174, [R1+0x38] ;  /* 0x0000380001ae7983 */ /* 0x000f2c0000100800 */
[----:B------:R-:W4:Y:S06]  /*8050*/  LDL.64 R172, [R1+0x30] ;  /* 0x0000300001ac7983 */ /* 0x000f2c0000100a00 */
[----:B------:R-:W1:Y:S01]  /*8060*/  LDSM.16.M88.4 R32, [R216+0x1800] ;  /* 0x00180000d820783b */ /* 0x000e620000000200 */
[C---:B--2---:R-:W-:Y:S05]  /*8070*/  HMMA.16816.F32 R4, R48.reuse, R8, RZ ;  /* 0x000000083004723c */ /* 0x044fea00000018ff */
[----:B------:R2:W-:Y:S03]  /*8080*/  STL [R1+0x98], R220 ;  /* 0x000098dc01007387 */ /* 0x0005e60000100800 */
[C---:B------:R-:W-:Y:S03]  /*8090*/  HMMA.16816.F32 R8, R48.reuse, R10, RZ ;  /* 0x0000000a3008723c */ /* 0x040fe600000018ff */
[----:B------:R-:W1:Y:S06]  /*80a0*/  LDSM.16.M88.4 R40, [R216+0x2000] ;  /* 0x00200000d828783b */ /* 0x000e6c0000000200 */
[----:B------:R-:W1:Y:S01]  /*80b0*/  LDSM.16.M88.4 R188, [R216+0x2800] ;  /* 0x00280000d8bc783b */ /* 0x000e620000000200 */
[C---:B---3--:R-:W-:Y:S05]  /*80c0*/  HMMA.16816.F32 R12, R48.reuse, R16, RZ ;  /* 0x00000010300c723c */ /* 0x048fea00000018ff */
[----:B------:R-:W-:Y:S03]  /*80d0*/  LDSM.16.M88.4 R192, [R227] ;  /* 0x00000000e3c0783b */ /* 0x000fe60000000200 */
[C---:B------:R-:W-:Y:S03]  /*80e0*/  HMMA.16816.F32 R16, R48.reuse, R18, RZ ;  /* 0x000000123010723c */ /* 0x040fe600000018ff */
[----:B--2---:R-:W2:Y:S05]  /*80f0*/  LDL R220, [R1] ;  /* 0x0000000001dc7983 */ /* 0x004eaa0000100800 */
[C---:B-1----:R-:W-:Y:S01]  /*8100*/  HMMA.16816.F32 R20, R48.reuse, R24, RZ ;  /* 0x000000183014723c */ /* 0x042fe200000018ff */
[----:B------:R-:W3:Y:S07]  /*8110*/  LDL R177, [R1+0x14] ;  /* 0x0000140001b17983 */ /* 0x000eee0000100800 */
        /* <DEDUP_REMOVED lines=16> */
[----:B------:R-:W1:Y:S02]  /*8220*/  LDSM.16.M88.4 R192, [R248] ;  /* 0x00000000f8c0783b */ /* 0x000e640000000200 */
[----:B----4-:R-:W-:Y:S05]  /*8230*/  ISETP.GT.AND P0, PT, R252, R201, PT ;  /* 0x000000c9fc00720c */ /* 0x010fea0003f04270 */
[C---:B-1----:R-:W-:Y:S08]  /*8240*/  HMMA.16816.F32 R28, R188.reuse, R192, R28 ;  /* 0x000000c0bc1c723c */ /* 0x042ff0000000181c */
[C---:B------:R-:W-:Y:S01]  /*8250*/  HMMA.16816.F32 R32, R188.reuse, R194, R32 ;  /* 0x000000c2bc20723c */ /* 0x040fe20000001820 */
[----:B------:R-:W1:Y:S03]  /*8260*/  LDSM.16.M88.4 R192, [R247] ;  /* 0x00000000f7c0783b */ /* 0x000e660000000200 */
[----:B------:R-:W-:Y:S01]  /*8270*/  @!P0 SHF.R.S32.HI R0, RZ, 0x1f, R201 ;  /* 0x0000001fff008819 */ /* 0x000fe200000114c9 */
[C---:B------:R-:W-:Y:S01]  /*8280*/  @!P0 IMAD.WIDE.U32 R2, R201.reuse, c[0x0][0x208], RZ ;  /* 0x00008200c9028a25 */ /* 0x040fe200078e00ff */
[----:B------:R-:W-:Y:S02]  /*8290*/  @!P0 MOV R179, R174 ;  /* 0x000000ae00b38202 */ /* 0x000fe40000000f00 */
[----:B------:R-:W4:Y:S01]  /*82a0*/  LDL R174, [R1+0x18] ;  /* 0x0000180001ae7983 */ /* 0x000f220000100800 */
[----:B------:R-:W-:Y:S03]  /*82b0*/  @!P0 IMAD R0, R0, c[0x0][0x208], RZ ;  /* 0x0000820000008a24 */ /* 0x000fe600078e02ff */
[----:B------:R-:W-:Y:S02]  /*82c0*/  @!P0 IMAD.MOV.U32 R178, RZ, RZ, R172 ;  /* 0x000000ffffb28224 */ /* 0x000fe400078e00ac */
[----:B------:R-:W-:Y:S02]  /*82d0*/  @!P0 IMAD R0, R201, c[0x0][0x20c], R0 ;  /* 0x00008300c9008a24 */ /* 0x000fe400078e0200 */
[----:B------:R-:W-:Y:S03]  /*82e0*/  @!P0 IMAD.WIDE.U32 R178, R2, 0x60, R178 ;  /* 0x0000006002b28825 */ /* 0x000fe600078e00b2 */
[----:B------:R-:W-:Y:S01]  /*82f0*/  @!P0 IADD3 R0, R3, R0, RZ ;  /* 0x0000000003008210 */ /* 0x000fe20007ffe0ff */
[----:B------:R-:W-:Y:S04]  /*8300*/  @!P0 IMAD.SHL.U32 R172, R178, 0x2, RZ ;  /* 0x00000002b2ac8824 */ /* 0x000fe800078e00ff */
[----:B------:R-:W-:Y:S01]  /*8310*/  @!P0 IMAD R0, R0, 0x60, RZ ;  /* 0x0000006000008824 */ /* 0x000fe200078e02ff */
[----:B------:R-:W-:Y:S04]  /*8320*/  @!P0 IADD3 R2, P1, R172, c[0x0][0x1f8], RZ ;  /* 0x00007e00ac028a10 */ /* 0x000fe80007f3e0ff */
[----:B------:R-:W-:Y:S04]  /*8330*/  @!P0 IADD3 R0, R179, R0, RZ ;  /* 0x00000000b3008210 */ /* 0x000fe80007ffe0ff */
[----:B------:R-:W-:Y:S02]  /*8340*/  @!P0 SHF.L.U64.HI R0, R178, 0x1, R0 ;  /* 0x00000001b2008819 */ /* 0x000fe40000010200 */
[----:B------:R-:W-:Y:S02]  /*8350*/  @!P0 IADD3 R178, P2, R172, 0x80, RZ ;  /* 0x00000080acb28810 */ /* 0x000fe40007f5e0ff */
[----:B------:R-:W-:Y:S02]  /*8360*/  @!P0 IADD3.X R3, R0, c[0x0][0x1fc], RZ, P1, !PT ;  /* 0x00007f0000038a10 */ /* 0x000fe40000ffe4ff */
[----:B------:R-:W-:Y:S01]  /*8370*/  @!P0 IADD3 R178, P1, R178, c[0x0][0x1f8], RZ ;  /* 0x00007e00b2b28a10 */ /* 0x000fe20007f3e0ff */
[C---:B-1----:R-:W-:Y:S03]  /*8380*/  HMMA.16816.F32 R36, R188.reuse, R192, R36 ;  /* 0x000000c0bc24723c */ /* 0x042fe60000001824 */
[C---:B--2---:R-:W-:Y:S02]  /*8390*/  LOP3.LUT P4, RZ, R220.reuse, 0x2, RZ, 0xc0, !PT ;  /* 0x00000002dcff7812 */ /* 0x044fe4000788c0ff */
[--C-:B------:R-:W-:Y:S02]  /*83a0*/  @!P0 IADD3.X R179, RZ, c[0x0][0x1fc], R0.reuse, P1, P2 ;  /* 0x00007f00ffb38a10 */ /* 0x100fe40000fe4400 */
[----:B------:R-:W-:Y:S01]  /*83b0*/  LOP3.LUT P3, RZ, R220, 0x1, RZ, 0xc0, !PT ;  /* 0x00000001dcff7812 */ /* 0x000fe2000786c0ff */
[C---:B------:R-:W-:Y:S01]  /*83c0*/  HMMA.16816.F32 R40, R188.reuse, R194, R40 ;  /* 0x000000c2bc28723c */ /* 0x040fe20000001828 */
[----:B------:R-:W1:Y:S06]  /*83d0*/  LDSM.16.M88.4 R192, [R246] ;  /* 0x00000000f6c0783b */ /* 0x000e6c0000000200 */
[----:B------:R-:W-:Y:S01]  /*83e0*/  @!PT LDS RZ, [RZ] ;  /* 0x00000000fffff984 */ /* 0x000fe20000000800 */
[----:B------:R-:W-:Y:S01]  /*83f0*/  @!PT LDS RZ, [RZ] ;  /* 0x00000000fffff984 */ /* 0x000fe20000000800 */
[----:B------:R-:W-:Y:S01]  /*8400*/  @!PT LDS RZ, [RZ] ;  /* 0x00000000fffff984 */ /* 0x000fe20000000800 */
[----:B------:R2:W-:Y:S06]  /*8410*/  @!P0 LDGSTS.E.BYPASS.LTC128B.128 [R251+0x100], [R2.64], !P5 ;  /* 0x0010000002fb8fae */ /* 0x0005ec000e901d48 */
[----:B------:R2:W-:Y:S02]  /*8420*/  @!P0 LDGSTS.E.BYPASS.LTC128B.128 [R251+0x3100], [R178.64], !P4 ;  /* 0x03100000b2fb8fae */ /* 0x0005e4000e101d48 */
[----:B--2---:R-:W-:Y:S01]  /*8430*/  @!P0 IADD3 R178, P2, R172, 0x100, RZ ;  /* 0x00000100acb28810 */ /* 0x004fe20007f5e0ff */
[C---:B-1----:R-:W-:Y:S03]  /*8440*/  HMMA.16816.F32 R44, R188.reuse, R192, R44 ;  /* 0x000000c0bc2c723c */ /* 0x042fe6000000182c */
[----:B------:R-:W-:Y:S04]  /*8450*/  @!P0 IADD3 R178, P1, R178, c[0x0][0x1f8], RZ ;  /* 0x00007e00b2b28a10 */ /* 0x000fe80007f3e0ff */
[--C-:B------:R-:W-:Y:S01]  /*8460*/  @!P0 IADD3.X R179, RZ, c[0x0][0x1fc], R0.reuse, P1, P2 ;  /* 0x00007f00ffb38a10 */ /* 0x100fe20000fe4400 */
[----:B------:R-:W-:Y:S04]  /*8470*/  HMMA.16816.F32 R48, R188, R194, R48 ;  /* 0x000000c2bc30723c */ /* 0x000fe80000001830 */
[----:B------:R-:W-:Y:S01]  /*8480*/  @!P0 IADD3 R172, P2, R172, 0x180, RZ ;  /* 0x00000180acac8810 */ /* 0x000fe20007f5e0ff */
[----:B------:R1:W-:Y:S03]  /*8490*/  @!P0 LDGSTS.E.BYPASS.LTC128B.128 [R251+0x6100], [R178.64], !P3 ;  /* 0x06100000b2fb8fae */ /* 0x0003e6000d901d48 */
[----:B------:R-:W-:Y:S04]  /*84a0*/  @!P0 IADD3 R172, P1, R172, c[0x0][0x1f8], RZ ;  /* 0x00007e00acac8a10 */ /* 0x000fe80007f3e0ff */
[----:B------:R-:W-:Y:S01]  /*84b0*/  @!P0 IADD3.X R173, RZ, c[0x0][0x1fc], R0, P1, P2 ;  /* 0x00007f00ffad8a10 */ /* 0x000fe20000fe4400 */
[----:B------:R-:W-:Y:S04]  /*84c0*/  @!P0 IMAD.MOV.U32 R0, RZ, RZ, c[0x0][0x208] ;  /* 0x00008200ff008624 */ /* 0x000fe800078e00ff */
[----:B------:R2:W-:Y:S02]  /*84d0*/  @!P0 LDGSTS.E.BYPASS.LTC128B.128 [R251+0x9100], [R172.64], !P6 ;  /* 0x09100000acfb8fae */ /* 0x0005e4000f101d48 */
[C---:B--2---:R-:W-:Y:S01]  /*84e0*/  @!P0 IMAD.SHL.U32 R172, R0.reuse, 0x40, RZ ;  /* 0x0000004000ac8824 */ /* 0x044fe200078e00ff */
[----:B------:R-:W-:Y:S04]  /*84f0*/  @!P0 MOV R173, 0x6 ;  /* 0x0000000600ad8802 */ /* 0x000fe80000000f00 */
[----:B------:R-:W-:Y:S02]  /*8500*/  @!P0 SHF.L.U64.HI R0, R0, R173, c[0x0][0x20c] ;  /* 0x0000830000008619 */ /* 0x000fe400000102ad */
[----:B------:R-:W-:Y:S04]  /*8510*/  @!P0 IADD3 R2, P1, R2, R172, RZ ;  /* 0x000000ac02028210 */ /* 0x000fe80007f3e0ff */
[----:B------:R-:W-:Y:S02]  /*8520*/  @!P0 IADD3.X R3, R3, R0, RZ, P1, !PT ;  /* 0x0000000003038210 */ /* 0x000fe40000ffe4ff */
[----:B------:R-:W-:Y:S03]  /*8530*/  @!P0 IADD3 R172, P1, R172, R2, RZ ;  /* 0x00000002acac8210 */ /* 0x000fe60007f3e0ff */
[----:B------:R2:W-:Y:S02]  /*8540*/  @!P0 LDGSTS.E.BYPASS.LTC128B.128 [R251+0x1100], [R2.64], !P5 ;  /* 0x0110000002fb8fae */ /* 0x0005e4000e901d48 */
[----:B------:R-:W-:Y:S01]  /*8550*/  @!P0 IMAD.X R173, R0, 0x1, R3, P1 ;  /* 0x0000000100ad8824 */ /* 0x000fe200008e0603 */
[----:B------:R-:W-:Y:S03]  /*8560*/  ISETP.NE.AND P1, PT, R196, 0x1, PT ;  /* 0x00000001c400780c */ /* 0x000fe60003f25270 */
[----:B------:R2:W-:Y:S06]  /*8570*/  @!P0 LDGSTS.E.BYPASS.LTC128B.128 [R251+0x4100], [R2.64+0x80], !P4 ;  /* 0x0410008002fb8fae */ /* 0x0005ec000e101d48 */
[----:B------:R2:W-:Y:S06]  /*8580*/  @!P0 LDGSTS.E.BYPASS.LTC128B.128 [R251+0x7100], [R2.64+0x100], !P3 ;  /* 0x0710010002fb8fae */ /* 0x0005ec000d901d48 */
[----:B------:R2:W-:Y:S06]  /*8590*/  @!P0 LDGSTS.E.BYPASS.LTC128B.128 [R251+0xa100], [R2.64+0x180], !P6 ;  /* 0x0a10018002fb8fae */ /* 0x0005ec000f101d48 */
[----:B------:R1:W-:Y:S06]  /*85a0*/  @!P0 LDGSTS.E.BYPASS.LTC128B.128 [R251+0x2100], [R172.64], !P5 ;  /* 0x02100000acfb8fae */ /* 0x0003ec000e901d48 */
[----:B------:R1:W-:Y:S06]  /*85b0*/  @!P0 LDGSTS.E.BYPASS.LTC128B.128 [R251+0x5100], [R172.64+0x80], !P4 ;  /* 0x05100080acfb8fae */ /* 0x0003ec000e101d48 */
[----:B------:R1:W-:Y:S06]  /*85c0*/  @!P0 LDGSTS.E.BYPASS.LTC128B.128 [R251+0x8100], [R172.64+0x100], !P3 ;  /* 0x08100100acfb8fae */ /* 0x0003ec000d901d48 */
[----:B------:R1:W-:Y:S06]  /*85d0*/  @!P0 LDGSTS.E.BYPASS.LTC128B.128 [R251+0xb100], [R172.64+0x180], !P6 ;  /* 0x0b100180acfb8fae */ /* 0x0003ec000f101d48 */
[----:B------:R-:W-:Y:S06]  /*85e0*/  LDSM.16.M88.4 R188, [R226] ;  /* 0x00000000e2bc783b */ /* 0x000fec0000000200 */
[----:B------:R-:W1:Y:S06]  /*85f0*/  LDSM.16.M88.4 R192, [R222] ;  /* 0x00000000dec0783b */ /* 0x000e6c0000000200 */
[----:B------:R-:W0:Y:S06]  /*8600*/  LDGDEPBAR ;  /* 0x00000000000079af */ /* 0x000e2c0000000000 */
[----:B------:R1:W3:Y:S02]  /*8610*/  LDL R0, [R1+0x1c] ;  /* 0x00001c0001007983 */ /* 0x0002e40000100800 */
        /* <DEDUP_REMOVED lines=18> */
[----:B------:R-:W1:Y:S01]  /*8740*/  LDSM.16.M88.4 R192, [R219] ;  /* 0x00000000dbc0783b */ /* 0x000e620000000200 */
[----:B---3--:R-:W-:Y:S05]  /*8750*/  @P1 IMAD.MOV.U32 R0, RZ, RZ, R177 ;  /* 0x000000ffff001224 */ /* 0x008fea00078e00b1 */
[----:B--2---:R-:W2:Y:S06]  /*8760*/  SHFL.IDX PT, R2, R0, RZ, 0x1c1f ;  /* 0x001c1fff00027589 */ /* 0x004eac00000e0000 */
[----:B------:R3:W2:Y:S01]  /*8770*/  SHFL.IDX PT, R3, R0, 0x1, 0x1c1f ;  /* 0x003c1f0000037f89 */ /* 0x0006a200000e0000 */
[C---:B-1----:R-:W-:Y:S03]  /*8780*/  HMMA.16816.F32 R4, R188.reuse, R192, R4 ;  /* 0x000000c0bc04723c */ /* 0x042fe60000001804 */
[----:B---3--:R-:W-:Y:S05]  /*8790*/  IMAD R0, R201, -0x60, RZ ;  /* 0xffffffa0c9007824 */ /* 0x008fea00078e02ff */
[C---:B------:R-:W-:Y:S01]  /*87a0*/  HMMA.16816.F32 R8, R188.reuse, R194, R8 ;  /* 0x000000c2bc08723c */ /* 0x040fe20000001808 */
[----:B------:R-:W1:Y:S03]  /*87b0*/  LDSM.16.M88.4 R192, [R219+0x800] ;  /* 0x00080000dbc0783b */ /* 0x000e660000000200 */
[----:B----4-:R-:W-:Y:S04]  /*87c0*/  IADD3 R0, -R174, 0x1, R0 ;  /* 0x00000001ae007810 */ /* 0x010fe80007ffe100 */
[----:B------:R-:W-:Y:S04]  /*87d0*/  IADD3 R0, R0, c[0x0][0x1d0], RZ ;  /* 0x0000740000007a10 */ /* 0x000fe80007ffe0ff */
[----:B------:R-:W-:Y:S04]  /*87e0*/  IADD3 R0, R0, -c[0x0][0x168], RZ ;  /* 0x80005a0000007a10 */ /* 0x000fe80007ffe0ff */
[C---:B--2---:R-:W-:Y:S01]  /*87f0*/  IADD3 R2, R0.reuse, R2, RZ ;  /* 0x0000000200027210 */ /* 0x044fe20007ffe0ff */
[----:B------:R-:W-:Y:S03]  /*8800*/  IMAD.IADD R0, R0, 0x1, R3 ;  /* 0x0000000100007824 */ /* 0x000fe600078e0203 */
[----:B------:R-:W-:Y:S02]  /*8810*/  ISETP.GT.AND P0, PT, R2, RZ, PT ;  /* 0x000000ff0200720c */ /* 0x000fe40003f04270 */
[----:B------:R-:W-:Y:S02]  /*8820*/  ISETP.GT.AND P1, PT, R0, RZ, PT ;  /* 0x000000ff0000720c */ /* 0x000fe40003f24270 */
[----:B------:R-:W-:Y:S01]  /*8830*/  ISETP.GT.AND P2, PT, R2, 0x1, PT ;  /* 0x000000010200780c */ /* 0x000fe20003f44270 */
        /* <DEDUP_REMOVED lines=229> */
[----:B------:R-:W-:Y:S02]  /*9690*/  FSEL R177, R6, -INF , P1 ;  /* 0xff80000006b17808 */ /* 0x000fe40000800000 */
[----:B------:R-:W-:Y:S02]  /*96a0*/  ISETP.GT.AND P1, PT, R2, 0x8, PT ;  /* 0x000000080200780c */ /* 0x000fe40003f24270 */
[----:B------:R-:W-:Y:S02]  /*96b0*/  FSEL R179, R5, -INF , P2 ;  /* 0xff80000005b37808 */ /* 0x000fe40001000000 */
[----:B------:R-:W-:Y:S02]  /*96c0*/  FSEL R178, R4, -INF , P0 ;  /* 0xff80000004b27808 */ /* 0x000fe40000000000 */
[----:B------:R-:W-:Y:S02]  /*96d0*/  ISETP.GT.AND P0, PT, R0, 0x1, PT ;  /* 0x000000010000780c */ /* 0x000fe40003f04270 */
[----:B------:R-:W-:Y:S02]  /*96e0*/  FMNMX.FTZ R3, R177, R176, !PT ;  /* 0x000000b0b1037209 */ /* 0x000fe40007810000 */
[----:B------:R-:W-:Y:S02]  /*96f0*/  FMNMX.FTZ R173, R178, R175, !PT ;  /* 0x000000afb2ad7209 */ /* 0x000fe40007810000 */
[C---:B------:R-:W-:Y:S02]  /*9700*/  ISETP.GT.AND P2, PT, R2.reuse, 0x39, PT ;  /* 0x000000390200780c */ /* 0x040fe40003f44270 */
[----:B------:R-:W-:Y:S01]  /*9710*/  FMNMX.FTZ R173, R179, R173, !PT ;  /* 0x000000adb3ad7209 */ /* 0x000fe20007810000 */
        /* <DEDUP_REMOVED lines=8> */
[----:B------:R-:W1:Y:S11]  /*97a0*/  LDSM.16.M88.4 R192, [R219+0xb000] ;  /* 0x00b00000dbc0783b */ /* 0x000e760000000200 */
[----:B------:R-:W-:Y:S11]  /*97b0*/  @!UPT UIADD3 URZ, URZ, URZ, URZ ;  /* 0x0000003f3f3ff290 */ /* 0x000ff6000fffe03f */
[----:B------:R-:W-:Y:S01]  /*97c0*/  @!UPT UIADD3 URZ, URZ, URZ, URZ ;  /* 0x0000003f3f3ff290 */ /* 0x000fe2000fffe03f */
[----:B------:R-:W-:Y:S02]  /*97d0*/  FSEL R213, R33, -INF , P2 ;  /* 0xff80000021d57808 */ /* 0x000fe40001000000 */
[C---:B------:R-:W-:Y:S01]  /*97e0*/  ISETP.GT.AND P2, PT, R2.reuse, 0x41, PT ;  /* 0x000000410200780c */ /* 0x040fe20003f44270 */
[C---:B-1----:R-:W-:Y:S08]  /*97f0*/  HMMA.16816.F32 R36, R188.reuse, R192, R36 ;  /* 0x000000c0bc24723c */ /* 0x042ff00000001824 */
[C---:B------:R-:W-:Y:S01]  /*9800*/  HMMA.16816.F32 R40, R188.reuse, R194, R40 ;  /* 0x000000c2bc28723c */ /* 0x040fe20000001828 */
[----:B------:R-:W1:Y:S01]  /*9810*/  LDSM.16.M88.4 R192, [R219+0xb800] ;  /* 0x00b80000dbc0783b */ /* 0x000e620000000200 */
[----:B------:R-:W-:Y:S05]  /*9820*/  DEPBAR.LE SB0, 0x0 ;  /* 0x000080000000791a */ /* 0x000fea0000000000 */
[----:B------:R-:W-:Y:S09]  /*9830*/  BAR.SYNC.DEFER_BLOCKING 0x0 ;  /* 0x0000000000007b1d */ /* 0x000ff20000010000 */
[----:B------:R-:W-:Y:S02]  /*9840*/  FSEL R37, R37, -INF , P2 ;  /* 0xff80000025257808 */ /* 0x000fe40001000000 */
[----:B------:R-:W-:Y:S06]  /*9850*/  ISETP.GT.AND P2, PT, R2, 0x49, PT ;  /* 0x000000490200780c */ /* 0x000fec0003f44270 */
[----:B------:R-:W-:Y:S02]  /*9860*/  FSEL R41, R41, -INF , P2 ;  /* 0xff80000029297808 */ /* 0x000fe40001000000 */
[C---:B------:R-:W-:Y:S02]  /*9870*/  ISETP.GT.AND P2, PT, R201.reuse, R252, PT ;  /* 0x000000fcc900720c */ /* 0x040fe40003f44270 */
[----:B------:R-:W-:Y:S11]  /*9880*/  IADD3 R252, R201, -0x1, RZ ;  /* 0xffffffffc9fc7810 */ /* 0x000ff60007ffe0ff */
[----:B------:R-:W-:Y:S01]  /*9890*/  @P2 SHF.R.S32.HI R6, RZ, 0x1f, R252 ;  /* 0x0000001fff062819 */ /* 0x000fe200000114fc */
[C---:B-1----:R-:W-:Y:S05]  /*98a0*/  HMMA.16816.F32 R44, R188.reuse, R192, R44 ;  /* 0x000000c0bc2c723c */ /* 0x042fea000000182c */
[----:B------:R-:W-:Y:S03]  /*98b0*/  @P2 IMAD R6, R6, c[0x0][0x1e0], RZ ;  /* 0x0000780006062a24 */ /* 0x000fe600078e02ff */
[----:B------:R-:W-:Y:S01]  /*98c0*/  HMMA.16816.F32 R48, R188, R194, R48 ;  /* 0x000000c2bc30723c */ /* 0x000fe20000001830 */
[----:B------:R-:W2:Y:S06]  /*98d0*/  LDL R191, [R1+0x20] ;  /* 0x0000200001bf7983 */ /* 0x000eac0000100800 */
[----:B------:R-:W-:Y:S02]  /*98e0*/  FSEL R188, R7, -INF , P0 ;  /* 0xff80000007bc7808 */ /* 0x000fe40000000000 */
[----:B------:R-:W-:Y:S03]  /*98f0*/  ISETP.GT.AND P0, PT, R2, 0x9, PT ;  /* 0x000000090200780c */ /* 0x000fe60003f04270 */
[----:B------:R-:W-:Y:S02]  /*9900*/  FSEL R189, R8, -INF , P1 ;  /* 0xff80000008bd7808 */ /* 0x000fe40000800000 */
[----:B------:R-:W-:Y:S02]  /*9910*/  FSEL R190, R9, -INF , P0 ;  /* 0xff80000009be7808 */ /* 0x000fe40000000000 */
[----:B------:R-:W3:Y:S01]  /*9920*/  LDL.64 R8, [R1+0x28] ;  /* 0x0000280001087983 */ /* 0x000ee20000100a00 */
[C---:B------:R-:W-:Y:S02]  /*9930*/  ISETP.GT.AND P0, PT, R0.reuse, 0x9, PT ;  /* 0x000000090000780c */ /* 0x040fe40003f04270 */
[----:B------:R-:W-:Y:S02]  /*9940*/  ISETP.GT.AND P1, PT, R0, 0x8, PT ;  /* 0x000000080000780c */ /* 0x000fe40003f24270 */
[----:B------:R-:W-:Y:S02]  /*9950*/  FSEL R192, R11, -INF , P0 ;  /* 0xff8000000bc07808 */ /* 0x000fe40000000000 */
[----:B------:R-:W-:Y:S01]  /*9960*/  FSEL R10, R10, -INF , P1 ;  /* 0xff8000000a0a7808 */ /* 0x000fe20000800000 */
[----:B------:R-:W4:Y:S01]  /*9970*/  LDL.LU R11, [R1+0x4] ;  /* 0x00000400010b7983 */ /* 0x000f220000300800 */
[C---:B------:R-:W-:Y:S02]  /*9980*/  ISETP.GT.AND P1, PT, R2.reuse, 0x10, PT ;  /* 0x000000100200780c */ /* 0x040fe40003f24270 */
[----:B------:R-:W-:Y:S02]  /*9990*/  ISETP.GT.AND P0, PT, R2, 0x11, PT ;  /* 0x000000110200780c */ /* 0x000fe40003f04270 */
[----:B------:R-:W-:Y:S02]  /*99a0*/  FMNMX.FTZ R3, R188, R3, !PT ;  /* 0x00000003bc037209 */ /* 0x000fe40007810000 */
[----:B------:R-:W-:Y:S02]  /*99b0*/  FSEL R193, R12, -INF , P1 ;  /* 0xff8000000cc17808 */ /* 0x000fe40000800000 */
[----:B------:R-:W-:Y:S02]  /*99c0*/  FSEL R194, R13, -INF , P0 ;  /* 0xff8000000dc27808 */ /* 0x000fe40000000000 */
[----:B------:R-:W-:Y:S02]  /*99d0*/  ISETP.GT.AND P0, PT, R0, 0x11, PT ;  /* 0x000000110000780c */ /* 0x000fe40003f04270 */
[----:B------:R-:W-:Y:S02]  /*99e0*/  FMNMX.FTZ R3, R10, R3, !PT ;  /* 0x000000030a037209 */ /* 0x000fe40007810000 */
        /* <DEDUP_REMOVED lines=10> */
[C---:B------:R-:W-:Y:S02]  /*9a90*/  ISETP.GT.AND P1, PT, R0.reuse, 0x18, PT ;  /* 0x000000180000780c */ /* 0x040fe40003f24270 */
[----:B------:R-:W-:Y:S02]  /*9aa0*/  ISETP.GT.AND P0, PT, R0, 0x19, PT ;  /* 0x000000190000780c */ /* 0x000fe40003f04270 */
[----:B------:R-:W-:Y:S02]  /*9ab0*/  FMNMX.FTZ R3, R195, R3, !PT ;  /* 0x00000003c3037209 */ /* 0x000fe40007810000 */
[----:B------:R-:W-:Y:S02]  /*9ac0*/  FMNMX.FTZ R173, R193, R173, !PT ;  /* 0x000000adc1ad7209 */ /* 0x000fe40007810000 */
[----:B------:R-:W-:Y:S02]  /*9ad0*/  FSEL R199, R18, -INF , P1 ;  /* 0xff80000012c77808 */ /* 0x000fe40000800000 */
[----:B------:R-:W-:Y:S02]  /*9ae0*/  FSEL R200, R19, -INF , P0 ;  /* 0xff80000013c87808 */ /* 0x000fe40000000000 */
[----:B------:R-:W-:Y:S02]  /*9af0*/  FMNMX.FTZ R3, R196, R3, !PT ;  /* 0x00000003c4037209 */ /* 0x000fe40007810000 */
[C---:B------:R-:W-:Y:S02]  /*9b00*/  ISETP.GT.AND P1, PT, R2.reuse, 0x20, PT ;  /* 0x000000200200780c */ /* 0x040fe40003f24270 */
[----:B------:R-:W-:Y:S02]  /*9b10*/  ISETP.GT.AND P0, PT, R2, 0x21, PT ;  /* 0x000000210200780c */ /* 0x000fe40003f04270 */
[----:B------:R-:W-:Y:S02]  /*9b20*/  FMNMX.FTZ R173, R194, R173, !PT ;  /* 0x000000adc2ad7209 */ /* 0x000fe40007810000 */
[----:B------:R-:W-:Y:S02]  /*9b30*/  FSEL R202, R20, -INF , P1 ;  /* 0xff80000014ca7808 */ /* 0x000fe40000800000 */
[C---:B------:R-:W-:Y:S02]  /*9b40*/  ISETP.GT.AND P1, PT, R0.reuse, 0x20, PT ;  /* 0x000000200000780c */ /* 0x040fe40003f24270 */
[----:B------:R-:W-:Y:S02]  /*9b50*/  FSEL R203, R21, -INF , P0 ;  /* 0xff80000015cb7808 */ /* 0x000fe40000000000 */
[----:B------:R-:W-:Y:S02]  /*9b60*/  ISETP.GT.AND P0, PT, R0, 0x21, PT ;  /* 0x000000210000780c */ /* 0x000fe40003f04270 */
[----:B------:R-:W-:Y:S02]  /*9b70*/  FMNMX.FTZ R3, R199, R3, !PT ;  /* 0x00000003c7037209 */ /* 0x000fe40007810000 */
        /* <DEDUP_REMOVED lines=8> */
[----:B------:R-:W-:Y:S02]  /*9c00*/  ISETP.GT.AND P1, PT, R0, 0x28, PT ;  /* 0x000000280000780c */ /* 0x000fe40003f24270 */
[----:B------:R-:W-:Y:S02]  /*9c10*/  FSEL R207, R25, -INF , P0 ;  /* 0xff80000019cf7808 */ /* 0x000fe40000000000 */
[----:B------:R-:W-:Y:S02]  /*9c20*/  FMNMX.FTZ R3, R204, R3, !PT ;  /* 0x00000003cc037209 */ /* 0x000fe40007810000 */
[----:B------:R-:W-:Y:S02]  /*9c30*/  ISETP.GT.AND P0, PT, R0, 0x29, PT ;  /* 0x000000290000780c */ /* 0x000fe40003f04270 */
[----:B------:R-:W-:Y:S02]  /*9c40*/  FMNMX.FTZ R173, R202, R173, !PT ;  /* 0x000000adcaad7209 */ /* 0x000fe40007810000 */
[----:B------:R-:W-:Y:S02]  /*9c50*/  FSEL R208, R26, -INF , P1 ;  /* 0xff8000001ad07808 */ /* 0x000fe40000800000 */
[----:B------:R-:W-:Y:S02]  /*9c60*/  FMNMX.FTZ R3, R205, R3, !PT ;  /* 0x00000003cd037209 */ /* 0x000fe40007810000 */
[----:B------:R-:W-:Y:S02]  /*9c70*/  FSEL R209, R27, -INF , P0 ;  /* 0xff8000001bd17808 */ /* 0x000fe40000000000 */
[C---:B------:R-:W-:Y:S02]  /*9c80*/  ISETP.GT.AND P1, PT, R2.reuse, 0x30, PT ;  /* 0x000000300200780c */ /* 0x040fe40003f24270 */
[----:B------:R-:W-:Y:S02]  /*9c90*/  ISETP.GT.AND P0, PT, R2, 0x31, PT ;  /* 0x000000310200780c */ /* 0x000fe40003f04270 */
[----:B------:R-:W-:Y:S02]  /*9ca0*/  FMNMX.FTZ R173, R203, R173, !PT ;  /* 0x000000adcbad7209 */ /* 0x000fe40007810000 */
[----:B------:R-:W-:Y:S02]  /*9cb0*/  FMNMX.FTZ R3, R208, R3, !PT ;  /* 0x00000003d0037209 */ /* 0x000fe40007810000 */
[----:B------:R-:W-:Y:S02]  /*9cc0*/  FSEL R211, R28, -INF , P1 ;  /* 0xff8000001cd37808 */ /* 0x000fe40000800000 */
[----:B------:R-:W-:Y:S02]  /*9cd0*/  FSEL R29, R29, -INF , P0 ;  /* 0xff8000001d1d7808 */ /* 0x000fe40000000000 */
[C---:B------:R-:W-:Y:S02]  /*9ce0*/  ISETP.GT.AND P1, PT, R0.reuse, 0x30, PT ;  /* 0x000000300000780c */ /* 0x040fe40003f24270 */
[----:B------:R-:W-:Y:S02]  /*9cf0*/  ISETP.GT.AND P0, PT, R0, 0x31, PT ;  /* 0x000000310000780c */ /* 0x000fe40003f04270 */
[----:B------:R-:W-:Y:S02]  /*9d00*/  FMNMX.FTZ R173, R206, R173, !PT ;  /* 0x000000adcead7209 */ /* 0x000fe40007810000 */
[----:B------:R-:W-:Y:S02]  /*9d10*/  FSEL R30, R30, -INF , P1 ;  /* 0xff8000001e1e7808 */ /* 0x000fe40000800000 */
[----:B------:R-:W-:Y:S02]  /*9d20*/  FSEL R31, R31, -INF , P0 ;  /* 0xff8000001f1f7808 */ /* 0x000fe40000000000 */
[----:B------:R-:W-:Y:S02]  /*9d30*/  ISETP.GT.AND P0, PT, R2, 0x38, PT ;  /* 0x000000380200780c */ /* 0x000fe40003f04270 */
[----:B------:R-:W-:Y:S02]  /*9d40*/  FMNMX.FTZ R3, R209, R3, !PT ;  /* 0x00000003d1037209 */ /* 0x000fe40007810000 */
[----:B------:R-:W-:Y:S02]  /*9d50*/  FMNMX.FTZ R173, R207, R173, !PT ;  /* 0x000000adcfad7209 */ /* 0x000fe40007810000 */
[----:B------:R-:W-:Y:S02]  /*9d60*/  FSEL R214, R32, -INF , P0 ;  /* 0xff80000020d67808 */ /* 0x000fe40000000000 */
[----:B------:R-:W-:Y:S02]  /*9d70*/  FMNMX.FTZ R3, R30, R3, !PT ;  /* 0x000000031e037209 */ /* 0x000fe40007810000 */
        /* <DEDUP_REMOVED lines=16> */
[----:B------:R-:W-:Y:S02]  /*9e80*/  ISETP.GT.AND P0, PT, R2, 0x48, PT ;  /* 0x000000480200780c */ /* 0x000fe40003f04270 */
[----:B------:R-:W-:Y:S02]  /*9e90*/  FMNMX.FTZ R173, R213, R173, !PT ;  /* 0x000000add5ad7209 */ /* 0x000fe40007810000 */
[----:B------:R-:W-:Y:S02]  /*9ea0*/  FSEL R40, R40, -INF , P0 ;  /* 0xff80000028287808 */ /* 0x000fe40000000000 */
[----:B------:R-:W-:Y:S02]  /*9eb0*/  ISETP.GT.AND P0, PT, R0, 0x49, PT ;  /* 0x000000490000780c */ /* 0x000fe40003f04270 */
[----:B------:R-:W-:Y:S02]  /*9ec0*/  FMNMX.FTZ R3, R38, R3, !PT ;  /* 0x0000000326037209 */ /* 0x000fe40007810000 */
[----:B------:R-:W-:Y:S02]  /*9ed0*/  ISETP.GT.AND P1, PT, R0, 0x48, PT ;  /* 0x000000480000780c */ /* 0x000fe40003f24270 */
        /* <DEDUP_REMOVED lines=14> */
[----:B------:R-:W-:Y:S02]  /*9fc0*/  FSEL R212, R48, -INF , P1 ;  /* 0xff80000030d47808 */ /* 0x000fe40000800000 */
[----:B------:R-:W-:Y:S02]  /*9fd0*/  ISETP.GT.AND P0, PT, R0, 0x51, PT ;  /* 0x000000510000780c */ /* 0x000fe40003f04270 */
        /* <DEDUP_REMOVED lines=8> */
[----:B------:R-:W-:Y:S02]  /*a060*/  ISETP.GT.AND P0, PT, R0, 0x59, PT ;  /* 0x000000590000780c */ /* 0x000fe40003f04270 */
[----:B------:R-:W-:Y:S02]  /*a070*/  FSEL R50, R50, -INF , P1 ;  /* 0xff80000032327808 */ /* 0x000fe40000800000 */
[----:B------:R-:W-:Y:S02]  /*a080*/  FMNMX.FTZ R0, R47, R2, !PT ;  /* 0x000000022f007209 */ /* 0x000fe40007810000 */
[----:B------:R-:W-:Y:S02]  /*a090*/  FMNMX.FTZ R173, R45, R173, !PT ;  /* 0x000000ad2dad7209 */ /* 0x000fe40007810000 */
[----:B------:R-:W-:Y:S02]  /*a0a0*/  FSEL R174, R51, -INF , P0 ;  /* 0xff80000033ae7808 */ /* 0x000fe40000000000 */
[----:B------:R-:W-:Y:S02]  /*a0b0*/  FMNMX.FTZ R0, R50, R0, !PT ;  /* 0x0000000032007209 */ /* 0x000fe40007810000 */
[----:B------:R-:W-:Y:S02]  /*a0c0*/  FMNMX.FTZ R173, R212, R173, !PT ;  /* 0x000000add4ad7209 */ /* 0x000fe40007810000 */
[----:B------:R-:W-:Y:S02]  /*a0d0*/  FMNMX.FTZ R0, R174, R0, !PT ;  /* 0x00000000ae007209 */ /* 0x000fe40007810000 */
[----:B------:R-:W-:Y:S03]  /*a0e0*/  FMNMX.FTZ R173, R210, R173, !PT ;  /* 0x000000add2ad7209 */ /* 0x000fe60007810000 */
[----:B------:R-:W1:Y:S06]  /*a0f0*/  SHFL.BFLY PT, R2, R0, 0x2, 0x1f ;  /* 0x0c401f0000027f89 */ /* 0x000e6c00000e0000 */
[----:B------:R-:W1:Y:S02]  /*a100*/  SHFL.BFLY PT, R3, R173, 0x2, 0x1f ;  /* 0x0c401f00ad037f89 */ /* 0x000e6400000e0000 */
[----:B-1----:R-:W-:Y:S02]  /*a110*/  FMNMX.FTZ R0, R0, R2, !PT ;  /* 0x0000000200007209 */ /* 0x002fe40007810000 */
[----:B------:R-:W-:Y:S03]  /*a120*/  FMNMX.FTZ R173, R173, R3, !PT ;  /* 0x00000003adad7209 */ /* 0x000fe60007810000 */
[----:B------:R-:W1:Y:S01]  /*a130*/  SHFL.BFLY PT, R3, R0, 0x1, 0x1f ;  /* 0x0c201f0000037f89 */ /* 0x000e6200000e0000 */
[----:B--2---:R-:W-:Y:S05]  /*a140*/  @P2 MOV R7, R191 ;  /* 0x000000bf00072202 */ /* 0x004fea0000000f00 */
[----:B------:R-:W2:Y:S01]  /*a150*/  SHFL.BFLY PT, R4, R173, 0x1, 0x1f ;  /* 0x0c201f00ad047f89 */ /* 0x000ea200000e0000 */
[----:B-1----:R-:W-:Y:S04]  /*a160*/  FMNMX.FTZ R172, R0, R3, !PT ;  /* 0x0000000300ac7209 */ /* 0x002fe80007810000 */
[----:B------:R-:W-:Y:S02]  /*a170*/  FSETP.NEU.FTZ.AND P0, PT, R172, -INF , PT ;  /* 0xff800000ac00780b */ /* 0x000fe40003f1d000 */
[----:B--2---:R-:W-:Y:S01]  /*a180*/  FMNMX.FTZ R173, R173, R4, !PT ;  /* 0x00000004adad7209 */ /* 0x004fe20007810000 */
[----:B------:R-:W-:Y:S01]  /*a190*/  @P2 IMAD.WIDE.U32 R4, R252, c[0x0][0x1e0], RZ ;  /* 0x00007800fc042a25 */ /* 0x000fe200078e00ff */
[----:B------:R-:W-:Y:S02]  /*a1a0*/  FSEL R0, R172, RZ, P0 ;  /* 0x000000ffac007208 */ /* 0x000fe40000000000 */
[C---:B------:R-:W-:Y:S03]  /*a1b0*/  FSETP.NEU.FTZ.AND P1, PT, R173.reuse, -INF , PT ;  /* 0xff800000ad00780b */ /* 0x040fe60003f3d000 */
[----:B------:R-:W-:Y:S01]  /*a1c0*/  FADD.FTZ R3, -R0, R176 ;  /* 0x000000b000037221 */ /* 0x000fe20000010100 */
[----:B------:R-:W-:Y:S01]  /*a1d0*/  FSEL R2, R173, RZ, P1 ;  /* 0x000000ffad027208 */ /* 0x000fe20000800000 */
[----:B------:R-:W-:Y:S02]  /*a1e0*/  @P2 IMAD R0, R252, c[0x0][0x1e4], R6 ;  /* 0x00007900fc002a24 */ /* 0x000fe400078e0206 */
[----:B---3--:R-:W-:Y:S02]  /*a1f0*/  @P2 IMAD.MOV.U32 R6, RZ, RZ, R8 ;  /* 0x000000ffff062224 */ /* 0x008fe400078e0008 */
[----:B------:R-:W-:Y:S01]  /*a200*/  FADD.FTZ R2, -R2, R175 ;  /* 0x000000af02027221 */ /* 0x000fe20000010100 */
[----:B------:R-:W-:Y:S01]  /*a210*/  @P2 IADD3 R0, R5, R0, RZ ;  /* 0x0000000005002210 */ /* 0x000fe20007ffe0ff */
[----:B------:R-:W-:Y:S04]  /*a220*/  @P2 IMAD.WIDE.U32 R6, R4, 0x60, R6 ;  /* 0x0000006004062825 */ /* 0x000fe800078e0006 */
[----:B------:R-:W-:Y:S02]  /*a230*/  @P2 IMAD R0, R0, 0x60, RZ ;  /* 0x0000006000002824 */ /* 0x000fe400078e02ff */
[----:B------:R-:W-:Y:S02]  /*a240*/  FMUL.FTZ R175, R173, c[0x0][0x2d0] ;  /* 0x0000b400adaf7a20 */ /* 0x000fe40000410000 */
[----:B------:R-:W-:Y:S01]  /*a250*/  FMUL.FTZ R176, R172, c[0x0][0x2d0] ;  /* 0x0000b400acb07a20 */ /* 0x000fe20000410000 */
[----:B------:R-:W-:Y:S02]  /*a260*/  @P2 IADD3 R0, R7, R0, RZ ;  /* 0x0000000007002210 */ /* 0x000fe40007ffe0ff */
[----:B------:R-:W-:Y:S02]  /*a270*/  FSEL R175, R175, RZ, P1 ;  /* 0x000000ffafaf7208 */ /* 0x000fe40000800000 */
[C---:B------:R-:W-:Y:S01]  /*a280*/  @P2 SHF.L.U64.HI R0, R6.reuse, 0x1, R0 ;  /* 0x0000000106002819 */ /* 0x040fe20000010200 */
[----:B------:R-:W-:Y:S01]  /*a290*/  @P2 IMAD.SHL.U32 R6, R6, 0x2, RZ ;  /* 0x0000000206062824 */ /* 0x000fe200078e00ff */
[----:B------:R-:W-:Y:S01]  /*a2a0*/  FSEL R176, R176, RZ, P0 ;  /* 0x000000ffb0b07208 */ /* 0x000fe20000000000 */
[--C-:B------:R-:W-:Y:S03]  /*a2b0*/  FFMA.FTZ R190, R190, c[0x0][0x2d0], -R175.reuse ;  /* 0x0000b400bebe7a23 */ /* 0x100fe600000108af */
[C---:B------:R-:W-:Y:S02]  /*a2c0*/  @P2 IADD3 R4, P3, R6.reuse, c[0x0][0x1c8], RZ ;  /* 0x0000720006042a10 */ /* 0x040fe40007f7e0ff */
[----:B------:R-:W-:Y:S01]  /*a2d0*/  @P2 IADD3 R8, P4, R6, 0x80, RZ ;  /* 0x0000008006082810 */ /* 0x000fe20007f9e0ff */
[----:B------:R-:W-:Y:S01]  /*a2e0*/  MUFU.EX2 R190, R190 ;  /* 0x000000be00be7308 */ /* 0x000fe20000000800 */
        /* <DEDUP_REMOVED lines=18> */
[----:B------:R3:W-:Y:S01]  /*a410*/  @P2 LDGSTS.E.BYPASS.LTC128B.128 [R251+0x15100], [R6.64], !P6 ;  /* 0x1510000006fb2fae */ /* 0x0007e2000f101d48 */
[----:B------:R1:W-:Y:S02]  /*a420*/  MUFU.EX2 R178, R0 ;  /* 0x0000000000b27308 */ /* 0x0003e40000000800 */
[--C-:B-1----:R-:W-:Y:S01]  /*a430*/  FFMA.FTZ R0, R177, c[0x0][0x2d0], -R176.reuse ;  /* 0x0000b400b1007a23 */ /* 0x102fe200000108b0 */
[----:B---3--:R-:W-:Y:S02]  /*a440*/  @P2 MOV R6, c[0x0][0x1e0] ;  /* 0x0000780000062a02 */ /* 0x008fe40000000f00 */
[----:B------:R-:W-:Y:S05]  /*a450*/  @P2 MOV R7, 0x6 ;  /* 0x0000000600072802 */ /* 0x000fea0000000f00 */
[----:B------:R1:W-:Y:S01]  /*a460*/  MUFU.EX2 R191, R0 ;  /* 0x0000000000bf7308 */ /* 0x0003e20000000800 */
[C---:B------:R-:W-:Y:S01]  /*a470*/  @P2 SHF.L.U64.HI R7, R6.reuse, R7, c[0x0][0x1e4] ;  /* 0x0000790006072619 */ /* 0x040fe20000010207 */
[----:B------:R-:W-:Y:S05]  /*a480*/  @P2 IMAD.SHL.U32 R6, R6, 0x40, RZ ;  /* 0x0000004006062824 */ /* 0x000fea00078e00ff */
[----:B------:R-:W-:Y:S04]  /*a490*/  @P2 IADD3 R4, P3, R4, R6, RZ ;  /* 0x0000000604042210 */ /* 0x000fe80007f7e0ff */
[C---:B------:R-:W-:Y:S02]  /*a4a0*/  @P2 IADD3.X R5, R7.reuse, R5, RZ, P3, !PT ;  /* 0x0000000507052210 */ /* 0x040fe40001ffe4ff */
[----:B------:R-:W-:Y:S02]  /*a4b0*/  LOP3.LUT P3, RZ, R220, 0x2, RZ, 0xc0, !PT ;  /* 0x00000002dcff7812 */ /* 0x000fe4000786c0ff */
[----:B------:R-:W3:Y:S01]  /*a4c0*/  LDL.LU R220, [R1+0x98] ;  /* 0x0000980001dc7983 */ /* 0x000ee20000300800 */
[----:B------:R-:W-:Y:S04]  /*a4d0*/  @P2 IADD3 R6, P0, R6, R4, RZ ;  /* 0x0000000406062210 */ /* 0x000fe80007f1e0ff */
[----:B------:R-:W-:Y:S01]  /*a4e0*/  @P2 IADD3.X R7, R7, R5, RZ, P0, !PT ;  /* 0x0000000507072210 */ /* 0x000fe200007fe4ff */
[----:B------:R2:W-:Y:S01]  /*a4f0*/  @P2 LDGSTS.E.BYPASS.LTC128B.128 [R251+0xd100], [R4.64], !P5 ;  /* 0x0d10000004fb2fae */ /* 0x0005e2000e901d48 */
[--C-:B-1----:R-:W-:Y:S04]  /*a500*/  FFMA.FTZ R0, R179, c[0x0][0x2d0], -R175.reuse ;  /* 0x0000b400b3007a23 */ /* 0x102fe800000108af */
[----:B------:R1:W-:Y:S01]  /*a510*/  MUFU.EX2 R177, R0 ;  /* 0x0000000000b17308 */ /* 0x0003e20000000800 */
[----:B------:R2:W-:Y:S06]  /*a520*/  @P2 LDGSTS.E.BYPASS.LTC128B.128 [R251+0x10100], [R4.64+0x80], !P3 ;  /* 0x1010008004fb2fae */ /* 0x0005ec000d901d48 */
[----:B------:R2:W-:Y:S06]  /*a530*/  @P2 LDGSTS.E.BYPASS.LTC128B.128 [R251+0x13100], [R4.64+0x100], !P4 ;  /* 0x1310010004fb2fae */ /* 0x0005ec000e101d48 */
[----:B------:R2:W-:Y:S06]  /*a540*/  @P2 LDGSTS.E.BYPASS.LTC128B.128 [R251+0x16100], [R4.64+0x180], !P6 ;  /* 0x1610018004fb2fae */ /* 0x0005ec000f101d48 */
[----:B------:R2:W-:Y:S01]  /*a550*/  @P2 LDGSTS.E.BYPASS.LTC128B.128 [R251+0xe100], [R6.64], !P5 ;  /* 0x0e10000006fb2fae */ /* 0x0005e2000e901d48 */
[----:B-1----:R-:W-:Y:S05]  /*a560*/  FMUL.FTZ R0, R2, c[0x0][0x2d0] ;  /* 0x0000b40002007a20 */ /* 0x002fea0000410000 */
[----:B------:R1:W-:Y:S01]  /*a570*/  @P2 LDGSTS.E.BYPASS.LTC128B.128 [R251+0x11100], [R6.64+0x80], !P3 ;  /* 0x1110008006fb2fae */ /* 0x0003e2000d901d48 */
[----:B------:R-:W-:Y:S04]  /*a580*/  FFMA.FTZ R2, R188, c[0x0][0x2d0], -R176 ;  /* 0x0000b400bc027a23 */ /* 0x000fe800000108b0 */
[----:B------:R1:W-:Y:S01]  /*a590*/  MUFU.EX2 R188, R2 ;  /* 0x0000000200bc7308 */ /* 0x0003e20000000800 */
[----:B------:R2:W-:Y:S06]  /*a5a0*/  @P2 LDGSTS.E.BYPASS.LTC128B.128 [R251+0x14100], [R6.64+0x100], !P4 ;  /* 0x1410010006fb2fae */ /* 0x0005ec000e101d48 */
[----:B------:R2:W-:Y:S03]  /*a5b0*/  @P2 LDGSTS.E.BYPASS.LTC128B.128 [R251+0x17100], [R6.64+0x180], !P6 ;  /* 0x1710018006fb2fae */ /* 0x0005e6000f101d48 */
[----:B------:R-:W2:Y:S03]  /*a5c0*/  MUFU.EX2 R0, R0 ;  /* 0x0000000000007308 */ /* 0x000ea60000000800 */
[----:B------:R-:W0:Y:S01]  /*a5d0*/  LDGDEPBAR ;  /* 0x00000000000079af */ /* 0x000e220000000000 */
[----:B-1----:R-:W-:Y:S01]  /*a5e0*/  FFMA.FTZ R2, R189, c[0x0][0x2d0], -R175 ;  /* 0x0000b400bd027a23 */ /* 0x002fe200000108af */
[----:B------:R-:W-:Y:S05]  /*a5f0*/  MOV R189, R38 ;  /* 0x0000002600bd7202 */ /* 0x000fea0000000f00 */
[----:B------:R1:W-:Y:S01]  /*a600*/  MUFU.EX2 R179, R2 ;  /* 0x0000000200b37308 */ /* 0x0003e20000000800 */
[C---:B--2---:R-:W-:Y:S01]  /*a610*/  FMUL.FTZ R20, R0.reuse, R140 ;  /* 0x0000008c00147220 */ /* 0x044fe20000410000 */
[----:B------:R-:W-:Y:S01]  /*a620*/  MOV R140, R40 ;  /* 0x00000028008c7202 */ /* 0x000fe20000000f00 */
[C---:B------:R-:W-:Y:S02]  /*a630*/  FMUL.FTZ R4, R0.reuse, R180 ;  /* 0x000000b400047220 */ /* 0x040fe40000410000 */
[C---:B------:R-:W-:Y:S01]  /*a640*/  FMUL.FTZ R5, R0.reuse, R181 ;  /* 0x000000b500057220 */ /* 0x040fe20000410000 */
[----:B------:R-:W-:Y:S01]  /*a650*/  MOV R181, R47 ;  /* 0x0000002f00b57202 */ /* 0x000fe20000000f00 */
[C---:B------:R-:W-:Y:S01]  /*a660*/  FMUL.FTZ R8, R0.reuse, R184 ;  /* 0x000000b800087220 */ /* 0x040fe20000410000 */
[----:B------:R-:W-:Y:S01]  /*a670*/  MOV R184, R46 ;  /* 0x0000002e00b87202 */ /* 0x000fe20000000f00 */
[C---:B------:R-:W-:Y:S02]  /*a680*/  FMUL.FTZ R9, R0.reuse, R185 ;  /* 0x000000b900097220 */ /* 0x040fe40000410000 */
[C---:B------:R-:W-:Y:S02]  /*a690*/  FMUL.FTZ R12, R0.reuse, R132 ;  /* 0x00000084000c7220 */ /* 0x040fe40000410000 */
[----:B------:R-:W-:Y:S02]  /*a6a0*/  IMAD.MOV.U32 R132, RZ, RZ, R29 ;  /* 0x000000ffff847224 */ /* 0x000fe400078e001d */
[C---:B------:R-:W-:Y:S01]  /*a6b0*/  FMUL.FTZ R13, R0.reuse, R133 ;  /* 0x00000085000d7220 */ /* 0x040fe20000410000 */
[----:B------:R-:W-:Y:S01]  /*a6c0*/  MOV R133, R30 ;  /* 0x0000001e00857202 */ /* 0x000fe20000000f00 */
[C---:B------:R-:W-:Y:S02]  /*a6d0*/  FMUL.FTZ R16, R0.reuse, R136 ;  /* 0x0000008800107220 */ /* 0x040fe40000410000 */
[----:B-1----:R-:W-:Y:S02]  /*a6e0*/  FMUL.FTZ R2, R3, c[0x0][0x2d0] ;  /* 0x0000b40003027a20 */ /* 0x002fe40000410000 */
[----:B------:R-:W-:Y:S02]  /*a6f0*/  IMAD.MOV.U32 R136, RZ, RZ, R36 ;  /* 0x000000ffff887224 */ /* 0x000fe400078e0024 */
[C---:B------:R-:W-:Y:S02]  /*a700*/  FMUL.FTZ R36, R0.reuse, R156 ;  /* 0x0000009c00247220 */ /* 0x040fe40000410000 */
[----:B------:R-:W1:Y:S01]  /*a710*/  MUFU.EX2 R2, R2 ;  /* 0x0000000200027308 */ /* 0x000e620000000800 */
[C---:B------:R-:W-:Y:S01]  /*a720*/  FMUL.FTZ R17, R0.reuse, R137 ;  /* 0x0000008900117220 */ /* 0x040fe20000410000 */
[----:B------:R-:W-:Y:S01]  /*a730*/  MOV R137, R37 ;  /* 0x0000002500897202 */ /* 0x000fe20000000f00 */
[C---:B------:R-:W-:Y:S01]  /*a740*/  FMUL.FTZ R21, R0.reuse, R141 ;  /* 0x0000008d00157220 */ /* 0x040fe20000410000 */
[----:B------:R-:W2:Y:S01]  /*a750*/  LDL.LU R156, [R1+0x8] ;  /* 0x00000800019c7983 */ /* 0x000ea20000300800 */
[----:B------:R-:W-:Y:S02]  /*a760*/  IMAD.MOV.U32 R141, RZ, RZ, R41 ;  /* 0x000000ffff8d7224 */ /* 0x000fe400078e0029 */
        /* <DEDUP_REMOVED lines=63> */
[----:B------:R-:W-:Y:S02]  /*ab60*/  FFMA.FTZ R0, R10, c[0x0][0x2d0], -R176 ;  /* 0x0000b4000a007a23 */ /* 0x000fe400000108b0 */
[C---:B-1----:R-:W-:Y:S02]  /*ab70*/  FMUL.FTZ R6, R2.reuse, R182 ;  /* 0x000000b602067220 */ /* 0x042fe40000410000 */
[----:B------:R-:W-:Y:S02]  /*ab80*/  IMAD.MOV.U32 R182, RZ, RZ, R140 ;  /* 0x000000ffffb67224 */ /* 0x000fe400078e008c */
[----:B------:R1:W-:Y:S01]  /*ab90*/  MUFU.EX2 R140, R0 ;  /* 0x00000000008c7308 */ /* 0x0003e20000000800 */
[C---:B------:R-:W-:Y:S02]  /*aba0*/  FMUL.FTZ R18, R2.reuse, R138 ;  /* 0x0000008a02127220 */ /* 0x040fe40000410000 */
[C---:B------:R-:W-:Y:S02]  /*abb0*/  FMUL.FTZ R19, R2.reuse, R139 ;  /* 0x0000008b02137220 */ /* 0x040fe40000410000 */
[C---:B------:R-:W-:Y:S01]  /*abc0*/  FMUL.FTZ R7, R2.reuse, R183 ;  /* 0x000000b702077220 */ /* 0x040fe20000410000 */
[----:B------:R-:W-:Y:S01]  /*abd0*/  MOV R183, R137 ;  /* 0x0000008900b77202 */ /* 0x000fe20000000f00 */
[C---:B------:R-:W-:Y:S01]  /*abe0*/  FMUL.FTZ R10, R2.reuse, R186 ;  /* 0x000000ba020a7220 */ /* 0x040fe20000410000 */
[----:B------:R-:W-:Y:S01]  /*abf0*/  MOV R186, R136 ;  /* 0x0000008800ba7202 */ /* 0x000fe20000000f00 */
[C---:B------:R-:W-:Y:S01]  /*ac00*/  FMUL.FTZ R27, R2.reuse, R147 ;  /* 0x00000093021b7220 */ /* 0x040fe20000410000 */
[----:B------:R-:W4:Y:S01]  /*ac10*/  LDSM.16.MT88.4 R136, [R217] ;  /* 0x00000000d988783b */ /* 0x000f220000004200 */
[----:B------:R-:W-:Y:S02]  /*ac20*/  IMAD.MOV.U32 R180, RZ, RZ, R50 ;  /* 0x000000ffffb47224 */ /* 0x000fe400078e0032 */
[C---:B------:R-:W-:Y:S02]  /*ac30*/  FMUL.FTZ R11, R2.reuse, R187 ;  /* 0x000000bb020b7220 */ /* 0x040fe40000410000 */
[----:B------:R-:W-:Y:S01]  /*ac40*/  FMUL.FTZ R14, R2, R134 ;  /* 0x00000086020e7220 */ /* 0x000fe20000410000 */
[----:B------:R-:W-:Y:S01]  /*ac50*/  F2FP.PACK_AB R134, R190, R179 ;  /* 0x000000b3be86723e */ /* 0x000fe200000000ff */
[C---:B------:R-:W-:Y:S02]  /*ac60*/  FMUL.FTZ R15, R2.reuse, R135 ;  /* 0x00000087020f7220 */ /* 0x040fe40000410000 */
[C---:B------:R-:W-:Y:S01]  /*ac70*/  FMUL.FTZ R50, R2.reuse, R170 ;  /* 0x000000aa02327220 */ /* 0x040fe20000410000 */
[----:B------:R-:W-:Y:S01]  /*ac80*/  MOV R170, R132 ;  /* 0x0000008400aa7202 */ /* 0x000fe20000000f00 */
[----:B------:R-:W-:Y:S01]  /*ac90*/  IMAD.MOV.U32 R187, RZ, RZ, R133 ;  /* 0x000000ffffbb7224 */ /* 0x000fe200078e0085 */
[----:B------:R-:W-:Y:S01]  /*aca0*/  F2FP.PACK_AB R132, R177, R178 ;  /* 0x000000b2b184723e */ /* 0x000fe200000000ff */
[----:B------:R-:W-:Y:S01]  /*acb0*/  FMUL.FTZ R22, R2, R142 ;  /* 0x0000008e02167220 */ /* 0x000fe20000410000 */
[----:B------:R-:W-:Y:S01]  /*acc0*/  F2FP.PACK_AB R133, R188, R191 ;  /* 0x000000bfbc85723e */ /* 0x000fe200000000ff */
[--C-:B-1----:R-:W-:Y:S02]  /*acd0*/  FFMA.FTZ R0, R192, c[0x0][0x2d0], -R176.reuse ;  /* 0x0000b400c0007a23 */ /* 0x102fe400000108b0 */
[C---:B------:R-:W-:Y:S02]  /*ace0*/  FMUL.FTZ R23, R2.reuse, R143 ;  /* 0x0000008f02177220 */ /* 0x040fe40000410000 */
[----:B------:R-:W1:Y:S01]  /*acf0*/  MUFU.EX2 R147, R0 ;  /* 0x0000000000937308 */ /* 0x000e620000000800 */
[C---:B------:R-:W-:Y:S02]  /*ad00*/  FMUL.FTZ R26, R2.reuse, R146 ;  /* 0x00000092021a7220 */ /* 0x040fe40000410000 */
[C---:B------:R-:W-:Y:S02]  /*ad10*/  FMUL.FTZ R30, R2.reuse, R150 ;  /* 0x00000096021e7220 */ /* 0x040fe40000410000 */
[----:B------:R-:W-:Y:S02]  /*ad20*/  IMAD.MOV.U32 R152, RZ, RZ, R31 ;  /* 0x000000ffff987224 */ /* 0x000fe400078e001f */
[C---:B------:R-:W-:Y:S02]  /*ad30*/  FMUL.FTZ R31, R2.reuse, R151 ;  /* 0x00000097021f7220 */ /* 0x040fe40000410000 */
[C---:B------:R-:W-:Y:S02]  /*ad40*/  FMUL.FTZ R34, R2.reuse, R154 ;  /* 0x0000009a02227220 */ /* 0x040fe40000410000 */
[C---:B------:R-:W-:Y:S02]  /*ad50*/  FMUL.FTZ R35, R2.reuse, R155 ;  /* 0x0000009b02237220 */ /* 0x040fe40000410000 */
[C---:B------:R-:W-:Y:S02]  /*ad60*/  FMUL.FTZ R38, R2.reuse, R158 ;  /* 0x0000009e02267220 */ /* 0x040fe40000410000 */
[C---:B------:R-:W-:Y:S02]  /*ad70*/  FMUL.FTZ R39, R2.reuse, R159 ;  /* 0x0000009f02277220 */ /* 0x040fe40000410000 */
[----:B------:R-:W-:Y:S02]  /*ad80*/  IMAD.MOV.U32 R185, RZ, RZ, R43 ;  /* 0x000000ffffb97224 */ /* 0x000fe400078e002b */
[C---:B------:R-:W-:Y:S02]  /*ad90*/  FMUL.FTZ R42, R2.reuse, R162 ;  /* 0x000000a2022a7220 */ /* 0x040fe40000410000 */
[C---:B------:R-:W-:Y:S02]  /*ada0*/  FMUL.FTZ R43, R2.reuse, R163 ;  /* 0x000000a3022b7220 */ /* 0x040fe40000410000 */
[C---:B------:R-:W-:Y:S01]  /*adb0*/  FMUL.FTZ R46, R2.reuse, R166 ;  /* 0x000000a6022e7220 */ /* 0x040fe20000410000 */
[----:B-1----:R-:W-:Y:S01]  /*adc0*/  F2FP.PACK_AB R135, R147, R140 ;  /* 0x0000008c9387723e */ /* 0x002fe200000000ff */
[C---:B------:R-:W-:Y:S01]  /*add0*/  FMUL.FTZ R51, R2.reuse, R171 ;  /* 0x000000ab02337220 */ /* 0x040fe20000410000 */
[----:B------:R-:W-:Y:S01]  /*ade0*/  MOV R166, R153 ;  /* 0x0000009900a67202 */ /* 0x000fe20000000f00 */
[--C-:B------:R-:W-:Y:S02]  /*adf0*/  FFMA.FTZ R149, R149, c[0x0][0x2d0], -R175.reuse ;  /* 0x0000b40095957a23 */ /* 0x100fe400000108af */
[C---:B------:R-:W-:Y:S02]  /*ae00*/  FMUL.FTZ R47, R2.reuse, R167 ;  /* 0x000000a7022f7220 */ /* 0x040fe40000410000 */
[C---:B----4-:R-:W-:Y:S05]  /*ae10*/  HMMA.16816.F32 R4, R132.reuse, R136, R4 ;  /* 0x000000888404723c */ /* 0x050fea0000001804 */
        /* <DEDUP_REMOVED lines=29> */
[----:B------:R-:W-:Y:S02]  /*aff0*/  FFMA.FTZ R0, R193, c[0x0][0x2d0], -R175 ;  /* 0x0000b400c1007a23 */ /* 0x000fe400000108af */
[C---:B------:R-:W-:Y:S02]  /*b000*/  FMUL.FTZ R102, R2.reuse, R102 ;  /* 0x0000006602667220 */ /* 0x040fe40000410000 */
[----:B------:R4:W-:Y:S02]  /*b010*/  MUFU.EX2 R146, R0 ;  /* 0x0000000000927308 */ /* 0x0009e40000000800 */
[C---:B------:R-:W-:Y:S02]  /*b020*/  FMUL.FTZ R103, R2.reuse, R103 ;  /* 0x0000006702677220 */ /* 0x040fe40000410000 */
        /* <DEDUP_REMOVED lines=8> */
[C---:B------:R-:W-:Y:S02]  /*b0b0*/  FMUL.FTZ R119, R2.reuse, R119 ;  /* 0x0000007702777220 */ /* 0x040fe40000410000 */
[----:B------:R-:W-:Y:S02]  /*b0c0*/  FMUL.FTZ R122, R2, R122 ;  /* 0x0000007a027a7220 */ /* 0x000fe40000410000 */
[----:B----4-:R-:W-:Y:S02]  /*b0d0*/  FFMA.FTZ R0, R194, c[0x0][0x2d0], -R175 ;  /* 0x0000b400c2007a23 */ /* 0x010fe400000108af */
[C---:B------:R-:W-:Y:S02]  /*b0e0*/  FMUL.FTZ R123, R2.reuse, R123 ;  /* 0x0000007b027b7220 */ /* 0x040fe40000410000 */
[----:B------:R4:W-:Y:S01]  /*b0f0*/  MUFU.EX2 R145, R0 ;  /* 0x0000000000917308 */ /* 0x0009e20000000800 */
[C---:B------:R-:W-:Y:S01]  /*b100*/  FMUL.FTZ R126, R2.reuse, R126 ;  /* 0x0000007e027e7220 */ /* 0x040fe20000410000 */
[C---:B-1----:R-:W-:Y:S03]  /*b110*/  HMMA.16816.F32 R20, R132.reuse, R136, R20 ;  /* 0x000000888414723c */ /* 0x042fe60000001814 */
[C---:B------:R-:W-:Y:S02]  /*b120*/  FMUL.FTZ R127, R2.reuse, R127 ;  /* 0x0000007f027f7220 */ /* 0x040fe40000410000 */
[C---:B------:R-:W-:Y:S02]  /*b130*/  FMUL.FTZ R130, R2.reuse, R130 ;  /* 0x0000008202827220 */ /* 0x040fe40000410000 */
[C---:B------:R-:W-:Y:S01]  /*b140*/  FMUL.FTZ R131, R2.reuse, R131 ;  /* 0x0000008302837220 */ /* 0x040fe20000410000 */
[C---:B------:R-:W-:Y:S01]  /*b150*/  HMMA.16816.F32 R24, R132.reuse, R138, R24 ;  /* 0x0000008a8418723c */ /* 0x040fe20000001818 */
[----:B---3--:R-:W1:Y:S03]  /*b160*/  LDSM.16.MT88.4 R136, [R220] ;  /* 0x00000000dc88783b */ /* 0x008e660000004200 */
[----:B------:R-:W-:Y:S02]  /*b170*/  FADD.FTZ R177, R177, R3 ;  /* 0x00000003b1b17221 */ /* 0x000fe40000010000 */
[----:B------:R-:W-:Y:S02]  /*b180*/  FFMA.FTZ R3, R199, c[0x0][0x2d0], -R176 ;  /* 0x0000b400c7037a23 */ /* 0x000fe400000108b0 */
[----:B------:R-:W-:Y:S02]  /*b190*/  IMAD.MOV.U32 R167, RZ, RZ, R152 ;  /* 0x000000ffffa77224 */ /* 0x000fe400078e0098 */
[----:B------:R3:W-:Y:S02]  /*b1a0*/  MUFU.EX2 R152, R3 ;  /* 0x0000000300987308 */ /* 0x0007e40000000800 */
[----:B----4-:R-:W-:Y:S02]  /*b1b0*/  FFMA.FTZ R0, R195, c[0x0][0x2d0], -R176 ;  /* 0x0000b400c3007a23 */ /* 0x010fe400000108b0 */
[----:B--2---:R-:W-:Y:S06]  /*b1c0*/  FFMA.FTZ R2, R2, R156, R191 ;  /* 0x0000009c02027223 */ /* 0x004fec00000100bf */
[----:B------:R2:W4:Y:S01]  /*b1d0*/  MUFU.EX2 R144, R0 ;  /* 0x0000000000907308 */ /* 0x0005220000000800 */
[----:B------:R-:W-:Y:S04]  /*b1e0*/  FADD.FTZ R2, R188, R2 ;  /* 0x00000002bc027221 */ /* 0x000fe80000010000 */
[----:B------:R-:W-:Y:S02]  /*b1f0*/  FADD.FTZ R2, R140, R2 ;  /* 0x000000028c027221 */ /* 0x000fe40000010000 */
[----:B------:R-:W-:Y:S02]  /*b200*/  LDSM.16.MT88.4 R140, [R218+0x1000] ;  /* 0x00100000da8c783b */ /* 0x000fe40000004200 */
[----:B------:R-:W-:Y:S02]  /*b210*/  FADD.FTZ R2, R147, R2 ;  /* 0x0000000293027221 */ /* 0x000fe40000010000 */
[--C-:B---3--:R-:W-:Y:S02]  /*b220*/  FFMA.FTZ R3, R208, c[0x0][0x2d0], -R176.reuse ;  /* 0x0000b400d0037a23 */ /* 0x108fe400000108b0 */
[----:B------:R-:W3:Y:S02]  /*b230*/  LDL R208, [R1+0x10] ;  /* 0x0000100001d07983 */ /* 0x000ee40000100800 */
[----:B------:R4:W-:Y:S01]  /*b240*/  MUFU.EX2 R159, R3 ;  /* 0x00000003009f7308 */ /* 0x0009e20000000800 */
[C---:B-1----:R-:W-:Y:S03]  /*b250*/  HMMA.16816.F32 R28, R132.reuse, R136, R28 ;  /* 0x00000088841c723c */ /* 0x042fe6000000181c */
[----:B--2---:R-:W-:Y:S06]  /*b260*/  FFMA.FTZ R0, R196, c[0x0][0x2d0], -R176 ;  /* 0x0000b400c4007a23 */ /* 0x004fec00000108b0 */
[----:B------:R-:W-:Y:S01]  /*b270*/  MUFU.EX2 R196, R149 ;  /* 0x0000009500c47308 */ /* 0x000fe20000000800 */
[C---:B------:R-:W-:Y:S01]  /*b280*/  HMMA.16816.F32 R32, R132.reuse, R138, R32 ;  /* 0x0000008a8420723c */ /* 0x040fe20000001820 */
[----:B------:R-:W1:Y:S08]  /*b290*/  LDSM.16.MT88.4 R136, [R217+0x3000] ;  /* 0x00300000d988783b */ /* 0x000e700000004200 */
[----:B------:R2:W-:Y:S03]  /*b2a0*/  MUFU.EX2 R148, R0 ;  /* 0x0000000000947308 */ /* 0x0005e60000000800 */
[----:B----4-:R-:W-:Y:S02]  /*b2b0*/  FADD.FTZ R3, R144, R2 ;  /* 0x0000000290037221 */ /* 0x010fe40000010000 */
[--C-:B------:R-:W-:Y:S02]  /*b2c0*/  FFMA.FTZ R2, R170, c[0x0][0x2d0], -R175.reuse ;  /* 0x0000b400aa027a23 */ /* 0x100fe400000108af */
[--C-:B--2---:R-:W-:Y:S04]  /*b2d0*/  FFMA.FTZ R0, R197, c[0x0][0x2d0], -R175.reuse ;  /* 0x0000b400c5007a23 */ /* 0x104fe800000108af */
[----:B------:R2:W4:Y:S01]  /*b2e0*/  MUFU.EX2 R151, R0 ;  /* 0x0000000000977308 */ /* 0x0005220000000800 */
[C---:B-1----:R-:W-:Y:S08]  /*b2f0*/  HMMA.16816.F32 R36, R132.reuse, R136, R36 ;  /* 0x000000888424723c */ /* 0x042ff00000001824 */
[C---:B------:R-:W-:Y:S01]  /*b300*/  HMMA.16816.F32 R40, R132.reuse, R138, R40 ;  /* 0x0000008a8428723c */ /* 0x040fe20000001828 */
[----:B------:R-:W1:Y:S03]  /*b310*/  LDSM.16.MT88.4 R136, [R218+0x3000] ;  /* 0x00300000da88783b */ /* 0x000e660000004200 */
[----:B--2---:R-:W-:Y:S04]  /*b320*/  FFMA.FTZ R0, R198, c[0x0][0x2d0], -R175 ;  /* 0x0000b400c6007a23 */ /* 0x004fe800000108af */
[----:B------:R2:W1:Y:S04]  /*b330*/  MUFU.EX2 R156, R0 ;  /* 0x00000000009c7308 */ /* 0x0004680000000800 */
[----:B--2---:R-:W-:Y:S01]  /*b340*/  FFMA.FTZ R0, R200, c[0x0][0x2d0], -R176 ;  /* 0x0000b400c8007a23 */ /* 0x004fe200000108b0 */
[C---:B-1----:R-:W-:Y:S05]  /*b350*/  HMMA.16816.F32 R44, R132.reuse, R136, R44 ;  /* 0x00000088842c723c */ /* 0x042fea000000182c */
[----:B------:R1:W-:Y:S03]  /*b360*/  MUFU.EX2 R155, R0 ;  /* 0x00000000009b7308 */ /* 0x0003e60000000800 */
[C---:B------:R-:W-:Y:S01]  /*b370*/  HMMA.16816.F32 R48, R132.reuse, R138, R48 ;  /* 0x0000008a8430723c */ /* 0x040fe20000001830 */
[----:B------:R-:W2:Y:S03]  /*b380*/  LDSM.16.MT88.4 R136, [R221+0x3000] ;  /* 0x00300000dd88783b */ /* 0x000ea60000004200 */
[----:B-1----:R-:W-:Y:S04]  /*b390*/  FADD.FTZ R0, R179, R177 ;  /* 0x000000b1b3007221 */ /* 0x002fe80000010000 */
[----:B------:R-:W-:Y:S04]  /*b3a0*/  FADD.FTZ R190, R190, R0 ;  /* 0x00000000bebe7221 */ /* 0x000fe80000010000 */
[--C-:B------:R-:W-:Y:S04]  /*b3b0*/  FFMA.FTZ R0, R202, c[0x0][0x2d0], -R175.reuse ;  /* 0x0000b400ca007a23 */ /* 0x100fe800000108af */
[----:B------:R1:W1:Y:S01]  /*b3c0*/  MUFU.EX2 R154, R0 ;  /* 0x00000000009a7308 */ /* 0x0002620000000800 */
[C---:B--2---:R-:W-:Y:S08]  /*b3d0*/  HMMA.16816.F32 R52, R132.reuse, R136, R52 ;  /* 0x000000888434723c */ /* 0x044ff00000001834 */
[C---:B------:R-:W-:Y:S01]  /*b3e0*/  HMMA.16816.F32 R56, R132.reuse, R138, R56 ;  /* 0x0000008a8438723c */ /* 0x040fe20000001838 */
[----:B------:R-:W2:Y:S03]  /*b3f0*/  LDSM.16.MT88.4 R136, [R220+0x3000] ;  /* 0x00300000dc88783b */ /* 0x000ea60000004200 */
[--C-:B-1----:R-:W-:Y:S04]  /*b400*/  FFMA.FTZ R0, R203, c[0x0][0x2d0], -R175.reuse ;  /* 0x0000b400cb007a23 */ /* 0x102fe800000108af */
[----:B------:R1:W1:Y:S04]  /*b410*/  MUFU.EX2 R163, R0 ;  /* 0x0000000000a37308 */ /* 0x0002680000000800 */
[--C-:B-1----:R-:W-:Y:S06]  /*b420*/  FFMA.FTZ R0, R204, c[0x0][0x2d0], -R176.reuse ;  /* 0x0000b400cc007a23 */ /* 0x102fec00000108b0 */
[----:B------:R1:W-:Y:S01]  /*b430*/  MUFU.EX2 R153, R0 ;  /* 0x0000000000997308 */ /* 0x0003e20000000800 */
[C---:B--2---:R-:W-:Y:S08]  /*b440*/  HMMA.16816.F32 R60, R132.reuse, R136, R60 ;  /* 0x00000088843c723c */ /* 0x044ff0000000183c */
[C---:B------:R-:W-:Y:S01]  /*b450*/  HMMA.16816.F32 R64, R132.reuse, R138, R64 ;  /* 0x0000008a8440723c */ /* 0x040fe20000001840 */
[----:B------:R-:W2:Y:S03]  /*b460*/  LDSM.16.MT88.4 R136, [R217+0x6000] ;  /* 0x00600000d988783b */ /* 0x000ea60000004200 */
[----:B-1----:R-:W-:Y:S04]  /*b470*/  FFMA.FTZ R0, R205, c[0x0][0x2d0], -R176 ;  /* 0x0000b400cd007a23 */ /* 0x002fe800000108b0 */
[----:B------:R1:W-:Y:S04]  /*b480*/  MUFU.EX2 R161, R0 ;  /* 0x0000000000a17308 */ /* 0x0003e80000000800 */
[--C-:B-1----:R-:W-:Y:S01]  /*b490*/  FFMA.FTZ R0, R206, c[0x0][0x2d0], -R175.reuse ;  /* 0x0000b400ce007a23 */ /* 0x102fe200000108af */
[C---:B--2---:R-:W-:Y:S05]  /*b4a0*/  HMMA.16816.F32 R68, R132.reuse, R136, R68 ;  /* 0x000000888444723c */ /* 0x044fea0000001844 */
[----:B------:R-:W-:Y:S03]  /*b4b0*/  MUFU.EX2 R206, R2 ;  /* 0x0000000200ce7308 */ /* 0x000fe60000000800 */
[C---:B------:R-:W-:Y:S01]  /*b4c0*/  HMMA.16816.F32 R72, R132.reuse, R138, R72 ;  /* 0x0000008a8448723c */ /* 0x040fe20000001848 */
[----:B------:R-:W1:Y:S06]  /*b4d0*/  LDSM.16.MT88.4 R136, [R218+0x6000] ;  /* 0x00600000da88783b */ /* 0x000e6c0000004200 */
[----:B------:R2:W1:Y:S02]  /*b4e0*/  MUFU.EX2 R162, R0 ;  /* 0x0000000000a27308 */ /* 0x0004640000000800 */
[--C-:B--2---:R-:W-:Y:S08]  /*b4f0*/  FFMA.FTZ R0, R207, c[0x0][0x2d0], -R175.reuse ;  /* 0x0000b400cf007a23 */ /* 0x104ff000000108af */
[----:B------:R2:W2:Y:S01]  /*b500*/  MUFU.EX2 R164, R0 ;  /* 0x0000000000a47308 */ /* 0x0004a20000000800 */
[C---:B-1----:R-:W-:Y:S03]  /*b510*/  HMMA.16816.F32 R76, R132.reuse, R136, R76 ;  /* 0x00000088844c723c */ /* 0x042fe6000000184c */
[----:B---3--:R-:W-:Y:S01]  /*b520*/  ISETP.GT.AND P0, PT, R201, R208, PT ;  /* 0x000000d0c900720c */ /* 0x008fe20003f04270 */
[----:B------:R-:W-:Y:S04]  /*b530*/  IMAD.MOV.U32 R201, RZ, RZ, R252 ;  /* 0x000000ffffc97224 */ /* 0x000fe800078e00fc */
[C---:B------:R-:W-:Y:S01]  /*b540*/  HMMA.16816.F32 R80, R132.reuse, R138, R80 ;  /* 0x0000008a8450723c */ /* 0x040fe20000001850 */
[----:B------:R-:W1:Y:S03]  /*b550*/  LDSM.16.MT88.4 R136, [R221+0x6000] ;  /* 0x00600000dd88783b */ /* 0x000e660000004200 */
[----:B--2---:R-:W-:Y:S04]  /*b560*/  FFMA.FTZ R0, R209, c[0x0][0x2d0], -R176 ;  /* 0x0000b400d1007a23 */ /* 0x004fe800000108b0 */
[----:B------:R2:W-:Y:S04]  /*b570*/  MUFU.EX2 R160, R0 ;  /* 0x0000000000a07308 */ /* 0x0005e80000000800 */
[----:B--2---:R-:W-:Y:S02]  /*b580*/  FADD.FTZ R0, R146, R190 ;  /* 0x000000be92007221 */ /* 0x004fe40000010000 */
[----:B------:R-:W-:Y:S02]  /*b590*/  FFMA.FTZ R190, R181, c[0x0][0x2d0], -R176 ;  /* 0x0000b400b5be7a23 */ /* 0x000fe400000108b0 */
[----:B------:R-:W-:Y:S02]  /*b5a0*/  FADD.FTZ R150, R145, R0 ;  /* 0x0000000091967221 */ /* 0x000fe40000010000 */
[----:B------:R-:W-:Y:S01]  /*b5b0*/  FFMA.FTZ R0, R211, c[0x0][0x2d0], -R175 ;  /* 0x0000b400d3007a23 */ /* 0x000fe200000108af */
[C---:B-1----:R-:W-:Y:S01]  /*b5c0*/  HMMA.16816.F32 R84, R132.reuse, R136, R84 ;  /* 0x000000888454723c */ /* 0x042fe20000001854 */
[----:B------:R-:W-:Y:S02]  /*b5d0*/  MUFU.EX2 R190, R190 ;  /* 0x000000be00be7308 */ /* 0x000fe40000000800 */
[----:B----4-:R-:W-:Y:S05]  /*b5e0*/  FADD.FTZ R150, R151, R150 ;  /* 0x0000009697967221 */ /* 0x010fea0000010000 */
[C---:B------:R-:W-:Y:S01]  /*b5f0*/  HMMA.16816.F32 R88, R132.reuse, R138, R88 ;  /* 0x0000008a8458723c */ /* 0x040fe20000001858 */
[----:B------:R-:W1:Y:S02]  /*b600*/  LDSM.16.MT88.4 R136, [R220+0x6000] ;  /* 0x00600000dc88783b */ /* 0x000e640000004200 */
[----:B------:R2:W3:Y:S02]  /*b610*/  MUFU.EX2 R158, R0 ;  /* 0x00000000009e7308 */ /* 0x0004e40000000800 */
[----:B--2---:R-:W-:Y:S01]  /*b620*/  FFMA.FTZ R0, R187, c[0x0][0x2d0], -R176 ;  /* 0x0000b400bb007a23 */ /* 0x004fe200000108b0 */
[----:B------:R-:W-:Y:S01]  /*b630*/  MOV R187, R186 ;  /* 0x000000ba00bb7202 */ /* 0x000fe20000000f00 */
[----:B------:R-:W-:Y:S01]  /*b640*/  IMAD.MOV.U32 R186, RZ, RZ, R183 ;  /* 0x000000ffffba7224 */ /* 0x000fe200078e00b7 */
[----:B------:R-:W-:Y:S04]  /*b650*/  MOV R183, R182 ;  /* 0x000000b600b77202 */ /* 0x000fe80000000f00 */
[----:B------:R-:W-:Y:S01]  /*b660*/  MOV R182, R169 ;  /* 0x000000a900b67202 */ /* 0x000fe20000000f00 */
[--C-:B------:R-:W-:Y:S02]  /*b670*/  FFMA.FTZ R2, R187, c[0x0][0x2d0], -R175.reuse ;  /* 0x0000b400bb027a23 */ /* 0x100fe400000108af */
[----:B------:R-:W-:Y:S01]  /*b680*/  IMAD.MOV.U32 R169, RZ, RZ, R168 ;  /* 0x000000ffffa97224 */ /* 0x000fe200078e00a8 */
[----:B------:R-:W-:Y:S01]  /*b690*/  MOV R168, R157 ;  /* 0x0000009d00a87202 */ /* 0x000fe20000000f00 */
[----:B------:R2:W-:Y:S01]  /*b6a0*/  MUFU.EX2 R200, R2 ;  /* 0x0000000200c87308 */ /* 0x0005e20000000800 */
[--C-:B------:R-:W-:Y:S02]  /*b6b0*/  FFMA.FTZ R191, R182, c[0x0][0x2d0], -R175.reuse ;  /* 0x0000b400b6bf7a23 */ /* 0x100fe400000108af */
[--C-:B------:R-:W-:Y:S01]  /*b6c0*/  FFMA.FTZ R192, R169, c[0x0][0x2d0], -R175.reuse ;  /* 0x0000b400a9c07a23 */ /* 0x100fe200000108af */
[C---:B-1----:R-:W-:Y:S03]  /*b6d0*/  HMMA.16816.F32 R92, R132.reuse, R136, R92 ;  /* 0x00000088845c723c */ /* 0x042fe6000000185c */
[----:B------:R-:W-:Y:S01]  /*b6e0*/  MOV R169, R189 ;  /* 0x000000bd00a97202 */ /* 0x000fe20000000f00 */
[--C-:B------:R-:W-:Y:S02]  /*b6f0*/  FFMA.FTZ R189, R212, c[0x0][0x2d0], -R175.reuse ;  /* 0x0000b400d4bd7a23 */ /* 0x100fe400000108af */
[----:B------:R1:W-:Y:S02]  /*b700*/  MUFU.EX2 R157, R0 ;  /* 0x00000000009d7308 */ /* 0x0003e40000000800 */
[C---:B------:R-:W-:Y:S01]  /*b710*/  HMMA.16816.F32 R96, R132.reuse, R138, R96 ;  /* 0x0000008a8460723c */ /* 0x040fe20000001860 */
[----:B------:R-:W4:Y:S07]  /*b720*/  LDSM.16.MT88.4 R136, [R217+0x9000] ;  /* 0x00900000d988783b */ /* 0x000f2e0000004200 */
[----:B------:R-:W-:Y:S01]  /*b730*/  MUFU.EX2 R191, R191 ;  /* 0x000000bf00bf7308 */ /* 0x000fe20000000800 */
[----:B--2---:R-:W-:Y:S04]  /*b740*/  FADD.FTZ R2, R156, R150 ;  /* 0x000000969c027221 */ /* 0x004fe80000010000 */
[----:B------:R-:W-:Y:S05]  /*b750*/  FADD.FTZ R2, R154, R2 ;  /* 0x000000029a027221 */ /* 0x000fea0000010000 */
[----:B------:R-:W-:Y:S01]  /*b760*/  MUFU.EX2 R192, R192 ;  /* 0x000000c000c07308 */ /* 0x000fe20000000800 */
[----:B------:R-:W-:Y:S02]  /*b770*/  FADD.FTZ R2, R163, R2 ;  /* 0x00000002a3027221 */ /* 0x000fe40000010000 */
[----:B-1----:R-:W-:Y:S02]  /*b780*/  FFMA.FTZ R0, R167, c[0x0][0x2d0], -R176 ;  /* 0x0000b400a7007a23 */ /* 0x002fe400000108b0 */
[----:B------:R-:W-:Y:S05]  /*b790*/  FADD.FTZ R2, R162, R2 ;  /* 0x00000002a2027221 */ /* 0x000fea0000010000 */
[----:B------:R1:W-:Y:S01]  /*b7a0*/  MUFU.EX2 R204, R0 ;  /* 0x0000000000cc7308 */ /* 0x0003e20000000800 */
[----:B------:R-:W-:Y:S04]  /*b7b0*/  FADD.FTZ R2, R164, R2 ;  /* 0x00000002a4027221 */ /* 0x000fe80000010000 */
[----:B---3--:R-:W-:Y:S04]  /*b7c0*/  FADD.FTZ R2, R158, R2 ;  /* 0x000000029e027221 */ /* 0x008fe80000010000 */
[----:B------:R-:W-:Y:S01]  /*b7d0*/  FADD.FTZ R2, R206, R2 ;  /* 0x00000002ce027221 */ /* 0x000fe20000010000 */
[----:B------:R-:W-:Y:S01]  /*b7e0*/  MUFU.EX2 R189, R189 ;  /* 0x000000bd00bd7308 */ /* 0x000fe20000000800 */
[C---:B----4-:R-:W-:Y:S08]  /*b7f0*/  HMMA.16816.F32 R100, R132.reuse, R136, R100 ;  /* 0x000000888464723c */ /* 0x050ff00000001864 */
[C---:B------:R-:W-:Y:S01]  /*b800*/  HMMA.16816.F32 R104, R132.reuse, R138, R104 ;  /* 0x0000008a8468723c */ /* 0x040fe20000001868 */
[----:B------:R-:W2:Y:S03]  /*b810*/  LDSM.16.MT88.4 R136, [R218+0x9000] ;  /* 0x00900000da88783b */ /* 0x000ea60000004200 */
[--C-:B-1----:R-:W-:Y:S04]  /*b820*/  FFMA.FTZ R0, R214, c[0x0][0x2d0], -R175.reuse ;  /* 0x0000b400d6007a23 */ /* 0x102fe800000108af */
[----:B------:R1:W3:Y:S04]  /*b830*/  MUFU.EX2 R205, R0 ;  /* 0x0000000000cd7308 */ /* 0x0002e80000000800 */
[----:B-1----:R-:W-:Y:S02]  /*b840*/  FFMA.FTZ R0, R213, c[0x0][0x2d0], -R175 ;  /* 0x0000b400d5007a23 */ /* 0x002fe400000108af */
[----:B---3--:R-:W-:Y:S04]  /*b850*/  FADD.FTZ R2, R205, R2 ;  /* 0x00000002cd027221 */ /* 0x008fe80000010000 */
[----:B------:R1:W3:Y:S01]  /*b860*/  MUFU.EX2 R207, R0 ;  /* 0x0000000000cf7308 */ /* 0x0002e20000000800 */
[C---:B--2---:R-:W-:Y:S08]  /*b870*/  HMMA.16816.F32 R108, R132.reuse, R136, R108 ;  /* 0x00000088846c723c */ /* 0x044ff0000000186c */
[C---:B------:R-:W-:Y:S01]  /*b880*/  HMMA.16816.F32 R112, R132.reuse, R138, R112 ;  /* 0x0000008a8470723c */ /* 0x040fe20000001870 */
[----:B------:R-:W2:Y:S03]  /*b890*/  LDSM.16.MT88.4 R136, [R221+0x9000] ;  /* 0x00900000dd88783b */ /* 0x000ea60000004200 */
[----:B-1----:R-:W-:Y:S02]  /*b8a0*/  FFMA.FTZ R0, R215, c[0x0][0x2d0], -R176 ;  /* 0x0000b400d7007a23 */ /* 0x002fe400000108b0 */
[----:B---3--:R-:W-:Y:S02]  /*b8b0*/  FADD.FTZ R2, R207, R2 ;  /* 0x00000002cf027221 */ /* 0x008fe40000010000 */
[----:B------:R1:W-:Y:S04]  /*b8c0*/  MUFU.EX2 R203, R0 ;  /* 0x0000000000cb7308 */ /* 0x0003e80000000800 */
[----:B------:R-:W-:Y:S02]  /*b8d0*/  FADD.FTZ R2, R200, R2 ;  /* 0x00000002c8027221 */ /* 0x000fe40000010000 */
[--C-:B-1----:R-:W-:Y:S01]  /*b8e0*/  FFMA.FTZ R0, R166, c[0x0][0x2d0], -R176.reuse ;  /* 0x0000b400a6007a23 */ /* 0x102fe200000108b0 */
[C---:B--2---:R-:W-:Y:S03]  /*b8f0*/  HMMA.16816.F32 R116, R132.reuse, R136, R116 ;  /* 0x000000888474723c */ /* 0x044fe60000001874 */
[----:B------:R1:W-:Y:S05]  /*b900*/  MUFU.EX2 R202, R0 ;  /* 0x0000000000ca7308 */ /* 0x0003ea0000000800 */
[C---:B------:R-:W-:Y:S01]  /*b910*/  HMMA.16816.F32 R120, R132.reuse, R138, R120 ;  /* 0x0000008a8478723c */ /* 0x040fe20000001878 */
[----:B------:R-:W2:Y:S03]  /*b920*/  LDSM.16.MT88.4 R136, [R220+0x9000] ;  /* 0x00900000dc88783b */ /* 0x000ea60000004200 */
[----:B-1----:R-:W-:Y:S02]  /*b930*/  FADD.FTZ R0, R148, R3 ;  /* 0x0000000394007221 */ /* 0x002fe40000010000 */
[--C-:B------:R-:W-:Y:S04]  /*b940*/  FFMA.FTZ R3, R186, c[0x0][0x2d0], -R175.reuse ;  /* 0x0000b400ba037a23 */ /* 0x100fe800000108af */
[----:B------:R1:W3:Y:S01]  /*b950*/  MUFU.EX2 R199, R3 ;  /* 0x0000000300c77308 */ /* 0x0002e20000000800 */
[C---:B--2---:R-:W-:Y:S08]  /*b960*/  HMMA.16816.F32 R124, R132.reuse, R136, R124 ;  /* 0x00000088847c723c */ /* 0x044ff0000000187c */
[----:B------:R-:W-:Y:S01]  /*b970*/  HMMA.16816.F32 R128, R132, R138, R128 ;  /* 0x0000008a8480723c */ /* 0x000fe20000001880 */
[----:B------:R-:W2:Y:S03]  /*b980*/  LDSM.16.MT88.4 R136, [R217+0x800] ;  /* 0x00080000d988783b */ /* 0x000ea60000004200 */
[----:B-1----:R-:W-:Y:S02]  /*b990*/  FFMA.FTZ R3, R184, c[0x0][0x2d0], -R176 ;  /* 0x0000b400b8037a23 */ /* 0x002fe400000108b0 */
[----:B---3--:R-:W-:Y:S01]  /*b9a0*/  FADD.FTZ R2, R199, R2 ;  /* 0x00000002c7027221 */ /* 0x008fe20000010000 */
[----:B------:R-:W-:Y:S02]  /*b9b0*/  F2FP.PACK_AB R132, R145, R146 ;  /* 0x000000929184723e */ /* 0x000fe400000000ff */
[----:B------:R-:W-:Y:S01]  /*b9c0*/  F2FP.PACK_AB R133, R148, R144 ;  /* 0x000000909485723e */ /* 0x000fe200000000ff */
[----:B------:R-:W1:Y:S01]  /*b9d0*/  MUFU.EX2 R3, R3 ;  /* 0x0000000300037308 */ /* 0x000e620000000800 */
[----:B------:R-:W-:Y:S01]  /*b9e0*/  LDSM.16.MT88.4 R144, [R221+0x1800] ;  /* 0x00180000dd90783b */ /* 0x000fe20000004200 */
[----:B------:R-:W-:Y:S01]  /*b9f0*/  F2FP.PACK_AB R134, R156, R151 ;  /* 0x000000979c86723e */ /* 0x000fe200000000ff */
[--C-:B------:R-:W-:Y:S01]  /*ba00*/  FFMA.FTZ R148, R183, c[0x0][0x2d0], -R175.reuse ;  /* 0x0000b400b7947a23 */ /* 0x100fe200000108af */
[----:B------:R-:W-:Y:S01]  /*ba10*/  F2FP.PACK_AB R135, R155, R152 ;  /* 0x000000989b87723e */ /* 0x000fe200000000ff */
[----:B------:R-:W-:Y:S02]  /*ba20*/  FADD.FTZ R152, R152, R0 ;  /* 0x0000000098987221 */ /* 0x000fe40000010000 */
[--C-:B------:R-:W-:Y:S02]  /*ba30*/  FFMA.FTZ R0, R169, c[0x0][0x2d0], -R176.reuse ;  /* 0x0000b400a9007a23 */ /* 0x100fe400000108b0 */
[----:B------:R-:W-:Y:S01]  /*ba40*/  FFMA.FTZ R156, R180, c[0x0][0x2d0], -R176 ;  /* 0x0000b400b49c7a23 */ /* 0x000fe200000108b0 */
[----:B------:R3:W4:Y:S01]  /*ba50*/  MUFU.EX2 R198, R148 ;  /* 0x0000009400c67308 */ /* 0x0007220000000800 */
[----:B------:R-:W-:Y:S09]  /*ba60*/  FFMA.FTZ R175, R210, c[0x0][0x2d0], -R175 ;  /* 0x0000b400d2af7a23 */ /* 0x000ff200000108af */
[----:B------:R4:W-:Y:S01]  /*ba70*/  MUFU.EX2 R195, R0 ;  /* 0x0000000000c37308 */ /* 0x0009e20000000800 */
[----:B-1----:R-:W-:Y:S09]  /*ba80*/  F2FP.PACK_AB R177, R190, R3 ;  /* 0x00000003beb1723e */ /* 0x002ff200000000ff */
[----:B------:R-:W1:Y:S01]  /*ba90*/  MUFU.EX2 R188, R175 ;  /* 0x000000af00bc7308 */ /* 0x000e620000000800 */
[C---:B--2---:R-:W-:Y:S01]  /*baa0*/  HMMA.16816.F32 R4, R132.reuse, R136, R4 ;  /* 0x000000888404723c */ /* 0x044fe20000001804 */
[----:B---3--:R-:W-:Y:S02]  /*bab0*/  LDSM.16.MT88.4 R148, [R221+0x2000] ;  /* 0x00200000dd94783b */ /* 0x008fe40000004200 */
[----:B----4-:R-:W-:Y:S05]  /*bac0*/  FADD.FTZ R2, R198, R2 ;  /* 0x00000002c6027221 */ /* 0x010fea0000010000 */
[C---:B------:R-:W-:Y:S01]  /*bad0*/  HMMA.16816.F32 R8, R132.reuse, R138, R8 ;  /* 0x0000008a8408723c */ /* 0x040fe20000001808 */
[----:B------:R-:W2:Y:S01]  /*bae0*/  LDSM.16.MT88.4 R136, [R218+0x800] ;  /* 0x00080000da88783b */ /* 0x000ea20000004200 */
[----:B------:R-:W-:Y:S02]  /*baf0*/  MUFU.EX2 R175, R156 ;  /* 0x0000009c00af7308 */ /* 0x000fe40000000800 */
[----:B------:R-:W-:Y:S02]  /*bb00*/  FADD.FTZ R2, R196, R2 ;  /* 0x00000002c4027221 */ /* 0x000fe40000010000 */
[----:B------:R-:W-:Y:S02]  /*bb10*/  FFMA.FTZ R0, R168, c[0x0][0x2d0], -R176 ;  /* 0x0000b400a8007a23 */ /* 0x000fe400000108b0 */
[----:B------:R-:W-:Y:S01]  /*bb20*/  LDSM.16.MT88.4 R168, [R218+0x5800] ;  /* 0x00580000daa8783b */ /* 0x000fe20000004200 */
[----:B------:R-:W-:Y:S03]  /*bb30*/  FADD.FTZ R2, R191, R2 ;  /* 0x00000002bf027221 */ /* 0x000fe60000010000 */
[----:B------:R3:W-:Y:S01]  /*bb40*/  MUFU.EX2 R197, R0 ;  /* 0x0000000000c57308 */ /* 0x0007e20000000800 */
[----:B-1----:R-:W-:Y:S01]  /*bb50*/  F2FP.PACK_AB R178, R188, R189 ;  /* 0x000000bdbcb2723e */ /* 0x002fe200000000ff */
[--C-:B---3--:R-:W-:Y:S08]  /*bb60*/  FFMA.FTZ R0, R165, c[0x0][0x2d0], -R176.reuse ;  /* 0x0000b400a5007a23 */ /* 0x108ff000000108b0 */
[----:B------:R1:W-:Y:S01]  /*bb70*/  MUFU.EX2 R194, R0 ;  /* 0x0000000000c27308 */ /* 0x0003e20000000800 */
[C---:B--2---:R-:W-:Y:S08]  /*bb80*/  HMMA.16816.F32 R12, R132.reuse, R136, R12 ;  /* 0x00000088840c723c */ /* 0x044ff0000000180c */
[C---:B------:R-:W-:Y:S01]  /*bb90*/  HMMA.16816.F32 R16, R132.reuse, R138, R16 ;  /* 0x0000008a8410723c */ /* 0x040fe20000001810 */
[----:B------:R-:W2:Y:S03]  /*bba0*/  LDSM.16.MT88.4 R136, [R221+0x800] ;  /* 0x00080000dd88783b */ /* 0x000ea60000004200 */
[--C-:B-1----:R-:W-:Y:S03]  /*bbb0*/  FFMA.FTZ R0, R185, c[0x0][0x2d0], -R176.reuse ;  /* 0x0000b400b9007a23 */ /* 0x102fe600000108b0 */
[----:B------:R-:W-:Y:S01]  /*bbc0*/  LDSM.16.MT88.4 R184, [R217+0x2800] ;  /* 0x00280000d9b8783b */ /* 0x000fe20000004200 */
[----:B------:R-:W-:Y:S01]  /*bbd0*/  FFMA.FTZ R176, R174, c[0x0][0x2d0], -R176 ;  /* 0x0000b400aeb07a23 */ /* 0x000fe200000108b0 */
[----:B------:R1:W-:Y:S10]  /*bbe0*/  MUFU.EX2 R193, R0 ;  /* 0x0000000000c17308 */ /* 0x0003f40000000800 */
[----:B------:R3:W4:Y:S01]  /*bbf0*/  MUFU.EX2 R174, R176 ;  /* 0x000000b000ae7308 */ /* 0x0007220000000800 */
[C---:B--2---:R-:W-:Y:S03]  /*bc00*/  HMMA.16816.F32 R20, R132.reuse, R136, R20 ;  /* 0x000000888414723c */ /* 0x044fe60000001814 */
[----:B-1----:R-:W-:Y:S04]  /*bc10*/  FADD.FTZ R0, R155, R152 ;  /* 0x000000989b007221 */ /* 0x002fe80000010000 */
[----:B------:R-:W-:Y:S01]  /*bc20*/  FADD.FTZ R0, R153, R0 ;  /* 0x0000000099007221 */ /* 0x000fe20000010000 */
[C---:B------:R-:W-:Y:S01]  /*bc30*/  HMMA.16816.F32 R24, R132.reuse, R138, R24 ;  /* 0x0000008a8418723c */ /* 0x040fe20000001818 */
[----:B------:R-:W1:Y:S03]  /*bc40*/  LDSM.16.MT88.4 R136, [R220+0x800] ;  /* 0x00080000dc88783b */ /* 0x000e660000004200 */
[----:B------:R-:W-:Y:S01]  /*bc50*/  FADD.FTZ R0, R161, R0 ;  /* 0x00000000a1007221 */ /* 0x000fe20000010000 */
[----:B---3--:R-:W-:Y:S02]  /*bc60*/  F2FP.PACK_AB R176, R192, R191 ;  /* 0x000000bfc0b0723e */ /* 0x008fe400000000ff */
[----:B----4-:R-:W-:Y:S01]  /*bc70*/  F2FP.PACK_AB R179, R174, R175 ;  /* 0x000000afaeb3723e */ /* 0x010fe200000000ff */
        /* <DEDUP_REMOVED lines=16> */
[----:B------:R-:W-:Y:S04]  /*bd80*/  FADD.FTZ R2, R189, R0 ;  /* 0x00000000bd027221 */ /* 0x000fe80000010000 */
[----:B------:R-:W-:Y:S02]  /*bd90*/  FADD.FTZ R2, R188, R2 ;  /* 0x00000002bc027221 */ /* 0x000fe40000010000 */
[----:B------:R-:W-:Y:S01]  /*bda0*/  FADD.FTZ R0, R175, R3 ;  /* 0x00000003af007221 */ /* 0x000fe20000010000 */
[----:B------:R-:W-:Y:S02]  /*bdb0*/  MOV R175, R173 ;  /* 0x000000ad00af7202 */ /* 0x000fe40000000f00 */
[----:B------:R-:W-:Y:S01]  /*bdc0*/  STL [R1+0x4], R2 ;  /* 0x0000040201007387 */ /* 0x000fe20000100800 */
[----:B------:R-:W-:Y:S05]  /*bdd0*/  FADD.FTZ R0, R174, R0 ;  /* 0x00000000ae007221 */ /* 0x000fea0000010000 */
        /* <DEDUP_REMOVED lines=41> */
[----:B------:R-:W-:Y:S03]  /*c070*/  F2FP.PACK_AB R135, R160, R159 ;  /* 0x0000009fa087723e */ /* 0x000fe600000000ff */
[----:B------:R-:W-:Y:S04]  /*c080*/  LDSM.16.MT88.4 R160, [R217+0x5800] ;  /* 0x00580000d9a0783b */ /* 0x000fe80000004200 */
        /* <DEDUP_REMOVED lines=139> */
[----:B------:R-:W-:Y:S07]  /*c940*/  LDSM.16.MT88.4 R144, [R221+0x2800] ;  /* 0x00280000dd90783b */ /* 0x000fee0000004200 */
[C---:B-1----:R-:W-:Y:S08]  /*c950*/  HMMA.16816.F32 R100, R132.reuse, R136, R100 ;  /* 0x000000888464723c */ /* 0x042ff00000001864 */
[C---:B------:R-:W-:Y:S01]  /*c960*/  HMMA.16816.F32 R104, R132.reuse, R138, R104 ;  /* 0x0000008a8468723c */ /* 0x040fe20000001868 */
[----:B------:R-:W1:Y:S07]  /*c970*/  LDSM.16.MT88.4 R136, [R218+0x2800] ;  /* 0x00280000da88783b */ /* 0x000e6e0000004200 */
[C---:B------:R-:W-:Y:S08]  /*c980*/  HMMA.16816.F32 R108, R132.reuse, R148, R108 ;  /* 0x00000094846c723c */ /* 0x040ff0000000186c */
[C---:B------:R-:W-:Y:S08]  /*c990*/  HMMA.16816.F32 R112, R132.reuse, R150, R112 ;  /* 0x000000968470723c */ /* 0x040ff00000001870 */
[C---:B--2---:R-:W-:Y:S08]  /*c9a0*/  HMMA.16816.F32 R116, R132.reuse, R140, R116 ;  /* 0x0000008c8474723c */ /* 0x044ff00000001874 */
[C---:B------:R-:W-:Y:S08]  /*c9b0*/  HMMA.16816.F32 R120, R132.reuse, R142, R120 ;  /* 0x0000008e8478723c */ /* 0x040ff00000001878 */
[C---:B----4-:R-:W-:Y:S08]  /*c9c0*/  HMMA.16816.F32 R124, R132.reuse, R152, R124 ;  /* 0x00000098847c723c */ /* 0x050ff0000000187c */
[----:B------:R-:W-:Y:S01]  /*c9d0*/  HMMA.16816.F32 R128, R132, R154, R128 ;  /* 0x0000009a8480723c */ /* 0x000fe20000001880 */
[----:B------:R-:W2:Y:S07]  /*c9e0*/  LDSM.16.MT88.4 R152, [R220+0x2800] ;  /* 0x00280000dc98783b */ /* 0x000eae0000004200 */
[C---:B------:R-:W-:Y:S01]  /*c9f0*/  HMMA.16816.F32 R180, R176.reuse, R184, R4 ;  /* 0x000000b8b0b4723c */ /* 0x040fe20000001804 */
[----:B------:R-:W3:Y:S07]  /*ca00*/  LDSM.16.MT88.4 R4, [R221+0x5800] ;  /* 0x00580000dd04783b */ /* 0x000eee0000004200 */
[C---:B------:R-:W-:Y:S01]  /*ca10*/  HMMA.16816.F32 R184, R176.reuse, R186, R8 ;  /* 0x000000bab0b8723c */ /* 0x040fe20000001808 */
[----:B------:R-:W4:Y:S07]  /*ca20*/  LDSM.16.MT88.4 R8, [R220+0x5800] ;  /* 0x00580000dc08783b */ /* 0x000f2e0000004200 */
[C---:B-1----:R-:W-:Y:S01]  /*ca30*/  HMMA.16816.F32 R132, R176.reuse, R136, R12 ;  /* 0x00000088b084723c */ /* 0x042fe2000000180c */
[----:B------:R-:W1:Y:S07]  /*ca40*/  LDSM.16.MT88.4 R12, [R217+0x8800] ;  /* 0x00880000d90c783b */ /* 0x000e6e0000004200 */
[C---:B------:R-:W-:Y:S01]  /*ca50*/  HMMA.16816.F32 R136, R176.reuse, R138, R16 ;  /* 0x0000008ab088723c */ /* 0x040fe20000001810 */
[----:B------:R-:W1:Y:S07]  /*ca60*/  LDSM.16.MT88.4 R16, [R218+0x8800] ;  /* 0x00880000da10783b */ /* 0x000e6e0000004200 */
[C---:B------:R-:W-:Y:S01]  /*ca70*/  HMMA.16816.F32 R140, R176.reuse, R144, R20 ;  /* 0x00000090b08c723c */ /* 0x040fe20000001814 */
[----:B------:R-:W-:Y:S07]  /*ca80*/  LDSM.16.MT88.4 R20, [R220+0x8800] ;  /* 0x00880000dc14783b */ /* 0x000fee0000004200 */
[C---:B------:R-:W-:Y:S01]  /*ca90*/  HMMA.16816.F32 R144, R176.reuse, R146, R24 ;  /* 0x00000092b090723c */ /* 0x040fe20000001818 */
[----:B------:R-:W-:Y:S07]  /*caa0*/  LDSM.16.MT88.4 R24, [R217+0xb800] ;  /* 0x00b80000d918783b */ /* 0x000fee0000004200 */
[C---:B--2---:R-:W-:Y:S01]  /*cab0*/  HMMA.16816.F32 R148, R176.reuse, R152, R28 ;  /* 0x00000098b094723c */ /* 0x044fe2000000181c */
[----:B------:R-:W-:Y:S07]  /*cac0*/  LDSM.16.MT88.4 R28, [R221+0xb800] ;  /* 0x00b80000dd1c783b */ /* 0x000fee0000004200 */
[C---:B------:R-:W-:Y:S08]  /*cad0*/  HMMA.16816.F32 R152, R176.reuse, R154, R32 ;  /* 0x0000009ab098723c */ /* 0x040ff00000001820 */
[C---:B------:R-:W-:Y:S08]  /*cae0*/  HMMA.16816.F32 R156, R176.reuse, R160, R36 ;  /* 0x000000a0b09c723c */ /* 0x040ff00000001824 */
[C---:B------:R-:W-:Y:S08]  /*caf0*/  HMMA.16816.F32 R160, R176.reuse, R162, R40 ;  /* 0x000000a2b0a0723c */ /* 0x040ff00000001828 */
[C---:B------:R-:W-:Y:S08]  /*cb00*/  HMMA.16816.F32 R164, R176.reuse, R168, R44 ;  /* 0x000000a8b0a4723c */ /* 0x040ff0000000182c */
        /* <DEDUP_REMOVED lines=26> */
.L_x_4723:
[----:B----4-:R-:W2:Y:S02]  /*ccb0*/  LDL R0, [R1+0xc] ;  /* 0x00000c0001007983 */ /* 0x010ea40000100800 */
[----:B--2---:R-:W-:-:S13]  /*ccc0*/  ISETP.GE.AND P0, PT, R252, R0, PT ;  /* 0x00000000fc00720c */ /* 0x004fda0003f06270 */
[----:B------:R-:W-:Y:S05]  /*ccd0*/  @!P0 BRA `(.L_x_4725) ;  /* 0x0000430000008947 */ /* 0x000fea0003800000 */
[----:B------:R-:W-:Y:S02]  /*cce0*/  MOV R175, R172 ;  /* 0x000000ac00af7202 */ /* 0x000fe40000000f00 */
[----:B------:R-:W-:Y:S02]  /*ccf0*/  MOV R174, R173 ;  /* 0x000000ad00ae7202 */ /* 0x000fe40000000f00 */
.L_x_4726:
[----:B------:R-:W2:Y:S01]  /*cd00*/  LDL R0, [R1] ;  /* 0x0000000001007983 */ /* 0x000ea20000100800 */
[----:B------:R-:W-:Y:S04]  /*cd10*/  DEPBAR.LE SB0, 0x0 ;  /* 0x000080000000791a */ /* 0x000fe80000000000 */
[----:B------:R-:W-:Y:S01]  /*cd20*/  WARPSYNC 0xffffffff ;  /* 0xffffffff00007948 */ /* 0x000fe20003800000 */
[----:B------:R-:W3:Y:S01]  /*cd30*/  LDL R14, [R1+0x38] ;  /* 0x00003800010e7983 */ /* 0x000ee20000100800 */
[----:B------:R-:W-:Y:S05]  /*cd40*/  IMAD.WIDE.U32 R12, R252, c[0x0][0x208], RZ ;  /* 0x00008200fc0c7a25 */ /* 0x000fea00078e00ff */
[----:B------:R-:W3:Y:S06]  /*cd50*/  LDL.64 R2, [R1+0x30] ;  /* 0x0000300001027983 */ /* 0x000eec0000100a00 */
[----:B------:R-:W-:Y:S06]  /*cd60*/  BAR.SYNC.DEFER_BLOCKING 0x0 ;  /* 0x0000000000007b1d */ /* 0x000fec0000010000 */
[----:B-----5:R-:W-:Y:S06]  /*cd70*/  LDSM.16.M88.4 R48, [R223] ;  /* 0x00000000df30783b */ /* 0x020fec0000000200 */
[----:B------:R-:W1:Y:S06]  /*cd80*/  LDSM.16.M88.4 R8, [R216] ;  /* 0x00000000d808783b */ /* 0x000e6c0000000200 */
[----:B------:R-:W4:Y:S06]  /*cd90*/  LDSM.16.M88.4 R16, [R216+0x800] ;  /* 0x00080000d810783b */ /* 0x000f2c0000000200 */
[----:B------:R-:W2:Y:S06]  /*cda0*/  LDSM.16.M88.4 R24, [R216+0x1000] ;  /* 0x00100000d818783b */ /* 0x000eac0000000200 */
[----:B------:R-:W2:Y:S06]  /*cdb0*/  LDSM.16.M88.4 R32, [R216+0x1800] ;  /* 0x00180000d820783b */ /* 0x000eac0000000200 */
[----:B------:R-:W2:Y:S06]  /*cdc0*/  LDSM.16.M88.4 R40, [R216+0x2000] ;  /* 0x00200000d828783b */ /* 0x000eac0000000200 */
[----:B------:R-:W2:Y:S06]  /*cdd0*/  LDSM.16.M88.4 R176, [R216+0x2800] ;  /* 0x00280000d8b0783b */ /* 0x000eac0000000200 */
[----:B------:R-:W-:Y:S01]  /*cde0*/  LDSM.16.M88.4 R188, [R224] ;  /* 0x00000000e0bc783b */ /* 0x000fe20000000200 */
[C---:B-1----:R-:W-:Y:S05]  /*cdf0*/  HMMA.16816.F32 R4, R48.reuse, R8, RZ ;  /* 0x000000083004723c */ /* 0x042fea00000018ff */
[----:B------:R-:W1:Y:S03]  /*ce00*/  LDSM.16.M88.4 R192, [R227] ;  /* 0x00000000e3c0783b */ /* 0x000e660000000200 */
[C---:B------:R-:W-:Y:S03]  /*ce10*/  HMMA.16816.F32 R8, R48.reuse, R10, RZ ;  /* 0x0000000a3008723c */ /* 0x040fe600000018ff */
[----:B------:R-:W1:Y:S06]  /*ce20*/  LDSM.16.M88.4 R196, [R250] ;  /* 0x00000000fac4783b */ /* 0x000e6c0000000200 */
[----:B------:R-:W1:Y:S06]  /*ce30*/  LDSM.16.M88.4 R200, [R249] ;  /* 0x00000000f9c8783b */ /* 0x000e6c0000000200 */
[----:B------:R-:W1:Y:S06]  /*ce40*/  LDSM.16.M88.4 R204, [R248] ;  /* 0x00000000f8cc783b */ /* 0x000e6c0000000200 */
[----:B------:R-:W1:Y:S06]  /*ce50*/  LDSM.16.M88.4 R208, [R247] ;  /* 0x00000000f7d0783b */ /* 0x000e6c0000000200 */
        /* <DEDUP_REMOVED lines=29> */
[----:B------:R-:W-:Y:S02]  /*d030*/  IADD3 R0, P1, R0, 0x180, RZ ;  /* 0x0000018000007810 */ /* 0x000fe40007f3e0ff */
[--C-:B------:R-:W-:Y:S02]  /*d040*/  IADD3.X R39, RZ, c[0x0][0x1fc], R2.reuse, P0, P2 ;  /* 0x00007f00ff277a10 */ /* 0x100fe400007e4402 */
[----:B------:R-:W-:Y:S02]  /*d050*/  IADD3 R36, P0, R0, c[0x0][0x1f8], RZ ;  /* 0x00007e0000247a10 */ /* 0x000fe40007f1e0ff */
[----:B------:R-:W-:Y:S01]  /*d060*/  MOV R0, c[0x0][0x208] ;  /* 0x0000820000007a02 */ /* 0x000fe20000000f00 */
[----:B------:R4:W-:Y:S01]  /*d070*/  LDGSTS.E.BYPASS.LTC128B.128 [R251+0x6100], [R38.64], !P3 ;  /* 0x0610000026fb7fae */ /* 0x0009e2000d901d48 */
        /* <DEDUP_REMOVED lines=9> */
[C---:B------:R-:W-:Y:S07]  /*d110*/  HMMA.16816.F32 R44, R48.reuse, R176, RZ ;  /* 0x000000b0302c723c */ /* 0x040fee00000018ff */
[----:B------:R-:W-:Y:S01]  /*d120*/  MOV R177, 0x6 ;  /* 0x0000000600b17802 */ /* 0x000fe20000000f00 */
[----:B------:R-:W-:Y:S04]  /*d130*/  HMMA.16816.F32 R48, R48, R178, RZ ;  /* 0x000000b23030723c */ /* 0x000fe800000018ff */
[----:B------:R-:W-:Y:S04]  /*d140*/  SHF.L.U64.HI R0, R0, R177, c[0x0][0x20c] ;  /* 0x0000830000007619 */ /* 0x000fe800000102b1 */
[C---:B-1----:R-:W-:Y:S05]  /*d150*/  HMMA.16816.F32 R4, R188.reuse, R192, R4 ;  /* 0x000000c0bc04723c */ /* 0x042fea0000001804 */
[----:B------:R-:W-:Y:S03]  /*d160*/  IADD3.X R3, R173, R0, RZ, P1, !PT ;  /* 0x00000000ad037210 */ /* 0x000fe60000ffe4ff */
[C---:B------:R-:W-:Y:S02]  /*d170*/  HMMA.16816.F32 R8, R188.reuse, R194, R8 ;  /* 0x000000c2bc08723c */ /* 0x040fe40000001808 */
[----:B------:R1:W-:Y:S02]  /*d180*/  LDGSTS.E.BYPASS.LTC128B.128 [R251+0x1100], [R2.64], !P5 ;  /* 0x0110000002fb7fae */ /* 0x0003e4000e901d48 */
[----:B------:R-:W-:Y:S04]  /*d190*/  IADD3.X R173, R0, R3, RZ, P0, !PT ;  /* 0x0000000300ad7210 */ /* 0x000fe800007fe4ff */
[C---:B------:R-:W-:Y:S01]  /*d1a0*/  HMMA.16816.F32 R12, R188.reuse, R196, R12 ;  /* 0x000000c4bc0c723c */ /* 0x040fe2000000180c */
[----:B------:R1:W-:Y:S06]  /*d1b0*/  LDGSTS.E.BYPASS.LTC128B.128 [R251+0x4100], [R2.64+0x80], !P4 ;  /* 0x0410008002fb7fae */ /* 0x0003ec000e101d48 */
[----:B------:R1:W-:Y:S01]  /*d1c0*/  LDGSTS.E.BYPASS.LTC128B.128 [R251+0x7100], [R2.64+0x100], !P3 ;  /* 0x0710010002fb7fae */ /* 0x0003e2000d901d48 */
[C---:B------:R-:W-:Y:S05]  /*d1d0*/  HMMA.16816.F32 R16, R188.reuse, R198, R16 ;  /* 0x000000c6bc10723c */ /* 0x040fea0000001810 */
[----:B------:R1:W-:Y:S03]  /*d1e0*/  LDGSTS.E.BYPASS.LTC128B.128 [R251+0xa100], [R2.64+0x180], !P6 ;  /* 0x0a10018002fb7fae */ /* 0x0003e6000f101d48 */
[C---:B------:R-:W-:Y:S03]  /*d1f0*/  HMMA.16816.F32 R20, R188.reuse, R200, R20 ;  /* 0x000000c8bc14723c */ /* 0x040fe60000001814 */
[----:B------:R2:W-:Y:S05]  /*d200*/  LDGSTS.E.BYPASS.LTC128B.128 [R251+0x2100], [R172.64], !P5 ;  /* 0x02100000acfb7fae */ /* 0x0005ea000e901d48 */
[C---:B------:R-:W-:Y:S01]  /*d210*/  HMMA.16816.F32 R24, R188.reuse, R202, R24 ;  /* 0x000000cabc18723c */ /* 0x040fe20000001818 */
[----:B------:R2:W-:Y:S06]  /*d220*/  LDGSTS.E.BYPASS.LTC128B.128 [R251+0x5100], [R172.64+0x80], !P4 ;  /* 0x05100080acfb7fae */ /* 0x0005ec000e101d48 */
[----:B------:R2:W-:Y:S01]  /*d230*/  LDGSTS.E.BYPASS.LTC128B.128 [R251+0x8100], [R172.64+0x100], !P3 ;  /* 0x08100100acfb7fae */ /* 0x0005e2000d901d48 */
[C---:B------:R-:W-:Y:S05]  /*d240*/  HMMA.16816.F32 R28, R188.reuse, R204, R28 ;  /* 0x000000ccbc1c723c */ /* 0x040fea000000181c */
[----:B------:R2:W-:Y:S03]  /*d250*/  LDGSTS.E.BYPASS.LTC128B.128 [R251+0xb100], [R172.64+0x180], !P6 ;  /* 0x0b100180acfb7fae */ /* 0x0005e6000f101d48 */
[C---:B------:R-:W-:Y:S03]  /*d260*/  HMMA.16816.F32 R32, R188.reuse, R206, R32 ;  /* 0x000000cebc20723c */ /* 0x040fe60000001820 */
[----:B------:R-:W-:Y:S05]  /*d270*/  LDSM.16.M88.4 R176, [R226] ;  /* 0x00000000e2b0783b */ /* 0x000fea0000000200 */
[C---:B------:R-:W-:Y:S01]  /*d280*/  HMMA.16816.F32 R36, R188.reuse, R208, R36 ;  /* 0x000000d0bc24723c */ /* 0x040fe20000001824 */
[----:B------:R-:W3:Y:S06]  /*d290*/  LDSM.16.M88.4 R192, [R222] ;  /* 0x00000000dec0783b */ /* 0x000eec0000000200 */
[----:B------:R-:W0:Y:S01]  /*d2a0*/  LDGDEPBAR ;  /* 0x00000000000079af */ /* 0x000e220000000000 */
[C---:B------:R-:W-:Y:S05]  /*d2b0*/  HMMA.16816.F32 R40, R188.reuse, R210, R40 ;  /* 0x000000d2bc28723c */ /* 0x040fea0000001828 */
[----:B------:R-:W4:Y:S03]  /*d2c0*/  LDSM.16.M88.4 R196, [R222+0x800] ;  /* 0x00080000dec4783b */ /* 0x000f260000000200 */
[C---:B------:R-:W-:Y:S03]  /*d2d0*/  HMMA.16816.F32 R44, R188.reuse, R212, R44 ;  /* 0x000000d4bc2c723c */ /* 0x040fe6000000182c */
[----:B------:R-:W1:Y:S05]  /*d2e0*/  LDSM.16.M88.4 R200, [R222+0x1000] ;  /* 0x00100000dec8783b */ /* 0x000e6a0000000200 */
[----:B------:R-:W-:Y:S01]  /*d2f0*/  HMMA.16816.F32 R48, R188, R214, R48 ;  /* 0x000000d6bc30723c */ /* 0x000fe20000001830 */
[----:B------:R-:W2:Y:S06]  /*d300*/  LDL R214, [R1+0xc] ;  /* 0x00000c0001d67983 */ /* 0x000eac0000100800 */
[----:B------:R-:W1:Y:S06]  /*d310*/  LDSM.16.M88.4 R204, [R222+0x1800] ;  /* 0x00180000decc783b */ /* 0x000e6c0000000200 */
[----:B------:R-:W2:Y:S01]  /*d320*/  LDL R215, [R1+0x20] ;  /* 0x0000200001d77983 */ /* 0x000ea20000100800 */
[C---:B---3--:R-:W-:Y:S05]  /*d330*/  HMMA.16816.F32 R4, R176.reuse, R192, R4 ;  /* 0x000000c0b004723c */ /* 0x048fea0000001804 */
[----:B------:R-:W3:Y:S03]  /*d340*/  LDSM.16.M88.4 R188, [R222+0x2000] ;  /* 0x00200000debc783b */ /* 0x000ee60000000200 */
[C---:B------:R-:W-:Y:S03]  /*d350*/  HMMA.16816.F32 R8, R176.reuse, R194, R8 ;  /* 0x000000c2b008723c */ /* 0x040fe60000001808 */
[----:B------:R-:W3:Y:S06]  /*d360*/  LDSM.16.M88.4 R208, [R222+0x2800] ;  /* 0x00280000ded0783b */ /* 0x000eec0000000200 */
[----:B------:R-:W-:Y:S01]  /*d370*/  LDSM.16.M88.4 R192, [R219] ;  /* 0x00000000dbc0783b */ /* 0x000fe20000000200 */
[C---:B----4-:R-:W-:Y:S05]  /*d380*/  HMMA.16816.F32 R12, R176.reuse, R196, R12 ;  /* 0x000000c4b00c723c */ /* 0x050fea000000180c */
[----:B------:R-:W4:Y:S03]  /*d390*/  LDL.64 R212, [R1+0x28] ;  /* 0x0000280001d47983 */ /* 0x000f260000100a00 */
[C---:B------:R-:W-:Y:S03]  /*d3a0*/  HMMA.16816.F32 R16, R176.reuse, R198, R16 ;  /* 0x000000c6b010723c */ /* 0x040fe60000001810 */
[----:B------:R-:W-:Y:S05]  /*d3b0*/  LDSM.16.M88.4 R196, [R219+0x800] ;  /* 0x00080000dbc4783b */ /* 0x000fea0000000200 */
        /* <DEDUP_REMOVED lines=9> */
[C---:B------:R-:W-:Y:S08]  /*d450*/  HMMA.16816.F32 R44, R176.reuse, R208, R44 ;  /* 0x000000d0b02c723c */ /* 0x040ff0000000182c */
[----:B------:R-:W-:Y:S01]  /*d460*/  HMMA.16816.F32 R48, R176, R210, R48 ;  /* 0x000000d2b030723c */ /* 0x000fe20000001830 */
[----:B------:R-:W3:Y:S06]  /*d470*/  LDSM.16.M88.4 R176, [R219+0x2000] ;  /* 0x00200000dbb0783b */ /* 0x000eec0000000200 */
        /* <DEDUP_REMOVED lines=16> */
[C---:B------:R-:W-:Y:S08]  /*d580*/  HMMA.16816.F32 R44, R188.reuse, R208, R44 ;  /* 0x000000d0bc2c723c */ /* 0x040ff0000000182c */
[----:B------:R-:W-:Y:S01]  /*d590*/  HMMA.16816.F32 R48, R188, R210, R48 ;  /* 0x000000d2bc30723c */ /* 0x000fe20000001830 */
[----:B------:R-:W3:Y:S06]  /*d5a0*/  LDSM.16.M88.4 R188, [R216+0x5000] ;  /* 0x00500000d8bc783b */ /* 0x000eec0000000200 */
[----:B------:R-:W2:Y:S01]  /*d5b0*/  LDSM.16.M88.4 R208, [R216+0x5800] ;  /* 0x00580000d8d0783b */ /* 0x000ea20000000200 */
        /* <DEDUP_REMOVED lines=11> */
[----:B------:R-:W-:Y:S02]  /*d670*/  LDSM.16.M88.4 R204, [R242] ;  /* 0x00000000f2cc783b */ /* 0x000fe40000000200 */
[C---:B--2---:R-:W-:Y:S02]  /*d680*/  ISETP.GT.AND P0, PT, R252.reuse, R214, PT ;  /* 0x000000d6fc00720c */ /* 0x044fe40003f04270 */
[----:B------:R-:W-:Y:S03]  /*d690*/  IADD3 R252, R252, -0x1, RZ ;  /* 0xfffffffffcfc7810 */ /* 0x000fe60007ffe0ff */
[C---:B---3--:R-:W-:Y:S08]  /*d6a0*/  HMMA.16816.F32 R36, R176.reuse, R188, R36 ;  /* 0x000000bcb024723c */ /* 0x048ff00000001824 */
[C---:B------:R-:W-:Y:S01]  /*d6b0*/  HMMA.16816.F32 R40, R176.reuse, R190, R40 ;  /* 0x000000beb028723c */ /* 0x040fe20000001828 */
[----:B------:R-:W1:Y:S07]  /*d6c0*/  LDSM.16.M88.4 R188, [R224+0x4000] ;  /* 0x00400000e0bc783b */ /* 0x000e6e0000000200 */
[C---:B------:R-:W-:Y:S08]  /*d6d0*/  HMMA.16816.F32 R44, R176.reuse, R208, R44 ;  /* 0x000000d0b02c723c */ /* 0x040ff0000000182c */
[----:B------:R-:W-:Y:S01]  /*d6e0*/  HMMA.16816.F32 R48, R176, R210, R48 ;  /* 0x000000d2b030723c */ /* 0x000fe20000001830 */
[----:B------:R-:W2:Y:S06]  /*d6f0*/  LDSM.16.M88.4 R176, [R241] ;  /* 0x00000000f1b0783b */ /* 0x000eac0000000200 */
[----:B------:R-:W3:Y:S01]  /*d700*/  LDSM.16.M88.4 R208, [R240] ;  /* 0x00000000f0d0783b */ /* 0x000ee20000000200 */
[----:B----4-:R-:W-:Y:S01]  /*d710*/  MOV R213, 0x6 ;  /* 0x0000000600d57802 */ /* 0x010fe20000000f00 */
        /* <DEDUP_REMOVED lines=22> */
[C---:B----4-:R-:W-:Y:S08]  /*d880*/  HMMA.16816.F32 R12, R192.reuse, R200, R12 ;  /* 0x000000c8c00c723c */ /* 0x050ff0000000180c */
        /* <DEDUP_REMOVED lines=14> */
[----:B------:R-:W-:Y:S01]  /*d970*/  LDSM.16.M88.4 R208, [R216+0x6800] ;  /* 0x00680000d8d0783b */ /* 0x000fe20000000200 */
[C---:B-1----:R-:W-:Y:S08]  /*d980*/  HMMA.16816.F32 R4, R196.reuse, R200, R4 ;  /* 0x000000c8c404723c */ /* 0x042ff00000001804 */
[C---:B------:R-:W-:Y:S01]  /*d990*/  HMMA.16816.F32 R8, R196.reuse, R202, R8 ;  /* 0x000000cac408723c */ /* 0x040fe20000001808 */
[----:B------:R-:W1:Y:S07]  /*d9a0*/  LDSM.16.M88.4 R200, [R219+0x5800] ;  /* 0x00580000dbc8783b */ /* 0x000e6e0000000200 */
[C---:B----4-:R-:W-:Y:S08]  /*d9b0*/  HMMA.16816.F32 R12, R196.reuse, R204, R12 ;  /* 0x000000ccc40c723c */ /* 0x050ff0000000180c */
        /* <DEDUP_REMOVED lines=14> */
[----:B------:R-:W1:Y:S01]  /*daa0*/  LDSM.16.M88.4 R200, [R216+0x8800] ;  /* 0x00880000d8c8783b */ /* 0x000e620000000200 */
[C---:B--2---:R-:W-:Y:S08]  /*dab0*/  HMMA.16816.F32 R4, R176.reuse, R204, R4 ;  /* 0x000000ccb004723c */ /* 0x044ff00000001804 */
[C---:B------:R-:W-:Y:S01]  /*dac0*/  HMMA.16816.F32 R8, R176.reuse, R206, R8 ;  /* 0x000000ceb008723c */ /* 0x040fe20000001808 */
[----:B------:R-:W-:Y:S07]  /*dad0*/  LDSM.16.M88.4 R204, [R239] ;  /* 0x00000000efcc783b */ /* 0x000fee0000000200 */
[C---:B------:R-:W-:Y:S08]  /*dae0*/  HMMA.16816.F32 R12, R176.reuse, R208, R12 ;  /* 0x000000d0b00c723c */ /* 0x040ff0000000180c */
[C---:B------:R-:W-:Y:S01]  /*daf0*/  HMMA.16816.F32 R16, R176.reuse, R210, R16 ;  /* 0x000000d2b010723c */ /* 0x040fe20000001810 */
[----:B------:R-:W-:Y:S07]  /*db00*/  LDSM.16.M88.4 R208, [R238] ;  /* 0x00000000eed0783b */ /* 0x000fee0000000200 */
[C---:B---3--:R-:W-:Y:S08]  /*db10*/  HMMA.16816.F32 R20, R176.reuse, R188, R20 ;  /* 0x000000bcb014723c */ /* 0x048ff00000001814 */
[C---:B------:R-:W-:Y:S01]  /*db20*/  HMMA.16816.F32 R24, R176.reuse, R190, R24 ;  /* 0x000000beb018723c */ /* 0x040fe20000001818 */
[----:B------:R-:W2:Y:S07]  /*db30*/  LDSM.16.M88.4 R188, [R224+0x8000] ;  /* 0x00800000e0bc783b */ /* 0x000eae0000000200 */
[C---:B----4-:R-:W-:Y:S08]  /*db40*/  HMMA.16816.F32 R28, R176.reuse, R192, R28 ;  /* 0x000000c0b01c723c */ /* 0x050ff0000000181c */
[C---:B------:R-:W-:Y:S01]  /*db50*/  HMMA.16816.F32 R32, R176.reuse, R194, R32 ;  /* 0x000000c2b020723c */ /* 0x040fe20000001820 */
[----:B------:R-:W3:Y:S07]  /*db60*/  LDSM.16.M88.4 R192, [R237] ;  /* 0x00000000edc0783b */ /* 0x000eee0000000200 */
[C---:B-1----:R-:W-:Y:S08]  /*db70*/  HMMA.16816.F32 R36, R176.reuse, R196, R36 ;  /* 0x000000c4b024723c */ /* 0x042ff00000001824 */
[C---:B------:R-:W-:Y:S01]  /*db80*/  HMMA.16816.F32 R40, R176.reuse, R198, R40 ;  /* 0x000000c6b028723c */ /* 0x040fe20000001828 */
[----:B------:R-:W1:Y:S07]  /*db90*/  LDSM.16.M88.4 R196, [R236] ;  /* 0x00000000ecc4783b */ /* 0x000e6e0000000200 */
[C---:B------:R-:W-:Y:S08]  /*dba0*/  HMMA.16816.F32 R44, R176.reuse, R200, R44 ;  /* 0x000000c8b02c723c */ /* 0x040ff0000000182c */
[----:B------:R-:W-:Y:S01]  /*dbb0*/  HMMA.16816.F32 R48, R176, R202, R48 ;  /* 0x000000cab030723c */ /* 0x000fe20000001830 */
[----:B------:R-:W4:Y:S06]  /*dbc0*/  LDSM.16.M88.4 R176, [R235] ;  /* 0x00000000ebb0783b */ /* 0x000f2c0000000200 */
[----:B------:R-:W1:Y:S01]  /*dbd0*/  LDSM.16.M88.4 R200, [R234] ;  /* 0x00000000eac8783b */ /* 0x000e620000000200 */
[C---:B--2---:R-:W-:Y:S08]  /*dbe0*/  HMMA.16816.F32 R4, R188.reuse, R204, R4 ;  /* 0x000000ccbc04723c */ /* 0x044ff00000001804 */
[C---:B------:R-:W-:Y:S01]  /*dbf0*/  HMMA.16816.F32 R8, R188.reuse, R206, R8 ;  /* 0x000000cebc08723c */ /* 0x040fe20000001808 */
[----:B------:R-:W-:Y:S07]  /*dc00*/  LDSM.16.M88.4 R204, [R226+0x8000] ;  /* 0x00800000e2cc783b */ /* 0x000fee0000000200 */
[C---:B------:R-:W-:Y:S08]  /*dc10*/  HMMA.16816.F32 R12, R188.reuse, R208, R12 ;  /* 0x000000d0bc0c723c */ /* 0x040ff0000000180c */
        /* <DEDUP_REMOVED lines=13> */
[----:B------:R-:W4:Y:S06]  /*dcf0*/  LDSM.16.M88.4 R188, [R222+0x8000] ;  /* 0x00800000debc783b */ /* 0x000f2c0000000200 */
[----:B------:R-:W-:Y:S01]  /*dd00*/  LDSM.16.M88.4 R200, [R225+0x8000] ;  /* 0x00800000e1c8783b */ /* 0x000fe20000000200 */
[C---:B--2---:R-:W-:Y:S08]  /*dd10*/  HMMA.16816.F32 R4, R204.reuse, R208, R4 ;  /* 0x000000d0cc04723c */ /* 0x044ff00000001804 */
[C---:B------:R-:W-:Y:S01]  /*dd20*/  HMMA.16816.F32 R8, R204.reuse, R210, R8 ;  /* 0x000000d2cc08723c */ /* 0x040fe20000001808 */
[----:B------:R-:W-:Y:S07]  /*dd30*/  LDSM.16.M88.4 R208, [R219+0x6000] ;  /* 0x00600000dbd0783b */ /* 0x000fee0000000200 */
[C---:B---3--:R-:W-:Y:S08]  /*dd40*/  HMMA.16816.F32 R12, R204.reuse, R192, R12 ;  /* 0x000000c0cc0c723c */ /* 0x048ff0000000180c */
[C---:B------:R-:W-:Y:S01]  /*dd50*/  HMMA.16816.F32 R16, R204.reuse, R194, R16 ;  /* 0x000000c2cc10723c */ /* 0x040fe20000001810 */
[----:B------:R-:W2:Y:S07]  /*dd60*/  LDSM.16.M88.4 R192, [R222+0x8800] ;  /* 0x00880000dec0783b */ /* 0x000eae0000000200 */
[C---:B-1----:R-:W-:Y:S08]  /*dd70*/  HMMA.16816.F32 R20, R204.reuse, R196, R20 ;  /* 0x000000c4cc14723c */ /* 0x042ff00000001814 */
[C---:B------:R-:W-:Y:S01]  /*dd80*/  HMMA.16816.F32 R24, R204.reuse, R198, R24 ;  /* 0x000000c6cc18723c */ /* 0x040fe20000001818 */
[----:B------:R-:W1:Y:S07]  /*dd90*/  LDSM.16.M88.4 R196, [R219+0x6800] ;  /* 0x00680000dbc4783b */ /* 0x000e6e0000000200 */
        /* <DEDUP_REMOVED lines=8> */
[----:B------:R-:W2:Y:S06]  /*de20*/  LDSM.16.M88.4 R192, [R219+0x8000] ;  /* 0x00800000dbc0783b */ /* 0x000eac0000000200 */
[----:B------:R-:W-:Y:S01]  /*de30*/  LDSM.16.M88.4 R204, [R223+0xc000] ;  /* 0x00c00000dfcc783b */ /* 0x000fe20000000200 */
[C---:B------:R-:W-:Y:S08]  /*de40*/  HMMA.16816.F32 R4, R200.reuse, R208, R4 ;  /* 0x000000d0c804723c */ /* 0x040ff00000001804 */
[C---:B------:R-:W-:Y:S01]  /*de50*/  HMMA.16816.F32 R8, R200.reuse, R210, R8 ;  /* 0x000000d2c808723c */ /* 0x040fe20000001808 */
[----:B------:R-:W-:Y:S07]  /*de60*/  LDSM.16.M88.4 R208, [R216+0x9000] ;  /* 0x00900000d8d0783b */ /* 0x000fee0000000200 */
        /* <DEDUP_REMOVED lines=10> */
[C---:B------:R-:W-:Y:S01]  /*df10*/  HMMA.16816.F32 R40, R200.reuse, R194, R40 ;  /* 0x000000c2c828723c */ /* 0x040fe20000001828 */
[----:B------:R-:W2:Y:S07]  /*df20*/  LDSM.16.M88.4 R192, [R216+0xa800] ;  /* 0x00a80000d8c0783b */ /* 0x000eae0000000200 */
[C---:B-1----:R-:W-:Y:S08]  /*df30*/  HMMA.16816.F32 R44, R200.reuse, R196, R44 ;  /* 0x000000c4c82c723c */ /* 0x042ff0000000182c */
[----:B------:R-:W-:Y:S01]  /*df40*/  HMMA.16816.F32 R48, R200, R198, R48 ;  /* 0x000000c6c830723c */ /* 0x000fe20000001830 */
[----:B------:R-:W1:Y:S06]  /*df50*/  LDSM.16.M88.4 R196, [R216+0xb000] ;  /* 0x00b00000d8c4783b */ /* 0x000e6c0000000200 */
        /* <DEDUP_REMOVED lines=10> */
[C---:B--2---:R-:W-:Y:S08]  /*e000*/  HMMA.16816.F32 R28, R204.reuse, R192, R28 ;  /* 0x000000c0cc1c723c */ /* 0x044ff0000000181c */
[C---:B------:R-:W-:Y:S01]  /*e010*/  HMMA.16816.F32 R32, R204.reuse, R194, R32 ;  /* 0x000000c2cc20723c */ /* 0x040fe20000001820 */
[----:B------:R-:W2:Y:S07]  /*e020*/  LDSM.16.M88.4 R192, [R231] ;  /* 0x00000000e7c0783b */ /* 0x000eae0000000200 */
[C---:B-1----:R-:W-:Y:S08]  /*e030*/  HMMA.16816.F32 R36, R204.reuse, R196, R36 ;  /* 0x000000c4cc24723c */ /* 0x042ff00000001824 */
[C---:B------:R-:W-:Y:S01]  /*e040*/  HMMA.16816.F32 R40, R204.reuse, R198, R40 ;  /* 0x000000c6cc28723c */ /* 0x040fe20000001828 */
[----:B------:R-:W-:Y:S07]  /*e050*/  LDSM.16.M88.4 R196, [R229] ;  /* 0x00000000e5c4783b */ /* 0x000fee0000000200 */
[C---:B---3--:R-:W-:Y:S08]  /*e060*/  HMMA.16816.F32 R44, R204.reuse, R176, R44 ;  /* 0x000000b0cc2c723c */ /* 0x048ff0000000182c */
[----:B------:R-:W-:Y:S01]  /*e070*/  HMMA.16816.F32 R48, R204, R178, R48 ;  /* 0x000000b2cc30723c */ /* 0x000fe20000001830 */
[----:B------:R-:W1:Y:S06]  /*e080*/  LDSM.16.M88.4 R176, [R230] ;  /* 0x00000000e6b0783b */ /* 0x000e6c0000000200 */
[----:B------:R-:W-:Y:S01]  /*e090*/  LDSM.16.M88.4 R204, [R226+0xc000] ;  /* 0x00c00000e2cc783b */ /* 0x000fe20000000200 */
[C---:B------:R-:W-:Y:S08]  /*e0a0*/  HMMA.16816.F32 R4, R200.reuse, R208, R4 ;  /* 0x000000d0c804723c */ /* 0x040ff00000001804 */
[C---:B------:R-:W-:Y:S01]  /*e0b0*/  HMMA.16816.F32 R8, R200.reuse, R210, R8 ;  /* 0x000000d2c808723c */ /* 0x040fe20000001808 */
[----:B------:R-:W-:Y:S07]  /*e0c0*/  LDSM.16.M88.4 R208, [R222+0x9000] ;  /* 0x00900000ded0783b */ /* 0x000fee0000000200 */
[C---:B----4-:R-:W-:Y:S08]  /*e0d0*/  HMMA.16816.F32 R12, R200.reuse, R188, R12 ;  /* 0x000000bcc80c723c */ /* 0x050ff0000000180c */
[C---:B------:R-:W-:Y:S01]  /*e0e0*/  HMMA.16816.F32 R16, R200.reuse, R190, R16 ;  /* 0x000000bec810723c */ /* 0x040fe20000001810 */
[----:B------:R-:W3:Y:S07]  /*e0f0*/  LDSM.16.M88.4 R188, [R228] ;  /* 0x00000000e4bc783b */ /* 0x000eee0000000200 */
[C---:B--2---:R-:W-:Y:S08]  /*e100*/  HMMA.16816.F32 R20, R200.reuse, R192, R20 ;  /* 0x000000c0c814723c */ /* 0x044ff00000001814 */
[C---:B------:R-:W-:Y:S01]  /*e110*/  HMMA.16816.F32 R24, R200.reuse, R194, R24 ;  /* 0x000000c2c818723c */ /* 0x040fe20000001818 */
[----:B------:R-:W2:Y:S07]  /*e120*/  LDSM.16.M88.4 R192, [R222+0x9800] ;  /* 0x00980000dec0783b */ /* 0x000eae0000000200 */
[C---:B-1----:R-:W-:Y:S08]  /*e130*/  HMMA.16816.F32 R28, R200.reuse, R176, R28 ;  /* 0x000000b0c81c723c */ /* 0x042ff0000000181c */
[C---:B------:R-:W-:Y:S01]  /*e140*/  HMMA.16816.F32 R32, R200.reuse, R178, R32 ;  /* 0x000000b2c820723c */ /* 0x040fe20000001820 */
[----:B------:R-:W1:Y:S07]  /*e150*/  LDSM.16.M88.4 R176, [R222+0xa000] ;  /* 0x00a00000deb0783b */ /* 0x000e6e0000000200 */
        /* <DEDUP_REMOVED lines=19> */
[C---:B------:R-:W-:Y:S08]  /*e290*/  HMMA.16816.F32 R36, R204.reuse, R196, R36 ;  /* 0x000000c4cc24723c */ /* 0x040ff00000001824 */
[C---:B------:R-:W-:Y:S08]  /*e2a0*/  HMMA.16816.F32 R40, R204.reuse, R198, R40 ;  /* 0x000000c6cc28723c */ /* 0x040ff00000001828 */
[C---:B--2---:R-:W-:Y:S08]  /*e2b0*/  HMMA.16816.F32 R44, R204.reuse, R192, R44 ;  /* 0x000000c0cc2c723c */ /* 0x044ff0000000182c */
[----:B------:R-:W-:Y:S01]  /*e2c0*/  HMMA.16816.F32 R48, R204, R194, R48 ;  /* 0x000000c2cc30723c */ /* 0x000fe20000001830 */
[----:B------:R-:W2:Y:S07]  /*e2d0*/  LDSM.16.M88.4 R192, [R219+0xa800] ;  /* 0x00a80000dbc0783b */ /* 0x000eae0000000200 */
[C---:B------:R-:W-:Y:S08]  /*e2e0*/  HMMA.16816.F32 R4, R200.reuse, R208, R4 ;  /* 0x000000d0c804723c */ /* 0x040ff00000001804 */
[C---:B------:R-:W-:Y:S08]  /*e2f0*/  HMMA.16816.F32 R8, R200.reuse, R210, R8 ;  /* 0x000000d2c808723c */ /* 0x040ff00000001808 */
[C---:B-1----:R-:W-:Y:S08]  /*e300*/  HMMA.16816.F32 R12, R200.reuse, R176, R12 ;  /* 0x000000b0c80c723c */ /* 0x042ff0000000180c */
[C---:B------:R-:W-:Y:S01]  /*e310*/  HMMA.16816.F32 R16, R200.reuse, R178, R16 ;  /* 0x000000b2c810723c */ /* 0x040fe20000001810 */
[----:B------:R-:W1:Y:S03]  /*e320*/  LDSM.16.M88.4 R176, [R219+0xb000] ;  /* 0x00b00000dbb0783b */ /* 0x000e660000000200 */
        /* <DEDUP_REMOVED lines=10> */
[C---:B--2---:R-:W-:Y:S05]  /*e3d0*/  HMMA.16816.F32 R28, R200.reuse, R192, R28 ;  /* 0x000000c0c81c723c */ /* 0x044fea000000181c */
[----:B------:R-:W-:Y:S02]  /*e3e0*/  FMNMX.FTZ R0, R9, R0, !PT ;  /* 0x0000000009007209 */ /* 0x000fe40007810000 */
[----:B------:R-:W-:Y:S01]  /*e3f0*/  FMNMX.FTZ R2, R10, R2, !PT ;  /* 0x000000020a027209 */ /* 0x000fe20007810000 */
[C---:B------:R-:W-:Y:S04]  /*e400*/  HMMA.16816.F32 R32, R200.reuse, R194, R32 ;  /* 0x000000c2c820723c */ /* 0x040fe80000001820 */
[----:B------:R-:W-:Y:S02]  /*e410*/  FMNMX.FTZ R0, R12, R0, !PT ;  /* 0x000000000c007209 */ /* 0x000fe40007810000 */
[----:B------:R-:W-:Y:S02]  /*e420*/  FMNMX.FTZ R2, R11, R2, !PT ;  /* 0x000000020b027209 */ /* 0x000fe40007810000 */
[----:B------:R-:W-:Y:S01]  /*e430*/  FMNMX.FTZ R0, R13, R0, !PT ;  /* 0x000000000d007209 */ /* 0x000fe20007810000 */
[C---:B-1----:R-:W-:Y:S03]  /*e440*/  HMMA.16816.F32 R36, R200.reuse, R176, R36 ;  /* 0x000000b0c824723c */ /* 0x042fe60000001824 */
[----:B------:R-:W-:Y:S02]  /*e450*/  FMNMX.FTZ R0, R16, R0, !PT ;  /* 0x0000000010007209 */ /* 0x000fe40007810000 */
[----:B------:R-:W-:Y:S02]  /*e460*/  FMNMX.FTZ R2, R14, R2, !PT ;  /* 0x000000020e027209 */ /* 0x000fe40007810000 */
[----:B------:R-:W-:Y:S01]  /*e470*/  FMNMX.FTZ R0, R17, R0, !PT ;  /* 0x0000000011007209 */ /* 0x000fe20007810000 */
[C---:B------:R-:W-:Y:S04]  /*e480*/  HMMA.16816.F32 R40, R200.reuse, R178, R40 ;  /* 0x000000b2c828723c */ /* 0x040fe80000001828 */
[----:B------:R-:W-:Y:S02]  /*e490*/  FMNMX.FTZ R2, R15, R2, !PT ;  /* 0x000000020f027209 */ /* 0x000fe40007810000 */
[----:B------:R-:W-:Y:S01]  /*e4a0*/  FMNMX.FTZ R0, R20, R0, !PT ;  /* 0x0000000014007209 */ /* 0x000fe20007810000 */
[----:B------:R-:W-:Y:S01]  /*e4b0*/  @P0 IMAD.WIDE.U32 R178, R252, c[0x0][0x1e0], RZ ;  /* 0x00007800fcb20a25 */ /* 0x000fe200078e00ff */
        /* <DEDUP_REMOVED lines=35> */
[----:B------:R-:W-:Y:S02]  /*e6f0*/  FMNMX.FTZ R0, R50, R0, !PT ;  /* 0x0000000032007209 */ /* 0x000fe40007810000 */
[----:B------:R-:W-:Y:S02]  /*e700*/  @P0 MOV R176, R212 ;  /* 0x000000d400b00202 */ /* 0x000fe40000000f00 */
[----:B------:R-:W-:Y:S03]  /*e710*/  FMNMX.FTZ R0, R51, R0, !PT ;  /* 0x0000000033007209 */ /* 0x000fe60007810000 */
[----:B------:R-:W-:Y:S02]  /*e720*/  @P0 IMAD.WIDE.U32 R176, R178, 0x60, R176 ;  /* 0x00000060b2b00825 */ /* 0x000fe400078e00b0 */
[----:B------:R-:W2:Y:S01]  /*e730*/  SHFL.BFLY PT, R2, R0, 0x2, 0x1f ;  /* 0x0c401f0000027f89 */ /* 0x000ea200000e0000 */
[----:B-1----:R-:W-:Y:S05]  /*e740*/  FMNMX.FTZ R173, R173, R3, !PT ;  /* 0x00000003adad7209 */ /* 0x002fea0007810000 */
[----:B------:R-:W1:Y:S01]  /*e750*/  SHFL.BFLY PT, R172, R173, 0x1, 0x1f ;  /* 0x0c201f00adac7f89 */ /* 0x000e6200000e0000 */
[----:B--2---:R-:W-:Y:S05]  /*e760*/  FMNMX.FTZ R0, R0, R2, !PT ;  /* 0x0000000200007209 */ /* 0x004fea0007810000 */
[----:B------:R-:W2:Y:S01]  /*e770*/  SHFL.BFLY PT, R3, R0, 0x1, 0x1f ;  /* 0x0c201f0000037f89 */ /* 0x000ea200000e0000 */
[----:B-1----:R-:W-:Y:S02]  /*e780*/  FMNMX.FTZ R173, R173, R172, !PT ;  /* 0x000000acadad7209 */ /* 0x002fe40007810000 */
[----:B------:R-:W-:Y:S03]  /*e790*/  @P0 SHF.R.S32.HI R172, RZ, 0x1f, R252 ;  /* 0x0000001fffac0819 */ /* 0x000fe600000114fc */
[C---:B------:R-:W-:Y:S02]  /*e7a0*/  FADD.FTZ R2, -R173.reuse, R174 ;  /* 0x000000aead027221 */ /* 0x040fe40000010100 */
[----:B------:R-:W-:Y:S02]  /*e7b0*/  @P0 IMAD R174, R172, c[0x0][0x1e0], RZ ;  /* 0x00007800acae0a24 */ /* 0x000fe400078e02ff */
[----:B------:R-:W-:Y:S01]  /*e7c0*/  FMUL.FTZ R196, R173, c[0x0][0x2d0] ;  /* 0x0000b400adc47a20 */ /* 0x000fe20000410000 */
[----:B--2---:R-:W-:Y:S01]  /*e7d0*/  FMNMX.FTZ R172, R0, R3, !PT ;  /* 0x0000000300ac7209 */ /* 0x004fe20007810000 */
[----:B------:R-:W-:Y:S02]  /*e7e0*/  FMUL.FTZ R0, R2, c[0x0][0x2d0] ;  /* 0x0000b40002007a20 */ /* 0x000fe40000410000 */
[--C-:B------:R-:W-:Y:S02]  /*e7f0*/  FFMA.FTZ R4, R4, c[0x0][0x2d0], -R196.reuse ;  /* 0x0000b40004047a23 */ /* 0x100fe400000108c4 */
[----:B------:R1:W2:Y:S01]  /*e800*/  MUFU.EX2 R2, R0 ;  /* 0x0000000000027308 */ /* 0x0002a20000000800 */
[----:B------:R-:W-:Y:S02]  /*e810*/  FFMA.FTZ R5, R5, c[0x0][0x2d0], -R196 ;  /* 0x0000b40005057a23 */ /* 0x000fe400000108c4 */
[----:B------:R-:W-:Y:S01]  /*e820*/  @P0 IMAD R3, R252, c[0x0][0x1e4], R174 ;  /* 0x00007900fc030a24 */ /* 0x000fe200078e02ae */
[----:B------:R-:W-:Y:S01]  /*e830*/  @P0 SHF.L.U32 R174, R176, 0x1, RZ ;  /* 0x00000001b0ae0819 */ /* 0x000fe200000006ff */
[--C-:B------:R-:W-:Y:S02]  /*e840*/  FFMA.FTZ R12, R12, c[0x0][0x2d0], -R196.reuse ;  /* 0x0000b4000c0c7a23 */ /* 0x100fe400000108c4 */
[--C-:B------:R-:W-:Y:S01]  /*e850*/  FFMA.FTZ R13, R13, c[0x0][0x2d0], -R196.reuse ;  /* 0x0000b4000d0d7a23 */ /* 0x100fe200000108c4 */
[----:B------:R-:W-:Y:S01]  /*e860*/  @P0 IADD3 R3, R179, R3, RZ ;  /* 0x00000003b3030210 */ /* 0x000fe20007ffe0ff */
[--C-:B------:R-:W-:Y:S01]  /*e870*/  FFMA.FTZ R16, R16, c[0x0][0x2d0], -R196.reuse ;  /* 0x0000b40010107a23 */ /* 0x100fe200000108c4 */
[----:B------:R3:W-:Y:S01]  /*e880*/  MUFU.EX2 R215, R4 ;  /* 0x0000000400d77308 */ /* 0x0007e20000000800 */
[----:B------:R-:W-:Y:S01]  /*e890*/  @P0 IADD3 R178, P2, R174, 0x80, RZ ;  /* 0x00000080aeb20810 */ /* 0x000fe20007f5e0ff */
[--C-:B------:R-:W-:Y:S02]  /*e8a0*/  FFMA.FTZ R17, R17, c[0x0][0x2d0], -R196.reuse ;  /* 0x0000b40011117a23 */ /* 0x100fe400000108c4 */
[----:B------:R-:W-:Y:S01]  /*e8b0*/  @P0 IMAD R3, R3, 0x60, RZ ;  /* 0x0000006003030824 */ /* 0x000fe200078e02ff */
[----:B------:R-:W-:Y:S01]  /*e8c0*/  @P0 IADD3 R178, P1, R178, c[0x0][0x1c8], RZ ;  /* 0x00007200b2b20a10 */ /* 0x000fe20007f3e0ff */
[--C-:B------:R-:W-:Y:S02]  /*e8d0*/  FFMA.FTZ R20, R20, c[0x0][0x2d0], -R196.reuse ;  /* 0x0000b40014147a23 */ /* 0x100fe400000108c4 */
[--C-:B------:R-:W-:Y:S01]  /*e8e0*/  FFMA.FTZ R21, R21, c[0x0][0x2d0], -R196.reuse ;  /* 0x0000b40015157a23 */ /* 0x100fe200000108c4 */
[----:B------:R-:W-:Y:S01]  /*e8f0*/  @P0 IADD3 R3, R177, R3, RZ ;  /* 0x00000003b1030210 */ /* 0x000fe20007ffe0ff */
[----:B------:R4:W-:Y:S01]  /*e900*/  MUFU.EX2 R205, R5 ;  /* 0x0000000500cd7308 */ /* 0x0009e20000000800 */
[--C-:B------:R-:W-:Y:S02]  /*e910*/  FFMA.FTZ R24, R24, c[0x0][0x2d0], -R196.reuse ;  /* 0x0000b40018187a23 */ /* 0x100fe400000108c4 */
[----:B------:R-:W-:Y:S01]  /*e920*/  @P0 SHF.L.U64.HI R3, R176, 0x1, R3 ;  /* 0x00000001b0030819 */ /* 0x000fe20000010203 */
[----:B-1----:R-:W-:Y:S02]  /*e930*/  FADD.FTZ R0, -R172, R175 ;  /* 0x000000afac007221 */ /* 0x002fe40000010100 */
[--C-:B------:R-:W-:Y:S01]  /*e940*/  FFMA.FTZ R175, R8, c[0x0][0x2d0], -R196.reuse ;  /* 0x0000b40008af7a23 */ /* 0x100fe200000108c4 */
[--C-:B------:R-:W-:Y:S01]  /*e950*/  @P0 IADD3.X R179, RZ, c[0x0][0x1cc], R3.reuse, P1, P2 ;  /* 0x00007300ffb30a10 */ /* 0x100fe20000fe4403 */
[----:B------:R-:W-:Y:S01]  /*e960*/  FMUL.FTZ R0, R0, c[0x0][0x2d0] ;  /* 0x0000b40000007a20 */ /* 0x000fe20000410000 */
[----:B------:R-:W-:Y:S01]  /*e970*/  @P0 IADD3 R176, P2, R174, 0x100, RZ ;  /* 0x00000100aeb00810 */ /* 0x000fe20007f5e0ff */
[----:B------:R1:W-:Y:S01]  /*e980*/  MUFU.EX2 R204, R175 ;  /* 0x000000af00cc7308 */ /* 0x0003e20000000800 */
[----:B------:R-:W-:Y:S01]  /*e990*/  @P0 MOV R8, c[0x0][0x1e0] ;  /* 0x0000780000080a02 */ /* 0x000fe20000000f00 */
[----:B--2---:R-:W-:Y:S01]  /*e9a0*/  FMUL.FTZ R132, R2, R132 ;  /* 0x0000008402847220 */ /* 0x004fe20000410000 */
[----:B---3--:R-:W-:Y:S01]  /*e9b0*/  @P0 IADD3 R4, P1, R174, c[0x0][0x1c8], RZ ;  /* 0x00007200ae040a10 */ /* 0x008fe20007f3e0ff */
[----:B------:R-:W-:Y:S01]  /*e9c0*/  FMUL.FTZ R133, R2, R133 ;  /* 0x0000008502857220 */ /* 0x000fe20000410000 */
[----:B------:R-:W-:Y:S01]  /*e9d0*/  @P0 SHF.L.U64.HI R188, R8, R213, c[0x0][0x1e4] ;  /* 0x0000790008bc0619 */ /* 0x000fe200000102d5 */
[C---:B------:R-:W-:Y:S02]  /*e9e0*/  FMUL.FTZ R136, R2.reuse, R136 ;  /* 0x0000008802887220 */ /* 0x040fe40000410000 */
[C---:B------:R-:W-:Y:S02]  /*e9f0*/  FMUL.FTZ R137, R2.reuse, R137 ;  /* 0x0000008902897220 */ /* 0x040fe40000410000 */
[----:B------:R-:W2:Y:S01]  /*ea00*/  MUFU.EX2 R0, R0 ;  /* 0x0000000000007308 */ /* 0x000ea20000000800 */
[C---:B------:R-:W-:Y:S02]  /*ea10*/  FMUL.FTZ R140, R2.reuse, R140 ;  /* 0x0000008c028c7220 */ /* 0x040fe40000410000 */
[C---:B------:R-:W-:Y:S01]  /*ea20*/  FMUL.FTZ R141, R2.reuse, R141 ;  /* 0x0000008d028d7220 */ /* 0x040fe20000410000 */
[----:B----4-:R-:W-:Y:S01]  /*ea30*/  @P0 IADD3.X R5, R3, c[0x0][0x1cc], RZ, P1, !PT ;  /* 0x0000730003050a10 */ /* 0x010fe20000ffe4ff */
[----:B------:R-:W-:Y:S01]  /*ea40*/  FMUL.FTZ R144, R2, R144 ;  /* 0x0000009002907220 */ /* 0x000fe20000410000 */
[----:B------:R-:W-:Y:S01]  /*ea50*/  @P0 IADD3 R176, P1, R176, c[0x0][0x1c8], RZ ;  /* 0x00007200b0b00a10 */ /* 0x000fe20007f3e0ff */
[C---:B------:R-:W-:Y:S02]  /*ea60*/  FMUL.FTZ R145, R2.reuse, R145 ;  /* 0x0000009102917220 */ /* 0x040fe40000410000 */
[----:B------:R3:W-:Y:S01]  /*ea70*/  @P0 LDGSTS.E.BYPASS.LTC128B.128 [R251+0xc100], [R4.64], !P5 ;  /* 0x0c10000004fb0fae */ /* 0x0007e2000e901d48 */
[--C-:B------:R-:W-:Y:S01]  /*ea80*/  @P0 IADD3.X R177, RZ, c[0x0][0x1cc], R3.reuse, P1, P2 ;  /* 0x00007300ffb10a10 */ /* 0x100fe20000fe4403 */
[C---:B------:R-:W-:Y:S01]  /*ea90*/  FMUL.FTZ R148, R2.reuse, R148 ;  /* 0x0000009402947220 */ /* 0x040fe20000410000 */
[----:B------:R-:W-:Y:S01]  /*eaa0*/  MUFU.EX2 R214, R12 ;  /* 0x0000000c00d67308 */ /* 0x000fe20000000800 */
[----:B------:R-:W-:Y:S02]  /*eab0*/  FMUL.FTZ R149, R2, R149 ;  /* 0x0000009502957220 */ /* 0x000fe40000410000 */
[--C-:B-1----:R-:W-:Y:S01]  /*eac0*/  FFMA.FTZ R175, R9, c[0x0][0x2d0], -R196.reuse ;  /* 0x0000b40009af7a23 */ /* 0x102fe200000108c4 */
[----:B------:R-:W-:Y:S01]  /*ead0*/  @P0 IADD3 R9, P2, R174, 0x180, RZ ;  /* 0x00000180ae090810 */ /* 0x000fe20007f5e0ff */
[----:B------:R1:W-:Y:S01]  /*eae0*/  @P0 LDGSTS.E.BYPASS.LTC128B.128 [R251+0xf100], [R178.64], !P4 ;  /* 0x0f100000b2fb0fae */ /* 0x0003e2000e101d48 */
[----:B------:R-:W-:Y:S02]  /*eaf0*/  FMUL.FTZ R174, R172, c[0x0][0x2d0] ;  /* 0x0000b400acae7a20 */ /* 0x000fe40000410000 */
[----:B------:R-:W-:Y:S02]  /*eb00*/  FFMA.FTZ R25, R25, c[0x0][0x2d0], -R196 ;  /* 0x0000b40019197a23 */ /* 0x000fe400000108c4 */
[----:B------:R4:W1:Y:S01]  /*eb10*/  MUFU.EX2 R203, R175 ;  /* 0x000000af00cb7308 */ /* 0x0008620000000800 */
[--C-:B------:R-:W-:Y:S01]  /*eb20*/  FFMA.FTZ R6, R6, c[0x0][0x2d0], -R174.reuse ;  /* 0x0000b40006067a23 */ /* 0x100fe200000108ae */
[----:B------:R3:W-:Y:S01]  /*eb30*/  @P0 LDGSTS.E.BYPASS.LTC128B.128 [R251+0x12100], [R176.64], !P3 ;  /* 0x12100000b0fb0fae */ /* 0x0007e2000d901d48 */
[--C-:B------:R-:W-:Y:S02]  /*eb40*/  FFMA.FTZ R10, R10, c[0x0][0x2d0], -R174.reuse ;  /* 0x0000b4000a0a7a23 */ /* 0x100fe400000108ae */
[--C-:B------:R-:W-:Y:S02]  /*eb50*/  FFMA.FTZ R11, R11, c[0x0][0x2d0], -R174.reuse ;  /* 0x0000b4000b0b7a23 */ /* 0x100fe400000108ae */
[C---:B--2---:R-:W-:Y:S02]  /*eb60*/  FMUL.FTZ R134, R0.reuse, R134 ;  /* 0x0000008600867220 */ /* 0x044fe40000410000 */
        /* <DEDUP_REMOVED lines=9> */
[----:B------:R-:W-:Y:S01]  /*ec00*/  FMUL.FTZ R150, R0, R150 ;  /* 0x0000009600967220 */ /* 0x000fe20000410000 */
[----:B----4-:R-:W-:Y:S01]  /*ec10*/  @P0 SHF.L.U32 R175, R8, 0x6, RZ ;  /* 0x0000000608af0819 */ /* 0x010fe200000006ff */
[----:B------:R-:W-:Y:S01]  /*ec20*/  FMUL.FTZ R151, R0, R151 ;  /* 0x0000009700977220 */ /* 0x000fe20000410000 */
[----:B------:R-:W-:Y:S01]  /*ec30*/  @P0 IADD3 R8, P1, R9, c[0x0][0x1c8], RZ ;  /* 0x0000720009080a10 */ /* 0x000fe20007f3e0ff */
[--C-:B------:R-:W-:Y:S01]  /*ec40*/  FFMA.FTZ R14, R14, c[0x0][0x2d0], -R174.reuse ;  /* 0x0000b4000e0e7a23 */ /* 0x100fe200000108ae */
[----:B-1----:R-:W-:Y:S01]  /*ec50*/  F2FP.PACK_AB R178, R203, R204 ;  /* 0x000000cccbb2723e */ /* 0x002fe200000000ff */
[--C-:B------:R-:W-:Y:S01]  /*ec60*/  FFMA.FTZ R15, R15, c[0x0][0x2d0], -R174.reuse ;  /* 0x0000b4000f0f7a23 */ /* 0x100fe200000108ae */
[----:B------:R-:W-:Y:S01]  /*ec70*/  @P0 IADD3.X R9, RZ, c[0x0][0x1cc], R3, P1, P2 ;  /* 0x00007300ff090a10 */ /* 0x000fe20000fe4403 */
[--C-:B------:R-:W-:Y:S01]  /*ec80*/  FFMA.FTZ R3, R7, c[0x0][0x2d0], -R174.reuse ;  /* 0x0000b40007037a23 */ /* 0x100fe200000108ae */
[----:B---3--:R-:W-:Y:S01]  /*ec90*/  @P0 IADD3 R4, P2, R4, R175, RZ ;  /* 0x000000af04040210 */ /* 0x008fe20007f5e0ff */
[----:B------:R-:W1:Y:S01]  /*eca0*/  MUFU.EX2 R200, R11 ;  /* 0x0000000b00c87308 */ /* 0x000e620000000800 */
[----:B------:R-:W-:Y:S01]  /*ecb0*/  F2FP.PACK_AB R176, R205, R215 ;  /* 0x000000d7cdb0723e */ /* 0x000fe200000000ff */
[----:B------:R3:W-:Y:S01]  /*ecc0*/  @P0 LDGSTS.E.BYPASS.LTC128B.128 [R251+0x15100], [R8.64], !P6 ;  /* 0x1510000008fb0fae */ /* 0x0007e2000f101d48 */
[----:B------:R-:W-:Y:S01]  /*ecd0*/  @P0 IADD3.X R5, R5, R188, RZ, P2, !PT ;  /* 0x000000bc05050210 */ /* 0x000fe200017fe4ff */
[--C-:B------:R-:W-:Y:S01]  /*ece0*/  FFMA.FTZ R18, R18, c[0x0][0x2d0], -R174.reuse ;  /* 0x0000b40012127a23 */ /* 0x100fe200000108ae */
[----:B--2---:R-:W-:Y:S01]  /*ecf0*/  @P0 IADD3 R6, P1, R175, R4, RZ ;  /* 0x00000004af060210 */ /* 0x004fe20007f3e0ff */
[--C-:B------:R-:W-:Y:S02]  /*ed00*/  FFMA.FTZ R19, R19, c[0x0][0x2d0], -R174.reuse ;  /* 0x0000b40013137a23 */ /* 0x100fe400000108ae */
[----:B------:R2:W-:Y:S01]  /*ed10*/  @P0 LDGSTS.E.BYPASS.LTC128B.128 [R251+0xd100], [R4.64], !P5 ;  /* 0x0d10000004fb0fae */ /* 0x0005e2000e901d48 */
[----:B------:R-:W-:Y:S01]  /*ed20*/  @P0 IADD3.X R7, R188, R5, RZ, P1, !PT ;  /* 0x00000005bc070210 */ /* 0x000fe20000ffe4ff */
[----:B------:R-:W4:Y:S01]  /*ed30*/  MUFU.EX2 R202, R3 ;  /* 0x0000000300ca7308 */ /* 0x000f220000000800 */
[----:B------:R-:W-:Y:S02]  /*ed40*/  FMUL.FTZ R10, R0, R186 ;  /* 0x000000ba000a7220 */ /* 0x000fe40000410000 */
[--C-:B------:R-:W-:Y:S01]  /*ed50*/  FFMA.FTZ R22, R22, c[0x0][0x2d0], -R174.reuse ;  /* 0x0000b40016167a23 */ /* 0x100fe200000108ae */
[----:B------:R2:W-:Y:S01]  /*ed60*/  @P0 LDGSTS.E.BYPASS.LTC128B.128 [R251+0x10100], [R4.64+0x80], !P4 ;  /* 0x1010008004fb0fae */ /* 0x0005e2000e101d48 */
[--C-:B------:R-:W-:Y:S02]  /*ed70*/  FFMA.FTZ R23, R23, c[0x0][0x2d0], -R174.reuse ;  /* 0x0000b40017177a23 */ /* 0x100fe400000108ae */
[--C-:B------:R-:W-:Y:S02]  /*ed80*/  FFMA.FTZ R26, R26, c[0x0][0x2d0], -R174.reuse ;  /* 0x0000b4001a1a7a23 */ /* 0x100fe400000108ae */
[----:B------:R-:W-:Y:S01]  /*ed90*/  FFMA.FTZ R27, R27, c[0x0][0x2d0], -R174 ;  /* 0x0000b4001b1b7a23 */ /* 0x000fe200000108ae */
[----:B------:R2:W-:Y:S01]  /*eda0*/  @P0 LDGSTS.E.BYPASS.LTC128B.128 [R251+0x13100], [R4.64+0x100], !P3 ;  /* 0x1310010004fb0fae */ /* 0x0005e2000d901d48 */
[----:B------:R-:W2:Y:S01]  /*edb0*/  MUFU.EX2 R213, R13 ;  /* 0x0000000d00d57308 */ /* 0x000ea20000000800 */
[--C-:B------:R-:W-:Y:S01]  /*edc0*/  FFMA.FTZ R28, R28, c[0x0][0x2d0], -R196.reuse ;  /* 0x0000b4001c1c7a23 */ /* 0x100fe200000108c4 */
[----:B-1----:R-:W-:Y:S01]  /*edd0*/  F2FP.PACK_AB R179, R200, R201 ;  /* 0x000000c9c8b3723e */ /* 0x002fe200000000ff */
[----:B------:R-:W-:Y:S02]  /*ede0*/  FMUL.FTZ R11, R0, R187 ;  /* 0x000000bb000b7220 */ /* 0x000fe40000410000 */
[----:B------:R2:W-:Y:S01]  /*edf0*/  @P0 LDGSTS.E.BYPASS.LTC128B.128 [R251+0x16100], [R4.64+0x180], !P6 ;  /* 0x1610018004fb0fae */ /* 0x0005e2000f101d48 */
[----:B------:R-:W-:Y:S02]  /*ee00*/  FFMA.FTZ R29, R29, c[0x0][0x2d0], -R196 ;  /* 0x0000b4001d1d7a23 */ /* 0x000fe400000108c4 */
[C---:B---3--:R-:W-:Y:S02]  /*ee10*/  FMUL.FTZ R8, R2.reuse, R184 ;  /* 0x000000b802087220 */ /* 0x048fe40000410000 */
[----:B------:R-:W-:Y:S01]  /*ee20*/  FMUL.FTZ R9, R2, R185 ;  /* 0x000000b902097220 */ /* 0x000fe20000410000 */
[----:B------:R1:W-:Y:S01]  /*ee30*/  @P0 LDGSTS.E.BYPASS.LTC128B.128 [R251+0xe100], [R6.64], !P5 ;  /* 0x0e10000006fb0fae */ /* 0x0003e2000e901d48 */
[----:B------:R-:W-:Y:S01]  /*ee40*/  MUFU.EX2 R198, R14 ;  /* 0x0000000e00c67308 */ /* 0x000fe20000000800 */
[----:B----4-:R-:W-:Y:S01]  /*ee50*/  F2FP.PACK_AB R177, R202, R199 ;  /* 0x000000c7cab1723e */ /* 0x010fe200000000ff */
[--C-:B------:R-:W-:Y:S02]  /*ee60*/  FFMA.FTZ R30, R30, c[0x0][0x2d0], -R174.reuse ;  /* 0x0000b4001e1e7a23 */ /* 0x100fe400000108ae */
[--C-:B------:R-:W-:Y:S01]  /*ee70*/  FFMA.FTZ R31, R31, c[0x0][0x2d0], -R174.reuse ;  /* 0x0000b4001f1f7a23 */ /* 0x100fe200000108ae */
[----:B------:R1:W-:Y:S01]  /*ee80*/  @P0 LDGSTS.E.BYPASS.LTC128B.128 [R251+0x11100], [R6.64+0x80], !P4 ;  /* 0x1110008006fb0fae */ /* 0x0003e2000e101d48 */
[----:B------:R-:W-:Y:S02]  /*ee90*/  FFMA.FTZ R3, R35, c[0x0][0x2d0], -R174 ;  /* 0x0000b40023037a23 */ /* 0x000fe400000108ae */
[--C-:B------:R-:W-:Y:S02]  /*eea0*/  FFMA.FTZ R32, R32, c[0x0][0x2d0], -R196.reuse ;  /* 0x0000b40020207a23 */ /* 0x100fe400000108c4 */
[----:B------:R3:W4:Y:S01]  /*eeb0*/  MUFU.EX2 R197, R15 ;  /* 0x0000000f00c57308 */ /* 0x0007220000000800 */
[----:B------:R1:W-:Y:S01]  /*eec0*/  @P0 LDGSTS.E.BYPASS.LTC128B.128 [R251+0x14100], [R6.64+0x100], !P3 ;  /* 0x1410010006fb0fae */ /* 0x0003e2000d901d48 */
[----:B------:R-:W-:Y:S02]  /*eed0*/  FFMA.FTZ R33, R33, c[0x0][0x2d0], -R196 ;  /* 0x0000b40021217a23 */ /* 0x000fe400000108c4 */
[----:B------:R-:W-:Y:S02]  /*eee0*/  FFMA.FTZ R34, R34, c[0x0][0x2d0], -R174 ;  /* 0x0000b40022227a23 */ /* 0x000fe400000108ae */
[C---:B------:R-:W-:Y:S01]  /*eef0*/  FMUL.FTZ R152, R2.reuse, R152 ;  /* 0x0000009802987220 */ /* 0x040fe20000410000 */
[----:B------:R1:W-:Y:S01]  /*ef00*/  @P0 LDGSTS.E.BYPASS.LTC128B.128 [R251+0x17100], [R6.64+0x180], !P6 ;  /* 0x1710018006fb0fae */ /* 0x0003e2000f101d48 */
[C---:B------:R-:W-:Y:S02]  /*ef10*/  FMUL.FTZ R153, R2.reuse, R153 ;  /* 0x0000009902997220 */ /* 0x040fe40000410000 */
[C---:B--2---:R-:W-:Y:S01]  /*ef20*/  FMUL.FTZ R4, R2.reuse, R180 ;  /* 0x000000b402047220 */ /* 0x044fe20000410000 */
[----:B------:R-:W-:Y:S01]  /*ef30*/  MUFU.EX2 R212, R16 ;  /* 0x0000001000d47308 */ /* 0x000fe20000000800 */
[----:B------:R-:W-:Y:S01]  /*ef40*/  FMUL.FTZ R5, R2, R181 ;  /* 0x000000b502057220 */ /* 0x000fe20000410000 */
[----:B------:R-:W2:Y:S01]  /*ef50*/  LDSM.16.MT88.4 R188, [R217] ;  /* 0x00000000d9bc783b */ /* 0x000ea20000004200 */
[C---:B------:R-:W-:Y:S02]  /*ef60*/  FMUL.FTZ R154, R0.reuse, R154 ;  /* 0x0000009a009a7220 */ /* 0x040fe40000410000 */
[----:B------:R-:W-:Y:S02]  /*ef70*/  FMUL.FTZ R155, R0, R155 ;  /* 0x0000009b009b7220 */ /* 0x000fe40000410000 */
[C---:B------:R-:W-:Y:S01]  /*ef80*/  FMUL.FTZ R156, R2.reuse, R156 ;  /* 0x0000009c029c7220 */ /* 0x040fe20000410000 */
[----:B------:R-:W4:Y:S01]  /*ef90*/  LDSM.16.MT88.4 R192, [R218] ;  /* 0x00000000dac0783b */ /* 0x000f220000004200 */
[----:B------:R-:W-:Y:S01]  /*efa0*/  FMUL.FTZ R157, R2, R157 ;  /* 0x0000009d029d7220 */ /* 0x000fe20000410000 */
[----:B------:R-:W2:Y:S01]  /*efb0*/  MUFU.EX2 R211, R17 ;  /* 0x0000001100d37308 */ /* 0x000ea20000000800 */
[C---:B------:R-:W-:Y:S02]  /*efc0*/  FMUL.FTZ R158, R0.reuse, R158 ;  /* 0x0000009e009e7220 */ /* 0x040fe40000410000 */
[----:B------:R-:W-:Y:S01]  /*efd0*/  FMUL.FTZ R159, R0, R159 ;  /* 0x0000009f009f7220 */ /* 0x000fe20000410000 */
[----:B------:R-:W-:Y:S01]  /*efe0*/  LDSM.16.MT88.4 R184, [R220] ;  /* 0x00000000dcb8783b */ /* 0x000fe20000004200 */
[C---:B------:R-:W-:Y:S02]  /*eff0*/  FMUL.FTZ R160, R2.reuse, R160 ;  /* 0x000000a002a07220 */ /* 0x040fe40000410000 */
[----:B------:R-:W-:Y:S02]  /*f000*/  FMUL.FTZ R161, R2, R161 ;  /* 0x000000a102a17220 */ /* 0x000fe40000410000 */
[C---:B------:R-:W-:Y:S01]  /*f010*/  FMUL.FTZ R162, R0.reuse, R162 ;  /* 0x000000a200a27220 */ /* 0x040fe20000410000 */
[----:B---3--:R-:W-:Y:S01]  /*f020*/  LDSM.16.MT88.4 R12, [R220+0x9000] ;  /* 0x00900000dc0c783b */ /* 0x008fe20000004200 */
[----:B------:R-:W-:Y:S01]  /*f030*/  MUFU.EX2 R210, R20 ;  /* 0x0000001400d27308 */ /* 0x000fe20000000800 */
[C---:B------:R-:W-:Y:S02]  /*f040*/  FMUL.FTZ R163, R0.reuse, R163 ;  /* 0x000000a300a37220 */ /* 0x040fe40000410000 */
[C---:B-1----:R-:W-:Y:S02]  /*f050*/  FMUL.FTZ R6, R0.reuse, R182 ;  /* 0x000000b600067220 */ /* 0x042fe40000410000 */
[----:B------:R-:W-:Y:S01]  /*f060*/  FMUL.FTZ R7, R0, R183 ;  /* 0x000000b700077220 */ /* 0x000fe20000410000 */
[----:B------:R-:W0:Y:S01]  /*f070*/  LDGDEPBAR ;  /* 0x00000000000079af */ /* 0x000e220000000000 */
[C---:B------:R-:W-:Y:S02]  /*f080*/  FMUL.FTZ R164, R2.reuse, R164 ;  /* 0x000000a402a47220 */ /* 0x040fe40000410000 */
[----:B------:R-:W-:Y:S01]  /*f090*/  FMUL.FTZ R165, R2, R165 ;  /* 0x000000a502a57220 */ /* 0x000fe20000410000 */
[----:B------:R-:W-:Y:S01]  /*f0a0*/  MUFU.EX2 R209, R21 ;  /* 0x0000001500d17308 */ /* 0x000fe20000000800 */
[C---:B------:R-:W-:Y:S01]  /*f0b0*/  FMUL.FTZ R166, R0.reuse, R166 ;  /* 0x000000a600a67220 */ /* 0x040fe20000410000 */
[----:B------:R-:W1:Y:S01]  /*f0c0*/  LDSM.16.MT88.4 R180, [R221] ;  /* 0x00000000ddb4783b */ /* 0x000e620000004200 */
[----:B------:R-:W-:Y:S02]  /*f0d0*/  FMUL.FTZ R167, R0, R167 ;  /* 0x000000a700a77220 */ /* 0x000fe40000410000 */
[C---:B------:R-:W-:Y:S02]  /*f0e0*/  FMUL.FTZ R168, R2.reuse, R168 ;  /* 0x000000a802a87220 */ /* 0x040fe40000410000 */
[----:B------:R-:W-:Y:S02]  /*f0f0*/  FMUL.FTZ R169, R2, R169 ;  /* 0x000000a902a97220 */ /* 0x000fe40000410000 */
[C---:B------:R-:W-:Y:S01]  /*f100*/  FMUL.FTZ R170, R0.reuse, R170 ;  /* 0x000000aa00aa7220 */ /* 0x040fe20000410000 */
[----:B------:R-:W-:Y:S01]  /*f110*/  MUFU.EX2 R208, R24 ;  /* 0x0000001800d07308 */ /* 0x000fe20000000800 */
[C---:B--2---:R-:W-:Y:S05]  /*f120*/  HMMA.16816.F32 R4, R176.reuse, R188, R4 ;  /* 0x000000bcb004723c */ /* 0x044fea0000001804 */
[----:B------:R-:W-:Y:S02]  /*f130*/  FMUL.FTZ R171, R0, R171 ;  /* 0x000000ab00ab7220 */ /* 0x000fe40000410000 */
[C---:B------:R-:W-:Y:S01]  /*f140*/  FMUL.FTZ R52, R2.reuse, R52 ;  /* 0x0000003402347220 */ /* 0x040fe20000410000 */
[C---:B------:R-:W-:Y:S01]  /*f150*/  HMMA.16816.F32 R8, R176.reuse, R190, R8 ;  /* 0x000000beb008723c */ /* 0x040fe20000001808 */
[----:B------:R-:W2:Y:S01]  /*f160*/  LDSM.16.MT88.4 R188, [R217+0x3000] ;  /* 0x00300000d9bc783b */ /* 0x000ea20000004200 */
[----:B------:R-:W-:Y:S02]  /*f170*/  MUFU.EX2 R207, R25 ;  /* 0x0000001900cf7308 */ /* 0x000fe40000000800 */
[----:B------:R-:W-:Y:S02]  /*f180*/  FMUL.FTZ R53, R2, R53 ;  /* 0x0000003502357220 */ /* 0x000fe40000410000 */
[C---:B------:R-:W-:Y:S02]  /*f190*/  FMUL.FTZ R54, R0.reuse, R54 ;  /* 0x0000003600367220 */ /* 0x040fe40000410000 */
[C---:B----4-:R-:W-:Y:S04]  /*f1a0*/  HMMA.16816.F32 R132, R176.reuse, R192, R132 ;  /* 0x000000c0b084723c */ /* 0x050fe80000001884 */
[----:B------:R-:W-:Y:S01]  /*f1b0*/  MUFU.EX2 R193, R22 ;  /* 0x0000001600c17308 */ /* 0x000fe20000000800 */
[----:B------:R-:W-:Y:S02]  /*f1c0*/  FMUL.FTZ R55, R0, R55 ;  /* 0x0000003700377220 */ /* 0x000fe40000410000 */
[C---:B------:R-:W-:Y:S01]  /*f1d0*/  FMUL.FTZ R56, R2.reuse, R56 ;  /* 0x0000003802387220 */ /* 0x040fe20000410000 */
[C---:B------:R-:W-:Y:S04]  /*f1e0*/  HMMA.16816.F32 R136, R176.reuse, R194, R136 ;  /* 0x000000c2b088723c */ /* 0x040fe80000001888 */
[----:B------:R-:W-:Y:S02]  /*f1f0*/  FMUL.FTZ R57, R2, R57 ;  /* 0x0000003902397220 */ /* 0x000fe40000410000 */
[----:B------:R-:W-:Y:S01]  /*f200*/  MUFU.EX2 R195, R18 ;  /* 0x0000001200c37308 */ /* 0x000fe20000000800 */
[C---:B------:R-:W-:Y:S01]  /*f210*/  FMUL.FTZ R58, R0.reuse, R58 ;  /* 0x0000003a003a7220 */ /* 0x040fe20000410000 */
[C---:B-1----:R-:W-:Y:S04]  /*f220*/  HMMA.16816.F32 R140, R176.reuse, R180, R140 ;  /* 0x000000b4b08c723c */ /* 0x042fe8000000188c */
[----:B------:R-:W-:Y:S02]  /*f230*/  FMUL.FTZ R59, R0, R59 ;  /* 0x0000003b003b7220 */ /* 0x000fe40000410000 */
[C---:B------:R-:W-:Y:S02]  /*f240*/  FMUL.FTZ R60, R2.reuse, R60 ;  /* 0x0000003c023c7220 */ /* 0x040fe40000410000 */
[C---:B------:R-:W-:Y:S01]  /*f250*/  HMMA.16816.F32 R144, R176.reuse, R182, R144 ;  /* 0x000000b6b090723c */ /* 0x040fe20000001890 */
[----:B------:R-:W1:Y:S01]  /*f260*/  LDSM.16.MT88.4 R180, [R218+0x3000] ;  /* 0x00300000dab4783b */ /* 0x000e620000004200 */
[----:B------:R3:W4:Y:S02]  /*f270*/  MUFU.EX2 R194, R19 ;  /* 0x0000001300c27308 */ /* 0x0007240000000800 */
[----:B------:R-:W-:Y:S02]  /*f280*/  FMUL.FTZ R61, R2, R61 ;  /* 0x0000003d023d7220 */ /* 0x000fe40000410000 */
[C---:B------:R-:W-:Y:S02]  /*f290*/  FMUL.FTZ R62, R0.reuse, R62 ;  /* 0x0000003e003e7220 */ /* 0x040fe40000410000 */
[C---:B------:R-:W-:Y:S04]  /*f2a0*/  HMMA.16816.F32 R148, R176.reuse, R184, R148 ;  /* 0x000000b8b094723c */ /* 0x040fe80000001894 */
[----:B------:R4:W1:Y:S01]  /*f2b0*/  MUFU.EX2 R192, R23 ;  /* 0x0000001700c07308 */ /* 0x0008620000000800 */
[----:B------:R-:W-:Y:S02]  /*f2c0*/  FMUL.FTZ R63, R0, R63 ;  /* 0x0000003f003f7220 */ /* 0x000fe40000410000 */
[C---:B------:R-:W-:Y:S01]  /*f2d0*/  FMUL.FTZ R64, R2.reuse, R64 ;  /* 0x0000004002407220 */ /* 0x040fe20000410000 */
[C---:B------:R-:W-:Y:S01]  /*f2e0*/  HMMA.16816.F32 R152, R176.reuse, R186, R152 ;  /* 0x000000bab098723c */ /* 0x040fe20000001898 */
[----:B------:R-:W1:Y:S03]  /*f2f0*/  LDSM.16.MT88.4 R184, [R221+0x3000] ;  /* 0x00300000ddb8783b */ /* 0x000e660000004200 */
[----:B------:R-:W-:Y:S02]  /*f300*/  FMUL.FTZ R65, R2, R65 ;  /* 0x0000004102417220 */ /* 0x000fe40000410000 */
[----:B------:R-:W-:Y:S01]  /*f310*/  MUFU.EX2 R206, R28 ;  /* 0x0000001c00ce7308 */ /* 0x000fe20000000800 */
[C---:B------:R-:W-:Y:S01]  /*f320*/  FMUL.FTZ R66, R0.reuse, R66 ;  /* 0x0000004200427220 */ /* 0x040fe20000410000 */
[C---:B--2---:R-:W-:Y:S01]  /*f330*/  HMMA.16816.F32 R156, R176.reuse, R188, R156 ;  /* 0x000000bcb09c723c */ /* 0x044fe2000000189c */
[----:B---3--:R-:W-:Y:S03]  /*f340*/  LDSM.16.MT88.4 R16, [R218+0x800] ;  /* 0x00080000da10783b */ /* 0x008fe60000004200 */
[----:B------:R-:W-:Y:S02]  /*f350*/  FMUL.FTZ R67, R0, R67 ;  /* 0x0000004300437220 */ /* 0x000fe40000410000 */
[C---:B------:R-:W-:Y:S02]  /*f360*/  FMUL.FTZ R68, R2.reuse, R68 ;  /* 0x0000004402447220 */ /* 0x040fe40000410000 */
[C---:B------:R-:W-:Y:S01]  /*f370*/  HMMA.16816.F32 R160, R176.reuse, R190, R160 ;  /* 0x000000beb0a0723c */ /* 0x040fe200000018a0 */
[----:B------:R-:W2:Y:S01]  /*f380*/  LDSM.16.MT88.4 R188, [R220+0x3000] ;  /* 0x00300000dcbc783b */ /* 0x000ea20000004200 */
[----:B------:R-:W-:Y:S02]  /*f390*/  MUFU.EX2 R175, R34 ;  /* 0x0000002200af7308 */ /* 0x000fe40000000800 */
[----:B------:R-:W-:Y:S02]  /*f3a0*/  FMUL.FTZ R69, R2, R69 ;  /* 0x0000004502457220 */ /* 0x000fe40000410000 */
[C---:B------:R-:W-:Y:S01]  /*f3b0*/  FMUL.FTZ R70, R0.reuse, R70 ;  /* 0x0000004600467220 */ /* 0x040fe20000410000 */
[----:B----4-:R-:W-:Y:S01]  /*f3c0*/  LDSM.16.MT88.4 R20, [R217+0x1000] ;  /* 0x00100000d914783b */ /* 0x010fe20000004200 */
[----:B------:R-:W-:Y:S01]  /*f3d0*/  FMUL.FTZ R71, R0, R71 ;  /* 0x0000004700477220 */ /* 0x000fe20000410000 */
[C---:B-1----:R-:W-:Y:S03]  /*f3e0*/  HMMA.16816.F32 R164, R176.reuse, R180, R164 ;  /* 0x000000b4b0a4723c */ /* 0x042fe600000018a4 */
[C---:B------:R-:W-:Y:S01]  /*f3f0*/  FMUL.FTZ R72, R2.reuse, R72 ;  /* 0x0000004802487220 */ /* 0x040fe20000410000 */
[----:B------:R-:W-:Y:S01]  /*f400*/  MUFU.EX2 R3, R3 ;  /* 0x0000000300037308 */ /* 0x000fe20000000800 */
        /* <DEDUP_REMOVED lines=70> */
[----:B------:R-:W-:Y:S02]  /*f870*/  LDSM.16.MT88.4 R188, [R217+0x3800] ;  /* 0x00380000d9bc783b */ /* 0x000fe40000004200 */
        /* <DEDUP_REMOVED lines=15> */
[C---:B------:R-:W-:Y:S03]  /*f970*/  HMMA.16816.F32 R124, R176.reuse, R12, R124 ;  /* 0x0000000cb07c723c */ /* 0x040fe6000000187c */
[C---:B------:R-:W-:Y:S02]  /*f980*/  FMUL.FTZ R130, R0.reuse, R130 ;  /* 0x0000008200827220 */ /* 0x040fe40000410000 */
[----:B------:R-:W-:Y:S02]  /*f990*/  FMUL.FTZ R131, R0, R131 ;  /* 0x0000008300837220 */ /* 0x000fe40000410000 */
[----:B------:R-:W-:Y:S01]  /*f9a0*/  F2FP.PACK_AB R12, R213, R214 ;  /* 0x000000d6d50c723e */ /* 0x000fe200000000ff */
[--C-:B------:R-:W-:Y:S01]  /*f9b0*/  FFMA.FTZ R49, R49, c[0x0][0x2d0], -R196.reuse ;  /* 0x0000b40031317a23 */ /* 0x100fe200000108c4 */
[----:B------:R-:W-:Y:S03]  /*f9c0*/  F2FP.PACK_AB R13, R197, R198 ;  /* 0x000000c6c50d723e */ /* 0x000fe600000000ff */
[----:B------:R-:W-:Y:S01]  /*f9d0*/  HMMA.16816.F32 R128, R176, R14, R128 ;  /* 0x0000000eb080723c */ /* 0x000fe20000001880 */
[----:B------:R-:W1:Y:S01]  /*f9e0*/  LDSM.16.MT88.4 R176, [R221+0x800] ;  /* 0x00080000ddb0783b */ /* 0x000e620000004200 */
[----:B------:R-:W-:Y:S01]  /*f9f0*/  MUFU.EX2 R49, R49 ;  /* 0x0000003100317308 */ /* 0x000fe20000000800 */
[--C-:B------:R-:W-:Y:S02]  /*fa00*/  FFMA.FTZ R36, R36, c[0x0][0x2d0], -R196.reuse ;  /* 0x0000b40024247a23 */ /* 0x100fe400000108c4 */
[----:B------:R-:W-:Y:S02]  /*fa10*/  FFMA.FTZ R37, R37, c[0x0][0x2d0], -R196 ;  /* 0x0000b40025257a23 */ /* 0x000fe400000108c4 */
[----:B------:R-:W-:Y:S01]  /*fa20*/  F2FP.PACK_AB R14, R211, R212 ;  /* 0x000000d4d30e723e */ /* 0x000fe200000000ff */
[--C-:B------:R-:W-:Y:S01]  /*fa30*/  FFMA.FTZ R38, R38, c[0x0][0x2d0], -R174.reuse ;  /* 0x0000b40026267a23 */ /* 0x100fe200000108ae */
[----:B------:R-:W-:Y:S03]  /*fa40*/  F2FP.PACK_AB R15, R194, R195 ;  /* 0x000000c3c20f723e */ /* 0x000fe600000000ff */
[----:B------:R-:W-:Y:S01]  /*fa50*/  MUFU.EX2 R36, R36 ;  /* 0x0000002400247308 */ /* 0x000fe20000000800 */
[----:B------:R-:W-:Y:S02]  /*fa60*/  FFMA.FTZ R39, R39, c[0x0][0x2d0], -R174 ;  /* 0x0000b40027277a23 */ /* 0x000fe400000108ae */
[--C-:B------:R-:W-:Y:S01]  /*fa70*/  FFMA.FTZ R40, R40, c[0x0][0x2d0], -R196.reuse ;  /* 0x0000b40028287a23 */ /* 0x100fe200000108c4 */
[C---:B---3--:R-:W-:Y:S05]  /*fa80*/  HMMA.16816.F32 R4, R12.reuse, R184, R4 ;  /* 0x000000b80c04723c */ /* 0x048fea0000001804 */
[----:B------:R-:W-:Y:S01]  /*fa90*/  FFMA.FTZ R41, R41, c[0x0][0x2d0], -R196 ;  /* 0x0000b40029297a23 */ /* 0x000fe200000108c4 */
[----:B------:R-:W-:Y:S01]  /*faa0*/  MUFU.EX2 R37, R37 ;  /* 0x0000002500257308 */ /* 0x000fe20000000800 */
[--C-:B------:R-:W-:Y:S01]  /*fab0*/  FFMA.FTZ R42, R42, c[0x0][0x2d0], -R174.reuse ;  /* 0x0000b4002a2a7a23 */ /* 0x100fe200000108ae */
[C---:B------:R-:W-:Y:S01]  /*fac0*/  HMMA.16816.F32 R8, R12.reuse, R186, R8 ;  /* 0x000000ba0c08723c */ /* 0x040fe20000001808 */
[----:B------:R-:W2:Y:S03]  /*fad0*/  LDSM.16.MT88.4 R184, [R218+0x3800] ;  /* 0x00380000dab8783b */ /* 0x000ea60000004200 */
[----:B------:R-:W-:Y:S02]  /*fae0*/  FFMA.FTZ R43, R43, c[0x0][0x2d0], -R174 ;  /* 0x0000b4002b2b7a23 */ /* 0x000fe400000108ae */
[--C-:B------:R-:W-:Y:S02]  /*faf0*/  FFMA.FTZ R44, R44, c[0x0][0x2d0], -R196.reuse ;  /* 0x0000b4002c2c7a23 */ /* 0x100fe400000108c4 */
[C---:B------:R-:W-:Y:S01]  /*fb00*/  HMMA.16816.F32 R132, R12.reuse, R16, R132 ;  /* 0x000000100c84723c */ /* 0x040fe20000001884 */
[----:B------:R-:W-:Y:S03]  /*fb10*/  MUFU.EX2 R38, R38 ;  /* 0x0000002600267308 */ /* 0x000fe60000000800 */
[----:B------:R-:W-:Y:S02]  /*fb20*/  FFMA.FTZ R45, R45, c[0x0][0x2d0], -R196 ;  /* 0x0000b4002d2d7a23 */ /* 0x000fe400000108c4 */
[--C-:B------:R-:W-:Y:S02]  /*fb30*/  FFMA.FTZ R46, R46, c[0x0][0x2d0], -R174.reuse ;  /* 0x0000b4002e2e7a23 */ /* 0x100fe400000108ae */
[C---:B------:R-:W-:Y:S01]  /*fb40*/  HMMA.16816.F32 R136, R12.reuse, R18, R136 ;  /* 0x000000120c88723c */ /* 0x040fe20000001888 */
[----:B------:R-:W3:Y:S02]  /*fb50*/  LDSM.16.MT88.4 R16, [R221+0x3800] ;  /* 0x00380000dd10783b */ /* 0x000ee40000004200 */
[----:B------:R-:W-:Y:S01]  /*fb60*/  MUFU.EX2 R39, R39 ;  /* 0x0000002700277308 */ /* 0x000fe20000000800 */
[----:B------:R-:W-:Y:S02]  /*fb70*/  FFMA.FTZ R47, R47, c[0x0][0x2d0], -R174 ;  /* 0x0000b4002f2f7a23 */ /* 0x000fe400000108ae */
[----:B------:R-:W-:Y:S02]  /*fb80*/  FFMA.FTZ R48, R48, c[0x0][0x2d0], -R196 ;  /* 0x0000b40030307a23 */ /* 0x000fe400000108c4 */
[C---:B-1----:R-:W-:Y:S04]  /*fb90*/  HMMA.16816.F32 R140, R12.reuse, R176, R140 ;  /* 0x000000b00c8c723c */ /* 0x042fe8000000188c */
[--C-:B------:R-:W-:Y:S01]  /*fba0*/  FFMA.FTZ R50, R50, c[0x0][0x2d0], -R174.reuse ;  /* 0x0000b40032327a23 */ /* 0x100fe200000108ae */
[----:B------:R-:W-:Y:S01]  /*fbb0*/  MUFU.EX2 R40, R40 ;  /* 0x0000002800287308 */ /* 0x000fe20000000800 */
[----:B------:R-:W-:Y:S02]  /*fbc0*/  FFMA.FTZ R174, R51, c[0x0][0x2d0], -R174 ;  /* 0x0000b40033ae7a23 */ /* 0x000fe400000108ae */
[C---:B------:R-:W-:Y:S01]  /*fbd0*/  HMMA.16816.F32 R144, R12.reuse, R178, R144 ;  /* 0x000000b20c90723c */ /* 0x040fe20000001890 */
[----:B------:R-:W1:Y:S06]  /*fbe0*/  LDSM.16.MT88.4 R176, [R220+0x3800] ;  /* 0x00380000dcb0783b */ /* 0x000e6c0000004200 */
[----:B------:R-:W-:Y:S01]  /*fbf0*/  MUFU.EX2 R174, R174 ;  /* 0x000000ae00ae7308 */ /* 0x000fe20000000800 */
[C---:B------:R-:W-:Y:S08]  /*fc00*/  HMMA.16816.F32 R148, R12.reuse, R180, R148 ;  /* 0x000000b40c94723c */ /* 0x040ff00000001894 */
[C---:B------:R-:W-:Y:S01]  /*fc10*/  HMMA.16816.F32 R152, R12.reuse, R182, R152 ;  /* 0x000000b60c98723c */ /* 0x040fe20000001898 */
[----:B------:R-:W4:Y:S01]  /*fc20*/  LDSM.16.MT88.4 R180, [R217+0x6800] ;  /* 0x00680000d9b4783b */ /* 0x000f220000004200 */
[----:B------:R-:W-:Y:S06]  /*fc30*/  MUFU.EX2 R41, R41 ;  /* 0x0000002900297308 */ /* 0x000fec0000000800 */
[C---:B------:R-:W-:Y:S04]  /*fc40*/  HMMA.16816.F32 R156, R12.reuse, R188, R156 ;  /* 0x000000bc0c9c723c */ /* 0x040fe8000000189c */
[----:B------:R-:W-:Y:S04]  /*fc50*/  MUFU.EX2 R42, R42 ;  /* 0x0000002a002a7308 */ /* 0x000fe80000000800 */
[C---:B------:R-:W-:Y:S01]  /*fc60*/  HMMA.16816.F32 R160, R12.reuse, R190, R160 ;  /* 0x000000be0ca0723c */ /* 0x040fe200000018a0 */
[----:B------:R-:W4:Y:S05]  /*fc70*/  LDSM.16.MT88.4 R188, [R218+0x6800] ;  /* 0x00680000dabc783b */ /* 0x000f2a0000004200 */
[----:B------:R-:W-:Y:S02]  /*fc80*/  MUFU.EX2 R43, R43 ;  /* 0x0000002b002b7308 */ /* 0x000fe40000000800 */
[C---:B--2---:R-:W-:Y:S08]  /*fc90*/  HMMA.16816.F32 R164, R12.reuse, R184, R164 ;  /* 0x000000b80ca4723c */ /* 0x044ff000000018a4 */
[C---:B------:R-:W-:Y:S01]  /*fca0*/  HMMA.16816.F32 R168, R12.reuse, R186, R168 ;  /* 0x000000ba0ca8723c */ /* 0x040fe200000018a8 */
[----:B------:R-:W2:Y:S01]  /*fcb0*/  LDSM.16.MT88.4 R184, [R221+0x6800] ;  /* 0x00680000ddb8783b */ /* 0x000ea20000004200 */
[----:B------:R-:W-:Y:S06]  /*fcc0*/  MUFU.EX2 R44, R44 ;  /* 0x0000002c002c7308 */ /* 0x000fec0000000800 */
[C---:B---3--:R-:W-:Y:S04]  /*fcd0*/  HMMA.16816.F32 R52, R12.reuse, R16, R52 ;  /* 0x000000100c34723c */ /* 0x048fe80000001834 */
[----:B------:R-:W-:Y:S04]  /*fce0*/  MUFU.EX2 R45, R45 ;  /* 0x0000002d002d7308 */ /* 0x000fe80000000800 */
[C---:B------:R-:W-:Y:S01]  /*fcf0*/  HMMA.16816.F32 R56, R12.reuse, R18, R56 ;  /* 0x000000120c38723c */ /* 0x040fe20000001838 */
[----:B------:R-:W3:Y:S05]  /*fd00*/  LDSM.16.MT88.4 R16, [R220+0x6800] ;  /* 0x00680000dc10783b */ /* 0x000eea0000004200 */
[----:B------:R-:W-:Y:S02]  /*fd10*/  MUFU.EX2 R46, R46 ;  /* 0x0000002e002e7308 */ /* 0x000fe40000000800 */
[C---:B-1----:R-:W-:Y:S08]  /*fd20*/  HMMA.16816.F32 R60, R12.reuse, R176, R60 ;  /* 0x000000b00c3c723c */ /* 0x042ff0000000183c */
[C---:B------:R-:W-:Y:S01]  /*fd30*/  HMMA.16816.F32 R64, R12.reuse, R178, R64 ;  /* 0x000000b20c40723c */ /* 0x040fe20000001840 */
[----:B------:R-:W1:Y:S01]  /*fd40*/  LDSM.16.MT88.4 R176, [R217+0x9800] ;  /* 0x00980000d9b0783b */ /* 0x000e620000004200 */
[----:B------:R-:W-:Y:S06]  /*fd50*/  MUFU.EX2 R47, R47 ;  /* 0x0000002f002f7308 */ /* 0x000fec0000000800 */
[C---:B----4-:R-:W-:Y:S04]  /*fd60*/  HMMA.16816.F32 R68, R12.reuse, R180, R68 ;  /* 0x000000b40c44723c */ /* 0x050fe80000001844 */
[----:B------:R-:W-:Y:S04]  /*fd70*/  MUFU.EX2 R48, R48 ;  /* 0x0000003000307308 */ /* 0x000fe80000000800 */
[C---:B------:R-:W-:Y:S01]  /*fd80*/  HMMA.16816.F32 R72, R12.reuse, R182, R72 ;  /* 0x000000b60c48723c */ /* 0x040fe20000001848 */
[----:B------:R-:W4:Y:S05]  /*fd90*/  LDSM.16.MT88.4 R180, [R218+0x9800] ;  /* 0x00980000dab4783b */ /* 0x000f2a0000004200 */
[----:B------:R-:W-:Y:S02]  /*fda0*/  MUFU.EX2 R50, R50 ;  /* 0x0000003200327308 */ /* 0x000fe40000000800 */
[C---:B------:R-:W-:Y:S08]  /*fdb0*/  HMMA.16816.F32 R76, R12.reuse, R188, R76 ;  /* 0x000000bc0c4c723c */ /* 0x040ff0000000184c */
[C---:B------:R-:W-:Y:S01]  /*fdc0*/  HMMA.16816.F32 R80, R12.reuse, R190, R80 ;  /* 0x000000be0c50723c */ /* 0x040fe20000001850 */
[----:B------:R-:W-:Y:S07]  /*fdd0*/  MUFU.EX2 R191, R26 ;  /* 0x0000001a00bf7308 */ /* 0x000fee0000000800 */
[C---:B--2---:R-:W-:Y:S03]  /*fde0*/  HMMA.16816.F32 R84, R12.reuse, R184, R84 ;  /* 0x000000b80c54723c */ /* 0x044fe60000001854 */
[----:B------:R2:W1:Y:S05]  /*fdf0*/  MUFU.EX2 R190, R27 ;  /* 0x0000001b00be7308 */ /* 0x00046a0000000800 */
[C---:B------:R-:W-:Y:S01]  /*fe00*/  HMMA.16816.F32 R88, R12.reuse, R186, R88 ;  /* 0x000000ba0c58723c */ /* 0x040fe20000001858 */
[----:B------:R-:W4:Y:S04]  /*fe10*/  LDSM.16.MT88.4 R184, [R221+0x9800] ;  /* 0x00980000ddb8783b */ /* 0x000f280000004200 */
[----:B------:R-:W-:Y:S03]  /*fe20*/  MUFU.EX2 R189, R30 ;  /* 0x0000001e00bd7308 */ /* 0x000fe60000000800 */
[C---:B---3--:R-:W-:Y:S07]  /*fe30*/  HMMA.16816.F32 R92, R12.reuse, R16, R92 ;  /* 0x000000100c5c723c */ /* 0x048fee000000185c */
[----:B------:R-:W-:Y:S01]  /*fe40*/  MUFU.EX2 R188, R31 ;  /* 0x0000001f00bc7308 */ /* 0x000fe20000000800 */
[C---:B------:R-:W-:Y:S01]  /*fe50*/  HMMA.16816.F32 R96, R12.reuse, R18, R96 ;  /* 0x000000120c60723c */ /* 0x040fe20000001860 */
[----:B------:R-:W3:Y:S06]  /*fe60*/  LDSM.16.MT88.4 R16, [R220+0x9800] ;  /* 0x00980000dc10783b */ /* 0x000eec0000004200 */
[----:B--2---:R-:W2:Y:S01]  /*fe70*/  LDSM.16.MT88.4 R24, [R218+0x1000] ;  /* 0x00100000da18783b */ /* 0x004ea20000004200 */
[C---:B-1----:R-:W-:Y:S08]  /*fe80*/  HMMA.16816.F32 R100, R12.reuse, R176, R100 ;  /* 0x000000b00c64723c */ /* 0x042ff00000001864 */
[C---:B------:R-:W-:Y:S01]  /*fe90*/  HMMA.16816.F32 R104, R12.reuse, R178, R104 ;  /* 0x000000b20c68723c */ /* 0x040fe20000001868 */
[----:B------:R-:W-:Y:S07]  /*fea0*/  LDSM.16.MT88.4 R176, [R220+0x1000] ;  /* 0x00100000dcb0783b */ /* 0x000fee0000004200 */
[C---:B----4-:R-:W-:Y:S08]  /*feb0*/  HMMA.16816.F32 R108, R12.reuse, R180, R108 ;  /* 0x000000b40c6c723c */ /* 0x050ff0000000186c */
[C---:B------:R-:W-:Y:S01]  /*fec0*/  HMMA.16816.F32 R112, R12.reuse, R182, R112 ;  /* 0x000000b60c70723c */ /* 0x040fe20000001870 */
[----:B------:R-:W-:Y:S07]  /*fed0*/  LDSM.16.MT88.4 R180, [R217+0x4000] ;  /* 0x00400000d9b4783b */ /* 0x000fee0000004200 */
[C---:B------:R-:W-:Y:S08]  /*fee0*/  HMMA.16816.F32 R116, R12.reuse, R184, R116 ;  /* 0x000000b80c74723c */ /* 0x040ff00000001874 */
[C---:B------:R-:W-:Y:S01]  /*fef0*/  HMMA.16816.F32 R120, R12.reuse, R186, R120 ;  /* 0x000000ba0c78723c */ /* 0x040fe20000001878 */
[----:B------:R-:W-:Y:S07]  /*ff00*/  LDSM.16.MT88.4 R184, [R217+0x2800] ;  /* 0x00280000d9b8783b */ /* 0x000fee0000004200 */
[C---:B---3--:R-:W-:Y:S08]  /*ff10*/  HMMA.16816.F32 R124, R12.reuse, R16, R124 ;  /* 0x000000100c7c723c */ /* 0x048ff0000000187c */
[----:B------:R-:W-:Y:S01]  /*ff20*/  HMMA.16816.F32 R128, R12, R18, R128 ;  /* 0x000000120c80723c */ /* 0x000fe20000001880 */
[----:B------:R-:W1:Y:S06]  /*ff30*/  LDSM.16.MT88.4 R16, [R221+0x1000] ;  /* 0x00100000dd10783b */ /* 0x000e6c0000004200 */
[----:B------:R-:W-:Y:S02]  /*ff40*/  F2FP.PACK_AB R12, R209, R210 ;  /* 0x000000d2d10c723e */ /* 0x000fe400000000ff */
[----:B------:R-:W-:Y:S03]  /*ff50*/  F2FP.PACK_AB R13, R192, R193 ;  /* 0x000000c1c00d723e */ /* 0x000fe600000000ff */
[----:B------:R-:W-:Y:S02]  /*ff60*/  F2FP.PACK_AB R14, R207, R208 ;  /* 0x000000d0cf0e723e */ /* 0x000fe400000000ff */
[----:B------:R-:W-:Y:S07]  /*ff70*/  F2FP.PACK_AB R15, R190, R191 ;  /* 0x000000bfbe0f723e */ /* 0x000fee00000000ff */
        /* <DEDUP_REMOVED lines=26> */
[----:B------:R-:W2:Y:S07]  /*10120*/  LDSM.16.MT88.4 R176, [R218+0xa000] ;  /* 0x00a00000dab0783b */ /* 0x000eae0000004200 */
[C---:B------:R-:W-:Y:S07]  /*10130*/  HMMA.16816.F32 R76, R12.reuse, R180, R76 ;  /* 0x000000b40c4c723c */ /* 0x040fee000000184c */
[----:B------:R-:W-:Y:S01]  /*10140*/  MOV R181, R205 ;  /* 0x000000cd00b57202 */ /* 0x000fe20000000f00 */
[C---:B------:R-:W-:Y:S01]  /*10150*/  HMMA.16816.F32 R80, R12.reuse, R182, R80 ;  /* 0x000000b60c50723c */ /* 0x040fe20000001850 */
[----:B------:R-:W4:Y:S01]  /*10160*/  LDL.LU R182, [R1+0x8] ;  /* 0x0000080001b67983 */ /* 0x000f220000300800 */
[----:B------:R1:W1:Y:S02]  /*10170*/  MUFU.EX2 R205, R29 ;  /* 0x0000001d00cd7308 */ /* 0x0002640000000800 */
[----:B------:R-:W-:Y:S03]  /*10180*/  MOV R180, R204 ;  /* 0x000000cc00b47202 */ /* 0x000fe60000000f00 */
[----:B------:R-:W-:Y:S01]  /*10190*/  MOV R183, R203 ;  /* 0x000000cb00b77202 */ /* 0x000fe20000000f00 */
[C---:B---3--:R-:W-:Y:S04]  /*101a0*/  HMMA.16816.F32 R84, R12.reuse, R20, R84 ;  /* 0x000000140c54723c */ /* 0x048fe80000001854 */
[----:B------:R-:W-:Y:S04]  /*101b0*/  MUFU.EX2 R204, R32 ;  /* 0x0000002000cc7308 */ /* 0x000fe80000000800 */
[C---:B------:R-:W-:Y:S01]  /*101c0*/  HMMA.16816.F32 R88, R12.reuse, R22, R88 ;  /* 0x000000160c58723c */ /* 0x040fe20000001858 */
[----:B------:R-:W3:Y:S05]  /*101d0*/  LDSM.16.MT88.4 R20, [R221+0xa000] ;  /* 0x00a00000dd14783b */ /* 0x000eea0000004200 */
[----:B------:R3:W3:Y:S02]  /*101e0*/  MUFU.EX2 R203, R33 ;  /* 0x0000002100cb7308 */ /* 0x0006e40000000800 */
[C---:B--2---:R-:W-:Y:S01]  /*101f0*/  HMMA.16816.F32 R92, R12.reuse, R24, R92 ;  /* 0x000000180c5c723c */ /* 0x044fe2000000185c */
[----:B-1----:R-:W-:Y:S07]  /*10200*/  LDSM.16.MT88.4 R28, [R218+0x1800] ;  /* 0x00180000da1c783b */ /* 0x002fee0000004200 */
[C---:B------:R-:W-:Y:S01]  /*10210*/  HMMA.16816.F32 R96, R12.reuse, R26, R96 ;  /* 0x0000001a0c60723c */ /* 0x040fe20000001860 */
[----:B------:R-:W1:Y:S07]  /*10220*/  LDSM.16.MT88.4 R24, [R220+0xa000] ;  /* 0x00a00000dc18783b */ /* 0x000e6e0000004200 */
[C---:B------:R-:W-:Y:S01]  /*10230*/  HMMA.16816.F32 R100, R12.reuse, R16, R100 ;  /* 0x000000100c64723c */ /* 0x040fe20000001864 */
[----:B---3--:R-:W-:Y:S07]  /*10240*/  LDSM.16.MT88.4 R32, [R221+0x1800] ;  /* 0x00180000dd20783b */ /* 0x008fee0000004200 */
[C---:B------:R-:W-:Y:S01]  /*10250*/  HMMA.16816.F32 R104, R12.reuse, R18, R104 ;  /* 0x000000120c68723c */ /* 0x040fe20000001868 */
[----:B------:R-:W2:Y:S07]  /*10260*/  LDSM.16.MT88.4 R16, [R217+0x1800] ;  /* 0x00180000d910783b */ /* 0x000eae0000004200 */
[C---:B------:R-:W-:Y:S01]  /*10270*/  HMMA.16816.F32 R108, R12.reuse, R176, R108 ;  /* 0x000000b00c6c723c */ /* 0x040fe2000000186c */
[----:B------:R-:W3:Y:S06]  /*10280*/  LDL.LU R177, [R1+0x4] ;  /* 0x0000040001b17983 */ /* 0x000eec0000300800 */
[----:B------:R-:W-:Y:S01]  /*10290*/  MOV R176, R180 ;  /* 0x000000b400b07202 */ /* 0x000fe20000000f00 */
[C---:B------:R-:W-:Y:S07]  /*102a0*/  HMMA.16816.F32 R112, R12.reuse, R178, R112 ;  /* 0x000000b20c70723c */ /* 0x040fee0000001870 */
[----:B------:R-:W-:Y:S01]  /*102b0*/  MOV R179, R181 ;  /* 0x000000b500b37202 */ /* 0x000fe20000000f00 */
[C---:B------:R-:W-:Y:S08]  /*102c0*/  HMMA.16816.F32 R116, R12.reuse, R20, R116 ;  /* 0x000000140c74723c */ /* 0x040ff00000001874 */
[C---:B------:R-:W-:Y:S01]  /*102d0*/  HMMA.16816.F32 R120, R12.reuse, R22, R120 ;  /* 0x000000160c78723c */ /* 0x040fe20000001878 */
[----:B------:R-:W2:Y:S07]  /*102e0*/  LDSM.16.MT88.4 R20, [R220+0x1800] ;  /* 0x00180000dc14783b */ /* 0x000eae0000004200 */
        /* <DEDUP_REMOVED lines=30> */
[----:B------:R-:W-:Y:S07]  /*104d0*/  LDSM.16.MT88.4 R32, [R217+0x5000] ;  /* 0x00500000d920783b */ /* 0x000fee0000004200 */
        /* <DEDUP_REMOVED lines=11> */
[----:B------:R-:W2:Y:S03]  /*10590*/  LDSM.16.MT88.4 R28, [R220+0xa800] ;  /* 0x00a80000dc1c783b */ /* 0x000ea60000004200 */
[----:B----4-:R-:W-:Y:S04]  /*105a0*/  FFMA.FTZ R0, R0, R182, R199 ;  /* 0x000000b600007223 */ /* 0x010fe800000100c7 */
[C---:B------:R-:W-:Y:S04]  /*105b0*/  HMMA.16816.F32 R100, R12.reuse, R20, R100 ;  /* 0x000000140c64723c */ /* 0x040fe80000001864 */
[----:B------:R-:W-:Y:S04]  /*105c0*/  FADD.FTZ R0, R202, R0 ;  /* 0x00000000ca007221 */ /* 0x000fe80000010000 */
[C---:B------:R-:W-:Y:S01]  /*105d0*/  HMMA.16816.F32 R104, R12.reuse, R22, R104 ;  /* 0x000000160c68723c */ /* 0x040fe20000001868 */
[----:B------:R-:W4:Y:S03]  /*105e0*/  LDSM.16.MT88.4 R20, [R217+0x2000] ;  /* 0x00200000d914783b */ /* 0x000f260000004200 */
[----:B------:R-:W-:Y:S04]  /*105f0*/  FADD.FTZ R0, R201, R0 ;  /* 0x00000000c9007221 */ /* 0x000fe80000010000 */
[C---:B-1----:R-:W-:Y:S04]  /*10600*/  HMMA.16816.F32 R108, R12.reuse, R24, R108 ;  /* 0x000000180c6c723c */ /* 0x042fe8000000186c */
[----:B------:R-:W-:Y:S04]  /*10610*/  FADD.FTZ R0, R200, R0 ;  /* 0x00000000c8007221 */ /* 0x000fe80000010000 */
[C---:B------:R-:W-:Y:S01]  /*10620*/  HMMA.16816.F32 R112, R12.reuse, R26, R112 ;  /* 0x0000001a0c70723c */ /* 0x040fe20000001870 */
[----:B------:R-:W1:Y:S03]  /*10630*/  LDSM.16.MT88.4 R24, [R218+0x2000] ;  /* 0x00200000da18783b */ /* 0x000e660000004200 */
[----:B------:R-:W-:Y:S04]  /*10640*/  FADD.FTZ R0, R198, R0 ;  /* 0x00000000c6007221 */ /* 0x000fe80000010000 */
[C---:B--2---:R-:W-:Y:S04]  /*10650*/  HMMA.16816.F32 R116, R12.reuse, R16, R116 ;  /* 0x000000100c74723c */ /* 0x044fe80000001874 */
[----:B------:R-:W-:Y:S04]  /*10660*/  FADD.FTZ R0, R197, R0 ;  /* 0x00000000c5007221 */ /* 0x000fe80000010000 */
[C---:B------:R-:W-:Y:S01]  /*10670*/  HMMA.16816.F32 R120, R12.reuse, R18, R120 ;  /* 0x000000120c78723c */ /* 0x040fe20000001878 */
[----:B------:R-:W2:Y:S03]  /*10680*/  LDSM.16.MT88.4 R16, [R221+0x2000] ;  /* 0x00200000dd10783b */ /* 0x000ea60000004200 */
[----:B------:R-:W-:Y:S04]  /*10690*/  FADD.FTZ R0, R195, R0 ;  /* 0x00000000c3007221 */ /* 0x000fe80000010000 */
[C---:B------:R-:W-:Y:S04]  /*106a0*/  HMMA.16816.F32 R124, R12.reuse, R28, R124 ;  /* 0x0000001c0c7c723c */ /* 0x040fe8000000187c */
[----:B---3--:R-:W-:Y:S01]  /*106b0*/  FFMA.FTZ R2, R2, R177, R215 ;  /* 0x000000b102027223 */ /* 0x008fe200000100d7 */
[----:B------:R-:W-:Y:S01]  /*106c0*/  MOV R177, R183 ;  /* 0x000000b700b17202 */ /* 0x000fe20000000f00 */
        /* <DEDUP_REMOVED lines=14> */
[C---:B----4-:R-:W-:Y:S03]  /*107b0*/  HMMA.16816.F32 R4, R12.reuse, R20, R4 ;  /* 0x000000140c04723c */ /* 0x050fe60000001804 */
[----:B------:R-:W-:Y:S02]  /*107c0*/  FADD.FTZ R0, R189, R0 ;  /* 0x00000000bd007221 */ /* 0x000fe40000010000 */
[----:B------:R-:W-:Y:S02]  /*107d0*/  FADD.FTZ R2, R214, R2 ;  /* 0x00000002d6027221 */ /* 0x000fe40000010000 */
[----:B------:R-:W-:Y:S01]  /*107e0*/  FADD.FTZ R0, R188, R0 ;  /* 0x00000000bc007221 */ /* 0x000fe20000010000 */
[C---:B------:R-:W-:Y:S01]  /*107f0*/  HMMA.16816.F32 R8, R12.reuse, R22, R8 ;  /* 0x000000160c08723c */ /* 0x040fe20000001808 */
[----:B------:R-:W4:Y:S03]  /*10800*/  LDSM.16.MT88.4 R20, [R218+0x5000] ;  /* 0x00500000da14783b */ /* 0x000f260000004200 */
[----:B------:R-:W-:Y:S01]  /*10810*/  FADD.FTZ R0, R175, R0 ;  /* 0x00000000af007221 */ /* 0x000fe20000010000 */
[----:B------:R-:W-:Y:S01]  /*10820*/  MOV R175, R172 ;  /* 0x000000ac00af7202 */ /* 0x000fe20000000f00 */
        /* <DEDUP_REMOVED lines=26> */
[----:B------:R-:W3:Y:S03]  /*109d0*/  LDSM.16.MT88.4 R32, [R218+0x8000] ;  /* 0x00800000da20783b */ /* 0x000ee60000004200 */
[----:B------:R-:W-:Y:S04]  /*109e0*/  FADD.FTZ R2, R205, R2 ;  /* 0x00000002cd027221 */ /* 0x000fe80000010000 */
[C---:B----4-:R-:W-:Y:S04]  /*109f0*/  HMMA.16816.F32 R164, R12.reuse, R20, R164 ;  /* 0x000000140ca4723c */ /* 0x050fe800000018a4 */
        /* <DEDUP_REMOVED lines=14> */
[C---:B---3--:R-:W-:Y:S04]  /*10ae0*/  HMMA.16816.F32 R68, R12.reuse, R28, R68 ;  /* 0x0000001c0c44723c */ /* 0x048fe80000001844 */
[----:B------:R-:W-:Y:S04]  /*10af0*/  FADD.FTZ R0, R44, R2 ;  /* 0x000000022c007221 */ /* 0x000fe80000010000 */
[C---:B------:R-:W-:Y:S01]  /*10b00*/  HMMA.16816.F32 R72, R12.reuse, R30, R72 ;  /* 0x0000001e0c48723c */ /* 0x040fe20000001848 */
[----:B------:R-:W3:Y:S03]  /*10b10*/  LDSM.16.MT88.4 R28, [R218+0xb000] ;  /* 0x00b00000da1c783b */ /* 0x000ee60000004200 */
[----:B------:R-:W-:Y:S04]  /*10b20*/  FADD.FTZ R0, R45, R0 ;  /* 0x000000002d007221 */ /* 0x000fe80000010000 */
[C---:B------:R-:W-:Y:S04]  /*10b30*/  HMMA.16816.F32 R76, R12.reuse, R32, R76 ;  /* 0x000000200c4c723c */ /* 0x040fe8000000184c */
[----:B------:R-:W-:Y:S02]  /*10b40*/  FADD.FTZ R2, R48, R0 ;  /* 0x0000000030027221 */ /* 0x000fe40000010000 */
[----:B------:R-:W-:Y:S02]  /*10b50*/  FADD.FTZ R0, R50, R3 ;  /* 0x0000000332007221 */ /* 0x000fe40000010000 */
[C---:B------:R-:W-:Y:S01]  /*10b60*/  HMMA.16816.F32 R80, R12.reuse, R34, R80 ;  /* 0x000000220c50723c */ /* 0x040fe20000001850 */
[----:B------:R-:W-:Y:S03]  /*10b70*/  LDSM.16.MT88.4 R32, [R217+0x5800] ;  /* 0x00580000d920783b */ /* 0x000fe60000004200 */
[----:B------:R-:W-:Y:S02]  /*10b80*/  FADD.FTZ R2, R49, R2 ;  /* 0x0000000231027221 */ /* 0x000fe40000010000 */
[C---:B------:R-:W-:Y:S02]  /*10b90*/  FADD.FTZ R0, R174.reuse, R0 ;  /* 0x00000000ae007221 */ /* 0x040fe40000010000 */
[C---:B----4-:R-:W-:Y:S01]  /*10ba0*/  HMMA.16816.F32 R84, R12.reuse, R20, R84 ;  /* 0x000000140c54723c */ /* 0x050fe20000001854 */
[----:B------:R-:W-:Y:S06]  /*10bb0*/  STL [R1+0x4], R2 ;  /* 0x0000040201007387 */ /* 0x000fec0000100800 */
[----:B------:R-:W-:Y:S01]  /*10bc0*/  STL [R1+0x8], R0 ;  /* 0x0000080001007387 */ /* 0x000fe20000100800 */
[C---:B------:R-:W-:Y:S05]  /*10bd0*/  HMMA.16816.F32 R88, R12.reuse, R22, R88 ;  /* 0x000000160c58723c */ /* 0x040fea0000001858 */
[----:B------:R-:W4:Y:S03]  /*10be0*/  LDSM.16.MT88.4 R20, [R221+0xb000] ;  /* 0x00b00000dd14783b */ /* 0x000f260000004200 */
        /* <DEDUP_REMOVED lines=13> */
[----:B------:R-:W-:Y:S01]  /*10cc0*/  HMMA.16816.F32 R128, R12, R26, R128 ;  /* 0x0000001a0c80723c */ /* 0x000fe20000001880 */
[----:B------:R-:W1:Y:S06]  /*10cd0*/  LDSM.16.MT88.4 R24, [R218+0x5800] ;  /* 0x00580000da18783b */ /* 0x000e6c0000004200 */
[----:B------:R-:W-:Y:S02]  /*10ce0*/  F2FP.PACK_AB R12, R45, R44 ;  /* 0x0000002c2d0c723e */ /* 0x000fe400000000ff */
[----:B------:R-:W-:Y:S03]  /*10cf0*/  F2FP.PACK_AB R13, R47, R46 ;  /* 0x0000002e2f0d723e */ /* 0x000fe600000000ff */
[----:B------:R-:W-:Y:S02]  /*10d00*/  F2FP.PACK_AB R14, R49, R48 ;  /* 0x00000030310e723e */ /* 0x000fe400000000ff */
[----:B------:R-:W-:Y:S02]  /*10d10*/  F2FP.PACK_AB R15, R174, R50 ;  /* 0x00000032ae0f723e */ /* 0x000fe400000000ff */
[----:B------:R-:W-:Y:S05]  /*10d20*/  MOV R174, R173 ;  /* 0x000000ad00ae7202 */ /* 0x000fea0000000f00 */
[C---:B------:R-:W-:Y:S01]  /*10d30*/  HMMA.16816.F32 R180, R12.reuse, R184, R4 ;  /* 0x000000b80cb4723c */ /* 0x040fe20000001804 */
[----:B------:R-:W1:Y:S07]  /*10d40*/  LDSM.16.MT88.4 R4, [R221+0x5800] ;  /* 0x00580000dd04783b */ /* 0x000e6e0000004200 */
        /* <DEDUP_REMOVED lines=11> */
[C---:B------:R-:W-:Y:S08]  /*10e00*/  HMMA.16816.F32 R156, R12.reuse, R32, R156 ;  /* 0x000000200c9c723c */ /* 0x040ff0000000189c */
[C---:B------:R-:W-:Y:S01]  /*10e10*/  HMMA.16816.F32 R160, R12.reuse, R34, R160 ;  /* 0x000000220ca0723c */ /* 0x040fe200000018a0 */
[----:B------:R-:W4:Y:S07]  /*10e20*/  LDSM.16.MT88.4 R32, [R220+0x8800] ;  /* 0x00880000dc20783b */ /* 0x000f2e0000004200 */
[C---:B-1----:R-:W-:Y:S08]  /*10e30*/  HMMA.16816.F32 R164, R12.reuse, R24, R164 ;  /* 0x000000180ca4723c */ /* 0x042ff000000018a4 */
[C---:B------:R-:W-:Y:S08]  /*10e40*/  HMMA.16816.F32 R168, R12.reuse, R26, R168 ;  /* 0x0000001a0ca8723c */ /* 0x040ff000000018a8 */
[C---:B------:R-:W-:Y:S08]  /*10e50*/  HMMA.16816.F32 R52, R12.reuse, R4, R52 ;  /* 0x000000040c34723c */ /* 0x040ff00000001834 */
[C---:B------:R-:W-:Y:S01]  /*10e60*/  HMMA.16816.F32 R56, R12.reuse, R6, R56 ;  /* 0x000000060c38723c */ /* 0x040fe20000001838 */
[----:B------:R-:W1:Y:S07]  /*10e70*/  LDSM.16.MT88.4 R4, [R217+0xb800] ;  /* 0x00b80000d904783b */ /* 0x000e6e0000004200 */
[C---:B------:R-:W-:Y:S08]  /*10e80*/  HMMA.16816.F32 R60, R12.reuse, R8, R60 ;  /* 0x000000080c3c723c */ /* 0x040ff0000000183c */
[C---:B------:R-:W-:Y:S01]  /*10e90*/  HMMA.16816.F32 R64, R12.reuse, R10, R64 ;  /* 0x0000000a0c40723c */ /* 0x040fe20000001840 */
[----:B------:R-:W1:Y:S07]  /*10ea0*/  LDSM.16.MT88.4 R8, [R218+0xb800] ;  /* 0x00b80000da08783b */ /* 0x000e6e0000004200 */
[C---:B--2---:R-:W-:Y:S08]  /*10eb0*/  HMMA.16816.F32 R68, R12.reuse, R16, R68 ;  /* 0x000000100c44723c */ /* 0x044ff00000001844 */
[C---:B------:R-:W-:Y:S01]  /*10ec0*/  HMMA.16816.F32 R72, R12.reuse, R18, R72 ;  /* 0x000000120c48723c */ /* 0x040fe20000001848 */
[----:B------:R-:W2:Y:S07]  /*10ed0*/  LDSM.16.MT88.4 R16, [R221+0xb800] ;  /* 0x00b80000dd10783b */ /* 0x000eae0000004200 */
[C---:B---3--:R-:W-:Y:S08]  /*10ee0*/  HMMA.16816.F32 R76, R12.reuse, R20, R76 ;  /* 0x000000140c4c723c */ /* 0x048ff0000000184c */
[C---:B------:R-:W-:Y:S08]  /*10ef0*/  HMMA.16816.F32 R80, R12.reuse, R22, R80 ;  /* 0x000000160c50723c */ /* 0x040ff00000001850 */
[C---:B------:R-:W-:Y:S08]  /*10f00*/  HMMA.16816.F32 R84, R12.reuse, R28, R84 ;  /* 0x0000001c0c54723c */ /* 0x040ff00000001854 */
[C---:B------:R-:W-:Y:S08]  /*10f10*/  HMMA.16816.F32 R88, R12.reuse, R30, R88 ;  /* 0x0000001e0c58723c */ /* 0x040ff00000001858 */
[C---:B----4-:R-:W-:Y:S08]  /*10f20*/  HMMA.16816.F32 R92, R12.reuse, R32, R92 ;  /* 0x000000200c5c723c */ /* 0x050ff0000000185c */
[C---:B------:R-:W-:Y:S08]  /*10f30*/  HMMA.16816.F32 R96, R12.reuse, R34, R96 ;  /* 0x000000220c60723c */ /* 0x040ff00000001860 */
[C---:B-1----:R-:W-:Y:S08]  /*10f40*/  HMMA.16816.F32 R100, R12.reuse, R4, R100 ;  /* 0x000000040c64723c */ /* 0x042ff00000001864 */
[C---:B------:R-:W-:Y:S01]  /*10f50*/  HMMA.16816.F32 R104, R12.reuse, R6, R104 ;  /* 0x000000060c68723c */ /* 0x040fe20000001868 */
[----:B------:R-:W1:Y:S07]  /*10f60*/  LDSM.16.MT88.4 R4, [R220+0xb800] ;  /* 0x00b80000dc04783b */ /* 0x000e6e0000004200 */
[C---:B------:R-:W-:Y:S08]  /*10f70*/  HMMA.16816.F32 R108, R12.reuse, R8, R108 ;  /* 0x000000080c6c723c */ /* 0x040ff0000000186c */
[C---:B------:R-:W-:Y:S08]  /*10f80*/  HMMA.16816.F32 R112, R12.reuse, R10, R112 ;  /* 0x0000000a0c70723c */ /* 0x040ff00000001870 */
[C---:B--2---:R-:W-:Y:S08]  /*10f90*/  HMMA.16816.F32 R116, R12.reuse, R16, R116 ;  /* 0x000000100c74723c */ /* 0x044ff00000001874 */
[C---:B------:R-:W-:Y:S08]  /*10fa0*/  HMMA.16816.F32 R120, R12.reuse, R18, R120 ;  /* 0x000000120c78723c */ /* 0x040ff00000001878 */
[C---:B-1----:R-:W-:Y:S08]  /*10fb0*/  HMMA.16816.F32 R124, R12.reuse, R4, R124 ;  /* 0x000000040c7c723c */ /* 0x042ff0000000187c */
[----:B------:R-:W-:Y:S01]  /*10fc0*/  HMMA.16816.F32 R128, R12, R6, R128 ;  /* 0x000000060c80723c */ /* 0x000fe20000001880 */
[----:B------:R-:W-:-:S07]  /*10fd0*/  @P0 BRA `(.L_x_4726) ;  /* 0xffffbd2000000947 */ /* 0x000fce000383ffff */
.L_x_4725:
[----:B------:R-:W-:Y:S07]  /*10fe0*/  @!UPT UIADD3 URZ, URZ, URZ, URZ ;  /* 0x0000003f3f3ff290 */ /* 0x000fee000fffe03f */
[----:B------:R-:W-:Y:S02]  /*10ff0*/  MOV R7, 0x1f ;  /* 0x0000001f00077802 */ /* 0x000fe40000000f00 */
[----:B------:R-:W-:Y:S01]  /*11000*/  MOV R6, 0xffffffff ;  /* 0xffffffff00067802 */ /* 0x000fe20000000f00 */
[----:B------:R-:W-:Y:S06]  /*11010*/  BRA.DIV ~URZ, `(.L_x_4727) ;  /* 0x00002e227f007947 */ /* 0x000fec000b800000 */
[----:B------:R-:W2:Y:S04]  /*11020*/  LDL R2, [R1+0x4] ;  /* 0x0000040001027983 */ /* 0x000ea80000100800 */
[----:B--2---:R1:W2:Y:S02]  /*11030*/  SHFL.BFLY PT, R0, R2, 0x2, 0x1f ;  /* 0x0c401f0002007f89 */ /* 0x0042a400000e0000 */
.L_x_4747:
        /* <DEDUP_REMOVED lines=9> */
.L_x_4748:
        /* <DEDUP_REMOVED lines=149> */
.L_x_4708:
[----:B--2---:R-:W2:Y:S04]  /*11a20*/  LDL.LU R2, [R1] ;  /* 0x0000000001027983 */ /* 0x004ea80000300800 */
[----:B------:R-:W3:Y:S04]  /*11a30*/  S2R R6, SR_TID.X ;  /* 0x0000000000067919 */ /* 0x000ee80000002100 */
[----:B------:R4:W5:Y:S01]  /*11a40*/  LDL R7, [R1+0x5c] ;  /* 0x00005c0001077983 */ /* 0x0009620000100800 */
[----:B------:R-:W-:Y:S01]  /*11a50*/  BSSY B0, `(.L_x_4729) ;  /* 0x0000014000007945 */ /* 0x000fe20003800000 */
[----:B---3--:R-:W-:-:S02]  /*11a60*/  LOP3.LUT P0, RZ, R6, 0xff, RZ, 0xc0, !PT ;  /* 0x000000ff06ff7812 */ /* 0x008fc4000780c0ff */
[----:B--2---:R-:W-:-:S11]  /*11a70*/  LOP3.LUT R2, R2, 0xfffffffd, RZ, 0xc0, !PT ;  /* 0xfffffffd02027812 */ /* 0x004fd600078ec0ff */
[----:B------:R-:W-:-:S05]  /*11a80*/  @P0 LOP3.LUT R2, R2, 0x2, RZ, 0xfc, !PT ;  /* 0x0000000202020812 */ /* 0x000fca00078efcff */
[----:B------:R4:W-:Y:S01]  /*11a90*/  STL [R1], R2 ;  /* 0x0000000201007387 */ /* 0x0009e20000100800 */
        /* <DEDUP_REMOVED lines=15> */
.L_x_4730:
[----:B------:R-:W-:Y:S05]  /*11b90*/  BSYNC B0 ;  /* 0x0000000000007941 */ /* 0x000fea0003800000 */
.L_x_4729:
        /* <DEDUP_REMOVED lines=14> */
[----:B--2---:R-:W-:Y:S05]  /*11c80*/  CALL.REL.NOINC `($__internal_95_$__cuda_sm70_shflsync_idx_p) ;  /* 0x000023e000007944 */ /* 0x004fea0003c00000 */
.L_x_4733:
        /* <DEDUP_REMOVED lines=111> */
[----:B-1----:R-:W-:-:S02]  /*12380*/  IADD3 R16, R201, 0x30, RZ ;  /* 0x00000030c9107810 */ /* 0x002fc40007ffe0ff */
[C---:B------:R-:W-:Y:S02]  /*12390*/  IADD3 R9, R201.reuse, 0x70, RZ ;  /* 0x00000070c9097810 */ /* 0x040fe40007ffe0ff */
        /* <DEDUP_REMOVED lines=13> */
[----:B------:R-:W-:Y:S02]  /*12470*/  IADD3 R36, R201, 0xd8, RZ ;  /* 0x000000d8c9247810 */ /* 0x000fe40007ffe0ff */
[----:B------:R-:W-:Y:S02]  /*12480*/  P2R R65, PR, RZ, 0x10 ;  /* 0x00000010ff417803 */ /* 0x000fe40000000000 */
        /* <DEDUP_REMOVED lines=26> */
[----:B------:R-:W-:Y:S01]  /*12630*/  SHF.R.S32.HI R64, RZ, 0x1f, R36 ;  /* 0x0000001fff407819 */ /* 0x000fe20000011424 */
[----:B------:R-:W-:Y:S05]  /*12640*/  @P0 BRA `(.L_x_4735) ;  /* 0x000007f000000947 */ /* 0x000fea0003800000 */
[----:B--2-4-:R-:W-:Y:S02]  /*12650*/  ISETP.GE.AND P0, PT, R201, c[0x0][0x3c8], PT ;  /* 0x0000f200c9007a0c */ /* 0x014fe40003f06270 */
[----:B------:R-:W-:Y:S02]  /*12660*/  ISETP.GE.AND P1, PT, R20, c[0x0][0x3c8], PT ;  /* 0x0000f20014007a0c */ /* 0x000fe40003f26270 */
[----:B------:R-:W-:Y:S02]  /*12670*/  ISETP.GE.AND P2, PT, R19, c[0x0][0x3c8], PT ;  /* 0x0000f20013007a0c */ /* 0x000fe40003f46270 */
[----:B------:R-:W-:Y:S02]  /*12680*/  ISETP.GE.AND P5, PT, R15, c[0x0][0x3c8], PT ;  /* 0x0000f2000f007a0c */ /* 0x000fe40003fa6270 */
[----:B------:R-:W-:Y:S02]  /*12690*/  ISETP.GE.AND P3, PT, R14, c[0x0][0x3c8], PT ;  /* 0x0000f2000e007a0c */ /* 0x000fe40003f66270 */
[----:B------:R-:W-:-:S02]  /*126a0*/  ISETP.GE.AND P4, PT, R13, c[0x0][0x3c8], PT ;  /* 0x0000f2000d007a0c */ /* 0x000fc40003f86270 */
[----:B-----5:R-:W-:Y:S01]  /*126b0*/  ISETP.GE.AND P6, PT, R199, c[0x0][0x3c8], PT ;  /* 0x0000f200c7007a0c */ /* 0x020fe20003fc6270 */
        /* <DEDUP_REMOVED lines=90> */
[----:B------:R-:W-:-:S05]  /*12c60*/  @!P5 LEA.HI.X R25, R32, R3, R60, 0x2, P0 ;  /* 0x000000032019d211 */ /* 0x000fca00000f143c */
[----:B------:R2:W-:Y:S01]  /*12c70*/  @!P5 ST.E.64 [R24.64], R96 ;  /* 0x000000601800d985 */ /* 0x0005e2000c101b08 */
[----:B------:R-:W-:Y:S02]  /*12c80*/  ISETP.GE.AND P5, PT, R36, c[0x0][0x3c8], PT ;  /* 0x0000f20024007a0c */ /* 0x000fe40003fa6270 */
[----:B-1----:R-:W-:-:S04]  /*12c90*/  @!P3 LEA R22, P0, R33, R2, 0x2 ;  /* 0x000000022116b211 */ /* 0x002fc800078010ff */
[-C--:B------:R-:W-:Y:S02]  /*12ca0*/  @!P3 LEA.HI.X R23, R33, R3.reuse, R61, 0x2, P0 ;  /* 0x000000032117b211 */ /* 0x080fe400000f143d */
[CC--:B------:R-:W-:Y:S02]  /*12cb0*/  @!P4 LEA R26, P0, R34.reuse, R2.reuse, 0x2 ;  /* 0x00000002221ac211 */ /* 0x0c0fe400078010ff */
[C---:B--2---:R-:W-:Y:S01]  /*12cc0*/  @!P2 LEA R24, P1, R35.reuse, R2, 0x2 ;  /* 0x000000022318a211 */ /* 0x044fe200078210ff */
[----:B------:R1:W-:Y:S01]  /*12cd0*/  @!P3 ST.E.64 [R22.64], R100 ;  /* 0x000000641600b985 */ /* 0x0003e2000c101b08 */
[-C--:B------:R-:W-:Y:S02]  /*12ce0*/  @!P4 LEA.HI.X R27, R34, R3.reuse, R62, 0x2, P0 ;  /* 0x00000003221bc211 */ /* 0x080fe400000f143e */
[----:B------:R-:W-:Y:S02]  /*12cf0*/  @!P2 LEA.HI.X R25, R35, R3, R63, 0x2, P1 ;  /* 0x000000032319a211 */ /* 0x000fe400008f143f */
[----:B------:R-:W-:Y:S01]  /*12d00*/  ISETP.GE.AND P3, PT, R197, c[0x0][0x3c8], PT ;  /* 0x0000f200c5007a0c */ /* 0x000fe20003f66270 */
        /* <DEDUP_REMOVED lines=19> */
.L_x_4735:
[----:B--2-4-:R-:W-:Y:S05]  /*12e40*/  BSYNC B0 ;  /* 0x0000000000007941 */ /* 0x014fea0003800000 */
.L_x_4734:
[----:B------:R-:W-:Y:S01]  /*12e50*/  ISETP.NE.AND P0, PT, R65, RZ, PT ;  /* 0x000000ff4100720c */ /* 0x000fe20003f05270 */
[----:B------:R1:W2:Y:S04]  /*12e60*/  SHFL.IDX PT, R3, R21, 0x1, 0x1c1f ;  /* 0x003c1f0015037f89 */ /* 0x0002a800000e0000 */
[----:B------:R1:W3:Y:S08]  /*12e70*/  SHFL.IDX PT, R2, R40, 0x1, 0x1c1f ;  /* 0x003c1f0028027f89 */ /* 0x0002f000000e0000 */
[----:B------:R-:W-:Y:S05]  /*12e80*/  @P0 BRA `(.L_x_4736) ;  /* 0x00000af000000947 */ /* 0x000fea0003800000 */
[----:B------:R-:W-:Y:S02]  /*12e90*/  ISETP.GE.AND P2, PT, R201, c[0x0][0x3c8], PT ;  /* 0x0000f200c9007a0c */ /* 0x000fe40003f46270 */
[----:B------:R-:W-:-:S02]  /*12ea0*/  ISETP.GE.AND P1, PT, R20, c[0x0][0x3c8], PT ;  /* 0x0000f20014007a0c */ /* 0x000fc40003f26270 */
[----:B------:R-:W-:Y:S02]  /*12eb0*/  ISETP.GE.AND P0, PT, R19, c[0x0][0x3c8], PT ;  /* 0x0000f20013007a0c */ /* 0x000fe40003f06270 */
[----:B------:R-:W-:Y:S02]  /*12ec0*/  ISETP.GE.AND P5, PT, R18, c[0x0][0x3c8], PT ;  /* 0x0000f20012007a0c */ /* 0x000fe40003fa6270 */
[----:B------:R-:W-:Y:S02]  /*12ed0*/  ISETP.GE.AND P6, PT, R16, c[0x0][0x3c8], PT ;  /* 0x0000f20010007a0c */ /* 0x000fe40003fc6270 */
[----:B------:R-:W-:-:S03]  /*12ee0*/  ISETP.GE.AND P4, PT, R17, c[0x0][0x3c8], PT ;  /* 0x0000f20011007a0c */ /* 0x000fc60003f86270 */
[----:B--23--:R-:W-:Y:S02]  /*12ef0*/  @!P2 IMAD.WIDE R22, R201, 0x4, R2 ;  /* 0x00000004c916a825 */ /* 0x00cfe400078e0202 */
[----:B------:R-:W-:-:S03]  /*12f00*/  @!P1 LEA R24, P3, R20, R2, 0x2 ;  /* 0x0000000214189211 */ /* 0x000fc600078610ff */
[----:B------:R2:W-:Y:S01]  /*12f10*/  @!P2 ST.E.64 [R22.64], R182 ;  /* 0x000000b61600a985 */ /* 0x0005e2000c101b08 */
[----:B------:R-:W-:Y:S02]  /*12f20*/  @!P1 LEA.HI.X R25, R20, R3, R37, 0x2, P3 ;  /* 0x0000000314199211 */ /* 0x000fe400018f1425 */
[----:B------:R-:W-:-:S03]  /*12f30*/  ISETP.GE.AND P3, PT, R15, c[0x0][0x3c8], PT ;  /* 0x0000f2000f007a0c */ /* 0x000fc60003f66270 */
[----:B------:R3:W-:Y:S01]  /*12f40*/  @!P1 ST.E.64 [R24.64], R186 ;  /* 0x000000ba18009985 */ /* 0x0007e2000c101b08 */
[----:B--2---:R-:W-:-:S04]  /*12f50*/  @!P0 LEA R22, P2, R19, R2, 0x2 ;  /* 0x0000000213168211 */ /* 0x004fc800078410ff */
[-C--:B------:R-:W-:Y:S02]  /*12f60*/  @!P0 LEA.HI.X R23, R19, R3.reuse, R38, 0x2, P2 ;  /* 0x0000000313178211 */ /* 0x080fe400010f1426 */
[CC--:B------:R-:W-:Y:S02]  /*12f70*/  @!P5 LEA R20, P2, R18.reuse, R2.reuse, 0x2 ;  /* 0x000000021214d211 */ /* 0x0c0fe400078410ff */
[C---:B---3--:R-:W-:Y:S01]  /*12f80*/  @!P4 LEA R24, P1, R17.reuse, R2, 0x2 ;  /* 0x000000021118c211 */ /* 0x048fe200078210ff */
[----:B------:R2:W-:Y:S01]  /*12f90*/  @!P0 ST.E.64 [R22.64], R134 ;  /* 0x0000008616008985 */ /* 0x0005e2000c101b08 */
[-C--:B-1----:R-:W-:Y:S02]  /*12fa0*/  @!P5 LEA.HI.X R21, R18, R3.reuse, R39, 0x2, P2 ;  /* 0x000000031215d211 */ /* 0x082fe400010f1427 */
[C---:B------:R-:W-:Y:S02]  /*12fb0*/  ISETP.GE.AND P2, PT, R4.reuse, c[0x0][0x3c8], PT ;  /* 0x0000f20004007a0c */ /* 0x040fe40003f46270 */
[----:B------:R-:W-:Y:S01]  /*12fc0*/  @!P4 LEA.HI.X R25, R17, R3, R42, 0x2, P1 ;  /* 0x000000031119c211 */ /* 0x000fe200008f142a */
[----:B------:R1:W-:Y:S01]  /*12fd0*/  @!P5 ST.E.64 [R20.64], R138 ;  /* 0x0000008a1400d985 */ /* 0x0003e2000c101b08 */
[----:B------:R-:W-:-:S02]  /*12fe0*/  ISETP.GE.AND P5, PT, R4, c[0x0][0x3c8], PT ;  /* 0x0000f20004007a0c */ /* 0x000fc40003fa6270 */
[----:B------:R-:W-:Y:S01]  /*12ff0*/  ISETP.GE.AND P1, PT, R13, c[0x0][0x3c8], PT ;  /* 0x0000f2000d007a0c */ /* 0x000fe20003f26270 */
[----:B------:R-:W-:Y:S06]  /*13000*/  @!P4 ST.E.64 [R24.64], R142 ;  /* 0x0000008e1800c985 */ /* 0x000fec000c101b08 */
[----:B------:R-:W-:-:S04]  /*13010*/  @!P2 LEA R26, P0, R4, R2, 0x2 ;  /* 0x00000002041aa211 */ /* 0x000fc800078010ff */
[----:B------:R-:W-:Y:S02]  /*13020*/  @!P2 LEA.HI.X R27, R4, R3, R41, 0x2, P0 ;  /* 0x00000003041ba211 */ /* 0x000fe400000f1429 */
[----:B------:R-:W-:-:S03]  /*13030*/  ISETP.GE.AND P2, PT, R14, c[0x0][0x3c8], PT ;  /* 0x0000f2000e007a0c */ /* 0x000fc60003f46270 */
[----:B------:R-:W-:Y:S01]  /*13040*/  @!P5 ST.E.64 [R26.64], R146 ;  /* 0x000000921a00d985 */ /* 0x000fe2000c101b08 */
[----:B------:R-:W-:Y:S02]  /*13050*/  ISETP.GE.AND P5, PT, R10, c[0x0][0x3c8], PT ;  /* 0x0000f2000a007a0c */ /* 0x000fe40003fa6270 */
[----:B--2---:R-:W-:-:S04]  /*13060*/  @!P6 LEA R22, P0, R16, R2, 0x2 ;  /* 0x000000021016e211 */ /* 0x004fc800078010ff */
[-C--:B------:R-:W-:Y:S02]  /*13070*/  @!P6 LEA.HI.X R23, R16, R3.reuse, R43, 0x2, P0 ;  /* 0x000000031017e211 */ /* 0x080fe400000f142b */
[-C--:B-1----:R-:W-:Y:S02]  /*13080*/  @!P3 LEA R20, P0, R15, R2.reuse, 0x2 ;  /* 0x000000020f14b211 */ /* 0x082fe400078010ff */
[-C--:B------:R-:W-:Y:S01]  /*13090*/  @!P1 LEA R16, P4, R13, R2.reuse, 0x2 ;  /* 0x000000020d109211 */ /* 0x080fe200078810ff */
[----:B------:R-:W-:Y:S01]  /*130a0*/  @!P6 ST.E.64 [R22.64], R150 ;  /* 0x000000961600e985 */ /* 0x000fe2000c101b08 */
[-C--:B------:R-:W-:Y:S02]  /*130b0*/  @!P3 LEA.HI.X R21, R15, R3.reuse, R44, 0x2, P0 ;  /* 0x000000030f15b211 */ /* 0x080fe400000f142c */
[C---:B------:R-:W-:Y:S02]  /*130c0*/  @!P2 LEA R18, P0, R14.reuse, R2, 0x2 ;  /* 0x000000020e12a211 */ /* 0x040fe400078010ff */
[-C--:B------:R-:W-:Y:S01]  /*130d0*/  @!P1 LEA.HI.X R17, R13, R3.reuse, R46, 0x2, P4 ;  /* 0x000000030d119211 */ /* 0x080fe200020f142e */
[----:B------:R-:W-:Y:S01]  /*130e0*/  @!P3 ST.E.64 [R20.64], R154 ;  /* 0x0000009a1400b985 */ /* 0x000fe2000c101b08 */
[----:B------:R-:W-:-:S02]  /*130f0*/  @!P2 LEA.HI.X R19, R14, R3, R45, 0x2, P0 ;  /* 0x000000030e13a211 */ /* 0x000fc400000f142d */
[----:B------:R-:W-:Y:S02]  /*13100*/  ISETP.GE.AND P0, PT, R12, c[0x0][0x3c8], PT ;  /* 0x0000f2000c007a0c */ /* 0x000fe40003f06270 */
[----:B------:R-:W-:Y:S01]  /*13110*/  ISETP.GE.AND P4, PT, R0, c[0x0][0x3c8], PT ;  /* 0x0000f20000007a0c */ /* 0x000fe20003f86270 */
[----:B------:R1:W-:Y:S01]  /*13120*/  @!P2 ST.E.64 [R18.64], R158 ;  /* 0x0000009e1200a985 */ /* 0x0003e2000c101b08 */
[----:B------:R-:W-:Y:S02]  /*13130*/  ISETP.GE.AND P3, PT, R11, c[0x0][0x3c8], PT ;  /* 0x0000f2000b007a0c */ /* 0x000fe40003f66270 */
[----:B------:R-:W-:Y:S01]  /*13140*/  ISETP.GE.AND P6, PT, R9, c[0x0][0x3c8], PT ;  /* 0x0000f20009007a0c */ /* 0x000fe20003fc6270 */
[----:B------:R2:W-:Y:S06]  /*13150*/  @!P1 ST.E.64 [R16.64], R162 ;  /* 0x000000a210009985 */ /* 0x0005ec000c101b08 */
[----:B------:R-:W-:-:S04]  /*13160*/  @!P0 LEA R14, P2, R12, R2, 0x2 ;  /* 0x000000020c0e8211 */ /* 0x000fc800078410ff */
[----:B------:R-:W-:Y:S02]  /*13170*/  @!P0 LEA.HI.X R15, R12, R3, R47, 0x2, P2 ;  /* 0x000000030c0f8211 */ /* 0x000fe400010f142f */
[----:B------:R-:W-:-:S03]  /*13180*/  @!P3 LEA R12, P2, R11, R2, 0x2 ;  /* 0x000000020b0cb211 */ /* 0x000fc600078410ff */
[----:B------:R3:W-:Y:S01]  /*13190*/  @!P0 ST.E.64 [R14.64], R166 ;  /* 0x000000a60e008985 */ /* 0x0007e2000c101b08 */
[----:B------:R-:W-:Y:S02]  /*131a0*/  @!P3 LEA.HI.X R13, R11, R3, R48, 0x2, P2 ;  /* 0x000000030b0db211 */ /* 0x000fe400010f1430 */
[----:B------:R-:W-:-:S03]  /*131b0*/  ISETP.GE.AND P2, PT, R6, c[0x0][0x3c8], PT ;  /* 0x0000f20006007a0c */ /* 0x000fc60003f46270 */
[----:B------:R4:W-:Y:S01]  /*131c0*/  @!P3 ST.E.64 [R12.64], R170 ;  /* 0x000000aa0c00b985 */ /* 0x0009e2000c101b08 */
[----:B------:R-:W-:Y:S02]  /*131d0*/  ISETP.GE.AND P3, PT, R7, c[0x0][0x3c8], PT ;  /* 0x0000f20007007a0c */ /* 0x000fe40003f66270 */
[-C--:B-1----:R-:W-:Y:S02]  /*131e0*/  @!P4 LEA R18, P0, R0, R2.reuse, 0x2 ;  /* 0x000000020012c211 */ /* 0x082fe400078010ff */
[----:B------:R-:W-:Y:S02]  /*131f0*/  ISETP.GE.AND P4, PT, R8, c[0x0][0x3c8], PT ;  /* 0x0000f20008007a0c */ /* 0x000fe40003f86270 */
[----:B--2---:R-:W-:-:S04]  /*13200*/  @!P5 LEA R16, P1, R10, R2, 0x2 ;  /* 0x000000020a10d211 */ /* 0x004fc800078210ff */
[----:B------:R-:W-:Y:S02]  /*13210*/  @!P5 LEA.HI.X R17, R10, R3, R50, 0x2, P1 ;  /* 0x000000030a11d211 */ /* 0x000fe400008f1432 */
[----:B------:R-:W-:-:S03]  /*13220*/  ISETP.GE.AND P1, PT, R0, c[0x0][0x3c8], PT ;  /* 0x0000f20000007a0c */ /* 0x000fc60003f26270 */
[----:B------:R-:W-:Y:S01]  /*13230*/  @!P5 ST.E.64 [R16.64], R116 ;  /* 0x000000741000d985 */ /* 0x000fe2000c101b08 */
[----:B------:R-:W-:-:S09]  /*13240*/  ISETP.GE.AND P5, PT, R34, c[0x0][0x3c8], PT ;  /* 0x0000f20022007a0c */ /* 0x000fd20003fa6270 */
[----:B------:R-:W-:Y:S02]  /*13250*/  @!P1 LEA.HI.X R19, R0, R3, R49, 0x2, P0 ;  /* 0x0000000300139211 */ /* 0x000fe400000f1431 */
[----:B---3--:R-:W-:-:S03]  /*13260*/  @!P6 LEA R14, P0, R9, R2, 0x2 ;  /* 0x00000002090ee211 */ /* 0x008fc600078010ff */
[----:B------:R-:W-:Y:S01]  /*13270*/  @!P1 ST.E.64 [R18.64], R190 ;  /* 0x000000be12009985 */ /* 0x000fe2000c101b08 */
[-C--:B------:R-:W-:Y:S02]  /*13280*/  @!P6 LEA.HI.X R15, R9, R3.reuse, R51, 0x2, P0 ;  /* 0x00000003090fe211 */ /* 0x080fe400000f1433 */
[CC--:B----4-:R-:W-:Y:S02]  /*13290*/  @!P4 LEA R12, P0, R8.reuse, R2.reuse, 0x2 ;  /* 0x00000002080cc211 */ /* 0x0d0fe400078010ff */
[----:B------:R-:W-:Y:S01]  /*132a0*/  ISETP.GE.AND P1, PT, R5, c[0x0][0x3c8], PT ;  /* 0x0000f20005007a0c */ /* 0x000fe20003f26270 */
[----:B------:R-:W-:Y:S01]  /*132b0*/  @!P6 ST.E.64 [R14.64], R192 ;  /* 0x000000c00e00e985 */ /* 0x000fe2000c101b08 */
[-C--:B------:R-:W-:Y:S02]  /*132c0*/  @!P4 LEA.HI.X R13, R8, R3.reuse, R52, 0x2, P0 ;  /* 0x00000003080dc211 */ /* 0x080fe400000f1434 */
[----:B------:R-:W-:Y:S02]  /*132d0*/  @!P3 LEA R10, P0, R7, R2, 0x2 ;  /* 0x00000002070ab211 */ /* 0x000fe400078010ff */
[----:B------:R-:W-:Y:S01]  /*132e0*/  ISETP.GE.AND P6, PT, R31, c[0x0][0x3c8], PT ;  /* 0x0000f2001f007a0c */ /* 0x000fe20003fc6270 */
[----:B------:R-:W-:Y:S01]  /*132f0*/  @!P4 ST.E.64 [R12.64], R66 ;  /* 0x000000420c00c985 */ /* 0x000fe2000c101b08 */
[----:B------:R-:W-:-:S02]  /*13300*/  @!P3 LEA.HI.X R11, R7, R3, R53, 0x2, P0 ;  /* 0x00000003070bb211 */ /* 0x000fc400000f1435 */
[-C--:B------:R-:W-:Y:S02]  /*13310*/  @!P2 LEA R8, P0, R6, R2.reuse, 0x2 ;  /* 0x000000020608a211 */ /* 0x080fe400078010ff */
[----:B------:R-:W-:Y:S01]  /*13320*/  ISETP.GE.AND P4, PT, R30, c[0x0][0x3c8], PT ;  /* 0x0000f2001e007a0c */ /* 0x000fe20003f86270 */
[----:B------:R1:W-:Y:S01]  /*13330*/  @!P3 ST.E.64 [R10.64], R70 ;  /* 0x000000460a00b985 */ /* 0x0003e2000c101b08 */
[-C--:B------:R-:W-:Y:S02]  /*13340*/  @!P2 LEA.HI.X R9, R6, R3.reuse, R54, 0x2, P0 ;  /* 0x000000030609a211 */ /* 0x080fe400000f1436 */
[----:B------:R-:W-:Y:S02]  /*13350*/  ISETP.GE.AND P0, PT, R28, c[0x0][0x3c8], PT ;  /* 0x0000f2001c007a0c */ /* 0x000fe40003f06270 */
[C---:B------:R-:W-:Y:S01]  /*13360*/  @!P1 LEA R4, P3, R5.reuse, R2, 0x2 ;  /* 0x0000000205049211 */ /* 0x040fe200078610ff */
[----:B------:R2:W-:Y:S03]  /*13370*/  @!P2 ST.E.64 [R8.64], R74 ;  /* 0x0000004a0800a985 */ /* 0x0005e6000c101b08 */
[----:B------:R-:W-:-:S05]  /*13380*/  @!P1 LEA.HI.X R5, R5, R3, R55, 0x2, P3 ;  /* 0x0000000305059211 */ /* 0x000fca00018f1437 */
[----:B------:R3:W-:Y:S02]  /*13390*/  @!P1 ST.E.64 [R4.64], R78 ;  /* 0x0000004e04009985 */ /* 0x0007e4000c101b08 */
[----:B------:R-:W-:-:S04]  /*133a0*/  @!P0 LEA R6, P3, R28, R2, 0x2 ;  /* 0x000000021c068211 */ /* 0x000fc800078610ff */
[----:B------:R-:W-:Y:S02]  /*133b0*/  @!P0 LEA.HI.X R7, R28, R3, R56, 0x2, P3 ;  /* 0x000000031c078211 */ /* 0x000fe400018f1438 */
[----:B------:R-:W-:-:S03]  /*133c0*/  ISETP.GE.AND P3, PT, R29, c[0x0][0x3c8], PT ;  /* 0x0000f2001d007a0c */ /* 0x000fc60003f66270 */
[----:B------:R4:W-:Y:S01]  /*133d0*/  @!P0 ST.E.64 [R6.64], R82 ;  /* 0x0000005206008985 */ /* 0x0009e2000c101b08 */
[----:B-1----:R-:W-:-:S04]  /*133e0*/  @!P6 LEA R10, P0, R31, R2, 0x2 ;  /* 0x000000021f0ae211 */ /* 0x002fc800078010ff */
[----:B------:R-:W-:-:S05]  /*133f0*/  @!P6 LEA.HI.X R11, R31, R3, R59, 0x2, P0 ;  /* 0x000000031f0be211 */ /* 0x000fca00000f143b */
[----:B--2---:R-:W-:-:S04]  /*13400*/  @!P3 LEA R8, P1, R29, R2, 0x2 ;  /* 0x000000021d08b211 */ /* 0x004fc800078210ff */
[----:B------:R-:W-:Y:S02]  /*13410*/  @!P3 LEA.HI.X R9, R29, R3, R57, 0x2, P1 ;  /* 0x000000031d09b211 */ /* 0x000fe400008f1439 */
[----:B------:R-:W-:Y:S02]  /*13420*/  ISETP.GE.AND P1, PT, R33, c[0x0][0x3c8], PT ;  /* 0x0000f20021007a0c */ /* 0x000fe40003f26270 */
[----:B---3--:R-:W-:-:S04]  /*13430*/  @!P4 LEA R4, P2, R30, R2, 0x2 ;  /* 0x000000021e04c211 */ /* 0x008fc800078410ff */
[----:B------:R-:W-:Y:S02]  /*13440*/  @!P4 LEA.HI.X R5, R30, R3, R58, 0x2, P2 ;  /* 0x000000031e05c211 */ /* 0x000fe400010f143a */
[----:B------:R-:W-:-:S03]  /*13450*/  ISETP.GE.AND P2, PT, R32, c[0x0][0x3c8], PT ;  /* 0x0000f20020007a0c */ /* 0x000fc60003f46270 */
[----:B------:R1:W-:Y:S01]  /*13460*/  @!P4 ST.E.64 [R4.64], R86 ;  /* 0x000000560400c985 */ /* 0x0003e2000c101b08 */
[----:B------:R-:W-:-:S03]  /*13470*/  ISETP.GE.AND P4, PT, R35, c[0x0][0x3c8], PT ;  /* 0x0000f20023007a0c */ /* 0x000fc60003f86270 */
[----:B------:R2:W-:Y:S01]  /*13480*/  @!P3 ST.E.64 [R8.64], R90 ;  /* 0x0000005a0800b985 */ /* 0x0005e2000c101b08 */
[----:B------:R-:W-:-:S03]  /*13490*/  ISETP.GE.AND P3, PT, R36, c[0x0][0x3c8], PT ;  /* 0x0000f20024007a0c */ /* 0x000fc60003f66270 */
[----:B------:R3:W-:Y:S02]  /*134a0*/  @!P6 ST.E.64 [R10.64], R94 ;  /* 0x0000005e0a00e985 */ /* 0x0007e4000c101b08 */
[----:B----4-:R-:W-:-:S04]  /*134b0*/  @!P2 LEA R6, P0, R32, R2, 0x2 ;  /* 0x000000022006a211 */ /* 0x010fc800078010ff */
[----:B------:R-:W-:-:S05]  /*134c0*/  @!P2 LEA.HI.X R7, R32, R3, R60, 0x2, P0 ;  /* 0x000000032007a211 */ /* 0x000fca00000f143c */
[----:B------:R4:W-:Y:S01]  /*134d0*/  @!P2 ST.E.64 [R6.64], R98 ;  /* 0x000000620600a985 */ /* 0x0009e2000c101b08 */
[----:B-----5:R-:W-:Y:S02]  /*134e0*/  ISETP.GE.AND P2, PT, R199, c[0x0][0x3c8], PT ;  /* 0x0000f200c7007a0c */ /* 0x020fe40003f46270 */
[----:B-1----:R-:W-:-:S04]  /*134f0*/  @!P1 LEA R4, P0, R33, R2, 0x2 ;  /* 0x0000000221049211 */ /* 0x002fc800078010ff */
[----:B------:R-:W-:Y:S02]  /*13500*/  @!P1 LEA.HI.X R5, R33, R3, R61, 0x2, P0 ;  /* 0x0000000321059211 */ /* 0x000fe400000f143d */
[----:B--2---:R-:W-:-:S03]  /*13510*/  @!P5 LEA R8, P0, R34, R2, 0x2 ;  /* 0x000000022208d211 */ /* 0x004fc600078010ff */
[----:B------:R1:W-:Y:S01]  /*13520*/  @!P1 ST.E.64 [R4.64], R102 ;  /* 0x0000006604009985 */ /* 0x0003e2000c101b08 */
[----:B------:R-:W-:Y:S02]  /*13530*/  @!P5 LEA.HI.X R9, R34, R3, R62, 0x2, P0 ;  /* 0x000000032209d211 */ /* 0x000fe400000f143e */
[----:B------:R-:W-:Y:S02]  /*13540*/  ISETP.GE.AND P1, PT, R197, c[0x0][0x3c8], PT ;  /* 0x0000f200c5007a0c */ /* 0x000fe40003f26270 */
[----:B------:R-:W-:Y:S01]  /*13550*/  ISETP.GE.AND P0, PT, R195, c[0x0][0x3c8], PT ;  /* 0x0000f200c3007a0c */ /* 0x000fe20003f06270 */
[----:B------:R2:W-:Y:S01]  /*13560*/  @!P5 ST.E.64 [R8.64], R106 ;  /* 0x0000006a0800d985 */ /* 0x0005e2000c101b08 */
[----:B---3--:R-:W-:-:S04]  /*13570*/  @!P3 LEA R10, P5, R36, R2, 0x2 ;  /* 0x00000002240ab211 */ /* 0x008fc800078a10ff */
[----:B------:R-:W-:-:S05]  /*13580*/  @!P3 LEA.HI.X R11, R36, R3, R64, 0x2, P5 ;  /* 0x00000003240bb211 */ /* 0x000fca00028f1440 */
[----:B----4-:R-:W-:-:S04]  /*13590*/  @!P1 LEA R6, P5, R197, R2, 0x2 ;  /* 0x00000002c5069211 */ /* 0x010fc800078a10ff */
[----:B------:R-:W-:Y:S02]  /*135a0*/  @!P1 LEA.HI.X R7, R197, R3, R198, 0x2, P5 ;  /* 0x00000003c5079211 */ /* 0x000fe400028f14c6 */
[----:B-1----:R-:W-:-:S04]  /*135b0*/  @!P4 LEA R4, P6, R35, R2, 0x2 ;  /* 0x000000022304c211 */ /* 0x002fc800078c10ff */
[----:B------:R-:W-:-:S05]  /*135c0*/  @!P4 LEA.HI.X R5, R35, R3, R63, 0x2, P6 ;  /* 0x000000032305c211 */ /* 0x000fca00030f143f */
[----:B------:R1:W-:Y:S01]  /*135d0*/  @!P4 ST.E.64 [R4.64], R110 ;  /* 0x0000006e0400c985 */ /* 0x0003e2000c101b08 */
[----:B--2---:R-:W-:-:S03]  /*135e0*/  @!P2 LEA R8, P4, R199, R2, 0x2 ;  /* 0x00000002c708a211 */ /* 0x004fc600078810ff */
[----:B------:R2:W-:Y:S01]  /*135f0*/  @!P3 ST.E.64 [R10.64], R114 ;  /* 0x000000720a00b985 */ /* 0x0005e2000c101b08 */
[----:B------:R-:W-:-:S05]  /*13600*/  @!P2 LEA.HI.X R9, R199, R3, R200, 0x2, P4 ;  /* 0x00000003c709a211 */ /* 0x000fca00020f14c8 */
        /* <DEDUP_REMOVED lines=11> */
.L_x_4732:
        /* <DEDUP_REMOVED lines=44> */
.L_x_4736:
[----:B------:R-:W-:Y:S05]  /*13980*/  BSYNC B1 ;  /* 0x0000000000017941 */ /* 0x000fea0003800000 */
.L_x_4731:
[----:B------:R-:W-:-:S13]  /*13990*/  ISETP.NE.AND P0, PT, RZ, UR6, PT ;  /* 0x00000006ff007c0c */ /* 0x000fda000bf05270 */
[----:B------:R-:W-:Y:S01]  /*139a0*/  @P0 WARPSYNC 0xffffffff ;  /* 0xffffffff00000948 */ /* 0x000fe20003800000 */
[----:B------:R-:W-:Y:S06]  /*139b0*/  @P0 BAR.SYNC.DEFER_BLOCKING 0x5, 0x100 ;  /* 0x0144000000000b1d */ /* 0x000fec0000010000 */
[----:B--2---:R-:W2:Y:S04]  /*139c0*/  @P0 LDS R0, [0x28100] ;  /* 0x02810000ff000984 */ /* 0x004ea80000000800 */
[----:B--2---:R2:W-:Y:S04]  /*139d0*/  @P0 STL [R1+0x5c], R0 ;  /* 0x00005c0001000387 */ /* 0x0045e80000100800 */
[----:B------:R-:W-:Y:S06]  /*139e0*/  @P0 BAR.ARV 0x4, 0x100 ;  /* 0x0104000000000b1d */ /* 0x000fec0000002000 */
[----:B------:R-:W-:Y:S05]  /*139f0*/  @P0 BRA `(.L_x_4737) ;  /* 0x0000009000000947 */ /* 0x000fea0003800000 */
[----:B------:R-:W-:Y:S05]  /*13a00*/  BRA.DIV ~URZ, `(.L_x_4738) ;  /* 0x000005a27f007947 */ /* 0x000fea000b800000 */
[----:B--2---:R2:W1:Y:S02]  /*13a10*/  SHFL.IDX PT, R0, R172, RZ, 0x1f ;  /* 0x00001fffac007589 */ /* 0x00446400000e0000 */
.L_x_4749:
[----:B-1-34-:R-:W1:Y:S01]  /*13a20*/  S2R R2, SR_TID.X ;  /* 0x0000000000027919 */ /* 0x01ae620000002100 */
[----:B------:R-:W-:Y:S03]  /*13a30*/  WARPSYNC 0xffffffff ;  /* 0xffffffff00007948 */ /* 0x000fe60003800000 */
[----:B------:R-:W-:Y:S06]  /*13a40*/  BAR.SYNC.DEFER_BLOCKING 0x4, 0x100 ;  /* 0x0104000000007b1d */ /* 0x000fec0000010000 */
[----:B------:R3:W-:Y:S01]  /*13a50*/  STL [R1+0x5c], R0 ;  /* 0x00005c0001007387 */ /* 0x0007e20000100800 */
[----:B-1----:R-:W-:-:S13]  /*13a60*/  LOP3.LUT P0, RZ, R2, 0xff, RZ, 0xc0, !PT ;  /* 0x000000ff02ff7812 */ /* 0x002fda000780c0ff */
[----:B------:R3:W-:Y:S04]  /*13a70*/  @!P0 STS [0x28100], R172 ;  /* 0x028100acff008388 */ /* 0x0007e80000000800 */
[----:B------:R-:W-:Y:S06]  /*13a80*/  BAR.ARV 0x5, 0x100 ;  /* 0x0144000000007b1d */ /* 0x000fec0000002000 */
.L_x_4737:
[----:B--23--:R-:W2:Y:S02]  /*13a90*/  LDL R0, [R1+0x5c] ;  /* 0x00005c0001007983 */ /* 0x00cea40000100800 */
[----:B--2---:R-:W-:-:S13]  /*13aa0*/  ISETP.GE.AND P0, PT, R0, c[0x0][0x538], PT ;  /* 0x00014e0000007a0c */ /* 0x004fda0003f06270 */
[----:B-1--45:R-:W-:Y:S01]  /*13ab0*/  @P0 CALL.REL.NOINC `(.L_x_4739) ;  /* 0x0000001000000944 */ /* 0x032fe20003c00000 */
[----:B------:R-:W-:Y:S05]  /*13ac0*/  BRA `(.L_x_4740) ;  /* 0xfffeced000007947 */ /* 0x000fea000383ffff */
.L_x_4739:
[----:B------:R-:W-:Y:S05]  /*13ad0*/  EXIT ;  /* 0x000000000000794d */ /* 0x000fea0003800000 */
.L_x_4709:
[----:B------:R-:W-:Y:S01]  /*13ae0*/  IMAD.MOV.U32 R12, RZ, RZ, R10 ;  /* 0x000000ffff0c7224 */ /* 0x000fe200078e000a */
[----:B------:R-:W-:Y:S01]  /*13af0*/  MOV R9, RZ ;  /* 0x000000ff00097202 */ /* 0x000fe20000000f00 */
[----:B-1----:R-:W-:Y:S01]  /*13b00*/  IMAD.MOV.U32 R3, RZ, RZ, 0x181f ;  /* 0x0000181fff037424 */ /* 0x002fe200078e00ff */
[----:B------:R-:W-:Y:S02]  /*13b10*/  MOV R2, 0x13b30 ;  /* 0x00013b3000027802 */ /* 0x000fe40000000f00 */
[----:B------:R-:W-:Y:S05]  /*13b20*/  CALL.REL.NOINC `($__internal_95_$__cuda_sm70_shflsync_idx_p) ;  /* 0x0000054000007944 */ /* 0x000fea0003c00000 */
[----:B------:R-:W-:Y:S01]  /*13b30*/  MOV R6, R9 ;  /* 0x0000000900067202 */ /* 0x000fe20000000f00 */
[----:B------:R-:W-:Y:S05]  /*13b40*/  BRA `(.L_x_4741) ;  /* 0xfffee02000007947 */ /* 0x000fea000383ffff */
.L_x_4710:
[----:B------:R-:W-:Y:S01]  /*13b50*/  IMAD.MOV.U32 R12, RZ, RZ, R11 ;  /* 0x000000ffff0c7224 */ /* 0x000fe200078e000b */
[----:B------:R-:W-:Y:S01]  /*13b60*/  MOV R9, RZ ;  /* 0x000000ff00097202 */ /* 0x000fe20000000f00 */
[----:B-1----:R-:W-:Y:S01]  /*13b70*/  IMAD.MOV.U32 R3, RZ, RZ, 0x181f ;  /* 0x0000181fff037424 */ /* 0x002fe200078e00ff */
[----:B------:R-:W-:Y:S02]  /*13b80*/  MOV R2, 0x13ba0 ;  /* 0x00013ba000027802 */ /* 0x000fe40000000f00 */
[----:B--23--:R-:W-:Y:S05]  /*13b90*/  CALL.REL.NOINC `($__internal_95_$__cuda_sm70_shflsync_idx_p) ;  /* 0x000004d000007944 */ /* 0x00cfea0003c00000 */
[----:B------:R-:W-:Y:S01]  /*13ba0*/  MOV R2, R9 ;  /* 0x0000000900027202 */ /* 0x000fe20000000f00 */
[----:B------:R-:W-:Y:S05]  /*13bb0*/  BRA `(.L_x_4742) ;  /* 0xfffedfd000007947 */ /* 0x000fea000383ffff */
.L_x_4713:
[----:B--2---:R-:W-:Y:S01]  /*13bc0*/  IMAD.MOV.U32 R12, RZ, RZ, R10 ;  /* 0x000000ffff0c7224 */ /* 0x004fe200078e000a */
[----:B------:R-:W-:Y:S01]  /*13bd0*/  MOV R9, 0x1 ;  /* 0x0000000100097802 */ /* 0x000fe20000000f00 */
[----:B------:R-:W-:Y:S01]  /*13be0*/  IMAD.MOV.U32 R3, RZ, RZ, 0x181f ;  /* 0x0000181fff037424 */ /* 0x000fe200078e00ff */
[----:B----4-:R-:W-:-:S02]  /*13bf0*/  MOV R2, 0x13c10 ;  /* 0x00013c1000027802 */ /* 0x010fc40000000f00 */
[----:B-1-3--:R-:W-:Y:S05]  /*13c00*/  CALL.REL.NOINC `($__internal_95_$__cuda_sm70_shflsync_idx_p) ;  /* 0x0000046000007944 */ /* 0x00afea0003c00000 */
[----:B------:R-:W-:Y:S01]  /*13c10*/  IMAD.MOV.U32 R6, RZ, RZ, R9 ;  /* 0x000000ffff067224 */ /* 0x000fe200078e0009 */
[----:B------:R-:W-:Y:S01]  /*13c20*/  MOV R9, 0x1 ;  /* 0x0000000100097802 */ /* 0x000fe20000000f00 */
[----:B------:R-:W-:Y:S01]  /*13c30*/  IMAD.MOV.U32 R12, RZ, RZ, R11 ;  /* 0x000000ffff0c7224 */ /* 0x000fe200078e000b */
[----:B------:R-:W-:-:S02]  /*13c40*/  MOV R3, 0x181f ;  /* 0x0000181f00037802 */ /* 0x000fc40000000f00 */
[----:B------:R-:W-:Y:S02]  /*13c50*/  MOV R2, 0x13c70 ;  /* 0x00013c7000027802 */ /* 0x000fe40000000f00 */
[----:B------:R-:W-:Y:S05]  /*13c60*/  CALL.REL.NOINC `($__internal_95_$__cuda_sm70_shflsync_idx_p) ;  /* 0x0000040000007944 */ /* 0x000fea0003c00000 */
[----:B------:R-:W-:Y:S01]  /*13c70*/  MOV R2, R9 ;  /* 0x0000000900027202 */ /* 0x000fe20000000f00 */
[----:B------:R-:W-:Y:S05]  /*13c80*/  BRA `(.L_x_4743) ;  /* 0xfffee0d000007947 */ /* 0x000fea000383ffff */
.L_x_4716:
[----:B-1----:R-:W-:Y:S01]  /*13c90*/  IMAD.MOV.U32 R12, RZ, RZ, R10 ;  /* 0x000000ffff0c7224 */ /* 0x002fe200078e000a */
[----:B------:R-:W-:Y:S01]  /*13ca0*/  MOV R9, 0x2 ;  /* 0x0000000200097802 */ /* 0x000fe20000000f00 */
[----:B------:R-:W-:Y:S01]  /*13cb0*/  IMAD.MOV.U32 R3, RZ, RZ, 0x181f ;  /* 0x0000181fff037424 */ /* 0x000fe200078e00ff */
[----:B--2---:R-:W-:Y:S02]  /*13cc0*/  MOV R2, 0x13ce0 ;  /* 0x00013ce000027802 */ /* 0x004fe40000000f00 */
[----:B---3--:R-:W-:Y:S05]  /*13cd0*/  CALL.REL.NOINC `($__internal_95_$__cuda_sm70_shflsync_idx_p) ;  /* 0x0000039000007944 */ /* 0x008fea0003c00000 */
[----:B------:R-:W-:Y:S01]  /*13ce0*/  MOV R6, R9 ;  /* 0x0000000900067202 */ /* 0x000fe20000000f00 */
[----:B------:R-:W-:Y:S05]  /*13cf0*/  BRA `(.L_x_4744) ;  /* 0xfffee21000007947 */ /* 0x000fea000383ffff */
.L_x_4717:
[----:B------:R-:W-:Y:S01]  /*13d00*/  IMAD.MOV.U32 R12, RZ, RZ, R11 ;  /* 0x000000ffff0c7224 */ /* 0x000fe200078e000b */
[----:B------:R-:W-:Y:S01]  /*13d10*/  MOV R9, 0x2 ;  /* 0x0000000200097802 */ /* 0x000fe20000000f00 */
[----:B------:R-:W-:Y:S01]  /*13d20*/  IMAD.MOV.U32 R3, RZ, RZ, 0x181f ;  /* 0x0000181fff037424 */ /* 0x000fe200078e00ff */
[----:B--2---:R-:W-:Y:S02]  /*13d30*/  MOV R2, 0x13d50 ;  /* 0x00013d5000027802 */ /* 0x004fe40000000f00 */
[----:B-1-34-:R-:W-:Y:S05]  /*13d40*/  CALL.REL.NOINC `($__internal_95_$__cuda_sm70_shflsync_idx_p) ;  /* 0x0000032000007944 */ /* 0x01afea0003c00000 */
[----:B------:R-:W-:Y:S01]  /*13d50*/  MOV R2, R9 ;  /* 0x0000000900027202 */ /* 0x000fe20000000f00 */
[----:B------:R-:W-:Y:S05]  /*13d60*/  BRA `(.L_x_4745) ;  /* 0xfffee1c000007947 */ /* 0x000fea000383ffff */
.L_x_4720:
[----:B-1----:R-:W-:Y:S01]  /*13d70*/  IMAD.MOV.U32 R12, RZ, RZ, R10 ;  /* 0x000000ffff0c7224 */ /* 0x002fe200078e000a */
[----:B------:R-:W-:Y:S01]  /*13d80*/  MOV R9, 0x3 ;  /* 0x0000000300097802 */ /* 0x000fe20000000f00 */
[----:B------:R-:W-:Y:S01]  /*13d90*/  IMAD.MOV.U32 R3, RZ, RZ, 0x181f ;  /* 0x0000181fff037424 */ /* 0x000fe200078e00ff */
[----:B------:R-:W-:-:S02]  /*13da0*/  MOV R2, 0x13dc0 ;  /* 0x00013dc000027802 */ /* 0x000fc40000000f00 */
[----:B--234-:R-:W-:Y:S05]  /*13db0*/  CALL.REL.NOINC `($__internal_95_$__cuda_sm70_shflsync_idx_p) ;  /* 0x000002b000007944 */ /* 0x01cfea0003c00000 */
        /* <DEDUP_REMOVED lines=8> */
.L_x_4727:
[----:B------:R1:W5:Y:S01]  /*13e40*/  LDL R2, [R1+0x4] ;  /* 0x0000040001027983 */ /* 0x0003620000100800 */
[----:B------:R-:W-:Y:S02]  /*13e50*/  MOV R5, 0x2 ;  /* 0x0000000200057802 */ /* 0x000fe40000000f00 */
[----:B------:R-:W-:Y:S02]  /*13e60*/  MOV R3, 0x13e80 ;  /* 0x00013e8000037802 */ /* 0x000fe40000000f00 */
[----:B-1---5:R-:W-:Y:S05]  /*13e70*/  CALL.REL.NOINC `($__internal_94_$__cuda_sm70_shflsync_bfly_p) ;  /* 0x000001a000007944 */ /* 0x022fea0003c00000 */
[----:B------:R-:W-:Y:S01]  /*13e80*/  MOV R0, R5 ;  /* 0x0000000500007202 */ /* 0x000fe20000000f00 */
[----:B------:R-:W-:Y:S05]  /*13e90*/  BRA `(.L_x_4747) ;  /* 0xffffd1a000007947 */ /* 0x000fea000383ffff */
.L_x_4728:
[----:B------:R-:W-:Y:S01]  /*13ea0*/  IMAD.MOV.U32 R2, RZ, RZ, R0 ;  /* 0x000000ffff027224 */ /* 0x000fe200078e0000 */
[----:B------:R-:W-:Y:S02]  /*13eb0*/  MOV R5, 0x1 ;  /* 0x0000000100057802 */ /* 0x000fe40000000f00 */
[----:B------:R-:W-:Y:S02]  /*13ec0*/  MOV R3, 0x13ee0 ;  /* 0x00013ee000037802 */ /* 0x000fe40000000f00 */
[----:B-----5:R-:W-:Y:S05]  /*13ed0*/  CALL.REL.NOINC `($__internal_94_$__cuda_sm70_shflsync_bfly_p) ;  /* 0x0000014000007944 */ /* 0x020fea0003c00000 */
[----:B------:R1:W5:Y:S01]  /*13ee0*/  LDL R2, [R1+0x8] ;  /* 0x0000080001027983 */ /* 0x0003620000100800 */
[----:B------:R-:W-:Y:S01]  /*13ef0*/  FADD.FTZ R0, R0, R5 ;  /* 0x0000000500007221 */ /* 0x000fe20000010000 */
[----:B------:R-:W-:-:S02]  /*13f00*/  MOV R5, 0x2 ;  /* 0x0000000200057802 */ /* 0x000fc40000000f00 */
[----:B------:R-:W-:Y:S02]  /*13f10*/  MOV R3, 0x13f30 ;  /* 0x00013f3000037802 */ /* 0x000fe40000000f00 */
[----:B-1---5:R-:W-:Y:S05]  /*13f20*/  CALL.REL.NOINC `($__internal_94_$__cuda_sm70_shflsync_bfly_p) ;  /* 0x000000f000007944 */ /* 0x022fea0003c00000 */
[----:B------:R-:W2:Y:S01]  /*13f30*/  LDL.LU R2, [R1+0x8] ;  /* 0x0000080001027983 */ /* 0x000ea20000300800 */
[----:B------:R-:W-:Y:S01]  /*13f40*/  MOV R3, 0x13f90 ;  /* 0x00013f9000037802 */ /* 0x000fe20000000f00 */
[----:B--2---:R-:W-:Y:S01]  /*13f50*/  FADD.FTZ R4, R2, R5 ;  /* 0x0000000502047221 */ /* 0x004fe20000010000 */
[----:B------:R-:W-:-:S04]  /*13f60*/  MOV R5, 0x1 ;  /* 0x0000000100057802 */ /* 0x000fc80000000f00 */
[----:B------:R-:W-:Y:S02]  /*13f70*/  MOV R2, R4 ;  /* 0x0000000400027202 */ /* 0x000fe40000000f00 */
[----:B------:R-:W-:Y:S05]  /*13f80*/  CALL.REL.NOINC `($__internal_94_$__cuda_sm70_shflsync_bfly_p) ;  /* 0x0000009000007944 */ /* 0x000fea0003c00000 */
[----:B------:R-:W-:Y:S01]  /*13f90*/  MOV R3, R5 ;  /* 0x0000000500037202 */ /* 0x000fe20000000f00 */
[----:B------:R-:W-:Y:S05]  /*13fa0*/  BRA `(.L_x_4748) ;  /* 0xffffd12000007947 */ /* 0x000fea000383ffff */
.L_x_4738:
[----:B-1----:R-:W-:Y:S01]  /*13fb0*/  IMAD.MOV.U32 R12, RZ, RZ, R172 ;  /* 0x000000ffff0c7224 */ /* 0x002fe200078e00ac */
[----:B------:R-:W-:Y:S01]  /*13fc0*/  MOV R9, RZ ;  /* 0x000000ff00097202 */ /* 0x000fe20000000f00 */
[----:B------:R-:W-:Y:S01]  /*13fd0*/  IMAD.MOV.U32 R3, RZ, RZ, 0x1f ;  /* 0x0000001fff037424 */ /* 0x000fe200078e00ff */
[----:B---34-:R-:W-:Y:S02]  /*13fe0*/  MOV R2, 0x14000 ;  /* 0x0001400000027802 */ /* 0x018fe40000000f00 */
[----:B--2--5:R-:W-:Y:S05]  /*13ff0*/  CALL.REL.NOINC `($__internal_95_$__cuda_sm70_shflsync_idx_p) ;  /* 0x0000007000007944 */ /* 0x024fea0003c00000 */
[----:B------:R-:W-:Y:S01]  /*14000*/  MOV R0, R9 ;  /* 0x0000000900007202 */ /* 0x000fe20000000f00 */
[----:B------:R-:W-:Y:S05]  /*14010*/  BRA `(.L_x_4749) ;  /* 0xfffffa0000007947 */ /* 0x000fea000383ffff */
        .weak           $__internal_94_$__cuda_sm70_shflsync_bfly_p
        .type           $__internal_94_$__cuda_sm70_shflsync_bfly_p,@function
        .size           $__internal_94_$__cuda_sm70_shflsync_bfly_p,($__internal_95_$__cuda_sm70_shflsync_idx_p - $__internal_94_$__cuda_sm70_shflsync_bfly_p)
$__internal_94_$__cuda_sm70_shflsync_bfly_p:
[----:B------:R-:W-:Y:S04]  /*14020*/  WARPSYNC R6 ;  /* 0x0000000600007348 */ /* 0x000fe80003800000 */
[----:B------:R1:W2:Y:S02]  /*14030*/  SHFL.BFLY PT, R5, R2, R5, R7 ;  /* 0x0c00000502057389 */ /* 0x0002a400000e0007 */
[----:B-1----:R-:W-:-:S02]  /*14040*/  MOV R2, R3 ;  /* 0x0000000300027202 */ /* 0x002fc40000000f00 */
[----:B------:R-:W-:-:S04]  /*14050*/  MOV R3, 0x0 ;  /* 0x0000000000037802 */ /* 0x000fc80000000f00 */
[----:B--2---:R-:W-:Y:S05]  /*14060*/  RET.REL.NODEC R2 `(_ZN7cutlass13device_kernelIN5flash19enable_sm80_to_sm89INS1_16FlashAttnFwdSm80INS1_25CollectiveMainloopFwdSm80ILi8ELi1ELb0EN4cute5tupleIJNS5_1CILi128EEENS7_ILi96EEENS7_ILi256EEEEEELi256ENS_6half_tEfNS_4arch4Sm80ELb1ELb0ELb0ELb0ELb0ELb0ELb1ELb1EEENS1_21CollectiveEpilogueFwdINS6_IJS8_SA_S9_EEENS6_IJNS7_ILi1EEESI_SI_EEESC_SE_Li256ELb0ELb1ELb1ELb0EEENS1_30DynamicPersistentTileSchedulerILi256ELi256ELb1ELb1ELb0EEEEEEEEEvNT_6ParamsE) ;  /* 0xfffebf9002007950 */ /* 0x004fea0003c3ffff */
        .weak           $__internal_95_$__cuda_sm70_shflsync_idx_p
        .type           $__internal_95_$__cuda_sm70_shflsync_idx_p,@function
        .size           $__internal_95_$__cuda_sm70_shflsync_idx_p,(.L_x_5269 - $__internal_95_$__cuda_sm70_shflsync_idx_p)
$__internal_95_$__cuda_sm70_shflsync_idx_p:
[----:B------:R-:W-:-:S04]  /*14070*/  MOV R13, 0xffffffff ;  /* 0xffffffff000d7802 */ /* 0x000fc80000000f00 */
[----:B------:R-:W-:Y:S04]  /*14080*/  WARPSYNC R13 ;  /* 0x0000000d00007348 */ /* 0x000fe80003800000 */
[----:B------:R1:W2:Y:S02]  /*14090*/  SHFL.IDX PT, R9, R12, R9, R3 ;  /* 0x000000090c097389 */ /* 0x0002a400000e0003 */
[----:B-1----:R-:W-:-:S04]  /*140a0*/  MOV R3, 0x0 ;  /* 0x0000000000037802 */ /* 0x002fc80000000f00 */
[----:B--2---:R-:W-:Y:S05]  /*140b0*/  RET.REL.NODEC R2 `(_ZN7cutlass13device_kernelIN5flash19enable_sm80_to_sm89INS1_16FlashAttnFwdSm80INS1_25CollectiveMainloopFwdSm80ILi8ELi1ELb0EN4cute5tupleIJNS5_1CILi128EEENS7_ILi96EEENS7_ILi256EEEEEELi256ENS_6half_tEfNS_4arch4Sm80ELb1ELb0ELb0ELb0ELb0ELb0ELb1ELb1EEENS1_21CollectiveEpilogueFwdINS6_IJS8_SA_S9_EEENS6_IJNS7_ILi1EEESI_SI_EEESC_SE_Li256ELb0ELb1ELb1ELb0EEENS1_30DynamicPersistentTileSchedulerILi256ELi256ELb1ELb1ELb0EEEEEEEEEvNT_6ParamsE) ;  /* 0xfffebf4002007950 */ /* 0x004fea0003c3ffff */
.L_x_4750:
        /* <DEDUP_REMOVED lines=12> */
.L_x_5269:


//--------------------- .text._ZN7cutlass13device_kernelIN5flash19enable_sm80_to_sm89INS1_16FlashAttnFwdSm80INS1_25CollectiveMainloopFwdSm80ILi8ELi1ELb0EN4cute5tupleIJNS5_1CILi128EEENS7_ILi64EEENS7_ILi256EEEEEELi256ENS_6half_tEfNS_4arch4Sm80ELb1ELb0ELb0ELb1ELb0ELb0ELb1ELb1EEENS1_21CollectiveEpilogueFwdINS6_IJS8_SA_S9_EEENS6_IJNS7_ILi1EEESI_SI_EEESC_SE_Li256ELb1ELb1ELb1ELb0EEENS1_36VarlenDynamicPersistentTileSchedulerILi128ELi64ELi256ELi256ELb1ELb1ELb0ELb1ELb1ELb1EEEEEEEEEvNT_6ParamsE --------------------------
	.section	.text._ZN7cutlass13device_kernelIN5flash19enable_sm80_to_sm89INS1_16FlashAttnFwdSm80INS1_25CollectiveMainloopFwdSm80ILi8ELi1ELb0EN4cute5tupleIJNS5_1CILi128EEENS7_ILi64EEENS7_ILi256EEEEEELi256ENS_6half_tEfNS_4arch4Sm80ELb1ELb0ELb0ELb1ELb0ELb0ELb1ELb1EEENS1_21CollectiveEpilogueFwdINS6_IJS8_SA_S9_EEENS6_IJNS7_ILi1EEESI_SI_EEESC_SE_Li256ELb1ELb1ELb1ELb0EEENS1_36VarlenDynamicPersistentTileSchedulerILi128ELi64ELi256ELi256ELb1ELb1ELb0ELb1ELb1ELb1EEEEEEEEEvNT_6ParamsE,"ax",@progbits
	.sectioninfo	@"SHI_REGISTERS=255"
	.align	128
.text._ZN7cutlass13device_kernelIN5flash19enable_sm80_to_sm89INS1_16FlashAttnFwdSm80INS1_25CollectiveMainloopFwdSm80ILi8ELi1ELb0EN4cute5tupleIJNS5_1CILi128EEENS7_ILi64EEENS7_ILi256EEEEEELi256ENS_6half_tEfNS_4arch4Sm80ELb1ELb0ELb0ELb1ELb0ELb0ELb1ELb1EEENS1_21CollectiveEpilogueFwdINS6_IJS8_SA_S9_EEENS6_IJNS7_ILi1EEESI_SI_EEESC_SE_Li256ELb1ELb1ELb1ELb0EEENS1_36VarlenDynamicPersistentTileSchedulerILi128ELi64ELi256ELi256ELb1ELb1ELb0ELb1ELb1ELb1EEEEEEEEEvNT_6ParamsE:
        .type           _ZN7cutlass13device_kernelIN5flash19enable_sm80_to_sm89INS1_16FlashAttnFwdSm80INS1_25CollectiveMainloopFwdSm80ILi8ELi1ELb0EN4cute5tupleIJNS5_1CILi128EEENS7_ILi64EEENS7_ILi256EEEEEELi256ENS_6half_tEfNS_4arch4Sm80ELb1ELb0ELb0ELb1ELb0ELb0ELb1ELb1EEENS1_21CollectiveEpilogueFwdINS6_IJS8_SA_S9_EEENS6_IJNS7_ILi1EEESI_SI_EEESC_SE_Li256ELb1ELb1ELb1ELb0EEENS1_36VarlenDynamicPersistentTileSchedulerILi128ELi64ELi256ELi256ELb1ELb1ELb0ELb1ELb1ELb1EEEEEEEEEvNT_6ParamsE,@function
        .size           _ZN7cutlass13device_kernelIN5flash19enable_sm80_to_sm89INS1_16FlashAttnFwdSm80INS1_25CollectiveMainloopFwdSm80ILi8ELi1ELb0EN4cute5tupleIJNS5_1CILi128EEENS7_ILi64EEENS7_ILi256EEEEEELi256ENS_6half_tEfNS_4arch4Sm80ELb1ELb0ELb0ELb1ELb0ELb0ELb1ELb1EEENS1_21CollectiveEpilogueFwdINS6_IJS8_SA_S9_EEENS6_IJNS7_ILi1EEESI_SI_EEESC_SE_Li256ELb1ELb1ELb1ELb0EEENS1_36VarlenDynamicPersistentTileSchedulerILi128ELi64ELi256ELi256ELb1ELb1ELb0ELb1ELb1ELb1EEEEEEEEEvNT_6ParamsE,(.L_x_5272 - _ZN7cutlass13device_kernelIN5flash19enable_sm80_to_sm89INS1_16FlashAttnFwdSm80INS1_25CollectiveMainloopFwdSm80ILi8ELi1ELb0EN4cute5tupleIJNS5_1CILi128EEENS7_ILi64EEENS7_ILi256EEEEEELi256ENS_6half_tEfNS_4arch4Sm80ELb1ELb0ELb0ELb1ELb0ELb0ELb1ELb1EEENS1_21CollectiveEpilogueFwdINS6_IJS8_SA_S9_EEENS6_IJNS7_ILi1EEESI_SI_EEESC_SE_Li256ELb1ELb1ELb1ELb0EEENS1_36VarlenDynamicPersistentTileSchedulerILi128ELi64ELi256ELi256ELb1ELb1ELb0ELb1ELb1ELb1EEEEEEEEEvNT_6ParamsE)
        .other          _ZN7cutlass13device_kernelIN5flash19enable_sm80_to_sm89INS1_16FlashAttnFwdSm80INS1_25CollectiveMainloopFwdSm80ILi8ELi1ELb0EN4cute5tupleIJNS5_1CILi128EEENS7_ILi64EEENS7_ILi256EEEEEELi256ENS_6half_tEfNS_4arch4Sm80ELb1ELb0ELb0ELb1ELb0ELb0ELb1ELb1EEENS1_21CollectiveEpilogueFwdINS6_IJS8_SA_S9_EEENS6_IJNS7_ILi1EEESI_SI_EEESC_SE_Li256ELb1ELb1ELb1ELb0EEENS1_36VarlenDynamicPersistentTileSchedulerILi128ELi64ELi256ELi256ELb1ELb1ELb0ELb1ELb1ELb1EEEEEEEEEvNT_6ParamsE,@"STO_CUDA_ENTRY STV_DEFAULT"
_ZN7cutlass13device_kernelIN5flash19enable_sm80_to_sm89INS1_16FlashAttnFwdSm80INS1_25CollectiveMainloopFwdSm80ILi8ELi1ELb0EN4cute5tupleIJNS5_1CILi128EEENS7_ILi64EEENS7_ILi256EEEEEELi256ENS_6half_tEfNS_4arch4Sm80ELb1ELb0ELb0ELb1ELb0ELb0ELb1ELb1EEENS1_21CollectiveEpilogueFwdINS6_IJS8_SA_S9_EEENS6_IJNS7_ILi1EEESI_SI_EEESC_SE_Li256ELb1ELb1ELb1ELb0EEENS1_36VarlenDynamicPersistentTileSchedulerILi128ELi64ELi256ELi256ELb1ELb1ELb0ELb1ELb1ELb1EEEEEEEEEvNT_6ParamsE:
[----:B------:R-:W-:-:S03]  /*0000*/  MOV R1, c[0x0][0x28] ;  /* 0x00000a0000017a02 */ /* 0x000fc60000000f00 */
[----:B------:R-:W1:Y:S01]  /*0010*/  S2R R246, SR_TID.X ;  /* 0x0000000000f67919 */ /* 0x000e620000002100 */
[----:B------:R-:W-:Y:S01]  /*0020*/  IADD3 R1, R1, -0x88, RZ ;  /* 0xffffff7801017810 */ /* 0x000fe20007ffe0ff */
[----:B------:R-:W-:Y:S01]  /*0030*/  ULDC.64 UR6, c[0x0][0x118] ;  /* 0x0000460000067ab9 */ /* 0x000fe20000000a00 */
[----:B------:R-:W-:Y:S01]  /*0040*/  IMAD.MOV.U32 R245, RZ, RZ, RZ ;  /* 0x000000fffff57224 */ /* 0x000fe200078e00ff */
[----:B------:R-:W-:Y:S01]  /*0050*/  MOV R240, 0xffffffff ;  /* 0xffffffff00f07802 */ /* 0x000fe20000000f00 */
[----:B------:R-:W-:Y:S02]  /*0060*/  IMAD.MOV.U32 R244, RZ, RZ, -0x1 ;  /* 0xfffffffffff47424 */ /* 0x000fe400078e00ff */
[----:B------:R-:W-:Y:S01]  /*0070*/  IMAD.MOV.U32 R235, RZ, RZ, -0x1 ;  /* 0xffffffffffeb7424 */ /* 0x000fe200078e00ff */
        /* <DEDUP_REMOVED lines=49> */
.L_x_4756:
[----:B------:R-:W-:-:S04]  /*0390*/  IADD3 R12, R12, 0x1f, RZ ;  /* 0x0000001f0c0c7810 */ /* 0x000fc80007ffe0ff */
[----:B------:R-:W-:-:S13]  /*03a0*/  ISETP.GE.AND P0, PT, R12, c[0x0][0x53c], PT ;  /* 0x00014f000c007a0c */ /* 0x000fda0003f06270 */
[----:B------:R-:W-:Y:S05]  /*03b0*/  @P0 BRA `(.L_x_4753) ;  /* 0x00000af000000947 */ /* 0x000fea0003800000 */
[----:B------:R-:W-:Y:S02]  /*03c0*/  IADD3 R5, R3, R12, RZ ;  /* 0x0000000c03057210 */ /* 0x000fe40007ffe0ff */
[----:B------:R-:W-:Y:S02]  /*03d0*/  MOV R15, RZ ;  /* 0x000000ff000f7202 */ /* 0x000fe40000000f00 */
[----:B------:R-:W-:Y:S02]  /*03e0*/  ISETP.GE.OR P0, PT, R5, c[0x0][0x53c], !P6 ;  /* 0x00014f0005007a0c */ /* 0x000fe40007706670 */
[----:B------:R-:W-:-:S11]  /*03f0*/  MOV R10, RZ ;  /* 0x000000ff000a7202 */ /* 0x000fd60000000f00 */
        /* <DEDUP_REMOVED lines=9> */
.L_x_4853:
        /* <DEDUP_REMOVED lines=16> */
.L_x_4854:
[----:B---3--:R-:W-:-:S05]  /*0590*/  IMAD R5, R5, c[0x0][0x538], RZ ;  /* 0x00014e0005057a24 */ /* 0x008fca00078e02ff */
[----:B------:R-:W-:-:S04]  /*05a0*/  IADD3 R2, R5, R2, RZ ;  /* 0x0000000205027210 */ /* 0x000fc80007ffe0ff */
[----:B------:R-:W-:-:S13]  /*05b0*/  ISETP.GT.AND P0, PT, R2, UR4, PT ;  /* 0x0000000402007c0c */ /* 0x000fda000bf04270 */
[----:B-12---:R-:W-:Y:S05]  /*05c0*/  @!P0 BRA `(.L_x_4756) ;  /* 0xfffffdc000008947 */ /* 0x006fea000383ffff */
.L_x_4752:
[----:B--2---:R-:W-:-:S05]  /*05d0*/  IADD3 R236, -R5, R2, RZ ;  /* 0x0000000205ec7210 */ /* 0x004fca0007ffe1ff */
[----:B------:R-:W-:-:S05]  /*05e0*/  IMAD R0, R13, c[0x0][0x538], R236 ;  /* 0x00014e000d007a24 */ /* 0x000fca00078e02ec */
[----:B------:R-:W-:Y:S01]  /*05f0*/  ISETP.GT.AND P0, PT, R0, UR4, PT ;  /* 0x0000000400007c0c */ /* 0x000fe2000bf04270 */
[----:B------:R-:W-:-:S12]  /*0600*/  BRA.DIV ~URZ, `(.L_x_4757) ;  /* 0x000129c27f007947 */ /* 0x000fd8000b800000 */
[----:B------:R-:W-:-:S04]  /*0610*/  VOTE.ANY R11, PT, !P0 ;  /* 0x00000000000b7806 */ /* 0x000fc800040e0100 */
.L_x_4855:
[----:B------:R-:W1:Y:S02]  /*0620*/  POPC R4, R11 ;  /* 0x0000000b00047309 */ /* 0x000e640000000000 */
[----:B-1----:R-:W-:Y:S01]  /*0630*/  IADD3 R239, R4, R12, RZ ;  /* 0x0000000c04ef7210 */ /* 0x002fe20007ffe0ff */
[----:B------:R-:W-:Y:S05]  /*0640*/  BRA.DIV ~URZ, `(.L_x_4758) ;  /* 0x000129c27f007947 */ /* 0x000fea000b800000 */
[----:B------:R1:W2:Y:S01]  /*0650*/  SHFL.IDX PT, R15, R15, R4, 0x1f ;  /* 0x00001f040f0f7589 */ /* 0x0002a200000e0000 */
[----:B------:R-:W-:-:S03]  /*0660*/  MOV R17, RZ ;  /* 0x000000ff00117202 */ /* 0x000fc60000000f00 */
[----:B------:R1:W3:Y:S04]  /*0670*/  SHFL.IDX PT, R10, R10, R4, 0x1f ;  /* 0x00001f040a0a7589 */ /* 0x0002e800000e0000 */
.L_x_4856:
[----:B------:R-:W-:Y:S01]  /*0680*/  ISETP.NE.AND P0, PT, R11, RZ, PT ;  /* 0x000000ff0b00720c */ /* 0x000fe20003f05270 */
[----:B------:R-:W-:-:S12]  /*0690*/  BSSY B0, `(.L_x_4759) ;  /* 0x0000005000007945 */ /* 0x000fd80003800000 */
[----:B------:R-:W-:Y:S05]  /*06a0*/  @!P0 BRA `(.L_x_4760) ;  /* 0x0000003000008947 */ /* 0x000fea0003800000 */
[----:B-1----:R-:W-:Y:S01]  /*06b0*/  IADD3 R4, R4, -0x1, RZ ;  /* 0xffffffff04047810 */ /* 0x002fe20007ffe0ff */
[----:B------:R-:W-:Y:S05]  /*06c0*/  BRA.DIV ~URZ, `(.L_x_4761) ;  /* 0x00012a027f007947 */ /* 0x000fea000b800000 */
[----:B------:R1:W4:Y:S02]  /*06d0*/  SHFL.IDX PT, R17, R13, R4, 0x1f ;  /* 0x00001f040d117589 */ /* 0x00032400000e0000 */
.L_x_4760:
[----:B------:R-:W-:Y:S05]  /*06e0*/  BSYNC B0 ;  /* 0x0000000000007941 */ /* 0x000fea0003800000 */
.L_x_4759:
[----:B---3--:R-:W-:Y:S01]  /*06f0*/  ISETP.NE.AND P0, PT, R10, 0x1, PT ;  /* 0x000000010a00780c */ /* 0x008fe20003f05270 */
[----:B----4-:R-:W-:Y:S01]  /*0700*/  IMAD R236, R17, c[0x0][0x538], R236 ;  /* 0x00014e0011ec7a24 */ /* 0x010fe200078e02ec */
[----:B------:R-:W-:Y:S04]  /*0710*/  BSSY B0, `(.L_x_4762) ;  /* 0x0000076000007945 */ /* 0x000fe80003800000 */
[----:B-1----:R-:W-:-:S07]  /*0720*/  IADD3 R4, -R236, UR4, RZ ;  /* 0x00000004ec047c10 */ /* 0x002fce000fffe1ff */
[----:B------:R-:W-:Y:S05]  /*0730*/  @!P0 BRA `(.L_x_4763) ;  /* 0x0000037000008947 */ /* 0x000fea0003800000 */
[-C--:B--2---:R-:W-:Y:S02]  /*0740*/  IABS R6, R15.reuse ;  /* 0x0000000f00067213 */ /* 0x084fe40000000000 */
[----:B------:R-:W-:Y:S02]  /*0750*/  IABS R7, R10 ;  /* 0x0000000a00077213 */ /* 0x000fe40000000000 */
[----:B------:R-:W1:Y:S01]  /*0760*/  I2F.RP R12, R6 ;  /* 0x00000006000c7306 */ /* 0x000e620000209400 */
[----:B------:R-:W-:Y:S02]  /*0770*/  IABS R2, R4 ;  /* 0x0000000400027213 */ /* 0x000fe40000000000 */
[----:B------:R-:W-:-:S05]  /*0780*/  IABS R0, R15 ;  /* 0x0000000f00007213 */ /* 0x000fca0000000000 */
[----:B------:R-:W-:Y:S01]  /*0790*/  I2F.RP R11, R7 ;  /* 0x00000007000b7306 */ /* 0x000fe20000209400 */
[----:B------:R-:W-:-:S07]  /*07a0*/  IMAD.MOV R0, RZ, RZ, -R0 ;  /* 0x000000ffff007224 */ /* 0x000fce00078e0a00 */
[----:B-1----:R-:W1:Y:S02]  /*07b0*/  MUFU.RCP R8, R12 ;  /* 0x0000000c00087308 */ /* 0x002e640000001000 */
[----:B-1----:R-:W-:-:S06]  /*07c0*/  IADD3 R8, R8, 0xffffffe, RZ ;  /* 0x0ffffffe08087810 */ /* 0x002fcc0007ffe0ff */
[----:B------:R-:W1:Y:S02]  /*07d0*/  F2I.FTZ.U32.TRUNC.NTZ R9, R8 ;  /* 0x0000000800097305 */ /* 0x000e64000021f000 */
[----:B-1----:R-:W-:Y:S02]  /*07e0*/  IMAD.MOV R5, RZ, RZ, -R9 ;  /* 0x000000ffff057224 */ /* 0x002fe400078e0a09 */
[----:B------:R-:W-:Y:S02]  /*07f0*/  IMAD.MOV.U32 R8, RZ, RZ, RZ ;  /* 0x000000ffff087224 */ /* 0x000fe400078e00ff */
[----:B------:R-:W-:-:S04]  /*0800*/  IMAD R5, R5, R6, RZ ;  /* 0x0000000605057224 */ /* 0x000fc800078e02ff */
[----:B------:R-:W-:Y:S02]  /*0810*/  IMAD.HI.U32 R5, R9, R5, R8 ;  /* 0x0000000509057227 */ /* 0x000fe400078e0008 */
[----:B------:R-:W1:Y:S04]  /*0820*/  MUFU.RCP R8, R11 ;  /* 0x0000000b00087308 */ /* 0x000e680000001000 */
[----:B------:R-:W-:-:S04]  /*0830*/  IMAD.HI.U32 R5, R5, R2, RZ ;  /* 0x0000000205057227 */ /* 0x000fc800078e00ff */
[----:B------:R-:W-:Y:S01]  /*0840*/  IMAD R9, R5, R0, R2 ;  /* 0x0000000005097224 */ /* 0x000fe200078e0202 */
[----:B------:R-:W-:-:S04]  /*0850*/  LOP3.LUT R0, R4, R15, RZ, 0x3c, !PT ;  /* 0x0000000f04007212 */ /* 0x000fc800078e3cff */
[----:B------:R-:W-:Y:S02]  /*0860*/  ISETP.GT.U32.AND P1, PT, R6, R9, PT ;  /* 0x000000090600720c */ /* 0x000fe40003f24070 */
[----:B------:R-:W-:Y:S02]  /*0870*/  ISETP.GE.AND P0, PT, R0, RZ, PT ;  /* 0x000000ff0000720c */ /* 0x000fe40003f06270 */
[----:B-1----:R-:W-:Y:S02]  /*0880*/  IADD3 R8, R8, 0xffffffe, RZ ;  /* 0x0ffffffe08087810 */ /* 0x002fe40007ffe0ff */
[----:B------:R-:W-:-:S05]  /*0890*/  IABS R0, R10 ;  /* 0x0000000a00007213 */ /* 0x000fca0000000000 */
[----:B------:R-:W-:Y:S02]  /*08a0*/  IMAD.MOV R0, RZ, RZ, -R0 ;  /* 0x000000ffff007224 */ /* 0x000fe400078e0a00 */
[----:B------:R-:W-:Y:S01]  /*08b0*/  @!P1 IMAD.IADD R9, R9, 0x1, -R6 ;  /* 0x0000000109099824 */ /* 0x000fe200078e0a06 */
[----:B------:R-:W-:Y:S02]  /*08c0*/  @!P1 IADD3 R5, R5, 0x1, RZ ;  /* 0x0000000105059810 */ /* 0x000fe40007ffe0ff */
[----:B------:R-:W-:Y:S02]  /*08d0*/  ISETP.NE.AND P1, PT, R15, RZ, PT ;  /* 0x000000ff0f00720c */ /* 0x000fe40003f25270 */
[----:B------:R-:W-:Y:S02]  /*08e0*/  ISETP.GE.U32.AND P2, PT, R9, R6, PT ;  /* 0x000000060900720c */ /* 0x000fe40003f46070 */
[----:B------:R-:W1:Y:S11]  /*08f0*/  F2I.FTZ.U32.TRUNC.NTZ R9, R8 ;  /* 0x0000000800097305 */ /* 0x000e76000021f000 */
[----:B------:R-:W-:Y:S01]  /*0900*/  @P2 IADD3 R5, R5, 0x1, RZ ;  /* 0x0000000105052810 */ /* 0x000fe20007ffe0ff */
[----:B-1----:R-:W-:-:S04]  /*0910*/  IMAD.MOV R6, RZ, RZ, -R9 ;  /* 0x000000ffff067224 */ /* 0x002fc800078e0a09 */
[----:B------:R-:W-:Y:S01]  /*0920*/  @!P0 IMAD.MOV R5, RZ, RZ, -R5 ;  /* 0x000000ffff058224 */ /* 0x000fe200078e0a05 */
[----:B------:R-:W-:Y:S01]  /*0930*/  @!P1 LOP3.LUT R5, RZ, R15, RZ, 0x33, !PT ;  /* 0x0000000fff059212 */ /* 0x000fe200078e33ff */
[----:B------:R-:W-:Y:S02]  /*0940*/  IMAD R6, R6, R7, RZ ;  /* 0x0000000706067224 */ /* 0x000fe400078e02ff */
[----:B------:R-:W-:Y:S01]  /*0950*/  IMAD.MOV.U32 R8, RZ, RZ, RZ ;  /* 0x000000ffff087224 */ /* 0x000fe200078e00ff */
[----:B------:R-:W-:-:S03]  /*0960*/  IABS R2, R5 ;  /* 0x0000000500027213 */ /* 0x000fc60000000000 */
[----:B------:R-:W-:-:S06]  /*0970*/  IMAD.HI.U32 R6, R9, R6, R8 ;  /* 0x0000000609067227 */ /* 0x000fcc00078e0008 */
[----:B------:R-:W-:-:S04]  /*0980*/  IMAD.HI.U32 R9, R6, R2, RZ ;  /* 0x0000000206097227 */ /* 0x000fc800078e00ff */
[----:B------:R-:W-:Y:S02]  /*0990*/  IMAD R0, R9, R0, R2 ;  /* 0x0000000009007224 */ /* 0x000fe400078e0202 */
[----:B------:R-:W-:-:S03]  /*09a0*/  IMAD.MOV R2, RZ, RZ, -R5 ;  /* 0x000000ffff027224 */ /* 0x000fc600078e0a05 */
[----:B------:R-:W-:Y:S01]  /*09b0*/  ISETP.GT.U32.AND P1, PT, R7, R0, PT ;  /* 0x000000000700720c */ /* 0x000fe20003f24070 */
[----:B------:R-:W-:-:S12]  /*09c0*/  IMAD R11, R15, R2, R4 ;  /* 0x000000020f0b7224 */ /* 0x000fd800078e0204 */
        /* <DEDUP_REMOVED lines=9> */
[--C-:B------:R-:W-:Y:S02]  /*0a60*/  IMAD.MOV R0, RZ, RZ, -R9.reuse ;  /* 0x000000ffff007224 */ /* 0x100fe400078e0a09 */
[C---:B------:R-:W-:Y:S02]  /*0a70*/  IMAD R9, R10.reuse, 0x1000000, R9 ;  /* 0x010000000a097824 */ /* 0x040fe400078e0209 */
[----:B------:R-:W-:-:S04]  /*0a80*/  IMAD R0, R10, R0, R5 ;  /* 0x000000000a007224 */ /* 0x000fc800078e0205 */
[----:B------:R-:W-:Y:S01]  /*0a90*/  IMAD R238, R0, 0x10000, R9 ;  /* 0x0001000000ee7824 */ /* 0x000fe200078e0209 */
[----:B------:R-:W-:Y:S05]  /*0aa0*/  BRA `(.L_x_4764) ;  /* 0x000003c000007947 */ /* 0x000fea0003800000 */
.L_x_4763:
[----:B------:R-:W-:-:S04]  /*0ab0*/  IMAD.MOV.U32 R0, RZ, RZ, 0x4 ;  /* 0x00000004ff007424 */ /* 0x000fc800078e00ff */
[----:B------:R-:W-:-:S05]  /*0ac0*/  IMAD.WIDE R12, R239, R0, c[0x0][0x590] ;  /* 0x00016400ef0c7625 */ /* 0x000fca00078e0200 */
[----:B------:R-:W3:Y:S01]  /*0ad0*/  LDG.E R6, [R12.64] ;  /* 0x000000060c067981 */ /* 0x000ee2000c1e1900 */
[----:B------:R-:W-:Y:S01]  /*0ae0*/  IABS R2, R4 ;  /* 0x0000000400027213 */ /* 0x000fe20000000000 */
[----:B--23--:R-:W-:-:S05]  /*0af0*/  IMAD R5, R6, R15, RZ ;  /* 0x0000000f06057224 */ /* 0x00cfca00078e02ff */
[-C--:B------:R-:W-:Y:S02]  /*0b00*/  IABS R8, R5.reuse ;  /* 0x0000000500087213 */ /* 0x080fe40000000000 */
[----:B------:R-:W-:Y:S02]  /*0b10*/  IABS R0, R5 ;  /* 0x0000000500007213 */ /* 0x000fe40000000000 */
[----:B------:R-:W1:Y:S03]  /*0b20*/  I2F.RP R9, R8 ;  /* 0x0000000800097306 */ /* 0x000e660000209400 */
[----:B------:R-:W-:-:S05]  /*0b30*/  IMAD.MOV R0, RZ, RZ, -R0 ;  /* 0x000000ffff007224 */ /* 0x000fca00078e0a00 */
[----:B-1----:R-:W1:Y:S02]  /*0b40*/  MUFU.RCP R10, R9 ;  /* 0x00000009000a7308 */ /* 0x002e640000001000 */
[----:B-1----:R-:W-:-:S06]  /*0b50*/  IADD3 R10, R10, 0xffffffe, RZ ;  /* 0x0ffffffe0a0a7810 */ /* 0x002fcc0007ffe0ff */
[----:B------:R-:W1:Y:S02]  /*0b60*/  F2I.FTZ.U32.TRUNC.NTZ R11, R10 ;  /* 0x0000000a000b7305 */ /* 0x000e64000021f000 */
[----:B-1----:R-:W-:Y:S02]  /*0b70*/  IMAD.MOV R7, RZ, RZ, -R11 ;  /* 0x000000ffff077224 */ /* 0x002fe400078e0a0b */
[----:B------:R-:W-:Y:S02]  /*0b80*/  IMAD.MOV.U32 R10, RZ, RZ, RZ ;  /* 0x000000ffff0a7224 */ /* 0x000fe400078e00ff */
[----:B------:R-:W-:-:S04]  /*0b90*/  IMAD R7, R7, R8, RZ ;  /* 0x0000000807077224 */ /* 0x000fc800078e02ff */
[----:B------:R-:W-:-:S06]  /*0ba0*/  IMAD.HI.U32 R7, R11, R7, R10 ;  /* 0x000000070b077227 */ /* 0x000fcc00078e000a */
[----:B------:R-:W-:-:S04]  /*0bb0*/  IMAD.HI.U32 R11, R7, R2, RZ ;  /* 0x00000002070b7227 */ /* 0x000fc800078e00ff */
[----:B------:R-:W-:Y:S01]  /*0bc0*/  IMAD R7, R11, R0, R2 ;  /* 0x000000000b077224 */ /* 0x000fe200078e0202 */
[----:B------:R-:W-:-:S04]  /*0bd0*/  LOP3.LUT R0, R4, R5, RZ, 0x3c, !PT ;  /* 0x0000000504007212 */ /* 0x000fc800078e3cff */
[----:B------:R-:W-:Y:S02]  /*0be0*/  ISETP.GT.U32.AND P1, PT, R8, R7, PT ;  /* 0x000000070800720c */ /* 0x000fe40003f24070 */
[----:B------:R-:W-:-:S11]  /*0bf0*/  ISETP.GE.AND P0, PT, R0, RZ, PT ;  /* 0x000000ff0000720c */ /* 0x000fd60003f06270 */
[----:B------:R-:W-:Y:S01]  /*0c00*/  @!P1 IMAD.IADD R7, R7, 0x1, -R8 ;  /* 0x0000000107079824 */ /* 0x000fe200078e0a08 */
[----:B------:R-:W-:Y:S02]  /*0c10*/  @!P1 IADD3 R11, R11, 0x1, RZ ;  /* 0x000000010b0b9810 */ /* 0x000fe40007ffe0ff */
[----:B------:R-:W-:Y:S02]  /*0c20*/  ISETP.NE.AND P1, PT, R5, RZ, PT ;  /* 0x000000ff0500720c */ /* 0x000fe40003f25270 */
[----:B------:R-:W-:-:S13]  /*0c30*/  ISETP.GE.U32.AND P2, PT, R7, R8, PT ;  /* 0x000000080700720c */ /* 0x000fda0003f46070 */
[----:B------:R-:W-:-:S05]  /*0c40*/  @P2 IADD3 R11, R11, 0x1, RZ ;  /* 0x000000010b0b2810 */ /* 0x000fca0007ffe0ff */
[----:B------:R-:W-:Y:S01]  /*0c50*/  @!P0 IMAD.MOV R11, RZ, RZ, -R11 ;  /* 0x000000ffff0b8224 */ /* 0x000fe200078e0a0b */
[----:B------:R-:W-:-:S05]  /*0c60*/  @!P1 LOP3.LUT R11, RZ, R5, RZ, 0x33, !PT ;  /* 0x00000005ff0b9212 */ /* 0x000fca00078e33ff */
[----:B------:R-:W-:Y:S02]  /*0c70*/  IMAD R0, R6, R11, RZ ;  /* 0x0000000b06007224 */ /* 0x000fe400078e02ff */
[----:B------:R-:W-:-:S03]  /*0c80*/  IMAD.MOV R8, RZ, RZ, -R11 ;  /* 0x000000ffff087224 */ /* 0x000fc600078e0a0b */
[----:B------:R-:W-:Y:S01]  /*0c90*/  IADD3 R7, -R0, c[0x0][0x538], RZ ;  /* 0x00014e0000077a10 */ /* 0x000fe20007ffe1ff */
[----:B------:R-:W-:Y:S02]  /*0ca0*/  IMAD R5, R5, R8, R4 ;  /* 0x0000000805057224 */ /* 0x000fe400078e0204 */
[----:B------:R-:W-:Y:S01]  /*0cb0*/  IMAD.MOV.U32 R8, RZ, RZ, RZ ;  /* 0x000000ffff087224 */ /* 0x000fe200078e00ff */
[----:B------:R-:W-:Y:S02]  /*0cc0*/  IMNMX R6, R6, R7, PT ;  /* 0x0000000706067217 */ /* 0x000fe40003800200 */
[----:B------:R-:W-:Y:S02]  /*0cd0*/  IABS R4, R5 ;  /* 0x0000000500047213 */ /* 0x000fe40000000000 */
[----:B------:R-:W-:Y:S01]  /*0ce0*/  IABS R7, R6 ;  /* 0x0000000600077213 */ /* 0x000fe20000000000 */
[----:B------:R-:W-:Y:S01]  /*0cf0*/  IMAD.MOV R238, RZ, RZ, -R6 ;  /* 0x000000ffffee7224 */ /* 0x000fe200078e0a06 */
[----:B------:R-:W-:-:S02]  /*0d00*/  IADD3 R0, R0, 0x1000000, R5 ;  /* 0x0100000000007810 */ /* 0x000fc40007ffe005 */
[----:B------:R-:W1:Y:S08]  /*0d10*/  I2F.RP R10, R7 ;  /* 0x00000007000a7306 */ /* 0x000e700000209400 */
[----:B-1----:R-:W1:Y:S02]  /*0d20*/  MUFU.RCP R9, R10 ;  /* 0x0000000a00097308 */ /* 0x002e640000001000 */
[----:B-1----:R-:W-:-:S06]  /*0d30*/  IADD3 R9, R9, 0xffffffe, RZ ;  /* 0x0ffffffe09097810 */ /* 0x002fcc0007ffe0ff */
[----:B------:R-:W1:Y:S02]  /*0d40*/  F2I.FTZ.U32.TRUNC.NTZ R9, R9 ;  /* 0x0000000900097305 */ /* 0x000e64000021f000 */
[----:B-1----:R-:W-:-:S04]  /*0d50*/  IMAD.MOV R2, RZ, RZ, -R9 ;  /* 0x000000ffff027224 */ /* 0x002fc800078e0a09 */
[----:B------:R-:W-:Y:S01]  /*0d60*/  IMAD R11, R2, R7, RZ ;  /* 0x00000007020b7224 */ /* 0x000fe200078e02ff */
[----:B------:R-:W-:-:S03]  /*0d70*/  IABS R2, R6 ;  /* 0x0000000600027213 */ /* 0x000fc60000000000 */
        /* <DEDUP_REMOVED lines=14> */
[----:B------:R-:W-:Y:S02]  /*0e60*/  IMAD R238, R11, R238, R0 ;  /* 0x000000ee0bee7224 */ /* 0x000fe400078e0200 */
.L_x_4764:
[----:B------:R-:W-:Y:S05]  /*0e70*/  BSYNC B0 ;  /* 0x0000000000007941 */ /* 0x000fea0003800000 */
.L_x_4762:
[----:B------:R-:W-:-:S04]  /*0e80*/  LOP3.LUT R0, RZ, R11, RZ, 0x33, !PT ;  /* 0x0000000bff007212 */ /* 0x000fc800078e33ff */
[----:B------:R-:W-:Y:S01]  /*0e90*/  IADD3 R237, R0, R15, RZ ;  /* 0x0000000f00ed7210 */ /* 0x000fe20007ffe0ff */
[----:B------:R-:W-:Y:S05]  /*0ea0*/  BRA `(.L_x_4765) ;  /* 0x0000004000007947 */ /* 0x000fea0003800000 */
.L_x_4753:
[----:B--2---:R-:W-:Y:S01]  /*0eb0*/  IMAD.MOV.U32 R237, RZ, RZ, RZ ;  /* 0x000000ffffed7224 */ /* 0x004fe200078e00ff */
[----:B------:R-:W-:Y:S01]  /*0ec0*/  MOV R238, RZ ;  /* 0x000000ff00ee7202 */ /* 0x000fe20000000f00 */
[----:B------:R-:W-:Y:S01]  /*0ed0*/  IMAD.U32 R236, RZ, RZ, UR4 ;  /* 0x00000004ffec7e24 */ /* 0x000fe2000f8e00ff */
[----:B------:R-:W-:Y:S02]  /*0ee0*/  MOV R239, c[0x0][0x53c] ;  /* 0x00014f0000ef7a02 */ /* 0x000fe40000000f00 */
.L_x_4765:
[----:B------:R-:W-:Y:S01]  /*0ef0*/  ISETP.NE.AND P0, PT, R3, RZ, PT ;  /* 0x000000ff0300720c */ /* 0x000fe20003f05270 */
[----:B------:R-:W-:-:S12]  /*0f00*/  WARPSYNC 0xffffffff ;  /* 0xffffffff00007948 */ /* 0x000fd80003800000 */
[----:B------:R1:W-:Y:S04]  /*0f10*/  @!P0 STS.128 [0x20100], R236 ;  /* 0x020100ecff008388 */ /* 0x0003e80000000c00 */
[----:B------:R-:W-:Y:S06]  /*0f20*/  BAR.ARV 0x5, 0x100 ;  /* 0x0144000000007b1d */ /* 0x000fec0000002000 */
.L_x_4751:
[----:B-12---:R-:W-:-:S13]  /*0f30*/  ISETP.GE.AND P0, PT, R239, c[0x0][0x53c], PT ;  /* 0x00014f00ef007a0c */ /* 0x006fda0003f06270 */
[----:B------:R-:W-:Y:S05]  /*0f40*/  @P0 EXIT ;  /* 0x000000000000094d */ /* 0x000fea0003800000 */
[----:B------:R-:W-:-:S04]  /*0f50*/  SHF.R.S32.HI R11, RZ, 0x1f, R246 ;  /* 0x0000001fff0b7819 */ /* 0x000fc800000114f6 */
[CC--:B------:R-:W-:Y:S02]  /*0f60*/  LEA.HI R9, R11.reuse, R246.reuse, RZ, 0x4 ;  /* 0x000000f60b097211 */ /* 0x0c0fe400078f20ff */
[----:B------:R-:W-:Y:S02]  /*0f70*/  LEA.HI R2, R11, R246, RZ, 0x3 ;  /* 0x000000f60b027211 */ /* 0x000fe400078f18ff */
[----:B------:R-:W-:Y:S02]  /*0f80*/  SHF.R.S32.HI R0, RZ, 0x4, R9 ;  /* 0x00000004ff007819 */ /* 0x000fe40000011409 */
[----:B------:R-:W-:Y:S02]  /*0f90*/  LOP3.LUT R5, R2, 0xfffffff8, RZ, 0xc0, !PT ;  /* 0xfffffff802057812 */ /* 0x000fe400078ec0ff */
[----:B------:R-:W-:Y:S02]  /*0fa0*/  SHF.R.S32.HI R18, RZ, 0x3, R2 ;  /* 0x00000003ff127819 */ /* 0x000fe40000011402 */
[C---:B------:R-:W-:Y:S01]  /*0fb0*/  LEA.HI R4, R9.reuse, R0, RZ, 0x1 ;  /* 0x0000000009047211 */ /* 0x040fe200078f08ff */
[----:B------:R-:W-:Y:S01]  /*0fc0*/  IMAD.IADD R5, R246, 0x1, -R5 ;  /* 0x00000001f6057824 */ /* 0x000fe200078e0a05 */
[----:B------:R-:W-:Y:S01]  /*0fd0*/  LOP3.LUT R9, R9, 0xfffffff0, RZ, 0xc0, !PT ;  /* 0xfffffff009097812 */ /* 0x000fe200078ec0ff */
[----:B------:R-:W-:Y:S01]  /*0fe0*/  IMAD.SHL.U32 R249, R18, 0x40, RZ ;  /* 0x0000004012f97824 */ /* 0x000fe200078e00ff */
[----:B------:R-:W-:Y:S01]  /*0ff0*/  LOP3.LUT R4, R4, 0xfffffffe, RZ, 0xc0, !PT ;  /* 0xfffffffe04047812 */ /* 0x000fe200078ec0ff */
[----:B------:R-:W-:Y:S01]  /*1000*/  IMAD.SHL.U32 R16, R5, 0x8, RZ ;  /* 0x0000000805107824 */ /* 0x000fe200078e00ff */
[-C--:B------:R-:W-:Y:S01]  /*1010*/  LEA.HI R7, R11, R246.reuse, RZ, 0x2 ;  /* 0x000000f60b077211 */ /* 0x080fe200078f10ff */
[----:B------:R-:W-:Y:S01]  /*1020*/  IMAD.IADD R9, R246, 0x1, -R9 ;  /* 0x00000001f6097824 */ /* 0x000fe200078e0a09 */
[----:B------:R-:W-:Y:S01]  /*1030*/  LOP3.LUT R249, R249, 0x1c0, RZ, 0xc0, !PT ;  /* 0x000001c0f9f97812 */ /* 0x000fe200078ec0ff */
[----:B------:R-:W-:Y:S01]  /*1040*/  IMAD.IADD R4, R0, 0x1, -R4 ;  /* 0x0000000100047824 */ /* 0x000fe200078e0a04 */
[----:B------:R-:W-:Y:S01]  /*1050*/  LEA.HI R12, R11, R246, RZ, 0x5 ;  /* 0x000000f60b0c7211 */ /* 0x000fe200078f28ff */
[----:B------:R-:W-:Y:S01]  /*1060*/  IMAD.SHL.U32 R3, R5, 0x40, RZ ;  /* 0x0000004005037824 */ /* 0x000fe200078e00ff */
[----:B------:R-:W-:-:S02]  /*1070*/  SHF.R.S32.HI R10, RZ, 0x1f, R9 ;  /* 0x0000001fff0a7819 */ /* 0x000fc40000011409 */
[----:B------:R-:W-:Y:S02]  /*1080*/  LOP3.LUT R0, R249, 0x38, R16, 0xf8, !PT ;  /* 0x00000038f9007812 */ /* 0x000fe400078ef810 */
[----:B------:R-:W-:Y:S02]  /*1090*/  SHF.R.U32.HI R249, RZ, 0x3, R249 ;  /* 0x00000003fff97819 */ /* 0x000fe400000116f9 */
[----:B------:R-:W-:Y:S02]  /*10a0*/  LEA.HI R10, R10, R9, RZ, 0x3 ;  /* 0x000000090a0a7211 */ /* 0x000fe400078f18ff */
[----:B------:R-:W-:Y:S02]  /*10b0*/  LOP3.LUT R249, R0, R249, RZ, 0x3c, !PT ;  /* 0x000000f900f97212 */ /* 0x000fe400078e3cff */
[C---:B------:R-:W-:Y:S01]  /*10c0*/  LOP3.LUT R6, R10.reuse, 0xfffffff8, RZ, 0xc0, !PT ;  /* 0xfffffff80a067812 */ /* 0x040fe200078ec0ff */
[----:B------:R-:W-:Y:S01]  /*10d0*/  IMAD.SHL.U32 R10, R10, 0x40, RZ ;  /* 0x000000400a0a7824 */ /* 0x000fe200078e00ff */
[----:B------:R-:W-:-:S02]  /*10e0*/  LEA.HI R0, R11, R246, RZ, 0x6 ;  /* 0x000000f60b007211 */ /* 0x000fc400078f30ff */
[--C-:B------:R-:W-:Y:S01]  /*10f0*/  SHF.R.S32.HI R13, RZ, 0x2, R7.reuse ;  /* 0x00000002ff0d7819 */ /* 0x100fe20000011407 */
[----:B------:R-:W-:Y:S01]  /*1100*/  IMAD.IADD R6, R9, 0x1, -R6 ;  /* 0x0000000109067824 */ /* 0x000fe200078e0a06 */
[----:B------:R-:W-:Y:S01]  /*1110*/  SHF.R.S32.HI R8, RZ, 0x1f, R7 ;  /* 0x0000001fff087819 */ /* 0x000fe20000011407 */
[----:B------:R-:W-:Y:S01]  /*1120*/  IMAD.SHL.U32 R0, R0, 0x8, RZ ;  /* 0x0000000800007824 */ /* 0x000fe200078e00ff */
[----:B------:R-:W-:Y:S02]  /*1130*/  LOP3.LUT R11, R12, 0xffffffe0, RZ, 0xc0, !PT ;  /* 0xffffffe00c0b7812 */ /* 0x000fe400078ec0ff */
[----:B------:R-:W-:Y:S02]  /*1140*/  LEA.HI R8, R8, R13, RZ, 0x3 ;  /* 0x0000000d08087211 */ /* 0x000fe400078f18ff */
[--C-:B------:R-:W-:Y:S01]  /*1150*/  SHF.R.S32.HI R9, RZ, 0x5, R12.reuse ;  /* 0x00000005ff097819 */ /* 0x100fe2000001140c */
[----:B------:R-:W-:Y:S01]  /*1160*/  IMAD.IADD R15, R246, 0x1, -R11 ;  /* 0x00000001f60f7824 */ /* 0x000fe200078e0a0b */
[----:B------:R-:W-:Y:S01]  /*1170*/  SHF.R.S32.HI R12, RZ, 0x1f, R12 ;  /* 0x0000001fff0c7819 */ /* 0x000fe2000001140c */
[----:B------:R-:W-:Y:S01]  /*1180*/  IMAD.SHL.U32 R11, R4, 0x8, RZ ;  /* 0x00000008040b7824 */ /* 0x000fe200078e00ff */
[----:B------:R-:W-:-:S02]  /*1190*/  LOP3.LUT R8, R8, 0xfffffff8, RZ, 0xc0, !PT ;  /* 0xfffffff808087812 */ /* 0x000fc400078ec0ff */
[----:B------:R-:W-:Y:S02]  /*11a0*/  LOP3.LUT R3, R3, 0x1c0, RZ, 0xc0, !PT ;  /* 0x000001c003037812 */ /* 0x000fe400078ec0ff */
[----:B------:R-:W-:Y:S01]  /*11b0*/  LEA.HI R12, R12, R9, RZ, 0x3 ;  /* 0x000000090c0c7211 */ /* 0x000fe200078f18ff */
[----:B------:R-:W-:Y:S01]  /*11c0*/  IMAD.IADD R8, R13, 0x1, -R8 ;  /* 0x000000010d087824 */ /* 0x000fe200078e0a08 */
[----:B------:R-:W-:Y:S02]  /*11d0*/  SHF.R.S32.HI R251, RZ, 0x1f, R15 ;  /* 0x0000001ffffb7819 */ /* 0x000fe4000001140f */
[----:B------:R-:W-:Y:S02]  /*11e0*/  LOP3.LUT R7, R7, 0xfffffffc, RZ, 0xc0, !PT ;  /* 0xfffffffc07077812 */ /* 0x000fe400078ec0ff */
[----:B------:R-:W-:Y:S02]  /*11f0*/  LOP3.LUT R2, R3, 0x8, R2, 0xf8, !PT ;  /* 0x0000000803027812 */ /* 0x000fe400078ef802 */
[----:B------:R-:W-:-:S02]  /*1200*/  LOP3.LUT R12, R12, 0xffffff8, RZ, 0xc0, !PT ;  /* 0x0ffffff80c0c7812 */ /* 0x000fc400078ec0ff */
[----:B------:R-:W-:Y:S02]  /*1210*/  LEA.HI R251, R251, R15, RZ, 0x2 ;  /* 0x0000000ffbfb7211 */ /* 0x000fe400078f10ff */
[----:B------:R-:W-:Y:S01]  /*1220*/  SHF.R.U32.HI R3, RZ, 0x3, R3 ;  /* 0x00000003ff037819 */ /* 0x000fe20000011603 */
[----:B------:R-:W-:Y:S01]  /*1230*/  IMAD.IADD R12, R9, 0x1, -R12 ;  /* 0x00000001090c7824 */ /* 0x000fe200078e0a0c */
[----:B------:R-:W-:Y:S01]  /*1240*/  LOP3.LUT R249, R249, 0x7ffffe00, R0, 0xf8, !PT ;  /* 0x7ffffe00f9f97812 */ /* 0x000fe200078ef800 */
[----:B------:R-:W-:Y:S01]  /*1250*/  IMAD.IADD R0, R246, 0x1, -R7 ;  /* 0x00000001f6007824 */ /* 0x000fe200078e0a07 */
[----:B------:R-:W-:Y:S01]  /*1260*/  LOP3.LUT R13, R8, 0x1, RZ, 0xc0, !PT ;  /* 0x00000001080d7812 */ /* 0x000fe200078ec0ff */
[----:B------:R-:W-:Y:S01]  /*1270*/  IMAD.SHL.U32 R9, R9, 0x400, RZ ;  /* 0x0000040009097824 */ /* 0x000fe200078e00ff */
[----:B------:R-:W-:Y:S01]  /*1280*/  SHF.R.S32.HI R7, RZ, 0x2, R251 ;  /* 0x00000002ff077819 */ /* 0x000fe200000114fb */
[----:B------:R-:W-:Y:S01]  /*1290*/  IMAD.SHL.U32 R249, R249, 0x2, RZ ;  /* 0x00000002f9f97824 */ /* 0x000fe200078e00ff */
[----:B------:R-:W-:Y:S01]  /*12a0*/  LOP3.LUT R3, R2, R3, RZ, 0x3c, !PT ;  /* 0x0000000302037212 */ /* 0x000fe200078e3cff */
[----:B------:R-:W-:Y:S01]  /*12b0*/  IMAD.SHL.U32 R2, R6, 0x40, RZ ;  /* 0x0000004006027824 */ /* 0x000fe200078e00ff */
[----:B------:R-:W-:Y:S01]  /*12c0*/  ISETP.NE.U32.AND P0, PT, R13, 0x1, PT ;  /* 0x000000010d00780c */ /* 0x000fe20003f05070 */
[----:B------:R-:W-:Y:S01]  /*12d0*/  IMAD R14, R12, 0x10, R7 ;  /* 0x000000100c0e7824 */ /* 0x000fe200078e0207 */
[----:B------:R-:W-:-:S02]  /*12e0*/  LEA.HI R7, R0, R0, RZ, 0x1 ;  /* 0x0000000000077211 */ /* 0x000fc400078f08ff */
[----:B------:R-:W-:Y:S02]  /*12f0*/  LOP3.LUT R2, R2, 0x1c0, RZ, 0xc0, !PT ;  /* 0x000001c002027812 */ /* 0x000fe400078ec0ff */
[C---:B------:R-:W-:Y:S01]  /*1300*/  R2P PR, R8.reuse, 0x6 ;  /* 0x0000000608007804 */ /* 0x040fe20000000000 */
[----:B------:R-:W-:Y:S01]  /*1310*/  IMAD.SHL.U32 R8, R8, 0x40, RZ ;  /* 0x0000004008087824 */ /* 0x000fe200078e00ff */
[----:B------:R-:W-:Y:S01]  /*1320*/  LOP3.LUT R7, R7, 0x1ffffffe, RZ, 0xc0, !PT ;  /* 0x1ffffffe07077812 */ /* 0x000fe200078ec0ff */
[----:B------:R1:W-:Y:S01]  /*1330*/  STL [R1], R14 ;  /* 0x0000000e01007387 */ /* 0x0003e20000100800 */
[----:B------:R-:W-:Y:S02]  /*1340*/  LOP3.LUT R11, R2, 0x8, R11, 0xf8, !PT ;  /* 0x00000008020b7812 */ /* 0x000fe400078ef80b */
[----:B------:R-:W-:Y:S01]  /*1350*/  SHF.R.U32.HI R2, RZ, 0x3, R2 ;  /* 0x00000003ff027819 */ /* 0x000fe20000011602 */
[----:B------:R-:W-:Y:S01]  /*1360*/  IMAD.IADD R252, R0, 0x1, -R7 ;  /* 0x0000000100fc7824 */ /* 0x000fe200078e0a07 */
[----:B------:R-:W-:-:S02]  /*1370*/  LOP3.LUT R251, R251, 0x7ffffffc, RZ, 0xc0, !PT ;  /* 0x7ffffffcfbfb7812 */ /* 0x000fc400078ec0ff */
[----:B------:R-:W-:Y:S01]  /*1380*/  LOP3.LUT R8, R8, 0x1c0, RZ, 0xc0, !PT ;  /* 0x000001c008087812 */ /* 0x000fe200078ec0ff */
[----:B------:R-:W-:Y:S01]  /*1390*/  IMAD R252, R252, 0x8, R14 ;  /* 0x00000008fcfc7824 */ /* 0x000fe200078e020e */
[----:B------:R-:W-:Y:S01]  /*13a0*/  LOP3.LUT R2, R11, R2, RZ, 0x3c, !PT ;  /* 0x000000020b027212 */ /* 0x000fe200078e3cff */
[----:B------:R-:W-:Y:S01]  /*13b0*/  IMAD R11, R0, 0x2, R9 ;  /* 0x00000002000b7824 */ /* 0x000fe200078e0209 */
[----:B------:R-:W-:Y:S01]  /*13c0*/  LOP3.LUT R7, R10, 0xfffffe00, RZ, 0xc0, !PT ;  /* 0xfffffe000a077812 */ /* 0x000fe200078ec0ff */
[----:B------:R-:W-:Y:S01]  /*13d0*/  IMAD.IADD R251, R15, 0x1, -R251 ;  /* 0x000000010ffb7824 */ /* 0x000fe200078e0afb */
[----:B------:R-:W-:Y:S01]  /*13e0*/  LEA.HI R8, R8, R8, RZ, 0x1d ;  /* 0x0000000808087211 */ /* 0x000fe200078fe8ff */
[----:B------:R-:W-:Y:S01]  /*13f0*/  IMAD R0, R4, 0x200, R3 ;  /* 0x0000020004007824 */ /* 0x000fe200078e0203 */
[----:B------:R-:W-:Y:S01]  /*1400*/  LOP3.LUT P4, RZ, R5, 0x2, RZ, 0xc0, !PT ;  /* 0x0000000205ff7812 */ /* 0x000fe2000788c0ff */
[----:B------:R-:W-:Y:S01]  /*1410*/  IMAD.SHL.U32 R251, R251, 0x2, RZ ;  /* 0x00000002fbfb7824 */ /* 0x000fe200078e00ff */
[-C--:B------:R-:W-:Y:S01]  /*1420*/  IADD3 R4, R2, R7.reuse, R9 ;  /* 0x0000000702047210 */ /* 0x080fe20007ffe009 */
[----:B------:R-:W-:Y:S01]  /*1430*/  IMAD.MOV.U32 R9, RZ, RZ, 0x20 ;  /* 0x00000020ff097424 */ /* 0x000fe200078e00ff */
[C---:B------:R-:W-:Y:S01]  /*1440*/  LOP3.LUT P3, RZ, R5.reuse, 0x4, RZ, 0xc0, !PT ;  /* 0x0000000405ff7812 */ /* 0x040fe2000786c0ff */
[----:B------:R-:W-:Y:S01]  /*1450*/  IMAD R5, R5, 0x20, R18 ;  /* 0x0000002005057824 */ /* 0x000fe200078e0212 */
[----:B------:R-:W-:Y:S01]  /*1460*/  LOP3.LUT P6, RZ, R6, 0x2, RZ, 0xc0, !PT ;  /* 0x0000000206ff7812 */ /* 0x000fe200078cc0ff */
[----:B------:R-:W-:Y:S01]  /*1470*/  IMAD.IADD R8, R11, 0x1, R8 ;  /* 0x000000010b087824 */ /* 0x000fe200078e0208 */
[----:B------:R-:W-:Y:S01]  /*1480*/  SHF.R.S32.HI R17, RZ, 0x1f, R16 ;  /* 0x0000001fff117819 */ /* 0x000fe20000011410 */
[----:B------:R-:W-:Y:S01]  /*1490*/  IMAD.MOV.U32 R3, RZ, RZ, 0x40 ;  /* 0x00000040ff037424 */ /* 0x000fe200078e00ff */
[----:B------:R-:W-:Y:S01]  /*14a0*/  LOP3.LUT R2, R2, R7, RZ, 0xfc, !PT ;  /* 0x0000000702027212 */ /* 0x000fe200078efcff */
[----:B------:R2:W-:Y:S01]  /*14b0*/  STL [R1+0x4], R5 ;  /* 0x0000040501007387 */ /* 0x0005e20000100800 */
[----:B------:R-:W-:-:S02]  /*14c0*/  LEA R233, R0, 0x8100, 0x1 ;  /* 0x0000810000e97811 */ /* 0x000fc400078e08ff */
[C---:B------:R-:W-:Y:S01]  /*14d0*/  SEL R7, R9.reuse, 0xffffffe0, !P1 ;  /* 0xffffffe009077807 */ /* 0x040fe20004800000 */
[----:B------:R3:W-:Y:S01]  /*14e0*/  STL.64 [R1+0x10], R16 ;  /* 0x0000101001007387 */ /* 0x0007e20000100a00 */
[----:B------:R-:W-:Y:S02]  /*14f0*/  SEL R0, R9, 0xffffffe0, !P6 ;  /* 0xffffffe009007807 */ /* 0x000fe40007000000 */
[C---:B------:R-:W-:Y:S02]  /*1500*/  IADD3 R10, R251.reuse, 0x8, RZ ;  /* 0x00000008fb0a7810 */ /* 0x040fe40007ffe0ff */
[C---:B------:R-:W-:Y:S02]  /*1510*/  IADD3 R9, R251.reuse, 0x10, RZ ;  /* 0x00000010fb097810 */ /* 0x040fe40007ffe0ff */
[C---:B------:R-:W-:Y:S02]  /*1520*/  IADD3 R19, R251.reuse, 0xb0, RZ ;  /* 0x000000b0fb137810 */ /* 0x040fe40007ffe0ff */
[----:B------:R-:W-:-:S02]  /*1530*/  IADD3 R9, R251, 0xf8, RZ ;  /* 0x000000f8fb097810 */ /* 0x000fc40007ffe0ff */
[----:B------:R-:W-:Y:S02]  /*1540*/  LEA R10, R8, 0x80, 0x1 ;  /* 0x00000080080a7811 */ /* 0x000fe400078e08ff */
[C---:B-1----:R-:W-:Y:S02]  /*1550*/  IADD3 R14, R251.reuse, 0xd8, RZ ;  /* 0x000000d8fb0e7810 */ /* 0x042fe40007ffe0ff */
[----:B------:R-:W-:Y:S01]  /*1560*/  LOP3.LUT P5, RZ, R6, 0x4, RZ, 0xc0, !PT ;  /* 0x0000000406ff7812 */ /* 0x000fe200078ac0ff */
[----:B------:R-:W-:Y:S01]  /*1570*/  STL [R1+0x24], R10 ;  /* 0x0000240a01007387 */ /* 0x000fe20000100800 */
[----:B------:R-:W-:Y:S02]  /*1580*/  IADD3 R11, R251, 0xf0, RZ ;  /* 0x000000f0fb0b7810 */ /* 0x000fe40007ffe0ff */
[----:B------:R-:W-:Y:S02]  /*1590*/  IADD3 R231, R233, 0x20, RZ ;  /* 0x00000020e9e77810 */ /* 0x000fe40007ffe0ff */
[----:B--2---:R-:W-:-:S02]  /*15a0*/  SEL R5, R3, 0xffffffc0, !P2 ;  /* 0xffffffc003057807 */ /* 0x004fc40005000000 */
[----:B------:R-:W-:Y:S02]  /*15b0*/  SEL R6, R3, 0xffffffc0, !P3 ;  /* 0xffffffc003067807 */ /* 0x000fe40005800000 */
[----:B------:R-:W-:Y:S02]  /*15c0*/  SHF.R.S32.HI R8, RZ, 0x1f, R19 ;  /* 0x0000001fff087819 */ /* 0x000fe40000011413 */
[----:B---3--:R-:W-:Y:S01]  /*15d0*/  IADD3 R17, R251, 0xc0, RZ ;  /* 0x000000c0fb117810 */ /* 0x008fe20007ffe0ff */
[C---:B------:R-:W-:Y:S01]  /*15e0*/  IMAD.IADD R229, R233.reuse, 0x1, R6 ;  /* 0x00000001e9e57824 */ /* 0x040fe200078e0206 */
[----:B------:R-:W-:Y:S02]  /*15f0*/  @P4 IADD3 R231, R233, -0x20, RZ ;  /* 0xffffffe0e9e74810 */ /* 0x000fe40007ffe0ff */
[----:B------:R-:W-:Y:S02]  /*1600*/  SHF.R.S32.HI R8, RZ, 0x1f, R17 ;  /* 0x0000001fff087819 */ /* 0x000fe40000011411 */
[----:B------:R-:W-:Y:S01]  /*1610*/  SHF.R.S32.HI R9, RZ, 0x1f, R9 ;  /* 0x0000001fff097819 */ /* 0x000fe20000011409 */
[----:B------:R-:W-:Y:S01]  /*1620*/  IMAD.IADD R9, R10, 0x1, R7 ;  /* 0x000000010a097824 */ /* 0x000fe200078e0207 */
[----:B------:R-:W-:Y:S01]  /*1630*/  SHF.R.S32.HI R8, RZ, 0x1f, R14 ;  /* 0x0000001fff087819 */ /* 0x000fe2000001140e */
[----:B------:R-:W-:Y:S01]  /*1640*/  IMAD.IADD R220, R6, 0x1, R231 ;  /* 0x0000000106dc7824 */ /* 0x000fe200078e02e7 */
[----:B------:R-:W-:Y:S01]  /*1650*/  SHF.R.S32.HI R8, RZ, 0x1f, R11 ;  /* 0x0000001fff087819 */ /* 0x000fe2000001140b */
[C-C-:B------:R-:W-:Y:S01]  /*1660*/  IMAD.IADD R11, R10.reuse, 0x1, R5.reuse ;  /* 0x000000010a0b7824 */ /* 0x140fe200078e0205 */
[C---:B------:R-:W-:Y:S01]  /*1670*/  IADD3 R8, R10.reuse, -0x10, RZ ;  /* 0xfffffff00a087810 */ /* 0x040fe20007ffe0ff */
[----:B------:R-:W-:Y:S01]  /*1680*/  IMAD.IADD R6, R9, 0x1, R5 ;  /* 0x0000000109067824 */ /* 0x000fe200078e0205 */
[----:B------:R-:W-:-:S02]  /*1690*/  @P0 IADD3 R8, R10, 0x10, RZ ;  /* 0x000000100a080810 */ /* 0x000fc40007ffe0ff */
[----:B------:R-:W-:Y:S01]  /*16a0*/  STL [R1+0x18], R11 ;  /* 0x0000180b01007387 */ /* 0x000fe20000100800 */
[----:B------:R-:W-:Y:S02]  /*16b0*/  LEA R234, R4, 0x10100, 0x1 ;  /* 0x0001010004ea7811 */ /* 0x000fe400078e08ff */
[----:B------:R-:W-:Y:S01]  /*16c0*/  LEA R227, R2, 0x100, 0x1 ;  /* 0x0000010002e37811 */ /* 0x000fe200078e08ff */
[----:B------:R-:W-:Y:S01]  /*16d0*/  STL [R1+0x1c], R9 ;  /* 0x00001c0901007387 */ /* 0x000fe20000100800 */
[----:B------:R-:W-:Y:S01]  /*16e0*/  IMAD.IADD R2, R5, 0x1, R8 ;  /* 0x0000000105027824 */ /* 0x000fe200078e0208 */
[----:B------:R-:W-:Y:S01]  /*16f0*/  IADD3 R250, R16, 0x40, RZ ;  /* 0x0000004010fa7810 */ /* 0x000fe20007ffe0ff */
[----:B------:R-:W-:Y:S01]  /*1700*/  IMAD.IADD R232, R234, 0x1, R0 ;  /* 0x00000001eae87824 */ /* 0x000fe200078e0200 */
[----:B------:R1:W-:Y:S01]  /*1710*/  STL [R1+0x28], R6 ;  /* 0x0000280601007387 */ /* 0x0003e20000100800 */
[----:B------:R-:W-:Y:S01]  /*1720*/  IMAD.IADD R226, R0, 0x1, R227 ;  /* 0x0000000100e27824 */ /* 0x000fe200078e02e3 */
[----:B------:R-:W-:-:S02]  /*1730*/  IADD3 R247, R16, 0x80, RZ ;  /* 0x0000008010f77810 */ /* 0x000fc40007ffe0ff */
[----:B------:R2:W-:Y:S01]  /*1740*/  STL [R1+0x20], R8 ;  /* 0x0000200801007387 */ /* 0x0005e20000100800 */
[----:B------:R-:W-:Y:S02]  /*1750*/  IADD3 R248, R16, 0xc0, RZ ;  /* 0x000000c010f87810 */ /* 0x000fe40007ffe0ff */
[----:B------:R-:W-:Y:S01]  /*1760*/  SEL R3, R3, 0xffffffc0, !P5 ;  /* 0xffffffc003037807 */ /* 0x000fe20006800000 */
[----:B------:R2:W-:Y:S01]  /*1770*/  STL [R1+0x2c], R2 ;  /* 0x00002c0201007387 */ /* 0x0005e20000100800 */
[C---:B------:R-:W-:Y:S02]  /*1780*/  IADD3 R18, R251.reuse, 0xb8, RZ ;  /* 0x000000b8fb127810 */ /* 0x040fe40007ffe0ff */
[C---:B------:R-:W-:Y:S01]  /*1790*/  IADD3 R16, R251.reuse, 0xc8, RZ ;  /* 0x000000c8fb107810 */ /* 0x040fe20007ffe0ff */
[----:B------:R-:W-:Y:S01]  /*17a0*/  IMAD.IADD R230, R234, 0x1, R3 ;  /* 0x00000001eae67824 */ /* 0x000fe200078e0203 */
[----:B------:R-:W-:Y:S01]  /*17b0*/  IADD3 R15, R251, 0xd0, RZ ;  /* 0x000000d0fb0f7810 */ /* 0x000fe20007ffe0ff */
[----:B------:R-:W-:Y:S01]  /*17c0*/  IMAD.IADD R225, R3, 0x1, R227 ;  /* 0x0000000103e17824 */ /* 0x000fe200078e02e3 */
[C---:B------:R-:W-:Y:S01]  /*17d0*/  IADD3 R13, R251.reuse, 0xe0, RZ ;  /* 0x000000e0fb0d7810 */ /* 0x040fe20007ffe0ff */
[----:B------:R-:W-:Y:S01]  /*17e0*/  IMAD.IADD R228, R232, 0x1, R3 ;  /* 0x00000001e8e47824 */ /* 0x000fe200078e0203 */
[----:B------:R-:W-:Y:S01]  /*17f0*/  IADD3 R12, R251, 0xe8, RZ ;  /* 0x000000e8fb0c7810 */ /* 0x000fe20007ffe0ff */
[----:B------:R-:W-:Y:S01]  /*1800*/  IMAD.IADD R224, R3, 0x1, R226 ;  /* 0x0000000103e07824 */ /* 0x000fe200078e02e2 */
[----:B------:R-:W-:-:S02]  /*1810*/  SHF.R.S32.HI R243, RZ, 0x1f, R250 ;  /* 0x0000001ffff37819 */ /* 0x000fc400000114fa */
[----:B------:R-:W-:Y:S02]  /*1820*/  SHF.R.S32.HI R242, RZ, 0x1f, R247 ;  /* 0x0000001ffff27819 */ /* 0x000fe400000114f7 */
[----:B------:R-:W-:Y:S01]  /*1830*/  SHF.R.S32.HI R241, RZ, 0x1f, R248 ;  /* 0x0000001ffff17819 */ /* 0x000fe200000114f8 */
[----:B-1----:R-:W-:Y:S01]  /*1840*/  IMAD.IADD R6, R7, 0x1, R8 ;  /* 0x0000000107067824 */ /* 0x002fe200078e0208 */
[----:B------:R-:W-:Y:S02]  /*1850*/  SHF.R.S32.HI R18, RZ, 0x1f, R18 ;  /* 0x0000001fff127819 */ /* 0x000fe40000011412 */
[----:B------:R-:W-:Y:S01]  /*1860*/  SHF.R.S32.HI R16, RZ, 0x1f, R16 ;  /* 0x0000001fff107819 */ /* 0x000fe20000011410 */
[----:B------:R-:W-:Y:S01]  /*1870*/  IMAD.IADD R0, R6, 0x1, R5 ;  /* 0x0000000106007824 */ /* 0x000fe200078e0205 */
[----:B------:R2:W-:Y:S01]  /*1880*/  STL [R1+0x30], R6 ;  /* 0x0000300601007387 */ /* 0x0005e20000100800 */
[----:B------:R-:W-:Y:S02]  /*1890*/  SHF.R.S32.HI R15, RZ, 0x1f, R15 ;  /* 0x0000001fff0f7819 */ /* 0x000fe4000001140f */
[----:B------:R-:W-:Y:S01]  /*18a0*/  SHF.R.S32.HI R13, RZ, 0x1f, R13 ;  /* 0x0000001fff0d7819 */ /* 0x000fe2000001140d */
[----:B------:R2:W-:Y:S01]  /*18b0*/  STL [R1+0x34], R0 ;  /* 0x0000340001007387 */ /* 0x0005e20000100800 */
[----:B------:R-:W-:-:S02]  /*18c0*/  SHF.R.S32.HI R12, RZ, 0x1f, R12 ;  /* 0x0000001fff0c7819 */ /* 0x000fc4000001140c */
        /* <DEDUP_REMOVED lines=14> */
[----:B--2---:R-:W-:Y:S02]  /*19b0*/  IADD3 R208, R231, 0x7800, RZ ;  /* 0x00007800e7d07810 */ /* 0x004fe40007ffe0ff */
.L_x_4852:
[----:B------:R-:W-:-:S04]  /*19c0*/  IMAD.MOV.U32 R2, RZ, RZ, 0x4 ;  /* 0x00000004ff027424 */ /* 0x000fc800078e00ff */
[----:B------:R-:W-:-:S05]  /*19d0*/  IMAD.WIDE R4, R239, R2, c[0x0][0x588] ;  /* 0x00016200ef047625 */ /* 0x000fca00078e0202 */
[----:B------:R1:W2:Y:S01]  /*19e0*/  LDG.E R24, [R4.64] ;  /* 0x0000000604187981 */ /* 0x0002a2000c1e1900 */
        /* <DEDUP_REMOVED lines=9> */
[----:B-1----:R-:W-:Y:S01]  /*1a80*/  IMAD.MOV.U32 R5, RZ, RZ, RZ ;  /* 0x000000ffff057224 */ /* 0x002fe200078e00ff */
[----:B--2---:R-:W-:Y:S01]  /*1a90*/  SHF.R.S32.HI R23, RZ, 0x1f, R24 ;  /* 0x0000001fff177819 */ /* 0x004fe20000011418 */
[----:B------:R1:W-:Y:S01]  /*1aa0*/  STL [R1+0x3c], R24 ;  /* 0x00003c1801007387 */ /* 0x0003e20000100800 */
[C---:B------:R-:W-:Y:S02]  /*1ab0*/  @P0 LEA R14, P1, R24.reuse, c[0x0][0x370], 0x2 ;  /* 0x0000dc00180e0a11 */ /* 0x040fe400078210ff */
[C---:B------:R-:W-:Y:S01]  /*1ac0*/  LEA R10, P3, R24.reuse, c[0x0][0x348], 0x2 ;  /* 0x0000d200180a7a11 */ /* 0x040fe200078610ff */
[----:B------:R1:W-:Y:S01]  /*1ad0*/  STL [R1+0x38], R23 ;  /* 0x0000381701007387 */ /* 0x0003e20000100800 */
[----:B------:R-:W-:-:S05]  /*1ae0*/  @P0 LEA.HI.X R15, R24, c[0x0][0x374], R23, 0x2, P1 ;  /* 0x0000dd00180f0a11 */ /* 0x000fca00008f1417 */
[----:B------:R1:W5:Y:S01]  /*1af0*/  @P0 LDG.E R7, [R14.64] ;  /* 0x000000060e070981 */ /* 0x000362000c1e1900 */
[C---:B------:R-:W-:Y:S02]  /*1b00*/  @P4 LEA R12, P0, R24.reuse, c[0x0][0x360], 0x2 ;  /* 0x0000d800180c4a11 */ /* 0x040fe400078010ff */
[C---:B------:R-:W-:Y:S02]  /*1b10*/  LEA R8, P1, R24.reuse, c[0x0][0x350], 0x2 ;  /* 0x0000d40018087a11 */ /* 0x040fe400078210ff */
[C-C-:B------:R-:W-:Y:S02]  /*1b20*/  @P4 LEA.HI.X R13, R24.reuse, c[0x0][0x364], R23.reuse, 0x2, P0 ;  /* 0x0000d900180d4a11 */ /* 0x140fe400000f1417 */
[C-C-:B------:R-:W-:Y:S02]  /*1b30*/  LEA.HI.X R11, R24.reuse, c[0x0][0x34c], R23.reuse, 0x2, P3 ;  /* 0x0000d300180b7a11 */ /* 0x140fe400018f1417 */
[----:B------:R-:W-:Y:S01]  /*1b40*/  LEA.HI.X R9, R24, c[0x0][0x354], R23, 0x2, P1 ;  /* 0x0000d50018097a11 */ /* 0x000fe200008f1417 */
[----:B------:R-:W2:Y:S04]  /*1b50*/  @P4 LDG.E R0, [R12.64] ;  /* 0x000000060c004981 */ /* 0x000ea8000c1e1900 */
[----:B------:R1:W5:Y:S04]  /*1b60*/  @P2 LDG.E R5, [R10.64] ;  /* 0x000000060a052981 */ /* 0x000368000c1e1900 */
[----:B------:R1:W5:Y:S01]  /*1b70*/  @P6 LDG.E R6, [R8.64] ;  /* 0x0000000608066981 */ /* 0x000362000c1e1900 */
[----:B------:R-:W-:Y:S01]  /*1b80*/  LOP3.LUT R22, R238, 0xffff, RZ, 0xc0, !PT ;  /* 0x0000ffffee167812 */ /* 0x000fe200078ec0ff */
[----:B------:R-:W-:Y:S04]  /*1b90*/  YIELD ;  /* 0x0000000000007946 */ /* 0x000fe80003800000 */
[----:B------:R1:W-:Y:S04]  /*1ba0*/  STL [R1+0x40], R22 ;  /* 0x0000401601007387 */ /* 0x0003e80000100800 */
[----:B--2---:R1:W-:Y:S01]  /*1bb0*/  @P4 STL [R1+0x74], R0 ;  /* 0x0000740001004387 */ /* 0x0043e20000100800 */
[----:B------:R-:W-:Y:S05]  /*1bc0*/  @P4 BRA `(.L_x_4766) ;  /* 0x0000007000004947 */ /* 0x000fea0003800000 */
[----:B-1----:R-:W-:-:S05]  /*1bd0*/  MOV R0, c[0x0][0x168] ;  /* 0x00005a0000007a02 */ /* 0x002fca0000000f00 */
[----:B------:R1:W-:Y:S01]  /*1be0*/  STL [R1+0x74], R0 ;  /* 0x0000740001007387 */ /* 0x0003e20000100800 */
[----:B------:R-:W-:Y:S05]  /*1bf0*/  @!P2 BRA `(.L_x_4766) ;  /* 0x000000400000a947 */ /* 0x000fea0003800000 */
[----:B-1----:R-:W2:Y:S04]  /*1c00*/  LDG.E R0, [R10.64] ;  /* 0x000000060a007981 */ /* 0x002ea8000c1e1900 */
[----:B------:R-:W2:Y:S02]  /*1c10*/  LDG.E R3, [R10.64+0x4] ;  /* 0x000004060a037981 */ /* 0x000ea4000c1e1900 */
[----:B--2---:R-:W-:-:S05]  /*1c20*/  IADD3 R0, -R0, R3, RZ ;  /* 0x0000000300007210 */ /* 0x004fca0007ffe1ff */
[----:B------:R1:W-:Y:S02]  /*1c30*/  STL [R1+0x74], R0 ;  /* 0x0000740001007387 */ /* 0x0003e40000100800 */
.L_x_4766:
[----:B------:R-:W-:-:S04]  /*1c40*/  ISETP.NE.U32.AND P0, PT, RZ, c[0x0][0x368], PT ;  /* 0x0000da00ff007a0c */ /* 0x000fc80003f05070 */
[----:B------:R-:W-:-:S13]  /*1c50*/  ISETP.NE.AND.EX P0, PT, RZ, c[0x0][0x36c], PT, P0 ;  /* 0x0000db00ff007a0c */ /* 0x000fda0003f05300 */
[----:B------:R-:W-:Y:S05]  /*1c60*/  @!P0 BRA `(.L_x_4767) ;  /* 0x0000004000008947 */ /* 0x000fea0003800000 */
[----:B-1----:R-:W-:-:S04]  /*1c70*/  LEA R8, P0, R24, c[0x0][0x368], 0x2 ;  /* 0x0000da0018087a11 */ /* 0x002fc800078010ff */
[----:B------:R-:W-:-:S05]  /*1c80*/  LEA.HI.X R9, R24, c[0x0][0x36c], R23, 0x2, P0 ;  /* 0x0000db0018097a11 */ /* 0x000fca00000f1417 */
[----:B------:R1:W5:Y:S01]  /*1c90*/  LDG.E R4, [R8.64] ;  /* 0x0000000608047981 */ /* 0x000362000c1e1900 */
[----:B------:R-:W-:Y:S05]  /*1ca0*/  BRA `(.L_x_4768) ;  /* 0x0000005000007947 */ /* 0x000fea0003800000 */
.L_x_4767:
[----:B------:R-:W-:Y:S01]  /*1cb0*/  MOV R4, c[0x0][0x1d0] ;  /* 0x0000740000047a02 */ /* 0x000fe20000000f00 */
[----:B------:R-:W-:Y:S05]  /*1cc0*/  @!P6 BRA `(.L_x_4768) ;  /* 0x000000300000e947 */ /* 0x000fea0003800000 */
[----:B------:R-:W2:Y:S04]  /*1cd0*/  LDG.E R4, [R8.64] ;  /* 0x0000000608047981 */ /* 0x000ea8000c1e1900 */
[----:B------:R-:W2:Y:S02]  /*1ce0*/  LDG.E R3, [R8.64+0x4] ;  /* 0x0000040608037981 */ /* 0x000ea4000c1e1900 */
[----:B--2---:R-:W-:Y:S02]  /*1cf0*/  IADD3 R4, -R4, R3, RZ ;  /* 0x0000000304047210 */ /* 0x004fe40007ffe1ff */
.L_x_4768:
[----:B------:R-:W2:Y:S01]  /*1d00*/  LDL R3, [R1+0x74] ;  /* 0x0000740001037983 */ /* 0x000ea20000100800 */
[----:B-1----:R-:W-:Y:S01]  /*1d10*/  IMAD.MOV.U32 R0, RZ, RZ, c[0x0][0x2c4] ;  /* 0x0000b100ff007624 */ /* 0x002fe200078e00ff */
[----:B------:R-:W-:Y:S01]  /*1d20*/  BSSY B0, `(.L_x_4769) ;  /* 0x000003a000007945 */ /* 0x000fe20003800000 */
[----:B------:R-:W-:-:S02]  /*1d30*/  IMAD.SHL.U32 R237, R237, 0x80, RZ ;  /* 0x00000080eded7824 */ /* 0x000fc400078e00ff */
[--C-:B-----5:R-:W-:Y:S01]  /*1d40*/  IMAD.IADD R8, R4, 0x1, -R7.reuse ;  /* 0x0000000104087824 */ /* 0x120fe200078e0a07 */
[----:B------:R-:W-:Y:S01]  /*1d50*/  ISETP.NE.AND P1, PT, R0, 0x1, PT ;  /* 0x000000010000780c */ /* 0x000fe20003f25270 */
[----:B------:R-:W-:Y:S01]  /*1d60*/  IMAD.IADD R6, R6, 0x1, R7 ;  /* 0x0000000106067824 */ /* 0x000fe200078e0207 */
[----:B------:R-:W-:Y:S02]  /*1d70*/  IADD3 R0, R237, 0x7f, RZ ;  /* 0x0000007fed007810 */ /* 0x000fe40007ffe0ff */
[----:B------:R-:W-:Y:S01]  /*1d80*/  IADD3 R9, R8, 0x3f, RZ ;  /* 0x0000003f08097810 */ /* 0x000fe20007ffe0ff */
[----:B------:R1:W-:Y:S08]  /*1d90*/  STL [R1+0x78], R8 ;  /* 0x0000780801007387 */ /* 0x0003f00000100800 */
[----:B------:R-:W-:-:S05]  /*1da0*/  @P1 IMAD.HI.U32 R4, R0, c[0x0][0x2c8], RZ ;  /* 0x0000b20000041a27 */ /* 0x000fca00078e00ff */
[----:B------:R-:W-:Y:S02]  /*1db0*/  @P1 SHF.R.U32.HI R0, RZ, c[0x0][0x2cc], R4 ;  /* 0x0000b300ff001a19 */ /* 0x000fe40000011604 */
[----:B------:R-:W-:-:S04]  /*1dc0*/  SHF.R.S32.HI R4, RZ, 0x1f, R9 ;  /* 0x0000001fff047819 */ /* 0x000fc80000011409 */
[----:B------:R-:W-:-:S04]  /*1dd0*/  LEA.HI R4, R4, R9, RZ, 0x6 ;  /* 0x0000000904047211 */ /* 0x000fc800078f30ff */
[----:B------:R-:W-:Y:S02]  /*1de0*/  SHF.R.S32.HI R4, RZ, 0x6, R4 ;  /* 0x00000006ff047819 */ /* 0x000fe40000011404 */
[----:B--2---:R-:W-:-:S05]  /*1df0*/  IADD3 R3, R8, 0x40, -R3 ;  /* 0x0000004008037810 */ /* 0x004fca0007ffe803 */
[----:B------:R-:W-:-:S05]  /*1e00*/  IMAD.IADD R3, R3, 0x1, R0 ;  /* 0x0000000103037824 */ /* 0x000fca00078e0200 */
[----:B------:R-:W-:-:S04]  /*1e10*/  SHF.R.S32.HI R0, RZ, 0x1f, R3 ;  /* 0x0000001fff007819 */ /* 0x000fc80000011403 */
[----:B------:R-:W-:Y:S02]  /*1e20*/  LEA.HI R3, R0, R3, RZ, 0x6 ;  /* 0x0000000300037211 */ /* 0x000fe400078f30ff */
[C---:B------:R-:W-:Y:S02]  /*1e30*/  LOP3.LUT R0, R238.reuse, 0xff000000, RZ, 0xc0, !PT ;  /* 0xff000000ee007812 */ /* 0x040fe400078ec0ff */
[----:B------:R-:W-:Y:S02]  /*1e40*/  LOP3.LUT R238, R238, 0xff0000, RZ, 0xc0, !PT ;  /* 0x00ff0000eeee7812 */ /* 0x000fe400078ec0ff */
[----:B------:R-:W-:Y:S02]  /*1e50*/  SHF.R.U32.HI R9, RZ, 0x8, R0 ;  /* 0x00000008ff097819 */ /* 0x000fe40000011600 */
[----:B------:R-:W-:Y:S02]  /*1e60*/  SHF.R.S32.HI R3, RZ, 0x6, R3 ;  /* 0x00000006ff037819 */ /* 0x000fe40000011403 */
[----:B------:R-:W-:-:S02]  /*1e70*/  LEA.HI R0, R238, R9, RZ, 0x10 ;  /* 0x00000009ee007211 */ /* 0x000fc400078f80ff */
[----:B------:R-:W-:Y:S01]  /*1e80*/  IMNMX R3, R4, R3, PT ;  /* 0x0000000304037217 */ /* 0x000fe20003800200 */
[----:B------:R-:W-:Y:S01]  /*1e90*/  IMAD.MOV.U32 R4, RZ, RZ, RZ ;  /* 0x000000ffff047224 */ /* 0x000fe200078e00ff */
[----:B------:R-:W-:Y:S02]  /*1ea0*/  LOP3.LUT R14, R0, 0xff, RZ, 0xc0, !PT ;  /* 0x000000ff000e7812 */ /* 0x000fe400078ec0ff */
[----:B-1----:R-:W-:Y:S02]  /*1eb0*/  SHF.R.U32.HI R8, RZ, 0x10, R0 ;  /* 0x00000010ff087819 */ /* 0x002fe40000011600 */
[----:B------:R-:W-:Y:S01]  /*1ec0*/  ISETP.GE.AND P0, PT, R3, 0x1, PT ;  /* 0x000000010300780c */ /* 0x000fe20003f06270 */
[----:B------:R1:W-:Y:S04]  /*1ed0*/  STL [R1+0x54], R14 ;  /* 0x0000540e01007387 */ /* 0x0003e80000100800 */
[----:B------:R1:W-:Y:S08]  /*1ee0*/  STL [R1+0x50], R8 ;  /* 0x0000500801007387 */ /* 0x0003f00000100800 */
[----:B------:R-:W-:Y:S05]  /*1ef0*/  @!P0 BRA `(.L_x_4770) ;  /* 0x000001c000008947 */ /* 0x000fea0003800000 */
[----:B------:R-:W-:-:S04]  /*1f00*/  ISETP.NE.AND P0, PT, R8, RZ, PT ;  /* 0x000000ff0800720c */ /* 0x000fc80003f05270 */
[----:B-1----:R-:W-:-:S04]  /*1f10*/  SEL R8, R8, c[0x0][0x338], P0 ;  /* 0x0000ce0008087a07 */ /* 0x002fc80000000000 */
[-C--:B------:R-:W-:Y:S02]  /*1f20*/  IABS R9, R8.reuse ;  /* 0x0000000800097213 */ /* 0x080fe40000000000 */
[----:B------:R-:W-:Y:S02]  /*1f30*/  IADD3 R11, R8, -0x1, R3 ;  /* 0xffffffff080b7810 */ /* 0x000fe40007ffe003 */
[----:B------:R-:W1:Y:S01]  /*1f40*/  I2F.RP R10, R9 ;  /* 0x00000009000a7306 */ /* 0x000e620000209400 */
[----:B------:R-:W-:-:S05]  /*1f50*/  IABS R0, R8 ;  /* 0x0000000800007213 */ /* 0x000fca0000000000 */
[----:B------:R-:W-:Y:S02]  /*1f60*/  IMAD.MOV R0, RZ, RZ, -R0 ;  /* 0x000000ffff007224 */ /* 0x000fe400078e0a00 */
[----:B-1----:R-:W1:Y:S02]  /*1f70*/  MUFU.RCP R12, R10 ;  /* 0x0000000a000c7308 */ /* 0x002e640000001000 */
[----:B-1----:R-:W-:-:S06]  /*1f80*/  IADD3 R12, R12, 0xffffffe, RZ ;  /* 0x0ffffffe0c0c7810 */ /* 0x002fcc0007ffe0ff */
[----:B------:R-:W1:Y:S02]  /*1f90*/  F2I.FTZ.U32.TRUNC.NTZ R13, R12 ;  /* 0x0000000c000d7305 */ /* 0x000e64000021f000 */
[--C-:B-1----:R-:W-:Y:S02]  /*1fa0*/  IMAD.MOV R4, RZ, RZ, -R13.reuse ;  /* 0x000000ffff047224 */ /* 0x102fe400078e0a0d */
[----:B------:R-:W-:Y:S02]  /*1fb0*/  IMAD.MOV.U32 R12, RZ, RZ, RZ ;  /* 0x000000ffff0c7224 */ /* 0x000fe400078e00ff */
[----:B------:R-:W-:Y:S01]  /*1fc0*/  IMAD R7, R4, R9, RZ ;  /* 0x0000000904077224 */ /* 0x000fe200078e02ff */
[----:B------:R-:W-:Y:S02]  /*1fd0*/  IABS R4, R11 ;  /* 0x0000000b00047213 */ /* 0x000fe40000000000 */
[----:B------:R-:W-:Y:S01]  /*1fe0*/  LOP3.LUT R11, R11, R8, RZ, 0x3c, !PT ;  /* 0x000000080b0b7212 */ /* 0x000fe200078e3cff */
[----:B------:R-:W-:-:S03]  /*1ff0*/  IMAD.HI.U32 R7, R13, R7, R12 ;  /* 0x000000070d077227 */ /* 0x000fc600078e000c */
[----:B------:R-:W-:-:S03]  /*2000*/  ISETP.GE.AND P0, PT, R11, RZ, PT ;  /* 0x000000ff0b00720c */ /* 0x000fc60003f06270 */
        /* <DEDUP_REMOVED lines=8> */
[----:B------:R-:W-:-:S04]  /*2090*/  IMAD.MOV.U32 R4, RZ, RZ, R7 ;  /* 0x000000ffff047224 */ /* 0x000fc800078e0007 */
[----:B------:R-:W-:Y:S01]  /*20a0*/  @!P0 IMAD.MOV R4, RZ, RZ, -R4 ;  /* 0x000000ffff048224 */ /* 0x000fe200078e0a04 */
[----:B------:R-:W-:Y:S02]  /*20b0*/  @!P3 LOP3.LUT R4, RZ, R8, RZ, 0x33, !PT ;  /* 0x00000008ff04b212 */ /* 0x000fe400078e33ff */
.L_x_4770:
[----:B------:R-:W-:Y:S05]  /*20c0*/  BSYNC B0 ;  /* 0x0000000000007941 */ /* 0x000fea0003800000 */
.L_x_4769:
[----:B-1----:R-:W-:Y:S01]  /*20d0*/  IMAD R8, R14, R4, RZ ;  /* 0x000000040e087224 */ /* 0x002fe200078e02ff */
[----:B------:R-:W-:Y:S01]  /*20e0*/  PRMT R7, RZ, 0x7610, R7 ;  /* 0x00007610ff077816 */ /* 0x000fe20000000007 */
[----:B------:R-:W-:Y:S01]  /*20f0*/  CS2R R130, SRZ ;  /* 0x0000000000827805 */ /* 0x000fe2000001ff00 */
[----:B------:R-:W-:Y:S01]  /*2100*/  MOV R0, RZ ;  /* 0x000000ff00007202 */ /* 0x000fe20000000f00 */
[----:B------:R-:W-:Y:S01]  /*2110*/  IMAD.IADD R4, R8, 0x1, R4 ;  /* 0x0000000108047824 */ /* 0x000fe200078e0204 */
[----:B------:R1:W-:Y:S01]  /*2120*/  STL [R1+0x4c], R8 ;  /* 0x00004c0801007387 */ /* 0x0003e20000100800 */
[----:B------:R-:W-:Y:S01]  /*2130*/  CS2R R128, SRZ ;  /* 0x0000000000807805 */ /* 0x000fe2000001ff00 */
[----:B------:R-:W-:Y:S01]  /*2140*/  CS2R R126, SRZ ;  /* 0x00000000007e7805 */ /* 0x000fe2000001ff00 */
[----:B------:R-:W-:Y:S01]  /*2150*/  CS2R R124, SRZ ;  /* 0x00000000007c7805 */ /* 0x000fe2000001ff00 */
[----:B------:R-:W-:Y:S01]  /*2160*/  IMNMX R3, R3, R4, PT ;  /* 0x0000000403037217 */ /* 0x000fe20003800200 */
[----:B------:R-:W-:Y:S01]  /*2170*/  IMAD.MOV.U32 R4, RZ, RZ, RZ ;  /* 0x000000ffff047224 */ /* 0x000fe200078e00ff */
        /* <DEDUP_REMOVED lines=62> */
[----:B-1----:R-:W2:Y:S01]  /*2560*/  LDL R12, [R1+0x4] ;  /* 0x00000400010c7983 */ /* 0x002ea20000100800 */
[----:B------:R-:W-:-:S03]  /*2570*/  ISETP.NE.U32.AND P0, PT, RZ, c[0x0][0x340], PT ;  /* 0x0000d000ff007a0c */ /* 0x000fc60003f05070 */
[----:B------:R-:W3:Y:S01]  /*2580*/  LDL.64 R20, [R1+0x10] ;  /* 0x0000100001147983 */ /* 0x000ee20000100a00 */
[----:B------:R-:W-:-:S03]  /*2590*/  ISETP.NE.AND.EX P0, PT, RZ, c[0x0][0x344], PT, P0 ;  /* 0x0000d100ff007a0c */ /* 0x000fc60003f05300 */
[----:B------:R-:W4:Y:S10]  /*25a0*/  LDL.LU R18, [R1+0x44] ;  /* 0x0000440001127983 */ /* 0x000f340000300800 */
[----:B------:R-:W-:-:S05]  /*25b0*/  @P0 IMAD.WIDE R10, R24, R2, c[0x0][0x340] ;  /* 0x0000d000180a0625 */ /* 0x000fca00078e0202 */
[----:B------:R1:W5:Y:S01]  /*25c0*/  @P0 LDG.E R0, [R10.64] ;  /* 0x000000060a000981 */ /* 0x000362000c1e1900 */
[----:B------:R-:W-:Y:S01]  /*25d0*/  SHF.R.S32.HI R2, RZ, 0x1f, R5 ;  /* 0x0000001fff027819 */ /* 0x000fe20000011405 */
[----:B------:R-:W-:-:S04]  /*25e0*/  IMAD.WIDE.U32 R8, R5, c[0x0][0x178], RZ ;  /* 0x00005e0005087a25 */ /* 0x000fc800078e00ff */
[----:B------:R-:W-:-:S04]  /*25f0*/  IMAD R2, R2, c[0x0][0x178], RZ ;  /* 0x00005e0002027a24 */ /* 0x000fc800078e02ff */
[----:B------:R-:W-:Y:S01]  /*2600*/  IMAD R5, R5, c[0x0][0x17c], R2 ;  /* 0x00005f0005057a24 */ /* 0x000fe200078e0202 */
[----:B------:R-:W-:-:S03]  /*2610*/  SHF.R.S32.HI R19, RZ, 0x1f, R246 ;  /* 0x0000001fff137819 */ /* 0x000fc600000114f6 */
[----:B------:R-:W-:Y:S01]  /*2620*/  IMAD.IADD R9, R9, 0x1, R5 ;  /* 0x0000000109097824 */ /* 0x000fe200078e0205 */
[----:B------:R-:W-:Y:S02]  /*2630*/  SEL R4, R23, RZ, !P2 ;  /* 0x000000ff17047207 */ /* 0x000fe40005000000 */
[----:B------:R-:W-:Y:S01]  /*2640*/  LEA.HI R19, R19, R246, RZ, 0x3 ;  /* 0x000000f613137211 */ /* 0x000fe200078f18ff */
[----:B------:R-:W-:-:S03]  /*2650*/  IMAD.WIDE.U32 R8, R22, c[0x0][0x1b8], R8 ;  /* 0x00006e0016087a25 */ /* 0x000fc600078e0008 */
[----:B------:R-:W-:Y:S01]  /*2660*/  SHF.R.S32.HI R19, RZ, 0x3, R19 ;  /* 0x00000003ff137819 */ /* 0x000fe20000011413 */
[----:B------:R-:W-:Y:S02]  /*2670*/  IMAD R9, R22, c[0x0][0x1bc], R9 ;  /* 0x00006f0016097a24 */ /* 0x000fe400078e0209 */
[----:B-1----:R-:W-:Y:S01]  /*2680*/  IMAD R11, R4, c[0x0][0x1c0], RZ ;  /* 0x00007000040b7a24 */ /* 0x002fe200078e02ff */
[----:B------:R-:W-:Y:S02]  /*2690*/  ISETP.GE.AND P4, PT, R250, c[0x0][0x1d4], PT ;  /* 0x00007500fa007a0c */ /* 0x000fe40003f86270 */
[----:B------:R-:W-:Y:S01]  /*26a0*/  ISETP.GE.AND P3, PT, R247, c[0x0][0x1d4], PT ;  /* 0x00007500f7007a0c */ /* 0x000fe20003f66270 */
[----:B--2---:R-:W-:Y:S01]  /*26b0*/  IMAD.IADD R2, R12, 0x1, R237 ;  /* 0x000000010c027824 */ /* 0x004fe200078e02ed */
[----:B------:R-:W-:-:S03]  /*26c0*/  SEL R12, R24, RZ, !P2 ;  /* 0x000000ff180c7207 */ /* 0x000fc60005000000 */
[----:B------:R-:W-:-:S04]  /*26d0*/  @P1 IMAD.HI.U32 R7, R2, c[0x0][0x2c8], RZ ;  /* 0x0000b20002071a27 */ /* 0x000fc800078e00ff */
[----:B------:R-:W-:Y:S01]  /*26e0*/  IMAD.MOV.U32 R5, RZ, RZ, R2 ;  /* 0x000000ffff057224 */ /* 0x000fe200078e0002 */
[----:B------:R-:W-:Y:S01]  /*26f0*/  @P1 SHF.R.U32.HI R5, RZ, c[0x0][0x2cc], R7 ;  /* 0x0000b300ff051a19 */ /* 0x000fe20000011607 */
[C---:B------:R-:W-:Y:S01]  /*2700*/  IMAD R4, R12.reuse, c[0x0][0x1c4], R11 ;  /* 0x000071000c047a24 */ /* 0x040fe200078e020b */
[----:B------:R-:W-:Y:S01]  /*2710*/  SHF.R.S32.HI R7, RZ, 0x1f, R6 ;  /* 0x0000001fff077819 */ /* 0x000fe20000011406 */
[----:B------:R-:W-:Y:S01]  /*2720*/  IMAD.WIDE.U32 R12, R12, c[0x0][0x1c0], R8 ;  /* 0x000070000c0c7a25 */ /* 0x000fe200078e0008 */
[----:B------:R-:W-:-:S04]  /*2730*/  IADD3 R9, P2, R19, R6, RZ ;  /* 0x0000000613097210 */ /* 0x000fc80007f5e0ff */
[----:B------:R-:W-:-:S05]  /*2740*/  LEA.HI.X.SX32 R7, R19, R7, 0x1, P2 ;  /* 0x0000000713077211 */ /* 0x000fca00010f0eff */
[C---:B------:R-:W-:Y:S02]  /*2750*/  IMAD R8, R7.reuse, c[0x0][0x1e0], RZ ;  /* 0x0000780007087a24 */ /* 0x040fe400078e02ff */
[----:B------:R-:W-:Y:S02]  /*2760*/  IMAD R7, R7, c[0x0][0x208], RZ ;  /* 0x0000820007077a24 */ /* 0x000fe400078e02ff */
[----:B---3--:R-:W-:-:S04]  /*2770*/  IMAD.WIDE.U32 R16, R9, c[0x0][0x1e0], R20 ;  /* 0x0000780009107a25 */ /* 0x008fc800078e0014 */
[----:B------:R-:W-:-:S04]  /*2780*/  IMAD.WIDE.U32 R14, R9, c[0x0][0x208], R20 ;  /* 0x00008200090e7a25 */ /* 0x000fc800078e0014 */
[C---:B------:R-:W-:Y:S02]  /*2790*/  IMAD R8, R9.reuse, c[0x0][0x1e4], R8 ;  /* 0x0000790009087a24 */ /* 0x040fe400078e0208 */
[----:B------:R-:W-:Y:S02]  /*27a0*/  IMAD R7, R9, c[0x0][0x20c], R7 ;  /* 0x0000830009077a24 */ /* 0x000fe400078e0207 */
[----:B------:R-:W-:Y:S01]  /*27b0*/  IMAD.IADD R13, R13, 0x1, R4 ;  /* 0x000000010d0d7824 */ /* 0x000fe200078e0204 */
[--C-:B------:R-:W-:Y:S01]  /*27c0*/  SHF.R.S32.HI R4, RZ, 0x1f, R5.reuse ;  /* 0x0000001fff047819 */ /* 0x100fe20000011405 */
[----:B------:R-:W-:Y:S01]  /*27d0*/  IMAD.MOV R9, RZ, RZ, -R5 ;  /* 0x000000ffff097224 */ /* 0x000fe200078e0a05 */
[----:B------:R-:W-:Y:S02]  /*27e0*/  ISETP.GE.AND P5, PT, R20, c[0x0][0x1d4], PT ;  /* 0x0000750014007a0c */ /* 0x000fe40003fa6270 */
[----:B------:R-:W-:Y:S01]  /*27f0*/  SEL R6, RZ, 0xffffffff, P4 ;  /* 0xffffffffff067807 */ /* 0x000fe20002000000 */
[----:B------:R-:W-:-:S02]  /*2800*/  IMAD R9, R9, c[0x0][0x2c4], R2 ;  /* 0x0000b10009097a24 */ /* 0x000fc400078e0202 */
[----:B------:R-:W-:Y:S01]  /*2810*/  IMAD R4, R4, c[0x0][0x1b0], RZ ;  /* 0x00006c0004047a24 */ /* 0x000fe200078e02ff */
[----:B------:R-:W-:Y:S01]  /*2820*/  SEL R11, RZ, 0x1, P5 ;  /* 0x00000001ff0b7807 */ /* 0x000fe20002800000 */
[C---:B------:R-:W-:Y:S01]  /*2830*/  IMAD.WIDE.U32 R12, R5.reuse, c[0x0][0x1b0], R12 ;  /* 0x00006c00050c7a25 */ /* 0x040fe200078e000c */
[----:B------:R-:W-:Y:S02]  /*2840*/  SHF.L.U32 R6, R6, 0x1, RZ ;  /* 0x0000000106067819 */ /* 0x000fe400000006ff */
[----:B------:R-:W-:Y:S01]  /*2850*/  SHF.R.S32.HI R2, RZ, 0x1f, R9 ;  /* 0x0000001fff027819 */ /* 0x000fe20000011409 */
[----:B------:R-:W-:Y:S01]  /*2860*/  IMAD R4, R5, c[0x0][0x1b4], R4 ;  /* 0x00006d0005047a24 */ /* 0x000fe200078e0204 */
[----:B------:R-:W-:Y:S01]  /*2870*/  LOP3.LUT R6, R6, 0x2, R11, 0xe2, !PT ;  /* 0x0000000206067812 */ /* 0x000fe200078ee20b */
[----:B------:R-:W-:Y:S01]  /*2880*/  IMAD.IADD R15, R15, 0x1, R7 ;  /* 0x000000010f0f7824 */ /* 0x000fe200078e0207 */
[----:B------:R-:W-:Y:S01]  /*2890*/  MOV R10, R12 ;  /* 0x0000000c000a7202 */ /* 0x000fe20000000f00 */
[----:B------:R-:W-:Y:S01]  /*28a0*/  IMAD.IADD R11, R13, 0x1, R4 ;  /* 0x000000010d0b7824 */ /* 0x000fe200078e0204 */
[----:B-----5:R-:W-:Y:S01]  /*28b0*/  @P0 SHF.R.S32.HI R7, RZ, 0x1f, R0 ;  /* 0x0000001fff070819 */ /* 0x020fe20000011400 */
[----:B------:R-:W-:-:S02]  /*28c0*/  IMAD R2, R2, c[0x0][0x1a8], RZ ;  /* 0x00006a0002027a24 */ /* 0x000fc400078e02ff */
[----:B------:R-:W-:Y:S02]  /*28d0*/  @!P0 IMAD.MOV.U32 R0, RZ, RZ, R24 ;  /* 0x000000ffff008224 */ /* 0x000fe400078e0018 */
[----:B------:R-:W-:Y:S02]  /*28e0*/  @!P0 IMAD.MOV.U32 R7, RZ, RZ, R23 ;  /* 0x000000ffff078224 */ /* 0x000fe400078e0017 */
[C---:B------:R-:W-:Y:S01]  /*28f0*/  IMAD R12, R9.reuse, c[0x0][0x1ac], R2 ;  /* 0x00006b00090c7a24 */ /* 0x040fe200078e0202 */
[----:B------:R-:W-:Y:S01]  /*2900*/  SEL R2, R0, RZ, !P6 ;  /* 0x000000ff00027207 */ /* 0x000fe20007000000 */
[----:B------:R-:W-:Y:S01]  /*2910*/  IMAD.WIDE.U32 R10, R9, c[0x0][0x1a8], R10 ;  /* 0x00006a00090a7a25 */ /* 0x000fe200078e000a */
[----:B------:R-:W-:Y:S02]  /*2920*/  SEL R7, R7, RZ, !P6 ;  /* 0x000000ff07077207 */ /* 0x000fe40007000000 */
[----:B------:R-:W-:Y:S02]  /*2930*/  ISETP.GE.AND P6, PT, R20, c[0x0][0x198], PT ;  /* 0x0000660014007a0c */ /* 0x000fe40003fc6270 */
[----:B------:R-:W-:-:S02]  /*2940*/  IADD3 R12, R11, R12, RZ ;  /* 0x0000000c0b0c7210 */ /* 0x000fc40007ffe0ff */
[----:B------:R-:W-:Y:S02]  /*2950*/  LEA R13, P0, R10, c[0x0][0x160], 0x1 ;  /* 0x000058000a0d7a11 */ /* 0x000fe400078008ff */
[----:B----4-:R-:W-:Y:S02]  /*2960*/  LOP3.LUT R18, R18, 0xfffffff7, RZ, 0xc0, !PT ;  /* 0xfffffff712127812 */ /* 0x010fe400078ec0ff */
[----:B------:R-:W-:Y:S02]  /*2970*/  LEA.HI.X R12, R10, c[0x0][0x164], R12, 0x1, P0 ;  /* 0x000059000a0c7a11 */ /* 0x000fe400000f0c0c */
[----:B------:R-:W-:-:S03]  /*2980*/  ISETP.GE.AND P0, PT, R250, c[0x0][0x198], PT ;  /* 0x00006600fa007a0c */ /* 0x000fc60003f06270 */
[----:B------:R-:W-:Y:S02]  /*2990*/  @P6 LOP3.LUT R18, R18, 0x8, RZ, 0xfc, !PT ;  /* 0x0000000812126812 */ /* 0x000fe400078efcff */
[----:B------:R-:W-:Y:S02]  /*29a0*/  ISETP.GE.AND P2, PT, R248, c[0x0][0x1d4], PT ;  /* 0x00007500f8007a0c */ /* 0x000fe40003f46270 */
[----:B------:R-:W-:Y:S02]  /*29b0*/  LOP3.LUT R18, R18, 0xfffffffb, RZ, 0xc0, !PT ;  /* 0xfffffffb12127812 */ /* 0x000fe400078ec0ff */
[----:B------:R-:W-:Y:S02]  /*29c0*/  SEL R5, RZ, 0x4, P3 ;  /* 0x00000004ff057807 */ /* 0x000fe40001800000 */
[----:B------:R-:W-:Y:S02]  /*29d0*/  SEL R29, RZ, 0x8, P2 ;  /* 0x00000008ff1d7807 */ /* 0x000fe40001000000 */
[----:B------:R-:W-:-:S02]  /*29e0*/  IADD3 R17, R17, R8, RZ ;  /* 0x0000000811117210 */ /* 0x000fc40007ffe0ff */
[----:B------:R-:W-:Y:S02]  /*29f0*/  ISETP.GE.AND P6, PT, R247, c[0x0][0x198], PT ;  /* 0x00006600f7007a0c */ /* 0x000fe40003fc6270 */
[----:B------:R-:W-:Y:S02]  /*2a00*/  @P0 LOP3.LUT R18, R18, 0x4, RZ, 0xfc, !PT ;  /* 0x0000000412120812 */ /* 0x000fe400078efcff */
[----:B------:R-:W-:Y:S01]  /*2a10*/  LOP3.LUT R29, R29, R6, R5, 0xfe, !PT ;  /* 0x000000061d1d7212 */ /* 0x000fe200078efe05 */
[----:B------:R-:W-:Y:S01]  /*2a20*/  IMAD.WIDE.U32 R4, R22, c[0x0][0x1e8], R16 ;  /* 0x00007a0016047a25 */ /* 0x000fe200078e0010 */
[----:B------:R-:W-:Y:S02]  /*2a30*/  ISETP.GE.AND P0, PT, R248, c[0x0][0x198], PT ;  /* 0x00006600f8007a0c */ /* 0x000fe40003f06270 */
[----:B------:R-:W-:Y:S01]  /*2a40*/  LOP3.LUT R18, R18, 0xfffffffe, RZ, 0xc0, !PT ;  /* 0xfffffffe12127812 */ /* 0x000fe200078ec0ff */
[----:B------:R-:W-:-:S03]  /*2a50*/  IMAD.WIDE.U32 R8, R22, c[0x0][0x210], R14 ;  /* 0x0000840016087a25 */ /* 0x000fc600078e000e */
[----:B------:R-:W-:Y:S01]  /*2a60*/  LOP3.LUT R18, R18, 0xfffffffd, RZ, 0xc0, !PT ;  /* 0xfffffffd12127812 */ /* 0x000fe200078ec0ff */
[C---:B------:R-:W-:Y:S02]  /*2a70*/  IMAD R5, R22.reuse, c[0x0][0x1ec], R5 ;  /* 0x00007b0016057a24 */ /* 0x040fe400078e0205 */
[----:B------:R-:W-:Y:S02]  /*2a80*/  IMAD R11, R7, c[0x0][0x1f0], RZ ;  /* 0x00007c00070b7a24 */ /* 0x000fe400078e02ff */
[----:B------:R-:W-:Y:S01]  /*2a90*/  IMAD R9, R22, c[0x0][0x214], R9 ;  /* 0x0000850016097a24 */ /* 0x000fe200078e0209 */
[----:B------:R-:W-:Y:S01]  /*2aa0*/  @P6 LOP3.LUT R18, R18, 0x2, RZ, 0xfc, !PT ;  /* 0x0000000212126812 */ /* 0x000fe200078efcff */
[C---:B------:R-:W-:Y:S02]  /*2ab0*/  IMAD R0, R2.reuse, c[0x0][0x1f4], R11 ;  /* 0x00007d0002007a24 */ /* 0x040fe400078e020b */
[----:B------:R-:W-:Y:S01]  /*2ac0*/  IMAD.WIDE.U32 R4, R2, c[0x0][0x1f0], R4 ;  /* 0x00007c0002047a25 */ /* 0x000fe200078e0004 */
[----:B------:R-:W-:-:S03]  /*2ad0*/  @P0 LOP3.LUT R18, R18, 0x1, RZ, 0xfc, !PT ;  /* 0x0000000112120812 */ /* 0x000fc600078efcff */
[----:B------:R-:W-:Y:S01]  /*2ae0*/  IMAD.WIDE.U32 R14, R2, c[0x0][0x218], R8 ;  /* 0x00008600020e7a25 */ /* 0x000fe200078e0008 */
[----:B------:R1:W-:Y:S03]  /*2af0*/  STL.64 [R1+0x68], R4 ;  /* 0x0000680401007387 */ /* 0x0003e60000100a00 */
[----:B------:R-:W-:Y:S01]  /*2b00*/  IMAD.IADD R0, R5, 0x1, R0 ;  /* 0x0000000105007824 */ /* 0x000fe200078e0200 */
[----:B------:R1:W-:Y:S04]  /*2b10*/  STL.64 [R1+0x60], R14 ;  /* 0x0000600e01007387 */ /* 0x0003e80000100a00 */
[----:B------:R1:W-:Y:S04]  /*2b20*/  STL [R1+0x48], R0 ;  /* 0x0000480001007387 */ /* 0x0003e80000100800 */
[----:B------:R1:W-:Y:S01]  /*2b30*/  STL [R1+0x44], R18 ;  /* 0x0000441201007387 */ /* 0x0003e20000100800 */
[----:B------:R-:W-:-:S04]  /*2b40*/  IMAD R7, R7, c[0x0][0x218], RZ ;  /* 0x0000860007077a24 */ /* 0x000fc800078e02ff */
[----:B------:R-:W-:Y:S01]  /*2b50*/  IMAD R238, R2, c[0x0][0x21c], R7 ;  /* 0x0000870002ee7a24 */ /* 0x000fe200078e0207 */
[----:B------:R-:W-:Y:S01]  /*2b60*/  IADD3 R2, R3, -0x1, RZ ;  /* 0xffffffff03027810 */ /* 0x000fe20007ffe0ff */
[----:B------:R-:W-:-:S03]  /*2b70*/  IMAD.IADD R11, R19, 0x1, R237 ;  /* 0x00000001130b7824 */ /* 0x000fc600078e02ed */
[----:B------:R-:W-:Y:S01]  /*2b80*/  IADD3 R238, R15, R238, RZ ;  /* 0x000000ee0fee7210 */ /* 0x000fe20007ffe0ff */
[----:B------:R-:W-:Y:S05]  /*2b90*/  BRA.DIV ~URZ, `(.L_x_4772) ;  /* 0x000105927f007947 */ /* 0x000fea000b800000 */
[----:B-1----:R1:W2:Y:S02]  /*2ba0*/  SHFL.IDX PT, R14, R12, RZ, 0x181f ;  /* 0x00181fff0c0e7589 */ /* 0x0022a400000e0000 */
.L_x_4857:
[----:B------:R-:W-:Y:S05]  /*2bb0*/  BRA.DIV ~URZ, `(.L_x_4773) ;  /* 0x000105e27f007947 */ /* 0x000fea000b800000 */
[----:B------:R3:W4:Y:S02]  /*2bc0*/  SHFL.IDX PT, R5, R13, RZ, 0x181f ;  /* 0x00181fff0d057589 */ /* 0x00072400000e0000 */
.L_x_4858:
[----:B------:R-:W5:Y:S01]  /*2bd0*/  LDL R0, [R1+0x74] ;  /* 0x0000740001007983 */ /* 0x000f620000100800 */
[----:B------:R-:W-:Y:S01]  /*2be0*/  BSSY B0, `(.L_x_4774) ;  /* 0x000001d000007945 */ /* 0x000fe20003800000 */
[----:B-----5:R-:W-:-:S05]  /*2bf0*/  IMAD R10, R0, c[0x0][0x2c4], RZ ;  /* 0x0000b100000a7a24 */ /* 0x020fca00078e02ff */
[----:B------:R-:W-:-:S13]  /*2c00*/  ISETP.GE.AND P0, PT, R11, R10, PT ;  /* 0x0000000a0b00720c */ /* 0x000fda0003f06270 */
[----:B------:R-:W-:Y:S05]  /*2c10*/  @P0 BRA `(.L_x_4775) ;  /* 0x0000019000000947 */ /* 0x000fea0003800000 */
[----:B------:R-:W5:Y:S04]  /*2c20*/  LDL.64 R6, [R1+0x10] ;  /* 0x0000100001067983 */ /* 0x000f680000100a00 */
[----:B---3--:R-:W3:Y:S01]  /*2c30*/  LDL R15, [R1+0x44] ;  /* 0x00004400010f7983 */ /* 0x008ee20000100800 */
[----:B------:R-:W-:Y:S02]  /*2c40*/  P2R R4, PR, RZ, 0x4 ;  /* 0x00000004ff047803 */ /* 0x000fe40000000000 */
[----:B------:R-:W-:Y:S02]  /*2c50*/  P2R R0, PR, RZ, 0x2 ;  /* 0x00000002ff007803 */ /* 0x000fe40000000000 */
[----:B----45:R-:W-:-:S04]  /*2c60*/  LEA R16, P0, R6, R5, 0x1 ;  /* 0x0000000506107211 */ /* 0x030fc800078008ff */
[-C--:B--2---:R-:W-:Y:S02]  /*2c70*/  LEA.HI.X R17, R6, R14.reuse, R7, 0x1, P0 ;  /* 0x0000000e06117211 */ /* 0x084fe400000f0c07 */
[CC--:B------:R-:W-:Y:S02]  /*2c80*/  LEA R8, P0, R250.reuse, R5.reuse, 0x1 ;  /* 0x00000005fa087211 */ /* 0x0c0fe400078008ff */
[----:B---3--:R-:W-:Y:S02]  /*2c90*/  LOP3.LUT P2, RZ, R15, 0x8, RZ, 0xc0, !PT ;  /* 0x000000080fff7812 */ /* 0x008fe4000784c0ff */
[----:B------:R-:W-:Y:S02]  /*2ca0*/  LEA.HI.X R9, R250, R14, R243, 0x1, P0 ;  /* 0x0000000efa097211 */ /* 0x000fe400000f0cf3 */
[----:B------:R-:W-:Y:S02]  /*2cb0*/  LEA R6, P0, R247, R5, 0x1 ;  /* 0x00000005f7067211 */ /* 0x000fe400078008ff */
[----:B------:R-:W-:-:S02]  /*2cc0*/  LOP3.LUT P1, RZ, R15, 0x4, RZ, 0xc0, !PT ;  /* 0x000000040fff7812 */ /* 0x000fc4000782c0ff */
[-C--:B------:R-:W-:Y:S02]  /*2cd0*/  LEA.HI.X R7, R247, R14.reuse, R242, 0x1, P0 ;  /* 0x0000000ef7077211 */ /* 0x080fe400000f0cf2 */
[C---:B------:R-:W-:Y:S02]  /*2ce0*/  LEA R18, P0, R248.reuse, R5, 0x1 ;  /* 0x00000005f8127211 */ /* 0x040fe400078008ff */
[C---:B------:R-:W-:Y:S01]  /*2cf0*/  LOP3.LUT P6, RZ, R15.reuse, 0x1, RZ, 0xc0, !PT ;  /* 0x000000010fff7812 */ /* 0x040fe200078cc0ff */
[----:B------:R-:W-:Y:S01]  /*2d00*/  @!PT LDS RZ, [RZ] ;  /* 0x00000000fffff984 */ /* 0x000fe20000000800 */
[----:B------:R-:W-:Y:S01]  /*2d10*/  @!PT LDS RZ, [RZ] ;  /* 0x00000000fffff984 */ /* 0x000fe20000000800 */
[----:B------:R-:W-:Y:S01]  /*2d20*/  @!PT LDS RZ, [RZ] ;  /* 0x00000000fffff984 */ /* 0x000fe20000000800 */
[----:B------:R2:W-:Y:S01]  /*2d30*/  LDGSTS.E.BYPASS.LTC128B.128 [R249+0x10100], [R16.64], !P2 ;  /* 0x1010000010f97fae */ /* 0x0005e2000d101d46 */
[----:B------:R-:W-:Y:S02]  /*2d40*/  LEA.HI.X R19, R248, R14, R241, 0x1, P0 ;  /* 0x0000000ef8137211 */ /* 0x000fe400000f0cf1 */
[----:B------:R-:W-:Y:S02]  /*2d50*/  LOP3.LUT P0, RZ, R15, 0x2, RZ, 0xc0, !PT ;  /* 0x000000020fff7812 */ /* 0x000fe4000780c0ff */
[----:B------:R-:W-:Y:S01]  /*2d60*/  ISETP.NE.AND P2, PT, R4, RZ, PT ;  /* 0x000000ff0400720c */ /* 0x000fe20003f45270 */
[----:B------:R2:W-:Y:S01]  /*2d70*/  LDGSTS.E.BYPASS.LTC128B.128 [R249+0x14100], [R8.64], !P1 ;  /* 0x1410000008f97fae */ /* 0x0005e2000c901d46 */
[----:B------:R-:W-:-:S09]  /*2d80*/  ISETP.NE.AND P1, PT, R0, RZ, PT ;  /* 0x000000ff0000720c */ /* 0x000fd20003f25270 */
[----:B------:R2:W-:Y:S04]  /*2d90*/  LDGSTS.E.BYPASS.LTC128B.128 [R249+0x18100], [R6.64], !P0 ;  /* 0x1810000006f97fae */ /* 0x0005e8000c101d46 */
[----:B------:R2:W-:Y:S02]  /*2da0*/  LDGSTS.E.BYPASS.LTC128B.128 [R249+0x1c100], [R18.64], !P6 ;  /* 0x1c10000012f97fae */ /* 0x0005e4000f101d46 */
.L_x_4775:
[----:B------:R-:W-:Y:S05]  /*2db0*/  BSYNC B0 ;  /* 0x0000000000007941 */ /* 0x000fea0003800000 */
.L_x_4774:
[----:B------:R-:W-:Y:S05]  /*2dc0*/  BRA.DIV ~URZ, `(.L_x_4776) ;  /* 0x000104327f007947 */ /* 0x000fea000b800000 */
[----:B--2---:R2:W1:Y:S04]  /*2dd0*/  SHFL.IDX PT, R14, R12, 0x1, 0x181f ;  /* 0x00381f000c0e7f89 */ /* 0x00446800000e0000 */
[----:B----4-:R2:W4:Y:S02]  /*2de0*/  SHFL.IDX PT, R5, R13, 0x1, 0x181f ;  /* 0x00381f000d057f89 */ /* 0x01052400000e0000 */
.L_x_4859:
[----:B------:R-:W-:Y:S01]  /*2df0*/  IADD3 R7, R11, 0x20, RZ ;  /* 0x000000200b077810 */ /* 0x000fe20007ffe0ff */
[----:B------:R-:W-:Y:S03]  /*2e00*/  BSSY B0, `(.L_x_4777) ;  /* 0x000001c000007945 */ /* 0x000fe60003800000 */
[----:B------:R-:W-:-:S13]  /*2e10*/  ISETP.GE.AND P0, PT, R7, R10, PT ;  /* 0x0000000a0700720c */ /* 0x000fda0003f06270 */
[----:B------:R-:W-:Y:S05]  /*2e20*/  @P0 BRA `(.L_x_4778) ;  /* 0x0000019000000947 */ /* 0x000fea0003800000 */
[----:B------:R-:W5:Y:S04]  /*2e30*/  LDL.64 R8, [R1+0x10] ;  /* 0x0000100001087983 */ /* 0x000f680000100a00 */
[----:B--2---:R-:W2:Y:S01]  /*2e40*/  LDL R15, [R1+0x44] ;  /* 0x00004400010f7983 */ /* 0x004ea20000100800 */
[----:B------:R-:W-:Y:S02]  /*2e50*/  P2R R4, PR, RZ, 0x4 ;  /* 0x00000004ff047803 */ /* 0x000fe40000000000 */
[----:B------:R-:W-:Y:S02]  /*2e60*/  P2R R0, PR, RZ, 0x2 ;  /* 0x00000002ff007803 */ /* 0x000fe40000000000 */
[----:B----45:R-:W-:-:S04]  /*2e70*/  LEA R16, P0, R8, R5, 0x1 ;  /* 0x0000000508107211 */ /* 0x030fc800078008ff */
[-C--:B-1----:R-:W-:Y:S02]  /*2e80*/  LEA.HI.X R17, R8, R14.reuse, R9, 0x1, P0 ;  /* 0x0000000e08117211 */ /* 0x082fe400000f0c09 */
[CC--:B------:R-:W-:Y:S02]  /*2e90*/  LEA R8, P0, R250.reuse, R5.reuse, 0x1 ;  /* 0x00000005fa087211 */ /* 0x0c0fe400078008ff */
[----:B--2---:R-:W-:Y:S02]  /*2ea0*/  LOP3.LUT P2, RZ, R15, 0x8, RZ, 0xc0, !PT ;  /* 0x000000080fff7812 */ /* 0x004fe4000784c0ff */
        /* <DEDUP_REMOVED lines=17> */
.L_x_4778:
[----:B------:R-:W-:Y:S05]  /*2fc0*/  BSYNC B0 ;  /* 0x0000000000007941 */ /* 0x000fea0003800000 */
.L_x_4777:
[----:B------:R-:W-:Y:S05]  /*2fd0*/  BRA.DIV ~URZ, `(.L_x_4779) ;  /* 0x000102e27f007947 */ /* 0x000fea000b800000 */
[----:B-1----:R1:W2:Y:S02]  /*2fe0*/  SHFL.IDX PT, R14, R12, 0x2, 0x181f ;  /* 0x00581f000c0e7f89 */ /* 0x0022a400000e0000 */
.L_x_4860:
[----:B------:R-:W-:Y:S05]  /*2ff0*/  BRA.DIV ~URZ, `(.L_x_4780) ;  /* 0x000103327f007947 */ /* 0x000fea000b800000 */
[----:B----4-:R4:W1:Y:S02]  /*3000*/  SHFL.IDX PT, R5, R13, 0x2, 0x181f ;  /* 0x00581f000d057f89 */ /* 0x01086400000e0000 */
.L_x_4861:
[----:B------:R-:W-:Y:S01]  /*3010*/  IADD3 R7, R11, 0x40, RZ ;  /* 0x000000400b077810 */ /* 0x000fe20007ffe0ff */
[----:B------:R-:W-:Y:S03]  /*3020*/  BSSY B0, `(.L_x_4781) ;  /* 0x000001c000007945 */ /* 0x000fe60003800000 */
[----:B------:R-:W-:-:S13]  /*3030*/  ISETP.GE.AND P0, PT, R7, R10, PT ;  /* 0x0000000a0700720c */ /* 0x000fda0003f06270 */
[----:B------:R-:W-:Y:S05]  /*3040*/  @P0 BRA `(.L_x_4782) ;  /* 0x0000019000000947 */ /* 0x000fea0003800000 */
[----:B------:R-:W5:Y:S04]  /*3050*/  LDL.64 R8, [R1+0x10] ;  /* 0x0000100001087983 */ /* 0x000f680000100a00 */
[----:B---3--:R-:W3:Y:S01]  /*3060*/  LDL R15, [R1+0x44] ;  /* 0x00004400010f7983 */ /* 0x008ee20000100800 */
[----:B------:R-:W-:Y:S02]  /*3070*/  P2R R4, PR, RZ, 0x4 ;  /* 0x00000004ff047803 */ /* 0x000fe40000000000 */
[----:B------:R-:W-:Y:S02]  /*3080*/  P2R R0, PR, RZ, 0x2 ;  /* 0x00000002ff007803 */ /* 0x000fe40000000000 */
[----:B-1---5:R-:W-:-:S04]  /*3090*/  LEA R16, P0, R8, R5, 0x1 ;  /* 0x0000000508107211 */ /* 0x022fc800078008ff */
        /* <DEDUP_REMOVED lines=20> */
.L_x_4782:
[----:B------:R-:W-:Y:S05]  /*31e0*/  BSYNC B0 ;  /* 0x0000000000007941 */ /* 0x000fea0003800000 */
.L_x_4781:
[----:B------:R-:W-:Y:S05]  /*31f0*/  BRA.DIV ~URZ, `(.L_x_4783) ;  /* 0x000101927f007947 */ /* 0x000fea000b800000 */
[----:B-12---:R-:W1:Y:S04]  /*3200*/  SHFL.IDX PT, R12, R12, 0x3, 0x181f ;  /* 0x00781f000c0c7f89 */ /* 0x006e6800000e0000 */
[----:B------:R2:W3:Y:S02]  /*3210*/  SHFL.IDX PT, R5, R13, 0x3, 0x181f ;  /* 0x00781f000d057f89 */ /* 0x0004e400000e0000 */
.L_x_4862:
[----:B------:R-:W5:Y:S04]  /*3220*/  LDL.64 R6, [R1+0x10] ;  /* 0x0000100001067983 */ /* 0x000f680000100a00 */
[----:B--2---:R-:W2:Y:S04]  /*3230*/  LDL R4, [R1+0x44] ;  /* 0x0000440001047983 */ /* 0x004ea80000100800 */
[----:B----4-:R-:W4:Y:S04]  /*3240*/  LDL R170, [R1+0x78] ;  /* 0x0000780001aa7983 */ /* 0x010f280000100800 */
[----:B---3--:R-:W3:Y:S04]  /*3250*/  LDL.64 R80, [R1+0x68] ;  /* 0x0000680001507983 */ /* 0x008ee80000100a00 */
[----:B------:R-:W2:Y:S04]  /*3260*/  LDL R78, [R1+0x48] ;  /* 0x00004800014e7983 */ /* 0x000ea80000100800 */
[----:B------:R-:W3:Y:S01]  /*3270*/  LDL.64 R20, [R1+0x60] ;  /* 0x0000600001147983 */ /* 0x000ee20000100a00 */
[----:B------:R-:W-:-:S02]  /*3280*/  IADD3 R11, R11, 0x60, RZ ;  /* 0x000000600b0b7810 */ /* 0x000fc40007ffe0ff */
[----:B------:R-:W-:Y:S01]  /*3290*/  SHF.R.S32.HI R18, RZ, 0x1f, R246 ;  /* 0x0000001fff127819 */ /* 0x000fe200000114f6 */
[----:B------:R-:W3:Y:S01]  /*32a0*/  LDL R168, [R1+0x4c] ;  /* 0x00004c0001a87983 */ /* 0x000ee20000100800 */
[----:B------:R-:W-:Y:S02]  /*32b0*/  ISETP.GE.AND P6, PT, R11, R10, PT ;  /* 0x0000000a0b00720c */ /* 0x000fe40003fc6270 */
[----:B------:R-:W-:Y:S02]  /*32c0*/  LEA.HI R18, R18, R246, RZ, 0x3 ;  /* 0x000000f612127211 */ /* 0x000fe400078f18ff */
[----:B------:R-:W-:Y:S02]  /*32d0*/  P2R R0, PR, RZ, 0x4 ;  /* 0x00000004ff007803 */ /* 0x000fe40000000000 */
[----:B------:R-:W-:Y:S02]  /*32e0*/  P2R R30, PR, RZ, 0x2 ;  /* 0x00000002ff1e7803 */ /* 0x000fe40000000000 */
[----:B------:R-:W-:-:S02]  /*32f0*/  SHF.R.S32.HI R18, RZ, 0x3, R18 ;  /* 0x00000003ff127819 */ /* 0x000fc40000011412 */
[----:B------:R-:W-:Y:S02]  /*3300*/  P2R R31, PR, RZ, 0x20 ;  /* 0x00000020ff1f7803 */ /* 0x000fe40000000000 */
[----:B------:R-:W-:Y:S02]  /*3310*/  P2R R36, PR, RZ, 0x10 ;  /* 0x00000010ff247803 */ /* 0x000fe40000000000 */
[----:B-----5:R-:W-:-:S04]  /*3320*/  @!P6 LEA R8, P0, R6, R5, 0x1 ;  /* 0x000000050608e211 */ /* 0x020fc800078008ff */
[----:B-1----:R-:W-:Y:S02]  /*3330*/  @!P6 LEA.HI.X R9, R6, R12, R7, 0x1, P0 ;  /* 0x0000000c0609e211 */ /* 0x002fe400000f0c07 */
[----:B------:R-:W-:-:S04]  /*3340*/  @!P6 LEA R16, P0, R250, R5, 0x1 ;  /* 0x00000005fa10e211 */ /* 0x000fc800078008ff */
[----:B------:R-:W-:Y:S02]  /*3350*/  @!P6 LEA.HI.X R17, R250, R12, R243, 0x1, P0 ;  /* 0x0000000cfa11e211 */ /* 0x000fe400000f0cf3 */
[----:B------:R-:W-:-:S04]  /*3360*/  @!P6 LEA R14, P0, R247, R5, 0x1 ;  /* 0x00000005f70ee211 */ /* 0x000fc800078008ff */
[----:B------:R-:W-:Y:S02]  /*3370*/  @!P6 LEA.HI.X R15, R247, R12, R242, 0x1, P0 ;  /* 0x0000000cf70fe211 */ /* 0x000fe400000f0cf2 */
[C---:B--2---:R-:W-:Y:S02]  /*3380*/  LOP3.LUT P0, RZ, R4.reuse, 0x8, RZ, 0xc0, !PT ;  /* 0x0000000804ff7812 */ /* 0x044fe4000780c0ff */
[C---:B------:R-:W-:Y:S02]  /*3390*/  LOP3.LUT P2, RZ, R4.reuse, 0x4, RZ, 0xc0, !PT ;  /* 0x0000000404ff7812 */ /* 0x040fe4000784c0ff */
[----:B------:R-:W-:-:S09]  /*33a0*/  LOP3.LUT P1, RZ, R4, 0x1, RZ, 0xc0, !PT ;  /* 0x0000000104ff7812 */ /* 0x000fd2000782c0ff */
[----:B------:R-:W-:Y:S01]  /*33b0*/  @!PT LDS RZ, [RZ] ;  /* 0x00000000fffff984 */ /* 0x000fe20000000800 */
[----:B------:R-:W-:Y:S01]  /*33c0*/  @!PT LDS RZ, [RZ] ;  /* 0x00000000fffff984 */ /* 0x000fe20000000800 */
[----:B------:R-:W-:Y:S01]  /*33d0*/  @!PT LDS RZ, [RZ] ;  /* 0x00000000fffff984 */ /* 0x000fe20000000800 */
[----:B------:R1:W-:Y:S01]  /*33e0*/  @!P6 LDGSTS.E.BYPASS.LTC128B.128 [R249+0x13100], [R8.64], !P0 ;  /* 0x1310000008f9efae */ /* 0x0003e2000c101d46 */
[C---:B------:R-:W-:Y:S02]  /*33f0*/  @!P6 LEA R10, P0, R248.reuse, R5, 0x1 ;  /* 0x00000005f80ae211 */ /* 0x040fe400078008ff */
[----:B------:R-:W-:Y:S01]  /*3400*/  SHF.R.S32.HI R7, RZ, 0x1f, R2 ;  /* 0x0000001fff077819 */ /* 0x000fe20000011402 */
[----:B------:R2:W-:Y:S01]  /*3410*/  @!P6 LDGSTS.E.BYPASS.LTC128B.128 [R249+0x17100], [R16.64], !P2 ;  /* 0x1710000010f9efae */ /* 0x0005e2000d101d46 */
[----:B------:R-:W-:Y:S02]  /*3420*/  @!P6 LEA.HI.X R11, R248, R12, R241, 0x1, P0 ;  /* 0x0000000cf80be211 */ /* 0x000fe400000f0cf1 */
[----:B------:R-:W-:Y:S01]  /*3430*/  LOP3.LUT P0, RZ, R4, 0x2, RZ, 0xc0, !PT ;  /* 0x0000000204ff7812 */ /* 0x000fe2000780c0ff */
[----:B----4-:R-:W-:-:S04]  /*3440*/  IMAD.IADD R5, R170, 0x1, -R18 ;  /* 0x00000001aa057824 */ /* 0x010fc800078e0a12 */
[----:B------:R-:W-:Y:S02]  /*3450*/  IMAD R6, R2, -0x40, R5 ;  /* 0xffffffc002067824 */ /* 0x000fe400078e0205 */
[----:B------:R-:W-:Y:S01]  /*3460*/  IMAD R5, R7, c[0x0][0x1e0], RZ ;  /* 0x0000780007057a24 */ /* 0x000fe200078e02ff */
[----:B------:R-:W-:-:S05]  /*3470*/  ISETP.NE.AND P2, PT, R0, RZ, PT ;  /* 0x000000ff0000720c */ /* 0x000fca0003f45270 */
[----:B------:R4:W-:Y:S01]  /*3480*/  @!P6 LDGSTS.E.BYPASS.LTC128B.128 [R249+0x1b100], [R14.64], !P0 ;  /* 0x1b1000000ef9efae */ /* 0x0009e2000c101d46 */
[----:B------:R-:W-:-:S03]  /*3490*/  ISETP.GE.AND P0, PT, R6, 0x1, PT ;  /* 0x000000010600780c */ /* 0x000fc60003f06270 */
[----:B------:R5:W-:Y:S01]  /*34a0*/  @!P6 LDGSTS.E.BYPASS.LTC128B.128 [R249+0x1f100], [R10.64], !P1 ;  /* 0x1f1000000af9efae */ /* 0x000be2000c901d46 */
[----:B------:R-:W-:-:S03]  /*34b0*/  IMAD R0, R2, c[0x0][0x1e4], R5 ;  /* 0x0000790002007a24 */ /* 0x000fc600078e0205 */
[----:B------:R-:W0:Y:S01]  /*34c0*/  LDGDEPBAR ;  /* 0x00000000000079af */ /* 0x000e220000000000 */
[----:B------:R-:W-:Y:S01]  /*34d0*/  WARPSYNC 0xffffffff ;  /* 0xffffffff00007948 */ /* 0x000fe20003800000 */
[----:B-1----:R-:W-:Y:S02]  /*34e0*/  IMAD.WIDE.U32 R8, R2, c[0x0][0x1e0], RZ ;  /* 0x0000780002087a25 */ /* 0x002fe400078e00ff */
[----:B------:R-:W-:Y:S02]  /*34f0*/  BAR.SYNC.DEFER_BLOCKING 0x0 ;  /* 0x0000000000007b1d */ /* 0x000fe40000010000 */
[----:B------:R-:W-:Y:S01]  /*3500*/  IMAD.IADD R0, R9, 0x1, R0 ;  /* 0x0000000109007824 */ /* 0x000fe200078e0200 */
[----:B---3--:R-:W-:-:S04]  /*3510*/  LEA R5, P6, R8, R80, 0x6 ;  /* 0x0000005008057211 */ /* 0x008fc800078c30ff */
[----:B------:R-:W-:Y:S02]  /*3520*/  LEA.HI.X R0, R8, R78, R0, 0x6, P6 ;  /* 0x0000004e08007211 */ /* 0x000fe400030f3400 */
[----:B------:R-:W-:-:S04]  /*3530*/  @P0 LEA R12, P6, R5, c[0x0][0x1c8], 0x1 ;  /* 0x00007200050c0a11 */ /* 0x000fc800078c08ff */
[----:B------:R-:W-:Y:S02]  /*3540*/  @P0 LEA.HI.X R13, R5, c[0x0][0x1cc], R0, 0x1, P6 ;  /* 0x00007300050d0a11 */ /* 0x000fe400030f0c00 */
[----:B------:R-:W-:Y:S01]  /*3550*/  ISETP.GE.AND P6, PT, R6, 0x21, PT ;  /* 0x000000210600780c */ /* 0x000fe20003fc6270 */
[----:B------:R-:W-:-:S04]  /*3560*/  IMAD.MOV.U32 R4, RZ, RZ, 0x20 ;  /* 0x00000020ff047424 */ /* 0x000fc800078e00ff */
[C---:B-----5:R-:W-:Y:S01]  /*3570*/  IMAD.WIDE.U32 R10, R4.reuse, c[0x0][0x1e0], RZ ;  /* 0x00007800040a7a25 */ /* 0x060fe200078e00ff */
[----:B------:R-:W-:Y:S01]  /*3580*/  @!PT LDS RZ, [RZ] ;  /* 0x00000000fffff984 */ /* 0x000fe20000000800 */
[----:B------:R-:W-:Y:S01]  /*3590*/  @!PT LDS RZ, [RZ] ;  /* 0x00000000fffff984 */ /* 0x000fe20000000800 */
[----:B------:R-:W-:Y:S01]  /*35a0*/  @!PT LDS RZ, [RZ] ;  /* 0x00000000fffff984 */ /* 0x000fe20000000800 */
[----:B------:R4:W-:Y:S03]  /*35b0*/  @P0 LDGSTS.E.BYPASS.LTC128B.128 [R249+0x8100], [R12.64], !P5 ;  /* 0x081000000cf90fae */ /* 0x0009e6000e901d46 */
[----:B------:R-:W-:Y:S01]  /*35c0*/  IMAD R9, R4, c[0x0][0x1e4], RZ ;  /* 0x0000790004097a24 */ /* 0x000fe200078e02ff */
[----:B------:R4:W-:Y:S04]  /*35d0*/  @P0 LDGSTS.E.BYPASS.LTC128B.128 [R249+0xa100], [R12.64+0x80], !P4 ;  /* 0x0a1000800cf90fae */ /* 0x0009e8000e101d46 */
[----:B------:R4:W-:Y:S04]  /*35e0*/  @P0 LDGSTS.E.BYPASS.LTC128B.128 [R249+0xc100], [R12.64+0x100], !P3 ;  /* 0x0c1001000cf90fae */ /* 0x0009e8000d901d46 */
[----:B------:R4:W-:Y:S01]  /*35f0*/  @P0 LDGSTS.E.BYPASS.LTC128B.128 [R249+0xe100], [R12.64+0x180], !P2 ;  /* 0x0e1001800cf90fae */ /* 0x0009e2000d101d46 */
[----:B------:R-:W-:-:S04]  /*3600*/  @P6 IADD3 R5, P0, R5, R10, RZ ;  /* 0x0000000a05056210 */ /* 0x000fc80007f1e0ff */
        /* <DEDUP_REMOVED lines=11> */
[----:B------:R-:W-:-:S03]  /*36c0*/  LEA R5, P0, R8, R20, 0x6 ;  /* 0x0000001408057211 */ /* 0x000fc600078030ff */
[----:B------:R-:W-:Y:S01]  /*36d0*/  IMAD.IADD R7, R9, 0x1, R7 ;  /* 0x0000000109077824 */ /* 0x000fe200078e0207 */
[----:B------:R-:W-:Y:S01]  /*36e0*/  LOP3.LUT R6, R29, 0x1, RZ, 0xc0, !PT ;  /* 0x000000011d067812 */ /* 0x000fe200078ec0ff */
[----:B------:R-:W-:-:S03]  /*36f0*/  IMAD R0, R2, -0x40, R170 ;  /* 0xffffffc002007824 */ /* 0x000fc600078e02aa */
[----:B------:R-:W-:Y:S01]  /*3700*/  LEA.HI.X R4, R8, R238, R7, 0x6, P0 ;  /* 0x000000ee08047211 */ /* 0x000fe200000f3407 */
[----:B------:R-:W-:Y:S01]  /*3710*/  IMAD.MOV.U32 R7, RZ, RZ, c[0x0][0x208] ;  /* 0x00008200ff077624 */ /* 0x000fe200078e00ff */
[----:B------:R-:W-:Y:S01]  /*3720*/  LEA R38, P0, R5, c[0x0][0x1f8], 0x1 ;  /* 0x00007e0005267a11 */ /* 0x000fe200078008ff */
[----:B------:R-:W-:-:S04]  /*3730*/  DEPBAR.LE SB0, 0x1 ;  /* 0x000080400000791a */ /* 0x000fc80000000000 */
[----:B------:R-:W-:-:S04]  /*3740*/  DEPBAR.LE SB0, 0x0 ;  /* 0x000080000000791a */ /* 0x000fc80000000000 */
[----:B------:R-:W-:Y:S01]  /*3750*/  BAR.SYNC.DEFER_BLOCKING 0x0 ;  /* 0x0000000000007b1d */ /* 0x000fe20000010000 */
[----:B------:R-:W-:Y:S01]  /*3760*/  LEA.HI.X R39, R5, c[0x0][0x1fc], R4, 0x1, P0 ;  /* 0x00007f0005277a11 */ /* 0x000fe200000f0c04 */
[----:B------:R-:W-:Y:S01]  /*3770*/  IMAD.MOV.U32 R5, RZ, RZ, c[0x0][0x20c] ;  /* 0x00008300ff057624 */ /* 0x000fe200078e00ff */
[C---:B------:R-:W-:Y:S01]  /*3780*/  LEA R76, P0, R7.reuse, R38, 0x6 ;  /* 0x00000026074c7211 */ /* 0x040fe200078030ff */
[----:B------:R-:W-:Y:S01]  /*3790*/  IMAD.IADD R28, R0, 0x1, -R18 ;  /* 0x00000001001c7824 */ /* 0x000fe200078e0a12 */
[----:B------:R-:W-:Y:S02]  /*37a0*/  ISETP.NE.U32.AND P5, PT, R6, 0x1, PT ;  /* 0x000000010600780c */ /* 0x000fe40003fa5070 */
[----:B------:R-:W-:Y:S02]  /*37b0*/  LEA.HI.X R77, R7, R39, R5, 0x6, P0 ;  /* 0x00000027074d7211 */ /* 0x000fe400000f3405 */
[C---:B------:R-:W-:Y:S02]  /*37c0*/  ISETP.LT.OR P0, PT, R28.reuse, 0x1, P5 ;  /* 0x000000011c00780c */ /* 0x040fe40002f01670 */
[----:B------:R-:W-:Y:S01]  /*37d0*/  LOP3.LUT P1, RZ, R29, 0x2, RZ, 0xc0, !PT ;  /* 0x000000021dff7812 */ /* 0x000fe2000782c0ff */
[----:B------:R-:W-:Y:S04]  /*37e0*/  LDSM.16.M88.4 R24, [R234] ;  /* 0x00000000ea18783b */ /* 0x000fe80000000200 */
[----:B------:R-:W3:Y:S04]  /*37f0*/  LDSM.16.M88.4 R48, [R233] ;  /* 0x00000000e930783b */ /* 0x000ee80000000200 */
[----:B------:R-:W5:Y:S04]  /*3800*/  LDSM.16.M88.4 R40, [R233+0x800] ;  /* 0x00080000e928783b */ /* 0x000f680000000200 */
[----:B------:R-:W-:Y:S04]  /*3810*/  LDSM.16.M88.4 R32, [R233+0x1000] ;  /* 0x00100000e920783b */ /* 0x000fe80000000200 */
[----:B------:R-:W3:Y:S04]  /*3820*/  LDSM.16.M88.4 R56, [R233+0x1800] ;  /* 0x00180000e938783b */ /* 0x000ee80000000200 */
[----:B------:R-:W-:Y:S04]  /*3830*/  LDSM.16.M88.4 R4, [R232] ;  /* 0x00000000e804783b */ /* 0x000fe80000000200 */
[----:B------:R-:W3:Y:S04]  /*3840*/  LDSM.16.M88.4 R20, [R231] ;  /* 0x00000000e714783b */ /* 0x000ee80000000200 */
[----:B--2---:R-:W2:Y:S04]  /*3850*/  LDSM.16.M88.4 R16, [R223] ;  /* 0x00000000df10783b */ /* 0x004ea80000000200 */
[----:B----4-:R-:W4:Y:S04]  /*3860*/  LDSM.16.M88.4 R12, [R222] ;  /* 0x00000000de0c783b */ /* 0x010f280000000200 */
[----:B-1----:R-:W1:Y:S04]  /*3870*/  LDSM.16.M88.4 R8, [R221] ;  /* 0x00000000dd08783b */ /* 0x002e680000000200 */
        /* <DEDUP_REMOVED lines=15> */
[C---:B---3--:R-:W-:Y:S08]  /*3970*/  HMMA.16816.F32 R52, R24.reuse, R48, RZ ;  /* 0x000000301834723c */ /* 0x048ff000000018ff */
[----:B------:R1:W-:Y:S01]  /*3980*/  LDGSTS.E.BYPASS.LTC128B.128 [R249+0x6100], [R38.64+0x180], !P4 ;  /* 0x0610018026f97fae */ /* 0x0003e2000e101d46 */
[----:B------:R-:W-:Y:S01]  /*3990*/  ISETP.NE.AND P4, PT, R36, RZ, PT ;  /* 0x000000ff2400720c */ /* 0x000fe20003f85270 */
[----:B-----5:R-:W-:Y:S02]  /*39a0*/  HMMA.16816.F32 R44, R24, R40, RZ ;  /* 0x00000028182c723c */ /* 0x020fe400000018ff */
[----:B------:R3:W-:Y:S01]  /*39b0*/  LDGSTS.E.BYPASS.LTC128B.128 [R249+0x1100], [R76.64], !P5 ;  /* 0x011000004cf97fae */ /* 0x0007e2000e901d46 */
[----:B------:R-:W-:-:S03]  /*39c0*/  ISETP.NE.AND P5, PT, R31, RZ, PT ;  /* 0x000000ff1f00720c */ /* 0x000fc60003fa5270 */
[----:B------:R3:W-:Y:S01]  /*39d0*/  LDGSTS.E.BYPASS.LTC128B.128 [R249+0x3100], [R76.64+0x80], !P1 ;  /* 0x031000804cf97fae */ /* 0x0007e2000c901d46 */
[----:B------:R-:W-:Y:S01]  /*39e0*/  ISETP.NE.AND P1, PT, R30, RZ, PT ;  /* 0x000000ff1e00720c */ /* 0x000fe20003f25270 */
[C---:B------:R-:W-:Y:S02]  /*39f0*/  HMMA.16816.F32 R48, R24.reuse, R50, RZ ;  /* 0x000000321830723c */ /* 0x040fe400000018ff */
[----:B------:R3:W-:Y:S04]  /*3a00*/  LDGSTS.E.BYPASS.LTC128B.128 [R249+0x5100], [R76.64+0x100], !P6 ;  /* 0x051001004cf97fae */ /* 0x0007e8000f101d46 */
[----:B------:R3:W-:Y:S02]  /*3a10*/  LDGSTS.E.BYPASS.LTC128B.128 [R249+0x7100], [R76.64+0x180], !P0 ;  /* 0x071001804cf97fae */ /* 0x0007e4000c101d46 */
[C---:B------:R-:W-:Y:S02]  /*3a20*/  HMMA.16816.F32 R40, R24.reuse, R42, RZ ;  /* 0x0000002a1828723c */ /* 0x040fe400000018ff */
[----:B------:R-:W-:Y:S04]  /*3a30*/  LDSM.16.M88.4 R72, [R229] ;  /* 0x00000000e548783b */ /* 0x000fe80000000200 */
[----:B------:R-:W-:Y:S02]  /*3a40*/  LDSM.16.M88.4 R68, [R229+0x800] ;  /* 0x00080000e544783b */ /* 0x000fe40000000200 */
[C---:B------:R-:W-:Y:S02]  /*3a50*/  HMMA.16816.F32 R28, R24.reuse, R56, RZ ;  /* 0x00000038181c723c */ /* 0x040fe400000018ff */
[----:B------:R-:W-:Y:S04]  /*3a60*/  LDSM.16.M88.4 R64, [R229+0x1000] ;  /* 0x00100000e540783b */ /* 0x000fe80000000200 */
[----:B------:R-:W-:Y:S02]  /*3a70*/  LDSM.16.M88.4 R60, [R229+0x1800] ;  /* 0x00180000e53c783b */ /* 0x000fe40000000200 */
[C---:B-1----:R-:W-:Y:S02]  /*3a80*/  HMMA.16816.F32 R36, R24.reuse, R32, RZ ;  /* 0x000000201824723c */ /* 0x042fe400000018ff */
[----:B------:R-:W0:Y:S06]  /*3a90*/  LDGDEPBAR ;  /* 0x00000000000079af */ /* 0x000e2c0000000000 */
[C---:B------:R-:W-:Y:S08]  /*3aa0*/  HMMA.16816.F32 R32, R24.reuse, R34, RZ ;  /* 0x000000221820723c */ /* 0x040ff000000018ff */
[----:B------:R-:W-:Y:S01]  /*3ab0*/  HMMA.16816.F32 R24, R24, R58, RZ ;  /* 0x0000003a1818723c */ /* 0x000fe200000018ff */
[----:B------:R-:W1:Y:S07]  /*3ac0*/  LDSM.16.M88.4 R56, [R230] ;  /* 0x00000000e638783b */ /* 0x000e6e0000000200 */
[C---:B------:R-:W-:Y:S08]  /*3ad0*/  HMMA.16816.F32 R52, R4.reuse, R20, R52 ;  /* 0x000000140434723c */ /* 0x040ff00000001834 */
[C---:B------:R-:W-:Y:S01]  /*3ae0*/  HMMA.16816.F32 R48, R4.reuse, R22, R48 ;  /* 0x000000160430723c */ /* 0x040fe20000001830 */
[----:B------:R-:W-:Y:S07]  /*3af0*/  LDSM.16.M88.4 R20, [R220] ;  /* 0x00000000dc14783b */ /* 0x000fee0000000200 */
[C---:B--2---:R-:W-:Y:S08]  /*3b00*/  HMMA.16816.F32 R44, R4.reuse, R16, R44 ;  /* 0x00000010042c723c */ /* 0x044ff0000000182c */
[C---:B------:R-:W-:Y:S01]  /*3b10*/  HMMA.16816.F32 R40, R4.reuse, R18, R40 ;  /* 0x000000120428723c */ /* 0x040fe20000001828 */
[----:B------:R-:W-:Y:S07]  /*3b20*/  LDSM.16.M88.4 R16, [R220+0x800] ;  /* 0x00080000dc10783b */ /* 0x000fee0000000200 */
[C---:B----4-:R-:W-:Y:S08]  /*3b30*/  HMMA.16816.F32 R36, R4.reuse, R12, R36 ;  /* 0x0000000c0424723c */ /* 0x050ff00000001824 */
[C---:B------:R-:W-:Y:S01]  /*3b40*/  HMMA.16816.F32 R32, R4.reuse, R14, R32 ;  /* 0x0000000e0420723c */ /* 0x040fe20000001820 */
[----:B------:R-:W-:Y:S07]  /*3b50*/  LDSM.16.M88.4 R12, [R220+0x1000] ;  /* 0x00100000dc0c783b */ /* 0x000fee0000000200 */
[C---:B------:R-:W-:Y:S08]  /*3b60*/  HMMA.16816.F32 R28, R4.reuse, R8, R28 ;  /* 0x00000008041c723c */ /* 0x040ff0000000181c */
[----:B------:R-:W-:Y:S01]  /*3b70*/  HMMA.16816.F32 R24, R4, R10, R24 ;  /* 0x0000000a0418723c */ /* 0x000fe20000001818 */
[----:B------:R-:W2:Y:S04]  /*3b80*/  LDSM.16.M88.4 R4, [R228] ;  /* 0x00000000e404783b */ /* 0x000ea80000000200 */
[----:B------:R-:W4:Y:S03]  /*3b90*/  LDSM.16.M88.4 R8, [R220+0x1800] ;  /* 0x00180000dc08783b */ /* 0x000f260000000200 */
        /* <DEDUP_REMOVED lines=12> */
[----:B------:R-:W5:Y:S03]  /*3c60*/  LDSM.16.M88.4 R60, [R233+0x3800] ;  /* 0x00380000e93c783b */ /* 0x000f660000000200 */
        /* <DEDUP_REMOVED lines=12> */
[----:B------:R-:W4:Y:S03]  /*3d30*/  LDSM.16.M88.4 R8, [R216] ;  /* 0x00000000d808783b */ /* 0x000f260000000200 */
        /* <DEDUP_REMOVED lines=9> */
[C---:B-----5:R-:W-:Y:S08]  /*3dd0*/  HMMA.16816.F32 R28, R56.reuse, R60, R28 ;  /* 0x0000003c381c723c */ /* 0x060ff0000000181c */
[----:B------:R-:W-:Y:S01]  /*3de0*/  HMMA.16816.F32 R24, R56, R62, R24 ;  /* 0x0000003e3818723c */ /* 0x000fe20000001818 */
[----:B------:R-:W1:Y:S04]  /*3df0*/  LDSM.16.M88.4 R56, [R230+0x4000] ;  /* 0x00400000e638783b */ /* 0x000e680000000200 */
[----:B------:R-:W5:Y:S03]  /*3e00*/  LDSM.16.M88.4 R60, [R229+0x3800] ;  /* 0x00380000e53c783b */ /* 0x000f660000000200 */
        /* <DEDUP_REMOVED lines=100> */
[C---:B-----5:R-:W-:Y:S08]  /*4450*/  HMMA.16816.F32 R28, R56.reuse, R60, R28 ;  /* 0x0000003c381c723c */ /* 0x060ff0000000181c */
[----:B------:R-:W-:Y:S01]  /*4460*/  HMMA.16816.F32 R24, R56, R62, R24 ;  /* 0x0000003e3818723c */ /* 0x000fe20000001818 */
[----:B------:R-:W5:Y:S04]  /*4470*/  LDSM.16.M88.4 R60, [R229+0x7000] ;  /* 0x00700000e53c783b */ /* 0x000f680000000200 */
[----:B------:R-:W1:Y:S03]  /*4480*/  LDSM.16.M88.4 R56, [R229+0x7800] ;  /* 0x00780000e538783b */ /* 0x000e660000000200 */
[C---:B--2---:R-:W-:Y:S08]  /*4490*/  HMMA.16816.F32 R52, R4.reuse, R20, R52 ;  /* 0x000000140434723c */ /* 0x044ff00000001834 */
[C---:B------:R-:W-:Y:S01]  /*44a0*/  HMMA.16816.F32 R48, R4.reuse, R22, R48 ;  /* 0x000000160430723c */ /* 0x040fe20000001830 */
[----:B------:R-:W-:Y:S07]  /*44b0*/  LDSM.16.M88.4 R20, [R228+0xc000] ;  /* 0x00c00000e414783b */ /* 0x000fee0000000200 */
        /* <DEDUP_REMOVED lines=8> */
[----:B------:R-:W4:Y:S04]  /*4540*/  LDSM.16.M88.4 R8, [R220+0x7000] ;  /* 0x00700000dc08783b */ /* 0x000f280000000200 */
[----:B------:R-:W2:Y:S01]  /*4550*/  LDSM.16.M88.4 R4, [R220+0x7800] ;  /* 0x00780000dc04783b */ /* 0x000ea20000000200 */
[----:B------:R-:W-:Y:S01]  /*4560*/  ISETP.GT.AND P0, PT, R2, R168, PT ;  /* 0x000000a80200720c */ /* 0x000fe20003f04270 */
[----:B------:R-:W-:-:S04]  /*4570*/  DEPBAR.LE SB0, 0x0 ;  /* 0x000080000000791a */ /* 0x000fc80000000000 */
[C---:B-1----:R-:W-:Y:S08]  /*4580*/  HMMA.16816.F32 R52, R72.reuse, R68, R52 ;  /* 0x000000444834723c */ /* 0x042ff00000001834 */
[C---:B------:R-:W-:Y:S08]  /*4590*/  HMMA.16816.F32 R48, R72.reuse, R70, R48 ;  /* 0x000000464830723c */ /* 0x040ff00000001830 */
[C---:B------:R-:W-:Y:S08]  /*45a0*/  HMMA.16816.F32 R44, R72.reuse, R64, R44 ;  /* 0x00000040482c723c */ /* 0x040ff0000000182c */
[C---:B------:R-:W-:Y:S08]  /*45b0*/  HMMA.16816.F32 R40, R72.reuse, R66, R40 ;  /* 0x000000424828723c */ /* 0x040ff00000001828 */
[C---:B-----5:R-:W-:Y:S08]  /*45c0*/  HMMA.16816.F32 R36, R72.reuse, R60, R36 ;  /* 0x0000003c4824723c */ /* 0x060ff00000001824 */
        /* <DEDUP_REMOVED lines=8> */
[C---:B----4-:R-:W-:Y:S08]  /*4650*/  HMMA.16816.F32 R36, R20.reuse, R8, R36 ;  /* 0x000000081424723c */ /* 0x050ff00000001824 */
[C---:B------:R-:W-:Y:S08]  /*4660*/  HMMA.16816.F32 R32, R20.reuse, R10, R32 ;  /* 0x0000000a1420723c */ /* 0x040ff00000001820 */
[C---:B------:R-:W-:Y:S08]  /*4670*/  HMMA.16816.F32 R28, R20.reuse, R4, R28 ;  /* 0x00000004141c723c */ /* 0x040ff0000000181c */
[----:B------:R-:W-:Y:S01]  /*4680*/  HMMA.16816.F32 R24, R20, R6, R24 ;  /* 0x000000061418723c */ /* 0x000fe20000001818 */
[----:B------:R-:W-:Y:S06]  /*4690*/  BAR.SYNC.DEFER_BLOCKING 0x0 ;  /* 0x0000000000007b1d */ /* 0x000fec0000010000 */
[----:B------:R-:W-:Y:S01]  /*46a0*/  @!UPT UIADD3 URZ, URZ, URZ, URZ ;  /* 0x0000003f3f3ff290 */ /* 0x000fe2000fffe03f */
[----:B------:R-:W-:Y:S11]  /*46b0*/  @!P0 BRA `(.L_x_4785) ;  /* 0x0000019000008947 */ /* 0x000ff60003800000 */
[----:B---3--:R-:W-:-:S04]  /*46c0*/  IADD3 R7, R3, -0x2, RZ ;  /* 0xfffffffe03077810 */ /* 0x008fc80007ffe0ff */
        /* <DEDUP_REMOVED lines=8> */
[----:B------:R-:W-:Y:S01]  /*4750*/  LEA.HI.X R6, R4, R78, R6, 0x6, P0 ;  /* 0x0000004e04067211 */ /* 0x000fe200000f3406 */
[----:B------:R-:W-:Y:S01]  /*4760*/  IMAD.MOV.U32 R4, RZ, RZ, c[0x0][0x1e4] ;  /* 0x00007900ff047624 */ /* 0x000fe200078e00ff */
        /* <DEDUP_REMOVED lines=14> */
.L_x_4785:
[----:B---3--:R-:W-:Y:S05]  /*4850*/  BSYNC B0 ;  /* 0x0000000000007941 */ /* 0x008fea0003800000 */
.L_x_4784:
[----:B------:R-:W2:Y:S01]  /*4860*/  LDL R172, [R1+0x74] ;  /* 0x0000740001ac7983 */ /* 0x000ea20000100800 */
[----:B------:R-:W-:Y:S01]  /*4870*/  IMAD.IADD R7, R252, 0x1, R237 ;  /* 0x00000001fc077824 */ /* 0x000fe200078e02ed */
[----:B------:R-:W-:Y:S01]  /*4880*/  IADD3 R200, R3, -0x2, RZ ;  /* 0xfffffffe03c87810 */ /* 0x000fe20007ffe0ff */
[----:B------:R-:W-:Y:S01]  /*4890*/  IMAD.MOV.U32 R5, RZ, RZ, -0x40 ;  /* 0xffffffc0ff057424 */ /* 0x000fe200078e00ff */
[----:B------:R-:W-:Y:S01]  /*48a0*/  LDSM.16.MT88.4 R72, [R227+0x4000] ;  /* 0x00400000e348783b */ /* 0x000fe20000004200 */
[----:B------:R-:W-:-:S03]  /*48b0*/  @P1 IMAD.HI.U32 R4, R7, c[0x0][0x2c8], RZ ;  /* 0x0000b20007041a27 */ /* 0x000fc600078e00ff */
[----:B------:R-:W-:Y:S01]  /*48c0*/  LDSM.16.MT88.4 R152, [R224] ;  /* 0x00000000e098783b */ /* 0x000fe20000004200 */
[----:B------:R-:W-:Y:S01]  /*48d0*/  IMAD R2, R2, R5, 0x1 ;  /* 0x0000000102027424 */ /* 0x000fe200078e0205 */
[----:B------:R-:W-:Y:S01]  /*48e0*/  @P1 SHF.R.U32.HI R7, RZ, c[0x0][0x2cc], R4 ;  /* 0x0000b300ff071a19 */ /* 0x000fe20000011604 */
[----:B------:R-:W-:Y:S01]  /*48f0*/  IMAD.IADD R0, R0, 0x1, -R251 ;  /* 0x0000000100007824 */ /* 0x000fe200078e0afb */
[----:B------:R-:W-:Y:S02]  /*4900*/  LDSM.16.MT88.4 R88, [R225+0x4000] ;  /* 0x00400000e158783b */ /* 0x000fe40000004200 */
[----:B------:R-:W-:Y:S02]  /*4910*/  IADD3 R2, -R251, R2, R170 ;  /* 0x00000002fb027210 */ /* 0x000fe40007ffe1aa */
[----:B------:R-:W3:Y:S04]  /*4920*/  SHFL.IDX PT, R6, R7, RZ, 0x1c1f ;  /* 0x001c1fff07067589 */ /* 0x000ee800000e0000 */
[----:B------:R-:W4:Y:S04]  /*4930*/  SHFL.IDX PT, R4, R7, 0x1, 0x1c1f ;  /* 0x003c1f0007047f89 */ /* 0x000f2800000e0000 */
[----:B------:R-:W-:Y:S04]  /*4940*/  LDSM.16.MT88.4 R64, [R224+0x2000] ;  /* 0x00200000e040783b */ /* 0x000fe80000004200 */
[----:B------:R-:W-:Y:S04]  /*4950*/  LDSM.16.MT88.4 R104, [R227+0x6000] ;  /* 0x00600000e368783b */ /* 0x000fe80000004200 */
[----:B------:R-:W-:Y:S04]  /*4960*/  LDSM.16.MT88.4 R96, [R224+0x4000] ;  /* 0x00400000e060783b */ /* 0x000fe80000004200 */
[----:B------:R-:W-:Y:S04]  /*4970*/  LDSM.16.MT88.4 R136, [R226] ;  /* 0x00000000e288783b */ /* 0x000fe80000004200 */
[----:B------:R-:W-:Y:S04]  /*4980*/  LDSM.16.MT88.4 R144, [R225] ;  /* 0x00000000e190783b */ /* 0x000fe80000004200 */
[----:B------:R-:W-:Y:S04]  /*4990*/  LDSM.16.MT88.4 R20, [R226+0x800] ;  /* 0x00080000e214783b */ /* 0x000fe80000004200 */
[----:B------:R-:W-:Y:S04]  /*49a0*/  LDSM.16.MT88.4 R56, [R225+0x2000] ;  /* 0x00200000e138783b */ /* 0x000fe80000004200 */
[----:B------:R-:W-:Y:S04]  /*49b0*/  LDSM.16.MT88.4 R80, [R226+0x4000] ;  /* 0x00400000e250783b */ /* 0x000fe80000004200 */
[----:B------:R-:W-:Y:S04]  /*49c0*/  LDSM.16.MT88.4 R156, [R227] ;  /* 0x00000000e39c783b */ /* 0x000fe80000004200 */
[----:B------:R-:W0:Y:S01]  /*49d0*/  LDGDEPBAR ;  /* 0x00000000000079af */ /* 0x000e220000000000 */
[----:B--2---:R-:W-:-:S04]  /*49e0*/  IMAD.IADD R5, R2, 0x1, -R172 ;  /* 0x0000000102057824 */ /* 0x004fc800078e0aac */
[C---:B-1-3--:R-:W-:Y:S02]  /*49f0*/  IMAD.IADD R9, R5.reuse, 0x1, R6 ;  /* 0x0000000105097824 */ /* 0x04afe400078e0206 */
[----:B----4-:R-:W-:-:S03]  /*4a00*/  IMAD.IADD R5, R5, 0x1, R4 ;  /* 0x0000000105057824 */ /* 0x010fc600078e0204 */
[C---:B------:R-:W-:Y:S02]  /*4a10*/  IMNMX R2, R0.reuse, R9, PT ;  /* 0x0000000900027217 */ /* 0x040fe40003800200 */
[----:B------:R-:W-:Y:S02]  /*4a20*/  IMNMX R0, R0, R5, PT ;  /* 0x0000000500007217 */ /* 0x000fe40003800200 */
[C---:B------:R-:W-:Y:S02]  /*4a30*/  ISETP.GT.AND P6, PT, R2.reuse, RZ, PT ;  /* 0x000000ff0200720c */ /* 0x040fe40003fc4270 */
[----:B------:R-:W-:Y:S02]  /*4a40*/  ISETP.GT.AND P0, PT, R2, 0x1, PT ;  /* 0x000000010200780c */ /* 0x000fe40003f04270 */
[----:B------:R-:W-:Y:S02]  /*4a50*/  FSEL R52, R52, -INF , P6 ;  /* 0xff80000034347808 */ /* 0x000fe40003000000 */
[----:B------:R-:W-:-:S02]  /*4a60*/  ISETP.GT.AND P6, PT, R2, 0x8, PT ;  /* 0x000000080200780c */ /* 0x000fc40003fc4270 */
[----:B------:R-:W-:Y:S02]  /*4a70*/  FSEL R53, R53, -INF , P0 ;  /* 0xff80000035357808 */ /* 0x000fe40000000000 */
[----:B------:R-:W-:Y:S02]  /*4a80*/  FSEL R13, R48, -INF , P6 ;  /* 0xff800000300d7808 */ /* 0x000fe40003000000 */
[C---:B------:R-:W-:Y:S02]  /*4a90*/  ISETP.GT.AND P0, PT, R2.reuse, 0x9, PT ;  /* 0x000000090200780c */ /* 0x040fe40003f04270 */
[----:B------:R-:W-:Y:S02]  /*4aa0*/  ISETP.GT.AND P6, PT, R2, 0x10, PT ;  /* 0x000000100200780c */ /* 0x000fe40003fc4270 */
[----:B------:R-:W-:Y:S02]  /*4ab0*/  FMNMX.FTZ R4, R52, R53, !PT ;  /* 0x0000003534047209 */ /* 0x000fe40007810000 */
[----:B------:R-:W-:-:S02]  /*4ac0*/  FSEL R49, R49, -INF , P0 ;  /* 0xff80000031317808 */ /* 0x000fc40000000000 */
[----:B------:R-:W-:Y:S02]  /*4ad0*/  FSEL R11, R44, -INF , P6 ;  /* 0xff8000002c0b7808 */ /* 0x000fe40003000000 */
[C---:B------:R-:W-:Y:S02]  /*4ae0*/  ISETP.GT.AND P0, PT, R2.reuse, 0x11, PT ;  /* 0x000000110200780c */ /* 0x040fe40003f04270 */
[----:B------:R-:W-:Y:S02]  /*4af0*/  ISETP.GT.AND P6, PT, R2, 0x18, PT ;  /* 0x000000180200780c */ /* 0x000fe40003fc4270 */
[----:B------:R-:W-:Y:S02]  /*4b00*/  FMNMX.FTZ R4, R13, R4, !PT ;  /* 0x000000040d047209 */ /* 0x000fe40007810000 */
[----:B------:R-:W-:Y:S02]  /*4b10*/  FSEL R45, R45, -INF , P0 ;  /* 0xff8000002d2d7808 */ /* 0x000fe40000000000 */
[----:B------:R-:W-:-:S02]  /*4b20*/  FSEL R7, R40, -INF , P6 ;  /* 0xff80000028077808 */ /* 0x000fc40003000000 */
[----:B------:R-:W-:Y:S02]  /*4b30*/  FMNMX.FTZ R4, R49, R4, !PT ;  /* 0x0000000431047209 */ /* 0x000fe40007810000 */
[C---:B------:R-:W-:Y:S02]  /*4b40*/  ISETP.GT.AND P0, PT, R2.reuse, 0x19, PT ;  /* 0x000000190200780c */ /* 0x040fe40003f04270 */
[----:B------:R-:W-:Y:S02]  /*4b50*/  ISETP.GT.AND P6, PT, R2, 0x20, PT ;  /* 0x000000200200780c */ /* 0x000fe40003fc4270 */
[----:B------:R-:W-:Y:S02]  /*4b60*/  FMNMX.FTZ R4, R11, R4, !PT ;  /* 0x000000040b047209 */ /* 0x000fe40007810000 */
[----:B------:R-:W-:Y:S02]  /*4b70*/  FSEL R41, R41, -INF , P0 ;  /* 0xff80000029297808 */ /* 0x000fe40000000000 */
[----:B------:R-:W-:-:S02]  /*4b80*/  FSEL R116, R36, -INF , P6 ;  /* 0xff80000024747808 */ /* 0x000fc40003000000 */
        /* <DEDUP_REMOVED lines=10> */
[----:B------:R-:W-:Y:S02]  /*4c30*/  ISETP.GT.AND P0, PT, R2, 0x31, PT ;  /* 0x000000310200780c */ /* 0x000fe40003f04270 */
[----:B------:R-:W-:-:S02]  /*4c40*/  ISETP.GT.AND P6, PT, R0, RZ, PT ;  /* 0x000000ff0000720c */ /* 0x000fc40003fc4270 */
[----:B------:R-:W-:Y:S02]  /*4c50*/  FMNMX.FTZ R5, R41, R4, !PT ;  /* 0x0000000429057209 */ /* 0x000fe40007810000 */
[----:B------:R-:W-:Y:S02]  /*4c60*/  FSEL R125, R29, -INF , P0 ;  /* 0xff8000001d7d7808 */ /* 0x000fe40000000000 */
[----:B------:R-:W-:Y:S02]  /*4c70*/  FSEL R54, R54, -INF , P6 ;  /* 0xff80000036367808 */ /* 0x000fe40003000000 */
[----:B------:R-:W-:Y:S02]  /*4c80*/  FMNMX.FTZ R4, R116, R5, !PT ;  /* 0x0000000574047209 */ /* 0x000fe40007810000 */
[C---:B------:R-:W-:Y:S02]  /*4c90*/  ISETP.GT.AND P0, PT, R0.reuse, 0x1, PT ;  /* 0x000000010000780c */ /* 0x040fe40003f04270 */
[----:B------:R-:W-:-:S02]  /*4ca0*/  ISETP.GT.AND P6, PT, R0, 0x8, PT ;  /* 0x000000080000780c */ /* 0x000fc40003fc4270 */
[----:B------:R-:W-:Y:S02]  /*4cb0*/  FMNMX.FTZ R5, R117, R4, !PT ;  /* 0x0000000475057209 */ /* 0x000fe40007810000 */
[----:B------:R-:W-:Y:S02]  /*4cc0*/  FSEL R55, R55, -INF , P0 ;  /* 0xff80000037377808 */ /* 0x000fe40000000000 */
[----:B------:R-:W-:Y:S02]  /*4cd0*/  FSEL R9, R50, -INF , P6 ;  /* 0xff80000032097808 */ /* 0x000fe40003000000 */
[----:B------:R-:W-:Y:S02]  /*4ce0*/  ISETP.GT.AND P6, PT, R2, 0x38, PT ;  /* 0x000000380200780c */ /* 0x000fe40003fc4270 */
[----:B------:R-:W-:Y:S02]  /*4cf0*/  FMNMX.FTZ R4, R118, R5, !PT ;  /* 0x0000000576047209 */ /* 0x000fe40007810000 */
[----:B------:R-:W-:-:S02]  /*4d00*/  ISETP.GT.AND P0, PT, R0, 0x9, PT ;  /* 0x000000090000780c */ /* 0x000fc40003f04270 */
[----:B------:R-:W-:Y:S02]  /*4d10*/  FMNMX.FTZ R6, R54, R55, !PT ;  /* 0x0000003736067209 */ /* 0x000fe40007810000 */
[----:B------:R-:W-:Y:S02]  /*4d20*/  FSEL R126, R24, -INF , P6 ;  /* 0xff800000187e7808 */ /* 0x000fe40003000000 */
[----:B------:R-:W-:Y:S02]  /*4d30*/  ISETP.GT.AND P6, PT, R0, 0x10, PT ;  /* 0x000000100000780c */ /* 0x000fe40003fc4270 */
[----:B------:R-:W-:Y:S02]  /*4d40*/  FMNMX.FTZ R5, R119, R4, !PT ;  /* 0x0000000477057209 */ /* 0x000fe40007810000 */
[----:B------:R-:W-:Y:S02]  /*4d50*/  FSEL R51, R51, -INF , P0 ;  /* 0xff80000033337808 */ /* 0x000fe40000000000 */
[----:B------:R-:W-:-:S02]  /*4d60*/  FMNMX.FTZ R6, R9, R6, !PT ;  /* 0x0000000609067209 */ /* 0x000fc40007810000 */
[----:B------:R-:W-:Y:S02]  /*4d70*/  FSEL R15, R46, -INF , P6 ;  /* 0xff8000002e0f7808 */ /* 0x000fe40003000000 */
[----:B------:R-:W-:Y:S02]  /*4d80*/  FMNMX.FTZ R4, R124, R5, !PT ;  /* 0x000000057c047209 */ /* 0x000fe40007810000 */
[----:B------:R-:W-:Y:S02]  /*4d90*/  ISETP.GT.AND P6, PT, R2, 0x39, PT ;  /* 0x000000390200780c */ /* 0x000fe40003fc4270 */
[----:B------:R-:W-:Y:S02]  /*4da0*/  ISETP.GT.AND P0, PT, R0, 0x11, PT ;  /* 0x000000110000780c */ /* 0x000fe40003f04270 */
[----:B------:R-:W-:Y:S02]  /*4db0*/  FMNMX.FTZ R6, R51, R6, !PT ;  /* 0x0000000633067209 */ /* 0x000fe40007810000 */
[----:B------:R-:W-:-:S02]  /*4dc0*/  FMNMX.FTZ R5, R125, R4, !PT ;  /* 0x000000047d057209 */ /* 0x000fc40007810000 */
[----:B------:R-:W-:Y:S02]  /*4dd0*/  FSEL R127, R25, -INF , P6 ;  /* 0xff800000197f7808 */ /* 0x000fe40003000000 */
[----:B------:R-:W-:Y:S02]  /*4de0*/  FSEL R47, R47, -INF , P0 ;  /* 0xff8000002f2f7808 */ /* 0x000fe40000000000 */
[----:B------:R-:W-:Y:S02]  /*4df0*/  ISETP.GT.AND P6, PT, R0, 0x18, PT ;  /* 0x000000180000780c */ /* 0x000fe40003fc4270 */
[----:B------:R-:W-:Y:S02]  /*4e00*/  FMNMX.FTZ R4, R15, R6, !PT ;  /* 0x000000060f047209 */ /* 0x000fe40007810000 */
[----:B------:R-:W-:Y:S02]  /*4e10*/  FMNMX.FTZ R2, R126, R5, !PT ;  /* 0x000000057e027209 */ /* 0x000fe40007810000 */
[----:B------:R-:W-:-:S02]  /*4e20*/  ISETP.GT.AND P0, PT, R0, 0x19, PT ;  /* 0x000000190000780c */ /* 0x000fc40003f04270 */
[----:B------:R-:W-:Y:S02]  /*4e30*/  FSEL R5, R42, -INF , P6 ;  /* 0xff8000002a057808 */ /* 0x000fe40003000000 */
        /* <DEDUP_REMOVED lines=10> */
[----:B------:R-:W-:-:S02]  /*4ee0*/  FMNMX.FTZ R2, R127, R2, !PT ;  /* 0x000000027f027209 */ /* 0x000fc40007810000 */
[----:B------:R-:W-:Y:S02]  /*4ef0*/  ISETP.GT.AND P0, PT, R0, 0x29, PT ;  /* 0x000000290000780c */ /* 0x000fe40003f04270 */
[----:B------:R-:W-:Y:S01]  /*4f00*/  FSEL R165, R34, -INF , P6 ;  /* 0xff80000022a57808 */ /* 0x000fe20003000000 */
[----:B------:R-:W1:Y:S01]  /*4f10*/  SHFL.BFLY PT, R17, R2, 0x2, 0x1f ;  /* 0x0c401f0002117f89 */ /* 0x000e6200000e0000 */
[----:B------:R-:W-:Y:S02]  /*4f20*/  FMNMX.FTZ R4, R171, R4, !PT ;  /* 0x00000004ab047209 */ /* 0x000fe40007810000 */
[----:B------:R-:W-:Y:S02]  /*4f30*/  FSEL R167, R35, -INF , P0 ;  /* 0xff80000023a77808 */ /* 0x000fe40000000000 */
[----:B------:R-:W-:Y:S02]  /*4f40*/  ISETP.GT.AND P6, PT, R0, 0x30, PT ;  /* 0x000000300000780c */ /* 0x000fe40003fc4270 */
[----:B------:R-:W-:-:S02]  /*4f50*/  FMNMX.FTZ R4, R165, R4, !PT ;  /* 0x00000004a5047209 */ /* 0x000fc40007810000 */
[----:B------:R-:W-:Y:S02]  /*4f60*/  ISETP.GT.AND P0, PT, R0, 0x31, PT ;  /* 0x000000310000780c */ /* 0x000fe40003f04270 */
[----:B------:R-:W-:Y:S02]  /*4f70*/  FSEL R35, R30, -INF , P6 ;  /* 0xff8000001e237808 */ /* 0x000fe40003000000 */
        /* <DEDUP_REMOVED lines=8> */
[----:B------:R-:W-:Y:S01]  /*5000*/  FMNMX.FTZ R4, R31, R4, !PT ;  /* 0x000000041f047209 */ /* 0x000fe20007810000 */
[----:B------:R-:W-:Y:S01]  /*5010*/  LDSM.16.MT88.4 R24, [R227+0x800] ;  /* 0x00080000e318783b */ /* 0x000fe20000004200 */
        /* <DEDUP_REMOVED lines=11> */
[--C-:B------:R-:W-:Y:S02]  /*50d0*/  FFMA.FTZ R113, R52, c[0x0][0x2d0], -R166.reuse ;  /* 0x0000b40034717a23 */ /* 0x100fe400000108a6 */
[--C-:B------:R-:W-:Y:S02]  /*50e0*/  FFMA.FTZ R110, R53, c[0x0][0x2d0], -R166.reuse ;  /* 0x0000b400356e7a23 */ /* 0x100fe400000108a6 */
[--C-:B------:R-:W-:Y:S01]  /*50f0*/  FFMA.FTZ R111, R13, c[0x0][0x2d0], -R166.reuse ;  /* 0x0000b4000d6f7a23 */ /* 0x100fe200000108a6 */
[----:B------:R-:W-:Y:S01]  /*5100*/  MUFU.EX2 R32, R32 ;  /* 0x0000002000207308 */ /* 0x000fe20000000800 */
[--C-:B------:R-:W-:Y:S02]  /*5110*/  FFMA.FTZ R122, R49, c[0x0][0x2d0], -R166.reuse ;  /* 0x0000b400317a7a23 */ /* 0x100fe400000108a6 */
[----:B------:R-:W-:-:S02]  /*5120*/  FFMA.FTZ R121, R11, c[0x0][0x2d0], -R166 ;  /* 0x0000b4000b797a23 */ /* 0x000fc400000108a6 */
[--C-:B------:R-:W-:Y:S02]  /*5130*/  FFMA.FTZ R164, R45, c[0x0][0x2d0], -R166.reuse ;  /* 0x0000b4002da47a23 */ /* 0x100fe400000108a6 */
[----:B------:R-:W-:Y:S01]  /*5140*/  FFMA.FTZ R173, R7, c[0x0][0x2d0], -R166 ;  /* 0x0000b40007ad7a23 */ /* 0x000fe200000108a6 */
[----:B------:R-:W-:Y:S01]  /*5150*/  MUFU.EX2 R113, R113 ;  /* 0x0000007100717308 */ /* 0x000fe20000000800 */
[----:B-1----:R-:W-:Y:S02]  /*5160*/  FMNMX.FTZ R2, R4, R17, !PT ;  /* 0x0000001104027209 */ /* 0x002fe40007810000 */
[----:B------:R-:W-:Y:S02]  /*5170*/  LDSM.16.MT88.4 R16, [R225+0x800] ;  /* 0x00080000e110783b */ /* 0x000fe40000004200 */
[C---:B------:R-:W-:Y:S01]  /*5180*/  FSETP.NEU.FTZ.AND P0, PT, R2.reuse, -INF , PT ;  /* 0xff8000000200780b */ /* 0x040fe20003f1d000 */
[----:B------:R-:W-:Y:S02]  /*5190*/  FMUL.FTZ R28, R2, c[0x0][0x2d0] ;  /* 0x0000b400021c7a20 */ /* 0x000fe40000410000 */
[----:B------:R-:W1:Y:S03]  /*51a0*/  MUFU.EX2 R110, R110 ;  /* 0x0000006e006e7308 */ /* 0x000e660000000800 */
[----:B------:R-:W-:-:S05]  /*51b0*/  FSEL R28, R28, RZ, P0 ;  /* 0x000000ff1c1c7208 */ /* 0x000fca0000000000 */
[----:B------:R-:W-:Y:S01]  /*51c0*/  MUFU.EX2 R111, R111 ;  /* 0x0000006f006f7308 */ /* 0x000fe20000000800 */
[--C-:B------:R-:W-:Y:S02]  /*51d0*/  FFMA.FTZ R175, R43, c[0x0][0x2d0], -R28.reuse ;  /* 0x0000b4002baf7a23 */ /* 0x100fe4000001081c */
[----:B------:R-:W2:Y:S01]  /*51e0*/  LDSM.16.MT88.4 R40, [R227+0x2000] ;  /* 0x00200000e328783b */ /* 0x000ea20000004200 */
[--C-:B------:R-:W-:Y:S02]  /*51f0*/  FFMA.FTZ R109, R54, c[0x0][0x2d0], -R28.reuse ;  /* 0x0000b400366d7a23 */ /* 0x100fe4000001081c */
[--C-:B------:R-:W-:Y:S02]  /*5200*/  FFMA.FTZ R108, R55, c[0x0][0x2d0], -R28.reuse ;  /* 0x0000b400376c7a23 */ /* 0x100fe4000001081c */
[--C-:B------:R-:W-:Y:S01]  /*5210*/  FFMA.FTZ R123, R9, c[0x0][0x2d0], -R28.reuse ;  /* 0x0000b400097b7a23 */ /* 0x100fe2000001081c */
[----:B------:R-:W3:Y:S01]  /*5220*/  MUFU.EX2 R122, R122 ;  /* 0x0000007a007a7308 */ /* 0x000ee20000000800 */
[--C-:B------:R-:W-:Y:S01]  /*5230*/  FFMA.FTZ R120, R51, c[0x0][0x2d0], -R28.reuse ;  /* 0x0000b40033787a23 */ /* 0x100fe2000001081c */
[----:B------:R-:W4:Y:S01]  /*5240*/  LDSM.16.MT88.4 R8, [R227+0x2800] ;  /* 0x00280000e308783b */ /* 0x000f220000004200 */
[----:B-1----:R-:W-:Y:S01]  /*5250*/  F2FP.PACK_AB R128, R110, R113 ;  /* 0x000000716e80723e */ /* 0x002fe200000000ff */
[----:B------:R-:W-:-:S02]  /*5260*/  FFMA.FTZ R177, R15, c[0x0][0x2d0], -R28 ;  /* 0x0000b4000fb17a23 */ /* 0x000fc4000001081c */
[--C-:B------:R-:W-:Y:S01]  /*5270*/  FFMA.FTZ R34, R47, c[0x0][0x2d0], -R28.reuse ;  /* 0x0000b4002f227a23 */ /* 0x100fe2000001081c */
[----:B------:R-:W1:Y:S01]  /*5280*/  LDSM.16.MT88.4 R12, [R224+0x800] ;  /* 0x00080000e00c783b */ /* 0x000e620000004200 */
[----:B------:R-:W-:Y:S01]  /*5290*/  MUFU.EX2 R109, R109 ;  /* 0x0000006d006d7308 */ /* 0x000fe20000000800 */
[----:B------:R-:W-:Y:S02]  /*52a0*/  FFMA.FTZ R30, R5, c[0x0][0x2d0], -R28 ;  /* 0x0000b400051e7a23 */ /* 0x000fe4000001081c */
[----:B------:R-:W-:Y:S01]  /*52b0*/  FADD.FTZ R110, R113, R110 ;  /* 0x0000006e716e7221 */ /* 0x000fe20000010000 */
[----:B------:R-:W-:Y:S04]  /*52c0*/  LDSM.16.MT88.4 R48, [R226+0x2000] ;  /* 0x00200000e230783b */ /* 0x000fe80000004200 */
[----:B------:R-:W5:Y:S01]  /*52d0*/  MUFU.EX2 R108, R108 ;  /* 0x0000006c006c7308 */ /* 0x000f620000000800 */
[----:B---3--:R-:W-:Y:S01]  /*52e0*/  F2FP.PACK_AB R130, R122, R111 ;  /* 0x0000006f7a82723e */ /* 0x008fe200000000ff */
[----:B------:R-:W-:Y:S06]  /*52f0*/  LDSM.16.MT88.4 R112, [R226+0x6000] ;  /* 0x00600000e270783b */ /* 0x000fec0000004200 */
[----:B------:R-:W-:Y:S08]  /*5300*/  MUFU.EX2 R123, R123 ;  /* 0x0000007b007b7308 */ /* 0x000ff00000000800 */
[----:B------:R-:W3:Y:S01]  /*5310*/  MUFU.EX2 R120, R120 ;  /* 0x0000007800787308 */ /* 0x000ee20000000800 */
[----:B-----5:R-:W-:-:S07]  /*5320*/  F2FP.PACK_AB R129, R108, R109 ;  /* 0x0000006d6c81723e */ /* 0x020fce00000000ff */
[----:B------:R-:W-:Y:S01]  /*5330*/  MUFU.EX2 R121, R121 ;  /* 0x0000007900797308 */ /* 0x000fe20000000800 */
[----:B---3--:R-:W-:-:S07]  /*5340*/  F2FP.PACK_AB R131, R120, R123 ;  /* 0x0000007b7883723e */ /* 0x008fce00000000ff */
[----:B------:R-:W3:Y:S01]  /*5350*/  MUFU.EX2 R164, R164 ;  /* 0x000000a400a47308 */ /* 0x000ee20000000800 */
[C---:B--2---:R-:W-:Y:S07]  /*5360*/  HMMA.16816.F32 R36, R128.reuse, R40, RZ ;  /* 0x000000288024723c */ /* 0x044fee00000018ff */
[----:B------:R-:W2:Y:S01]  /*5370*/  MUFU.EX2 R173, R173 ;  /* 0x000000ad00ad7308 */ /* 0x000ea20000000800 */
[C---:B------:R-:W-:Y:S07]  /*5380*/  HMMA.16816.F32 R40, R128.reuse, R42, RZ ;  /* 0x0000002a8028723c */ /* 0x040fee00000018ff */
[----:B------:R-:W-:Y:S01]  /*5390*/  MUFU.EX2 R177, R177 ;  /* 0x000000b100b17308 */ /* 0x000fe20000000800 */
[----:B---3--:R-:W-:Y:S01]  /*53a0*/  F2FP.PACK_AB R4, R164, R121 ;  /* 0x00000079a404723e */ /* 0x008fe200000000ff */
[C---:B------:R-:W-:Y:S06]  /*53b0*/  HMMA.16816.F32 R68, R128.reuse, R72, RZ ;  /* 0x000000488044723c */ /* 0x040fec00000018ff */
[----:B------:R-:W3:Y:S01]  /*53c0*/  MUFU.EX2 R34, R34 ;  /* 0x0000002200227308 */ /* 0x000ee20000000800 */
[----:B--2---:R-:W-:Y:S01]  /*53d0*/  F2FP.PACK_AB R6, R32, R173 ;  /* 0x000000ad2006723e */ /* 0x004fe200000000ff */
[C---:B------:R-:W-:Y:S06]  /*53e0*/  HMMA.16816.F32 R72, R128.reuse, R74, RZ ;  /* 0x0000004a8048723c */ /* 0x040fec00000018ff */
[----:B------:R-:W-:Y:S02]  /*53f0*/  MUFU.EX2 R30, R30 ;  /* 0x0000001e001e7308 */ /* 0x000fe40000000800 */
[C---:B------:R-:W-:Y:S06]  /*5400*/  HMMA.16816.F32 R148, R128.reuse, R152, RZ ;  /* 0x000000988094723c */ /* 0x040fec00000018ff */
[----:B------:R-:W2:Y:S01]  /*5410*/  MUFU.EX2 R175, R175 ;  /* 0x000000af00af7308 */ /* 0x000ea20000000800 */
[----:B---3--:R-:W-:Y:S01]  /*5420*/  F2FP.PACK_AB R5, R34, R177 ;  /* 0x000000b12205723e */ /* 0x008fe200000000ff */
[C---:B------:R-:W-:Y:S08]  /*5430*/  HMMA.16816.F32 R152, R128.reuse, R154, RZ ;  /* 0x0000009a8098723c */ /* 0x040ff000000018ff */
[----:B------:R-:W-:Y:S01]  /*5440*/  HMMA.16816.F32 R84, R128, R88, RZ ;  /* 0x000000588054723c */ /* 0x000fe200000018ff */
[----:B--2---:R-:W-:-:S07]  /*5450*/  F2FP.PACK_AB R7, R175, R30 ;  /* 0x0000001eaf07723e */ /* 0x004fce00000000ff */
[----:B------:R-:W-:Y:S08]  /*5460*/  HMMA.16816.F32 R88, R128, R90, RZ ;  /* 0x0000005a8058723c */ /* 0x000ff000000018ff */
[C---:B----4-:R-:W-:Y:S08]  /*5470*/  HMMA.16816.F32 R36, R4.reuse, R8, R36 ;  /* 0x000000080424723c */ /* 0x050ff00000001824 */
[C---:B------:R-:W-:Y:S01]  /*5480*/  HMMA.16816.F32 R40, R4.reuse, R10, R40 ;  /* 0x0000000a0428723c */ /* 0x040fe20000001828 */
[----:B------:R-:W2:Y:S07]  /*5490*/  LDSM.16.MT88.4 R8, [R227+0x4800] ;  /* 0x00480000e308783b */ /* 0x000eae0000004200 */
[C---:B-1----:R-:W-:Y:S08]  /*54a0*/  HMMA.16816.F32 R148, R4.reuse, R12, R148 ;  /* 0x0000000c0494723c */ /* 0x042ff00000001894 */
[----:B------:R-:W-:Y:S01]  /*54b0*/  HMMA.16816.F32 R152, R4, R14, R152 ;  /* 0x0000000e0498723c */ /* 0x000fe20000001898 */
[----:B------:R-:W1:Y:S07]  /*54c0*/  LDSM.16.MT88.4 R12, [R224+0x2800] ;  /* 0x00280000e00c783b */ /* 0x000e6e0000004200 */
[C---:B------:R-:W-:Y:S08]  /*54d0*/  HMMA.16816.F32 R60, R128.reuse, R64, RZ ;  /* 0x00000040803c723c */ /* 0x040ff000000018ff */
[C---:B------:R-:W-:Y:S08]  /*54e0*/  HMMA.16816.F32 R64, R128.reuse, R66, RZ ;  /* 0x000000428040723c */ /* 0x040ff000000018ff */
[----:B------:R-:W-:Y:S08]  /*54f0*/  HMMA.16816.F32 R100, R128, R104, RZ ;  /* 0x000000688064723c */ /* 0x000ff000000018ff */
[C---:B--2---:R-:W-:Y:S08]  /*5500*/  HMMA.16816.F32 R68, R4.reuse, R8, R68 ;  /* 0x000000080444723c */ /* 0x044ff00000001844 */
        /* <DEDUP_REMOVED lines=9> */
[----:B------:R-:W-:Y:S01]  /*55a0*/  HMMA.16816.F32 R88, R4, R10, R88 ;  /* 0x0000000a0458723c */ /* 0x000fe20000001858 */
[----:B------:R-:W2:Y:S07]  /*55b0*/  LDSM.16.MT88.4 R8, [R227+0x6800] ;  /* 0x00680000e308783b */ /* 0x000eae0000004200 */
[C---:B------:R-:W-:Y:S08]  /*55c0*/  HMMA.16816.F32 R136, R128.reuse, R138, RZ ;  /* 0x0000008a8088723c */ /* 0x040ff000000018ff */
[----:B------:R-:W-:Y:S08]  /*55d0*/  HMMA.16816.F32 R140, R128, R144, RZ ;  /* 0x00000090808c723c */ /* 0x000ff000000018ff */
[----:B-1----:R-:W-:Y:S07]  /*55e0*/  HMMA.16816.F32 R92, R4, R12, R92 ;  /* 0x0000000c045c723c */ /* 0x002fee000000185c */
[----:B------:R-:W-:Y:S01]  /*55f0*/  FADD.FTZ R12, R109, R108 ;  /* 0x0000006c6d0c7221 */ /* 0x000fe20000010000 */
[----:B------:R-:W-:Y:S01]  /*5600*/  HMMA.16816.F32 R144, R128, R146, RZ ;  /* 0x000000928090723c */ /* 0x000fe200000018ff */
[----:B------:R-:W-:-:S02]  /*5610*/  FADD.FTZ R13, R111, R110 ;  /* 0x0000006e6f0d7221 */ /* 0x000fc40000010000 */
[----:B------:R-:W-:Y:S02]  /*5620*/  FADD.FTZ R123, R123, R12 ;  /* 0x0000000c7b7b7221 */ /* 0x000fe40000010000 */
[----:B------:R-:W-:Y:S02]  /*5630*/  FADD.FTZ R122, R122, R13 ;  /* 0x0000000d7a7a7221 */ /* 0x000fe40000010000 */
[--C-:B------:R-:W-:Y:S01]  /*5640*/  FFMA.FTZ R12, R124, c[0x0][0x2d0], -R166.reuse ;  /* 0x0000b4007c0c7a23 */ /* 0x100fe200000108a6 */
[----:B------:R-:W-:Y:S01]  /*5650*/  HMMA.16816.F32 R108, R128, R112, RZ ;  /* 0x00000070806c723c */ /* 0x000fe200000018ff */
[----:B------:R-:W-:-:S06]  /*5660*/  FFMA.FTZ R13, R125, c[0x0][0x2d0], -R166 ;  /* 0x0000b4007d0d7a23 */ /* 0x000fcc00000108a6 */
[----:B------:R-:W-:Y:S01]  /*5670*/  MUFU.EX2 R13, R13 ;  /* 0x0000000d000d7308 */ /* 0x000fe20000000800 */
[C---:B--2---:R-:W-:Y:S08]  /*5680*/  HMMA.16816.F32 R100, R4.reuse, R8, R100 ;  /* 0x000000080464723c */ /* 0x044ff00000001864 */
[C---:B------:R-:W-:Y:S01]  /*5690*/  HMMA.16816.F32 R104, R4.reuse, R10, R104 ;  /* 0x0000000a0468723c */ /* 0x040fe20000001868 */
[----:B------:R-:W1:Y:S07]  /*56a0*/  LDSM.16.MT88.4 R8, [R226+0x6800] ;  /* 0x00680000e208783b */ /* 0x000e6e0000004200 */
[C---:B------:R-:W-:Y:S08]  /*56b0*/  HMMA.16816.F32 R132, R4.reuse, R20, R132 ;  /* 0x000000140484723c */ /* 0x040ff00000001884 */
[C---:B------:R-:W-:Y:S01]  /*56c0*/  HMMA.16816.F32 R136, R4.reuse, R22, R136 ;  /* 0x000000160488723c */ /* 0x040fe20000001888 */
[----:B------:R-:W2:Y:S07]  /*56d0*/  LDSM.16.MT88.4 R20, [R225+0x2800] ;  /* 0x00280000e114783b */ /* 0x000eae0000004200 */
[C---:B------:R-:W-:Y:S08]  /*56e0*/  HMMA.16816.F32 R140, R4.reuse, R16, R140 ;  /* 0x00000010048c723c */ /* 0x040ff0000000188c */
[----:B------:R-:W-:Y:S01]  /*56f0*/  HMMA.16816.F32 R144, R4, R18, R144 ;  /* 0x000000120490723c */ /* 0x000fe20000001890 */
[----:B------:R-:W3:Y:S07]  /*5700*/  LDSM.16.MT88.4 R16, [R226+0x4800] ;  /* 0x00480000e210783b */ /* 0x000eee0000004200 */
[----:B------:R-:W-:Y:S08]  /*5710*/  HMMA.16816.F32 R52, R128, R56, RZ ;  /* 0x000000388034723c */ /* 0x000ff000000018ff */
[----:B-1----:R-:W-:Y:S07]  /*5720*/  HMMA.16816.F32 R108, R4, R8, R108 ;  /* 0x00000008046c723c */ /* 0x002fee000000186c */
[----:B------:R-:W-:Y:S01]  /*5730*/  FADD.FTZ R8, R120, R123 ;  /* 0x0000007b78087221 */ /* 0x000fe20000010000 */
[----:B------:R-:W-:Y:S01]  /*5740*/  HMMA.16816.F32 R112, R128, R114, RZ ;  /* 0x000000728070723c */ /* 0x000fe200000018ff */
[----:B------:R-:W-:-:S02]  /*5750*/  FADD.FTZ R9, R121, R122 ;  /* 0x0000007a79097221 */ /* 0x000fc40000010000 */
[----:B------:R-:W1:Y:S02]  /*5760*/  LDSM.16.MT88.4 R120, [R225+0x6000] ;  /* 0x00600000e178783b */ /* 0x000e640000004200 */
[----:B------:R-:W-:-:S03]  /*5770*/  FADD.FTZ R164, R164, R9 ;  /* 0x00000009a4a47221 */ /* 0x000fc60000010000 */
[C---:B------:R-:W-:Y:S08]  /*5780*/  HMMA.16816.F32 R76, R128.reuse, R80, RZ ;  /* 0x00000050804c723c */ /* 0x040ff000000018ff */
[----:B------:R-:W-:Y:S08]  /*5790*/  HMMA.16816.F32 R80, R128, R82, RZ ;  /* 0x000000528050723c */ /* 0x000ff000000018ff */
[C---:B--2---:R-:W-:Y:S07]  /*57a0*/  HMMA.16816.F32 R52, R4.reuse, R20, R52 ;  /* 0x000000140434723c */ /* 0x044fee0000001834 */
[----:B------:R-:W-:Y:S01]  /*57b0*/  FADD.FTZ R21, R177, R8 ;  /* 0x00000008b1157221 */ /* 0x000fe20000010000 */
[----:B------:R-:W-:Y:S01]  /*57c0*/  HMMA.16816.F32 R112, R4, R10, R112 ;  /* 0x0000000a0470723c */ /* 0x000fe20000001870 */
[----:B------:R-:W2:Y:S02]  /*57d0*/  LDSM.16.MT88.4 R8, [R225+0x6800] ;  /* 0x00680000e108783b */ /* 0x000ea40000004200 */
[----:B------:R-:W-:-:S04]  /*57e0*/  FADD.FTZ R21, R34, R21 ;  /* 0x0000001522157221 */ /* 0x000fc80000010000 */
[----:B------:R-:W-:Y:S01]  /*57f0*/  FADD.FTZ R20, R30, R21 ;  /* 0x000000151e147221 */ /* 0x000fe20000010000 */
[----:B---3--:R-:W-:Y:S01]  /*5800*/  HMMA.16816.F32 R76, R4, R16, R76 ;  /* 0x00000010044c723c */ /* 0x008fe2000000184c */
[----:B------:R-:W-:Y:S02]  /*5810*/  FFMA.FTZ R21, R167, c[0x0][0x2d0], -R28 ;  /* 0x0000b400a7157a23 */ /* 0x000fe4000001081c */
[----:B------:R-:W-:-:S04]  /*5820*/  FADD.FTZ R20, R175, R20 ;  /* 0x00000014af147221 */ /* 0x000fc80000010000 */
[--C-:B------:R-:W-:Y:S01]  /*5830*/  FFMA.FTZ R17, R118, c[0x0][0x2d0], -R166.reuse ;  /* 0x0000b40076117a23 */ /* 0x100fe200000108a6 */
[----:B------:R-:W-:Y:S01]  /*5840*/  HMMA.16816.F32 R80, R4, R18, R80 ;  /* 0x000000120450723c */ /* 0x000fe20000001850 */
[--C-:B------:R-:W-:Y:S01]  /*5850*/  FFMA.FTZ R16, R119, c[0x0][0x2d0], -R166.reuse ;  /* 0x0000b40077107a23 */ /* 0x100fe200000108a6 */
[----:B------:R-:W-:Y:S05]  /*5860*/  MUFU.EX2 R21, R21 ;  /* 0x0000001500157308 */ /* 0x000fea0000000800 */
[--C-:B------:R-:W-:Y:S01]  /*5870*/  FFMA.FTZ R18, R116, c[0x0][0x2d0], -R166.reuse ;  /* 0x0000b40074127a23 */ /* 0x100fe200000108a6 */
[C---:B------:R-:W-:Y:S01]  /*5880*/  HMMA.16816.F32 R96, R128.reuse, R98, RZ ;  /* 0x000000628060723c */ /* 0x040fe200000018ff */
[--C-:B------:R-:W-:Y:S01]  /*5890*/  FFMA.FTZ R19, R117, c[0x0][0x2d0], -R166.reuse ;  /* 0x0000b40075137a23 */ /* 0x100fe200000108a6 */
[----:B------:R-:W-:Y:S06]  /*58a0*/  MUFU.EX2 R17, R17 ;  /* 0x0000001100117308 */ /* 0x000fec0000000800 */
[C---:B-1----:R-:W-:Y:S02]  /*58b0*/  HMMA.16816.F32 R116, R128.reuse, R120, RZ ;  /* 0x000000788074723c */ /* 0x042fe400000018ff */
[----:B------:R-:W-:Y:S06]  /*58c0*/  MUFU.EX2 R19, R19 ;  /* 0x0000001300137308 */ /* 0x000fec0000000800 */
[C---:B------:R-:W-:Y:S02]  /*58d0*/  HMMA.16816.F32 R120, R128.reuse, R122, RZ ;  /* 0x0000007a8078723c */ /* 0x040fe400000018ff */
[----:B------:R-:W-:Y:S06]  /*58e0*/  MUFU.EX2 R16, R16 ;  /* 0x0000001000107308 */ /* 0x000fec0000000800 */
[----:B------:R-:W-:Y:S08]  /*58f0*/  HMMA.16816.F32 R160, R128, R156, RZ ;  /* 0x0000009c80a0723c */ /* 0x000ff000000018ff */
[C---:B--2---:R-:W-:Y:S08]  /*5900*/  HMMA.16816.F32 R116, R4.reuse, R8, R116 ;  /* 0x000000080474723c */ /* 0x044ff00000001874 */
[----:B------:R-:W-:Y:S01]  /*5910*/  HMMA.16816.F32 R120, R4, R10, R120 ;  /* 0x0000000a0478723c */ /* 0x000fe20000001878 */
[----:B------:R-:W1:Y:S07]  /*5920*/  LDSM.16.MT88.4 R8, [R224+0x6000] ;  /* 0x00600000e008783b */ /* 0x000e6e0000004200 */
[----:B------:R-:W-:Y:S08]  /*5930*/  HMMA.16816.F32 R156, R128, R158, RZ ;  /* 0x0000009e809c723c */ /* 0x000ff000000018ff */
[----:B------:R-:W-:Y:S07]  /*5940*/  HMMA.16816.F32 R96, R4, R14, R96 ;  /* 0x0000000e0460723c */ /* 0x000fee0000001860 */
[--C-:B------:R-:W-:Y:S01]  /*5950*/  FFMA.FTZ R14, R126, c[0x0][0x2d0], -R166.reuse ;  /* 0x0000b4007e0e7a23 */ /* 0x100fe200000108a6 */
[----:B------:R-:W-:Y:S01]  /*5960*/  HMMA.16816.F32 R44, R128, R48, RZ ;  /* 0x00000030802c723c */ /* 0x000fe200000018ff */
[----:B------:R-:W-:-:S07]  /*5970*/  FFMA.FTZ R15, R127, c[0x0][0x2d0], -R166 ;  /* 0x0000b4007f0f7a23 */ /* 0x000fce00000108a6 */
[C---:B------:R-:W-:Y:S08]  /*5980*/  HMMA.16816.F32 R48, R128.reuse, R50, RZ ;  /* 0x000000328030723c */ /* 0x040ff000000018ff */
[C---:B------:R-:W-:Y:S08]  /*5990*/  HMMA.16816.F32 R56, R128.reuse, R58, RZ ;  /* 0x0000003a8038723c */ /* 0x040ff000000018ff */
[C---:B-1----:R-:W-:Y:S08]  /*59a0*/  HMMA.16816.F32 R124, R128.reuse, R8, RZ ;  /* 0x00000008807c723c */ /* 0x042ff000000018ff */
[----:B------:R-:W-:Y:S01]  /*59b0*/  HMMA.16816.F32 R128, R128, R10, RZ ;  /* 0x0000000a8080723c */ /* 0x000fe200000018ff */
[----:B------:R-:W1:Y:S07]  /*59c0*/  LDSM.16.MT88.4 R8, [R224+0x6800] ;  /* 0x00680000e008783b */ /* 0x000e6e0000004200 */
[C---:B------:R-:W-:Y:S08]  /*59d0*/  HMMA.16816.F32 R160, R4.reuse, R24, R160 ;  /* 0x0000001804a0723c */ /* 0x040ff000000018a0 */
[C---:B------:R-:W-:Y:S01]  /*59e0*/  HMMA.16816.F32 R156, R4.reuse, R26, R156 ;  /* 0x0000001a049c723c */ /* 0x040fe2000000189c */
[----:B------:R-:W2:Y:S07]  /*59f0*/  LDSM.16.MT88.4 R24, [R226+0x2800] ;  /* 0x00280000e218783b */ /* 0x000eae0000004200 */
[C---:B------:R-:W-:Y:S01]  /*5a00*/  HMMA.16816.F32 R56, R4.reuse, R22, R56 ;  /* 0x000000160438723c */ /* 0x040fe20000001838 */
[----:B------:R-:W-:Y:S07]  /*5a10*/  MUFU.EX2 R23, R15 ;  /* 0x0000000f00177308 */ /* 0x000fee0000000800 */
[C---:B-1----:R-:W-:Y:S08]  /*5a20*/  HMMA.16816.F32 R124, R4.reuse, R8, R124 ;  /* 0x00000008047c723c */ /* 0x042ff0000000187c */
[C---:B------:R-:W-:Y:S01]  /*5a30*/  HMMA.16816.F32 R128, R4.reuse, R10, R128 ;  /* 0x0000000a0480723c */ /* 0x040fe20000001880 */
[----:B------:R-:W1:Y:S07]  /*5a40*/  LDSM.16.MT88.4 R8, [R227+0x1000] ;  /* 0x00100000e308783b */ /* 0x000e6e0000004200 */
[C---:B--2---:R-:W-:Y:S07]  /*5a50*/  HMMA.16816.F32 R44, R4.reuse, R24, R44 ;  /* 0x00000018042c723c */ /* 0x044fee000000182c */
[--C-:B------:R-:W-:Y:S01]  /*5a60*/  FFMA.FTZ R24, R33, c[0x0][0x2d0], -R28.reuse ;  /* 0x0000b40021187a23 */ /* 0x100fe2000001081c */
[----:B------:R-:W-:Y:S01]  /*5a70*/  HMMA.16816.F32 R48, R4, R26, R48 ;  /* 0x0000001a0430723c */ /* 0x000fe20000001830 */
[----:B------:R2:W3:Y:S01]  /*5a80*/  MUFU.EX2 R4, R18 ;  /* 0x0000001200047308 */ /* 0x0004e20000000800 */
[----:B------:R-:W-:-:S05]  /*5a90*/  FFMA.FTZ R25, R31, c[0x0][0x2d0], -R28 ;  /* 0x0000b4001f197a23 */ /* 0x000fca000001081c */
[--C-:B------:R-:W-:Y:S02]  /*5aa0*/  FFMA.FTZ R5, R169, c[0x0][0x2d0], -R28.reuse ;  /* 0x0000b400a9057a23 */ /* 0x100fe4000001081c */
[----:B------:R-:W-:Y:S01]  /*5ab0*/  FFMA.FTZ R6, R171, c[0x0][0x2d0], -R28 ;  /* 0x0000b400ab067a23 */ /* 0x000fe2000001081c */
[----:B------:R-:W-:Y:S01]  /*5ac0*/  MUFU.EX2 R24, R24 ;  /* 0x0000001800187308 */ /* 0x000fe20000000800 */
[----:B------:R-:W-:-:S04]  /*5ad0*/  FADD.FTZ R7, R173, R164 ;  /* 0x000000a4ad077221 */ /* 0x000fc80000010000 */
[----:B------:R-:W-:Y:S02]  /*5ae0*/  FADD.FTZ R7, R32, R7 ;  /* 0x0000000720077221 */ /* 0x000fe40000010000 */
[----:B--2---:R-:W-:Y:S01]  /*5af0*/  FFMA.FTZ R18, R165, c[0x0][0x2d0], -R28 ;  /* 0x0000b400a5127a23 */ /* 0x004fe2000001081c */
[----:B------:R-:W2:Y:S01]  /*5b00*/  MUFU.EX2 R5, R5 ;  /* 0x0000000500057308 */ /* 0x000ea20000000800 */
[----:B---3--:R-:W-:Y:S01]  /*5b10*/  FADD.FTZ R22, R4, R7 ;  /* 0x0000000704167221 */ /* 0x008fe20000010000 */
[----:B------:R-:W-:-:S06]  /*5b20*/  F2FP.PACK_AB R4, R19, R4 ;  /* 0x000000041304723e */ /* 0x000fcc00000000ff */
[----:B------:R-:W3:Y:S08]  /*5b30*/  MUFU.EX2 R6, R6 ;  /* 0x0000000600067308 */ /* 0x000ef00000000800 */
[----:B------:R-:W4:Y:S01]  /*5b40*/  MUFU.EX2 R18, R18 ;  /* 0x0000001200127308 */ /* 0x000f220000000800 */
[----:B--2---:R-:W-:Y:S02]  /*5b50*/  FADD.FTZ R7, R5, R20 ;  /* 0x0000001405077221 */ /* 0x004fe40000010000 */
[----:B------:R-:W-:-:S02]  /*5b60*/  FADD.FTZ R20, R19, R22 ;  /* 0x0000001613147221 */ /* 0x000fc40000010000 */
[C---:B---3--:R-:W-:Y:S01]  /*5b70*/  FADD.FTZ R19, R6.reuse, R7 ;  /* 0x0000000706137221 */ /* 0x048fe20000010000 */
[----:B------:R-:W-:Y:S02]  /*5b80*/  F2FP.PACK_AB R5, R6, R5 ;  /* 0x000000050605723e */ /* 0x000fe400000000ff */
[----:B------:R-:W-:Y:S01]  /*5b90*/  MUFU.EX2 R22, R14 ;  /* 0x0000000e00167308 */ /* 0x000fe20000000800 */
[----:B------:R-:W-:Y:S01]  /*5ba0*/  F2FP.PACK_AB R6, R16, R17 ;  /* 0x000000111006723e */ /* 0x000fe200000000ff */
[----:B------:R-:W-:Y:S01]  /*5bb0*/  FADD.FTZ R17, R17, R20 ;  /* 0x0000001411117221 */ /* 0x000fe20000010000 */
[----:B----4-:R-:W-:Y:S01]  /*5bc0*/  F2FP.PACK_AB R7, R21, R18 ;  /* 0x000000121507723e */ /* 0x010fe200000000ff */
[----:B------:R-:W-:-:S04]  /*5bd0*/  FADD.FTZ R18, R18, R19 ;  /* 0x0000001312127221 */ /* 0x000fc80000010000 */
[----:B------:R-:W-:Y:S01]  /*5be0*/  MUFU.EX2 R25, R25 ;  /* 0x0000001900197308 */ /* 0x000fe20000000800 */
        /* <DEDUP_REMOVED lines=50> */
[----:B------:R-:W2:Y:S05]  /*5f10*/  MUFU.EX2 R4, R12 ;  /* 0x0000000c00047308 */ /* 0x000eaa0000000800 */
[----:B------:R-:W-:-:S02]  /*5f20*/  FFMA.FTZ R5, R35, c[0x0][0x2d0], -R28 ;  /* 0x0000b40023057a23 */ /* 0x000fc4000001081c */
[----:B------:R-:W-:-:S04]  /*5f30*/  FFMA.FTZ R28, R29, c[0x0][0x2d0], -R28 ;  /* 0x0000b4001d1c7a23 */ /* 0x000fc8000001081c */
[----:B------:R-:W3:Y:S01]  /*5f40*/  MUFU.EX2 R5, R5 ;  /* 0x0000000500057308 */ /* 0x000ee20000000800 */
[----:B--2---:R-:W-:Y:S01]  /*5f50*/  FADD.FTZ R6, R4, R17 ;  /* 0x0000001104067221 */ /* 0x004fe20000010000 */
[----:B------:R-:W-:-:S06]  /*5f60*/  F2FP.PACK_AB R4, R13, R4 ;  /* 0x000000040d04723e */ /* 0x000fcc00000000ff */
[----:B------:R-:W2:Y:S01]  /*5f70*/  MUFU.EX2 R20, R28 ;  /* 0x0000001c00147308 */ /* 0x000ea20000000800 */
[----:B------:R-:W-:Y:S01]  /*5f80*/  FADD.FTZ R21, R13, R6 ;  /* 0x000000060d157221 */ /* 0x000fe20000010000 */
[----:B------:R-:W-:Y:S01]  /*5f90*/  F2FP.PACK_AB R6, R23, R22 ;  /* 0x000000161706723e */ /* 0x000fe200000000ff */
[----:B------:R-:W4:Y:S02]  /*5fa0*/  LDSM.16.MT88.4 R12, [R225+0x1800] ;  /* 0x00180000e10c783b */ /* 0x000f240000004200 */
[----:B------:R-:W-:Y:S02]  /*5fb0*/  FADD.FTZ R22, R22, R21 ;  /* 0x0000001516167221 */ /* 0x000fe40000010000 */
[----:B---3--:R-:W-:Y:S01]  /*5fc0*/  FADD.FTZ R27, R5, R18 ;  /* 0x00000012051b7221 */ /* 0x008fe20000010000 */
[C---:B------:R-:W-:Y:S01]  /*5fd0*/  F2FP.PACK_AB R5, R24.reuse, R5 ;  /* 0x000000051805723e */ /* 0x040fe200000000ff */
[----:B------:R-:W3:Y:S02]  /*5fe0*/  LDSM.16.MT88.4 R16, [R226+0x1800] ;  /* 0x00180000e210783b */ /* 0x000ee40000004200 */
[----:B------:R-:W-:Y:S01]  /*5ff0*/  FADD.FTZ R24, R24, R27 ;  /* 0x0000001b18187221 */ /* 0x000fe20000010000 */
[----:B--2---:R-:W-:-:S03]  /*6000*/  F2FP.PACK_AB R7, R20, R25 ;  /* 0x000000191407723e */ /* 0x004fc600000000ff */
[----:B------:R-:W-:-:S04]  /*6010*/  FADD.FTZ R25, R25, R24 ;  /* 0x0000001819197221 */ /* 0x000fc80000010000 */
[----:B------:R-:W-:Y:S01]  /*6020*/  FADD.FTZ R3, R20, R25 ;  /* 0x0000001914037221 */ /* 0x000fe20000010000 */
[C---:B-1----:R-:W-:Y:S08]  /*6030*/  HMMA.16816.F32 R160, R4.reuse, R8, R160 ;  /* 0x0000000804a0723c */ /* 0x042ff000000018a0 */
[C---:B------:R-:W-:Y:S01]  /*6040*/  HMMA.16816.F32 R156, R4.reuse, R10, R156 ;  /* 0x0000000a049c723c */ /* 0x040fe2000000189c */
[----:B------:R-:W1:Y:S07]  /*6050*/  LDSM.16.MT88.4 R8, [R224+0x1800] ;  /* 0x00180000e008783b */ /* 0x000e6e0000004200 */
[C---:B----4-:R-:W-:Y:S08]  /*6060*/  HMMA.16816.F32 R140, R4.reuse, R12, R140 ;  /* 0x0000000c048c723c */ /* 0x050ff0000000188c */
[C---:B---3--:R-:W-:Y:S08]  /*6070*/  HMMA.16816.F32 R132, R4.reuse, R16, R132 ;  /* 0x000000100484723c */ /* 0x048ff00000001884 */
[C---:B------:R-:W-:Y:S01]  /*6080*/  HMMA.16816.F32 R136, R4.reuse, R18, R136 ;  /* 0x000000120488723c */ /* 0x040fe20000001888 */
[----:B------:R-:W2:Y:S07]  /*6090*/  LDSM.16.MT88.4 R16, [R227+0x3800] ;  /* 0x00380000e310783b */ /* 0x000eae0000004200 */
        /* <DEDUP_REMOVED lines=37> */
[----:B------:R-:W-:Y:S07]  /*62f0*/  HMMA.16816.F32 R128, R4, R10, R128 ;  /* 0x0000000a0480723c */ /* 0x000fee0000001880 */
[----:B------:R-:W-:-:S04]  /*6300*/  @P1 IMAD.HI.U32 R4, R237, c[0x0][0x2c8], RZ ;  /* 0x0000b200ed041a27 */ /* 0x000fc800078e00ff */
[----:B------:R-:W-:Y:S01]  /*6310*/  IMAD.MOV.U32 R5, RZ, RZ, R237 ;  /* 0x000000ffff057224 */ /* 0x000fe200078e00ed */
[----:B------:R-:W-:-:S04]  /*6320*/  @P1 SHF.R.U32.HI R5, RZ, c[0x0][0x2cc], R4 ;  /* 0x0000b300ff051a19 */ /* 0x000fc80000011604 */
[----:B------:R-:W-:-:S04]  /*6330*/  IADD3 R5, R5, R170, -R172 ;  /* 0x000000aa05057210 */ /* 0x000fc80007ffe8ac */
[----:B------:R-:W-:-:S04]  /*6340*/  SHF.R.S32.HI R4, RZ, 0x1f, R5 ;  /* 0x0000001fff047819 */ /* 0x000fc80000011405 */
[----:B------:R-:W-:-:S04]  /*6350*/  LEA.HI R4, R4, R5, RZ, 0x6 ;  /* 0x0000000504047211 */ /* 0x000fc800078f30ff */
[----:B------:R-:W-:-:S04]  /*6360*/  SHF.R.S32.HI R4, RZ, 0x6, R4 ;  /* 0x00000006ff047819 */ /* 0x000fc80000011404 */
[----:B------:R-:W-:Y:S01]  /*6370*/  IMNMX R6, R168, R4, !PT ;  /* 0x00000004a8067217 */ /* 0x000fe20007800200 */
[----:B------:R-:W-:-:S03]  /*6380*/  FADD.FTZ R4, R23, R22 ;  /* 0x0000001617047221 */ /* 0x000fc60000010000 */
[----:B------:R-:W-:Y:S01]  /*6390*/  ISETP.GE.AND P0, PT, R200, R6, PT ;  /* 0x00000006c800720c */ /* 0x000fe20003f06270 */
[----:B------:R1:W-:Y:S04]  /*63a0*/  STL [R1+0x7c], R6 ;  /* 0x00007c0601007387 */ /* 0x0003e80000100800 */
[----:B------:R1:W-:Y:S04]  /*63b0*/  STL [R1+0x58], R3 ;  /* 0x0000580301007387 */ /* 0x0003e80000100800 */
[----:B------:R1:W-:Y:S04]  /*63c0*/  STL [R1+0x70], R4 ;  /* 0x0000700401007387 */ /* 0x0003e80000100800 */
[----:B------:R-:W-:Y:S05]  /*63d0*/  @!P0 BRA `(.L_x_4786) ;  /* 0x00003a0000008947 */ /* 0x000fea0003800000 */
[----:B------:R2:W-:Y:S01]  /*63e0*/  STL [R1+0x80], R200 ;  /* 0x000080c801007387 */ /* 0x0005e20000100800 */
[----:B------:R-:W-:-:S02]  /*63f0*/  MOV R165, R2 ;  /* 0x0000000200a57202 */ /* 0x000fc40000000f00 */
[----:B-1----:R-:W-:Y:S02]  /*6400*/  MOV R3, R0 ;  /* 0x0000000000037202 */ /* 0x002fe40000000f00 */
.L_x_4787:
[----:B------:R-:W3:Y:S01]  /*6410*/  LDL.64 R16, [R1+0x60] ;  /* 0x0000600001107983 */ /* 0x000ee20000100a00 */
[----:B------:R-:W-:Y:S04]  /*6420*/  DEPBAR.LE SB0, 0x0 ;  /* 0x000080000000791a */ /* 0x000fe80000000000 */
[----:B------:R-:W-:Y:S01]  /*6430*/  WARPSYNC 0xffffffff ;  /* 0xffffffff00007948 */ /* 0x000fe20003800000 */
[----:B------:R-:W4:Y:S06]  /*6440*/  LDL.LU R14, [R1+0x80] ;  /* 0x00008000010e7983 */ /* 0x000f2c0000300800 */
[----:B------:R-:W4:Y:S06]  /*6450*/  LDL R164, [R1+0x4c] ;  /* 0x00004c0001a47983 */ /* 0x000f2c0000100800 */
[----:B------:R-:W-:Y:S06]  /*6460*/  BAR.SYNC.DEFER_BLOCKING 0x0 ;  /* 0x0000000000007b1d */ /* 0x000fec0000010000 */
[----:B------:R-:W-:Y:S06]  /*6470*/  LDSM.16.M88.4 R168, [R234] ;  /* 0x00000000eaa8783b */ /* 0x000fec0000000200 */
[----:B------:R-:W1:Y:S06]  /*6480*/  LDSM.16.M88.4 R172, [R233] ;  /* 0x00000000e9ac783b */ /* 0x000e6c0000000200 */
[----:B------:R-:W5:Y:S06]  /*6490*/  LDSM.16.M88.4 R176, [R233+0x800] ;  /* 0x00080000e9b0783b */ /* 0x000f6c0000000200 */
[----:B--2---:R-:W2:Y:S06]  /*64a0*/  LDSM.16.M88.4 R180, [R233+0x1000] ;  /* 0x00100000e9b4783b */ /* 0x004eac0000000200 */
[----:B------:R-:W1:Y:S06]  /*64b0*/  LDSM.16.M88.4 R184, [R233+0x1800] ;  /* 0x00180000e9b8783b */ /* 0x000e6c0000000200 */
[----:B------:R-:W-:Y:S06]  /*64c0*/  LDSM.16.M88.4 R188, [R232] ;  /* 0x00000000e8bc783b */ /* 0x000fec0000000200 */
[----:B------:R-:W1:Y:S06]  /*64d0*/  LDSM.16.M88.4 R192, [R231] ;  /* 0x00000000e7c0783b */ /* 0x000e6c0000000200 */
[----:B------:R-:W1:Y:S06]  /*64e0*/  LDSM.16.M88.4 R196, [R223] ;  /* 0x00000000dfc4783b */ /* 0x000e6c0000000200 */
[----:B--2---:R-:W2:Y:S06]  /*64f0*/  LDSM.16.M88.4 R200, [R222] ;  /* 0x00000000dec8783b */ /* 0x004eac0000000200 */
[----:B------:R-:W1:Y:S01]  /*6500*/  LDSM.16.M88.4 R204, [R221] ;  /* 0x00000000ddcc783b */ /* 0x000e620000000200 */
[----:B----4-:R-:W-:Y:S11]  /*6510*/  ISETP.GT.AND P6, PT, R164, R14, PT ;  /* 0x0000000ea400720c */ /* 0x010ff60003fc4270 */
[----:B------:R-:W-:Y:S02]  /*6520*/  @!UPT UIADD3 URZ, URZ, URZ, URZ ;  /* 0x0000003f3f3ff290 */ /* 0x000fe4000fffe03f */
[----:B------:R-:W-:Y:S01]  /*6530*/  @!P6 SHF.R.S32.HI R5, RZ, 0x1f, R14 ;  /* 0x0000001fff05e819 */ /* 0x000fe2000001140e */
[----:B------:R-:W-:Y:S01]  /*6540*/  @!P6 IMAD.WIDE.U32 R6, R14, c[0x0][0x208], RZ ;  /* 0x000082000e06ea25 */ /* 0x000fe200078e00ff */
[----:B---3--:R-:W-:Y:S02]  /*6550*/  @!P6 IADD3 R10, P0, R16, 0x40, RZ ;  /* 0x00000040100ae810 */ /* 0x008fe40007f1e0ff */
[----:B------:R-:W-:Y:S01]  /*6560*/  @!P6 MOV R2, c[0x0][0x208] ;  /* 0x000082000002ea02 */ /* 0x000fe20000000f00 */
[----:B------:R-:W-:Y:S01]  /*6570*/  @!P6 IMAD R5, R5, c[0x0][0x208], RZ ;  /* 0x000082000505ea24 */ /* 0x000fe200078e02ff */
[----:B------:R-:W-:Y:S02]  /*6580*/  @!P6 MOV R0, c[0x0][0x20c] ;  /* 0x000083000000ea02 */ /* 0x000fe40000000f00 */
[----:B------:R-:W-:Y:S01]  /*6590*/  @!P6 IADD3.X R4, RZ, R238, RZ, P0, !PT ;  /* 0x000000eeff04e210 */ /* 0x000fe200007fe4ff */
[----:B------:R-:W-:Y:S05]  /*65a0*/  @!P6 IMAD R5, R14, c[0x0][0x20c], R5 ;  /* 0x000083000e05ea24 */ /* 0x000fea00078e0205 */
[----:B------:R-:W-:Y:S01]  /*65b0*/  @!P6 IADD3 R5, R7, R5, RZ ;  /* 0x000000050705e210 */ /* 0x000fe20007ffe0ff */
[C---:B------:R-:W-:Y:S03]  /*65c0*/  @!P6 IMAD.SHL.U32 R7, R6.reuse, 0x40, RZ ;  /* 0x000000400607e824 */ /* 0x040fe600078e00ff */
[----:B------:R-:W-:Y:S02]  /*65d0*/  @!P6 SHF.L.U64.HI R5, R6, 0x6, R5 ;  /* 0x000000060605e819 */ /* 0x000fe40000010205 */
[C---:B------:R-:W-:Y:S04]  /*65e0*/  @!P6 LEA R11, P0, R2.reuse, R7, 0x5 ;  /* 0x00000007020be211 */ /* 0x040fe800078028ff */
[----:B------:R-:W-:Y:S02]  /*65f0*/  @!P6 LEA.HI.X R13, R2, R5, R0, 0x5, P0 ;  /* 0x00000005020de211 */ /* 0x000fe400000f2c00 */
[----:B------:R-:W-:Y:S05]  /*6600*/  @!P6 IADD3 R15, P0, R7, R16, RZ ;  /* 0x00000010070fe210 */ /* 0x000fea0007f1e0ff */
[----:B------:R-:W-:Y:S01]  /*6610*/  @!P6 IMAD.X R2, R5, 0x1, R238, P0 ;  /* 0x000000010502e824 */ /* 0x000fe200000e06ee */
[----:B------:R-:W-:Y:S04]  /*6620*/  @!P6 IADD3 R9, P0, R7, R10, RZ ;  /* 0x0000000a0709e210 */ /* 0x000fe80007f1e0ff */
[----:B------:R-:W-:Y:S02]  /*6630*/  @!P6 IADD3.X R0, R5, R4, RZ, P0, !PT ;  /* 0x000000040500e210 */ /* 0x000fe400007fe4ff */
[C---:B------:R-:W-:Y:S04]  /*6640*/  @!P6 LEA R20, P0, R15.reuse, c[0x0][0x1f8], 0x1 ;  /* 0x00007e000f14ea11 */ /* 0x040fe800078008ff */
[----:B------:R-:W-:Y:S02]  /*6650*/  @!P6 LEA.HI.X R21, R15, c[0x0][0x1fc], R2, 0x1, P0 ;  /* 0x00007f000f15ea11 */ /* 0x000fe400000f0c02 */
[C---:B------:R-:W-:Y:S03]  /*6660*/  @!P6 LEA R28, P0, R9.reuse, c[0x0][0x1f8], 0x1 ;  /* 0x00007e00091cea11 */ /* 0x040fe600078008ff */
[----:B------:R-:W-:Y:S01]  /*6670*/  @!PT LDS RZ, [RZ] ;  /* 0x00000000fffff984 */ /* 0x000fe20000000800 */
[----:B------:R-:W-:Y:S01]  /*6680*/  @!PT LDS RZ, [RZ] ;  /* 0x00000000fffff984 */ /* 0x000fe20000000800 */
[----:B------:R-:W-:Y:S01]  /*6690*/  @!PT LDS RZ, [RZ] ;  /* 0x00000000fffff984 */ /* 0x000fe20000000800 */
[----:B------:R3:W-:Y:S01]  /*66a0*/  @!P6 LDGSTS.E.BYPASS.LTC128B.128 [R249+0x100], [R20.64], !P5 ;  /* 0x0010000014f9efae */ /* 0x0007e2000e901d46 */
[----:B------:R-:W-:Y:S02]  /*66b0*/  @!P6 LEA.HI.X R29, R9, c[0x0][0x1fc], R0, 0x1, P0 ;  /* 0x00007f00091dea11 */ /* 0x000fe400000f0c00 */
[C---:B------:R-:W-:Y:S03]  /*66c0*/  @!P6 IADD3 R8, P0, R16.reuse, 0x80, RZ ;  /* 0x000000801008e810 */ /* 0x040fe60007f1e0ff */
[----:B------:R4:W-:Y:S01]  /*66d0*/  @!P6 LDGSTS.E.BYPASS.LTC128B.128 [R249+0x2100], [R28.64], !P4 ;  /* 0x021000001cf9efae */ /* 0x0009e2000e101d46 */
[----:B------:R-:W-:Y:S02]  /*66e0*/  @!P6 IADD3.X R2, RZ, R238, RZ, P0, !PT ;  /* 0x000000eeff02e210 */ /* 0x000fe400007fe4ff */
[----:B------:R-:W-:Y:S05]  /*66f0*/  @!P6 IADD3 R9, P0, R7, R8, RZ ;  /* 0x000000080709e210 */ /* 0x000fea0007f1e0ff */
[----:B------:R-:W-:Y:S01]  /*6700*/  @!P6 IMAD.X R0, R5, 0x1, R2, P0 ;  /* 0x000000010500e824 */ /* 0x000fe200000e0602 */
[C---:B------:R-:W-:Y:S04]  /*6710*/  @!P6 LEA R26, P0, R9.reuse, c[0x0][0x1f8], 0x1 ;  /* 0x00007e00091aea11 */ /* 0x040fe800078008ff */
[----:B------:R-:W-:Y:S02]  /*6720*/  @!P6 LEA.HI.X R27, R9, c[0x0][0x1fc], R0, 0x1, P0 ;  /* 0x00007f00091bea11 */ /* 0x000fe400000f0c00 */
[----:B------:R-:W-:Y:S03]  /*6730*/  @!P6 IADD3 R6, P0, R16, 0xc0, RZ ;  /* 0x000000c01006e810 */ /* 0x000fe60007f1e0ff */
[----:B------:R1:W-:Y:S01]  /*6740*/  @!P6 LDGSTS.E.BYPASS.LTC128B.128 [R249+0x4100], [R26.64], !P3 ;  /* 0x041000001af9efae */ /* 0x0003e2000d901d46 */
[----:B------:R-:W-:Y:S02]  /*6750*/  @!P6 IADD3.X R0, RZ, R238, RZ, P0, !PT ;  /* 0x000000eeff00e210 */ /* 0x000fe400007fe4ff */
[----:B------:R-:W-:Y:S04]  /*6760*/  @!P6 IADD3 R12, P0, R7, R6, RZ ;  /* 0x00000006070ce210 */ /* 0x000fe80007f1e0ff */
[----:B------:R-:W-:Y:S02]  /*6770*/  @!P6 IADD3.X R5, R5, R0, RZ, P0, !PT ;  /* 0x000000000505e210 */ /* 0x000fe400007fe4ff */
[C---:B------:R-:W-:Y:S04]  /*6780*/  @!P6 LEA R32, P0, R12.reuse, c[0x0][0x1f8], 0x1 ;  /* 0x00007e000c20ea11 */ /* 0x040fe800078008ff */
[----:B------:R-:W-:Y:S02]  /*6790*/  @!P6 LEA.HI.X R33, R12, c[0x0][0x1fc], R5, 0x1, P0 ;  /* 0x00007f000c21ea11 */ /* 0x000fe400000f0c05 */
[----:B------:R-:W-:Y:S03]  /*67a0*/  @!P6 IADD3 R9, P0, R11, R10, RZ ;  /* 0x0000000a0b09e210 */ /* 0x000fe60007f1e0ff */
[----:B------:R1:W-:Y:S02]  /*67b0*/  @!P6 LDGSTS.E.BYPASS.LTC128B.128 [R249+0x6100], [R32.64], !P2 ;  /* 0x0610000020f9efae */ /* 0x0003e4000d101d46 */
[----:B------:R-:W-:Y:S01]  /*67c0*/  @!P6 IMAD.X R4, R13, 0x1, R4, P0 ;  /* 0x000000010d04e824 */ /* 0x000fe200000e0604 */
[----:B------:R-:W-:Y:S04]  /*67d0*/  @!P6 IADD3 R7, P0, R11, R8, RZ ;  /* 0x000000080b07e210 */ /* 0x000fe80007f1e0ff */
[----:B------:R-:W-:Y:S02]  /*67e0*/  @!P6 IADD3.X R2, R13, R2, RZ, P0, !PT ;  /* 0x000000020d02e210 */ /* 0x000fe400007fe4ff */
[----:B------:R-:W-:Y:S04]  /*67f0*/  @!P6 IADD3 R5, P0, R11, R6, RZ ;  /* 0x000000060b05e210 */ /* 0x000fe80007f1e0ff */
[----:B------:R-:W-:Y:S02]  /*6800*/  @!P6 IADD3.X R0, R13, R0, RZ, P0, !PT ;  /* 0x000000000d00e210 */ /* 0x000fe400007fe4ff */
[----:B------:R-:W-:Y:S05]  /*6810*/  @!P6 IADD3 R11, P0, R11, R16, RZ ;  /* 0x000000100b0be210 */ /* 0x000fea0007f1e0ff */
[----:B------:R-:W-:Y:S01]  /*6820*/  @!P6 IMAD.X R6, R13, 0x1, R238, P0 ;  /* 0x000000010d06e824 */ /* 0x000fe200000e06ee */
[C---:B------:R-:W-:Y:S04]  /*6830*/  @!P6 LEA R12, P0, R11.reuse, c[0x0][0x1f8], 0x1 ;  /* 0x00007e000b0cea11 */ /* 0x040fe800078008ff */
[----:B------:R-:W-:Y:S02]  /*6840*/  @!P6 LEA.HI.X R13, R11, c[0x0][0x1fc], R6, 0x1, P0 ;  /* 0x00007f000b0dea11 */ /* 0x000fe400000f0c06 */
[C---:B------:R-:W-:Y:S03]  /*6850*/  @!P6 LEA R16, P0, R9.reuse, c[0x0][0x1f8], 0x1 ;  /* 0x00007e000910ea11 */ /* 0x040fe600078008ff */
[----:B------:R5:W-:Y:S01]  /*6860*/  @!P6 LDGSTS.E.BYPASS.LTC128B.128 [R249+0x1100], [R12.64], !P5 ;  /* 0x011000000cf9efae */ /* 0x000be2000e901d46 */
[----:B------:R-:W-:Y:S02]  /*6870*/  @!P6 LEA.HI.X R17, R9, c[0x0][0x1fc], R4, 0x1, P0 ;  /* 0x00007f000911ea11 */ /* 0x000fe400000f0c04 */
[C---:B------:R-:W-:Y:S03]  /*6880*/  @!P6 LEA R24, P0, R7.reuse, c[0x0][0x1f8], 0x1 ;  /* 0x00007e000718ea11 */ /* 0x040fe600078008ff */
[----:B------:R2:W-:Y:S01]  /*6890*/  @!P6 LDGSTS.E.BYPASS.LTC128B.128 [R249+0x3100], [R16.64], !P4 ;  /* 0x0310000010f9efae */ /* 0x0005e2000e101d46 */
[----:B------:R-:W-:Y:S02]  /*68a0*/  @!P6 LEA.HI.X R25, R7, c[0x0][0x1fc], R2, 0x1, P0 ;  /* 0x00007f000719ea11 */ /* 0x000fe400000f0c02 */
[C---:B------:R-:W-:Y:S02]  /*68b0*/  @!P6 LEA R166, P0, R5.reuse, c[0x0][0x1f8], 0x1 ;  /* 0x00007e0005a6ea11 */ /* 0x040fe400078008ff */
[----:B------:R-:W-:Y:S01]  /*68c0*/  MOV R2, R14 ;  /* 0x0000000e00027202 */ /* 0x000fe20000000f00 */
[----:B------:R2:W-:Y:S01]  /*68d0*/  @!P6 LDGSTS.E.BYPASS.LTC128B.128 [R249+0x5100], [R24.64], !P3 ;  /* 0x0510000018f9efae */ /* 0x0005e2000d901d46 */
[----:B------:R-:W-:Y:S02]  /*68e0*/  @!P6 LEA.HI.X R167, R5, c[0x0][0x1fc], R0, 0x1, P0 ;  /* 0x00007f0005a7ea11 */ /* 0x000fe400000f0c00 */
[C---:B-1----:R-:W-:Y:S03]  /*68f0*/  HMMA.16816.F32 R4, R168.reuse, R172, RZ ;  /* 0x000000aca804723c */ /* 0x042fe600000018ff */
[----:B------:R1:W-:Y:S05]  /*6900*/  @!P6 LDGSTS.E.BYPASS.LTC128B.128 [R249+0x7100], [R166.64], !P2 ;  /* 0x07100000a6f9efae */ /* 0x0003ea000d101d46 */
[C---:B------:R-:W-:Y:S01]  /*6910*/  HMMA.16816.F32 R8, R168.reuse, R174, RZ ;  /* 0x000000aea808723c */ /* 0x040fe200000018ff */
[----:B------:R-:W-:Y:S06]  /*6920*/  LDSM.16.M88.4 R172, [R229] ;  /* 0x00000000e5ac783b */ /* 0x000fec0000000200 */
[----:B------:R-:W0:Y:S01]  /*6930*/  LDGDEPBAR ;  /* 0x00000000000079af */ /* 0x000e220000000000 */
[C---:B-----5:R-:W-:Y:S08]  /*6940*/  HMMA.16816.F32 R12, R168.reuse, R176, RZ ;  /* 0x000000b0a80c723c */ /* 0x060ff000000018ff */
[C---:B--2---:R-:W-:Y:S01]  /*6950*/  HMMA.16816.F32 R16, R168.reuse, R178, RZ ;  /* 0x000000b2a810723c */ /* 0x044fe200000018ff */
[----:B------:R-:W-:Y:S07]  /*6960*/  LDSM.16.M88.4 R176, [R229+0x800] ;  /* 0x00080000e5b0783b */ /* 0x000fee0000000200 */
[C---:B---3--:R-:W-:Y:S08]  /*6970*/  HMMA.16816.F32 R20, R168.reuse, R180, RZ ;  /* 0x000000b4a814723c */ /* 0x048ff000000018ff */
[C---:B------:R-:W-:Y:S01]  /*6980*/  HMMA.16816.F32 R24, R168.reuse, R182, RZ ;  /* 0x000000b6a818723c */ /* 0x040fe200000018ff */
[----:B------:R-:W-:Y:S07]  /*6990*/  LDSM.16.M88.4 R180, [R229+0x1000] ;  /* 0x00100000e5b4783b */ /* 0x000fee0000000200 */
[C---:B----4-:R-:W-:Y:S08]  /*69a0*/  HMMA.16816.F32 R28, R168.reuse, R184, RZ ;  /* 0x000000b8a81c723c */ /* 0x050ff000000018ff */
[----:B------:R-:W-:Y:S01]  /*69b0*/  HMMA.16816.F32 R32, R168, R186, RZ ;  /* 0x000000baa820723c */ /* 0x000fe200000018ff */
[----:B------:R-:W2:Y:S06]  /*69c0*/  LDSM.16.M88.4 R168, [R230] ;  /* 0x00000000e6a8783b */ /* 0x000eac0000000200 */
[----:B------:R-:W3:Y:S01]  /*69d0*/  LDSM.16.M88.4 R184, [R229+0x1800] ;  /* 0x00180000e5b8783b */ /* 0x000ee20000000200 */
[C---:B------:R-:W-:Y:S07]  /*69e0*/  HMMA.16816.F32 R4, R188.reuse, R192, R4 ;  /* 0x000000c0bc04723c */ /* 0x040fee0000001804 */
[----:B------:R-:W-:Y:S01]  /*69f0*/  MOV R192, R2 ;  /* 0x0000000200c07202 */ /* 0x000fe20000000f00 */
[C---:B------:R-:W-:Y:S03]  /*6a00*/  HMMA.16816.F32 R8, R188.reuse, R194, R8 ;  /* 0x000000c2bc08723c */ /* 0x040fe60000001808 */
[C---:B------:R-:W-:Y:S05]  /*6a10*/  ISETP.GT.AND P6, PT, R192.reuse, R164, PT ;  /* 0x000000a4c000720c */ /* 0x040fea0003fc4270 */
[C---:B------:R-:W-:Y:S01]  /*6a20*/  HMMA.16816.F32 R12, R188.reuse, R196, R12 ;  /* 0x000000c4bc0c723c */ /* 0x040fe2000000180c */
[----:B------:R-:W4:Y:S07]  /*6a30*/  LDL R196, [R1+0x48] ;  /* 0x0000480001c47983 */ /* 0x000f2e0000100800 */
[C---:B------:R-:W-:Y:S01]  /*6a40*/  HMMA.16816.F32 R16, R188.reuse, R198, R16 ;  /* 0x000000c6bc10723c */ /* 0x040fe20000001810 */
[----:B------:R-:W-:Y:S07]  /*6a50*/  @P6 IMAD.MOV.U32 R2, RZ, RZ, c[0x0][0x1e4] ;  /* 0x00007900ff026624 */ /* 0x000fee00078e00ff */
[C---:B------:R-:W-:Y:S07]  /*6a60*/  HMMA.16816.F32 R20, R188.reuse, R200, R20 ;  /* 0x000000c8bc14723c */ /* 0x040fee0000001814 */
[----:B------:R-:W-:Y:S01]  /*6a70*/  IADD3 R200, R192, -0x1, RZ ;  /* 0xffffffffc0c87810 */ /* 0x000fe20007ffe0ff */
[C---:B------:R-:W-:Y:S04]  /*6a80*/  HMMA.16816.F32 R24, R188.reuse, R202, R24 ;  /* 0x000000cabc18723c */ /* 0x040fe80000001818 */
[----:B-1----:R-:W-:Y:S03]  /*6a90*/  @P6 SHF.R.S32.HI R167, RZ, 0x1f, R200 ;  /* 0x0000001fffa76819 */ /* 0x002fe600000114c8 */
[----:B------:R-:W-:Y:S01]  /*6aa0*/  @P6 IMAD.WIDE.U32 R202, R200, c[0x0][0x1e0], RZ ;  /* 0x00007800c8ca6a25 */ /* 0x000fe200078e00ff */
[C---:B------:R-:W-:Y:S04]  /*6ab0*/  HMMA.16816.F32 R28, R188.reuse, R204, R28 ;  /* 0x000000ccbc1c723c */ /* 0x040fe8000000181c */
[----:B------:R-:W-:Y:S01]  /*6ac0*/  @P6 SHF.L.U32 R0, R202, 0x6, RZ ;  /* 0x00000006ca006819 */ /* 0x000fe200000006ff */
[----:B------:R-:W-:Y:S03]  /*6ad0*/  @P6 IMAD R167, R167, c[0x0][0x1e0], RZ ;  /* 0x00007800a7a76a24 */ /* 0x000fe600078e02ff */
[----:B------:R-:W-:Y:S04]  /*6ae0*/  HMMA.16816.F32 R32, R188, R206, R32 ;  /* 0x000000cebc20723c */ /* 0x000fe80000001820 */
[----:B------:R-:W-:Y:S03]  /*6af0*/  @P6 IMAD R167, R200, c[0x0][0x1e4], R167 ;  /* 0x00007900c8a76a24 */ /* 0x000fe600078e02a7 */
[----:B------:R-:W-:Y:S01]  /*6b00*/  IADD3 R206, R252, R237, RZ ;  /* 0x000000edfcce7210 */ /* 0x000fe20007ffe0ff */
[C---:B--2---:R-:W-:Y:S05]  /*6b10*/  HMMA.16816.F32 R4, R168.reuse, R172, R4 ;  /* 0x000000aca804723c */ /* 0x044fea0000001804 */
[----:B------:R-:W-:Y:S01]  /*6b20*/  @P6 IMAD.IADD R164, R203, 0x1, R167 ;  /* 0x00000001cba46824 */ /* 0x000fe200078e02a7 */
[----:B------:R-:W-:Y:S01]  /*6b30*/  @P6 MOV R167, c[0x0][0x1e0] ;  /* 0x0000780000a76a02 */ /* 0x000fe20000000f00 */
[----:B------:R-:W-:Y:S01]  /*6b40*/  @P1 IMAD.HI.U32 R205, R206, c[0x0][0x2c8], RZ ;  /* 0x0000b200cecd1a27 */ /* 0x000fe200078e00ff */
[C---:B------:R-:W-:Y:S01]  /*6b50*/  HMMA.16816.F32 R8, R168.reuse, R174, R8 ;  /* 0x000000aea808723c */ /* 0x040fe20000001808 */
[----:B------:R-:W-:Y:S03]  /*6b60*/  LDSM.16.M88.4 R172, [R228] ;  /* 0x00000000e4ac783b */ /* 0x000fe60000000200 */
[----:B------:R-:W-:Y:S02]  /*6b70*/  @P6 SHF.L.U64.HI R164, R202, 0x6, R164 ;  /* 0x00000006caa46819 */ /* 0x000fe400000102a4 */
[C---:B------:R-:W-:Y:S02]  /*6b80*/  @P6 LEA R166, P0, R167.reuse, R0, 0x5 ;  /* 0x00000000a7a66211 */ /* 0x040fe400078028ff */
[C---:B------:R-:W-:Y:S04]  /*6b90*/  HMMA.16816.F32 R12, R168.reuse, R176, R12 ;  /* 0x000000b0a80c723c */ /* 0x040fe8000000180c */
[----:B------:R-:W-:Y:S02]  /*6ba0*/  @P6 LEA.HI.X R2, R167, R164, R2, 0x5, P0 ;  /* 0x000000a4a7026211 */ /* 0x000fe400000f2c02 */
[----:B------:R-:W-:Y:S02]  /*6bb0*/  @P1 SHF.R.U32.HI R206, RZ, c[0x0][0x2cc], R205 ;  /* 0x0000b300ffce1a19 */ /* 0x000fe400000116cd */
[C---:B------:R-:W-:Y:S01]  /*6bc0*/  HMMA.16816.F32 R16, R168.reuse, R178, R16 ;  /* 0x000000b2a810723c */ /* 0x040fe20000001810 */
[----:B------:R-:W1:Y:S07]  /*6bd0*/  LDSM.16.M88.4 R176, [R220] ;  /* 0x00000000dcb0783b */ /* 0x000e6e0000000200 */
[C---:B------:R-:W-:Y:S08]  /*6be0*/  HMMA.16816.F32 R20, R168.reuse, R180, R20 ;  /* 0x000000b4a814723c */ /* 0x040ff00000001814 */
[C---:B------:R-:W-:Y:S01]  /*6bf0*/  HMMA.16816.F32 R24, R168.reuse, R182, R24 ;  /* 0x000000b6a818723c */ /* 0x040fe20000001818 */
[----:B------:R-:W2:Y:S07]  /*6c00*/  LDSM.16.M88.4 R180, [R220+0x800] ;  /* 0x00080000dcb4783b */ /* 0x000eae0000000200 */
[C---:B---3--:R-:W-:Y:S08]  /*6c10*/  HMMA.16816.F32 R28, R168.reuse, R184, R28 ;  /* 0x000000b8a81c723c */ /* 0x048ff0000000181c */
[----:B------:R-:W-:Y:S01]  /*6c20*/  HMMA.16816.F32 R32, R168, R186, R32 ;  /* 0x000000baa820723c */ /* 0x000fe20000001820 */
[----:B------:R-:W3:Y:S06]  /*6c30*/  LDSM.16.M88.4 R168, [R220+0x1000] ;  /* 0x00100000dca8783b */ /* 0x000eec0000000200 */
[----:B------:R-:W5:Y:S01]  /*6c40*/  LDSM.16.M88.4 R184, [R220+0x1800] ;  /* 0x00180000dcb8783b */ /* 0x000f620000000200 */
[C---:B-1----:R-:W-:Y:S08]  /*6c50*/  HMMA.16816.F32 R4, R172.reuse, R176, R4 ;  /* 0x000000b0ac04723c */ /* 0x042ff00000001804 */
[C---:B------:R-:W-:Y:S01]  /*6c60*/  HMMA.16816.F32 R8, R172.reuse, R178, R8 ;  /* 0x000000b2ac08723c */ /* 0x040fe20000001808 */
[----:B------:R-:W-:Y:S07]  /*6c70*/  LDSM.16.M88.4 R176, [R233+0x2000] ;  /* 0x00200000e9b0783b */ /* 0x000fee0000000200 */
[C---:B--2---:R-:W-:Y:S08]  /*6c80*/  HMMA.16816.F32 R12, R172.reuse, R180, R12 ;  /* 0x000000b4ac0c723c */ /* 0x044ff0000000180c */
[C---:B------:R-:W-:Y:S01]  /*6c90*/  HMMA.16816.F32 R16, R172.reuse, R182, R16 ;  /* 0x000000b6ac10723c */ /* 0x040fe20000001810 */
[----:B------:R-:W-:Y:S07]  /*6ca0*/  LDSM.16.M88.4 R180, [R233+0x2800] ;  /* 0x00280000e9b4783b */ /* 0x000fee0000000200 */
[C---:B---3--:R-:W-:Y:S08]  /*6cb0*/  HMMA.16816.F32 R20, R172.reuse, R168, R20 ;  /* 0x000000a8ac14723c */ /* 0x048ff00000001814 */
[C---:B------:R-:W-:Y:S01]  /*6cc0*/  HMMA.16816.F32 R24, R172.reuse, R170, R24 ;  /* 0x000000aaac18723c */ /* 0x040fe20000001818 */
[----:B------:R-:W1:Y:S07]  /*6cd0*/  LDSM.16.M88.4 R168, [R234+0x4000] ;  /* 0x00400000eaa8783b */ /* 0x000e6e0000000200 */
[C---:B-----5:R-:W-:Y:S08]  /*6ce0*/  HMMA.16816.F32 R28, R172.reuse, R184, R28 ;  /* 0x000000b8ac1c723c */ /* 0x060ff0000000181c */
        /* <DEDUP_REMOVED lines=112> */
[----:B------:R-:W1:Y:S07]  /*73f0*/  LDSM.16.M88.4 R180, [R211] ;  /* 0x00000000d3b4783b */ /* 0x000e6e0000000200 */
[C---:B--2---:R-:W-:Y:S08]  /*7400*/  HMMA.16816.F32 R20, R168.reuse, R172, R20 ;  /* 0x000000aca814723c */ /* 0x044ff00000001814 */
[C---:B------:R-:W-:Y:S01]  /*7410*/  HMMA.16816.F32 R24, R168.reuse, R174, R24 ;  /* 0x000000aea818723c */ /* 0x040fe20000001818 */
[----:B------:R-:W2:Y:S07]  /*7420*/  LDSM.16.M88.4 R172, [R210] ;  /* 0x00000000d2ac783b */ /* 0x000eae0000000200 */
[C---:B---3--:R-:W-:Y:S08]  /*7430*/  HMMA.16816.F32 R28, R168.reuse, R184, R28 ;  /* 0x000000b8a81c723c */ /* 0x048ff0000000181c */
[----:B------:R-:W-:Y:S01]  /*7440*/  HMMA.16816.F32 R32, R168, R186, R32 ;  /* 0x000000baa820723c */ /* 0x000fe20000001820 */
[----:B------:R-:W3:Y:S06]  /*7450*/  LDSM.16.M88.4 R168, [R209] ;  /* 0x00000000d1a8783b */ /* 0x000eec0000000200 */
[----:B------:R-:W5:Y:S01]  /*7460*/  LDSM.16.M88.4 R184, [R208] ;  /* 0x00000000d0b8783b */ /* 0x000f620000000200 */
        /* <DEDUP_REMOVED lines=9> */
[C---:B-----5:R-:W-:Y:S08]  /*7500*/  HMMA.16816.F32 R28, R176.reuse, R184, R28 ;  /* 0x000000b8b01c723c */ /* 0x060ff0000000181c */
        /* <DEDUP_REMOVED lines=12> */
[C---:B-----5:R-:W-:Y:S01]  /*75d0*/  HMMA.16816.F32 R28, R172.reuse, R184, R28 ;  /* 0x000000b8ac1c723c */ /* 0x060fe2000000181c */
[----:B------:R-:W3:Y:S07]  /*75e0*/  LDL.64 R184, [R1+0x68] ;  /* 0x0000680001b87983 */ /* 0x000eee0000100a00 */
[----:B------:R-:W-:Y:S01]  /*75f0*/  HMMA.16816.F32 R32, R172, R186, R32 ;  /* 0x000000baac20723c */ /* 0x000fe20000001820 */
[----:B------:R-:W5:Y:S06]  /*7600*/  LDL R187, [R1+0x78] ;  /* 0x0000780001bb7983 */ /* 0x000f6c0000100800 */
[----:B------:R-:W5:Y:S01]  /*7610*/  LDL R186, [R1+0x74] ;  /* 0x0000740001ba7983 */ /* 0x000f620000100800 */
[C---:B-1----:R-:W-:Y:S05]  /*7620*/  HMMA.16816.F32 R4, R168.reuse, R180, R4 ;  /* 0x000000b4a804723c */ /* 0x042fea0000001804 */
[----:B------:R-:W1:Y:S03]  /*7630*/  LDSM.16.M88.4 R172, [R220+0x7000] ;  /* 0x00700000dcac783b */ /* 0x000e660000000200 */
[C---:B------:R-:W-:Y:S03]  /*7640*/  HMMA.16816.F32 R8, R168.reuse, R182, R8 ;  /* 0x000000b6a808723c */ /* 0x040fe60000001808 */
[----:B------:R-:W4:Y:S01]  /*7650*/  LDSM.16.M88.4 R180, [R220+0x7800] ;  /* 0x00780000dcb4783b */ /* 0x000f220000000200 */
[----:B------:R-:W-:Y:S04]  /*7660*/  DEPBAR.LE SB0, 0x0 ;  /* 0x000080000000791a */ /* 0x000fe80000000000 */
[C---:B--2---:R-:W-:Y:S01]  /*7670*/  HMMA.16816.F32 R12, R168.reuse, R176, R12 ;  /* 0x000000b0a80c723c */ /* 0x044fe2000000180c */
[----:B------:R-:W-:Y:S07]  /*7680*/  BAR.SYNC.DEFER_BLOCKING 0x0 ;  /* 0x0000000000007b1d */ /* 0x000fee0000010000 */
[C---:B------:R-:W-:Y:S08]  /*7690*/  HMMA.16816.F32 R16, R168.reuse, R178, R16 ;  /* 0x000000b2a810723c */ /* 0x040ff00000001810 */
[C---:B-1----:R-:W-:Y:S08]  /*76a0*/  HMMA.16816.F32 R20, R168.reuse, R172, R20 ;  /* 0x000000aca814723c */ /* 0x042ff00000001814 */
[C---:B------:R-:W-:Y:S08]  /*76b0*/  HMMA.16816.F32 R24, R168.reuse, R174, R24 ;  /* 0x000000aea818723c */ /* 0x040ff00000001818 */
[C---:B----4-:R-:W-:Y:S08]  /*76c0*/  HMMA.16816.F32 R28, R168.reuse, R180, R28 ;  /* 0x000000b4a81c723c */ /* 0x050ff0000000181c */
[----:B------:R-:W-:Y:S07]  /*76d0*/  HMMA.16816.F32 R32, R168, R182, R32 ;  /* 0x000000b6a820723c */ /* 0x000fee0000001820 */
[----:B------:R-:W-:Y:S05]  /*76e0*/  IMAD.MOV.U32 R169, RZ, RZ, -0x40 ;  /* 0xffffffc0ffa97424 */ /* 0x000fea00078e00ff */
[----:B------:R-:W-:Y:S01]  /*76f0*/  IMAD R174, R192, R169, 0x1 ;  /* 0x00000001c0ae7424 */ /* 0x000fe200078e02a9 */
[----:B---3--:R-:W-:Y:S04]  /*7700*/  @P6 IADD3 R204, P0, R0, R184, RZ ;  /* 0x000000b800cc6210 */ /* 0x008fe80007f1e0ff */
[-C--:B------:R-:W-:Y:S02]  /*7710*/  @P6 IADD3.X R167, R164, R196.reuse, RZ, P0, !PT ;  /* 0x000000c4a4a76210 */ /* 0x080fe400007fe4ff */
[C---:B------:R-:W-:Y:S04]  /*7720*/  @P6 LEA R202, P0, R204.reuse, c[0x0][0x1c8], 0x1 ;  /* 0x00007200ccca6a11 */ /* 0x040fe800078008ff */
[----:B------:R-:W-:Y:S02]  /*7730*/  @P6 LEA.HI.X R203, R204, c[0x0][0x1cc], R167, 0x1, P0 ;  /* 0x00007300cccb6a11 */ /* 0x000fe400000f0ca7 */
[----:B------:R-:W-:Y:S03]  /*7740*/  @P6 IADD3 R201, P0, R184, 0x40, RZ ;  /* 0x00000040b8c96810 */ /* 0x000fe60007f1e0ff */
[----:B------:R-:W-:Y:S01]  /*7750*/  @!PT LDS RZ, [RZ] ;  /* 0x00000000fffff984 */ /* 0x000fe20000000800 */
[----:B------:R-:W-:Y:S01]  /*7760*/  @!PT LDS RZ, [RZ] ;  /* 0x00000000fffff984 */ /* 0x000fe20000000800 */
[----:B------:R-:W-:Y:S01]  /*7770*/  @!PT LDS RZ, [RZ] ;  /* 0x00000000fffff984 */ /* 0x000fe20000000800 */
[----:B------:R1:W-:Y:S02]  /*7780*/  @P6 LDGSTS.E.BYPASS.LTC128B.128 [R249+0x8100], [R202.64], !P5 ;  /* 0x08100000caf96fae */ /* 0x0003e4000e901d46 */
[----:B------:R-:W-:Y:S01]  /*7790*/  @P6 IMAD.X R167, RZ, RZ, R196, P0 ;  /* 0x000000ffffa76224 */ /* 0x000fe200000e06c4 */
[----:B------:R-:W-:Y:S04]  /*77a0*/  @P6 IADD3 R204, P0, R0, R201, RZ ;  /* 0x000000c900cc6210 */ /* 0x000fe80007f1e0ff */
[----:B------:R-:W-:Y:S02]  /*77b0*/  @P6 IADD3.X R207, R164, R167, RZ, P0, !PT ;  /* 0x000000a7a4cf6210 */ /* 0x000fe400007fe4ff */
[C---:B------:R-:W-:Y:S04]  /*77c0*/  @P6 LEA R198, P0, R204.reuse, c[0x0][0x1c8], 0x1 ;  /* 0x00007200ccc66a11 */ /* 0x040fe800078008ff */
[----:B------:R-:W-:Y:S02]  /*77d0*/  @P6 LEA.HI.X R199, R204, c[0x0][0x1cc], R207, 0x1, P0 ;  /* 0x00007300ccc76a11 */ /* 0x000fe400000f0ccf */
[----:B------:R-:W2:Y:S01]  /*77e0*/  SHFL.IDX PT, R204, R206, RZ, 0x1c1f ;  /* 0x001c1fffcecc7589 */ /* 0x000ea200000e0000 */
[----:B------:R-:W-:Y:S04]  /*77f0*/  @P6 IADD3 R205, P0, R184, 0x80, RZ ;  /* 0x00000080b8cd6810 */ /* 0x000fe80007f1e0ff */
[----:B------:R-:W-:Y:S01]  /*7800*/  @P6 IADD3.X R188, RZ, R196, RZ, P0, !PT ;  /* 0x000000c4ffbc6210 */ /* 0x000fe200007fe4ff */
[----:B------:R3:W4:Y:S01]  /*7810*/  SHFL.IDX PT, R207, R206, 0x1, 0x1c1f ;  /* 0x003c1f00cecf7f89 */ /* 0x00072200000e0000 */
[----:B------:R-:W-:Y:S04]  /*7820*/  @P6 IADD3 R171, P0, R0, R205, RZ ;  /* 0x000000cd00ab6210 */ /* 0x000fe80007f1e0ff */
[----:B------:R-:W-:Y:S02]  /*7830*/  @P6 IADD3.X R170, R164, R188, RZ, P0, !PT ;  /* 0x000000bca4aa6210 */ /* 0x000fe400007fe4ff */
[C---:B------:R-:W-:Y:S04]  /*7840*/  @P6 LEA R168, P0, R171.reuse, c[0x0][0x1c8], 0x1 ;  /* 0x00007200aba86a11 */ /* 0x040fe800078008ff */
[----:B------:R-:W-:Y:S02]  /*7850*/  @P6 LEA.HI.X R169, R171, c[0x0][0x1cc], R170, 0x1, P0 ;  /* 0x00007300aba96a11 */ /* 0x000fe400000f0caa */
[----:B-----5:R-:W-:Y:S02]  /*7860*/  IADD3 R170, R187, R174, -R251 ;  /* 0x000000aebbaa7210 */ /* 0x020fe40007ffe8fb */
[----:B------:R-:W-:Y:S04]  /*7870*/  @P6 IADD3 R191, P0, R184, 0xc0, RZ ;  /* 0x000000c0b8bf6810 */ /* 0x000fe80007f1e0ff */
[----:B------:R-:W-:Y:S02]  /*7880*/  @P6 IADD3.X R189, RZ, R196, RZ, P0, !PT ;  /* 0x000000c4ffbd6210 */ /* 0x000fe400007fe4ff */
[----:B---3--:R-:W-:Y:S01]  /*7890*/  @P6 IADD3 R206, P0, R0, R191, RZ ;  /* 0x000000bf00ce6210 */ /* 0x008fe20007f1e0ff */
[----:B------:R-:W-:Y:S03]  /*78a0*/  IMAD.IADD R0, R170, 0x1, -R186 ;  /* 0x00000001aa007824 */ /* 0x000fe600078e0aba */
[----:B------:R-:W-:Y:S02]  /*78b0*/  @P6 IADD3.X R171, R164, R189, RZ, P0, !PT ;  /* 0x000000bda4ab6210 */ /* 0x000fe400007fe4ff */
[----:B------:R-:W-:Y:S02]  /*78c0*/  @P6 LEA R170, P0, R206, c[0x0][0x1c8], 0x1 ;  /* 0x00007200ceaa6a11 */ /* 0x000fe400078008ff */
[C---:B--2---:R-:W-:Y:S01]  /*78d0*/  IADD3 R164, R0.reuse, R204, RZ ;  /* 0x000000cc00a47210 */ /* 0x044fe20007ffe0ff */
[----:B----4-:R-:W-:Y:S01]  /*78e0*/  IMAD.IADD R0, R0, 0x1, R207 ;  /* 0x0000000100007824 */ /* 0x010fe200078e02cf */
[----:B------:R-:W-:Y:S02]  /*78f0*/  @P6 LEA.HI.X R171, R206, c[0x0][0x1cc], R171, 0x1, P0 ;  /* 0x00007300ceab6a11 */ /* 0x000fe400000f0cab */
[----:B------:R-:W-:Y:S04]  /*7900*/  ISETP.GT.AND P0, PT, R164, RZ, PT ;  /* 0x000000ffa400720c */ /* 0x000fe80003f04270 */
[----:B------:R-:W-:Y:S02]  /*7910*/  FSEL R204, R4, -INF , P0 ;  /* 0xff80000004cc7808 */ /* 0x000fe40000000000 */
[----:B------:R-:W-:Y:S04]  /*7920*/  ISETP.GT.AND P0, PT, R164, 0x1, PT ;  /* 0x00000001a400780c */ /* 0x000fe80003f04270 */
[----:B------:R-:W-:Y:S02]  /*7930*/  FSEL R4, R5, -INF , P0 ;  /* 0xff80000005047808 */ /* 0x000fe40000000000 */
[----:B------:R-:W-:Y:S02]  /*7940*/  ISETP.GT.AND P0, PT, R0, RZ, PT ;  /* 0x000000ff0000720c */ /* 0x000fe40003f04270 */
[----:B------:R-:W-:Y:S02]  /*7950*/  FMNMX.FTZ R5, R204, R3, !PT ;  /* 0x00000003cc057209 */ /* 0x000fe40007810000 */
[----:B------:R-:W-:Y:S02]  /*7960*/  FSEL R206, R6, -INF , P0 ;  /* 0xff80000006ce7808 */ /* 0x000fe40000000000 */
        /* <DEDUP_REMOVED lines=25> */
[----:B------:R-:W-:Y:S02]  /*7b00*/  MOV R16, R198 ;  /* 0x000000c600107202 */ /* 0x000fe40000000f00 */
        /* <DEDUP_REMOVED lines=35> */
[----:B------:R-:W-:Y:S02]  /*7d40*/  FMNMX.FTZ R5, R179, R14, !PT ;  /* 0x0000000eb3057209 */ /* 0x000fe40007810000 */
[----:B------:R-:W-:Y:S02]  /*7d50*/  FMNMX.FTZ R12, R180, R7, !PT ;  /* 0x00000007b40c7209 */ /* 0x000fe40007810000 */
[----:B------:R-:W-:Y:S02]  /*7d60*/  MOV R19, R185 ;  /* 0x000000b900137202 */ /* 0x000fe40000000f00 */
        /* <DEDUP_REMOVED lines=17> */
[C---:B------:R-:W-:Y:S02]  /*7e80*/  ISETP.GT.AND P0, PT, R0.reuse, 0x31, PT ;  /* 0x000000310000780c */ /* 0x040fe40003f04270 */
[----:B------:R-:W-:Y:S02]  /*7e90*/  FMNMX.FTZ R12, R185, R12, !PT ;  /* 0x0000000cb90c7209 */ /* 0x000fe40007810000 */
[----:B------:R-:W-:Y:S02]  /*7ea0*/  FMNMX.FTZ R5, R193, R14, !PT ;  /* 0x0000000ec1057209 */ /* 0x000fe40007810000 */
[----:B------:R-:W-:Y:S02]  /*7eb0*/  FSEL R178, R31, -INF , P0 ;  /* 0xff8000001fb27808 */ /* 0x000fe40000000000 */
[----:B------:R-:W-:Y:S02]  /*7ec0*/  ISETP.GT.AND P0, PT, R0, 0x38, PT ;  /* 0x000000380000780c */ /* 0x000fe40003f04270 */
[----:B------:R-:W-:Y:S02]  /*7ed0*/  FMNMX.FTZ R5, R182, R5, !PT ;  /* 0x00000005b6057209 */ /* 0x000fe40007810000 */
[----:B------:R-:W-:Y:S02]  /*7ee0*/  FMNMX.FTZ R11, R187, R12, !PT ;  /* 0x0000000cbb0b7209 */ /* 0x000fe40007810000 */
[----:B------:R-:W-:Y:S02]  /*7ef0*/  FSEL R174, R34, -INF , P0 ;  /* 0xff80000022ae7808 */ /* 0x000fe40000000000 */
[----:B------:R-:W-:Y:S01]  /*7f00*/  ISETP.GT.AND P0, PT, R0, 0x39, PT ;  /* 0x000000390000780c */ /* 0x000fe20003f04270 */
[----:B------:R-:W2:Y:S01]  /*7f10*/  SHFL.BFLY PT, R12, R11, 0x2, 0x1f ;  /* 0x0c401f000b0c7f89 */ /* 0x000ea200000e0000 */
[----:B------:R-:W-:Y:S02]  /*7f20*/  FMNMX.FTZ R7, R178, R5, !PT ;  /* 0x00000005b2077209 */ /* 0x000fe40007810000 */
[----:B------:R-:W-:Y:S02]  /*7f30*/  FSEL R164, R35, -INF , P0 ;  /* 0xff80000023a47808 */ /* 0x000fe40000000000 */
[----:B------:R-:W-:Y:S02]  /*7f40*/  @P6 IADD3 R0, P0, R166, R18, RZ ;  /* 0x00000012a6006210 */ /* 0x000fe40007f1e0ff */
[----:B------:R-:W-:Y:S02]  /*7f50*/  FMNMX.FTZ R7, R174, R7, !PT ;  /* 0x00000007ae077209 */ /* 0x000fe40007810000 */
[----:B------:R-:W-:Y:S02]  /*7f60*/  @P6 IADD3.X R13, R2, R196, RZ, P0, !PT ;  /* 0x000000c4020d6210 */ /* 0x000fe400007fe4ff */
[----:B------:R-:W-:Y:S02]  /*7f70*/  @P6 LEA R16, P0, R0, c[0x0][0x1c8], 0x1 ;  /* 0x0000720000106a11 */ /* 0x000fe400078008ff */
[----:B------:R-:W-:Y:S02]  /*7f80*/  FMNMX.FTZ R5, R164, R7, !PT ;  /* 0x00000007a4057209 */ /* 0x000fe40007810000 */
[----:B------:R-:W-:Y:S02]  /*7f90*/  MOV R21, R17 ;  /* 0x0000001100157202 */ /* 0x000fe40000000f00 */
[----:B------:R-:W-:Y:S02]  /*7fa0*/  @P6 LEA.HI.X R17, R0, c[0x0][0x1cc], R13, 0x1, P0 ;  /* 0x0000730000116a11 */ /* 0x000fe400000f0c0d */
[----:B------:R-:W3:Y:S01]  /*7fb0*/  SHFL.BFLY PT, R0, R5, 0x2, 0x1f ;  /* 0x0c401f0005007f89 */ /* 0x000ee200000e0000 */
[----:B------:R-:W-:Y:S02]  /*7fc0*/  @P6 IADD3 R201, P0, R166, R201, RZ ;  /* 0x000000c9a6c96210 */ /* 0x000fe40007f1e0ff */
[----:B--2---:R-:W-:Y:S03]  /*7fd0*/  FMNMX.FTZ R11, R11, R12, !PT ;  /* 0x0000000c0b0b7209 */ /* 0x004fe60007810000 */
[----:B------:R2:W-:Y:S01]  /*7fe0*/  @P6 LDGSTS.E.BYPASS.LTC128B.128 [R249+0xa100], [R20.64], !P4 ;  /* 0x0a10000014f96fae */ /* 0x0005e2000e101d46 */
[----:B------:R-:W-:Y:S02]  /*7ff0*/  @P6 IADD3.X R14, R2, R167, RZ, P0, !PT ;  /* 0x000000a7020e6210 */ /* 0x000fe400007fe4ff */
[C---:B------:R-:W-:Y:S03]  /*8000*/  @P6 LEA R18, P0, R201.reuse, c[0x0][0x1c8], 0x1 ;  /* 0x00007200c9126a11 */ /* 0x040fe600078008ff */
[----:B------:R-:W4:Y:S01]  /*8010*/  SHFL.BFLY PT, R12, R11, 0x1, 0x1f ;  /* 0x0c201f000b0c7f89 */ /* 0x000f2200000e0000 */
[----:B------:R-:W-:Y:S02]  /*8020*/  @P6 LEA.HI.X R19, R201, c[0x0][0x1cc], R14, 0x1, P0 ;  /* 0x00007300c9136a11 */ /* 0x000fe400000f0c0e */
[----:B------:R-:W-:Y:S03]  /*8030*/  @P6 IADD3 R205, P0, R166, R205, RZ ;  /* 0x000000cda6cd6210 */ /* 0x000fe60007f1e0ff */
[----:B------:R5:W-:Y:S02]  /*8040*/  @P6 LDGSTS.E.BYPASS.LTC128B.128 [R249+0xc100], [R168.64], !P3 ;  /* 0x0c100000a8f96fae */ /* 0x000be4000d901d46 */
[----:B------:R-:W-:Y:S01]  /*8050*/  @P6 IMAD.X R14, R2, 0x1, R188, P0 ;  /* 0x00000001020e6824 */ /* 0x000fe200000e06bc */
[----:B------:R-:W-:Y:S02]  /*8060*/  @P6 IADD3 R166, P0, R166, R191, RZ ;  /* 0x000000bfa6a66210 */ /* 0x000fe40007f1e0ff */
[----:B---3--:R-:W-:Y:S01]  /*8070*/  FMNMX.FTZ R5, R5, R0, !PT ;  /* 0x0000000005057209 */ /* 0x008fe20007810000 */
[----:B------:R3:W-:Y:S01]  /*8080*/  @P6 LDGSTS.E.BYPASS.LTC128B.128 [R249+0xe100], [R170.64], !P2 ;  /* 0x0e100000aaf96fae */ /* 0x0007e2000d101d46 */
[----:B------:R-:W-:Y:S02]  /*8090*/  @P6 IADD3.X R7, R2, R189, RZ, P0, !PT ;  /* 0x000000bd02076210 */ /* 0x000fe400007fe4ff */
[C---:B------:R-:W-:Y:S03]  /*80a0*/  @P6 LEA R24, P0, R205.reuse, c[0x0][0x1c8], 0x1 ;  /* 0x00007200cd186a11 */ /* 0x040fe600078008ff */
[----:B------:R-:W1:Y:S01]  /*80b0*/  SHFL.BFLY PT, R2, R5, 0x1, 0x1f ;  /* 0x0c201f0005027f89 */ /* 0x000e6200000e0000 */
[----:B------:R-:W-:Y:S02]  /*80c0*/  @P6 LEA.HI.X R25, R205, c[0x0][0x1cc], R14, 0x1, P0 ;  /* 0x00007300cd196a11 */ /* 0x000fe400000f0c0e */
[C---:B------:R-:W-:Y:S02]  /*80d0*/  @P6 LEA R26, P0, R166.reuse, c[0x0][0x1c8], 0x1 ;  /* 0x00007200a61a6a11 */ /* 0x040fe400078008ff */
[----:B----4-:R-:W-:Y:S01]  /*80e0*/  FMNMX.FTZ R0, R11, R12, !PT ;  /* 0x0000000c0b007209 */ /* 0x010fe20007810000 */
[----:B------:R4:W-:Y:S01]  /*80f0*/  @P6 LDGSTS.E.BYPASS.LTC128B.128 [R249+0x9100], [R16.64], !P5 ;  /* 0x0910000010f96fae */ /* 0x0009e2000e901d46 */
[----:B------:R-:W-:Y:S02]  /*8100*/  @P6 LEA.HI.X R27, R166, c[0x0][0x1cc], R7, 0x1, P0 ;  /* 0x00007300a61b6a11 */ /* 0x000fe400000f0c07 */
[C---:B------:R-:W-:Y:S01]  /*8110*/  FSETP.NEU.FTZ.AND P0, PT, R0.reuse, -INF , PT ;  /* 0xff8000000000780b */ /* 0x040fe20003f1d000 */
[----:B------:R-:W-:Y:S02]  /*8120*/  FMUL.FTZ R11, R0, c[0x0][0x2d0] ;  /* 0x0000b400000b7a20 */ /* 0x000fe40000410000 */
[----:B------:R2:W-:Y:S03]  /*8130*/  @P6 LDGSTS.E.BYPASS.LTC128B.128 [R249+0xb100], [R18.64], !P4 ;  /* 0x0b10000012f96fae */ /* 0x0005e6000e101d46 */
[----:B------:R-:W-:Y:S03]  /*8140*/  FSEL R191, R11, RZ, P0 ;  /* 0x000000ff0bbf7208 */ /* 0x000fe60000000000 */
[----:B------:R3:W-:Y:S02]  /*8150*/  @P6 LDGSTS.E.BYPASS.LTC128B.128 [R249+0xd100], [R24.64], !P3 ;  /* 0x0d10000018f96fae */ /* 0x0007e4000d901d46 */
[--C-:B------:R-:W-:Y:S01]  /*8160*/  FFMA.FTZ R205, R4, c[0x0][0x2d0], -R191.reuse ;  /* 0x0000b40004cd7a23 */ /* 0x100fe200000108bf */
[----:B------:R-:W-:Y:S01]  /*8170*/  FSEL R4, R0, RZ, P0 ;  /* 0x000000ff00047208 */ /* 0x000fe20000000000 */
[--C-:B------:R-:W-:Y:S01]  /*8180*/  FFMA.FTZ R7, R204, c[0x0][0x2d0], -R191.reuse ;  /* 0x0000b400cc077a23 */ /* 0x100fe200000108bf */
[----:B-1----:R-:W-:Y:S01]  /*8190*/  FMNMX.FTZ R2, R5, R2, !PT ;  /* 0x0000000205027209 */ /* 0x002fe20007810000 */
[----:B------:R-:W-:Y:S01]  /*81a0*/  FFMA.FTZ R204, R207, c[0x0][0x2d0], -R191 ;  /* 0x0000b400cfcc7a23 */ /* 0x000fe200000108bf */
[----:B------:R1:W-:Y:S01]  /*81b0*/  @P6 LDGSTS.E.BYPASS.LTC128B.128 [R249+0xf100], [R26.64], !P2 ;  /* 0x0f1000001af96fae */ /* 0x0003e2000d101d46 */
[----:B------:R-:W-:Y:S01]  /*81c0*/  FADD.FTZ R3, -R4, R3 ;  /* 0x0000000304037221 */ /* 0x000fe20000010100 */
[C---:B------:R-:W-:Y:S01]  /*81d0*/  FSETP.NEU.FTZ.AND P0, PT, R2.reuse, -INF , PT ;  /* 0xff8000000200780b */ /* 0x040fe20003f1d000 */
[C---:B------:R-:W-:Y:S01]  /*81e0*/  FMUL.FTZ R207, R2.reuse, c[0x0][0x2d0] ;  /* 0x0000b40002cf7a20 */ /* 0x040fe20000410000 */
[----:B------:R-:W-:Y:S01]  /*81f0*/  MUFU.EX2 R189, R7 ;  /* 0x0000000700bd7308 */ /* 0x000fe20000000800 */
[----:B------:R-:W-:Y:S01]  /*8200*/  FMUL.FTZ R5, R3, c[0x0][0x2d0] ;  /* 0x0000b40003057a20 */ /* 0x000fe20000410000 */
[----:B------:R-:W-:Y:S01]  /*8210*/  FSEL R4, R2, RZ, P0 ;  /* 0x000000ff02047208 */ /* 0x000fe20000000000 */
[----:B------:R-:W1:Y:S01]  /*8220*/  LDSM.16.MT88.4 R12, [R227] ;  /* 0x00000000e30c783b */ /* 0x000e620000004200 */
[----:B------:R-:W-:Y:S01]  /*8230*/  FSEL R207, R207, RZ, P0 ;  /* 0x000000ffcfcf7208 */ /* 0x000fe20000000000 */
[----:B------:R-:W-:Y:S02]  /*8240*/  FFMA.FTZ R9, R9, c[0x0][0x2d0], -R191 ;  /* 0x0000b40009097a23 */ /* 0x000fe400000108bf */
[----:B------:R-:W-:Y:S02]  /*8250*/  FADD.FTZ R3, -R4, R165 ;  /* 0x000000a504037221 */ /* 0x000fe40000010100 */
[--C-:B------:R-:W-:Y:S01]  /*8260*/  FFMA.FTZ R202, R10, c[0x0][0x2d0], -R207.reuse ;  /* 0x0000b4000aca7a23 */ /* 0x100fe200000108cf */
[----:B------:R-:W-:Y:S01]  /*8270*/  MUFU.EX2 R203, R9 ;  /* 0x0000000900cb7308 */ /* 0x000fe20000000800 */
[--C-:B------:R-:W-:Y:S01]  /*8280*/  FFMA.FTZ R167, R6, c[0x0][0x2d0], -R207.reuse ;  /* 0x0000b40006a77a23 */ /* 0x100fe200000108cf */
[----:B--2---:R-:W5:Y:S01]  /*8290*/  LDSM.16.MT88.4 R20, [R226] ;  /* 0x00000000e214783b */ /* 0x004f620000004200 */
[--C-:B------:R-:W-:Y:S02]  /*82a0*/  FFMA.FTZ R201, R8, c[0x0][0x2d0], -R207.reuse ;  /* 0x0000b40008c97a23 */ /* 0x100fe400000108cf */
[--C-:B------:R-:W-:Y:S02]  /*82b0*/  FFMA.FTZ R206, R206, c[0x0][0x2d0], -R207.reuse ;  /* 0x0000b400cece7a23 */ /* 0x100fe400000108cf */
[----:B------:R-:W-:Y:S01]  /*82c0*/  FMUL.FTZ R8, R3, c[0x0][0x2d0] ;  /* 0x0000b40003087a20 */ /* 0x000fe20000410000 */
[----:B------:R-:W1:Y:S02]  /*82d0*/  LDSM.16.MT88.4 R28, [R225] ;  /* 0x00000000e11c783b */ /* 0x000e640000004200 */
[----:B------:R-:W3:Y:S04]  /*82e0*/  MUFU.EX2 R166, R5 ;  /* 0x0000000500a67308 */ /* 0x000ee80000000800 */
[----:B------:R-:W2:Y:S06]  /*82f0*/  LDL.LU R188, [R1+0x70] ;  /* 0x0000700001bc7983 */ /* 0x000eac0000300800 */
[----:B------:R-:W5:Y:S01]  /*8300*/  MUFU.EX2 R3, R8 ;  /* 0x0000000800037308 */ /* 0x000f620000000800 */
[----:B------:R-:W0:Y:S09]  /*8310*/  LDGDEPBAR ;  /* 0x00000000000079af */ /* 0x000e320000000000 */
[----:B------:R-:W1:Y:S01]  /*8320*/  MUFU.EX2 R205, R205 ;  /* 0x000000cd00cd7308 */ /* 0x000e620000000800 */
[C---:B---3--:R-:W-:Y:S02]  /*8330*/  FMUL.FTZ R4, R166.reuse, R160 ;  /* 0x000000a0a6047220 */ /* 0x048fe40000410000 */
[C---:B------:R-:W-:Y:S01]  /*8340*/  FMUL.FTZ R5, R166.reuse, R161 ;  /* 0x000000a1a6057220 */ /* 0x040fe20000410000 */
[----:B------:R-:W3:Y:S01]  /*8350*/  LDL.LU R160, [R1+0x58] ;  /* 0x0000580001a07983 */ /* 0x000ee20000300800 */
[C---:B------:R-:W-:Y:S05]  /*8360*/  FMUL.FTZ R9, R166.reuse, R157 ;  /* 0x0000009da6097220 */ /* 0x040fea0000410000 */
[----:B------:R-:W1:Y:S01]  /*8370*/  MUFU.EX2 R204, R204 ;  /* 0x000000cc00cc7308 */ /* 0x000e620000000800 */
[C---:B----4-:R-:W-:Y:S02]  /*8380*/  FMUL.FTZ R16, R166.reuse, R136 ;  /* 0x00000088a6107220 */ /* 0x050fe40000410000 */
[C---:B------:R-:W-:Y:S02]  /*8390*/  FMUL.FTZ R17, R166.reuse, R137 ;  /* 0x00000089a6117220 */ /* 0x040fe40000410000 */
[C---:B-----5:R-:W-:Y:S02]  /*83a0*/  FMUL.FTZ R6, R3.reuse, R162 ;  /* 0x000000a203067220 */ /* 0x060fe40000410000 */
[C---:B------:R-:W-:Y:S02]  /*83b0*/  FMUL.FTZ R7, R3.reuse, R163 ;  /* 0x000000a303077220 */ /* 0x040fe40000410000 */
[C---:B------:R-:W-:Y:S01]  /*83c0*/  FMUL.FTZ R8, R166.reuse, R156 ;  /* 0x0000009ca6087220 */ /* 0x040fe20000410000 */
[----:B------:R-:W-:Y:S01]  /*83d0*/  MUFU.EX2 R206, R206 ;  /* 0x000000ce00ce7308 */ /* 0x000fe20000000800 */
[C---:B------:R-:W-:Y:S02]  /*83e0*/  FMUL.FTZ R10, R3.reuse, R158 ;  /* 0x0000009e030a7220 */ /* 0x040fe40000410000 */
[----:B------:R-:W-:Y:S01]  /*83f0*/  FMUL.FTZ R11, R3, R159 ;  /* 0x0000009f030b7220 */ /* 0x000fe20000410000 */
[----:B-1----:R-:W-:Y:S01]  /*8400*/  F2FP.PACK_AB R168, R205, R189 ;  /* 0x000000bdcda8723e */ /* 0x002fe200000000ff */
[C---:B------:R-:W-:Y:S01]  /*8410*/  FMUL.FTZ R18, R3.reuse, R138 ;  /* 0x0000008a03127220 */ /* 0x040fe20000410000 */
[----:B------:R-:W-:Y:S01]  /*8420*/  LDSM.16.MT88.4 R156, [R227+0x1800] ;  /* 0x00180000e39c783b */ /* 0x000fe20000004200 */
[C---:B------:R-:W-:Y:S02]  /*8430*/  FMUL.FTZ R19, R3.reuse, R139 ;  /* 0x0000008b03137220 */ /* 0x040fe40000410000 */
[C---:B------:R-:W-:Y:S01]  /*8440*/  FMUL.FTZ R26, R3.reuse, R146 ;  /* 0x00000092031a7220 */ /* 0x040fe20000410000 */
[----:B------:R-:W1:Y:S01]  /*8450*/  MUFU.EX2 R167, R167 ;  /* 0x000000a700a77308 */ /* 0x000e620000000800 */
[----:B------:R-:W-:Y:S01]  /*8460*/  FMUL.FTZ R27, R3, R147 ;  /* 0x00000093031b7220 */ /* 0x000fe20000410000 */
[----:B------:R-:W-:Y:S01]  /*8470*/  LDSM.16.MT88.4 R136, [R227+0x2000] ;  /* 0x00200000e388783b */ /* 0x000fe20000004200 */
[C---:B------:R-:W-:Y:S01]  /*8480*/  FMUL.FTZ R25, R166.reuse, R145 ;  /* 0x00000091a6197220 */ /* 0x040fe20000410000 */
[----:B------:R-:W-:Y:S01]  /*8490*/  F2FP.PACK_AB R170, R203, R204 ;  /* 0x000000cccbaa723e */ /* 0x000fe200000000ff */
        /* <DEDUP_REMOVED lines=10> */
[----:B------:R-:W-:Y:S02]  /*8540*/  FMUL.FTZ R39, R3, R39 ;  /* 0x0000002703277220 */ /* 0x000fe40000410000 */
[C---:B------:R-:W-:Y:S01]  /*8550*/  FMUL.FTZ R40, R166.reuse, R40 ;  /* 0x00000028a6287220 */ /* 0x040fe20000410000 */
        /* <DEDUP_REMOVED lines=11> */
[----:B----4-:R-:W-:Y:S01]  /*8610*/  F2FP.PACK_AB R171, R201, R202 ;  /* 0x000000cac9ab723e */ /* 0x010fe200000000ff */
[----:B------:R-:W-:Y:S02]  /*8620*/  FFMA.FTZ R145, R179, c[0x0][0x2d0], -R207 ;  /* 0x0000b400b3917a23 */ /* 0x000fe400000108cf */
[----:B------:R-:W-:Y:S02]  /*8630*/  FFMA.FTZ R154, R181, c[0x0][0x2d0], -R191 ;  /* 0x0000b400b59a7a23 */ /* 0x000fe400000108bf */
[----:B------:R-:W-:Y:S01]  /*8640*/  MUFU.EX2 R179, R145 ;  /* 0x0000009100b37308 */ /* 0x000fe20000000800 */
[C---:B------:R-:W-:Y:S01]  /*8650*/  FMUL.FTZ R51, R3.reuse, R51 ;  /* 0x0000003303337220 */ /* 0x040fe20000410000 */
[C---:B------:R-:W-:Y:S03]  /*8660*/  HMMA.16816.F32 R4, R168.reuse, R12, R4 ;  /* 0x0000000ca804723c */ /* 0x040fe60000001804 */
[C---:B------:R-:W-:Y:S02]  /*8670*/  FMUL.FTZ R52, R166.reuse, R52 ;  /* 0x00000034a6347220 */ /* 0x040fe40000410000 */
[C---:B------:R-:W-:Y:S02]  /*8680*/  FMUL.FTZ R53, R166.reuse, R53 ;  /* 0x00000035a6357220 */ /* 0x040fe40000410000 */
[C---:B------:R-:W-:Y:S01]  /*8690*/  FMUL.FTZ R12, R166.reuse, R132 ;  /* 0x00000084a60c7220 */ /* 0x040fe20000410000 */
[C---:B------:R-:W-:Y:S01]  /*86a0*/  HMMA.16816.F32 R8, R168.reuse, R14, R8 ;  /* 0x0000000ea808723c */ /* 0x040fe20000001808 */
[----:B------:R-:W-:Y:S03]  /*86b0*/  MUFU.EX2 R181, R154 ;  /* 0x0000009a00b57308 */ /* 0x000fe60000000800 */
[C---:B------:R-:W-:Y:S02]  /*86c0*/  FMUL.FTZ R13, R166.reuse, R133 ;  /* 0x00000085a60d7220 */ /* 0x040fe40000410000 */
[C---:B------:R-:W-:Y:S02]  /*86d0*/  FMUL.FTZ R54, R3.reuse, R54 ;  /* 0x0000003603367220 */ /* 0x040fe40000410000 */
[C---:B------:R-:W-:Y:S04]  /*86e0*/  FMUL.FTZ R14, R3.reuse, R134 ;  /* 0x00000086030e7220 */ /* 0x040fe80000410000 */
[C---:B------:R-:W-:Y:S02]  /*86f0*/  FMUL.FTZ R15, R3.reuse, R135 ;  /* 0x00000087030f7220 */ /* 0x040fe40000410000 */
[----:B------:R-:W1:Y:S01]  /*8700*/  LDSM.16.MT88.4 R132, [R224] ;  /* 0x00000000e084783b */ /* 0x000e620000004200 */
[C---:B------:R-:W-:Y:S02]  /*8710*/  FMUL.FTZ R55, R3.reuse, R55 ;  /* 0x0000003703377220 */ /* 0x040fe40000410000 */
[C---:B------:R-:W-:Y:S02]  /*8720*/  FMUL.FTZ R56, R166.reuse, R56 ;  /* 0x00000038a6387220 */ /* 0x040fe40000410000 */
        /* <DEDUP_REMOVED lines=9> */
[----:B------:R-:W4:Y:S01]  /*87c0*/  LDSM.16.MT88.4 R140, [R226+0x2000] ;  /* 0x00200000e28c783b */ /* 0x000f220000004200 */
        /* <DEDUP_REMOVED lines=8> */
[----:B------:R-:W-:Y:S02]  /*8850*/  FMUL.FTZ R64, R166, R64 ;  /* 0x00000040a6407220 */ /* 0x000fe40000410000 */
[C---:B------:R-:W-:Y:S04]  /*8860*/  FMUL.FTZ R30, R3.reuse, R150 ;  /* 0x00000096031e7220 */ /* 0x040fe80000410000 */
[----:B------:R-:W-:Y:S02]  /*8870*/  FMUL.FTZ R31, R3, R151 ;  /* 0x00000097031f7220 */ /* 0x000fe40000410000 */
[--C-:B------:R-:W-:Y:S02]  /*8880*/  FFMA.FTZ R149, R172, c[0x0][0x2d0], -R207.reuse ;  /* 0x0000b400ac957a23 */ /* 0x100fe400000108cf */
[----:B------:R-:W5:Y:S01]  /*8890*/  LDL R172, [R1+0x7c] ;  /* 0x00007c0001ac7983 */ /* 0x000f620000100800 */
[----:B------:R-:W-:Y:S02]  /*88a0*/  FFMA.FTZ R148, R176, c[0x0][0x2d0], -R207 ;  /* 0x0000b400b0947a23 */ /* 0x000fe400000108cf */
[C---:B-1----:R-:W-:Y:S03]  /*88b0*/  HMMA.16816.F32 R28, R168.reuse, R132, R28 ;  /* 0x00000084a81c723c */ /* 0x042fe6000000181c */
[--C-:B------:R-:W-:Y:S02]  /*88c0*/  FFMA.FTZ R151, R199, c[0x0][0x2d0], -R191.reuse ;  /* 0x0000b400c7977a23 */ /* 0x100fe400000108bf */
[C---:B------:R-:W-:Y:S02]  /*88d0*/  FMUL.FTZ R65, R166.reuse, R65 ;  /* 0x00000041a6417220 */ /* 0x040fe40000410000 */
[----:B------:R-:W-:Y:S01]  /*88e0*/  MUFU.EX2 R199, R151 ;  /* 0x0000009700c77308 */ /* 0x000fe20000000800 */
[C---:B------:R-:W-:Y:S01]  /*88f0*/  HMMA.16816.F32 R32, R168.reuse, R134, R32 ;  /* 0x00000086a820723c */ /* 0x040fe20000001820 */
[----:B------:R-:W1:Y:S03]  /*8900*/  LDSM.16.MT88.4 R132, [R225+0x2000] ;  /* 0x00200000e184783b */ /* 0x000e660000004200 */
[C---:B------:R-:W-:Y:S02]  /*8910*/  FMUL.FTZ R66, R3.reuse, R66 ;  /* 0x0000004203427220 */ /* 0x040fe40000410000 */
[C---:B------:R-:W-:Y:S02]  /*8920*/  FMUL.FTZ R67, R3.reuse, R67 ;  /* 0x0000004303437220 */ /* 0x040fe40000410000 */
[C---:B------:R-:W-:Y:S04]  /*8930*/  HMMA.16816.F32 R36, R168.reuse, R136, R36 ;  /* 0x00000088a824723c */ /* 0x040fe80000001824 */
[C---:B------:R-:W-:Y:S02]  /*8940*/  FMUL.FTZ R68, R166.reuse, R68 ;  /* 0x00000044a6447220 */ /* 0x040fe40000410000 */
[C---:B------:R-:W-:Y:S02]  /*8950*/  FMUL.FTZ R69, R166.reuse, R69 ;  /* 0x00000045a6457220 */ /* 0x040fe40000410000 */
[C---:B------:R-:W-:Y:S01]  /*8960*/  HMMA.16816.F32 R40, R168.reuse, R138, R40 ;  /* 0x0000008aa828723c */ /* 0x040fe20000001828 */
[----:B------:R-:W1:Y:S03]  /*8970*/  LDSM.16.MT88.4 R136, [R224+0x2000] ;  /* 0x00200000e088783b */ /* 0x000e660000004200 */
[C---:B------:R-:W-:Y:S02]  /*8980*/  FMUL.FTZ R70, R3.reuse, R70 ;  /* 0x0000004603467220 */ /* 0x040fe40000410000 */
[C---:B------:R-:W-:Y:S02]  /*8990*/  FMUL.FTZ R71, R3.reuse, R71 ;  /* 0x0000004703477220 */ /* 0x040fe40000410000 */
[C---:B----4-:R-:W-:Y:S04]  /*89a0*/  HMMA.16816.F32 R44, R168.reuse, R140, R44 ;  /* 0x0000008ca82c723c */ /* 0x050fe8000000182c */
[C---:B------:R-:W-:Y:S02]  /*89b0*/  FMUL.FTZ R72, R166.reuse, R72 ;  /* 0x00000048a6487220 */ /* 0x040fe40000410000 */
[C---:B------:R-:W-:Y:S02]  /*89c0*/  FMUL.FTZ R73, R166.reuse, R73 ;  /* 0x00000049a6497220 */ /* 0x040fe40000410000 */
[C---:B------:R-:W-:Y:S01]  /*89d0*/  HMMA.16816.F32 R48, R168.reuse, R142, R48 ;  /* 0x0000008ea830723c */ /* 0x040fe20000001830 */
[----:B------:R-:W4:Y:S03]  /*89e0*/  LDSM.16.MT88.4 R140, [R227+0x4000] ;  /* 0x00400000e38c783b */ /* 0x000f260000004200 */
        /* <DEDUP_REMOVED lines=15> */
[----:B------:R-:W2:Y:S03]  /*8ae0*/  LDSM.16.MT88.4 R136, [R225+0x4000] ;  /* 0x00400000e188783b */ /* 0x000ea60000004200 */
        /* <DEDUP_REMOVED lines=19> */
[C---:B------:R-:W-:Y:S02]  /*8c20*/  FMUL.FTZ R96, R166.reuse, R96 ;  /* 0x00000060a6607220 */ /* 0x040fe40000410000 */
[C---:B------:R-:W-:Y:S02]  /*8c30*/  FMUL.FTZ R97, R166.reuse, R97 ;  /* 0x00000061a6617220 */ /* 0x040fe40000410000 */
[C---:B------:R-:W-:Y:S01]  /*8c40*/  HMMA.16816.F32 R88, R168.reuse, R138, R88 ;  /* 0x0000008aa858723c */ /* 0x040fe20000001858 */
[----:B------:R-:W2:Y:S03]  /*8c50*/  LDSM.16.MT88.4 R136, [R226+0x6000] ;  /* 0x00600000e288783b */ /* 0x000ea60000004200 */
[--C-:B------:R-:W-:Y:S02]  /*8c60*/  FFMA.FTZ R144, R173, c[0x0][0x2d0], -R191.reuse ;  /* 0x0000b400ad907a23 */ /* 0x100fe400000108bf */
[C---:B------:R-:W-:Y:S02]  /*8c70*/  FMUL.FTZ R98, R3.reuse, R98 ;  /* 0x0000006203627220 */ /* 0x040fe40000410000 */
[C---:B----4-:R-:W-:Y:S01]  /*8c80*/  HMMA.16816.F32 R92, R168.reuse, R140, R92 ;  /* 0x0000008ca85c723c */ /* 0x050fe2000000185c */
[----:B------:R4:W-:Y:S03]  /*8c90*/  MUFU.EX2 R173, R144 ;  /* 0x0000009000ad7308 */ /* 0x0009e60000000800 */
[C---:B------:R-:W-:Y:S02]  /*8ca0*/  FMUL.FTZ R99, R3.reuse, R99 ;  /* 0x0000006303637220 */ /* 0x040fe40000410000 */
[----:B------:R-:W-:Y:S02]  /*8cb0*/  FMUL.FTZ R100, R166, R100 ;  /* 0x00000064a6647220 */ /* 0x000fe40000410000 */
[----:B------:R-:W-:Y:S03]  /*8cc0*/  FFMA.FTZ R140, R186, c[0x0][0x2d0], -R191 ;  /* 0x0000b400ba8c7a23 */ /* 0x000fe600000108bf */
[C---:B------:R-:W-:Y:S01]  /*8cd0*/  HMMA.16816.F32 R96, R168.reuse, R142, R96 ;  /* 0x0000008ea860723c */ /* 0x040fe20000001860 */
[----:B------:R2:W2:Y:S02]  /*8ce0*/  MUFU.EX2 R186, R140 ;  /* 0x0000008c00ba7308 */ /* 0x0004a40000000800 */
[C---:B------:R-:W-:Y:S02]  /*8cf0*/  FMUL.FTZ R101, R166.reuse, R101 ;  /* 0x00000065a6657220 */ /* 0x040fe40000410000 */
[C---:B------:R-:W-:Y:S02]  /*8d00*/  FMUL.FTZ R102, R3.reuse, R102 ;  /* 0x0000006603667220 */ /* 0x040fe40000410000 */
[----:B------:R-:W-:Y:S02]  /*8d10*/  FMUL.FTZ R103, R3, R103 ;  /* 0x0000006703677220 */ /* 0x000fe40000410000 */
[C---:B------:R-:W-:Y:S03]  /*8d20*/  FMUL.FTZ R104, R166.reuse, R104 ;  /* 0x00000068a6687220 */ /* 0x040fe60000410000 */
[----:B------:R-:W-:Y:S02]  /*8d30*/  FMUL.FTZ R105, R166, R105 ;  /* 0x00000069a6697220 */ /* 0x000fe40000410000 */
[C---:B-1----:R-:W-:Y:S03]  /*8d40*/  HMMA.16816.F32 R100, R168.reuse, R132, R100 ;  /* 0x00000084a864723c */ /* 0x042fe60000001864 */
[--C-:B----4-:R-:W-:Y:S02]  /*8d50*/  FFMA.FTZ R144, R175, c[0x0][0x2d0], -R207.reuse ;  /* 0x0000b400af907a23 */ /* 0x110fe400000108cf */
[C---:B------:R-:W-:Y:S02]  /*8d60*/  FMUL.FTZ R106, R3.reuse, R106 ;  /* 0x0000006a036a7220 */ /* 0x040fe40000410000 */
[----:B------:R-:W-:Y:S01]  /*8d70*/  FFMA.FTZ R132, R190, c[0x0][0x2d0], -R207 ;  /* 0x0000b400be847a23 */ /* 0x000fe200000108cf */
[----:B------:R1:W-:Y:S01]  /*8d80*/  MUFU.EX2 R175, R144 ;  /* 0x0000009000af7308 */ /* 0x0003e20000000800 */
[C---:B------:R-:W-:Y:S01]  /*8d90*/  FMUL.FTZ R107, R3.reuse, R107 ;  /* 0x0000006b036b7220 */ /* 0x040fe20000410000 */
[----:B--2---:R-:W2:Y:S02]  /*8da0*/  LDSM.16.MT88.4 R140, [R225+0x6000] ;  /* 0x00600000e18c783b */ /* 0x004ea40000004200 */
[C---:B------:R-:W-:Y:S02]  /*8db0*/  FMUL.FTZ R108, R166.reuse, R108 ;  /* 0x0000006ca66c7220 */ /* 0x040fe40000410000 */
[C---:B------:R-:W-:Y:S02]  /*8dc0*/  FMUL.FTZ R109, R166.reuse, R109 ;  /* 0x0000006da66d7220 */ /* 0x040fe40000410000 */
[C---:B------:R-:W-:Y:S02]  /*8dd0*/  HMMA.16816.F32 R104, R168.reuse, R134, R104 ;  /* 0x00000086a868723c */ /* 0x040fe40000001868 */
[----:B------:R4:W2:Y:S01]  /*8de0*/  MUFU.EX2 R190, R132 ;  /* 0x0000008400be7308 */ /* 0x0008a20000000800 */
[C---:B------:R-:W-:Y:S02]  /*8df0*/  FMUL.FTZ R110, R3.reuse, R110 ;  /* 0x0000006e036e7220 */ /* 0x040fe40000410000 */
[C---:B------:R-:W-:Y:S02]  /*8e00*/  FMUL.FTZ R111, R3.reuse, R111 ;  /* 0x0000006f036f7220 */ /* 0x040fe40000410000 */
[C---:B------:R-:W-:Y:S02]  /*8e10*/  FMUL.FTZ R112, R166.reuse, R112 ;  /* 0x00000070a6707220 */ /* 0x040fe40000410000 */
[----:B------:R-:W-:Y:S03]  /*8e20*/  FMUL.FTZ R113, R166, R113 ;  /* 0x00000071a6717220 */ /* 0x000fe60000410000 */
[C---:B------:R-:W-:Y:S03]  /*8e30*/  HMMA.16816.F32 R108, R168.reuse, R136, R108 ;  /* 0x00000088a86c723c */ /* 0x040fe6000000186c */
[----:B------:R-:W-:Y:S02]  /*8e40*/  FMUL.FTZ R114, R3, R114 ;  /* 0x0000007203727220 */ /* 0x000fe40000410000 */
[--C-:B-1----:R-:W-:Y:S02]  /*8e50*/  FFMA.FTZ R144, R177, c[0x0][0x2d0], -R191.reuse ;  /* 0x0000b400b1907a23 */ /* 0x102fe400000108bf */
[----:B------:R-:W-:Y:S02]  /*8e60*/  FFMA.FTZ R136, R194, c[0x0][0x2d0], -R191 ;  /* 0x0000b400c2887a23 */ /* 0x000fe400000108bf */
[----:B------:R1:W-:Y:S03]  /*8e70*/  MUFU.EX2 R177, R144 ;  /* 0x0000009000b17308 */ /* 0x0003e60000000800 */
[C---:B------:R-:W-:Y:S01]  /*8e80*/  FMUL.FTZ R115, R3.reuse, R115 ;  /* 0x0000007303737220 */ /* 0x040fe20000410000 */
[----:B----4-:R-:W4:Y:S01]  /*8e90*/  LDSM.16.MT88.4 R132, [R224+0x6000] ;  /* 0x00600000e084783b */ /* 0x010f220000004200 */
[C---:B------:R-:W-:Y:S02]  /*8ea0*/  FMUL.FTZ R116, R166.reuse, R116 ;  /* 0x00000074a6747220 */ /* 0x040fe40000410000 */
[C---:B------:R-:W-:Y:S03]  /*8eb0*/  FMUL.FTZ R117, R166.reuse, R117 ;  /* 0x00000075a6757220 */ /* 0x040fe60000410000 */
[C---:B------:R-:W-:Y:S01]  /*8ec0*/  HMMA.16816.F32 R112, R168.reuse, R138, R112 ;  /* 0x0000008aa870723c */ /* 0x040fe20000001870 */
[----:B------:R3:W3:Y:S02]  /*8ed0*/  MUFU.EX2 R194, R136 ;  /* 0x0000008800c27308 */ /* 0x0006e40000000800 */
[C---:B------:R-:W-:Y:S02]  /*8ee0*/  FMUL.FTZ R118, R3.reuse, R118 ;  /* 0x0000007603767220 */ /* 0x040fe40000410000 */
[C---:B------:R-:W-:Y:S02]  /*8ef0*/  FMUL.FTZ R119, R3.reuse, R119 ;  /* 0x0000007703777220 */ /* 0x040fe40000410000 */
[C---:B------:R-:W-:Y:S02]  /*8f00*/  FMUL.FTZ R120, R166.reuse, R120 ;  /* 0x00000078a6787220 */ /* 0x040fe40000410000 */
[----:B------:R-:W-:Y:S03]  /*8f10*/  FMUL.FTZ R121, R166, R121 ;  /* 0x00000079a6797220 */ /* 0x000fe60000410000 */
[C---:B--2---:R-:W-:Y:S03]  /*8f20*/  HMMA.16816.F32 R116, R168.reuse, R140, R116 ;  /* 0x0000008ca874723c */ /* 0x044fe60000001874 */
[C---:B------:R-:W-:Y:S02]  /*8f30*/  FMUL.FTZ R122, R3.reuse, R122 ;  /* 0x0000007a037a7220 */ /* 0x040fe40000410000 */
[C---:B------:R-:W-:Y:S02]  /*8f40*/  FMUL.FTZ R123, R3.reuse, R123 ;  /* 0x0000007b037b7220 */ /* 0x040fe40000410000 */
[----:B-1----:R-:W-:Y:S02]  /*8f50*/  FFMA.FTZ R144, R198, c[0x0][0x2d0], -R207 ;  /* 0x0000b400c6907a23 */ /* 0x002fe400000108cf */
[----:B------:R-:W-:Y:S02]  /*8f60*/  FFMA.FTZ R150, R184, c[0x0][0x2d0], -R191 ;  /* 0x0000b400b8967a23 */ /* 0x000fe400000108bf */
[----:B------:R1:W2:Y:S01]  /*8f70*/  MUFU.EX2 R198, R144 ;  /* 0x0000009000c67308 */ /* 0x0002a20000000800 */
[C---:B------:R-:W-:Y:S01]  /*8f80*/  HMMA.16816.F32 R120, R168.reuse, R142, R120 ;  /* 0x0000008ea878723c */ /* 0x040fe20000001878 */
[----:B---3--:R-:W3:Y:S02]  /*8f90*/  LDSM.16.MT88.4 R136, [R227+0x800] ;  /* 0x00080000e388783b */ /* 0x008ee40000004200 */
[C---:B------:R-:W-:Y:S02]  /*8fa0*/  FMUL.FTZ R124, R166.reuse, R124 ;  /* 0x0000007ca67c7220 */ /* 0x040fe40000410000 */
[C---:B------:R-:W-:Y:S02]  /*8fb0*/  FMUL.FTZ R125, R166.reuse, R125 ;  /* 0x0000007da67d7220 */ /* 0x040fe40000410000 */
[C---:B------:R-:W-:Y:S01]  /*8fc0*/  FMUL.FTZ R126, R3.reuse, R126 ;  /* 0x0000007e037e7220 */ /* 0x040fe20000410000 */
[----:B------:R-:W3:Y:S01]  /*8fd0*/  LDSM.16.MT88.4 R140, [R226+0x800] ;  /* 0x00080000e28c783b */ /* 0x000ee20000004200 */
[----:B------:R-:W-:Y:S03]  /*8fe0*/  FMUL.FTZ R127, R3, R127 ;  /* 0x0000007f037f7220 */ /* 0x000fe60000410000 */
[----:B------:R-:W-:Y:S02]  /*8ff0*/  FFMA.FTZ R155, R193, c[0x0][0x2d0], -R207 ;  /* 0x0000b400c19b7a23 */ /* 0x000fe400000108cf */
[--C-:B------:R-:W-:Y:S02]  /*9000*/  FFMA.FTZ R153, R183, c[0x0][0x2d0], -R191.reuse ;  /* 0x0000b400b7997a23 */ /* 0x100fe400000108bf */
[C---:B----4-:R-:W-:Y:S01]  /*9010*/  HMMA.16816.F32 R124, R168.reuse, R132, R124 ;  /* 0x00000084a87c723c */ /* 0x050fe2000000187c */
[----:B------:R4:W-:Y:S02]  /*9020*/  MUFU.EX2 R193, R155 ;  /* 0x0000009b00c17308 */ /* 0x0009e40000000800 */
[C---:B------:R-:W-:Y:S02]  /*9030*/  FMUL.FTZ R128, R166.reuse, R128 ;  /* 0x00000080a6807220 */ /* 0x040fe40000410000 */
[----:B------:R-:W-:Y:S02]  /*9040*/  FMUL.FTZ R129, R166, R129 ;  /* 0x00000081a6817220 */ /* 0x000fe40000410000 */
[C---:B------:R-:W-:Y:S01]  /*9050*/  FMUL.FTZ R130, R3.reuse, R130 ;  /* 0x0000008203827220 */ /* 0x040fe20000410000 */
[----:B-1----:R-:W1:Y:S01]  /*9060*/  LDSM.16.MT88.4 R144, [R225+0x800] ;  /* 0x00080000e190783b */ /* 0x002e620000004200 */
[C---:B------:R-:W-:Y:S02]  /*9070*/  FMUL.FTZ R131, R3.reuse, R131 ;  /* 0x0000008303837220 */ /* 0x040fe40000410000 */
[----:B------:R3:W-:Y:S01]  /*9080*/  MUFU.EX2 R183, R153 ;  /* 0x0000009900b77308 */ /* 0x0007e20000000800 */
[----:B------:R-:W-:Y:S01]  /*9090*/  F2FP.PACK_AB R132, R186, R173 ;  /* 0x000000adba84723e */ /* 0x000fe200000000ff */
[----:B------:R-:W-:Y:S01]  /*90a0*/  FFMA.FTZ R206, R3, R160, R206 ;  /* 0x000000a003ce7223 */ /* 0x000fe200000100ce */
[----:B------:R-:W-:Y:S01]  /*90b0*/  F2FP.PACK_AB R133, R190, R175 ;  /* 0x000000afbe85723e */ /* 0x000fe200000000ff */
[----:B------:R-:W-:Y:S01]  /*90c0*/  FFMA.FTZ R152, R180, c[0x0][0x2d0], -R191 ;  /* 0x0000b400b4987a23 */ /* 0x000fe200000108bf */
[----:B------:R-:W-:Y:S03]  /*90d0*/  HMMA.16816.F32 R128, R168, R134, R128 ;  /* 0x00000086a880723c */ /* 0x000fe60000001880 */
[----:B------:R-:W-:Y:S02]  /*90e0*/  FADD.FTZ R167, R167, R206 ;  /* 0x000000cea7a77221 */ /* 0x000fe40000010000 */
[----:B------:R-:W-:Y:S01]  /*90f0*/  MUFU.EX2 R168, R149 ;  /* 0x0000009500a87308 */ /* 0x000fe20000000800 */
[----:B------:R-:W-:Y:S01]  /*9100*/  FFMA.FTZ R189, R166, R188, R189 ;  /* 0x000000bca6bd7223 */ /* 0x000fe200000100bd */
[----:B------:R-:W-:Y:S01]  /*9110*/  F2FP.PACK_AB R134, R194, R177 ;  /* 0x000000b1c286723e */ /* 0x000fe200000000ff */
[----:B------:R-:W-:Y:S01]  /*9120*/  FADD.FTZ R202, R202, R167 ;  /* 0x000000a7caca7221 */ /* 0x000fe20000010000 */
[----:B--2---:R-:W-:Y:S03]  /*9130*/  F2FP.PACK_AB R135, R198, R179 ;  /* 0x000000b3c687723e */ /* 0x004fe600000000ff */
[--C-:B----4-:R-:W-:Y:S02]  /*9140*/  FFMA.FTZ R155, R182, c[0x0][0x2d0], -R207.reuse ;  /* 0x0000b400b69b7a23 */ /* 0x110fe400000108cf */
[----:B------:R-:W-:Y:S01]  /*9150*/  FADD.FTZ R202, R201, R202 ;  /* 0x000000cac9ca7221 */ /* 0x000fe20000010000 */
[----:B------:R-:W-:Y:S01]  /*9160*/  MUFU.EX2 R171, R148 ;  /* 0x0000009400ab7308 */ /* 0x000fe20000000800 */
[C---:B---3--:R-:W-:Y:S05]  /*9170*/  HMMA.16816.F32 R4, R132.reuse, R136, R4 ;  /* 0x000000888404723c */ /* 0x048fea0000001804 */
[----:B------:R-:W-:Y:S02]  /*9180*/  FFMA.FTZ R153, R174, c[0x0][0x2d0], -R207 ;  /* 0x0000b400ae997a23 */ /* 0x000fe400000108cf */
[----:B------:R-:W-:Y:S01]  /*9190*/  FADD.FTZ R205, R205, R189 ;  /* 0x000000bdcdcd7221 */ /* 0x000fe20000010000 */
[C---:B------:R-:W-:Y:S01]  /*91a0*/  HMMA.16816.F32 R8, R132.reuse, R138, R8 ;  /* 0x0000008a8408723c */ /* 0x040fe20000001808 */
[----:B------:R-:W2:Y:S01]  /*91b0*/  LDSM.16.MT88.4 R136, [R224+0x800] ;  /* 0x00080000e088783b */ /* 0x000ea20000004200 */
[----:B------:R-:W-:Y:S02]  /*91c0*/  MUFU.EX2 R174, R153 ;  /* 0x0000009900ae7308 */ /* 0x000fe40000000800 */
[----:B------:R-:W-:Y:S04]  /*91d0*/  FADD.FTZ R204, R204, R205 ;  /* 0x000000cdcccc7221 */ /* 0x000fe80000010000 */
[C---:B------:R-:W-:Y:S04]  /*91e0*/  HMMA.16816.F32 R12, R132.reuse, R140, R12 ;  /* 0x0000008c840c723c */ /* 0x040fe8000000180c */
[----:B------:R3:W-:Y:S01]  /*91f0*/  MUFU.EX2 R169, R150 ;  /* 0x0000009600a97308 */ /* 0x0007e20000000800 */
[----:B------:R-:W-:Y:S01]  /*9200*/  FADD.FTZ R204, R203, R204 ;  /* 0x000000cccbcc7221 */ /* 0x000fe20000010000 */
[----:B-----5:R-:W-:Y:S02]  /*9210*/  ISETP.GT.AND P0, PT, R192, R172, PT ;  /* 0x000000acc000720c */ /* 0x020fe40003f04270 */
[C---:B------:R-:W-:Y:S01]  /*9220*/  HMMA.16816.F32 R16, R132.reuse, R142, R16 ;  /* 0x0000008e8410723c */ /* 0x040fe20000001810 */
[----:B------:R-:W4:Y:S03]  /*9230*/  LDSM.16.MT88.4 R140, [R227+0x2800] ;  /* 0x00280000e38c783b */ /* 0x000f260000004200 */
[----:B------:R-:W-:Y:S02]  /*9240*/  FADD.FTZ R3, R173, R204 ;  /* 0x000000ccad037221 */ /* 0x000fe40000010000 */
[----:B------:R5:W-:Y:S02]  /*9250*/  MUFU.EX2 R170, R152 ;  /* 0x0000009800aa7308 */ /* 0x000be40000000800 */
[C---:B-1----:R-:W-:Y:S08]  /*9260*/  HMMA.16816.F32 R20, R132.reuse, R144, R20 ;  /* 0x000000908414723c */ /* 0x042ff00000001814 */
[C---:B------:R-:W-:Y:S01]  /*9270*/  HMMA.16816.F32 R24, R132.reuse, R146, R24 ;  /* 0x000000928418723c */ /* 0x040fe20000001818 */
[----:B------:R-:W1:Y:S03]  /*9280*/  LDSM.16.MT88.4 R144, [R226+0x2800] ;  /* 0x00280000e290783b */ /* 0x000e660000004200 */
[----:B---3--:R-:W-:Y:S04]  /*9290*/  FFMA.FTZ R150, R197, c[0x0][0x2d0], -R207 ;  /* 0x0000b400c5967a23 */ /* 0x008fe800000108cf */
[----:B------:R3:W-:Y:S01]  /*92a0*/  MUFU.EX2 R197, R150 ;  /* 0x0000009600c57308 */ /* 0x0007e20000000800 */
[C---:B--2---:R-:W-:Y:S03]  /*92b0*/  HMMA.16816.F32 R28, R132.reuse, R136, R28 ;  /* 0x00000088841c723c */ /* 0x044fe6000000181c */
[--C-:B-----5:R-:W-:Y:S05]  /*92c0*/  FFMA.FTZ R152, R195, c[0x0][0x2d0], -R191.reuse ;  /* 0x0000b400c3987a23 */ /* 0x120fea00000108bf */
[C---:B------:R-:W-:Y:S01]  /*92d0*/  HMMA.16816.F32 R32, R132.reuse, R138, R32 ;  /* 0x0000008a8420723c */ /* 0x040fe20000001820 */
[----:B------:R-:W2:Y:S01]  /*92e0*/  LDSM.16.MT88.4 R136, [R225+0x2800] ;  /* 0x00280000e188783b */ /* 0x000ea20000004200 */
[----:B------:R5:W-:Y:S06]  /*92f0*/  MUFU.EX2 R195, R152 ;  /* 0x0000009800c37308 */ /* 0x000bec0000000800 */
[C---:B----4-:R-:W-:Y:S01]  /*9300*/  HMMA.16816.F32 R36, R132.reuse, R140, R36 ;  /* 0x0000008c8424723c */ /* 0x050fe20000001824 */
[----:B---3--:R-:W-:Y:S07]  /*9310*/  LDSM.16.MT88.4 R148, [R224+0x1000] ;  /* 0x00100000e094783b */ /* 0x008fee0000004200 */
[C---:B------:R-:W-:Y:S01]  /*9320*/  HMMA.16816.F32 R40, R132.reuse, R142, R40 ;  /* 0x0000008e8428723c */ /* 0x040fe20000001828 */
[----:B------:R-:W3:Y:S07]  /*9330*/  LDSM.16.MT88.4 R140, [R224+0x2800] ;  /* 0x00280000e08c783b */ /* 0x000eee0000004200 */
[C---:B-1----:R-:W-:Y:S04]  /*9340*/  HMMA.16816.F32 R44, R132.reuse, R144, R44 ;  /* 0x00000090842c723c */ /* 0x042fe8000000182c */
[--C-:B-----5:R-:W-:Y:S02]  /*9350*/  FFMA.FTZ R152, R185, c[0x0][0x2d0], -R191.reuse ;  /* 0x0000b400b9987a23 */ /* 0x120fe400000108bf */
[----:B------:R-:W-:Y:S01]  /*9360*/  MUFU.EX2 R185, R155 ;  /* 0x0000009b00b97308 */ /* 0x000fe20000000800 */
[----:B------:R-:W-:Y:S01]  /*9370*/  FFMA.FTZ R191, R187, c[0x0][0x2d0], -R191 ;  /* 0x0000b400bbbf7a23 */ /* 0x000fe200000108bf */
[C---:B------:R-:W-:Y:S01]  /*9380*/  HMMA.16816.F32 R48, R132.reuse, R146, R48 ;  /* 0x000000928430723c */ /* 0x040fe20000001830 */
[----:B------:R-:W1:Y:S07]  /*9390*/  LDSM.16.MT88.4 R144, [R227+0x4800] ;  /* 0x00480000e390783b */ /* 0x000e6e0000004200 */
[----:B------:R4:W-:Y:S01]  /*93a0*/  MUFU.EX2 R182, R152 ;  /* 0x0000009800b67308 */ /* 0x0009e20000000800 */
[C---:B--2---:R-:W-:Y:S08]  /*93b0*/  HMMA.16816.F32 R52, R132.reuse, R136, R52 ;  /* 0x000000888434723c */ /* 0x044ff00000001834 */
[C---:B------:R-:W-:Y:S01]  /*93c0*/  HMMA.16816.F32 R56, R132.reuse, R138, R56 ;  /* 0x0000008a8438723c */ /* 0x040fe20000001838 */
[----:B------:R-:W2:Y:S01]  /*93d0*/  LDSM.16.MT88.4 R136, [R226+0x4800] ;  /* 0x00480000e288783b */ /* 0x000ea20000004200 */
[----:B------:R-:W5:Y:S06]  /*93e0*/  MUFU.EX2 R191, R191 ;  /* 0x000000bf00bf7308 */ /* 0x000f6c0000000800 */
[C---:B---3--:R-:W-:Y:S01]  /*93f0*/  HMMA.16816.F32 R60, R132.reuse, R140, R60 ;  /* 0x0000008c843c723c */ /* 0x048fe2000000183c */
[----:B----4-:R-:W-:Y:S07]  /*9400*/  LDSM.16.MT88.4 R152, [R224+0x1800] ;  /* 0x00180000e098783b */ /* 0x010fee0000004200 */
[C---:B------:R-:W-:Y:S01]  /*9410*/  HMMA.16816.F32 R64, R132.reuse, R142, R64 ;  /* 0x0000008e8440723c */ /* 0x040fe20000001840 */
[----:B------:R-:W3:Y:S03]  /*9420*/  LDSM.16.MT88.4 R140, [R225+0x4800] ;  /* 0x00480000e18c783b */ /* 0x000ee60000004200 */
[----:B-----5:R-:W-:Y:S04]  /*9430*/  F2FP.PACK_AB R166, R191, R182 ;  /* 0x000000b6bfa6723e */ /* 0x020fe800000000ff */
        /* <DEDUP_REMOVED lines=64> */
[C---:B---3--:R-:W-:Y:S07]  /*9840*/  HMMA.16816.F32 R100, R132.reuse, R140, R100 ;  /* 0x0000008c8464723c */ /* 0x048fee0000001864 */
[--C-:B------:R-:W-:Y:S01]  /*9850*/  FFMA.FTZ R140, R178, c[0x0][0x2d0], -R207.reuse ;  /* 0x0000b400b28c7a23 */ /* 0x100fe200000108cf */
[C---:B------:R-:W-:Y:S03]  /*9860*/  HMMA.16816.F32 R104, R132.reuse, R142, R104 ;  /* 0x0000008e8468723c */ /* 0x040fe60000001868 */
[----:B------:R3:W5:Y:S01]  /*9870*/  MUFU.EX2 R178, R140 ;  /* 0x0000008c00b27308 */ /* 0x0007620000000800 */
[----:B------:R-:W-:Y:S01]  /*9880*/  FFMA.FTZ R207, R164, c[0x0][0x2d0], -R207 ;  /* 0x0000b400a4cf7a23 */ /* 0x000fe200000108cf */
[----:B------:R-:W-:Y:S03]  /*9890*/  F2FP.PACK_AB R164, R183, R181 ;  /* 0x000000b5b7a4723e */ /* 0x000fe600000000ff */
[C---:B-1----:R-:W-:Y:S05]  /*98a0*/  HMMA.16816.F32 R108, R132.reuse, R144, R108 ;  /* 0x00000090846c723c */ /* 0x042fea000000186c */
[----:B------:R-:W1:Y:S03]  /*98b0*/  MUFU.EX2 R207, R207 ;  /* 0x000000cf00cf7308 */ /* 0x000e660000000800 */
[C---:B------:R-:W-:Y:S01]  /*98c0*/  HMMA.16816.F32 R112, R132.reuse, R146, R112 ;  /* 0x000000928470723c */ /* 0x040fe20000001870 */
[----:B------:R-:W-:Y:S07]  /*98d0*/  LDSM.16.MT88.4 R144, [R225+0x1800] ;  /* 0x00180000e190783b */ /* 0x000fee0000004200 */
[C---:B--2---:R-:W-:Y:S01]  /*98e0*/  HMMA.16816.F32 R116, R132.reuse, R136, R116 ;  /* 0x000000888474723c */ /* 0x044fe20000001874 */
[----:B---3--:R-:W2:Y:S03]  /*98f0*/  LDSM.16.MT88.4 R140, [R226+0x1800] ;  /* 0x00180000e28c783b */ /* 0x008ea60000004200 */
[----:B-----5:R-:W-:Y:S04]  /*9900*/  F2FP.PACK_AB R165, R178, R185 ;  /* 0x000000b9b2a5723e */ /* 0x020fe800000000ff */
[C---:B------:R-:W-:Y:S04]  /*9910*/  HMMA.16816.F32 R120, R132.reuse, R138, R120 ;  /* 0x0000008a8478723c */ /* 0x040fe80000001878 */
[----:B-1----:R-:W-:Y:S04]  /*9920*/  F2FP.PACK_AB R167, R207, R174 ;  /* 0x000000aecfa7723e */ /* 0x002fe800000000ff */
[C---:B----4-:R-:W-:Y:S08]  /*9930*/  HMMA.16816.F32 R124, R132.reuse, R148, R124 ;  /* 0x00000094847c723c */ /* 0x050ff0000000187c */
[----:B------:R-:W-:Y:S08]  /*9940*/  HMMA.16816.F32 R128, R132, R150, R128 ;  /* 0x000000968480723c */ /* 0x000ff00000001880 */
[C---:B------:R-:W-:Y:S01]  /*9950*/  HMMA.16816.F32 R160, R164.reuse, R156, R4 ;  /* 0x0000009ca4a0723c */ /* 0x040fe20000001804 */
[----:B------:R-:W1:Y:S07]  /*9960*/  LDSM.16.MT88.4 R4, [R227+0x3800] ;  /* 0x00380000e304783b */ /* 0x000e6e0000004200 */
[C---:B------:R-:W-:Y:S01]  /*9970*/  HMMA.16816.F32 R156, R164.reuse, R158, R8 ;  /* 0x0000009ea49c723c */ /* 0x040fe20000001808 */
[----:B------:R-:W3:Y:S07]  /*9980*/  LDSM.16.MT88.4 R8, [R226+0x3800] ;  /* 0x00380000e208783b */ /* 0x000eee0000004200 */
[C---:B--2---:R-:W-:Y:S01]  /*9990*/  HMMA.16816.F32 R132, R164.reuse, R140, R12 ;  /* 0x0000008ca484723c */ /* 0x044fe2000000180c */
[----:B------:R-:W2:Y:S07]  /*99a0*/  LDSM.16.MT88.4 R12, [R225+0x3800] ;  /* 0x00380000e10c783b */ /* 0x000eae0000004200 */
        /* <DEDUP_REMOVED lines=26> */
[C---:B---3--:R-:W-:Y:S07]  /*9b50*/  HMMA.16816.F32 R84, R164.reuse, R8, R84 ;  /* 0x00000008a454723c */ /* 0x048fee0000001854 */
[----:B------:R-:W-:Y:S01]  /*9b60*/  FADD.FTZ R9, R175, R202 ;  /* 0x000000caaf097221 */ /* 0x000fe20000010000 */
[C---:B------:R-:W-:Y:S04]  /*9b70*/  HMMA.16816.F32 R88, R164.reuse, R10, R88 ;  /* 0x0000000aa458723c */ /* 0x040fe80000001858 */
[----:B------:R-:W-:Y:S03]  /*9b80*/  FADD.FTZ R8, R186, R3 ;  /* 0x00000003ba087221 */ /* 0x000fe60000010000 */
[----:B------:R-:W-:Y:S01]  /*9b90*/  FADD.FTZ R10, R190, R9 ;  /* 0x00000009be0a7221 */ /* 0x000fe20000010000 */
[C---:B--2---:R-:W-:Y:S04]  /*9ba0*/  HMMA.16816.F32 R92, R164.reuse, R12, R92 ;  /* 0x0000000ca45c723c */ /* 0x044fe8000000185c */
        /* <DEDUP_REMOVED lines=15> */
[----:B------:R-:W-:Y:S04]  /*9ca0*/  FADD.FTZ R10, R193, R10 ;  /* 0x0000000ac10a7221 */ /* 0x000fe80000010000 */
[C---:B-----5:R-:W-:Y:S04]  /*9cb0*/  HMMA.16816.F32 R116, R164.reuse, R20, R116 ;  /* 0x00000014a474723c */ /* 0x060fe80000001874 */
[----:B------:R-:W-:Y:S04]  /*9cc0*/  FADD.FTZ R3, R185, R10 ;  /* 0x0000000ab9037221 */ /* 0x000fe80000010000 */
[C---:B------:R-:W-:Y:S04]  /*9cd0*/  HMMA.16816.F32 R120, R164.reuse, R22, R120 ;  /* 0x00000016a478723c */ /* 0x040fe80000001878 */
[----:B------:R-:W-:Y:S04]  /*9ce0*/  FADD.FTZ R3, R178, R3 ;  /* 0x00000003b2037221 */ /* 0x000fe80000010000 */
[C---:B-1----:R-:W-:Y:S07]  /*9cf0*/  HMMA.16816.F32 R124, R164.reuse, R4, R124 ;  /* 0x00000004a47c723c */ /* 0x042fee000000187c */
[----:B------:R-:W-:Y:S01]  /*9d00*/  FADD.FTZ R4, R195, R8 ;  /* 0x00000008c3047221 */ /* 0x000fe20000010000 */
[----:B------:R-:W-:Y:S04]  /*9d10*/  HMMA.16816.F32 R128, R164, R6, R128 ;  /* 0x00000006a480723c */ /* 0x000fe80000001880 */
[----:B------:R-:W-:Y:S03]  /*9d20*/  FADD.FTZ R4, R181, R4 ;  /* 0x00000004b5047221 */ /* 0x000fe60000010000 */
[----:B------:R-:W-:Y:S01]  /*9d30*/  FADD.FTZ R6, R174, R3 ;  /* 0x00000003ae067221 */ /* 0x000fe20000010000 */
[----:B------:R-:W-:Y:S01]  /*9d40*/  MOV R165, R2 ;  /* 0x0000000200a57202 */ /* 0x000fe20000000f00 */
[----:B------:R-:W-:Y:S03]  /*9d50*/  FADD.FTZ R5, R183, R4 ;  /* 0x00000004b7057221 */ /* 0x000fe60000010000 */
[----:B------:R-:W-:Y:S02]  /*9d60*/  FADD.FTZ R3, R207, R6 ;  /* 0x00000006cf037221 */ /* 0x000fe40000010000 */
[----:B------:R-:W-:Y:S04]  /*9d70*/  FADD.FTZ R4, R182, R5 ;  /* 0x00000005b6047221 */ /* 0x000fe80000010000 */
[----:B------:R-:W-:Y:S05]  /*9d80*/  FADD.FTZ R4, R191, R4 ;  /* 0x00000004bf047221 */ /* 0x000fea0000010000 */
[----:B------:R-:W-:Y:S06]  /*9d90*/  STL [R1+0x70], R4 ;  /* 0x0000700401007387 */ /* 0x000fec0000100800 */
[----:B------:R1:W-:Y:S06]  /*9da0*/  STL [R1+0x58], R3 ;  /* 0x0000580301007387 */ /* 0x0003ec0000100800 */
[----:B------:R2:W-:Y:S01]  /*9db0*/  STL [R1+0x80], R200 ;  /* 0x000080c801007387 */ /* 0x0005e20000100800 */
[----:B-1----:R-:W-:Y:S01]  /*9dc0*/  MOV R3, R0 ;  /* 0x0000000000037202 */ /* 0x002fe20000000f00 */
[----:B------:R-:W-:-:S05]  /*9dd0*/  @P0 BRA `(.L_x_4787) ;  /* 0xffffc63000000947 */ /* 0x000fca000383ffff */
.L_x_4786:
[----:B-1----:R-:W3:Y:S02]  /*9de0*/  LDL R4, [R1+0x4c] ;  /* 0x00004c0001047983 */ /* 0x002ee40000100800 */
[----:B---3--:R-:W-:-:S13]  /*9df0*/  ISETP.GE.AND P0, PT, R200, R4, PT ;  /* 0x00000004c800720c */ /* 0x008fda0003f06270 */
[----:B------:R-:W-:Y:S05]  /*9e00*/  @!P0 BRA `(.L_x_4788) ;  /* 0x000033b000008947 */ /* 0x000fea0003800000 */
[----:B------:R-:W-:Y:S02]  /*9e10*/  MOV R3, R2 ;  /* 0x0000000200037202 */ /* 0x000fe40000000f00 */
[----:B------:R-:W-:Y:S02]  /*9e20*/  MOV R165, R0 ;  /* 0x0000000000a57202 */ /* 0x000fe40000000f00 */
.L_x_4789:
[----:B------:R-:W3:Y:S01]  /*9e30*/  LDL.64 R166, [R1+0x60] ;  /* 0x0000600001a67983 */ /* 0x000ee20000100a00 */
[----:B------:R-:W-:Y:S01]  /*9e40*/  SHF.R.S32.HI R5, RZ, 0x1f, R200 ;  /* 0x0000001fff057819 */ /* 0x000fe200000114c8 */
[----:B------:R-:W-:Y:S04]  /*9e50*/  DEPBAR.LE SB0, 0x0 ;  /* 0x000080000000791a */ /* 0x000fe80000000000 */
[----:B------:R-:W-:Y:S01]  /*9e60*/  WARPSYNC 0xffffffff ;  /* 0xffffffff00007948 */ /* 0x000fe20003800000 */
[----:B------:R-:W-:Y:S01]  /*9e70*/  BAR.SYNC.DEFER_BLOCKING 0x0 ;  /* 0x0000000000007b1d */ /* 0x000fe20000010000 */
[----:B------:R-:W-:Y:S01]  /*9e80*/  IMAD R5, R5, c[0x0][0x208], RZ ;  /* 0x0000820005057a24 */ /* 0x000fe200078e02ff */
[----:B------:R-:W-:Y:S01]  /*9e90*/  MOV R21, c[0x0][0x208] ;  /* 0x0000820000157a02 */ /* 0x000fe20000000f00 */
[C---:B------:R-:W-:Y:S01]  /*9ea0*/  IMAD.WIDE.U32 R8, R200.reuse, c[0x0][0x208], RZ ;  /* 0x00008200c8087a25 */ /* 0x040fe200078e00ff */
[----:B------:R-:W-:Y:S03]  /*9eb0*/  MOV R14, c[0x0][0x20c] ;  /* 0x00008300000e7a02 */ /* 0x000fe60000000f00 */
[----:B------:R-:W-:Y:S01]  /*9ec0*/  IMAD R5, R200, c[0x0][0x20c], R5 ;  /* 0x00008300c8057a24 */ /* 0x000fe200078e0205 */
[C---:B------:R-:W-:Y:S04]  /*9ed0*/  SHF.L.U32 R7, R8.reuse, 0x6, RZ ;  /* 0x0000000608077819 */ /* 0x040fe800000006ff */
[----:B------:R-:W-:Y:S04]  /*9ee0*/  IADD3 R5, R9, R5, RZ ;  /* 0x0000000509057210 */ /* 0x000fe80007ffe0ff */
[----:B------:R-:W-:Y:S01]  /*9ef0*/  SHF.L.U64.HI R5, R8, 0x6, R5 ;  /* 0x0000000608057819 */ /* 0x000fe20000010205 */
[----:B------:R-:W-:Y:S06]  /*9f00*/  LDSM.16.M88.4 R32, [R234] ;  /* 0x00000000ea20783b */ /* 0x000fec0000000200 */
[----:B------:R-:W-:Y:S06]  /*9f10*/  LDSM.16.M88.4 R16, [R233+0x800] ;  /* 0x00080000e910783b */ /* 0x000fec0000000200 */
[----:B------:R-:W-:Y:S06]  /*9f20*/  LDSM.16.M88.4 R24, [R233+0x1000] ;  /* 0x00100000e918783b */ /* 0x000fec0000000200 */
[----:B------:R-:W-:Y:S06]  /*9f30*/  LDSM.16.M88.4 R168, [R233+0x1800] ;  /* 0x00180000e9a8783b */ /* 0x000fec0000000200 */
[----:B------:R-:W-:Y:S06]  /*9f40*/  LDSM.16.M88.4 R172, [R232] ;  /* 0x00000000e8ac783b */ /* 0x000fec0000000200 */
[----:B------:R-:W-:Y:S06]  /*9f50*/  LDSM.16.M88.4 R176, [R231] ;  /* 0x00000000e7b0783b */ /* 0x000fec0000000200 */
[----:B------:R-:W-:Y:S06]  /*9f60*/  LDSM.16.M88.4 R180, [R223] ;  /* 0x00000000dfb4783b */ /* 0x000fec0000000200 */
[----:B------:R-:W-:Y:S06]  /*9f70*/  LDSM.16.M88.4 R184, [R222] ;  /* 0x00000000deb8783b */ /* 0x000fec0000000200 */
[----:B------:R-:W-:Y:S06]  /*9f80*/  LDSM.16.M88.4 R188, [R221] ;  /* 0x00000000ddbc783b */ /* 0x000fec0000000200 */
[----:B------:R-:W4:Y:S06]  /*9f90*/  LDL R197, [R1+0x4c] ;  /* 0x00004c0001c57983 */ /* 0x000f2c0000100800 */
[----:B------:R-:W5:Y:S06]  /*9fa0*/  LDL.64 R198, [R1+0x68] ;  /* 0x0000680001c67983 */ /* 0x000f6c0000100a00 */
[----:B--2---:R-:W2:Y:S01]  /*9fb0*/  LDL R196, [R1+0x48] ;  /* 0x0000480001c47983 */ /* 0x004ea20000100800 */
[C---:B---3--:R-:W-:Y:S02]  /*9fc0*/  IADD3 R20, P0, R166.reuse, 0x40, RZ ;  /* 0x00000040a6147810 */ /* 0x048fe40007f1e0ff */
[C---:B------:R-:W-:Y:S02]  /*9fd0*/  IADD3 R11, P6, R7.reuse, R166, RZ ;  /* 0x000000a6070b7210 */ /* 0x040fe40007fde0ff */
[----:B------:R-:W-:Y:S02]  /*9fe0*/  IADD3 R9, P1, R7, R20, RZ ;  /* 0x0000001407097210 */ /* 0x000fe40007f3e0ff */
[-C--:B------:R-:W-:Y:S02]  /*9ff0*/  IADD3.X R4, RZ, R238.reuse, RZ, P0, !PT ;  /* 0x000000eeff047210 */ /* 0x080fe400007fe4ff */
[----:B------:R-:W-:Y:S02]  /*a000*/  LEA R22, P0, R11, c[0x0][0x1f8], 0x1 ;  /* 0x00007e000b167a11 */ /* 0x000fe400078008ff */
[----:B------:R-:W-:Y:S02]  /*a010*/  IADD3.X R2, R5, R238, RZ, P6, !PT ;  /* 0x000000ee05027210 */ /* 0x000fe400037fe4ff */
[----:B------:R-:W-:Y:S02]  /*a020*/  LEA R30, P6, R9, c[0x0][0x1f8], 0x1 ;  /* 0x00007e00091e7a11 */ /* 0x000fe400078c08ff */
[----:B------:R-:W-:Y:S02]  /*a030*/  IADD3.X R0, R5, R4, RZ, P1, !PT ;  /* 0x0000000405007210 */ /* 0x000fe40000ffe4ff */
[----:B------:R-:W-:Y:S02]  /*a040*/  LEA.HI.X R23, R11, c[0x0][0x1fc], R2, 0x1, P0 ;  /* 0x00007f000b177a11 */ /* 0x000fe400000f0c02 */
[----:B------:R-:W-:Y:S02]  /*a050*/  LEA.HI.X R31, R9, c[0x0][0x1fc], R0, 0x1, P6 ;  /* 0x00007f00091f7a11 */ /* 0x000fe400030f0c00 */
[----:B------:R-:W1:Y:S01]  /*a060*/  LDSM.16.M88.4 R8, [R233] ;  /* 0x00000000e908783b */ /* 0x000e620000000200 */
[C---:B------:R-:W-:Y:S04]  /*a070*/  IADD3 R12, P0, R166.reuse, 0x80, RZ ;  /* 0x00000080a60c7810 */ /* 0x040fe80007f1e0ff */
[----:B------:R-:W-:Y:S01]  /*a080*/  IADD3.X R6, RZ, R238, RZ, P0, !PT ;  /* 0x000000eeff067210 */ /* 0x000fe200007fe4ff */
[----:B------:R-:W-:Y:S01]  /*a090*/  @!PT LDS RZ, [RZ] ;  /* 0x00000000fffff984 */ /* 0x000fe20000000800 */
[----:B------:R-:W-:Y:S01]  /*a0a0*/  @!PT LDS RZ, [RZ] ;  /* 0x00000000fffff984 */ /* 0x000fe20000000800 */
[----:B------:R-:W-:Y:S01]  /*a0b0*/  @!PT LDS RZ, [RZ] ;  /* 0x00000000fffff984 */ /* 0x000fe20000000800 */
[----:B------:R3:W-:Y:S01]  /*a0c0*/  LDGSTS.E.BYPASS.LTC128B.128 [R249+0x100], [R22.64], !P5 ;  /* 0x0010000016f97fae */ /* 0x0007e2000e901d46 */
[----:B------:R-:W-:Y:S04]  /*a0d0*/  IADD3 R13, P1, R7, R12, RZ ;  /* 0x0000000c070d7210 */ /* 0x000fe80007f3e0ff */
[----:B------:R-:W-:Y:S01]  /*a0e0*/  LEA R28, P0, R13, c[0x0][0x1f8], 0x1 ;  /* 0x00007e000d1c7a11 */ /* 0x000fe200078008ff */
[----:B------:R1:W-:Y:S01]  /*a0f0*/  LDGSTS.E.BYPASS.LTC128B.128 [R249+0x2100], [R30.64], !P4 ;  /* 0x021000001ef97fae */ /* 0x0003e2000e101d46 */
[----:B------:R-:W-:Y:S04]  /*a100*/  IADD3.X R0, R5, R6, RZ, P1, !PT ;  /* 0x0000000605007210 */ /* 0x000fe80000ffe4ff */
[----:B------:R-:W-:Y:S02]  /*a110*/  LEA.HI.X R29, R13, c[0x0][0x1fc], R0, 0x1, P0 ;  /* 0x00007f000d1d7a11 */ /* 0x000fe400000f0c00 */
[----:B------:R-:W-:Y:S02]  /*a120*/  IADD3 R0, P0, R166, 0xc0, RZ ;  /* 0x000000c0a6007810 */ /* 0x000fe40007f1e0ff */
[----:B------:R-:W-:Y:S01]  /*a130*/  LEA R13, P1, R21, R7, 0x5 ;  /* 0x00000007150d7211 */ /* 0x000fe200078228ff */
[----:B------:R1:W-:Y:S01]  /*a140*/  LDGSTS.E.BYPASS.LTC128B.128 [R249+0x4100], [R28.64], !P3 ;  /* 0x041000001cf97fae */ /* 0x0003e2000d901d46 */
[----:B------:R-:W-:Y:S02]  /*a150*/  IADD3 R7, P6, R7, R0, RZ ;  /* 0x0000000007077210 */ /* 0x000fe40007fde0ff */
[----:B------:R-:W-:Y:S02]  /*a160*/  IADD3.X R2, RZ, R238, RZ, P0, !PT ;  /* 0x000000eeff027210 */ /* 0x000fe400007fe4ff */
[----:B------:R-:W-:Y:S02]  /*a170*/  LEA.HI.X R21, R21, R5, R14, 0x5, P1 ;  /* 0x0000000515157211 */ /* 0x000fe400008f2c0e */
[----:B------:R-:W-:Y:S02]  /*a180*/  IADD3.X R14, R5, R2, RZ, P6, !PT ;  /* 0x00000002050e7210 */ /* 0x000fe400037fe4ff */
[----:B------:R-:W-:Y:S02]  /*a190*/  IADD3 R5, P6, R13, R20, RZ ;  /* 0x000000140d057210 */ /* 0x000fe40007fde0ff */
[----:B---3--:R-:W-:Y:S02]  /*a1a0*/  LEA R22, P0, R7, c[0x0][0x1f8], 0x1 ;  /* 0x00007e0007167a11 */ /* 0x008fe400078008ff */
[----:B------:R-:W-:Y:S02]  /*a1b0*/  IADD3.X R4, R21, R4, RZ, P6, !PT ;  /* 0x0000000415047210 */ /* 0x000fe400037fe4ff */
[----:B------:R-:W-:Y:S02]  /*a1c0*/  LEA.HI.X R23, R7, c[0x0][0x1fc], R14, 0x1, P0 ;  /* 0x00007f0007177a11 */ /* 0x000fe400000f0c0e */
[----:B------:R-:W-:Y:S02]  /*a1d0*/  IADD3 R14, P1, R13, R166, RZ ;  /* 0x000000a60d0e7210 */ /* 0x000fe40007f3e0ff */
[----:B------:R-:W-:Y:S01]  /*a1e0*/  LEA R192, P6, R5, c[0x0][0x1f8], 0x1 ;  /* 0x00007e0005c07a11 */ /* 0x000fe200078c08ff */
[----:B------:R3:W-:Y:S01]  /*a1f0*/  LDGSTS.E.BYPASS.LTC128B.128 [R249+0x6100], [R22.64], !P2 ;  /* 0x0610000016f97fae */ /* 0x0007e2000d101d46 */
[----:B------:R-:W-:Y:S02]  /*a200*/  IADD3.X R7, R21, R238, RZ, P1, !PT ;  /* 0x000000ee15077210 */ /* 0x000fe40000ffe4ff */
[----:B------:R-:W-:Y:S02]  /*a210*/  LEA.HI.X R193, R5, c[0x0][0x1fc], R4, 0x1, P6 ;  /* 0x00007f0005c17a11 */ /* 0x000fe400030f0c04 */
[C---:B-1----:R-:W-:Y:S04]  /*a220*/  LEA R28, P0, R14.reuse, c[0x0][0x1f8], 0x1 ;  /* 0x00007e000e1c7a11 */ /* 0x042fe800078008ff */
[----:B------:R-:W-:Y:S02]  /*a230*/  LEA.HI.X R29, R14, c[0x0][0x1fc], R7, 0x1, P0 ;  /* 0x00007f000e1d7a11 */ /* 0x000fe400000f0c07 */
[C---:B------:R-:W-:Y:S02]  /*a240*/  IADD3 R7, P1, R13.reuse, R12, RZ ;  /* 0x0000000c0d077210 */ /* 0x040fe40007f3e0ff */
[----:B------:R-:W-:Y:S01]  /*a250*/  IADD3 R0, P0, R13, R0, RZ ;  /* 0x000000000d007210 */ /* 0x000fe20007f1e0ff */
[----:B------:R1:W-:Y:S01]  /*a260*/  LDGSTS.E.BYPASS.LTC128B.128 [R249+0x1100], [R28.64], !P5 ;  /* 0x011000001cf97fae */ /* 0x0003e2000e901d46 */
[----:B------:R-:W-:Y:S02]  /*a270*/  IADD3.X R6, R21, R6, RZ, P1, !PT ;  /* 0x0000000615067210 */ /* 0x000fe40000ffe4ff */
[----:B------:R-:W-:Y:S02]  /*a280*/  LEA R166, P1, R7, c[0x0][0x1f8], 0x1 ;  /* 0x00007e0007a67a11 */ /* 0x000fe400078208ff */
[----:B------:R-:W-:Y:S01]  /*a290*/  IADD3.X R21, R21, R2, RZ, P0, !PT ;  /* 0x0000000215157210 */ /* 0x000fe200007fe4ff */
[----:B------:R1:W-:Y:S01]  /*a2a0*/  LDGSTS.E.BYPASS.LTC128B.128 [R249+0x3100], [R192.64], !P4 ;  /* 0x03100000c0f97fae */ /* 0x0003e2000e101d46 */
[----:B------:R-:W-:Y:S02]  /*a2b0*/  LEA.HI.X R167, R7, c[0x0][0x1fc], R6, 0x1, P1 ;  /* 0x00007f0007a77a11 */ /* 0x000fe400008f0c06 */
[C---:B------:R-:W-:Y:S03]  /*a2c0*/  HMMA.16816.F32 R4, R32.reuse, R8, RZ ;  /* 0x000000082004723c */ /* 0x040fe600000018ff */
[----:B------:R1:W-:Y:S01]  /*a2d0*/  LDGSTS.E.BYPASS.LTC128B.128 [R249+0x5100], [R166.64], !P3 ;  /* 0x05100000a6f97fae */ /* 0x0003e2000d901d46 */
[----:B------:R-:W-:Y:S02]  /*a2e0*/  LEA R194, P0, R0, c[0x0][0x1f8], 0x1 ;  /* 0x00007e0000c27a11 */ /* 0x000fe400078008ff */
[----:B----4-:R-:W-:Y:S02]  /*a2f0*/  ISETP.GT.AND P6, PT, R200, R197, PT ;  /* 0x000000c5c800720c */ /* 0x010fe40003fc4270 */
[C---:B------:R-:W-:Y:S01]  /*a300*/  HMMA.16816.F32 R8, R32.reuse, R10, RZ ;  /* 0x0000000a2008723c */ /* 0x040fe200000018ff */
[----:B------:R-:W-:Y:S03]  /*a310*/  LEA.HI.X R195, R0, c[0x0][0x1fc], R21, 0x1, P0 ;  /* 0x00007f0000c37a11 */ /* 0x000fe600000f0c15 */
[----:B------:R-:W-:Y:S02]  /*a320*/  IADD3 R200, R200, -0x1, RZ ;  /* 0xffffffffc8c87810 */ /* 0x000fe40007ffe0ff */
[----:B------:R4:W-:Y:S02]  /*a330*/  LDGSTS.E.BYPASS.LTC128B.128 [R249+0x7100], [R194.64], !P2 ;  /* 0x07100000c2f97fae */ /* 0x0009e4000d101d46 */
[C---:B------:R-:W-:Y:S04]  /*a340*/  HMMA.16816.F32 R12, R32.reuse, R16, RZ ;  /* 0x00000010200c723c */ /* 0x040fe800000018ff */
[----:B------:R-:W0:Y:S04]  /*a350*/  LDGDEPBAR ;  /* 0x00000000000079af */ /* 0x000e280000000000 */
[C---:B------:R-:W-:Y:S08]  /*a360*/  HMMA.16816.F32 R16, R32.reuse, R18, RZ ;  /* 0x000000122010723c */ /* 0x040ff000000018ff */
[C---:B---3--:R-:W-:Y:S08]  /*a370*/  HMMA.16816.F32 R20, R32.reuse, R24, RZ ;  /* 0x000000182014723c */ /* 0x048ff000000018ff */
        /* <DEDUP_REMOVED lines=15> */
[----:B------:R-:W2:Y:S06]  /*a470*/  LDSM.16.M88.4 R172, [R229+0x1000] ;  /* 0x00100000e5ac783b */ /* 0x000eac0000000200 */
[----:B------:R-:W4:Y:S01]  /*a480*/  LDL.LU R191, [R1+0x70] ;  /* 0x0000700001bf7983 */ /* 0x000f220000300800 */
[C---:B-1----:R-:W-:Y:S08]  /*a490*/  HMMA.16816.F32 R4, R168.reuse, R176, R4 ;  /* 0x000000b0a804723c */ /* 0x042ff00000001804 */
[C---:B------:R-:W-:Y:S01]  /*a4a0*/  HMMA.16816.F32 R8, R168.reuse, R178, R8 ;  /* 0x000000b2a808723c */ /* 0x040fe20000001808 */
[----:B------:R-:W-:Y:S07]  /*a4b0*/  LDSM.16.M88.4 R176, [R220] ;  /* 0x00000000dcb0783b */ /* 0x000fee0000000200 */
[C---:B---3--:R-:W-:Y:S08]  /*a4c0*/  HMMA.16816.F32 R12, R168.reuse, R180, R12 ;  /* 0x000000b4a80c723c */ /* 0x048ff0000000180c */
[C---:B------:R-:W-:Y:S01]  /*a4d0*/  HMMA.16816.F32 R16, R168.reuse, R182, R16 ;  /* 0x000000b6a810723c */ /* 0x040fe20000001810 */
[----:B------:R-:W-:Y:S07]  /*a4e0*/  LDSM.16.M88.4 R180, [R220+0x800] ;  /* 0x00080000dcb4783b */ /* 0x000fee0000000200 */
[C---:B--2---:R-:W-:Y:S08]  /*a4f0*/  HMMA.16816.F32 R20, R168.reuse, R172, R20 ;  /* 0x000000aca814723c */ /* 0x044ff00000001814 */
[C---:B------:R-:W-:Y:S01]  /*a500*/  HMMA.16816.F32 R24, R168.reuse, R174, R24 ;  /* 0x000000aea818723c */ /* 0x040fe20000001818 */
[----:B------:R-:W1:Y:S07]  /*a510*/  LDSM.16.M88.4 R172, [R228] ;  /* 0x00000000e4ac783b */ /* 0x000e6e0000000200 */
[C---:B------:R-:W-:Y:S08]  /*a520*/  HMMA.16816.F32 R28, R168.reuse, R184, R28 ;  /* 0x000000b8a81c723c */ /* 0x040ff0000000181c */
        /* <DEDUP_REMOVED lines=157> */
[----:B------:R-:W3:Y:S06]  /*af00*/  LDSM.16.M88.4 R168, [R220+0x7000] ;  /* 0x00700000dca8783b */ /* 0x000eec0000000200 */
[----:B------:R-:W4:Y:S01]  /*af10*/  LDSM.16.M88.4 R184, [R220+0x7800] ;  /* 0x00780000dcb8783b */ /* 0x000f220000000200 */
[----:B------:R-:W-:Y:S04]  /*af20*/  DEPBAR.LE SB0, 0x0 ;  /* 0x000080000000791a */ /* 0x000fe80000000000 */
[C---:B-1----:R-:W-:Y:S01]  /*af30*/  HMMA.16816.F32 R4, R176.reuse, R180, R4 ;  /* 0x000000b4b004723c */ /* 0x042fe20000001804 */
[----:B------:R-:W-:Y:S06]  /*af40*/  BAR.SYNC.DEFER_BLOCKING 0x0 ;  /* 0x0000000000007b1d */ /* 0x000fec0000010000 */
[----:B------:R-:W-:Y:S01]  /*af50*/  @P6 SHF.R.S32.HI R180, RZ, 0x1f, R200 ;  /* 0x0000001fffb46819 */ /* 0x000fe200000114c8 */
[C---:B------:R-:W-:Y:S04]  /*af60*/  HMMA.16816.F32 R8, R176.reuse, R182, R8 ;  /* 0x000000b6b008723c */ /* 0x040fe80000001808 */
[----:B------:R-:W-:Y:S03]  /*af70*/  @P6 IMAD R180, R180, c[0x0][0x1e0], RZ ;  /* 0x00007800b4b46a24 */ /* 0x000fe600078e02ff */
[----:B------:R-:W-:Y:S01]  /*af80*/  @P6 MOV R182, c[0x0][0x1e0] ;  /* 0x0000780000b66a02 */ /* 0x000fe20000000f00 */
[C---:B--2---:R-:W-:Y:S01]  /*af90*/  HMMA.16816.F32 R12, R176.reuse, R172, R12 ;  /* 0x000000acb00c723c */ /* 0x044fe2000000180c */
[----:B------:R-:W-:Y:S03]  /*afa0*/  @P6 MOV R183, c[0x0][0x1e4] ;  /* 0x0000790000b76a02 */ /* 0x000fe60000000f00 */
[----:B------:R-:W-:Y:S04]  /*afb0*/  @P6 IMAD R180, R200, c[0x0][0x1e4], R180 ;  /* 0x00007900c8b46a24 */ /* 0x000fe800078e02b4 */
[C---:B------:R-:W-:Y:S04]  /*afc0*/  HMMA.16816.F32 R16, R176.reuse, R174, R16 ;  /* 0x000000aeb010723c */ /* 0x040fe80000001810 */
[----:B------:R-:W-:Y:S04]  /*afd0*/  FMNMX.FTZ R0, R4, R165, !PT ;  /* 0x000000a504007209 */ /* 0x000fe80007810000 */
[C---:B---3--:R-:W-:Y:S04]  /*afe0*/  HMMA.16816.F32 R20, R176.reuse, R168, R20 ;  /* 0x000000a8b014723c */ /* 0x048fe80000001814 */
[----:B------:R-:W-:Y:S02]  /*aff0*/  FMNMX.FTZ R167, R5, R0, !PT ;  /* 0x0000000005a77209 */ /* 0x000fe40007810000 */
[----:B------:R-:W-:Y:S02]  /*b000*/  FMNMX.FTZ R0, R6, R3, !PT ;  /* 0x0000000306007209 */ /* 0x000fe40007810000 */
[C---:B------:R-:W-:Y:S04]  /*b010*/  HMMA.16816.F32 R24, R176.reuse, R170, R24 ;  /* 0x000000aab018723c */ /* 0x040fe80000001818 */
[----:B------:R-:W-:Y:S02]  /*b020*/  FMNMX.FTZ R2, R8, R167, !PT ;  /* 0x000000a708027209 */ /* 0x000fe40007810000 */
[----:B------:R-:W-:Y:S02]  /*b030*/  FMNMX.FTZ R169, R7, R0, !PT ;  /* 0x0000000007a97209 */ /* 0x000fe40007810000 */
[C---:B----4-:R-:W-:Y:S04]  /*b040*/  HMMA.16816.F32 R28, R176.reuse, R184, R28 ;  /* 0x000000b8b01c723c */ /* 0x050fe8000000181c */
        /* <DEDUP_REMOVED lines=23> */
[----:B------:R-:W-:Y:S01]  /*b1c0*/  FMNMX.FTZ R164, R30, R171, !PT ;  /* 0x000000ab1ea47209 */ /* 0x000fe20007810000 */
[----:B------:R-:W-:Y:S01]  /*b1d0*/  @P6 IMAD.WIDE.U32 R170, R200, c[0x0][0x1e0], RZ ;  /* 0x00007800c8aa6a25 */ /* 0x000fe200078e00ff */
[----:B------:R-:W-:Y:S02]  /*b1e0*/  FMNMX.FTZ R2, R33, R0, !PT ;  /* 0x0000000021027209 */ /* 0x000fe40007810000 */
[----:B------:R-:W-:Y:S02]  /*b1f0*/  FMNMX.FTZ R167, R31, R164, !PT ;  /* 0x000000a41fa77209 */ /* 0x000fe40007810000 */
[----:B------:R-:W-:Y:S01]  /*b200*/  @P6 SHF.L.U32 R175, R170, 0x6, RZ ;  /* 0x00000006aaaf6819 */ /* 0x000fe200000006ff */
[----:B------:R-:W1:Y:S01]  /*b210*/  SHFL.BFLY PT, R173, R2, 0x2, 0x1f ;  /* 0x0c401f0002ad7f89 */ /* 0x000e6200000e0000 */
[----:B------:R-:W-:Y:S02]  /*b220*/  FMNMX.FTZ R0, R34, R167, !PT ;  /* 0x000000a722007209 */ /* 0x000fe40007810000 */
[----:B------:R-:W-:Y:S02]  /*b230*/  @P6 IADD3 R180, R171, R180, RZ ;  /* 0x000000b4abb46210 */ /* 0x000fe40007ffe0ff */
[----:B------:R-:W-:Y:S02]  /*b240*/  FMNMX.FTZ R169, R35, R0, !PT ;  /* 0x0000000023a97209 */ /* 0x000fe40007810000 */
[----:B------:R-:W-:Y:S03]  /*b250*/  @P6 SHF.L.U64.HI R180, R170, 0x6, R180 ;  /* 0x00000006aab46819 */ /* 0x000fe600000102b4 */
[----:B------:R-:W2:Y:S01]  /*b260*/  SHFL.BFLY PT, R0, R169, 0x2, 0x1f ;  /* 0x0c401f00a9007f89 */ /* 0x000ea200000e0000 */
[----:B-1----:R-:W-:Y:S05]  /*b270*/  FMNMX.FTZ R173, R2, R173, !PT ;  /* 0x000000ad02ad7209 */ /* 0x002fea0007810000 */
[----:B------:R-:W1:Y:S01]  /*b280*/  SHFL.BFLY PT, R164, R173, 0x1, 0x1f ;  /* 0x0c201f00ada47f89 */ /* 0x000e6200000e0000 */
[----:B--2---:R-:W-:Y:S02]  /*b290*/  FMNMX.FTZ R167, R169, R0, !PT ;  /* 0x00000000a9a77209 */ /* 0x004fe40007810000 */
[----:B-----5:R-:W-:Y:S03]  /*b2a0*/  @P6 IADD3 R169, P0, R175, R198, RZ ;  /* 0x000000c6afa96210 */ /* 0x020fe60007f1e0ff */
[----:B------:R-:W2:Y:S01]  /*b2b0*/  SHFL.BFLY PT, R2, R167, 0x1, 0x1f ;  /* 0x0c201f00a7027f89 */ /* 0x000ea200000e0000 */
[C---:B------:R-:W-:Y:S02]  /*b2c0*/  @P6 LEA R178, P1, R169.reuse, c[0x0][0x1c8], 0x1 ;  /* 0x00007200a9b26a11 */ /* 0x040fe400078208ff */
[-C--:B------:R-:W-:Y:S02]  /*b2d0*/  @P6 IADD3.X R0, R180, R196.reuse, RZ, P0, !PT ;  /* 0x000000c4b4006210 */ /* 0x080fe400007fe4ff */
[C---:B------:R-:W-:Y:S02]  /*b2e0*/  @P6 IADD3 R174, P0, R198.reuse, 0x40, RZ ;  /* 0x00000040c6ae6810 */ /* 0x040fe40007f1e0ff */
[----:B------:R-:W-:Y:S02]  /*b2f0*/  @P6 LEA.HI.X R179, R169, c[0x0][0x1cc], R0, 0x1, P1 ;  /* 0x00007300a9b36a11 */ /* 0x000fe400008f0c00 */
[----:B------:R-:W-:Y:S02]  /*b300*/  @P6 IADD3.X R171, RZ, R196, RZ, P0, !PT ;  /* 0x000000c4ffab6210 */ /* 0x000fe400007fe4ff */
[----:B------:R-:W-:Y:S01]  /*b310*/  @P6 IADD3 R177, P0, R175, R174, RZ ;  /* 0x000000aeafb16210 */ /* 0x000fe20007f1e0ff */
[----:B------:R3:W-:Y:S01]  /*b320*/  @P6 LDGSTS.E.BYPASS.LTC128B.128 [R249+0x8100], [R178.64], !P5 ;  /* 0x08100000b2f96fae */ /* 0x0007e2000e901d46 */
[----:B------:R-:W-:Y:S02]  /*b330*/  @P6 IADD3 R169, P1, R198, 0x80, RZ ;  /* 0x00000080c6a96810 */ /* 0x000fe40007f3e0ff */
[----:B-1----:R-:W-:Y:S02]  /*b340*/  FMNMX.FTZ R0, R173, R164, !PT ;  /* 0x000000a4ad007209 */ /* 0x002fe40007810000 */
[----:B------:R-:W-:Y:S02]  /*b350*/  @P6 IADD3.X R166, R180, R171, RZ, P0, !PT ;  /* 0x000000abb4a66210 */ /* 0x000fe400007fe4ff */
[C---:B------:R-:W-:Y:S01]  /*b360*/  @P6 LEA R176, P0, R177.reuse, c[0x0][0x1c8], 0x1 ;  /* 0x00007200b1b06a11 */ /* 0x040fe200078008ff */
[C---:B------:R-:W-:Y:S01]  /*b370*/  FADD.FTZ R164, -R0.reuse, R165 ;  /* 0x000000a500a47221 */ /* 0x040fe20000010100 */
[----:B------:R-:W-:Y:S01]  /*b380*/  @P6 IADD3.X R168, RZ, R196, RZ, P1, !PT ;  /* 0x000000c4ffa86210 */ /* 0x000fe20000ffe4ff */
[----:B------:R-:W-:Y:S01]  /*b390*/  FMUL.FTZ R190, R0, c[0x0][0x2d0] ;  /* 0x0000b40000be7a20 */ /* 0x000fe20000410000 */
[----:B------:R-:W-:Y:S01]  /*b3a0*/  @P6 LEA.HI.X R177, R177, c[0x0][0x1cc], R166, 0x1, P0 ;  /* 0x00007300b1b16a11 */ /* 0x000fe200000f0ca6 */
[----:B------:R-:W-:Y:S01]  /*b3b0*/  FMUL.FTZ R166, R164, c[0x0][0x2d0] ;  /* 0x0000b400a4a67a20 */ /* 0x000fe20000410000 */
[----:B------:R-:W-:Y:S01]  /*b3c0*/  @P6 IADD3 R181, P1, R175, R169, RZ ;  /* 0x000000a9afb56210 */ /* 0x000fe20007f3e0ff */
[----:B------:R-:W-:Y:S01]  /*b3d0*/  FFMA.FTZ R187, R4, c[0x0][0x2d0], -R190 ;  /* 0x0000b40004bb7a23 */ /* 0x000fe200000108be */
[----:B--2---:R-:W-:Y:S01]  /*b3e0*/  FMNMX.FTZ R2, R167, R2, !PT ;  /* 0x00000002a7027209 */ /* 0x004fe20007810000 */
[----:B------:R1:W2:Y:S01]  /*b3f0*/  MUFU.EX2 R164, R166 ;  /* 0x000000a600a47308 */ /* 0x0002a20000000800 */
[----:B------:R-:W-:Y:S01]  /*b400*/  @P6 IADD3.X R170, R180, R168, RZ, P1, !PT ;  /* 0x000000a8b4aa6210 */ /* 0x000fe20000ffe4ff */
[----:B------:R3:W-:Y:S01]  /*b410*/  @P6 LDGSTS.E.BYPASS.LTC128B.128 [R249+0xa100], [R176.64], !P4 ;  /* 0x0a100000b0f96fae */ /* 0x0007e2000e101d46 */
[C---:B------:R-:W-:Y:S01]  /*b420*/  @P6 LEA R172, P1, R181.reuse, c[0x0][0x1c8], 0x1 ;  /* 0x00007200b5ac6a11 */ /* 0x040fe200078208ff */
[C---:B------:R-:W-:Y:S02]  /*b430*/  FADD.FTZ R165, -R2.reuse, R3 ;  /* 0x0000000302a57221 */ /* 0x040fe40000010100 */
[----:B------:R-:W-:Y:S01]  /*b440*/  FMUL.FTZ R189, R2, c[0x0][0x2d0] ;  /* 0x0000b40002bd7a20 */ /* 0x000fe20000410000 */
[----:B------:R-:W-:Y:S01]  /*b450*/  @P6 LEA.HI.X R173, R181, c[0x0][0x1cc], R170, 0x1, P1 ;  /* 0x00007300b5ad6a11 */ /* 0x000fe200008f0caa */
[----:B------:R-:W-:Y:S01]  /*b460*/  FMUL.FTZ R3, R165, c[0x0][0x2d0] ;  /* 0x0000b400a5037a20 */ /* 0x000fe20000410000 */
[----:B------:R-:W-:Y:S01]  /*b470*/  @P6 IADD3 R170, P0, R198, 0xc0, RZ ;  /* 0x000000c0c6aa6810 */ /* 0x000fe20007f1e0ff */
[----:B------:R-:W-:Y:S01]  /*b480*/  MUFU.EX2 R187, R187 ;  /* 0x000000bb00bb7308 */ /* 0x000fe20000000800 */
[--C-:B------:R-:W-:Y:S01]  /*b490*/  FFMA.FTZ R186, R17, c[0x0][0x2d0], -R190.reuse ;  /* 0x0000b40011ba7a23 */ /* 0x100fe200000108be */
[----:B------:R4:W-:Y:S01]  /*b4a0*/  @P6 LDGSTS.E.BYPASS.LTC128B.128 [R249+0xc100], [R172.64], !P3 ;  /* 0x0c100000acf96fae */ /* 0x0009e2000d901d46 */
[----:B------:R-:W-:Y:S01]  /*b4b0*/  @P6 IADD3.X R167, RZ, R196, RZ, P0, !PT ;  /* 0x000000c4ffa76210 */ /* 0x000fe200007fe4ff */
[--C-:B------:R-:W-:Y:S01]  /*b4c0*/  FFMA.FTZ R185, R18, c[0x0][0x2d0], -R189.reuse ;  /* 0x0000b40012b97a23 */ /* 0x100fe200000108bd */
[----:B------:R-:W-:Y:S01]  /*b4d0*/  @P6 IADD3 R181, P1, R175, R170, RZ ;  /* 0x000000aaafb56210 */ /* 0x000fe20007f3e0ff */
[----:B------:R-:W-:Y:S01]  /*b4e0*/  FFMA.FTZ R188, R19, c[0x0][0x2d0], -R189 ;  /* 0x0000b40013bc7a23 */ /* 0x000fe200000108bd */
[----:B------:R-:W-:Y:S02]  /*b4f0*/  @P6 LEA R175, P0, R182, R175, 0x5 ;  /* 0x000000afb6af6211 */ /* 0x000fe400078028ff */
[----:B------:R-:W-:Y:S01]  /*b500*/  @P6 IADD3.X R184, R180, R167, RZ, P1, !PT ;  /* 0x000000a7b4b86210 */ /* 0x000fe20000ffe4ff */
[----:B------:R-:W5:Y:S01]  /*b510*/  MUFU.EX2 R3, R3 ;  /* 0x0000000300037308 */ /* 0x000f620000000800 */
[----:B------:R-:W-:Y:S02]  /*b520*/  @P6 LEA R192, P1, R181, c[0x0][0x1c8], 0x1 ;  /* 0x00007200b5c06a11 */ /* 0x000fe400078208ff */
[----:B------:R-:W-:Y:S01]  /*b530*/  @P6 LEA.HI.X R180, R182, R180, R183, 0x5, P0 ;  /* 0x000000b4b6b46211 */ /* 0x000fe200000f2cb7 */
[----:B------:R-:W-:Y:S01]  /*b540*/  FFMA.FTZ R182, R5, c[0x0][0x2d0], -R190 ;  /* 0x0000b40005b67a23 */ /* 0x000fe200000108be */
[----:B------:R-:W-:Y:S01]  /*b550*/  @P6 LEA.HI.X R193, R181, c[0x0][0x1cc], R184, 0x1, P1 ;  /* 0x00007300b5c16a11 */ /* 0x000fe200008f0cb8 */
[--C-:B------:R-:W-:Y:S01]  /*b560*/  FFMA.FTZ R181, R11, c[0x0][0x2d0], -R189.reuse ;  /* 0x0000b4000bb57a23 */ /* 0x100fe200000108bd */
[----:B------:R-:W-:Y:S01]  /*b570*/  @P6 IADD3 R165, P1, R175, R198, RZ ;  /* 0x000000c6afa56210 */ /* 0x000fe20007f3e0ff */
[----:B------:R-:W-:Y:S02]  /*b580*/  FFMA.FTZ R184, R6, c[0x0][0x2d0], -R189 ;  /* 0x0000b40006b87a23 */ /* 0x000fe400000108bd */
[----:B------:R3:W-:Y:S01]  /*b590*/  @P6 LDGSTS.E.BYPASS.LTC128B.128 [R249+0xe100], [R192.64], !P2 ;  /* 0x0e100000c0f96fae */ /* 0x0007e2000d101d46 */
[----:B------:R-:W-:Y:S01]  /*b5a0*/  @P6 LEA R194, P0, R165, c[0x0][0x1c8], 0x1 ;  /* 0x00007200a5c26a11 */ /* 0x000fe200078008ff */
[----:B------:R-:W4:Y:S01]  /*b5b0*/  MUFU.EX2 R182, R182 ;  /* 0x000000b600b67308 */ /* 0x000f220000000800 */
[----:B-1----:R-:W-:Y:S01]  /*b5c0*/  @P6 IADD3.X R166, R180, R196, RZ, P1, !PT ;  /* 0x000000c4b4a66210 */ /* 0x002fe20000ffe4ff */
[C---:B--2---:R-:W-:Y:S01]  /*b5d0*/  FMUL.FTZ R4, R164.reuse, R160 ;  /* 0x000000a0a4047220 */ /* 0x044fe20000410000 */
[----:B------:R-:W-:Y:S01]  /*b5e0*/  @P6 IADD3 R174, P1, R175, R174, RZ ;  /* 0x000000aeafae6210 */ /* 0x000fe20007f3e0ff */
[----:B------:R-:W-:Y:S01]  /*b5f0*/  FMUL.FTZ R5, R164, R161 ;  /* 0x000000a1a4057220 */ /* 0x000fe20000410000 */
[----:B------:R-:W-:Y:S01]  /*b600*/  @P6 LEA.HI.X R195, R165, c[0x0][0x1cc], R166, 0x1, P0 ;  /* 0x00007300a5c36a11 */ /* 0x000fe200000f0ca6 */
[--C-:B------:R-:W-:Y:S01]  /*b610*/  FFMA.FTZ R165, R8, c[0x0][0x2d0], -R190.reuse ;  /* 0x0000b40008a57a23 */ /* 0x100fe200000108be */
[----:B------:R-:W-:Y:S01]  /*b620*/  @P6 IADD3.X R171, R180, R171, RZ, P1, !PT ;  /* 0x000000abb4ab6210 */ /* 0x000fe20000ffe4ff */
[----:B------:R-:W-:Y:S01]  /*b630*/  FFMA.FTZ R166, R9, c[0x0][0x2d0], -R190 ;  /* 0x0000b40009a67a23 */ /* 0x000fe200000108be */
[C---:B------:R-:W-:Y:S01]  /*b640*/  @P6 LEA R196, P0, R174.reuse, c[0x0][0x1c8], 0x1 ;  /* 0x00007200aec46a11 */ /* 0x040fe200078008ff */
[----:B------:R1:W-:Y:S01]  /*b650*/  @P6 LDGSTS.E.BYPASS.LTC128B.128 [R249+0x9100], [R194.64], !P5 ;  /* 0x09100000c2f96fae */ /* 0x0003e2000e901d46 */
[----:B------:R-:W-:Y:S01]  /*b660*/  @P6 IADD3 R169, P1, R175, R169, RZ ;  /* 0x000000a9afa96210 */ /* 0x000fe20007f3e0ff */
[----:B------:R-:W-:Y:S01]  /*b670*/  MUFU.EX2 R165, R165 ;  /* 0x000000a500a57308 */ /* 0x000fe20000000800 */
[----:B------:R-:W-:Y:S01]  /*b680*/  @P6 LEA.HI.X R197, R174, c[0x0][0x1cc], R171, 0x1, P0 ;  /* 0x00007300aec56a11 */ /* 0x000fe200000f0cab */
[----:B-----5:R-:W-:Y:S01]  /*b690*/  FMUL.FTZ R6, R3, R162 ;  /* 0x000000a203067220 */ /* 0x020fe20000410000 */
[----:B------:R-:W-:Y:S01]  /*b6a0*/  @P6 IADD3 R170, P0, R175, R170, RZ ;  /* 0x000000aaafaa6210 */ /* 0x000fe20007f1e0ff */
[----:B------:R-:W-:Y:S01]  /*b6b0*/  FMUL.FTZ R11, R3, R159 ;  /* 0x0000009f030b7220 */ /* 0x000fe20000410000 */
[C---:B------:R-:W-:Y:S01]  /*b6c0*/  @P6 IADD3.X R168, R180.reuse, R168, RZ, P1, !PT ;  /* 0x000000a8b4a86210 */ /* 0x040fe20000ffe4ff */
[----:B------:R1:W-:Y:S01]  /*b6d0*/  @P6 LDGSTS.E.BYPASS.LTC128B.128 [R249+0xb100], [R196.64], !P4 ;  /* 0x0b100000c4f96fae */ /* 0x0003e2000e101d46 */
[----:B------:R-:W-:Y:S01]  /*b6e0*/  @P6 IADD3.X R167, R180, R167, RZ, P0, !PT ;  /* 0x000000a7b4a76210 */ /* 0x000fe200007fe4ff */
[----:B------:R-:W-:Y:S01]  /*b6f0*/  FFMA.FTZ R180, R10, c[0x0][0x2d0], -R189 ;  /* 0x0000b4000ab47a23 */ /* 0x000fe200000108bd */
[----:B------:R-:W-:Y:S01]  /*b700*/  @P6 LEA R8, P0, R169, c[0x0][0x1c8], 0x1 ;  /* 0x00007200a9086a11 */ /* 0x000fe200078008ff */
[----:B------:R-:W2:Y:S01]  /*b710*/  MUFU.EX2 R166, R166 ;  /* 0x000000a600a67308 */ /* 0x000ea20000000800 */
[----:B------:R-:W-:Y:S01]  /*b720*/  FMUL.FTZ R10, R3, R158 ;  /* 0x0000009e030a7220 */ /* 0x000fe20000410000 */
[----:B----4-:R-:W-:Y:S01]  /*b730*/  F2FP.PACK_AB R160, R182, R187 ;  /* 0x000000bbb6a0723e */ /* 0x010fe200000000ff */
[C---:B------:R-:W-:Y:S01]  /*b740*/  FMUL.FTZ R132, R164.reuse, R132 ;  /* 0x00000084a4847220 */ /* 0x040fe20000410000 */
[----:B------:R-:W-:Y:S01]  /*b750*/  @P6 LEA.HI.X R9, R169, c[0x0][0x1cc], R168, 0x1, P0 ;  /* 0x00007300a9096a11 */ /* 0x000fe200000f0ca8 */
[----:B------:R-:W-:Y:S01]  /*b760*/  FMUL.FTZ R133, R164, R133 ;  /* 0x00000085a4857220 */ /* 0x000fe20000410000 */
[C---:B------:R-:W-:Y:S01]  /*b770*/  @P6 LEA R198, P0, R170.reuse, c[0x0][0x1c8], 0x1 ;  /* 0x00007200aac66a11 */ /* 0x040fe200078008ff */
[----:B------:R-:W-:Y:S02]  /*b780*/  FMUL.FTZ R134, R3, R134 ;  /* 0x0000008603867220 */ /* 0x000fe40000410000 */
[----:B------:R4:W-:Y:S01]  /*b790*/  @P6 LDGSTS.E.BYPASS.LTC128B.128 [R249+0xd100], [R8.64], !P3 ;  /* 0x0d10000008f96fae */ /* 0x0009e2000d901d46 */
[----:B------:R-:W-:Y:S01]  /*b7a0*/  @P6 LEA.HI.X R199, R170, c[0x0][0x1cc], R167, 0x1, P0 ;  /* 0x00007300aac76a11 */ /* 0x000fe200000f0ca7 */
[--C-:B------:R-:W-:Y:S01]  /*b7b0*/  FFMA.FTZ R167, R7, c[0x0][0x2d0], -R189.reuse ;  /* 0x0000b40007a77a23 */ /* 0x100fe200000108bd */
[----:B------:R-:W-:Y:S01]  /*b7c0*/  MUFU.EX2 R184, R184 ;  /* 0x000000b800b87308 */ /* 0x000fe20000000800 */
[C---:B------:R-:W-:Y:S02]  /*b7d0*/  FMUL.FTZ R7, R3.reuse, R163 ;  /* 0x000000a303077220 */ /* 0x040fe40000410000 */
[----:B------:R1:W-:Y:S01]  /*b7e0*/  @P6 LDGSTS.E.BYPASS.LTC128B.128 [R249+0xf100], [R198.64], !P2 ;  /* 0x0f100000c6f96fae */ /* 0x0003e2000d101d46 */
[C---:B------:R-:W-:Y:S02]  /*b7f0*/  FMUL.FTZ R135, R3.reuse, R135 ;  /* 0x0000008703877220 */ /* 0x040fe40000410000 */
[C---:B------:R-:W-:Y:S02]  /*b800*/  FMUL.FTZ R136, R164.reuse, R136 ;  /* 0x00000088a4887220 */ /* 0x040fe40000410000 */
[----:B------:R-:W-:Y:S01]  /*b810*/  FMUL.FTZ R137, R164, R137 ;  /* 0x00000089a4897220 */ /* 0x000fe20000410000 */
[----:B------:R-:W5:Y:S01]  /*b820*/  LDSM.16.MT88.4 R168, [R227] ;  /* 0x00000000e3a8783b */ /* 0x000f620000004200 */
[----:B------:R-:W1:Y:S01]  /*b830*/  MUFU.EX2 R167, R167 ;  /* 0x000000a700a77308 */ /* 0x000e620000000800 */
[C---:B------:R-:W-:Y:S01]  /*b840*/  FMUL.FTZ R138, R3.reuse, R138 ;  /* 0x0000008a038a7220 */ /* 0x040fe20000410000 */
[----:B--2---:R-:W-:Y:S01]  /*b850*/  F2FP.PACK_AB R162, R166, R165 ;  /* 0x000000a5a6a2723e */ /* 0x004fe200000000ff */
[C---:B------:R-:W-:Y:S02]  /*b860*/  FMUL.FTZ R139, R3.reuse, R139 ;  /* 0x0000008b038b7220 */ /* 0x040fe40000410000 */
[----:B------:R-:W2:Y:S01]  /*b870*/  LDSM.16.MT88.4 R172, [R226] ;  /* 0x00000000e2ac783b */ /* 0x000ea20000004200 */
[C---:B------:R-:W-:Y:S02]  /*b880*/  FMUL.FTZ R140, R164.reuse, R140 ;  /* 0x0000008ca48c7220 */ /* 0x040fe40000410000 */
[C---:B------:R-:W-:Y:S02]  /*b890*/  FMUL.FTZ R141, R164.reuse, R141 ;  /* 0x0000008da48d7220 */ /* 0x040fe40000410000 */
[----:B------:R-:W-:Y:S01]  /*b8a0*/  MUFU.EX2 R180, R180 ;  /* 0x000000b400b47308 */ /* 0x000fe20000000800 */
[----:B---3--:R-:W3:Y:S01]  /*b8b0*/  LDSM.16.MT88.4 R176, [R225] ;  /* 0x00000000e1b0783b */ /* 0x008ee20000004200 */
[C---:B------:R-:W-:Y:S02]  /*b8c0*/  FMUL.FTZ R142, R3.reuse, R142 ;  /* 0x0000008e038e7220 */ /* 0x040fe40000410000 */
[C---:B----4-:R-:W-:Y:S02]  /*b8d0*/  FMUL.FTZ R8, R164.reuse, R156 ;  /* 0x0000009ca4087220 */ /* 0x050fe40000410000 */
[C---:B------:R-:W-:Y:S01]  /*b8e0*/  FMUL.FTZ R9, R164.reuse, R157 ;  /* 0x0000009da4097220 */ /* 0x040fe20000410000 */
[----:B------:R-:W0:Y:S01]  /*b8f0*/  LDGDEPBAR ;  /* 0x00000000000079af */ /* 0x000e220000000000 */
[----:B------:R-:W-:Y:S02]  /*b900*/  FMUL.FTZ R143, R3, R143 ;  /* 0x0000008f038f7220 */ /* 0x000fe40000410000 */
[----:B------:R-:W4:Y:S01]  /*b910*/  MUFU.EX2 R181, R181 ;  /* 0x000000b500b57308 */ /* 0x000f220000000800 */
[C---:B------:R-:W-:Y:S02]  /*b920*/  FMUL.FTZ R144, R164.reuse, R144 ;  /* 0x00000090a4907220 */ /* 0x040fe40000410000 */
[----:B------:R-:W2:Y:S01]  /*b930*/  LDSM.16.MT88.4 R156, [R224] ;  /* 0x00000000e09c783b */ /* 0x000ea20000004200 */
[----:B-1----:R-:W-:Y:S01]  /*b940*/  F2FP.PACK_AB R161, R167, R184 ;  /* 0x000000b8a7a1723e */ /* 0x002fe200000000ff */
[----:B------:R-:W-:Y:S02]  /*b950*/  FMUL.FTZ R145, R164, R145 ;  /* 0x00000091a4917220 */ /* 0x000fe40000410000 */
[C---:B------:R-:W-:Y:S02]  /*b960*/  FMUL.FTZ R146, R3.reuse, R146 ;  /* 0x0000009203927220 */ /* 0x040fe40000410000 */
[C---:B------:R-:W-:Y:S01]  /*b970*/  FMUL.FTZ R147, R3.reuse, R147 ;  /* 0x0000009303937220 */ /* 0x040fe20000410000 */
[----:B------:R-:W-:Y:S01]  /*b980*/  MUFU.EX2 R186, R186 ;  /* 0x000000ba00ba7308 */ /* 0x000fe20000000800 */
[--C-:B------:R-:W-:Y:S02]  /*b990*/  FFMA.FTZ R183, R16, c[0x0][0x2d0], -R190.reuse ;  /* 0x0000b40010b77a23 */ /* 0x100fe400000108be */
[----:B------:R-:W-:Y:S01]  /*b9a0*/  LDSM.16.MT88.4 R16, [R225+0x800] ;  /* 0x00080000e110783b */ /* 0x000fe20000004200 */
[C---:B------:R-:W-:Y:S02]  /*b9b0*/  FMUL.FTZ R148, R164.reuse, R148 ;  /* 0x00000094a4947220 */ /* 0x040fe40000410000 */
[C---:B------:R-:W-:Y:S02]  /*b9c0*/  FMUL.FTZ R149, R164.reuse, R149 ;  /* 0x00000095a4957220 */ /* 0x040fe40000410000 */
[C---:B------:R-:W-:Y:S02]  /*b9d0*/  FMUL.FTZ R150, R3.reuse, R150 ;  /* 0x0000009603967220 */ /* 0x040fe40000410000 */
[----:B------:R-:W-:Y:S01]  /*b9e0*/  FMUL.FTZ R151, R3, R151 ;  /* 0x0000009703977220 */ /* 0x000fe20000410000 */
[----:B------:R-:W1:Y:S01]  /*b9f0*/  MUFU.EX2 R183, R183 ;  /* 0x000000b700b77308 */ /* 0x000e620000000800 */
[C---:B------:R-:W-:Y:S01]  /*ba00*/  FMUL.FTZ R152, R164.reuse, R152 ;  /* 0x00000098a4987220 */ /* 0x040fe20000410000 */
[----:B----4-:R-:W-:Y:S01]  /*ba10*/  F2FP.PACK_AB R163, R181, R180 ;  /* 0x000000b4b5a3723e */ /* 0x010fe200000000ff */
[C---:B------:R-:W-:Y:S02]  /*ba20*/  FMUL.FTZ R153, R164.reuse, R153 ;  /* 0x00000099a4997220 */ /* 0x040fe40000410000 */
[C---:B------:R-:W-:Y:S02]  /*ba30*/  FMUL.FTZ R154, R3.reuse, R154 ;  /* 0x0000009a039a7220 */ /* 0x040fe40000410000 */
[C---:B------:R-:W-:Y:S02]  /*ba40*/  FMUL.FTZ R155, R3.reuse, R155 ;  /* 0x0000009b039b7220 */ /* 0x040fe40000410000 */
[C---:B-----5:R-:W-:Y:S01]  /*ba50*/  HMMA.16816.F32 R4, R160.reuse, R168, R4 ;  /* 0x000000a8a004723c */ /* 0x060fe20000001804 */
[----:B------:R-:W-:Y:S04]  /*ba60*/  MUFU.EX2 R185, R185 ;  /* 0x000000b900b97308 */ /* 0x000fe80000000800 */
[C---:B------:R-:W-:Y:S02]  /*ba70*/  FMUL.FTZ R36, R164.reuse, R36 ;  /* 0x00000024a4247220 */ /* 0x040fe40000410000 */
[C---:B------:R-:W-:Y:S01]  /*ba80*/  FMUL.FTZ R37, R164.reuse, R37 ;  /* 0x00000025a4257220 */ /* 0x040fe20000410000 */
[C---:B------:R-:W-:Y:S01]  /*ba90*/  HMMA.16816.F32 R8, R160.reuse, R170, R8 ;  /* 0x000000aaa008723c */ /* 0x040fe20000001808 */
[----:B------:R-:W4:Y:S02]  /*baa0*/  LDSM.16.MT88.4 R168, [R227+0x2000] ;  /* 0x00200000e3a8783b */ /* 0x000f240000004200 */
[----:B------:R-:W5:Y:S01]  /*bab0*/  MUFU.EX2 R188, R188 ;  /* 0x000000bc00bc7308 */ /* 0x000f620000000800 */
        /* <DEDUP_REMOVED lines=12> */
[C---:B------:R-:W-:Y:S04]  /*bb80*/  HMMA.16816.F32 R144, R160.reuse, R178, R144 ;  /* 0x000000b2a090723c */ /* 0x040fe80000001890 */
        /* <DEDUP_REMOVED lines=30> */
[C---:B------:R-:W-:Y:S02]  /*bd70*/  FMUL.FTZ R64, R164.reuse, R64 ;  /* 0x00000040a4407220 */ /* 0x040fe40000410000 */
[C---:B------:R-:W-:Y:S02]  /*bd80*/  FMUL.FTZ R65, R164.reuse, R65 ;  /* 0x00000041a4417220 */ /* 0x040fe40000410000 */
[C---:B----4-:R-:W-:Y:S04]  /*bd90*/  HMMA.16816.F32 R60, R160.reuse, R168, R60 ;  /* 0x000000a8a03c723c */ /* 0x050fe8000000183c */
[C---:B------:R-:W-:Y:S02]  /*bda0*/  FMUL.FTZ R66, R3.reuse, R66 ;  /* 0x0000004203427220 */ /* 0x040fe40000410000 */
[C---:B------:R-:W-:Y:S02]  /*bdb0*/  FMUL.FTZ R67, R3.reuse, R67 ;  /* 0x0000004303437220 */ /* 0x040fe40000410000 */
[C---:B------:R-:W-:Y:S04]  /*bdc0*/  FMUL.FTZ R68, R164.reuse, R68 ;  /* 0x00000044a4447220 */ /* 0x040fe80000410000 */
[C---:B------:R-:W-:Y:S01]  /*bdd0*/  FMUL.FTZ R69, R164.reuse, R69 ;  /* 0x00000045a4457220 */ /* 0x040fe20000410000 */
[C---:B------:R-:W-:Y:S01]  /*bde0*/  HMMA.16816.F32 R64, R160.reuse, R170, R64 ;  /* 0x000000aaa040723c */ /* 0x040fe20000001840 */
[----:B------:R-:W4:Y:S02]  /*bdf0*/  LDSM.16.MT88.4 R168, [R225+0x4000] ;  /* 0x00400000e1a8783b */ /* 0x000f240000004200 */
[C---:B------:R-:W-:Y:S02]  /*be00*/  FMUL.FTZ R70, R3.reuse, R70 ;  /* 0x0000004603467220 */ /* 0x040fe40000410000 */
[C---:B------:R-:W-:Y:S02]  /*be10*/  FMUL.FTZ R71, R3.reuse, R71 ;  /* 0x0000004703477220 */ /* 0x040fe40000410000 */
[C---:B------:R-:W-:Y:S02]  /*be20*/  FMUL.FTZ R72, R164.reuse, R72 ;  /* 0x00000048a4487220 */ /* 0x040fe40000410000 */
[C---:B------:R-:W-:Y:S03]  /*be30*/  FMUL.FTZ R73, R164.reuse, R73 ;  /* 0x00000049a4497220 */ /* 0x040fe60000410000 */
[C---:B--2---:R-:W-:Y:S03]  /*be40*/  HMMA.16816.F32 R68, R160.reuse, R172, R68 ;  /* 0x000000aca044723c */ /* 0x044fe60000001844 */
[C---:B------:R-:W-:Y:S02]  /*be50*/  FMUL.FTZ R74, R3.reuse, R74 ;  /* 0x0000004a034a7220 */ /* 0x040fe40000410000 */
[C---:B------:R-:W-:Y:S02]  /*be60*/  FMUL.FTZ R75, R3.reuse, R75 ;  /* 0x0000004b034b7220 */ /* 0x040fe40000410000 */
[C---:B------:R-:W-:Y:S02]  /*be70*/  FMUL.FTZ R76, R164.reuse, R76 ;  /* 0x0000004ca44c7220 */ /* 0x040fe40000410000 */
[C---:B------:R-:W-:Y:S03]  /*be80*/  FMUL.FTZ R77, R164.reuse, R77 ;  /* 0x0000004da44d7220 */ /* 0x040fe60000410000 */
[C---:B------:R-:W-:Y:S01]  /*be90*/  HMMA.16816.F32 R72, R160.reuse, R174, R72 ;  /* 0x000000aea048723c */ /* 0x040fe20000001848 */
[----:B------:R-:W2:Y:S02]  /*bea0*/  LDSM.16.MT88.4 R172, [R224+0x4000] ;  /* 0x00400000e0ac783b */ /* 0x000ea40000004200 */
[C---:B------:R-:W-:Y:S02]  /*beb0*/  FMUL.FTZ R78, R3.reuse, R78 ;  /* 0x0000004e034e7220 */ /* 0x040fe40000410000 */
[C---:B------:R-:W-:Y:S02]  /*bec0*/  FMUL.FTZ R79, R3.reuse, R79 ;  /* 0x0000004f034f7220 */ /* 0x040fe40000410000 */
[C---:B------:R-:W-:Y:S02]  /*bed0*/  FMUL.FTZ R80, R164.reuse, R80 ;  /* 0x00000050a4507220 */ /* 0x040fe40000410000 */
[C---:B------:R-:W-:Y:S03]  /*bee0*/  FMUL.FTZ R81, R164.reuse, R81 ;  /* 0x00000051a4517220 */ /* 0x040fe60000410000 */
[C---:B---3--:R-:W-:Y:S03]  /*bef0*/  HMMA.16816.F32 R76, R160.reuse, R156, R76 ;  /* 0x0000009ca04c723c */ /* 0x048fe6000000184c */
[C---:B------:R-:W-:Y:S02]  /*bf00*/  FMUL.FTZ R82, R3.reuse, R82 ;  /* 0x0000005203527220 */ /* 0x040fe40000410000 */
[C---:B------:R-:W-:Y:S02]  /*bf10*/  FMUL.FTZ R83, R3.reuse, R83 ;  /* 0x0000005303537220 */ /* 0x040fe40000410000 */
[C---:B------:R-:W-:Y:S02]  /*bf20*/  FMUL.FTZ R84, R164.reuse, R84 ;  /* 0x00000054a4547220 */ /* 0x040fe40000410000 */
[C---:B------:R-:W-:Y:S03]  /*bf30*/  FMUL.FTZ R85, R164.reuse, R85 ;  /* 0x00000055a4557220 */ /* 0x040fe60000410000 */
[C---:B------:R-:W-:Y:S01]  /*bf40*/  HMMA.16816.F32 R80, R160.reuse, R158, R80 ;  /* 0x0000009ea050723c */ /* 0x040fe20000001850 */
[----:B------:R-:W3:Y:S02]  /*bf50*/  LDSM.16.MT88.4 R156, [R227+0x6000] ;  /* 0x00600000e39c783b */ /* 0x000ee40000004200 */
[C---:B------:R-:W-:Y:S02]  /*bf60*/  FMUL.FTZ R86, R3.reuse, R86 ;  /* 0x0000005603567220 */ /* 0x040fe40000410000 */
[C---:B------:R-:W-:Y:S02]  /*bf70*/  FMUL.FTZ R87, R3.reuse, R87 ;  /* 0x0000005703577220 */ /* 0x040fe40000410000 */
[C---:B------:R-:W-:Y:S02]  /*bf80*/  FMUL.FTZ R88, R164.reuse, R88 ;  /* 0x00000058a4587220 */ /* 0x040fe40000410000 */
[C---:B------:R-:W-:Y:S03]  /*bf90*/  FMUL.FTZ R89, R164.reuse, R89 ;  /* 0x00000059a4597220 */ /* 0x040fe60000410000 */
[C---:B----4-:R-:W-:Y:S03]  /*bfa0*/  HMMA.16816.F32 R84, R160.reuse, R168, R84 ;  /* 0x000000a8a054723c */ /* 0x050fe60000001854 */
[C---:B------:R-:W-:Y:S02]  /*bfb0*/  FMUL.FTZ R90, R3.reuse, R90 ;  /* 0x0000005a035a7220 */ /* 0x040fe40000410000 */
[C---:B------:R-:W-:Y:S02]  /*bfc0*/  FMUL.FTZ R91, R3.reuse, R91 ;  /* 0x0000005b035b7220 */ /* 0x040fe40000410000 */
[C---:B------:R-:W-:Y:S02]  /*bfd0*/  FMUL.FTZ R92, R164.reuse, R92 ;  /* 0x0000005ca45c7220 */ /* 0x040fe40000410000 */
[C---:B------:R-:W-:Y:S03]  /*bfe0*/  FMUL.FTZ R93, R164.reuse, R93 ;  /* 0x0000005da45d7220 */ /* 0x040fe60000410000 */
        /* <DEDUP_REMOVED lines=32> */
[----:B------:R-:W-:Y:S03]  /*c1f0*/  FMUL.FTZ R117, R164, R117 ;  /* 0x00000075a4757220 */ /* 0x000fe60000410000 */
[C---:B------:R-:W-:Y:S01]  /*c200*/  HMMA.16816.F32 R112, R160.reuse, R170, R112 ;  /* 0x000000aaa070723c */ /* 0x040fe20000001870 */
[----:B------:R-:W4:Y:S02]  /*c210*/  LDSM.16.MT88.4 R168, [R227+0x800] ;  /* 0x00080000e3a8783b */ /* 0x000f240000004200 */
[C---:B------:R-:W-:Y:S02]  /*c220*/  FMUL.FTZ R118, R3.reuse, R118 ;  /* 0x0000007603767220 */ /* 0x040fe40000410000 */
[----:B------:R-:W-:Y:S02]  /*c230*/  FMUL.FTZ R119, R3, R119 ;  /* 0x0000007703777220 */ /* 0x000fe40000410000 */
[--C-:B------:R-:W-:Y:S02]  /*c240*/  FFMA.FTZ R176, R12, c[0x0][0x2d0], -R190.reuse ;  /* 0x0000b4000cb07a23 */ /* 0x100fe400000108be */
[--C-:B------:R-:W-:Y:S03]  /*c250*/  FFMA.FTZ R177, R13, c[0x0][0x2d0], -R190.reuse ;  /* 0x0000b4000db17a23 */ /* 0x100fe600000108be */
[C---:B--2---:R-:W-:Y:S01]  /*c260*/  HMMA.16816.F32 R116, R160.reuse, R172, R116 ;  /* 0x000000aca074723c */ /* 0x044fe20000001874 */
[----:B------:R-:W-:Y:S02]  /*c270*/  MUFU.EX2 R176, R176 ;  /* 0x000000b000b07308 */ /* 0x000fe40000000800 */
[--C-:B------:R-:W-:Y:S01]  /*c280*/  FFMA.FTZ R178, R14, c[0x0][0x2d0], -R189.reuse ;  /* 0x0000b4000eb27a23 */ /* 0x100fe200000108bd */
[----:B-1----:R-:W-:Y:S01]  /*c290*/  F2FP.PACK_AB R14, R186, R183 ;  /* 0x000000b7ba0e723e */ /* 0x002fe200000000ff */
[----:B------:R-:W-:Y:S01]  /*c2a0*/  FFMA.FTZ R179, R15, c[0x0][0x2d0], -R189 ;  /* 0x0000b4000fb37a23 */ /* 0x000fe200000108bd */
[----:B-----5:R-:W-:Y:S01]  /*c2b0*/  F2FP.PACK_AB R15, R188, R185 ;  /* 0x000000b9bc0f723e */ /* 0x020fe200000000ff */
[C---:B------:R-:W-:Y:S02]  /*c2c0*/  FMUL.FTZ R120, R164.reuse, R120 ;  /* 0x00000078a4787220 */ /* 0x040fe40000410000 */
[C---:B------:R-:W-:Y:S02]  /*c2d0*/  FMUL.FTZ R121, R164.reuse, R121 ;  /* 0x00000079a4797220 */ /* 0x040fe40000410000 */
[----:B------:R-:W1:Y:S01]  /*c2e0*/  MUFU.EX2 R177, R177 ;  /* 0x000000b100b17308 */ /* 0x000e620000000800 */
[C---:B------:R-:W-:Y:S02]  /*c2f0*/  FMUL.FTZ R122, R3.reuse, R122 ;  /* 0x0000007a037a7220 */ /* 0x040fe40000410000 */
[C---:B------:R-:W-:Y:S02]  /*c300*/  FMUL.FTZ R123, R3.reuse, R123 ;  /* 0x0000007b037b7220 */ /* 0x040fe40000410000 */
[C---:B------:R-:W-:Y:S02]  /*c310*/  FMUL.FTZ R124, R164.reuse, R124 ;  /* 0x0000007ca47c7220 */ /* 0x040fe40000410000 */
[C---:B------:R-:W-:Y:S02]  /*c320*/  FMUL.FTZ R125, R164.reuse, R125 ;  /* 0x0000007da47d7220 */ /* 0x040fe40000410000 */
[C---:B------:R-:W-:Y:S01]  /*c330*/  FMUL.FTZ R126, R3.reuse, R126 ;  /* 0x0000007e037e7220 */ /* 0x040fe20000410000 */
[C---:B------:R-:W-:Y:S01]  /*c340*/  HMMA.16816.F32 R120, R160.reuse, R174, R120 ;  /* 0x000000aea078723c */ /* 0x040fe20000001878 */
[----:B------:R-:W-:Y:S01]  /*c350*/  MUFU.EX2 R178, R178 ;  /* 0x000000b200b27308 */ /* 0x000fe20000000800 */
[----:B------:R-:W2:Y:S01]  /*c360*/  LDSM.16.MT88.4 R172, [R226+0x800] ;  /* 0x00080000e2ac783b */ /* 0x000ea20000004200 */
[C---:B------:R-:W-:Y:S02]  /*c370*/  FMUL.FTZ R127, R3.reuse, R127 ;  /* 0x0000007f037f7220 */ /* 0x040fe40000410000 */
[C---:B------:R-:W-:Y:S02]  /*c380*/  FMUL.FTZ R128, R164.reuse, R128 ;  /* 0x00000080a4807220 */ /* 0x040fe40000410000 */
[C---:B------:R-:W-:Y:S02]  /*c390*/  FMUL.FTZ R129, R164.reuse, R129 ;  /* 0x00000081a4817220 */ /* 0x040fe40000410000 */
[C---:B------:R-:W-:Y:S01]  /*c3a0*/  FMUL.FTZ R130, R3.reuse, R130 ;  /* 0x0000008203827220 */ /* 0x040fe20000410000 */
[C---:B---3--:R-:W-:Y:S01]  /*c3b0*/  HMMA.16816.F32 R124, R160.reuse, R156, R124 ;  /* 0x0000009ca07c723c */ /* 0x048fe2000000187c */
[----:B------:R-:W3:Y:S02]  /*c3c0*/  MUFU.EX2 R179, R179 ;  /* 0x000000b300b37308 */ /* 0x000ee40000000800 */
[----:B------:R-:W-:Y:S01]  /*c3d0*/  FMUL.FTZ R131, R3, R131 ;  /* 0x0000008303837220 */ /* 0x000fe20000410000 */
[----:B-1----:R-:W-:Y:S01]  /*c3e0*/  F2FP.PACK_AB R12, R177, R176 ;  /* 0x000000b0b10c723e */ /* 0x002fe200000000ff */
[----:B------:R-:W-:Y:S02]  /*c3f0*/  FFMA.FTZ R187, R164, R191, R187 ;  /* 0x000000bfa4bb7223 */ /* 0x000fe400000100bb */
[----:B------:R-:W-:Y:S02]  /*c400*/  FFMA.FTZ R192, R34, c[0x0][0x2d0], -R189 ;  /* 0x0000b40022c07a23 */ /* 0x000fe400000108bd */
[----:B------:R-:W-:Y:S01]  /*c410*/  FADD.FTZ R182, R182, R187 ;  /* 0x000000bbb6b67221 */ /* 0x000fe20000010000 */
[----:B------:R-:W-:Y:S01]  /*c420*/  HMMA.16816.F32 R128, R160, R158, R128 ;  /* 0x0000009ea080723c */ /* 0x000fe20000001880 */
[----:B------:R-:W1:Y:S02]  /*c430*/  LDSM.16.MT88.4 R156, [R224+0x800] ;  /* 0x00080000e09c783b */ /* 0x000e640000004200 */
[----:B------:R-:W-:Y:S04]  /*c440*/  MUFU.EX2 R192, R192 ;  /* 0x000000c000c07308 */ /* 0x000fe80000000800 */
[----:B------:R-:W5:Y:S01]  /*c450*/  LDSM.16.MT88.4 R160, [R227+0x2800] ;  /* 0x00280000e3a0783b */ /* 0x000f620000004200 */
[----:B---3--:R-:W-:Y:S07]  /*c460*/  F2FP.PACK_AB R13, R179, R178 ;  /* 0x000000b2b30d723e */ /* 0x008fee00000000ff */
[C---:B----4-:R-:W-:Y:S07]  /*c470*/  HMMA.16816.F32 R4, R12.reuse, R168, R4 ;  /* 0x000000a80c04723c */ /* 0x050fee0000001804 */
[--C-:B------:R-:W-:Y:S01]  /*c480*/  FFMA.FTZ R168, R20, c[0x0][0x2d0], -R190.reuse ;  /* 0x0000b40014a87a23 */ /* 0x100fe200000108be */
[C---:B------:R-:W-:Y:S04]  /*c490*/  HMMA.16816.F32 R8, R12.reuse, R170, R8 ;  /* 0x000000aa0c08723c */ /* 0x040fe80000001808 */
[--C-:B------:R-:W-:Y:S01]  /*c4a0*/  FFMA.FTZ R169, R21, c[0x0][0x2d0], -R190.reuse ;  /* 0x0000b40015a97a23 */ /* 0x100fe200000108be */
[----:B------:R-:W-:Y:S02]  /*c4b0*/  MUFU.EX2 R168, R168 ;  /* 0x000000a800a87308 */ /* 0x000fe40000000800 */
[--C-:B------:R-:W-:Y:S01]  /*c4c0*/  FFMA.FTZ R170, R22, c[0x0][0x2d0], -R189.reuse ;  /* 0x0000b40016aa7a23 */ /* 0x100fe200000108bd */
[C---:B--2---:R-:W-:Y:S04]  /*c4d0*/  HMMA.16816.F32 R132, R12.reuse, R172, R132 ;  /* 0x000000ac0c84723c */ /* 0x044fe80000001884 */
[--C-:B------:R-:W-:Y:S02]  /*c4e0*/  FFMA.FTZ R171, R23, c[0x0][0x2d0], -R189.reuse ;  /* 0x0000b40017ab7a23 */ /* 0x100fe400000108bd */
[----:B------:R-:W-:Y:S01]  /*c4f0*/  LDSM.16.MT88.4 R20, [R226+0x1000] ;  /* 0x00100000e214783b */ /* 0x000fe20000004200 */
[--C-:B------:R-:W-:Y:S01]  /*c500*/  FFMA.FTZ R172, R24, c[0x0][0x2d0], -R190.reuse ;  /* 0x0000b40018ac7a23 */ /* 0x100fe200000108be */
[C---:B------:R-:W-:Y:S01]  /*c510*/  HMMA.16816.F32 R136, R12.reuse, R174, R136 ;  /* 0x000000ae0c88723c */ /* 0x040fe20000001888 */
[----:B------:R-:W2:Y:S03]  /*c520*/  MUFU.EX2 R169, R169 ;  /* 0x000000a900a97308 */ /* 0x000ea60000000800 */
[--C-:B------:R-:W-:Y:S03]  /*c530*/  FFMA.FTZ R173, R25, c[0x0][0x2d0], -R190.reuse ;  /* 0x0000b40019ad7a23 */ /* 0x100fe600000108be */
[--C-:B------:R-:W-:Y:S01]  /*c540*/  FFMA.FTZ R174, R26, c[0x0][0x2d0], -R189.reuse ;  /* 0x0000b4001aae7a23 */ /* 0x100fe200000108bd */
[C---:B------:R-:W-:Y:S03]  /*c550*/  HMMA.16816.F32 R140, R12.reuse, R16, R140 ;  /* 0x000000100c8c723c */ /* 0x040fe6000000188c */
[----:B------:R-:W-:Y:S01]  /*c560*/  MUFU.EX2 R170, R170 ;  /* 0x000000aa00aa7308 */ /* 0x000fe20000000800 */
[--C-:B------:R-:W-:Y:S02]  /*c570*/  FFMA.FTZ R175, R27, c[0x0][0x2d0], -R189.reuse ;  /* 0x0000b4001baf7a23 */ /* 0x100fe400000108bd */
[----:B------:R-:W-:Y:S02]  /*c580*/  LDSM.16.MT88.4 R24, [R225+0x1000] ;  /* 0x00100000e118783b */ /* 0x000fe40000004200 */
[C---:B------:R-:W-:Y:S04]  /*c590*/  HMMA.16816.F32 R144, R12.reuse, R18, R144 ;  /* 0x000000120c90723c */ /* 0x040fe80000001890 */
[----:B------:R-:W3:Y:S01]  /*c5a0*/  LDSM.16.MT88.4 R16, [R226+0x2800] ;  /* 0x00280000e210783b */ /* 0x000ee20000004200 */
[----:B------:R-:W4:Y:S03]  /*c5b0*/  MUFU.EX2 R171, R171 ;  /* 0x000000ab00ab7308 */ /* 0x000f260000000800 */
[C---:B-1----:R-:W-:Y:S07]  /*c5c0*/  HMMA.16816.F32 R148, R12.reuse, R156, R148 ;  /* 0x0000009c0c94723c */ /* 0x042fee0000001894 */
[----:B------:R-:W-:Y:S01]  /*c5d0*/  MUFU.EX2 R172, R172 ;  /* 0x000000ac00ac7308 */ /* 0x000fe20000000800 */
[C---:B------:R-:W-:Y:S01]  /*c5e0*/  HMMA.16816.F32 R152, R12.reuse, R158, R152 ;  /* 0x0000009e0c98723c */ /* 0x040fe20000001898 */
[----:B------:R-:W1:Y:S07]  /*c5f0*/  LDSM.16.MT88.4 R156, [R225+0x2800] ;  /* 0x00280000e19c783b */ /* 0x000e6e0000004200 */
[C---:B-----5:R-:W-:Y:S01]  /*c600*/  HMMA.16816.F32 R36, R12.reuse, R160, R36 ;  /* 0x000000a00c24723c */ /* 0x060fe20000001824 */
[----:B------:R-:W5:Y:S07]  /*c610*/  MUFU.EX2 R173, R173 ;  /* 0x000000ad00ad7308 */ /* 0x000f6e0000000800 */
[C---:B------:R-:W-:Y:S01]  /*c620*/  HMMA.16816.F32 R40, R12.reuse, R162, R40 ;  /* 0x000000a20c28723c */ /* 0x040fe20000001828 */
[----:B------:R-:W2:Y:S02]  /*c630*/  LDSM.16.MT88.4 R160, [R224+0x2800] ;  /* 0x00280000e0a0783b */ /* 0x000ea40000004200 */
[----:B------:R-:W-:Y:S05]  /*c640*/  MUFU.EX2 R174, R174 ;  /* 0x000000ae00ae7308 */ /* 0x000fea0000000800 */
[C---:B---3--:R-:W-:Y:S05]  /*c650*/  HMMA.16816.F32 R44, R12.reuse, R16, R44 ;  /* 0x000000100c2c723c */ /* 0x048fea000000182c */
[----:B------:R-:W3:Y:S03]  /*c660*/  MUFU.EX2 R175, R175 ;  /* 0x000000af00af7308 */ /* 0x000ee60000000800 */
        /* <DEDUP_REMOVED lines=25> */
[C---:B------:R-:W-:Y:S01]  /*c800*/  HMMA.16816.F32 R112, R12.reuse, R162, R112 ;  /* 0x000000a20c70723c */ /* 0x040fe20000001870 */
[----:B------:R-:W2:Y:S03]  /*c810*/  LDL.LU R162, [R1+0x58] ;  /* 0x0000580001a27983 */ /* 0x000ea60000300800 */
[--C-:B------:R-:W-:Y:S02]  /*c820*/  FFMA.FTZ R160, R32, c[0x0][0x2d0], -R190.reuse ;  /* 0x0000b40020a07a23 */ /* 0x100fe400000108be */
[--C-:B------:R-:W-:Y:S02]  /*c830*/  FFMA.FTZ R32, R31, c[0x0][0x2d0], -R189.reuse ;  /* 0x0000b4001f207a23 */ /* 0x100fe400000108bd */
[----:B------:R-:W-:Y:S01]  /*c840*/  MUFU.EX2 R34, R160 ;  /* 0x000000a000227308 */ /* 0x000fe20000000800 */
[C---:B---3--:R-:W-:Y:S08]  /*c850*/  HMMA.16816.F32 R116, R12.reuse, R16, R116 ;  /* 0x000000100c74723c */ /* 0x048ff00000001874 */
[C---:B------:R-:W-:Y:S01]  /*c860*/  HMMA.16816.F32 R120, R12.reuse, R18, R120 ;  /* 0x000000120c78723c */ /* 0x040fe20000001878 */
[----:B------:R-:W3:Y:S01]  /*c870*/  LDSM.16.MT88.4 R16, [R227+0x1000] ;  /* 0x00100000e310783b */ /* 0x000ee20000004200 */
[----:B------:R-:W-:Y:S06]  /*c880*/  MUFU.EX2 R32, R32 ;  /* 0x0000002000207308 */ /* 0x000fec0000000800 */
[C---:B-1----:R-:W-:Y:S07]  /*c890*/  HMMA.16816.F32 R124, R12.reuse, R156, R124 ;  /* 0x0000009c0c7c723c */ /* 0x042fee000000187c */
[--C-:B------:R-:W-:Y:S01]  /*c8a0*/  FFMA.FTZ R156, R28, c[0x0][0x2d0], -R190.reuse ;  /* 0x0000b4001c9c7a23 */ /* 0x100fe200000108be */
[----:B------:R-:W-:Y:S03]  /*c8b0*/  HMMA.16816.F32 R128, R12, R158, R128 ;  /* 0x0000009e0c80723c */ /* 0x000fe60000001880 */
[----:B------:R1:W-:Y:S01]  /*c8c0*/  MUFU.EX2 R164, R156 ;  /* 0x0000009c00a47308 */ /* 0x0003e20000000800 */
[----:B------:R-:W-:Y:S02]  /*c8d0*/  FFMA.FTZ R190, R33, c[0x0][0x2d0], -R190 ;  /* 0x0000b40021be7a23 */ /* 0x000fe400000108be */
[--C-:B------:R-:W-:Y:S01]  /*c8e0*/  FFMA.FTZ R33, R30, c[0x0][0x2d0], -R189.reuse ;  /* 0x0000b4001e217a23 */ /* 0x100fe200000108bd */
[----:B------:R-:W-:Y:S01]  /*c8f0*/  F2FP.PACK_AB R12, R169, R168 ;  /* 0x000000a8a90c723e */ /* 0x000fe200000000ff */
[----:B------:R-:W1:Y:S01]  /*c900*/  LDSM.16.MT88.4 R28, [R224+0x1000] ;  /* 0x00100000e01c783b */ /* 0x000e620000004200 */
[----:B----4-:R-:W-:Y:S03]  /*c910*/  F2FP.PACK_AB R13, R171, R170 ;  /* 0x000000aaab0d723e */ /* 0x010fe600000000ff */
[----:B-----5:R-:W-:Y:S01]  /*c920*/  F2FP.PACK_AB R14, R173, R172 ;  /* 0x000000acad0e723e */ /* 0x020fe200000000ff */
[----:B------:R-:W-:Y:S01]  /*c930*/  MUFU.EX2 R191, R190 ;  /* 0x000000be00bf7308 */ /* 0x000fe20000000800 */
[----:B------:R-:W-:Y:S01]  /*c940*/  F2FP.PACK_AB R15, R175, R174 ;  /* 0x000000aeaf0f723e */ /* 0x000fe200000000ff */
[----:B------:R-:W-:Y:S08]  /*c950*/  FFMA.FTZ R189, R35, c[0x0][0x2d0], -R189 ;  /* 0x0000b40023bd7a23 */ /* 0x000ff000000108bd */
[----:B------:R-:W4:Y:S01]  /*c960*/  MUFU.EX2 R35, R161 ;  /* 0x000000a100237308 */ /* 0x000f220000000800 */
[C---:B---3--:R-:W-:Y:S01]  /*c970*/  HMMA.16816.F32 R4, R12.reuse, R16, R4 ;  /* 0x000000100c04723c */ /* 0x048fe20000001804 */
[----:B-1----:R-:W-:Y:S07]  /*c980*/  LDSM.16.MT88.4 R156, [R227+0x1800] ;  /* 0x00180000e39c783b */ /* 0x002fee0000004200 */
[C---:B------:R-:W-:Y:S01]  /*c990*/  HMMA.16816.F32 R8, R12.reuse, R18, R8 ;  /* 0x000000120c08723c */ /* 0x040fe20000001808 */
[----:B------:R-:W1:Y:S01]  /*c9a0*/  LDSM.16.MT88.4 R16, [R227+0x3000] ;  /* 0x00300000e310783b */ /* 0x000e620000004200 */
[----:B------:R-:W-:Y:S06]  /*c9b0*/  MUFU.EX2 R189, R189 ;  /* 0x000000bd00bd7308 */ /* 0x000fec0000000800 */
[C---:B------:R-:W-:Y:S04]  /*c9c0*/  HMMA.16816.F32 R132, R12.reuse, R20, R132 ;  /* 0x000000140c84723c */ /* 0x040fe80000001884 */
[----:B------:R-:W3:Y:S04]  /*c9d0*/  MUFU.EX2 R33, R33 ;  /* 0x0000002100217308 */ /* 0x000ee80000000800 */
[C---:B------:R-:W-:Y:S01]  /*c9e0*/  HMMA.16816.F32 R136, R12.reuse, R22, R136 ;  /* 0x000000160c88723c */ /* 0x040fe20000001888 */
[----:B------:R-:W5:Y:S07]  /*c9f0*/  LDSM.16.MT88.4 R20, [R226+0x3000] ;  /* 0x00300000e214783b */ /* 0x000f6e0000004200 */
[C---:B------:R-:W-:Y:S08]  /*ca00*/  HMMA.16816.F32 R140, R12.reuse, R24, R140 ;  /* 0x000000180c8c723c */ /* 0x040ff0000000188c */
[C---:B------:R-:W-:Y:S01]  /*ca10*/  HMMA.16816.F32 R144, R12.reuse, R26, R144 ;  /* 0x0000001a0c90723c */ /* 0x040fe20000001890 */
[----:B------:R-:W3:Y:S07]  /*ca20*/  LDSM.16.MT88.4 R24, [R225+0x3000] ;  /* 0x00300000e118783b */ /* 0x000eee0000004200 */
[C---:B------:R-:W-:Y:S08]  /*ca30*/  HMMA.16816.F32 R148, R12.reuse, R28, R148 ;  /* 0x0000001c0c94723c */ /* 0x040ff00000001894 */
[C---:B------:R-:W-:Y:S01]  /*ca40*/  HMMA.16816.F32 R152, R12.reuse, R30, R152 ;  /* 0x0000001e0c98723c */ /* 0x040fe20000001898 */
[----:B------:R-:W-:Y:S07]  /*ca50*/  LDSM.16.MT88.4 R28, [R227+0x5000] ;  /* 0x00500000e31c783b */ /* 0x000fee0000004200 */
        /* <DEDUP_REMOVED lines=15> */
[C---:B-----5:R-:W-:Y:S08]  /*cb50*/  HMMA.16816.F32 R76, R12.reuse, R20, R76 ;  /* 0x000000140c4c723c */ /* 0x060ff0000000184c */
[C---:B------:R-:W-:Y:S01]  /*cb60*/  HMMA.16816.F32 R80, R12.reuse, R22, R80 ;  /* 0x000000160c50723c */ /* 0x040fe20000001850 */
[----:B------:R-:W-:Y:S07]  /*cb70*/  LDSM.16.MT88.4 R20, [R225+0x7000] ;  /* 0x00700000e114783b */ /* 0x000fee0000004200 */
[C---:B-1----:R-:W-:Y:S08]  /*cb80*/  HMMA.16816.F32 R84, R12.reuse, R16, R84 ;  /* 0x000000100c54723c */ /* 0x042ff00000001854 */
[C---:B------:R-:W-:Y:S01]  /*cb90*/  HMMA.16816.F32 R88, R12.reuse, R18, R88 ;  /* 0x000000120c58723c */ /* 0x040fe20000001858 */
[----:B------:R-:W1:Y:S07]  /*cba0*/  LDSM.16.MT88.4 R16, [R226+0x7000] ;  /* 0x00700000e210783b */ /* 0x000e6e0000004200 */
[C---:B------:R-:W-:Y:S08]  /*cbb0*/  HMMA.16816.F32 R92, R12.reuse, R24, R92 ;  /* 0x000000180c5c723c */ /* 0x040ff0000000185c */
        /* <DEDUP_REMOVED lines=11> */
[C---:B-----5:R-:W-:Y:S04]  /*cc70*/  HMMA.16816.F32 R124, R12.reuse, R24, R124 ;  /* 0x000000180c7c723c */ /* 0x060fe8000000187c */
[----:B--2---:R-:W-:Y:S02]  /*cc80*/  FFMA.FTZ R184, R3, R162, R184 ;  /* 0x000000a203b87223 */ /* 0x004fe400000100b8 */
[----:B------:R-:W-:Y:S01]  /*cc90*/  FADD.FTZ R3, R165, R182 ;  /* 0x000000b6a5037221 */ /* 0x000fe20000010000 */
[----:B------:R-:W-:Y:S01]  /*cca0*/  MOV R165, R0 ;  /* 0x0000000000a57202 */ /* 0x000fe20000000f00 */
[----:B------:R-:W-:Y:S01]  /*ccb0*/  HMMA.16816.F32 R128, R12, R26, R128 ;  /* 0x0000001a0c80723c */ /* 0x000fe20000001880 */
[----:B------:R-:W2:Y:S03]  /*ccc0*/  LDSM.16.MT88.4 R24, [R227+0x3800] ;  /* 0x00380000e318783b */ /* 0x000ea60000004200 */
[----:B------:R-:W-:Y:S02]  /*ccd0*/  FADD.FTZ R3, R166, R3 ;  /* 0x00000003a6037221 */ /* 0x000fe40000010000 */
[----:B------:R-:W-:Y:S01]  /*cce0*/  FADD.FTZ R167, R167, R184 ;  /* 0x000000b8a7a77221 */ /* 0x000fe20000010000 */
[----:B----4-:R-:W-:Y:S02]  /*ccf0*/  F2FP.PACK_AB R12, R35, R164 ;  /* 0x000000a4230c723e */ /* 0x010fe400000000ff */
[----:B------:R-:W-:Y:S03]  /*cd00*/  F2FP.PACK_AB R13, R32, R33 ;  /* 0x00000021200d723e */ /* 0x000fe600000000ff */
[----:B------:R-:W-:Y:S01]  /*cd10*/  F2FP.PACK_AB R14, R191, R34 ;  /* 0x00000022bf0e723e */ /* 0x000fe200000000ff */
[----:B------:R-:W-:Y:S01]  /*cd20*/  FADD.FTZ R180, R180, R167 ;  /* 0x000000a7b4b47221 */ /* 0x000fe20000010000 */
[----:B------:R-:W-:Y:S03]  /*cd30*/  F2FP.PACK_AB R15, R189, R192 ;  /* 0x000000c0bd0f723e */ /* 0x000fe600000000ff */
[----:B------:R-:W-:Y:S04]  /*cd40*/  FADD.FTZ R181, R181, R180 ;  /* 0x000000b4b5b57221 */ /* 0x000fe80000010000 */
[C---:B------:R-:W-:Y:S01]  /*cd50*/  HMMA.16816.F32 R160, R12.reuse, R156, R4 ;  /* 0x0000009c0ca0723c */ /* 0x040fe20000001804 */
[----:B------:R-:W4:Y:S07]  /*cd60*/  LDSM.16.MT88.4 R4, [R226+0x3800] ;  /* 0x00380000e204783b */ /* 0x000f2e0000004200 */
[C---:B------:R-:W-:Y:S01]  /*cd70*/  HMMA.16816.F32 R156, R12.reuse, R158, R8 ;  /* 0x0000009e0c9c723c */ /* 0x040fe20000001808 */
[----:B------:R-:W5:Y:S07]  /*cd80*/  LDSM.16.MT88.4 R8, [R225+0x3800] ;  /* 0x00380000e108783b */ /* 0x000f6e0000004200 */
[C---:B-1----:R-:W-:Y:S08]  /*cd90*/  HMMA.16816.F32 R132, R12.reuse, R16, R132 ;  /* 0x000000100c84723c */ /* 0x042ff00000001884 */
[C---:B------:R-:W-:Y:S01]  /*cda0*/  HMMA.16816.F32 R136, R12.reuse, R18, R136 ;  /* 0x000000120c88723c */ /* 0x040fe20000001888 */
[----:B------:R-:W1:Y:S07]  /*cdb0*/  LDSM.16.MT88.4 R16, [R224+0x3800] ;  /* 0x00380000e010783b */ /* 0x000e6e0000004200 */
[C---:B---3--:R-:W-:Y:S08]  /*cdc0*/  HMMA.16816.F32 R140, R12.reuse, R20, R140 ;  /* 0x000000140c8c723c */ /* 0x048ff0000000188c */
[C---:B------:R-:W-:Y:S01]  /*cdd0*/  HMMA.16816.F32 R144, R12.reuse, R22, R144 ;  /* 0x000000160c90723c */ /* 0x040fe20000001890 */
[----:B------:R-:W3:Y:S07]  /*cde0*/  LDSM.16.MT88.4 R20, [R227+0x5800] ;  /* 0x00580000e314783b */ /* 0x000eee0000004200 */
[C---:B------:R-:W-:Y:S08]  /*cdf0*/  HMMA.16816.F32 R148, R12.reuse, R28, R148 ;  /* 0x0000001c0c94723c */ /* 0x040ff00000001894 */
        /* <DEDUP_REMOVED lines=8> */
[C---:B-----5:R-:W-:Y:S08]  /*ce80*/  HMMA.16816.F32 R52, R12.reuse, R8, R52 ;  /* 0x000000080c34723c */ /* 0x060ff00000001834 */
[C---:B------:R-:W-:Y:S01]  /*ce90*/  HMMA.16816.F32 R56, R12.reuse, R10, R56 ;  /* 0x0000000a0c38723c */ /* 0x040fe20000001838 */
[----:B------:R-:W4:Y:S07]  /*cea0*/  LDSM.16.MT88.4 R8, [R224+0x5800] ;  /* 0x00580000e008783b */ /* 0x000f2e0000004200 */
        /* <DEDUP_REMOVED lines=8> */
[----:B------:R-:W5:Y:S07]  /*cf30*/  LDSM.16.MT88.4 R28, [R224+0x7800] ;  /* 0x00780000e01c783b */ /* 0x000f6e0000004200 */
[C---:B--2---:R-:W-:Y:S07]  /*cf40*/  HMMA.16816.F32 R84, R12.reuse, R4, R84 ;  /* 0x000000040c54723c */ /* 0x044fee0000001854 */
[----:B------:R-:W-:Y:S01]  /*cf50*/  FADD.FTZ R4, R176, R3 ;  /* 0x00000003b0047221 */ /* 0x000fe20000010000 */
[C---:B------:R-:W-:Y:S04]  /*cf60*/  HMMA.16816.F32 R88, R12.reuse, R6, R88 ;  /* 0x000000060c58723c */ /* 0x040fe80000001858 */
[----:B------:R-:W-:Y:S03]  /*cf70*/  FADD.FTZ R4, R177, R4 ;  /* 0x00000004b1047221 */ /* 0x000fe60000010000 */
[----:B------:R-:W-:Y:S01]  /*cf80*/  FADD.FTZ R6, R178, R181 ;  /* 0x000000b5b2067221 */ /* 0x000fe20000010000 */
[C---:B----4-:R-:W-:Y:S04]  /*cf90*/  HMMA.16816.F32 R92, R12.reuse, R8, R92 ;  /* 0x000000080c5c723c */ /* 0x050fe8000000185c */
[----:B------:R-:W-:Y:S02]  /*cfa0*/  FADD.FTZ R3, R183, R4 ;  /* 0x00000004b7037221 */ /* 0x000fe40000010000 */
[----:B------:R-:W-:Y:S02]  /*cfb0*/  FADD.FTZ R6, R179, R6 ;  /* 0x00000006b3067221 */ /* 0x000fe40000010000 */
[C---:B------:R-:W-:Y:S04]  /*cfc0*/  HMMA.16816.F32 R96, R12.reuse, R10, R96 ;  /* 0x0000000a0c60723c */ /* 0x040fe80000001860 */
        /* <DEDUP_REMOVED lines=20> */
[C---:B-----5:R-:W-:Y:S04]  /*d110*/  HMMA.16816.F32 R124, R12.reuse, R28, R124 ;  /* 0x0000001c0c7c723c */ /* 0x060fe8000000187c */
[----:B------:R-:W-:Y:S02]  /*d120*/  FADD.FTZ R34, R34, R35 ;  /* 0x0000002322227221 */ /* 0x000fe40000010000 */
[----:B------:R-:W-:Y:S02]  /*d130*/  FADD.FTZ R33, R32, R33 ;  /* 0x0000002120217221 */ /* 0x000fe40000010000 */
[----:B------:R-:W-:Y:S01]  /*d140*/  FADD.FTZ R3, R191, R34 ;  /* 0x00000022bf037221 */ /* 0x000fe20000010000 */
[----:B------:R-:W-:Y:S03]  /*d150*/  HMMA.16816.F32 R128, R12, R30, R128 ;  /* 0x0000001e0c80723c */ /* 0x000fe60000001880 */
[----:B------:R-:W-:Y:S01]  /*d160*/  FADD.FTZ R192, R192, R33 ;  /* 0x00000021c0c07221 */ /* 0x000fe20000010000 */
[----:B------:R1:W-:Y:S03]  /*d170*/  STL [R1+0x70], R3 ;  /* 0x0000700301007387 */ /* 0x0003e60000100800 */
[----:B------:R-:W-:Y:S05]  /*d180*/  FADD.FTZ R4, R189, R192 ;  /* 0x000000c0bd047221 */ /* 0x000fea0000010000 */
[----:B------:R2:W-:Y:S01]  /*d190*/  STL [R1+0x58], R4 ;  /* 0x0000580401007387 */ /* 0x0005e20000100800 */
[----:B-1----:R-:W-:Y:S01]  /*d1a0*/  MOV R3, R2 ;  /* 0x0000000200037202 */ /* 0x002fe20000000f00 */
[----:B------:R-:W-:-:S05]  /*d1b0*/  @P6 BRA `(.L_x_4789) ;  /* 0xffffcc7000006947 */ /* 0x000fca000383ffff */
.L_x_4788:
[----:B--2---:R-:W-:Y:S02]  /*d1c0*/  MOV R4, 0x1f ;  /* 0x0000001f00047802 */ /* 0x004fe40000000f00 */
[----:B------:R-:W-:Y:S01]  /*d1d0*/  MOV R3, 0xffffffff ;  /* 0xffffffff00037802 */ /* 0x000fe20000000f00 */
[----:B------:R-:W-:Y:S05]  /*d1e0*/  BRA.DIV ~URZ, `(.L_x_4790) ;  /* 0x000062627f007947 */ /* 0x000fea000b800000 */
[----:B------:R-:W2:Y:S04]  /*d1f0*/  LDL R6, [R1+0x70] ;  /* 0x0000700001067983 */ /* 0x000ea80000100800 */
[----:B--2---:R1:W2:Y:S02]  /*d200*/  SHFL.BFLY PT, R5, R6, 0x2, 0x1f ;  /* 0x0c401f0006057f89 */ /* 0x0042a400000e0000 */
.L_x_4863:
        /* <DEDUP_REMOVED lines=9> */
.L_x_4864:
[----:B--2---:R-:W-:Y:S01]  /*d2a0*/  FADD.FTZ R5, R5, R8 ;  /* 0x0000000805057221 */ /* 0x004fe20000010000 */
[----:B------:R-:W-:Y:S02]  /*d2b0*/  FSETP.NE.FTZ.AND P1, PT, R7, RZ, PT ;  /* 0x000000ff0700720b */ /* 0x000fe40003f35000 */
[----:B------:R-:W-:Y:S02]  /*d2c0*/  MOV R6, RZ ;  /* 0x000000ff00067202 */ /* 0x000fe40000000f00 */
[----:B------:R-:W-:Y:S02]  /*d2d0*/  FSETP.NE.FTZ.AND P0, PT, R5, RZ, PT ;  /* 0x000000ff0500720b */ /* 0x000fe40003f15000 */
[----:B------:R-:W-:Y:S02]  /*d2e0*/  MOV R3, RZ ;  /* 0x000000ff00037202 */ /* 0x000fe40000000f00 */
[----:B------:R-:W-:-:S05]  /*d2f0*/  MOV R4, 0xff800000 ;  /* 0xff80000000047802 */ /* 0x000fca0000000f00 */
[----:B------:R-:W2:Y:S01]  /*d300*/  @P1 MUFU.LG2 R9, R7 ;  /* 0x0000000700091308 */ /* 0x000ea20000000c00 */
[----:B-1----:R-:W-:-:S05]  /*d310*/  @P1 MOV R8, 0x3f317218 ;  /* 0x3f31721800081802 */ /* 0x002fca0000000f00 */
[----:B------:R-:W-:Y:S02]  /*d320*/  @P1 FMUL.FTZ R8, R8, c[0x0][0x2d0] ;  /* 0x0000b40008081a20 */ /* 0x000fe40000410000 */
[----:B------:R1:W3:Y:S08]  /*d330*/  @P1 MUFU.RCP R6, R7 ;  /* 0x0000000700061308 */ /* 0x0002f00000001000 */
[----:B------:R-:W-:Y:S01]  /*d340*/  @P0 MUFU.RCP R3, R5 ;  /* 0x0000000500030308 */ /* 0x000fe20000001000 */
[----:B--2---:R-:W-:-:S04]  /*d350*/  @P1 FMUL.FTZ R9, R9, 0.69314718246459960938 ;  /* 0x3f31721809091820 */ /* 0x004fc80000410000 */
[----:B------:R-:W-:Y:S01]  /*d360*/  @P1 FFMA.FTZ R4, R8, R0, R9 ;  /* 0x0000000008041223 */ /* 0x000fe20000010009 */
[----:B------:R-:W-:Y:S02]  /*d370*/  MOV R0, 0xff800000 ;  /* 0xff80000000007802 */ /* 0x000fe40000000f00 */
[----:B------:R-:W2:Y:S01]  /*d380*/  @P0 MUFU.LG2 R5, R5 ;  /* 0x0000000500050308 */ /* 0x000ea20000000c00 */
[----:B-1----:R-:W-:Y:S01]  /*d390*/  @P0 MOV R7, 0x3f317218 ;  /* 0x3f31721800070802 */ /* 0x002fe20000000f00 */
[C---:B---3--:R-:W-:Y:S02]  /*d3a0*/  FMUL.FTZ R160, R6.reuse, R160 ;  /* 0x000000a006a07220 */ /* 0x048fe40000410000 */
        /* <DEDUP_REMOVED lines=63> */
[----:B--2---:R-:W-:Y:S02]  /*d7a0*/  @P0 FMUL.FTZ R6, R5, 0.69314718246459960938 ;  /* 0x3f31721805060820 */ /* 0x004fe40000410000 */
[----:B------:R-:W-:Y:S01]  /*d7b0*/  @P0 FMUL.FTZ R5, R7, c[0x0][0x2d0] ;  /* 0x0000b40007050a20 */ /* 0x000fe20000410000 */
        /* <DEDUP_REMOVED lines=65> */
[----:B------:R-:W-:Y:S02]  /*dbd0*/  @P0 FFMA.FTZ R0, R5, R2, R6 ;  /* 0x0000000205000223 */ /* 0x000fe40000010006 */
.L_x_4771:
[----:B-1----:R-:W-:Y:S01]  /*dbe0*/  LOP3.LUT P0, RZ, R246, 0xff, RZ, 0xc0, !PT ;  /* 0x000000fff6ff7812 */ /* 0x002fe2000780c0ff */
[----:B------:R-:W-:-:S12]  /*dbf0*/  BSSY B0, `(.L_x_4792) ;  /* 0x000000f000007945 */ /* 0x000fd80003800000 */
[----:B------:R-:W-:Y:S05]  /*dc00*/  @P0 BRA `(.L_x_4793) ;  /* 0x000000d000000947 */ /* 0x000fea0003800000 */
[----:B------:R-:W1:Y:S01]  /*dc10*/  S2R R3, SR_LANEID ;  /* 0x0000000000037919 */ /* 0x000e620000000000 */
[----:B------:R-:W-:Y:S01]  /*dc20*/  VOTEU.ANY UR4, UPT, PT ;  /* 0x0000000000047886 */ /* 0x000fe200038e0100 */
[----:B------:R-:W-:Y:S01]  /*dc30*/  IMAD.MOV.U32 R8, RZ, RZ, c[0x0][0x560] ;  /* 0x00015800ff087624 */ /* 0x000fe200078e00ff */
[----:B------:R-:W1:Y:S01]  /*dc40*/  FLO.U32 R6, UR4 ;  /* 0x0000000400067d00 */ /* 0x000e6200080e0000 */
[----:B------:R-:W-:-:S07]  /*dc50*/  IMAD.MOV.U32 R9, RZ, RZ, c[0x0][0x564] ;  /* 0x00015900ff097624 */ /* 0x000fce00078e00ff */
[----:B------:R-:W2:Y:S01]  /*dc60*/  POPC R5, UR4 ;  /* 0x0000000400057d09 */ /* 0x000ea20008000000 */
[----:B-1----:R-:W-:-:S13]  /*dc70*/  ISETP.EQ.U32.AND P0, PT, R6, R3, PT ;  /* 0x000000030600720c */ /* 0x002fda0003f02070 */
[----:B--2---:R-:W2:Y:S04]  /*dc80*/  @P0 ATOMG.E.ADD.STRONG.GPU PT, R3, [R8.64], R5 ;  /* 0x00000005080309a8 */ /* 0x004ea800081ee1c6 */
[----:B------:R-:W1:Y:S02]  /*dc90*/  S2R R2, SR_LTMASK ;  /* 0x0000000000027919 */ /* 0x000e640000003900 */
[----:B-1----:R-:W-:-:S04]  /*dca0*/  LOP3.LUT R2, R2, UR4, RZ, 0xc0, !PT ;  /* 0x0000000402027c12 */ /* 0x002fc8000f8ec0ff */
[----:B------:R-:W1:Y:S01]  /*dcb0*/  POPC R236, R2 ;  /* 0x0000000200ec7309 */ /* 0x000e620000000000 */
[----:B--2---:R-:W1:Y:S02]  /*dcc0*/  SHFL.IDX PT, R3, R3, R6, 0x1f ;  /* 0x00001f0603037589 */ /* 0x004e6400000e0000 */
[----:B-1----:R-:W-:-:S05]  /*dcd0*/  IADD3 R236, R3, c[0x0][0xc], R236 ;  /* 0x0000030003ec7a10 */ /* 0x002fca0007ffe0ec */
.L_x_4793:
[----:B------:R-:W-:Y:S05]  /*dce0*/  BSYNC B0 ;  /* 0x0000000000007941 */ /* 0x000fea0003800000 */
.L_x_4792:
        /* <DEDUP_REMOVED lines=19> */
[----:B------:R-:W4:Y:S01]  /*de20*/  LDL R20, [R1+0x3c] ;  /* 0x00003c0001147983 */ /* 0x000f220000100800 */
[----:B------:R-:W-:Y:S02]  /*de30*/  F2FP.PACK_AB R3, R133, R132 ;  /* 0x000000848503723e */ /* 0x000fe400000000ff */
[----:B------:R-:W-:Y:S02]  /*de40*/  F2FP.PACK_AB R10, R135, R134 ;  /* 0x00000086870a723e */ /* 0x000fe400000000ff */
[----:B------:R-:W-:-:S02]  /*de50*/  F2FP.PACK_AB R9, R137, R136 ;  /* 0x000000888909723e */ /* 0x000fc400000000ff */
[----:B------:R-:W-:Y:S01]  /*de60*/  F2FP.PACK_AB R8, R139, R138 ;  /* 0x0000008a8b08723e */ /* 0x000fe200000000ff */
[----:B--2---:R1:W-:Y:S04]  /*de70*/  STS [R16], R7 ;  /* 0x0000000710007388 */ /* 0x0043e80000000800 */
[----:B------:R2:W-:Y:S04]  /*de80*/  STS [R16+0x400], R6 ;  /* 0x0004000610007388 */ /* 0x0005e80000000800 */
[----:B---3--:R3:W-:Y:S04]  /*de90*/  STS [R19], R5 ;  /* 0x0000000513007388 */ /* 0x0087e80000000800 */
[----:B------:R4:W-:Y:S04]  /*dea0*/  STS [R19+0x400], R11 ;  /* 0x0004000b13007388 */ /* 0x0009e80000000800 */
[----:B----4-:R4:W-:Y:S04]  /*deb0*/  STS [R15], R3 ;  /* 0x000000030f007388 */ /* 0x0109e80000000800 */
[----:B------:R4:W-:Y:S04]  /*dec0*/  STS [R15+0x400], R10 ;  /* 0x0004000a0f007388 */ /* 0x0009e80000000800 */
[----:B------:R4:W-:Y:S01]  /*ded0*/  STS [R14], R9 ;  /* 0x000000090e007388 */ /* 0x0009e20000000800 */
[----:B-1----:R-:W-:-:S03]  /*dee0*/  F2FP.PACK_AB R7, R141, R140 ;  /* 0x0000008c8d07723e */ /* 0x002fc600000000ff */
[----:B------:R1:W-:Y:S01]  /*def0*/  STS [R14+0x400], R8 ;  /* 0x000400080e007388 */ /* 0x0003e20000000800 */
[----:B--2---:R-:W-:-:S03]  /*df00*/  F2FP.PACK_AB R6, R143, R142 ;  /* 0x0000008e8f06723e */ /* 0x004fc600000000ff */
[----:B------:R2:W-:Y:S01]  /*df10*/  STS [R13], R7 ;  /* 0x000000070d007388 */ /* 0x0005e20000000800 */
[----:B---3--:R-:W-:-:S03]  /*df20*/  F2FP.PACK_AB R5, R145, R144 ;  /* 0x000000909105723e */ /* 0x008fc600000000ff */
[----:B------:R3:W-:Y:S01]  /*df30*/  STS [R13+0x400], R6 ;  /* 0x000400060d007388 */ /* 0x0007e20000000800 */
[----:B------:R-:W-:-:S03]  /*df40*/  F2FP.PACK_AB R11, R147, R146 ;  /* 0x00000092930b723e */ /* 0x000fc600000000ff */
[----:B------:R3:W-:Y:S01]  /*df50*/  STS [R12], R5 ;  /* 0x000000050c007388 */ /* 0x0007e20000000800 */
[----:B----4-:R-:W-:-:S03]  /*df60*/  F2FP.PACK_AB R3, R149, R148 ;  /* 0x000000949503723e */ /* 0x010fc600000000ff */
[----:B------:R4:W-:Y:S01]  /*df70*/  STS [R12+0x400], R11 ;  /* 0x0004000b0c007388 */ /* 0x0009e20000000800 */
[----:B------:R-:W-:-:S03]  /*df80*/  F2FP.PACK_AB R10, R151, R150 ;  /* 0x00000096970a723e */ /* 0x000fc600000000ff */
[----:B------:R4:W-:Y:S01]  /*df90*/  STS [R18], R3 ;  /* 0x0000000312007388 */ /* 0x0009e20000000800 */
[----:B------:R-:W-:-:S03]  /*dfa0*/  F2FP.PACK_AB R9, R153, R152 ;  /* 0x000000989909723e */ /* 0x000fc600000000ff */
[----:B------:R4:W-:Y:S01]  /*dfb0*/  STS [R18+0x400], R10 ;  /* 0x0004000a12007388 */ /* 0x0009e20000000800 */
[----:B-1----:R-:W-:-:S03]  /*dfc0*/  F2FP.PACK_AB R8, R155, R154 ;  /* 0x0000009a9b08723e */ /* 0x002fc600000000ff */
[----:B------:R1:W-:Y:S01]  /*dfd0*/  STS [R17], R9 ;  /* 0x0000000911007388 */ /* 0x0003e20000000800 */
[----:B--2---:R-:W-:-:S03]  /*dfe0*/  F2FP.PACK_AB R7, R37, R36 ;  /* 0x000000242507723e */ /* 0x004fc600000000ff */
[----:B------:R2:W-:Y:S01]  /*dff0*/  STS [R17+0x400], R8 ;  /* 0x0004000811007388 */ /* 0x0005e20000000800 */
[----:B---3--:R-:W-:-:S03]  /*e000*/  F2FP.PACK_AB R6, R39, R38 ;  /* 0x000000262706723e */ /* 0x008fc600000000ff */
[----:B------:R3:W-:Y:S01]  /*e010*/  STS [R16+0x4000], R7 ;  /* 0x0040000710007388 */ /* 0x0007e20000000800 */
[----:B------:R-:W-:-:S03]  /*e020*/  F2FP.PACK_AB R5, R41, R40 ;  /* 0x000000282905723e */ /* 0x000fc600000000ff */
[----:B------:R3:W-:Y:S01]  /*e030*/  STS [R16+0x4400], R6 ;  /* 0x0044000610007388 */ /* 0x0007e20000000800 */
[----:B----4-:R-:W-:-:S03]  /*e040*/  F2FP.PACK_AB R11, R43, R42 ;  /* 0x0000002a2b0b723e */ /* 0x010fc600000000ff */
[----:B------:R4:W-:Y:S01]  /*e050*/  STS [R19+0x4000], R5 ;  /* 0x0040000513007388 */ /* 0x0009e20000000800 */
[----:B------:R-:W-:-:S03]  /*e060*/  F2FP.PACK_AB R3, R45, R44 ;  /* 0x0000002c2d03723e */ /* 0x000fc600000000ff */
[----:B------:R4:W-:Y:S01]  /*e070*/  STS [R19+0x4400], R11 ;  /* 0x0044000b13007388 */ /* 0x0009e20000000800 */
[----:B------:R-:W-:-:S03]  /*e080*/  F2FP.PACK_AB R10, R47, R46 ;  /* 0x0000002e2f0a723e */ /* 0x000fc600000000ff */
[----:B------:R4:W-:Y:S01]  /*e090*/  STS [R15+0x4000], R3 ;  /* 0x004000030f007388 */ /* 0x0009e20000000800 */
[----:B-1----:R-:W-:-:S03]  /*e0a0*/  F2FP.PACK_AB R9, R49, R48 ;  /* 0x000000303109723e */ /* 0x002fc600000000ff */
[----:B------:R1:W-:Y:S01]  /*e0b0*/  STS [R15+0x4400], R10 ;  /* 0x0044000a0f007388 */ /* 0x0003e20000000800 */
        /* <DEDUP_REMOVED lines=45> */
[----:B------:R-:W-:Y:S01]  /*e390*/  STS [R18+0x8000], R3 ;  /* 0x0080000312007388 */ /* 0x000fe20000000800 */
[----:B------:R-:W-:-:S03]  /*e3a0*/  F2FP.PACK_AB R9, R97, R96 ;  /* 0x000000606109723e */ /* 0x000fc600000000ff */
[----:B------:R-:W-:Y:S01]  /*e3b0*/  STS [R18+0x8400], R10 ;  /* 0x0084000a12007388 */ /* 0x000fe20000000800 */
[----:B----4-:R-:W-:-:S03]  /*e3c0*/  F2FP.PACK_AB R8, R99, R98 ;  /* 0x000000626308723e */ /* 0x010fc600000000ff */
[----:B------:R-:W-:Y:S01]  /*e3d0*/  STS [R17+0x8000], R9 ;  /* 0x0080000911007388 */ /* 0x000fe20000000800 */
[----:B------:R-:W-:-:S03]  /*e3e0*/  F2FP.PACK_AB R7, R101, R100 ;  /* 0x000000646507723e */ /* 0x000fc600000000ff */
[----:B------:R-:W-:Y:S01]  /*e3f0*/  STS [R17+0x8400], R8 ;  /* 0x0084000811007388 */ /* 0x000fe20000000800 */
[----:B------:R-:W-:-:S03]  /*e400*/  F2FP.PACK_AB R6, R103, R102 ;  /* 0x000000666706723e */ /* 0x000fc600000000ff */
[----:B------:R-:W-:Y:S01]  /*e410*/  STS [R16+0xc000], R7 ;  /* 0x00c0000710007388 */ /* 0x000fe20000000800 */
[----:B-1----:R-:W-:-:S03]  /*e420*/  F2FP.PACK_AB R5, R105, R104 ;  /* 0x000000686905723e */ /* 0x002fc600000000ff */
[----:B------:R1:W-:Y:S01]  /*e430*/  STS [R16+0xc400], R6 ;  /* 0x00c4000610007388 */ /* 0x0003e20000000800 */
[----:B--2---:R-:W-:-:S03]  /*e440*/  F2FP.PACK_AB R11, R107, R106 ;  /* 0x0000006a6b0b723e */ /* 0x004fc600000000ff */
[----:B-1----:R-:W2:Y:S01]  /*e450*/  LDL R16, [R1+0x38] ;  /* 0x0000380001107983 */ /* 0x002ea20000100800 */
[----:B------:R-:W-:Y:S02]  /*e460*/  F2FP.PACK_AB R3, R109, R108 ;  /* 0x0000006c6d03723e */ /* 0x000fe400000000ff */
[----:B------:R-:W-:Y:S01]  /*e470*/  F2FP.PACK_AB R10, R111, R110 ;  /* 0x0000006e6f0a723e */ /* 0x000fe200000000ff */
[----:B------:R1:W-:Y:S01]  /*e480*/  STS [R19+0xc000], R5 ;  /* 0x00c0000513007388 */ /* 0x0003e20000000800 */
[----:B------:R-:W-:Y:S02]  /*e490*/  F2FP.PACK_AB R9, R113, R112 ;  /* 0x000000707109723e */ /* 0x000fe400000000ff */
[----:B------:R-:W-:Y:S01]  /*e4a0*/  F2FP.PACK_AB R8, R115, R114 ;  /* 0x000000727308723e */ /* 0x000fe200000000ff */
[----:B------:R-:W-:Y:S01]  /*e4b0*/  STS [R19+0xc400], R11 ;  /* 0x00c4000b13007388 */ /* 0x000fe20000000800 */
[----:B------:R-:W-:Y:S02]  /*e4c0*/  F2FP.PACK_AB R7, R117, R116 ;  /* 0x000000747507723e */ /* 0x000fe400000000ff */
[----:B------:R-:W-:Y:S01]  /*e4d0*/  F2FP.PACK_AB R6, R119, R118 ;  /* 0x000000767706723e */ /* 0x000fe200000000ff */
[----:B------:R3:W-:Y:S04]  /*e4e0*/  STS [R15+0xc000], R3 ;  /* 0x00c000030f007388 */ /* 0x0007e80000000800 */
[----:B------:R4:W-:Y:S04]  /*e4f0*/  STS [R15+0xc400], R10 ;  /* 0x00c4000a0f007388 */ /* 0x0009e80000000800 */
[----:B------:R-:W-:Y:S04]  /*e500*/  STS [R14+0xc000], R9 ;  /* 0x00c000090e007388 */ /* 0x000fe80000000800 */
[----:B------:R4:W-:Y:S01]  /*e510*/  STS [R14+0xc400], R8 ;  /* 0x00c400080e007388 */ /* 0x0009e20000000800 */
[----:B-1----:R-:W-:-:S03]  /*e520*/  F2FP.PACK_AB R5, R121, R120 ;  /* 0x000000787905723e */ /* 0x002fc600000000ff */
[----:B------:R1:W-:Y:S04]  /*e530*/  STS [R13+0xc000], R7 ;  /* 0x00c000070d007388 */ /* 0x0003e80000000800 */
[----:B------:R1:W-:Y:S01]  /*e540*/  STS [R13+0xc400], R6 ;  /* 0x00c400060d007388 */ /* 0x0003e20000000800 */
[----:B---3--:R-:W-:-:S03]  /*e550*/  F2FP.PACK_AB R3, R123, R122 ;  /* 0x0000007a7b03723e */ /* 0x008fc600000000ff */
[----:B------:R3:W-:Y:S04]  /*e560*/  STS [R12+0xc000], R5 ;  /* 0x00c000050c007388 */ /* 0x0007e80000000800 */
[----:B------:R3:W-:Y:S01]  /*e570*/  STS [R12+0xc400], R3 ;  /* 0x00c400030c007388 */ /* 0x0007e20000000800 */
[----:B------:R-:W-:Y:S02]  /*e580*/  ISETP.NE.U32.AND P2, PT, RZ, c[0x0][0x508], PT ;  /* 0x00014200ff007a0c */ /* 0x000fe40003f45070 */
[----:B------:R-:W-:Y:S01]  /*e590*/  ISETP.NE.U32.AND P1, PT, RZ, c[0x0][0x500], PT ;  /* 0x00014000ff007a0c */ /* 0x000fe20003f25070 */
[----:B----4-:R-:W4:Y:S01]  /*e5a0*/  LDL.LU R15, [R1+0x50] ;  /* 0x00005000010f7983 */ /* 0x010f220000300800 */
[----:B------:R-:W-:Y:S02]  /*e5b0*/  ISETP.NE.AND.EX P2, PT, RZ, c[0x0][0x50c], PT, P2 ;  /* 0x00014300ff007a0c */ /* 0x000fe40003f45320 */
[----:B------:R-:W-:-:S02]  /*e5c0*/  F2FP.PACK_AB R14, R125, R124 ;  /* 0x0000007c7d0e723e */ /* 0x000fc400000000ff */
[----:B------:R-:W-:-:S03]  /*e5d0*/  ISETP.NE.AND.EX P1, PT, RZ, c[0x0][0x504], PT, P1 ;  /* 0x00014100ff007a0c */ /* 0x000fc60003f25310 */
[----:B------:R2:W-:Y:S01]  /*e5e0*/  STS [R18+0xc000], R14 ;  /* 0x00c0000e12007388 */ /* 0x0005e20000000800 */
[----:B-1----:R-:W-:Y:S02]  /*e5f0*/  F2FP.PACK_AB R7, R131, R130 ;  /* 0x000000828307723e */ /* 0x002fe400000000ff */
[----:B------:R-:W-:Y:S01]  /*e600*/  F2FP.PACK_AB R13, R127, R126 ;  /* 0x0000007e7f0d723e */ /* 0x000fe200000000ff */
[----:B------:R-:W-:Y:S02]  /*e610*/  IMAD.MOV.U32 R6, RZ, RZ, 0x4 ;  /* 0x00000004ff067424 */ /* 0x000fe400078e00ff */
[C---:B------:R-:W-:Y:S01]  /*e620*/  @P2 LEA R8, P0, R20.reuse, c[0x0][0x508], 0x2 ;  /* 0x0001420014082a11 */ /* 0x040fe200078010ff */
[----:B---3--:R-:W-:Y:S01]  /*e630*/  IMAD.MOV.U32 R5, RZ, RZ, RZ ;  /* 0x000000ffff057224 */ /* 0x008fe200078e00ff */
[----:B------:R1:W-:Y:S01]  /*e640*/  STS [R18+0xc400], R13 ;  /* 0x00c4000d12007388 */ /* 0x0003e20000000800 */
[----:B------:R-:W-:Y:S01]  /*e650*/  IMAD.WIDE R10, R20, R6, c[0x0][0x500] ;  /* 0x00014000140a7625 */ /* 0x000fe200078e0206 */
[----:B------:R-:W-:-:S03]  /*e660*/  F2FP.PACK_AB R12, R129, R128 ;  /* 0x00000080810c723e */ /* 0x000fc600000000ff */
[----:B------:R-:W-:Y:S02]  /*e670*/  IMAD.MOV.U32 R3, RZ, RZ, c[0x0][0x388] ;  /* 0x0000e200ff037624 */ /* 0x000fe400078e00ff */
[----:B------:R1:W-:Y:S04]  /*e680*/  STS [R17+0xc000], R12 ;  /* 0x00c0000c11007388 */ /* 0x0003e80000000800 */
[----:B------:R1:W-:Y:S04]  /*e690*/  STS [R17+0xc400], R7 ;  /* 0x00c4000711007388 */ /* 0x0003e80000000800 */
[----:B------:R-:W-:Y:S06]  /*e6a0*/  BAR.SYNC.DEFER_BLOCKING 0x1, 0x100 ;  /* 0x0044000000007b1d */ /* 0x000fec0000010000 */
[----:B------:R1:W5:Y:S01]  /*e6b0*/  @P1 LDG.E R5, [R10.64] ;  /* 0x000000060a051981 */ /* 0x000362000c1e1900 */
[----:B--2---:R-:W-:-:S05]  /*e6c0*/  @P2 LEA.HI.X R9, R20, c[0x0][0x50c], R16, 0x2, P0 ;  /* 0x0001430014092a11 */ /* 0x004fca00000f1410 */
[----:B------:R1:W5:Y:S01]  /*e6d0*/  @P2 LDG.E R3, [R8.64] ;  /* 0x0000000608032981 */ /* 0x000362000c1e1900 */
[----:B----4-:R-:W-:-:S04]  /*e6e0*/  ISETP.NE.AND P0, PT, R15, RZ, PT ;  /* 0x000000ff0f00720c */ /* 0x010fc80003f05270 */
[----:B------:R-:W-:Y:S01]  /*e6f0*/  SEL R6, R15, c[0x0][0x3d4], P0 ;  /* 0x0000f5000f067a07 */ /* 0x000fe20000000000 */
[----:B------:R-:W-:Y:S05]  /*e700*/  @P2 BRA `(.L_x_4796) ;  /* 0x0000004000002947 */ /* 0x000fea0003800000 */
[----:B-1----:R-:W-:Y:S05]  /*e710*/  @!P1 BRA `(.L_x_4796) ;  /* 0x0000003000009947 */ /* 0x002fea0003800000 */
[----:B-----5:R-:W2:Y:S04]  /*e720*/  LDG.E R3, [R10.64] ;  /* 0x000000060a037981 */ /* 0x020ea8000c1e1900 */
[----:B------:R-:W2:Y:S02]  /*e730*/  LDG.E R8, [R10.64+0x4] ;  /* 0x000004060a087981 */ /* 0x000ea4000c1e1900 */
[----:B--2---:R-:W-:Y:S02]  /*e740*/  IADD3 R3, -R3, R8, RZ ;  /* 0x0000000803037210 */ /* 0x004fe40007ffe1ff */
.L_x_4796:
[----:B-1----:R-:W2:Y:S04]  /*e750*/  LDL R23, [R1+0x40] ;  /* 0x0000400001177983 */ /* 0x002ea80000100800 */
[----:B------:R-:W3:Y:S04]  /*e760*/  LDL R17, [R1+0x54] ;  /* 0x0000540001117983 */ /* 0x000ee80000100800 */
[----:B------:R-:W4:Y:S01]  /*e770*/  LDL R24, [R1] ;  /* 0x0000000001187983 */ /* 0x000f220000100800 */
[----:B------:R-:W-:Y:S01]  /*e780*/  IMAD.MOV.U32 R22, RZ, RZ, 0x368 ;  /* 0x00000368ff167424 */ /* 0x000fe200078e00ff */
[----:B------:R-:W-:-:S04]  /*e790*/  ISETP.GT.AND P3, PT, R6, 0x1, PT ;  /* 0x000000010600780c */ /* 0x000fc80003f64270 */
[----:B------:R-:W-:-:S04]  /*e7a0*/  SEL R22, R22, 0x328, P3 ;  /* 0x0000032816167807 */ /* 0x000fc80001800000 */
[----:B------:R-:W1:Y:S08]  /*e7b0*/  LDC.64 R14, c[0x0][R22+0x170] ;  /* 0x00005c00160e7b82 */ /* 0x000e700000000a00 */
[----:B------:R1:W2:Y:S08]  /*e7c0*/  LDC.64 R10, c[0x0][R22+0x168] ;  /* 0x00005a00160a7b82 */ /* 0x0002b00000000a00 */
        /* <DEDUP_REMOVED lines=8> */
[----:B------:R-:W-:Y:S02]  /*e850*/  IMAD.IADD R6, R252, 0x1, R237 ;  /* 0x00000001fc067824 */ /* 0x000fe400078e02ed */
[----:B-1----:R-:W-:-:S04]  /*e860*/  IMAD R9, R15, R7, RZ ;  /* 0x000000070f097224 */ /* 0x002fc800078e02ff */
[----:B------:R-:W-:Y:S02]  /*e870*/  IMAD R9, R14, R8, R9 ;  /* 0x000000080e097224 */ /* 0x000fe400078e0209 */
[----:B------:R-:W-:-:S04]  /*e880*/  @P2 IMAD.HI.U32 R8, R6, c[0x0][0x4ec], RZ ;  /* 0x00013b0006082a27 */ /* 0x000fc800078e00ff */
[----:B------:R-:W-:-:S04]  /*e890*/  IMAD.WIDE.U32 R14, R14, R7, RZ ;  /* 0x000000070e0e7225 */ /* 0x000fc800078e00ff */
[----:B------:R-:W-:Y:S01]  /*e8a0*/  IMAD.MOV.U32 R16, RZ, RZ, R6 ;  /* 0x000000ffff107224 */ /* 0x000fe200078e0006 */
[----:B------:R-:W-:Y:S01]  /*e8b0*/  @P2 SHF.R.U32.HI R16, RZ, c[0x0][0x4f0], R8 ;  /* 0x00013c00ff102a19 */ /* 0x000fe20000011608 */
[----:B------:R-:W-:Y:S01]  /*e8c0*/  IMAD.IADD R9, R15, 0x1, R9 ;  /* 0x000000010f097824 */ /* 0x000fe200078e0209 */
[----:B-----5:R-:W-:Y:S02]  /*e8d0*/  SHF.R.S32.HI R8, RZ, 0x1f, R5 ;  /* 0x0000001fff087819 */ /* 0x020fe40000011405 */
[----:B------:R-:W-:-:S04]  /*e8e0*/  SHF.R.S32.HI R22, RZ, 0x1f, R246 ;  /* 0x0000001fff167819 */ /* 0x000fc800000114f6 */
[----:B------:R-:W-:-:S04]  /*e8f0*/  LEA.HI R22, R22, R246, RZ, 0x5 ;  /* 0x000000f616167211 */ /* 0x000fc800078f28ff */
[----:B------:R-:W-:Y:S01]  /*e900*/  LOP3.LUT R22, R22, 0xffffffe0, RZ, 0xc0, !PT ;  /* 0xffffffe016167812 */ /* 0x000fe200078ec0ff */
[----:B------:R-:W-:-:S04]  /*e910*/  IMAD R3, R3, c[0x0][0x4e8], RZ ;  /* 0x00013a0003037a24 */ /* 0x000fc800078e02ff */
[----:B------:R-:W-:Y:S02]  /*e920*/  IMAD.IADD R22, R246, 0x1, -R22 ;  /* 0x00000001f6167824 */ /* 0x000fe400078e0a16 */
[----:B--2---:R-:W-:Y:S01]  /*e930*/  IMAD.WIDE.U32 R20, R10, R23, RZ ;  /* 0x000000170a147225 */ /* 0x004fe200078e00ff */
[----:B---3--:R-:W-:-:S03]  /*e940*/  SEL R17, R17, RZ, P3 ;  /* 0x000000ff11117207 */ /* 0x008fc60001800000 */
[----:B------:R-:W-:Y:S01]  /*e950*/  IMAD R10, R11, R23, RZ ;  /* 0x000000170b0a7224 */ /* 0x000fe200078e02ff */
[----:B------:R-:W-:Y:S01]  /*e960*/  IADD3 R15, P1, P0, R14, R20, R5 ;  /* 0x000000140e0f7210 */ /* 0x000fe2000783e005 */
[----:B------:R-:W-:Y:S02]  /*e970*/  IMAD.MOV R11, RZ, RZ, -R16 ;  /* 0x000000ffff0b7224 */ /* 0x000fe400078e0a10 */
[----:B------:R-:W-:Y:S02]  /*e980*/  IMAD.IADD R10, R21, 0x1, R10 ;  /* 0x00000001150a7824 */ /* 0x000fe400078e020a */
[-C--:B------:R-:W-:Y:S02]  /*e990*/  IMAD R14, R19, R17.reuse, RZ ;  /* 0x00000011130e7224 */ /* 0x080fe400078e02ff */
[----:B------:R-:W-:Y:S01]  /*e9a0*/  IMAD.WIDE.U32 R18, R18, R17, RZ ;  /* 0x0000001112127225 */ /* 0x000fe200078e00ff */
[----:B------:R-:W-:Y:S02]  /*e9b0*/  IADD3.X R9, R9, R10, R8, P1, P0 ;  /* 0x0000000a09097210 */ /* 0x000fe40000fe0408 */
[----:B------:R-:W-:Y:S01]  /*e9c0*/  SHF.R.S32.HI R10, RZ, 0x1f, R16 ;  /* 0x0000001fff0a7819 */ /* 0x000fe20000011410 */
[----:B------:R-:W-:Y:S01]  /*e9d0*/  IMAD R11, R11, c[0x0][0x4e8], R6 ;  /* 0x00013a000b0b7a24 */ /* 0x000fe200078e0206 */
[----:B------:R-:W-:Y:S01]  /*e9e0*/  IADD3 R18, P1, P0, R16, R15, R18 ;  /* 0x0000000f10127210 */ /* 0x000fe2000783e012 */
[----:B------:R-:W-:-:S02]  /*e9f0*/  IMAD.IADD R14, R19, 0x1, R14 ;  /* 0x00000001130e7824 */ /* 0x000fc400078e020e */
[----:B------:R-:W-:Y:S01]  /*ea00*/  IMAD R13, R13, R11, RZ ;  /* 0x0000000b0d0d7224 */ /* 0x000fe200078e02ff */
[----:B------:R-:W-:Y:S02]  /*ea10*/  SHF.R.S32.HI R15, RZ, 0x1f, R11 ;  /* 0x0000001fff0f7819 */ /* 0x000fe4000001140b */
[----:B------:R-:W-:Y:S01]  /*ea20*/  IADD3.X R19, R10, R9, R14, P1, P0 ;  /* 0x000000090a137210 */ /* 0x000fe20000fe040e */
[----:B------:R-:W-:Y:S02]  /*ea30*/  IMAD.MOV.U32 R9, RZ, RZ, c[0x0][0x4a8] ;  /* 0x00012a00ff097624 */ /* 0x000fe400078e00ff */
[C---:B------:R-:W-:Y:S02]  /*ea40*/  IMAD R13, R12.reuse, R15, R13 ;  /* 0x0000000f0c0d7224 */ /* 0x040fe400078e020d */
[----:B------:R-:W-:Y:S01]  /*ea50*/  IMAD.WIDE.U32 R18, R12, R11, R18 ;  /* 0x0000000b0c127225 */ /* 0x000fe200078e0012 */
[----:B------:R-:W-:-:S03]  /*ea60*/  SEL R9, R9, c[0x0][0x450], P3 ;  /* 0x0001140009097a07 */ /* 0x000fc60001800000 */
[----:B------:R-:W-:Y:S01]  /*ea70*/  IMAD.MOV.U32 R10, RZ, RZ, c[0x0][0x4ac] ;  /* 0x00012b00ff0a7624 */ /* 0x000fe200078e00ff */
[----:B------:R-:W-:Y:S01]  /*ea80*/  LEA R9, P0, R18, R9, 0x2 ;  /* 0x0000000912097211 */ /* 0x000fe200078010ff */
[----:B------:R-:W-:-:S03]  /*ea90*/  IMAD.IADD R13, R19, 0x1, R13 ;  /* 0x00000001130d7824 */ /* 0x000fc600078e020d */
[----:B------:R-:W-:-:S04]  /*eaa0*/  SEL R10, R10, c[0x0][0x454], P3 ;  /* 0x000115000a0a7a07 */ /* 0x000fc80001800000 */
[----:B------:R-:W-:Y:S01]  /*eab0*/  LEA.HI.X R18, R18, R10, R13, 0x2, P0 ;  /* 0x0000000a12127211 */ /* 0x000fe200000f140d */
[----:B------:R-:W-:Y:S01]  /*eac0*/  SHFL.IDX PT, R12, R9, RZ, 0x1c1f ;  /* 0x001c1fff090c7589 */ /* 0x000fe200000e0000 */
[----:B----4-:R-:W-:-:S03]  /*ead0*/  IMAD.IADD R10, R24, 0x1, R237 ;  /* 0x00000001180a7824 */ /* 0x010fc600078e02ed */
[----:B------:R-:W1:Y:S04]  /*eae0*/  SHFL.IDX PT, R13, R18, RZ, 0x1c1f ;  /* 0x001c1fff120d7589 */ /* 0x000e6800000e0000 */
[----:B------:R-:W-:Y:S04]  /*eaf0*/  SHFL.IDX PT, R16, R9, 0x1, 0x1c1f ;  /* 0x003c1f0009107f89 */ /* 0x000fe800000e0000 */
[----:B------:R-:W2:Y:S01]  /*eb00*/  SHFL.IDX PT, R17, R18, 0x1, 0x1c1f ;  /* 0x003c1f0012117f89 */ /* 0x000ea200000e0000 */
[----:B------:R-:W-:Y:S02]  /*eb10*/  LOP3.LUT P0, RZ, R22, 0x3, RZ, 0xc0, !PT ;  /* 0x0000000316ff7812 */ /* 0x000fe4000780c0ff */
[----:B------:R-:W-:-:S02]  /*eb20*/  IADD3 R14, R10, 0x8, RZ ;  /* 0x000000080a0e7810 */ /* 0x000fc40007ffe0ff */
[-C--:B------:R-:W-:Y:S02]  /*eb30*/  ISETP.GE.OR P1, PT, R10, R3.reuse, P0 ;  /* 0x000000030a00720c */ /* 0x080fe40000726670 */
[----:B------:R-:W-:-:S11]  /*eb40*/  ISETP.GE.OR P0, PT, R14, R3, P0 ;  /* 0x000000030e00720c */ /* 0x000fd60000706670 */
[----:B-1----:R1:W-:Y:S01]  /*eb50*/  @!P1 ST.E [R12.64], R4 ;  /* 0x000000040c009985 */ /* 0x0023e2000c101906 */
[----:B------:R-:W-:-:S03]  /*eb60*/  ISETP.GE.AND P1, PT, R10, R3, PT ;  /* 0x000000030a00720c */ /* 0x000fc60003f26270 */
[----:B--2---:R1:W-:Y:S01]  /*eb70*/  @!P0 ST.E [R16.64], R0 ;  /* 0x0000000010008985 */ /* 0x0043e2000c101906 */
[----:B------:R-:W-:Y:S01]  /*eb80*/  ISETP.GE.AND P0, PT, R14, R3, PT ;  /* 0x000000030e00720c */ /* 0x000fe20003f06270 */
[----:B------:R-:W-:Y:S05]  /*eb90*/  @P3 BRA `(.L_x_4797) ;  /* 0x0000097000003947 */ /* 0x000fea0003800000 */
[----:B------:R-:W2:Y:S01]  /*eba0*/  LDL R22, [R1+0x4] ;  /* 0x0000040001167983 */ /* 0x000ea20000100800 */
[----:B-1----:R-:W-:Y:S01]  /*ebb0*/  IMAD R0, R8, c[0x0][0x3a0], RZ ;  /* 0x0000e80008007a24 */ /* 0x002fe200078e02ff */
[----:B------:R-:W-:Y:S01]  /*ebc0*/  SHF.R.S32.HI R6, RZ, 0x1f, R7 ;  /* 0x0000001fff067819 */ /* 0x000fe20000011407 */
[C---:B------:R-:W-:Y:S01]  /*ebd0*/  IMAD.WIDE.U32 R8, R5.reuse, c[0x0][0x3a0], RZ ;  /* 0x0000e80005087a25 */ /* 0x040fe200078e00ff */
[----:B------:R1:W3:Y:S01]  /*ebe0*/  LDS.128 R72, [R249+0x80] ;  /* 0x00008000f9487984 */ /* 0x0002e20000000c00 */
[----:B------:R-:W-:Y:S02]  /*ebf0*/  SHF.R.S32.HI R76, RZ, 0x1f, R246 ;  /* 0x0000001fff4c7819 */ /* 0x000fe400000114f6 */
[----:B------:R-:W-:Y:S01]  /*ec00*/  IMAD R5, R5, c[0x0][0x3a4], R0 ;  /* 0x0000e90005057a24 */ /* 0x000fe200078e0200 */
[----:B------:R1:W4:Y:S01]  /*ec10*/  LDS.128 R68, [R249+0x1080] ;  /* 0x00108000f9447984 */ /* 0x0003220000000c00 */
[----:B------:R-:W-:Y:S01]  /*ec20*/  IMAD R6, R6, c[0x0][0x3f0], RZ ;  /* 0x0000fc0006067a24 */ /* 0x000fe200078e02ff */
[----:B------:R-:W-:-:S02]  /*ec30*/  LEA.HI R76, R76, R246, RZ, 0x3 ;  /* 0x000000f64c4c7211 */ /* 0x000fc400078f18ff */
[----:B------:R-:W-:Y:S01]  /*ec40*/  IADD3 R9, R9, R5, RZ ;  /* 0x0000000509097210 */ /* 0x000fe20007ffe0ff */
[----:B------:R1:W1:Y:S01]  /*ec50*/  LDS.128 R64, [R249+0x2080] ;  /* 0x00208000f9407984 */ /* 0x0002620000000c00 */
[----:B------:R-:W-:-:S03]  /*ec60*/  SHF.R.S32.HI R76, RZ, 0x3, R76 ;  /* 0x00000003ff4c7819 */ /* 0x000fc6000001144c */
[C---:B------:R-:W-:Y:S01]  /*ec70*/  IMAD.WIDE.U32 R8, R23.reuse, c[0x0][0x3e8], R8 ;  /* 0x0000fa0017087a25 */ /* 0x040fe200078e0008 */
[----:B------:R1:W1:Y:S01]  /*ec80*/  LDS.128 R60, [R249+0x3080] ;  /* 0x00308000f93c7984 */ /* 0x0002620000000c00 */
[-C--:B------:R-:W-:Y:S02]  /*ec90*/  IADD3 R76, R76, R237.reuse, RZ ;  /* 0x000000ed4c4c7210 */ /* 0x080fe40007ffe0ff */
[----:B------:R-:W-:Y:S01]  /*eca0*/  IMAD R9, R23, c[0x0][0x3ec], R9 ;  /* 0x0000fb0017097a24 */ /* 0x000fe200078e0209 */
[----:B------:R1:W1:Y:S03]  /*ecb0*/  LDS.128 R56, [R249+0x4080] ;  /* 0x00408000f9387984 */ /* 0x0002660000000c00 */
[----:B------:R-:W-:Y:S01]  /*ecc0*/  IMAD.WIDE.U32 R8, R7, c[0x0][0x3f0], R8 ;  /* 0x0000fc0007087a25 */ /* 0x000fe200078e0008 */
        /* <DEDUP_REMOVED lines=9> */
[----:B------:R1:W1:Y:S01]  /*ed60*/  LDS.128 R12, [R249+0xf080] ;  /* 0x00f08000f90c7984 */ /* 0x0002620000000c00 */
[----:B--2---:R-:W-:-:S03]  /*ed70*/  IADD3 R0, R22, R237, RZ ;  /* 0x000000ed16007210 */ /* 0x004fc60007ffe0ff */
[----:B------:R2:W1:Y:S01]  /*ed80*/  LDS.128 R20, [R249+0xd080] ;  /* 0x00d08000f9147984 */ /* 0x0004620000000c00 */
        /* <DEDUP_REMOVED lines=20> */
[----:B-1234-:R1:W2:Y:S02]  /*eed0*/  SHFL.IDX PT, R77, R10, RZ, 0x181f ;  /* 0x00181fff0a4d7589 */ /* 0x01e2a400000e0000 */
.L_x_4865:
[----:B------:R-:W-:Y:S05]  /*eee0*/  BRA.DIV ~URZ, `(.L_x_4799) ;  /* 0x000047127f007947 */ /* 0x000fea000b800000 */
[----:B------:R3:W4:Y:S02]  /*eef0*/  SHFL.IDX PT, R5, R11, RZ, 0x181f ;  /* 0x00181fff0b057589 */ /* 0x00072400000e0000 */
.L_x_4866:
[----:B------:R-:W-:Y:S01]  /*ef00*/  ISETP.GE.AND P0, PT, R76, R3, PT ;  /* 0x000000034c00720c */ /* 0x000fe20003f06270 */
[----:B------:R-:W-:-:S12]  /*ef10*/  BSSY B0, `(.L_x_4800) ;  /* 0x0000013000007945 */ /* 0x000fd80003800000 */
[----:B------:R-:W-:Y:S05]  /*ef20*/  @P0 BRA `(.L_x_4801) ;  /* 0x0000011000000947 */ /* 0x000fea0003800000 */
[----:B------:R-:W5:Y:S01]  /*ef30*/  LDL.64 R78, [R1+0x10] ;  /* 0x00001000014e7983 */ /* 0x000f620000100a00 */
[----:B------:R-:W-:Y:S02]  /*ef40*/  ISETP.GE.AND P5, PT, R250, c[0x0][0x3c8], PT ;  /* 0x0000f200fa007a0c */ /* 0x000fe40003fa6270 */
[----:B------:R-:W-:Y:S02]  /*ef50*/  ISETP.GE.AND P4, PT, R247, c[0x0][0x3c8], PT ;  /* 0x0000f200f7007a0c */ /* 0x000fe40003f86270 */
[----:B------:R-:W-:-:S09]  /*ef60*/  ISETP.GE.AND P3, PT, R248, c[0x0][0x3c8], PT ;  /* 0x0000f200f8007a0c */ /* 0x000fd20003f66270 */
[CC--:B----4-:R-:W-:Y:S02]  /*ef70*/  @!P5 LEA R6, P2, R250.reuse, R5.reuse, 0x1 ;  /* 0x00000005fa06d211 */ /* 0x0d0fe400078408ff */
[----:B------:R-:W-:Y:S02]  /*ef80*/  @!P4 LEA R4, P1, R247, R5, 0x1 ;  /* 0x00000005f704c211 */ /* 0x000fe400078208ff */
[----:B--2---:R-:W-:Y:S02]  /*ef90*/  @!P5 LEA.HI.X R7, R250, R77, R243, 0x1, P2 ;  /* 0x0000004dfa07d211 */ /* 0x004fe400010f0cf3 */
[----:B-----5:R-:W-:-:S13]  /*efa0*/  ISETP.GE.AND P6, PT, R78, c[0x0][0x3c8], PT ;  /* 0x0000f2004e007a0c */ /* 0x020fda0003fc6270 */
[----:B------:R-:W-:-:S04]  /*efb0*/  @!P6 LEA R8, P0, R78, R5, 0x1 ;  /* 0x000000054e08e211 */ /* 0x000fc800078008ff */
[----:B------:R-:W-:Y:S02]  /*efc0*/  @!P6 LEA.HI.X R9, R78, R77, R79, 0x1, P0 ;  /* 0x0000004d4e09e211 */ /* 0x000fe400000f0c4f */
[C---:B------:R-:W-:Y:S02]  /*efd0*/  @!P3 LEA R78, P0, R248.reuse, R5, 0x1 ;  /* 0x00000005f84eb211 */ /* 0x040fe400078008ff */
[-C--:B------:R-:W-:Y:S01]  /*efe0*/  @!P4 LEA.HI.X R5, R247, R77.reuse, R242, 0x1, P1 ;  /* 0x0000004df705c211 */ /* 0x080fe200008f0cf2 */
[----:B------:R2:W-:Y:S01]  /*eff0*/  @!P6 ST.E.128 [R8.64], R72 ;  /* 0x000000480800e985 */ /* 0x0005e2000c101d06 */
[----:B------:R-:W-:-:S03]  /*f000*/  @!P3 LEA.HI.X R79, R248, R77, R241, 0x1, P0 ;  /* 0x0000004df84fb211 */ /* 0x000fc600000f0cf1 */
[----:B------:R2:W-:Y:S04]  /*f010*/  @!P5 ST.E.128 [R6.64], R56 ;  /* 0x000000380600d985 */ /* 0x0005e8000c101d06 */
[----:B------:R2:W-:Y:S04]  /*f020*/  @!P4 ST.E.128 [R4.64], R40 ;  /* 0x000000280400c985 */ /* 0x0005e8000c101d06 */
[----:B------:R2:W-:Y:S02]  /*f030*/  @!P3 ST.E.128 [R78.64], R24 ;  /* 0x000000184e00b985 */ /* 0x0005e4000c101d06 */
.L_x_4801:
[----:B------:R-:W-:Y:S05]  /*f040*/  BSYNC B0 ;  /* 0x0000000000007941 */ /* 0x000fea0003800000 */
.L_x_4800:
[----:B------:R-:W-:Y:S05]  /*f050*/  BRA.DIV ~URZ, `(.L_x_4802) ;  /* 0x000046027f007947 */ /* 0x000fea000b800000 */
[----:B--2---:R2:W1:Y:S04]  /*f060*/  SHFL.IDX PT, R24, R10, 0x1, 0x181f ;  /* 0x00381f000a187f89 */ /* 0x00446800000e0000 */
[----:B----4-:R2:W4:Y:S02]  /*f070*/  SHFL.IDX PT, R5, R11, 0x1, 0x181f ;  /* 0x00381f000b057f89 */ /* 0x01052400000e0000 */
.L_x_4867:
[----:B------:R-:W-:Y:S01]  /*f080*/  IADD3 R0, R76, 0x20, RZ ;  /* 0x000000204c007810 */ /* 0x000fe20007ffe0ff */
[----:B------:R-:W-:Y:S03]  /*f090*/  BSSY B0, `(.L_x_4803) ;  /* 0x0000014000007945 */ /* 0x000fe60003800000 */
[----:B------:R-:W-:-:S13]  /*f0a0*/  ISETP.GE.AND P0, PT, R0, R3, PT ;  /* 0x000000030000720c */ /* 0x000fda0003f06270 */
[----:B------:R-:W-:Y:S05]  /*f0b0*/  @P0 BRA `(.L_x_4804) ;  /* 0x0000011000000947 */ /* 0x000fea0003800000 */
[----:B------:R-:W5:Y:S01]  /*f0c0*/  LDL.64 R26, [R1+0x10] ;  /* 0x00001000011a7983 */ /* 0x000f620000100a00 */
[----:B------:R-:W-:Y:S02]  /*f0d0*/  ISETP.GE.AND P2, PT, R250, c[0x0][0x3c8], PT ;  /* 0x0000f200fa007a0c */ /* 0x000fe40003f46270 */
[----:B------:R-:W-:Y:S02]  /*f0e0*/  ISETP.GE.AND P1, PT, R247, c[0x0][0x3c8], PT ;  /* 0x0000f200f7007a0c */ /* 0x000fe40003f26270 */
[----:B------:R-:W-:-:S09]  /*f0f0*/  ISETP.GE.AND P0, PT, R248, c[0x0][0x3c8], PT ;  /* 0x0000f200f8007a0c */ /* 0x000fd20003f06270 */
[CC--:B----4-:R-:W-:Y:S02]  /*f100*/  @!P2 LEA R6, P6, R250.reuse, R5.reuse, 0x1 ;  /* 0x00000005fa06a211 */ /* 0x0d0fe400078c08ff */
[----:B------:R-:W-:Y:S02]  /*f110*/  @!P1 LEA R4, P5, R247, R5, 0x1 ;  /* 0x00000005f7049211 */ /* 0x000fe400078a08ff */
[----:B-1----:R-:W-:Y:S02]  /*f120*/  @!P2 LEA.HI.X R7, R250, R24, R243, 0x1, P6 ;  /* 0x00000018fa07a211 */ /* 0x002fe400030f0cf3 */
[----:B-----5:R-:W-:-:S13]  /*f130*/  ISETP.GE.AND P3, PT, R26, c[0x0][0x3c8], PT ;  /* 0x0000f2001a007a0c */ /* 0x020fda0003f66270 */
[----:B------:R-:W-:-:S04]  /*f140*/  @!P3 LEA R8, P4, R26, R5, 0x1 ;  /* 0x000000051a08b211 */ /* 0x000fc800078808ff */
[-C--:B------:R-:W-:Y:S02]  /*f150*/  @!P3 LEA.HI.X R9, R26, R24.reuse, R27, 0x1, P4 ;  /* 0x000000181a09b211 */ /* 0x080fe400020f0c1b */
[C---:B------:R-:W-:Y:S02]  /*f160*/  @!P0 LEA R26, P4, R248.reuse, R5, 0x1 ;  /* 0x00000005f81a8211 */ /* 0x040fe400078808ff */
[-C--:B------:R-:W-:Y:S01]  /*f170*/  @!P1 LEA.HI.X R5, R247, R24.reuse, R242, 0x1, P5 ;  /* 0x00000018f7059211 */ /* 0x080fe200028f0cf2 */
[----:B------:R1:W-:Y:S01]  /*f180*/  @!P3 ST.E.128 [R8.64], R68 ;  /* 0x000000440800b985 */ /* 0x0003e2000c101d06 */
[----:B------:R-:W-:-:S03]  /*f190*/  @!P0 LEA.HI.X R27, R248, R24, R241, 0x1, P4 ;  /* 0x00000018f81b8211 */ /* 0x000fc600020f0cf1 */
[----:B------:R1:W-:Y:S04]  /*f1a0*/  @!P2 ST.E.128 [R6.64], R52 ;  /* 0x000000340600a985 */ /* 0x0003e8000c101d06 */
[----:B------:R1:W-:Y:S04]  /*f1b0*/  @!P1 ST.E.128 [R4.64], R36 ;  /* 0x0000002404009985 */ /* 0x0003e8000c101d06 */
[----:B------:R1:W-:Y:S02]  /*f1c0*/  @!P0 ST.E.128 [R26.64], R20 ;  /* 0x000000141a008985 */ /* 0x0003e4000c101d06 */
.L_x_4804:
[----:B------:R-:W-:Y:S05]  /*f1d0*/  BSYNC B0 ;  /* 0x0000000000007941 */ /* 0x000fea0003800000 */
.L_x_4803:
[----:B------:R-:W-:Y:S05]  /*f1e0*/  BRA.DIV ~URZ, `(.L_x_4805) ;  /* 0x000045327f007947 */ /* 0x000fea000b800000 */
[----:B-1----:R1:W2:Y:S02]  /*f1f0*/  SHFL.IDX PT, R20, R10, 0x2, 0x181f ;  /* 0x00581f000a147f89 */ /* 0x0022a400000e0000 */
.L_x_4868:
[----:B------:R-:W-:Y:S05]  /*f200*/  BRA.DIV ~URZ, `(.L_x_4806) ;  /* 0x000045827f007947 */ /* 0x000fea000b800000 */
[----:B----4-:R4:W1:Y:S02]  /*f210*/  SHFL.IDX PT, R5, R11, 0x2, 0x181f ;  /* 0x00581f000b057f89 */ /* 0x01086400000e0000 */
.L_x_4869:
        /* <DEDUP_REMOVED lines=8> */
[CC--:B-1----:R-:W-:Y:S02]  /*f2a0*/  @!P2 LEA R6, P6, R250.reuse, R5.reuse, 0x1 ;  /* 0x00000005fa06a211 */ /* 0x0c2fe400078c08ff */
[----:B------:R-:W-:Y:S02]  /*f2b0*/  @!P1 LEA R4, P5, R247, R5, 0x1 ;  /* 0x00000005f7049211 */ /* 0x000fe400078a08ff */
[----:B--2---:R-:W-:Y:S02]  /*f2c0*/  @!P2 LEA.HI.X R7, R250, R20, R243, 0x1, P6 ;  /* 0x00000014fa07a211 */ /* 0x004fe400030f0cf3 */
        /* <DEDUP_REMOVED lines=10> */
.L_x_4808:
[----:B------:R-:W-:Y:S05]  /*f370*/  BSYNC B0 ;  /* 0x0000000000007941 */ /* 0x000fea0003800000 */
.L_x_4807:
[----:B------:R-:W-:Y:S05]  /*f380*/  BRA.DIV ~URZ, `(.L_x_4809) ;  /* 0x000044627f007947 */ /* 0x000fea000b800000 */
[----:B-12---:R-:W1:Y:S04]  /*f390*/  SHFL.IDX PT, R10, R10, 0x3, 0x181f ;  /* 0x00781f000a0a7f89 */ /* 0x006e6800000e0000 */
[----:B------:R2:W3:Y:S02]  /*f3a0*/  SHFL.IDX PT, R5, R11, 0x3, 0x181f ;  /* 0x00781f000b057f89 */ /* 0x0004e400000e0000 */
.L_x_4870:
[----:B------:R-:W-:-:S04]  /*f3b0*/  IADD3 R76, R76, 0x60, RZ ;  /* 0x000000604c4c7810 */ /* 0x000fc80007ffe0ff */
[----:B------:R-:W-:-:S13]  /*f3c0*/  ISETP.GE.AND P0, PT, R76, R3, PT ;  /* 0x000000034c00720c */ /* 0x000fda0003f06270 */
[----:B------:R-:W-:Y:S05]  /*f3d0*/  @P0 BRA `(.L_x_4810) ;  /* 0x00002ab000000947 */ /* 0x000fea0003800000 */
[----:B------:R-:W5:Y:S01]  /*f3e0*/  LDL.64 R18, [R1+0x10] ;  /* 0x0000100001127983 */ /* 0x000f620000100a00 */
[----:B------:R-:W-:Y:S02]  /*f3f0*/  ISETP.GE.AND P1, PT, R250, c[0x0][0x3c8], PT ;  /* 0x0000f200fa007a0c */ /* 0x000fe40003f26270 */
[----:B------:R-:W-:-:S11]  /*f400*/  ISETP.GE.AND P0, PT, R247, c[0x0][0x3c8], PT ;  /* 0x0000f200f7007a0c */ /* 0x000fd60003f06270 */
[CC--:B---3--:R-:W-:Y:S02]  /*f410*/  @!P1 LEA R8, P4, R250.reuse, R5.reuse, 0x1 ;  /* 0x00000005fa089211 */ /* 0x0c8fe400078808ff */
[C---:B------:R-:W-:Y:S02]  /*f420*/  @!P0 LEA R6, P3, R247.reuse, R5, 0x1 ;  /* 0x00000005f7068211 */ /* 0x040fe400078608ff */
[-C--:B-1----:R-:W-:Y:S02]  /*f430*/  @!P1 LEA.HI.X R9, R250, R10.reuse, R243, 0x1, P4 ;  /* 0x0000000afa099211 */ /* 0x082fe400020f0cf3 */
[----:B------:R-:W-:Y:S02]  /*f440*/  @!P0 LEA.HI.X R7, R247, R10, R242, 0x1, P3 ;  /* 0x0000000af7078211 */ /* 0x000fe400018f0cf2 */
[----:B-----5:R-:W-:-:S13]  /*f450*/  ISETP.GE.AND P2, PT, R18, c[0x0][0x3c8], PT ;  /* 0x0000f20012007a0c */ /* 0x020fda0003f46270 */
[----:B------:R-:W-:-:S04]  /*f460*/  @!P2 LEA R16, P5, R18, R5, 0x1 ;  /* 0x000000051210a211 */ /* 0x000fc800078a08ff */
[----:B------:R-:W-:-:S05]  /*f470*/  @!P2 LEA.HI.X R17, R18, R10, R19, 0x1, P5 ;  /* 0x0000000a1211a211 */ /* 0x000fca00028f0c13 */
[----:B------:R1:W-:Y:S04]  /*f480*/  @!P2 ST.E.128 [R16.64], R60 ;  /* 0x0000003c1000a985 */ /* 0x0003e8000c101d06 */
        /* <DEDUP_REMOVED lines=8> */
.L_x_4797:
[----:B------:R-:W2:Y:S04]  /*f510*/  LDL.LU R3, [R1+0x40] ;  /* 0x0000400001037983 */ /* 0x000ea80000300800 */
[----:B-1----:R-:W3:Y:S01]  /*f520*/  LDL.LU R12, [R1+0x54] ;  /* 0x00005400010c7983 */ /* 0x002ee20000300800 */
[----:B------:R-:W-:Y:S01]  /*f530*/  IMAD R8, R8, c[0x0][0x408], RZ ;  /* 0x0001020008087a24 */ /* 0x000fe200078e02ff */
[----:B------:R-:W-:Y:S01]  /*f540*/  SHF.R.S32.HI R0, RZ, 0x1f, R7 ;  /* 0x0000001fff007819 */ /* 0x000fe20000011407 */
[----:B------:R-:W-:-:S04]  /*f550*/  IMAD.WIDE.U32 R10, R5, c[0x0][0x408], RZ ;  /* 0x00010200050a7a25 */ /* 0x000fc800078e00ff */
[----:B------:R-:W-:Y:S02]  /*f560*/  IMAD R5, R5, c[0x0][0x40c], R8 ;  /* 0x0001030005057a24 */ /* 0x000fe400078e0208 */
[----:B------:R-:W-:-:S03]  /*f570*/  IMAD R0, R0, c[0x0][0x440], RZ ;  /* 0x0001100000007a24 */ /* 0x000fc600078e02ff */
[----:B------:R-:W-:Y:S01]  /*f580*/  IADD3 R11, R11, R5, RZ ;  /* 0x000000050b0b7210 */ /* 0x000fe20007ffe0ff */
[----:B------:R-:W-:-:S04]  /*f590*/  IMAD R0, R7, c[0x0][0x444], R0 ;  /* 0x0001110007007a24 */ /* 0x000fc800078e0200 */
[----:B--2---:R-:W-:-:S04]  /*f5a0*/  IMAD.WIDE.U32 R4, R3, c[0x0][0x438], R10 ;  /* 0x00010e0003047a25 */ /* 0x004fc800078e000a */
[----:B------:R-:W-:Y:S02]  /*f5b0*/  IMAD R5, R3, c[0x0][0x43c], R5 ;  /* 0x00010f0003057a24 */ /* 0x000fe400078e0205 */
[----:B------:R-:W-:-:S04]  /*f5c0*/  @P2 IMAD.HI.U32 R3, R6, c[0x0][0x4ec], RZ ;  /* 0x00013b0006032a27 */ /* 0x000fc800078e00ff */
        /* <DEDUP_REMOVED lines=22> */
.L_x_4871:
[----:B------:R-:W-:Y:S05]  /*f730*/  BRA.DIV ~URZ, `(.L_x_4812) ;  /* 0x000041e27f007947 */ /* 0x000fea000b800000 */
[----:B------:R3:W4:Y:S02]  /*f740*/  SHFL.IDX PT, R5, R10, RZ, 0x1c1f ;  /* 0x001c1fff0a057589 */ /* 0x00072400000e0000 */
.L_x_4872:
        /* <DEDUP_REMOVED lines=8> */
[----:B------:R-:W-:Y:S01]  /*f7d0*/  IADD3 R0, R251, 0x20, RZ ;  /* 0x00000020fb007810 */ /* 0x000fe20007ffe0ff */
[----:B----4-:R-:W-:Y:S01]  /*f7e0*/  @!P1 IMAD.MOV.U32 R6, RZ, RZ, R5 ;  /* 0x000000ffff069224 */ /* 0x010fe200078e0005 */
[----:B------:R-:W-:Y:S01]  /*f7f0*/  ISETP.GE.AND P5, PT, R9, c[0x0][0x3c8], PT ;  /* 0x0000f20009007a0c */ /* 0x000fe20003fa6270 */
[----:B--2---:R-:W-:Y:S01]  /*f800*/  @!P1 IMAD.MOV.U32 R7, RZ, RZ, R11 ;  /* 0x000000ffff079224 */ /* 0x004fe200078e000b */
[----:B------:R-:W-:Y:S02]  /*f810*/  ISETP.GE.AND P6, PT, R0, c[0x0][0x3c8], PT ;  /* 0x0000f20000007a0c */ /* 0x000fe40003fc6270 */
[----:B------:R-:W-:Y:S01]  /*f820*/  SHF.R.S32.HI R8, RZ, 0x1f, R16 ;  /* 0x0000001fff087819 */ /* 0x000fe20000011410 */
[----:B------:R-:W-:Y:S01]  /*f830*/  @!P1 IMAD.WIDE R14, R251, 0x4, R6 ;  /* 0x00000004fb0e9825 */ /* 0x000fe200078e0206 */
[----:B------:R-:W-:-:S02]  /*f840*/  SHF.R.S32.HI R7, RZ, 0x1f, R4 ;  /* 0x0000001fff077819 */ /* 0x000fc40000011404 */
[----:B------:R-:W-:Y:S02]  /*f850*/  IADD3 R6, R251, 0x28, RZ ;  /* 0x00000028fb067810 */ /* 0x000fe40007ffe0ff */
[----:B------:R2:W-:Y:S01]  /*f860*/  @!P1 ST.E.64 [R14.64], R160 ;  /* 0x000000a00e009985 */ /* 0x0005e2000c101b06 */
[-C--:B------:R-:W-:Y:S02]  /*f870*/  @!P4 LEA R12, P1, R4, R5.reuse, 0x2 ;  /* 0x00000005040cc211 */ /* 0x080fe400078210ff */
[----:B------:R-:W-:Y:S02]  /*f880*/  @!P2 LEA R18, P3, R16, R5, 0x2 ;  /* 0x000000051012a211 */ /* 0x000fe400078610ff */
[-C--:B------:R-:W-:Y:S02]  /*f890*/  @!P4 LEA.HI.X R13, R4, R11.reuse, R7, 0x2, P1 ;  /* 0x0000000b040dc211 */ /* 0x080fe400008f1407 */
[----:B------:R-:W-:Y:S02]  /*f8a0*/  ISETP.GE.AND P1, PT, R6, c[0x0][0x3c8], PT ;  /* 0x0000f20006007a0c */ /* 0x000fe40003f26270 */
[----:B------:R-:W-:-:S02]  /*f8b0*/  @!P2 LEA.HI.X R19, R16, R11, R8, 0x2, P3 ;  /* 0x0000000b1013a211 */ /* 0x000fc400018f1408 */
[----:B------:R-:W-:Y:S02]  /*f8c0*/  SHF.R.S32.HI R8, RZ, 0x1f, R9 ;  /* 0x0000001fff087819 */ /* 0x000fe40000011409 */
[----:B------:R-:W-:Y:S01]  /*f8d0*/  SHF.R.S32.HI R7, RZ, 0x1f, R0 ;  /* 0x0000001fff077819 */ /* 0x000fe20000011400 */
[----:B------:R4:W-:Y:S01]  /*f8e0*/  @!P2 ST.E.64 [R18.64], R156 ;  /* 0x0000009c1200a985 */ /* 0x0009e2000c101b06 */
[----:B------:R-:W-:Y:S02]  /*f8f0*/  @!P5 LEA R16, P3, R9, R5, 0x2 ;  /* 0x000000050910d211 */ /* 0x000fe400078610ff */
[----:B------:R-:W-:Y:S02]  /*f900*/  IADD3 R4, R251, 0x30, RZ ;  /* 0x00000030fb047810 */ /* 0x000fe40007ffe0ff */
[----:B------:R-:W-:Y:S02]  /*f910*/  @!P5 LEA.HI.X R17, R9, R11, R8, 0x2, P3 ;  /* 0x0000000b0911d211 */ /* 0x000fe400018f1408 */
[----:B------:R-:W-:-:S02]  /*f920*/  ISETP.GE.AND P3, PT, R4, c[0x0][0x3c8], PT ;  /* 0x0000f20004007a0c */ /* 0x000fc40003f66270 */
[C---:B------:R-:W-:Y:S01]  /*f930*/  IADD3 R29, R251.reuse, 0xb0, RZ ;  /* 0x000000b0fb1d7810 */ /* 0x040fe20007ffe0ff */
[----:B------:R-:W-:Y:S01]  /*f940*/  @!P5 ST.E.64 [R16.64], R132 ;  /* 0x000000841000d985 */ /* 0x000fe2000c101b06 */
[C---:B------:R-:W-:Y:S02]  /*f950*/  IADD3 R27, R251.reuse, 0xb8, RZ ;  /* 0x000000b8fb1b7810 */ /* 0x040fe40007ffe0ff */
[C---:B------:R-:W-:Y:S01]  /*f960*/  IADD3 R25, R251.reuse, 0xc0, RZ ;  /* 0x000000c0fb197810 */ /* 0x040fe20007ffe0ff */
[----:B------:R5:W-:Y:S01]  /*f970*/  @!P4 ST.E.64 [R12.64], R136 ;  /* 0x000000880c00c985 */ /* 0x000be2000c101b06 */
[C---:B--2---:R-:W-:Y:S02]  /*f980*/  @!P6 LEA R14, P2, R0.reuse, R5, 0x2 ;  /* 0x00000005000ee211 */ /* 0x044fe400078410ff */
[----:B------:R-:W-:Y:S02]  /*f990*/  IADD3 R26, R251, 0xc8, RZ ;  /* 0x000000c8fb1a7810 */ /* 0x000fe40007ffe0ff */
[----:B------:R-:W-:-:S02]  /*f9a0*/  @!P6 LEA.HI.X R15, R0, R11, R7, 0x2, P2 ;  /* 0x0000000b000fe211 */ /* 0x000fc400010f1407 */
[----:B------:R-:W-:Y:S02]  /*f9b0*/  SHF.R.S32.HI R0, RZ, 0x1f, R6 ;  /* 0x0000001fff007819 */ /* 0x000fe40000011406 */
[C---:B------:R-:W-:Y:S01]  /*f9c0*/  @!P1 LEA R8, P2, R6.reuse, R5, 0x2 ;  /* 0x0000000506089211 */ /* 0x040fe200078410ff */
[----:B------:R-:W-:Y:S01]  /*f9d0*/  @!P6 ST.E.64 [R14.64], R140 ;  /* 0x0000008c0e00e985 */ /* 0x000fe2000c101b06 */
[----:B------:R-:W-:Y:S02]  /*f9e0*/  SHF.R.S32.HI R7, RZ, 0x1f, R4 ;  /* 0x0000001fff077819 */ /* 0x000fe40000011404 */
[----:B------:R-:W-:Y:S02]  /*f9f0*/  @!P1 LEA.HI.X R9, R6, R11, R0, 0x2, P2 ;  /* 0x0000000b06099211 */ /* 0x000fe400010f1400 */
[C---:B------:R-:W-:Y:S02]  /*fa00*/  IADD3 R0, R251.reuse, 0x38, RZ ;  /* 0x00000038fb007810 */ /* 0x040fe40007ffe0ff */
[----:B----4-:R-:W-:Y:S01]  /*fa10*/  IADD3 R18, R251, 0x40, RZ ;  /* 0x00000040fb127810 */ /* 0x010fe20007ffe0ff */
[----:B------:R2:W-:Y:S01]  /*fa20*/  @!P1 ST.E.64 [R8.64], R144 ;  /* 0x0000009008009985 */ /* 0x0005e2000c101b06 */
[----:B------:R-:W-:-:S02]  /*fa30*/  ISETP.GE.AND P5, PT, R0, c[0x0][0x3c8], PT ;  /* 0x0000f20000007a0c */ /* 0x000fc40003fa6270 */
[----:B------:R-:W-:Y:S02]  /*fa40*/  ISETP.GE.AND P4, PT, R18, c[0x0][0x3c8], PT ;  /* 0x0000f20012007a0c */ /* 0x000fe40003f86270 */
[C---:B------:R-:W-:Y:S02]  /*fa50*/  @!P3 LEA R20, P2, R4.reuse, R5, 0x2 ;  /* 0x000000050414b211 */ /* 0x040fe400078410ff */
[----:B------:R-:W-:Y:S02]  /*fa60*/  IADD3 R6, R251, 0x48, RZ ;  /* 0x00000048fb067810 */ /* 0x000fe40007ffe0ff */
[----:B------:R-:W-:Y:S02]  /*fa70*/  @!P3 LEA.HI.X R21, R4, R11, R7, 0x2, P2 ;  /* 0x0000000b0415b211 */ /* 0x000fe400010f1407 */
[----:B------:R-:W-:Y:S02]  /*fa80*/  ISETP.GE.AND P6, PT, R6, c[0x0][0x3c8], PT ;  /* 0x0000f20006007a0c */ /* 0x000fe40003fc6270 */
[----:B-----5:R-:W-:Y:S01]  /*fa90*/  SHF.R.S32.HI R12, RZ, 0x1f, R0 ;  /* 0x0000001fff0c7819 */ /* 0x020fe20000011400 */
[----:B------:R4:W-:Y:S01]  /*faa0*/  @!P3 ST.E.64 [R20.64], R148 ;  /* 0x000000941400b985 */ /* 0x0009e2000c101b06 */
[----:B------:R-:W-:-:S02]  /*fab0*/  @!P5 LEA R22, P1, R0, R5, 0x2 ;  /* 0x000000050016d211 */ /* 0x000fc400078210ff */
[C---:B------:R-:W-:Y:S02]  /*fac0*/  IADD3 R4, R251.reuse, 0x50, RZ ;  /* 0x00000050fb047810 */ /* 0x040fe40007ffe0ff */
[----:B------:R-:W-:Y:S02]  /*fad0*/  @!P5 LEA.HI.X R23, R0, R11, R12, 0x2, P1 ;  /* 0x0000000b0017d211 */ /* 0x000fe400008f140c */
[----:B------:R-:W-:Y:S02]  /*fae0*/  ISETP.GE.AND P1, PT, R4, c[0x0][0x3c8], PT ;  /* 0x0000f20004007a0c */ /* 0x000fe40003f26270 */
[----:B------:R-:W-:Y:S01]  /*faf0*/  SHF.R.S32.HI R7, RZ, 0x1f, R18 ;  /* 0x0000001fff077819 */ /* 0x000fe20000011412 */
[----:B------:R-:W-:Y:S01]  /*fb00*/  @!P5 ST.E.64 [R22.64], R152 ;  /* 0x000000981600d985 */ /* 0x000fe2000c101b06 */
[----:B------:R-:W-:Y:S02]  /*fb10*/  @!P4 LEA R16, P2, R18, R5, 0x2 ;  /* 0x000000051210c211 */ /* 0x000fe400078410ff */
        /* <DEDUP_REMOVED lines=8> */
[C---:B--2---:R-:W-:Y:S01]  /*fba0*/  @!P1 LEA R8, P2, R4.reuse, R5, 0x2 ;  /* 0x0000000504089211 */ /* 0x044fe200078410ff */
[----:B------:R2:W-:Y:S01]  /*fbb0*/  @!P6 ST.E.64 [R12.64], R40 ;  /* 0x000000280c00e985 */ /* 0x0005e2000c101b06 */
[C---:B------:R-:W-:Y:S02]  /*fbc0*/  IADD3 R14, R251.reuse, 0x68, RZ ;  /* 0x00000068fb0e7810 */ /* 0x040fe40007ffe0ff */
[----:B------:R-:W-:Y:S02]  /*fbd0*/  @!P1 LEA.HI.X R9, R4, R11, R6, 0x2, P2 ;  /* 0x0000000b04099211 */ /* 0x000fe400010f1406 */
[----:B------:R-:W-:Y:S02]  /*fbe0*/  IADD3 R4, R251, 0x60, RZ ;  /* 0x00000060fb047810 */ /* 0x000fe40007ffe0ff */
[----:B------:R-:W-:Y:S01]  /*fbf0*/  SHF.R.S32.HI R7, RZ, 0x1f, R0 ;  /* 0x0000001fff077819 */ /* 0x000fe20000011400 */
[----:B------:R1:W-:Y:S01]  /*fc00*/  @!P1 ST.E.64 [R8.64], R44 ;  /* 0x0000002c08009985 */ /* 0x0003e2000c101b06 */
[----:B------:R-:W-:-:S02]  /*fc10*/  ISETP.GE.AND P5, PT, R4, c[0x0][0x3c8], PT ;  /* 0x0000f20004007a0c */ /* 0x000fc40003fa6270 */
[----:B------:R-:W-:Y:S02]  /*fc20*/  @!P3 LEA R18, P2, R0, R5, 0x2 ;  /* 0x000000050012b211 */ /* 0x000fe400078410ff */
[----:B------:R-:W-:Y:S02]  /*fc30*/  ISETP.GE.AND P4, PT, R14, c[0x0][0x3c8], PT ;  /* 0x0000f2000e007a0c */ /* 0x000fe40003f86270 */
[----:B------:R-:W-:Y:S02]  /*fc40*/  IADD3 R6, R251, 0x70, RZ ;  /* 0x00000070fb067810 */ /* 0x000fe40007ffe0ff */
[----:B------:R-:W-:Y:S02]  /*fc50*/  @!P3 LEA.HI.X R19, R0, R11, R7, 0x2, P2 ;  /* 0x0000000b0013b211 */ /* 0x000fe400010f1407 */
[----:B------:R-:W-:Y:S02]  /*fc60*/  ISETP.GE.AND P6, PT, R6, c[0x0][0x3c8], PT ;  /* 0x0000f20006007a0c */ /* 0x000fe40003fc6270 */
[----:B------:R-:W-:Y:S01]  /*fc70*/  SHF.R.S32.HI R15, RZ, 0x1f, R4 ;  /* 0x0000001fff0f7819 */ /* 0x000fe20000011404 */
[----:B------:R3:W-:Y:S01]  /*fc80*/  @!P3 ST.E.64 [R18.64], R48 ;  /* 0x000000301200b985 */ /* 0x0007e2000c101b06 */
[----:B----4-:R-:W-:-:S02]  /*fc90*/  @!P5 LEA R20, P2, R4, R5, 0x2 ;  /* 0x000000050414d211 */ /* 0x010fc400078410ff */
[C---:B------:R-:W-:Y:S02]  /*fca0*/  IADD3 R0, R251.reuse, 0x78, RZ ;  /* 0x00000078fb007810 */ /* 0x040fe40007ffe0ff */
[----:B------:R-:W-:Y:S02]  /*fcb0*/  @!P5 LEA.HI.X R21, R4, R11, R15, 0x2, P2 ;  /* 0x0000000b0415d211 */ /* 0x000fe400010f140f */
[----:B------:R-:W-:Y:S02]  /*fcc0*/  ISETP.GE.AND P2, PT, R0, c[0x0][0x3c8], PT ;  /* 0x0000f20000007a0c */ /* 0x000fe40003f46270 */
[----:B------:R-:W-:Y:S01]  /*fcd0*/  SHF.R.S32.HI R7, RZ, 0x1f, R14 ;  /* 0x0000001fff077819 */ /* 0x000fe2000001140e */
[----:B------:R4:W-:Y:S01]  /*fce0*/  @!P5 ST.E.64 [R20.64], R52 ;  /* 0x000000341400d985 */ /* 0x0009e2000c101b06 */
[----:B-----5:R-:W-:Y:S02]  /*fcf0*/  @!P4 LEA R16, P1, R14, R5, 0x2 ;  /* 0x000000050e10c211 */ /* 0x020fe400078210ff */
[----:B------:R-:W-:-:S02]  /*fd00*/  IADD3 R4, R251, 0x80, RZ ;  /* 0x00000080fb047810 */ /* 0x000fc40007ffe0ff */
[----:B------:R-:W-:Y:S02]  /*fd10*/  @!P4 LEA.HI.X R17, R14, R11, R7, 0x2, P1 ;  /* 0x0000000b0e11c211 */ /* 0x000fe400008f1407 */
[----:B------:R-:W-:Y:S02]  /*fd20*/  SHF.R.S32.HI R7, RZ, 0x1f, R6 ;  /* 0x0000001fff077819 */ /* 0x000fe40000011406 */
[----:B--2---:R-:W-:Y:S01]  /*fd30*/  @!P6 LEA R12, P1, R6, R5, 0x2 ;  /* 0x00000005060ce211 */ /* 0x004fe200078210ff */
[----:B------:R2:W-:Y:S01]  /*fd40*/  @!P4 ST.E.64 [R16.64], R56 ;  /* 0x000000381000c985 */ /* 0x0005e2000c101b06 */
[----:B------:R-:W-:Y:S02]  /*fd50*/  ISETP.GE.AND P3, PT, R4, c[0x0][0x3c8], PT ;  /* 0x0000f20004007a0c */ /* 0x000fe40003f66270 */
[----:B------:R-:W-:Y:S02]  /*fd60*/  @!P6 LEA.HI.X R13, R6, R11, R7, 0x2, P1 ;  /* 0x0000000b060de211 */ /* 0x000fe400008f1407 */
[----:B------:R-:W-:-:S02]  /*fd70*/  SHF.R.S32.HI R6, RZ, 0x1f, R0 ;  /* 0x0000001fff067819 */ /* 0x000fc40000011400 */
[C---:B-1----:R-:W-:Y:S01]  /*fd80*/  @!P2 LEA R8, P1, R0.reuse, R5, 0x2 ;  /* 0x000000050008a211 */ /* 0x042fe200078210ff */
[----:B------:R1:W-:Y:S01]  /*fd90*/  @!P6 ST.E.64 [R12.64], R60 ;  /* 0x0000003c0c00e985 */ /* 0x0003e2000c101b06 */
[C---:B------:R-:W-:Y:S02]  /*fda0*/  IADD3 R14, R251.reuse, 0x90, RZ ;  /* 0x00000090fb0e7810 */ /* 0x040fe40007ffe0ff */
[----:B------:R-:W-:Y:S02]  /*fdb0*/  @!P2 LEA.HI.X R9, R0, R11, R6, 0x2, P1 ;  /* 0x0000000b0009a211 */ /* 0x000fe400008f1406 */
[----:B------:R-:W-:Y:S02]  /*fdc0*/  IADD3 R0, R251, 0x88, RZ ;  /* 0x00000088fb007810 */ /* 0x000fe40007ffe0ff */
[----:B------:R-:W-:Y:S01]  /*fdd0*/  ISETP.GE.AND P1, PT, R14, c[0x0][0x3c8], PT ;  /* 0x0000f2000e007a0c */ /* 0x000fe20003f26270 */
[----:B------:R5:W-:Y:S01]  /*fde0*/  @!P2 ST.E.64 [R8.64], R64 ;  /* 0x000000400800a985 */ /* 0x000be2000c101b06 */
[----:B------:R-:W-:-:S02]  /*fdf0*/  ISETP.GE.AND P5, PT, R0, c[0x0][0x3c8], PT ;  /* 0x0000f20000007a0c */ /* 0x000fc40003fa6270 */
[----:B------:R-:W-:Y:S02]  /*fe00*/  IADD3 R6, R251, 0x98, RZ ;  /* 0x00000098fb067810 */ /* 0x000fe40007ffe0ff */
[----:B------:R-:W-:Y:S02]  /*fe10*/  SHF.R.S32.HI R7, RZ, 0x1f, R4 ;  /* 0x0000001fff077819 */ /* 0x000fe40000011404 */
[----:B------:R-:W-:Y:S02]  /*fe20*/  ISETP.GE.AND P6, PT, R6, c[0x0][0x3c8], PT ;  /* 0x0000f20006007a0c */ /* 0x000fe40003fc6270 */
[C---:B---3--:R-:W-:Y:S02]  /*fe30*/  @!P3 LEA R18, P4, R4.reuse, R5, 0x2 ;  /* 0x000000050412b211 */ /* 0x048fe400078810ff */
[----:B------:R-:W-:Y:S02]  /*fe40*/  SHF.R.S32.HI R15, RZ, 0x1f, R0 ;  /* 0x0000001fff0f7819 */ /* 0x000fe40000011400 */
[----:B------:R-:W-:-:S02]  /*fe50*/  @!P3 LEA.HI.X R19, R4, R11, R7, 0x2, P4 ;  /* 0x0000000b0413b211 */ /* 0x000fc400020f1407 */
[-C--:B----4-:R-:W-:Y:S02]  /*fe60*/  @!P5 LEA R20, P4, R0, R5.reuse, 0x2 ;  /* 0x000000050014d211 */ /* 0x090fe400078810ff */
[----:B------:R-:W-:Y:S01]  /*fe70*/  SHF.R.S32.HI R7, RZ, 0x1f, R14 ;  /* 0x0000001fff077819 */ /* 0x000fe2000001140e */
[----:B------:R-:W-:Y:S01]  /*fe80*/  @!P3 ST.E.64 [R18.64], R68 ;  /* 0x000000441200b985 */ /* 0x000fe2000c101b06 */
[----:B--2---:R-:W-:Y:S02]  /*fe90*/  @!P1 LEA R16, P2, R14, R5, 0x2 ;  /* 0x000000050e109211 */ /* 0x004fe400078410ff */
[----:B------:R-:W-:Y:S02]  /*fea0*/  IADD3 R4, R251, 0xa0, RZ ;  /* 0x000000a0fb047810 */ /* 0x000fe40007ffe0ff */
[-C--:B------:R-:W-:Y:S02]  /*feb0*/  @!P5 LEA.HI.X R21, R0, R11.reuse, R15, 0x2, P4 ;  /* 0x0000000b0015d211 */ /* 0x080fe400020f140f */
[----:B------:R-:W-:-:S02]  /*fec0*/  @!P1 LEA.HI.X R17, R14, R11, R7, 0x2, P2 ;  /* 0x0000000b0e119211 */ /* 0x000fc400010f1407 */
[----:B------:R-:W-:Y:S01]  /*fed0*/  ISETP.GE.AND P4, PT, R4, c[0x0][0x3c8], PT ;  /* 0x0000f20004007a0c */ /* 0x000fe20003f86270 */
[----:B------:R-:W-:Y:S01]  /*fee0*/  @!P5 ST.E.64 [R20.64], R72 ;  /* 0x000000481400d985 */ /* 0x000fe2000c101b06 */
[----:B------:R-:W-:Y:S02]  /*fef0*/  SHF.R.S32.HI R7, RZ, 0x1f, R6 ;  /* 0x0000001fff077819 */ /* 0x000fe40000011406 */
[C---:B-1----:R-:W-:Y:S01]  /*ff00*/  @!P6 LEA R12, P2, R6.reuse, R5, 0x2 ;  /* 0x00000005060ce211 */ /* 0x042fe200078410ff */
[----:B------:R1:W-:Y:S01]  /*ff10*/  @!P1 ST.E.64 [R16.64], R76 ;  /* 0x0000004c10009985 */ /* 0x0003e2000c101b06 */
[----:B------:R-:W-:Y:S02]  /*ff20*/  IADD3 R0, R251, 0xa8, RZ ;  /* 0x000000a8fb007810 */ /* 0x000fe40007ffe0ff */
[----:B------:R-:W-:Y:S02]  /*ff30*/  @!P6 LEA.HI.X R13, R6, R11, R7, 0x2, P2 ;  /* 0x0000000b060de211 */ /* 0x000fe400010f1407 */
[----:B------:R-:W-:-:S02]  /*ff40*/  ISETP.GE.AND P2, PT, R0, c[0x0][0x3c8], PT ;  /* 0x0000f20000007a0c */ /* 0x000fc40003f46270 */
[----:B------:R-:W-:Y:S01]  /*ff50*/  SHF.R.S32.HI R6, RZ, 0x1f, R4 ;  /* 0x0000001fff067819 */ /* 0x000fe20000011404 */
[----:B------:R2:W-:Y:S01]  /*ff60*/  @!P6 ST.E.64 [R12.64], R80 ;  /* 0x000000500c00e985 */ /* 0x0005e2000c101b06 */
[C---:B-----5:R-:W-:Y:S02]  /*ff70*/  @!P4 LEA R8, P3, R4.reuse, R5, 0x2 ;  /* 0x000000050408c211 */ /* 0x060fe400078610ff */
[----:B------:R-:W-:Y:S02]  /*ff80*/  ISETP.GE.AND P5, PT, R29, c[0x0][0x3c8], PT ;  /* 0x0000f2001d007a0c */ /* 0x000fe40003fa6270 */
[----:B------:R-:W-:Y:S02]  /*ff90*/  ISETP.GE.AND P1, PT, R27, c[0x0][0x3c8], PT ;  /* 0x0000f2001b007a0c */ /* 0x000fe40003f26270 */
[----:B------:R-:W-:Y:S02]  /*ffa0*/  @!P4 LEA.HI.X R9, R4, R11, R6, 0x2, P3 ;  /* 0x0000000b0409c211 */ /* 0x000fe400018f1406 */
[----:B------:R-:W-:-:S02]  /*ffb0*/  SHF.R.S32.HI R4, RZ, 0x1f, R0 ;  /* 0x0000001fff047819 */ /* 0x000fc40000011400 */
[C---:B------:R-:W-:Y:S01]  /*ffc0*/  @!P2 LEA R6, P3, R0.reuse, R5, 0x2 ;  /* 0x000000050006a211 */ /* 0x040fe200078610ff */
[----:B------:R3:W-:Y:S01]  /*ffd0*/  @!P4 ST.E.64 [R8.64], R84 ;  /* 0x000000540800c985 */ /* 0x0007e2000c101b06 */
[----:B------:R-:W-:Y:S02]  /*ffe0*/  IADD3 R30, R251, 0xb0, RZ ;  /* 0x000000b0fb1e7810 */ /* 0x000fe40007ffe0ff */
[----:B------:R-:W-:Y:S02]  /*fff0*/  @!P2 LEA.HI.X R7, R0, R11, R4, 0x2, P3 ;  /* 0x0000000b0007a211 */ /* 0x000fe400018f1404 */
[----:B------:R-:W-:Y:S02]  /*10000*/  ISETP.GE.AND P6, PT, R25, c[0x0][0x3c8], PT ;  /* 0x0000f20019007a0c */ /* 0x000fe40003fc6270 */
[----:B------:R-:W-:Y:S01]  /*10010*/  ISETP.GE.AND P4, PT, R26, c[0x0][0x3c8], PT ;  /* 0x0000f2001a007a0c */ /* 0x000fe20003f86270 */
[----:B------:R4:W-:Y:S01]  /*10020*/  @!P2 ST.E.64 [R6.64], R88 ;  /* 0x000000580600a985 */ /* 0x0009e2000c101b06 */
[----:B------:R-:W-:-:S02]  /*10030*/  IADD3 R28, R251, 0xb8, RZ ;  /* 0x000000b8fb1c7810 */ /* 0x000fc40007ffe0ff */
[-C--:B------:R-:W-:Y:S02]  /*10040*/  @!P5 LEA R14, P3, R29, R5.reuse, 0x2 ;  /* 0x000000051d0ed211 */ /* 0x080fe400078610ff */
[----:B------:R-:W-:Y:S02]  /*10050*/  SHF.R.S32.HI R30, RZ, 0x1f, R30 ;  /* 0x0000001fff1e7819 */ /* 0x000fe4000001141e */
[----:B------:R-:W-:Y:S02]  /*10060*/  SHF.R.S32.HI R28, RZ, 0x1f, R28 ;  /* 0x0000001fff1c7819 */ /* 0x000fe4000001141c */
[----:B-1----:R-:W-:Y:S02]  /*10070*/  @!P1 LEA R16, P2, R27, R5, 0x2 ;  /* 0x000000051b109211 */ /* 0x002fe400078410ff */
        /* <DEDUP_REMOVED lines=8> */
[----:B------:R-:W-:Y:S02]  /*10100*/  IADD3 R28, R251, 0xd8, RZ ;  /* 0x000000d8fb1c7810 */ /* 0x000fe40007ffe0ff */
[----:B--2---:R-:W-:-:S02]  /*10110*/  @!P6 LEA R12, P2, R25, R5, 0x2 ;  /* 0x00000005190ce211 */ /* 0x004fc400078410ff */
[----:B------:R-:W-:Y:S02]  /*10120*/  SHF.R.S32.HI R29, RZ, 0x1f, R29 ;  /* 0x0000001fff1d7819 */ /* 0x000fe4000001141d */
[----:B---3--:R-:W-:Y:S02]  /*10130*/  @!P4 LEA R8, P5, R26, R5, 0x2 ;  /* 0x000000051a08c211 */ /* 0x008fe400078a10ff */
[----:B------:R-:W-:Y:S02]  /*10140*/  SHF.R.S32.HI R27, RZ, 0x1f, R27 ;  /* 0x0000001fff1b7819 */ /* 0x000fe4000001141b */
[----:B------:R-:W-:Y:S02]  /*10150*/  ISETP.GE.AND P1, PT, R28, c[0x0][0x3c8], PT ;  /* 0x0000f2001c007a0c */ /* 0x000fe40003f26270 */
[-C--:B------:R-:W-:Y:S02]  /*10160*/  @!P6 LEA.HI.X R13, R25, R11.reuse, R29, 0x2, P2 ;  /* 0x0000000b190de211 */ /* 0x080fe400010f141d */
[----:B------:R-:W-:-:S02]  /*10170*/  @!P4 LEA.HI.X R9, R26, R11, R27, 0x2, P5 ;  /* 0x0000000b1a09c211 */ /* 0x000fc400028f141b */
[C---:B------:R-:W-:Y:S01]  /*10180*/  IADD3 R26, R251.reuse, 0xd0, RZ ;  /* 0x000000d0fb1a7810 */ /* 0x040fe20007ffe0ff */
[----:B------:R2:W-:Y:S01]  /*10190*/  @!P6 ST.E.64 [R12.64], R100 ;  /* 0x000000640c00e985 */ /* 0x0005e2000c101b06 */
[----:B------:R-:W-:Y:S02]  /*101a0*/  IADD3 R25, R251, 0xe0, RZ ;  /* 0x000000e0fb197810 */ /* 0x000fe40007ffe0ff */
[----:B----4-:R-:W-:Y:S01]  /*101b0*/  @!P3 LEA R6, P2, R24, R5, 0x2 ;  /* 0x000000051806b211 */ /* 0x010fe200078410ff */
[----:B------:R3:W-:Y:S01]  /*101c0*/  @!P4 ST.E.64 [R8.64], R104 ;  /* 0x000000680800c985 */ /* 0x0007e2000c101b06 */
[----:B------:R-:W-:Y:S02]  /*101d0*/  SHF.R.S32.HI R26, RZ, 0x1f, R26 ;  /* 0x0000001fff1a7819 */ /* 0x000fe4000001141a */
[----:B------:R-:W-:Y:S02]  /*101e0*/  ISETP.GE.AND P6, PT, R25, c[0x0][0x3c8], PT ;  /* 0x0000f20019007a0c */ /* 0x000fe40003fc6270 */
[----:B------:R-:W-:-:S02]  /*101f0*/  IADD3 R27, R251, 0xe8, RZ ;  /* 0x000000e8fb1b7810 */ /* 0x000fc40007ffe0ff */
[C---:B------:R-:W-:Y:S02]  /*10200*/  IADD3 R29, R251.reuse, 0xd8, RZ ;  /* 0x000000d8fb1d7810 */ /* 0x040fe40007ffe0ff */
[----:B------:R-:W-:Y:S02]  /*10210*/  @!P3 LEA.HI.X R7, R24, R11, R26, 0x2, P2 ;  /* 0x0000000b1807b211 */ /* 0x000fe400010f141a */
[----:B------:R-:W-:Y:S02]  /*10220*/  IADD3 R26, R251, 0xf0, RZ ;  /* 0x000000f0fb1a7810 */ /* 0x000fe40007ffe0ff */
[----:B------:R-:W-:Y:S01]  /*10230*/  ISETP.GE.AND P5, PT, R27, c[0x0][0x3c8], PT ;  /* 0x0000f2001b007a0c */ /* 0x000fe20003fa6270 */
[----:B------:R4:W-:Y:S01]  /*10240*/  @!P3 ST.E.64 [R6.64], R108 ;  /* 0x0000006c0600b985 */ /* 0x0009e2000c101b06 */
[----:B------:R-:W-:Y:S02]  /*10250*/  SHF.R.S32.HI R29, RZ, 0x1f, R29 ;  /* 0x0000001fff1d7819 */ /* 0x000fe4000001141d */
[----:B-1----:R-:W-:-:S02]  /*10260*/  @!P1 LEA R14, P2, R28, R5, 0x2 ;  /* 0x000000051c0e9211 */ /* 0x002fc400078410ff */
[C---:B------:R-:W-:Y:S02]  /*10270*/  IADD3 R24, R251.reuse, 0xf8, RZ ;  /* 0x000000f8fb187810 */ /* 0x040fe40007ffe0ff */
[----:B------:R-:W-:Y:S02]  /*10280*/  ISETP.GE.AND P4, PT, R26, c[0x0][0x3c8], PT ;  /* 0x0000f2001a007a0c */ /* 0x000fe40003f86270 */
[----:B------:R-:W-:Y:S02]  /*10290*/  @!P1 LEA.HI.X R15, R28, R11, R29, 0x2, P2 ;  /* 0x0000000b1c0f9211 */ /* 0x000fe400010f141d */
[----:B------:R-:W-:Y:S02]  /*102a0*/  ISETP.GE.AND P3, PT, R24, c[0x0][0x3c8], PT ;  /* 0x0000f20018007a0c */ /* 0x000fe40003f66270 */
[----:B------:R-:W-:Y:S01]  /*102b0*/  IADD3 R28, R251, 0xe0, RZ ;  /* 0x000000e0fb1c7810 */ /* 0x000fe20007ffe0ff */
[----:B------:R4:W-:Y:S01]  /*102c0*/  @!P1 ST.E.64 [R14.64], R112 ;  /* 0x000000700e009985 */ /* 0x0009e2000c101b06 */
[----:B-----5:R-:W-:-:S02]  /*102d0*/  @!P6 LEA R16, P2, R25, R5, 0x2 ;  /* 0x000000051910e211 */ /* 0x020fc400078410ff */
[----:B------:R-:W-:Y:S02]  /*102e0*/  SHF.R.S32.HI R28, RZ, 0x1f, R28 ;  /* 0x0000001fff1c7819 */ /* 0x000fe4000001141c */
[----:B------:R-:W-:Y:S02]  /*102f0*/  IADD3 R18, R251, 0xe8, RZ ;  /* 0x000000e8fb127810 */ /* 0x000fe40007ffe0ff */
[----:B--2---:R-:W-:Y:S02]  /*10300*/  @!P5 LEA R12, P1, R27, R5, 0x2 ;  /* 0x000000051b0cd211 */ /* 0x004fe400078210ff */
[----:B------:R-:W-:Y:S02]  /*10310*/  @!P6 LEA.HI.X R17, R25, R11, R28, 0x2, P2 ;  /* 0x0000000b1911e211 */ /* 0x000fe400010f141c */
[----:B------:R-:W-:Y:S02]  /*10320*/  SHF.R.S32.HI R18, RZ, 0x1f, R18 ;  /* 0x0000001fff127819 */ /* 0x000fe40000011412 */
[C---:B------:R-:W-:Y:S01]  /*10330*/  IADD3 R0, R251.reuse, 0xf0, RZ ;  /* 0x000000f0fb007810 */ /* 0x040fe20007ffe0ff */
[----:B------:R4:W-:Y:S01]  /*10340*/  @!P6 ST.E.64 [R16.64], R116 ;  /* 0x000000741000e985 */ /* 0x0009e2000c101b06 */
[----:B------:R-:W-:-:S02]  /*10350*/  IADD3 R25, R251, 0xf8, RZ ;  /* 0x000000f8fb197810 */ /* 0x000fc40007ffe0ff */
[----:B------:R-:W-:Y:S02]  /*10360*/  @!P4 LEA R4, P2, R26, R5, 0x2 ;  /* 0x000000051a04c211 */ /* 0x000fe400078410ff */
[----:B------:R-:W-:Y:S02]  /*10370*/  SHF.R.S32.HI R0, RZ, 0x1f, R0 ;  /* 0x0000001fff007819 */ /* 0x000fe40000011400 */
[----:B------:R-:W-:Y:S02]  /*10380*/  @!P5 LEA.HI.X R13, R27, R11, R18, 0x2, P1 ;  /* 0x0000000b1b0dd211 */ /* 0x000fe400008f1412 */
[----:B------:R-:W-:Y:S02]  /*10390*/  SHF.R.S32.HI R25, RZ, 0x1f, R25 ;  /* 0x0000001fff197819 */ /* 0x000fe40000011419 */
[----:B---3--:R-:W-:Y:S01]  /*103a0*/  @!P3 LEA R8, P1, R24, R5, 0x2 ;  /* 0x000000051808b211 */ /* 0x008fe200078210ff */
[----:B------:R4:W-:Y:S01]  /*103b0*/  @!P5 ST.E.64 [R12.64], R120 ;  /* 0x000000780c00d985 */ /* 0x0009e2000c101b06 */
[----:B------:R-:W-:-:S02]  /*103c0*/  @!P4 LEA.HI.X R5, R26, R11, R0, 0x2, P2 ;  /* 0x0000000b1a05c211 */ /* 0x000fc400010f1400 */
[----:B------:R-:W-:-:S03]  /*103d0*/  @!P3 LEA.HI.X R9, R24, R11, R25, 0x2, P1 ;  /* 0x0000000b1809b211 */ /* 0x000fc600008f1419 */
[----:B------:R4:W-:Y:S04]  /*103e0*/  @!P4 ST.E.64 [R4.64], R124 ;  /* 0x0000007c0400c985 */ /* 0x0009e8000c101b06 */
[----:B------:R4:W-:Y:S02]  /*103f0*/  @!P3 ST.E.64 [R8.64], R128 ;  /* 0x000000800800b985 */ /* 0x0009e4000c101b06 */
.L_x_4814:
[----:B------:R-:W-:Y:S05]  /*10400*/  BSYNC B0 ;  /* 0x0000000000007941 */ /* 0x000fea0003800000 */
.L_x_4813:
[----:B------:R-:W-:Y:S05]  /*10410*/  BRA.DIV ~URZ, `(.L_x_4815) ;  /* 0x000035627f007947 */ /* 0x000fea000b800000 */
[----:B-1----:R-:W1:Y:S04]  /*10420*/  SHFL.IDX PT, R3, R3, 0x1, 0x1c1f ;  /* 0x003c1f0003037f89 */ /* 0x002e6800000e0000 */
[----:B----4-:R4:W3:Y:S02]  /*10430*/  SHFL.IDX PT, R5, R10, 0x1, 0x1c1f ;  /* 0x003c1f000a057f89 */ /* 0x0108e400000e0000 */
.L_x_4873:
[----:B------:R-:W-:Y:S05]  /*10440*/  @P0 BRA `(.L_x_4810) ;  /* 0x00001a4000000947 */ /* 0x000fea0003800000 */
[C---:B------:R-:W-:Y:S02]  /*10450*/  ISETP.GE.AND P1, PT, R251.reuse, c[0x0][0x3c8], PT ;  /* 0x0000f200fb007a0c */ /* 0x040fe40003f26270 */
[----:B--2---:R-:W-:-:S02]  /*10460*/  IADD3 R11, R251, 0x8, RZ ;  /* 0x00000008fb0b7810 */ /* 0x004fc40007ffe0ff */
[----:B------:R-:W-:Y:S02]  /*10470*/  IADD3 R0, R251, 0x18, RZ ;  /* 0x00000018fb007810 */ /* 0x000fe40007ffe0ff */
[----:B------:R-:W-:Y:S02]  /*10480*/  ISETP.GE.AND P4, PT, R11, c[0x0][0x3c8], PT ;  /* 0x0000f2000b007a0c */ /* 0x000fe40003f86270 */
[----:B------:R-:W-:Y:S02]  /*10490*/  ISETP.GE.AND P3, PT, R0, c[0x0][0x3c8], PT ;  /* 0x0000f20000007a0c */ /* 0x000fe40003f66270 */
[C---:B------:R-:W-:Y:S02]  /*104a0*/  IADD3 R4, R251.reuse, 0x20, RZ ;  /* 0x00000020fb047810 */ /* 0x040fe40007ffe0ff */
[----:B------:R-:W-:Y:S01]  /*104b0*/  IADD3 R9, R251, 0x10, RZ ;  /* 0x00000010fb097810 */ /* 0x000fe20007ffe0ff */
[----:B---3--:R-:W-:Y:S01]  /*104c0*/  @!P1 IMAD.MOV.U32 R6, RZ, RZ, R5 ;  /* 0x000000ffff069224 */ /* 0x008fe200078e0005 */
[----:B------:R-:W-:Y:S01]  /*104d0*/  ISETP.GE.AND P2, PT, R4, c[0x0][0x3c8], PT ;  /* 0x0000f20004007a0c */ /* 0x000fe20003f46270 */
[----:B-1----:R-:W-:Y:S01]  /*104e0*/  @!P1 IMAD.MOV.U32 R7, RZ, RZ, R3 ;  /* 0x000000ffff079224 */ /* 0x002fe200078e0003 */
[----:B------:R-:W-:-:S02]  /*104f0*/  ISETP.GE.AND P0, PT, R9, c[0x0][0x3c8], PT ;  /* 0x0000f20009007a0c */ /* 0x000fc40003f06270 */
[C---:B----4-:R-:W-:Y:S01]  /*10500*/  IADD3 R10, R251.reuse, 0x28, RZ ;  /* 0x00000028fb0a7810 */ /* 0x050fe20007ffe0ff */
[----:B------:R-:W-:Y:S01]  /*10510*/  @!P1 IMAD.WIDE R16, R251, 0x4, R6 ;  /* 0x00000004fb109825 */ /* 0x000fe200078e0206 */
[----:B------:R-:W-:Y:S02]  /*10520*/  SHF.R.S32.HI R6, RZ, 0x1f, R0 ;  /* 0x0000001fff067819 */ /* 0x000fe40000011400 */
[-C--:B------:R-:W-:Y:S02]  /*10530*/  @!P3 LEA R12, P5, R0, R5.reuse, 0x2 ;  /* 0x00000005000cb211 */ /* 0x080fe400078a10ff */
[----:B------:R1:W-:Y:S01]  /*10540*/  @!P1 ST.E.64 [R16.64], R162 ;  /* 0x000000a210009985 */ /* 0x0003e2000c101b06 */
[----:B------:R-:W-:Y:S02]  /*10550*/  ISETP.GE.AND P1, PT, R10, c[0x0][0x3c8], PT ;  /* 0x0000f2000a007a0c */ /* 0x000fe40003f26270 */
[----:B------:R-:W-:Y:S02]  /*10560*/  SHF.R.S32.HI R8, RZ, 0x1f, R11 ;  /* 0x0000001fff087819 */ /* 0x000fe4000001140b */
[----:B------:R-:W-:-:S02]  /*10570*/  @!P4 LEA R14, P6, R11, R5, 0x2 ;  /* 0x000000050b0ec211 */ /* 0x000fc400078c10ff */
[-C--:B------:R-:W-:Y:S02]  /*10580*/  @!P3 LEA.HI.X R13, R0, R3.reuse, R6, 0x2, P5 ;  /* 0x00000003000db211 */ /* 0x080fe400028f1406 */
[----:B------:R-:W-:Y:S02]  /*10590*/  @!P4 LEA.HI.X R15, R11, R3, R8, 0x2, P6 ;  /* 0x000000030b0fc211 */ /* 0x000fe400030f1408 */
[----:B------:R-:W-:Y:S02]  /*105a0*/  SHF.R.S32.HI R6, RZ, 0x1f, R9 ;  /* 0x0000001fff067819 */ /* 0x000fe40000011409 */
[----:B------:R-:W-:Y:S01]  /*105b0*/  SHF.R.S32.HI R0, RZ, 0x1f, R4 ;  /* 0x0000001fff007819 */ /* 0x000fe20000011404 */
[----:B------:R-:W-:Y:S01]  /*105c0*/  @!P4 ST.E.64 [R14.64], R158 ;  /* 0x0000009e0e00c985 */ /* 0x000fe2000c101b06 */
[----:B------:R-:W-:Y:S02]  /*105d0*/  @!P0 LEA R18, P6, R9, R5, 0x2 ;  /* 0x0000000509128211 */ /* 0x000fe400078c10ff */
[----:B------:R-:W-:-:S02]  /*105e0*/  IADD3 R8, R251, 0x30, RZ ;  /* 0x00000030fb087810 */ /* 0x000fc40007ffe0ff */
[----:B------:R-:W-:Y:S02]  /*105f0*/  @!P0 LEA.HI.X R19, R9, R3, R6, 0x2, P6 ;  /* 0x0000000309138211 */ /* 0x000fe400030f1406 */
[-C--:B------:R-:W-:Y:S02]  /*10600*/  @!P1 LEA R6, P6, R10, R5.reuse, 0x2 ;  /* 0x000000050a069211 */ /* 0x080fe400078c10ff */
[C---:B------:R-:W-:Y:S01]  /*10610*/  IADD3 R20, R251.reuse, 0x40, RZ ;  /* 0x00000040fb147810 */ /* 0x040fe20007ffe0ff */
[----:B------:R2:W-:Y:S01]  /*10620*/  @!P0 ST.E.64 [R18.64], R134 ;  /* 0x0000008612008985 */ /* 0x0005e2000c101b06 */
[----:B------:R-:W-:Y:S02]  /*10630*/  IADD3 R29, R251, 0xb0, RZ ;  /* 0x000000b0fb1d7810 */ /* 0x000fe40007ffe0ff */
[----:B------:R-:W-:Y:S01]  /*10640*/  ISETP.GE.AND P4, PT, R20, c[0x0][0x3c8], PT ;  /* 0x0000f20014007a0c */ /* 0x000fe20003f86270 */
[----:B------:R3:W-:Y:S01]  /*10650*/  @!P3 ST.E.64 [R12.64], R138 ;  /* 0x0000008a0c00b985 */ /* 0x0007e2000c101b06 */
[----:B-1----:R-:W-:-:S02]  /*10660*/  @!P2 LEA R16, P5, R4, R5, 0x2 ;  /* 0x000000050410a211 */ /* 0x002fc400078a10ff */
[C---:B------:R-:W-:Y:S02]  /*10670*/  IADD3 R24, R251.reuse, 0xc0, RZ ;  /* 0x000000c0fb187810 */ /* 0x040fe40007ffe0ff */
[-C--:B------:R-:W-:Y:S02]  /*10680*/  @!P2 LEA.HI.X R17, R4, R3.reuse, R0, 0x2, P5 ;  /* 0x000000030411a211 */ /* 0x080fe400028f1400 */
[----:B------:R-:W-:Y:S02]  /*10690*/  SHF.R.S32.HI R0, RZ, 0x1f, R10 ;  /* 0x0000001fff007819 */ /* 0x000fe4000001140a */
[----:B------:R-:W-:Y:S01]  /*106a0*/  ISETP.GE.AND P5, PT, R8, c[0x0][0x3c8], PT ;  /* 0x0000f20008007a0c */ /* 0x000fe20003fa6270 */
[----:B------:R1:W-:Y:S01]  /*106b0*/  @!P2 ST.E.64 [R16.64], R142 ;  /* 0x0000008e1000a985 */ /* 0x0003e2000c101b06 */
[----:B------:R-:W-:Y:S02]  /*106c0*/  @!P1 LEA.HI.X R7, R10, R3, R0, 0x2, P6 ;  /* 0x000000030a079211 */ /* 0x000fe400030f1400 */
[----:B------:R-:W-:-:S02]  /*106d0*/  IADD3 R0, R251, 0x38, RZ ;  /* 0x00000038fb007810 */ /* 0x000fc40007ffe0ff */
[----:B------:R-:W-:Y:S01]  /*106e0*/  SHF.R.S32.HI R4, RZ, 0x1f, R8 ;  /* 0x0000001fff047819 */ /* 0x000fe20000011408 */
[----:B------:R4:W-:Y:S01]  /*106f0*/  @!P1 ST.E.64 [R6.64], R146 ;  /* 0x0000009206009985 */ /* 0x0009e2000c101b06 */
[----:B------:R-:W-:Y:S02]  /*10700*/  ISETP.GE.AND P0, PT, R0, c[0x0][0x3c8], PT ;  /* 0x0000f20000007a0c */ /* 0x000fe40003f06270 */
[----:B------:R-:W-:Y:S02]  /*10710*/  IADD3 R10, R251, 0x48, RZ ;  /* 0x00000048fb0a7810 */ /* 0x000fe40007ffe0ff */
[----:B------:R-:W-:Y:S02]  /*10720*/  SHF.R.S32.HI R9, RZ, 0x1f, R0 ;  /* 0x0000001fff097819 */ /* 0x000fe40000011400 */
[----:B------:R-:W-:Y:S02]  /*10730*/  @!P5 LEA R22, P6, R8, R5, 0x2 ;  /* 0x000000050816d211 */ /* 0x000fe400078c10ff */
[----:B------:R-:W-:-:S02]  /*10740*/  ISETP.GE.AND P3, PT, R10, c[0x0][0x3c8], PT ;  /* 0x0000f2000a007a0c */ /* 0x000fc40003f66270 */
[----:B------:R-:W-:Y:S02]  /*10750*/  @!P5 LEA.HI.X R23, R8, R3, R4, 0x2, P6 ;  /* 0x000000030817d211 */ /* 0x000fe400030f1404 */
[----:B------:R-:W-:Y:S02]  /*10760*/  IADD3 R4, R251, 0x50, RZ ;  /* 0x00000050fb047810 */ /* 0x000fe40007ffe0ff */
[C---:B--2---:R-:W-:Y:S01]  /*10770*/  @!P0 LEA R18, P2, R0.reuse, R5, 0x2 ;  /* 0x0000000500128211 */ /* 0x044fe200078410ff */
[----:B------:R2:W-:Y:S01]  /*10780*/  @!P5 ST.E.64 [R22.64], R150 ;  /* 0x000000961600d985 */ /* 0x0005e2000c101b06 */
[----:B------:R-:W-:Y:S02]  /*10790*/  SHF.R.S32.HI R8, RZ, 0x1f, R20 ;  /* 0x0000001fff087819 */ /* 0x000fe40000011414 */
[----:B------:R-:W-:Y:S02]  /*107a0*/  @!P0 LEA.HI.X R19, R0, R3, R9, 0x2, P2 ;  /* 0x0000000300138211 */ /* 0x000fe400010f1409 */
[----:B------:R-:W-:-:S02]  /*107b0*/  ISETP.GE.AND P2, PT, R4, c[0x0][0x3c8], PT ;  /* 0x0000f20004007a0c */ /* 0x000fc40003f46270 */
[C---:B------:R-:W-:Y:S01]  /*107c0*/  @!P4 LEA R14, P6, R20.reuse, R5, 0x2 ;  /* 0x00000005140ec211 */ /* 0x040fe200078c10ff */
[----:B------:R5:W-:Y:S01]  /*107d0*/  @!P0 ST.E.64 [R18.64], R154 ;  /* 0x0000009a12008985 */ /* 0x000be2000c101b06 */
[----:B------:R-:W-:Y:S02]  /*107e0*/  IADD3 R0, R251, 0x58, RZ ;  /* 0x00000058fb007810 */ /* 0x000fe40007ffe0ff */
[----:B------:R-:W-:Y:S02]  /*107f0*/  @!P4 LEA.HI.X R15, R20, R3, R8, 0x2, P6 ;  /* 0x00000003140fc211 */ /* 0x000fe400030f1408 */
[----:B------:R-:W-:Y:S02]  /*10800*/  SHF.R.S32.HI R8, RZ, 0x1f, R10 ;  /* 0x0000001fff087819 */ /* 0x000fe4000001140a */
[----:B---3--:R-:W-:Y:S01]  /*10810*/  @!P3 LEA R12, P6, R10, R5, 0x2 ;  /* 0x000000050a0cb211 */ /* 0x008fe200078c10ff */
[----:B------:R-:W-:Y:S01]  /*10820*/  @!P4 ST.E.64 [R14.64], R38 ;  /* 0x000000260e00c985 */ /* 0x000fe2000c101b06 */
[----:B------:R-:W-:-:S02]  /*10830*/  ISETP.GE.AND P1, PT, R0, c[0x0][0x3c8], PT ;  /* 0x0000f20000007a0c */ /* 0x000fc40003f26270 */
[----:B------:R-:W-:Y:S02]  /*10840*/  @!P3 LEA.HI.X R13, R10, R3, R8, 0x2, P6 ;  /* 0x000000030a0db211 */ /* 0x000fe400030f1408 */
[----:B------:R-:W-:Y:S02]  /*10850*/  SHF.R.S32.HI R8, RZ, 0x1f, R4 ;  /* 0x0000001fff087819 */ /* 0x000fe40000011404 */
[C---:B------:R-:W-:Y:S01]  /*10860*/  @!P2 LEA R10, P6, R4.reuse, R5, 0x2 ;  /* 0x00000005040aa211 */ /* 0x040fe200078c10ff */
[----:B------:R3:W-:Y:S01]  /*10870*/  @!P3 ST.E.64 [R12.64], R42 ;  /* 0x0000002a0c00b985 */ /* 0x0007e2000c101b06 */
[C---:B-1----:R-:W-:Y:S02]  /*10880*/  IADD3 R16, R251.reuse, 0x68, RZ ;  /* 0x00000068fb107810 */ /* 0x042fe40007ffe0ff */
[----:B------:R-:W-:Y:S02]  /*10890*/  @!P2 LEA.HI.X R11, R4, R3, R8, 0x2, P6 ;  /* 0x00000003040ba211 */ /* 0x000fe400030f1408 */
[----:B------:R-:W-:-:S02]  /*108a0*/  IADD3 R4, R251, 0x60, RZ ;  /* 0x00000060fb047810 */ /* 0x000fc40007ffe0ff */
[----:B------:R-:W-:Y:S01]  /*108b0*/  SHF.R.S32.HI R8, RZ, 0x1f, R0 ;  /* 0x0000001fff087819 */ /* 0x000fe20000011400 */
[----:B------:R1:W-:Y:S01]  /*108c0*/  @!P2 ST.E.64 [R10.64], R46 ;  /* 0x0000002e0a00a985 */ /* 0x0003e2000c101b06 */
[----:B------:R-:W-:Y:S02]  /*108d0*/  ISETP.GE.AND P0, PT, R4, c[0x0][0x3c8], PT ;  /* 0x0000f20004007a0c */ /* 0x000fe40003f06270 */
[----:B------:R-:W-:Y:S02]  /*108e0*/  @!P1 LEA R20, P6, R0, R5, 0x2 ;  /* 0x0000000500149211 */ /* 0x000fe400078c10ff */
[----:B------:R-:W-:Y:S02]  /*108f0*/  ISETP.GE.AND P5, PT, R16, c[0x0][0x3c8], PT ;  /* 0x0000f20010007a0c */ /* 0x000fe40003fa6270 */
[----:B----4-:R-:W-:Y:S02]  /*10900*/  IADD3 R6, R251, 0x70, RZ ;  /* 0x00000070fb067810 */ /* 0x010fe40007ffe0ff */
[----:B------:R-:W-:-:S02]  /*10910*/  @!P1 LEA.HI.X R21, R0, R3, R8, 0x2, P6 ;  /* 0x0000000300159211 */ /* 0x000fc400030f1408 */
[----:B------:R-:W-:Y:S02]  /*10920*/  ISETP.GE.AND P4, PT, R6, c[0x0][0x3c8], PT ;  /* 0x0000f20006007a0c */ /* 0x000fe40003f86270 */
[----:B------:R-:W-:Y:S01]  /*10930*/  SHF.R.S32.HI R8, RZ, 0x1f, R4 ;  /* 0x0000001fff087819 */ /* 0x000fe20000011404 */
[----:B------:R4:W-:Y:S01]  /*10940*/  @!P1 ST.E.64 [R20.64], R50 ;  /* 0x0000003214009985 */ /* 0x0009e2000c101b06 */
[C---:B--2---:R-:W-:Y:S02]  /*10950*/  @!P0 LEA R22, P3, R4.reuse, R5, 0x2 ;  /* 0x0000000504168211 */ /* 0x044fe400078610ff */
[----:B------:R-:W-:Y:S02]  /*10960*/  IADD3 R0, R251, 0x78, RZ ;  /* 0x00000078fb007810 */ /* 0x000fe40007ffe0ff */
[----:B------:R-:W-:Y:S02]  /*10970*/  @!P0 LEA.HI.X R23, R4, R3, R8, 0x2, P3 ;  /* 0x0000000304178211 */ /* 0x000fe400018f1408 */
[----:B------:R-:W-:-:S02]  /*10980*/  ISETP.GE.AND P3, PT, R0, c[0x0][0x3c8], PT ;  /* 0x0000f20000007a0c */ /* 0x000fc40003f66270 */
[----:B------:R-:W-:Y:S01]  /*10990*/  SHF.R.S32.HI R7, RZ, 0x1f, R16 ;  /* 0x0000001fff077819 */ /* 0x000fe20000011410 */
[----:B------:R-:W-:Y:S01]  /*109a0*/  @!P0 ST.E.64 [R22.64], R54 ;  /* 0x0000003616008985 */ /* 0x000fe2000c101b06 */
[C---:B-----5:R-:W-:Y:S02]  /*109b0*/  @!P5 LEA R18, P6, R16.reuse, R5, 0x2 ;  /* 0x000000051012d211 */ /* 0x060fe400078c10ff */
[----:B------:R-:W-:Y:S02]  /*109c0*/  IADD3 R4, R251, 0x80, RZ ;  /* 0x00000080fb047810 */ /* 0x000fe40007ffe0ff */
[----:B------:R-:W-:Y:S02]  /*109d0*/  @!P5 LEA.HI.X R19, R16, R3, R7, 0x2, P6 ;  /* 0x000000031013d211 */ /* 0x000fe400030f1407 */
[----:B------:R-:W-:Y:S02]  /*109e0*/  SHF.R.S32.HI R7, RZ, 0x1f, R6 ;  /* 0x0000001fff077819 */ /* 0x000fe40000011406 */
[----:B------:R-:W-:Y:S01]  /*109f0*/  @!P4 LEA R8, P6, R6, R5, 0x2 ;  /* 0x000000050608c211 */ /* 0x000fe200078c10ff */
[----:B------:R-:W-:Y:S01]  /*10a00*/  @!P5 ST.E.64 [R18.64], R58 ;  /* 0x0000003a1200d985 */ /* 0x000fe2000c101b06 */
[----:B------:R-:W-:-:S02]  /*10a10*/  ISETP.GE.AND P2, PT, R4, c[0x0][0x3c8], PT ;  /* 0x0000f20004007a0c */ /* 0x000fc40003f46270 */
[----:B------:R-:W-:Y:S02]  /*10a20*/  @!P4 LEA.HI.X R9, R6, R3, R7, 0x2, P6 ;  /* 0x000000030609c211 */ /* 0x000fe400030f1407 */
[----:B------:R-:W-:Y:S02]  /*10a30*/  SHF.R.S32.HI R6, RZ, 0x1f, R0 ;  /* 0x0000001fff067819 */ /* 0x000fe40000011400 */
[C---:B---3--:R-:W-:Y:S01]  /*10a40*/  @!P3 LEA R12, P6, R0.reuse, R5, 0x2 ;  /* 0x00000005000cb211 */ /* 0x048fe200078c10ff */
[----:B------:R2:W-:Y:S01]  /*10a50*/  @!P4 ST.E.64 [R8.64], R62 ;  /* 0x0000003e0800c985 */ /* 0x0005e2000c101b06 */
[C---:B------:R-:W-:Y:S02]  /*10a60*/  IADD3 R14, R251.reuse, 0x90, RZ ;  /* 0x00000090fb0e7810 */ /* 0x040fe40007ffe0ff */
[----:B------:R-:W-:Y:S02]  /*10a70*/  @!P3 LEA.HI.X R13, R0, R3, R6, 0x2, P6 ;  /* 0x00000003000db211 */ /* 0x000fe400030f1406 */
[----:B------:R-:W-:-:S02]  /*10a80*/  IADD3 R0, R251, 0x88, RZ ;  /* 0x00000088fb007810 */ /* 0x000fc40007ffe0ff */
[----:B------:R-:W-:Y:S01]  /*10a90*/  ISETP.GE.AND P0, PT, R14, c[0x0][0x3c8], PT ;  /* 0x0000f2000e007a0c */ /* 0x000fe20003f06270 */
[----:B------:R-:W-:Y:S01]  /*10aa0*/  @!P3 ST.E.64 [R12.64], R66 ;  /* 0x000000420c00b985 */ /* 0x000fe2000c101b06 */
[----:B------:R-:W-:Y:S02]  /*10ab0*/  ISETP.GE.AND P1, PT, R0, c[0x0][0x3c8], PT ;  /* 0x0000f20000007a0c */ /* 0x000fe40003f26270 */
[----:B------:R-:W-:Y:S02]  /*10ac0*/  IADD3 R6, R251, 0x98, RZ ;  /* 0x00000098fb067810 */ /* 0x000fe40007ffe0ff */
[----:B------:R-:W-:Y:S02]  /*10ad0*/  SHF.R.S32.HI R7, RZ, 0x1f, R4 ;  /* 0x0000001fff077819 */ /* 0x000fe40000011404 */
[----:B------:R-:W-:Y:S02]  /*10ae0*/  ISETP.GE.AND P5, PT, R6, c[0x0][0x3c8], PT ;  /* 0x0000f20006007a0c */ /* 0x000fe40003fa6270 */
[----:B-1----:R-:W-:-:S02]  /*10af0*/  @!P2 LEA R10, P6, R4, R5, 0x2 ;  /* 0x00000005040aa211 */ /* 0x002fc400078c10ff */
[----:B------:R-:W-:Y:S02]  /*10b00*/  SHF.R.S32.HI R15, RZ, 0x1f, R0 ;  /* 0x0000001fff0f7819 */ /* 0x000fe40000011400 */
[----:B------:R-:W-:Y:S02]  /*10b10*/  @!P2 LEA.HI.X R11, R4, R3, R7, 0x2, P6 ;  /* 0x00000003040ba211 */ /* 0x000fe400030f1407 */
[-C--:B----4-:R-:W-:Y:S02]  /*10b20*/  @!P1 LEA R20, P4, R0, R5.reuse, 0x2 ;  /* 0x0000000500149211 */ /* 0x090fe400078810ff */
[----:B------:R-:W-:Y:S01]  /*10b30*/  SHF.R.S32.HI R7, RZ, 0x1f, R14 ;  /* 0x0000001fff077819 */ /* 0x000fe2000001140e */
[----:B------:R1:W-:Y:S01]  /*10b40*/  @!P2 ST.E.64 [R10.64], R70 ;  /* 0x000000460a00a985 */ /* 0x0003e2000c101b06 */
[----:B------:R-:W-:Y:S02]  /*10b50*/  @!P0 LEA R16, P6, R14, R5, 0x2 ;  /* 0x000000050e108211 */ /* 0x000fe400078c10ff */
[----:B------:R-:W-:-:S02]  /*10b60*/  @!P1 LEA.HI.X R21, R0, R3, R15, 0x2, P4 ;  /* 0x0000000300159211 */ /* 0x000fc400020f140f */
[----:B------:R-:W-:Y:S02]  /*10b70*/  @!P0 LEA.HI.X R17, R14, R3, R7, 0x2, P6 ;  /* 0x000000030e118211 */ /* 0x000fe400030f1407 */
[----:B------:R-:W-:Y:S01]  /*10b80*/  IADD3 R4, R251, 0xa0, RZ ;  /* 0x000000a0fb047810 */ /* 0x000fe20007ffe0ff */
[----:B------:R-:W-:Y:S01]  /*10b90*/  @!P1 ST.E.64 [R20.64], R74 ;  /* 0x0000004a14009985 */ /* 0x000fe2000c101b06 */
[----:B------:R-:W-:Y:S02]  /*10ba0*/  SHF.R.S32.HI R0, RZ, 0x1f, R6 ;  /* 0x0000001fff007819 */ /* 0x000fe40000011406 */
[----:B------:R-:W-:Y:S01]  /*10bb0*/  @!P5 LEA R14, P6, R6, R5, 0x2 ;  /* 0x00000005060ed211 */ /* 0x000fe200078c10ff */
[----:B------:R-:W-:Y:S01]  /*10bc0*/  @!P0 ST.E.64 [R16.64], R78 ;  /* 0x0000004e10008985 */ /* 0x000fe2000c101b06 */
[----:B------:R-:W-:Y:S02]  /*10bd0*/  ISETP.GE.AND P4, PT, R4, c[0x0][0x3c8], PT ;  /* 0x0000f20004007a0c */ /* 0x000fe40003f86270 */
[----:B------:R-:W-:-:S02]  /*10be0*/  @!P5 LEA.HI.X R15, R6, R3, R0, 0x2, P6 ;  /* 0x00000003060fd211 */ /* 0x000fc400030f1400 */
[----:B------:R-:W-:Y:S02]  /*10bf0*/  IADD3 R0, R251, 0xa8, RZ ;  /* 0x000000a8fb007810 */ /* 0x000fe40007ffe0ff */
[----:B------:R-:W-:Y:S01]  /*10c00*/  ISETP.GE.AND P2, PT, R29, c[0x0][0x3c8], PT ;  /* 0x0000f2001d007a0c */ /* 0x000fe20003f46270 */
[----:B------:R-:W-:Y:S01]  /*10c10*/  @!P5 ST.E.64 [R14.64], R82 ;  /* 0x000000520e00d985 */ /* 0x000fe2000c101b06 */
[----:B------:R-:W-:Y:S02]  /*10c20*/  ISETP.GE.AND P3, PT, R0, c[0x0][0x3c8], PT ;  /* 0x0000f20000007a0c */ /* 0x000fe40003f66270 */
[----:B------:R-:W-:Y:S02]  /*10c30*/  IADD3 R26, R251, 0xb8, RZ ;  /* 0x000000b8fb1a7810 */ /* 0x000fe40007ffe0ff */
[----:B------:R-:W-:Y:S02]  /*10c40*/  SHF.R.S32.HI R6, RZ, 0x1f, R4 ;  /* 0x0000001fff067819 */ /* 0x000fe40000011404 */
[----:B--2---:R-:W-:-:S02]  /*10c50*/  @!P4 LEA R8, P6, R4, R5, 0x2 ;  /* 0x000000050408c211 */ /* 0x004fc400078c10ff */
[----:B------:R-:W-:Y:S02]  /*10c60*/  ISETP.GE.AND P0, PT, R24, c[0x0][0x3c8], PT ;  /* 0x0000f20018007a0c */ /* 0x000fe40003f06270 */
[----:B------:R-:W-:Y:S02]  /*10c70*/  ISETP.GE.AND P1, PT, R26, c[0x0][0x3c8], PT ;  /* 0x0000f2001a007a0c */ /* 0x000fe40003f26270 */
[----:B------:R-:W-:Y:S02]  /*10c80*/  @!P4 LEA.HI.X R9, R4, R3, R6, 0x2, P6 ;  /* 0x000000030409c211 */ /* 0x000fe400030f1406 */
[----:B------:R-:W-:Y:S02]  /*10c90*/  SHF.R.S32.HI R4, RZ, 0x1f, R0 ;  /* 0x0000001fff047819 */ /* 0x000fe40000011400 */
[----:B------:R-:W-:Y:S01]  /*10ca0*/  @!P3 LEA R6, P6, R0, R5, 0x2 ;  /* 0x000000050006b211 */ /* 0x000fe200078c10ff */
[----:B------:R2:W-:Y:S01]  /*10cb0*/  @!P4 ST.E.64 [R8.64], R86 ;  /* 0x000000560800c985 */ /* 0x0005e2000c101b06 */
[----:B------:R-:W-:-:S02]  /*10cc0*/  IADD3 R31, R251, 0xb0, RZ ;  /* 0x000000b0fb1f7810 */ /* 0x000fc40007ffe0ff */
[----:B------:R-:W-:Y:S02]  /*10cd0*/  @!P3 LEA.HI.X R7, R0, R3, R4, 0x2, P6 ;  /* 0x000000030007b211 */ /* 0x000fe400030f1404 */
[----:B------:R-:W-:Y:S02]  /*10ce0*/  IADD3 R30, R251, 0xc8, RZ ;  /* 0x000000c8fb1e7810 */ /* 0x000fe40007ffe0ff */
[----:B------:R-:W-:Y:S01]  /*10cf0*/  @!P2 LEA R18, P5, R29, R5, 0x2 ;  /* 0x000000051d12a211 */ /* 0x000fe200078a10ff */
[----:B------:R3:W-:Y:S01]  /*10d00*/  @!P3 ST.E.64 [R6.64], R90 ;  /* 0x0000005a0600b985 */ /* 0x0007e2000c101b06 */
[----:B------:R-:W-:Y:S02]  /*10d10*/  SHF.R.S32.HI R31, RZ, 0x1f, R31 ;  /* 0x0000001fff1f7819 */ /* 0x000fe4000001141f */
[C---:B------:R-:W-:Y:S02]  /*10d20*/  IADD3 R27, R251.reuse, 0xd0, RZ ;  /* 0x000000d0fb1b7810 */ /* 0x040fe40007ffe0ff */
[----:B------:R-:W-:-:S02]  /*10d30*/  IADD3 R25, R251, 0xc0, RZ ;  /* 0x000000c0fb197810 */ /* 0x000fc40007ffe0ff */
[----:B------:R-:W-:Y:S02]  /*10d40*/  IADD3 R28, R251, 0xb8, RZ ;  /* 0x000000b8fb1c7810 */ /* 0x000fe40007ffe0ff */
[----:B------:R-:W-:Y:S02]  /*10d50*/  ISETP.GE.AND P4, PT, R30, c[0x0][0x3c8], PT ;  /* 0x0000f2001e007a0c */ /* 0x000fe40003f86270 */
[----:B------:R-:W-:Y:S02]  /*10d60*/  @!P2 LEA.HI.X R19, R29, R3, R31, 0x2, P5 ;  /* 0x000000031d13a211 */ /* 0x000fe400028f141f */
[----:B-1----:R-:W-:Y:S02]  /*10d70*/  @!P0 LEA R10, P3, R24, R5, 0x2 ;  /* 0x00000005180a8211 */ /* 0x002fe400078610ff */
[----:B------:R-:W-:Y:S01]  /*10d80*/  SHF.R.S32.HI R25, RZ, 0x1f, R25 ;  /* 0x0000001fff197819 */ /* 0x000fe20000011419 */
[----:B------:R-:W-:Y:S01]  /*10d90*/  @!P2 ST.E.64 [R18.64], R94 ;  /* 0x0000005e1200a985 */ /* 0x000fe2000c101b06 */
[----:B------:R-:W-:-:S02]  /*10da0*/  ISETP.GE.AND P5, PT, R27, c[0x0][0x3c8], PT ;  /* 0x0000f2001b007a0c */ /* 0x000fc40003fa6270 */
[----:B------:R-:W-:Y:S02]  /*10db0*/  @!P1 LEA R12, P6, R26, R5, 0x2 ;  /* 0x000000051a0c9211 */ /* 0x000fe400078c10ff */
[----:B------:R-:W-:Y:S02]  /*10dc0*/  SHF.R.S32.HI R28, RZ, 0x1f, R28 ;  /* 0x0000001fff1c7819 */ /* 0x000fe4000001141c */
[-C--:B------:R-:W-:Y:S02]  /*10dd0*/  @!P0 LEA.HI.X R11, R24, R3.reuse, R25, 0x2, P3 ;  /* 0x00000003180b8211 */ /* 0x080fe400018f1419 */
[----:B------:R-:W-:Y:S02]  /*10de0*/  @!P1 LEA.HI.X R13, R26, R3, R28, 0x2, P6 ;  /* 0x000000031a0d9211 */ /* 0x000fe400030f141c */
[C---:B------:R-:W-:Y:S02]  /*10df0*/  IADD3 R25, R251.reuse, 0xd8, RZ ;  /* 0x000000d8fb197810 */ /* 0x040fe40007ffe0ff */
[----:B------:R-:W-:Y:S01]  /*10e00*/  IADD3 R31, R251, 0xc8, RZ ;  /* 0x000000c8fb1f7810 */ /* 0x000fe20007ffe0ff */
[----:B------:R1:W-:Y:S01]  /*10e10*/  @!P1 ST.E.64 [R12.64], R98 ;  /* 0x000000620c009985 */ /* 0x0003e2000c101b06 */
[----:B------:R-:W-:-:S02]  /*10e20*/  ISETP.GE.AND P3, PT, R25, c[0x0][0x3c8], PT ;  /* 0x0000f20019007a0c */ /* 0x000fc40003f66270 */
[C---:B------:R-:W-:Y:S01]  /*10e30*/  IADD3 R29, R251.reuse, 0xd0, RZ ;  /* 0x000000d0fb1d7810 */ /* 0x040fe20007ffe0ff */
[----:B------:R4:W-:Y:S01]  /*10e40*/  @!P0 ST.E.64 [R10.64], R102 ;  /* 0x000000660a008985 */ /* 0x0009e2000c101b06 */
[-C--:B--2---:R-:W-:Y:S02]  /*10e50*/  @!P4 LEA R8, P0, R30, R5.reuse, 0x2 ;  /* 0x000000051e08c211 */ /* 0x084fe400078010ff */
[----:B------:R-:W-:Y:S02]  /*10e60*/  SHF.R.S32.HI R31, RZ, 0x1f, R31 ;  /* 0x0000001fff1f7819 */ /* 0x000fe4000001141f */
[----:B------:R-:W-:Y:S02]  /*10e70*/  IADD3 R28, R251, 0xe0, RZ ;  /* 0x000000e0fb1c7810 */ /* 0x000fe40007ffe0ff */
[----:B------:R-:W-:Y:S02]  /*10e80*/  SHF.R.S32.HI R29, RZ, 0x1f, R29 ;  /* 0x0000001fff1d7819 */ /* 0x000fe4000001141d */
[----:B---3--:R-:W-:-:S02]  /*10e90*/  @!P5 LEA R6, P6, R27, R5, 0x2 ;  /* 0x000000051b06d211 */ /* 0x008fc400078c10ff */
[C---:B------:R-:W-:Y:S02]  /*10ea0*/  IADD3 R26, R251.reuse, 0xe8, RZ ;  /* 0x000000e8fb1a7810 */ /* 0x040fe40007ffe0ff */
[----:B------:R-:W-:Y:S02]  /*10eb0*/  IADD3 R24, R251, 0xf0, RZ ;  /* 0x000000f0fb187810 */ /* 0x000fe40007ffe0ff */
[-C--:B------:R-:W-:Y:S02]  /*10ec0*/  @!P4 LEA.HI.X R9, R30, R3.reuse, R31, 0x2, P0 ;  /* 0x000000031e09c211 */ /* 0x080fe400000f141f */
[----:B------:R-:W-:Y:S02]  /*10ed0*/  ISETP.GE.AND P2, PT, R28, c[0x0][0x3c8], PT ;  /* 0x0000f2001c007a0c */ /* 0x000fe40003f46270 */
[----:B------:R-:W-:Y:S01]  /*10ee0*/  @!P5 LEA.HI.X R7, R27, R3, R29, 0x2, P6 ;  /* 0x000000031b07d211 */ /* 0x000fe200030f141d */
[----:B------:R2:W-:Y:S01]  /*10ef0*/  @!P4 ST.E.64 [R8.64], R106 ;  /* 0x0000006a0800c985 */ /* 0x0005e2000c101b06 */
[----:B------:R-:W-:-:S02]  /*10f00*/  ISETP.GE.AND P1, PT, R26, c[0x0][0x3c8], PT ;  /* 0x0000f2001a007a0c */ /* 0x000fc40003f26270 */
[----:B------:R-:W-:Y:S01]  /*10f10*/  IADD3 R27, R251, 0xd8, RZ ;  /* 0x000000d8fb1b7810 */ /* 0x000fe20007ffe0ff */
[----:B------:R2:W-:Y:S01]  /*10f20*/  @!P5 ST.E.64 [R6.64], R110 ;  /* 0x0000006e0600d985 */ /* 0x0005e2000c101b06 */
[----:B------:R-:W-:Y:S02]  /*10f30*/  ISETP.GE.AND P0, PT, R24, c[0x0][0x3c8], PT ;  /* 0x0000f20018007a0c */ /* 0x000fe40003f06270 */
[----:B-1----:R-:W-:Y:S02]  /*10f40*/  @!P3 LEA R12, P4, R25, R5, 0x2 ;  /* 0x00000005190cb211 */ /* 0x002fe400078810ff */
[----:B------:R-:W-:Y:S02]  /*10f50*/  SHF.R.S32.HI R27, RZ, 0x1f, R27 ;  /* 0x0000001fff1b7819 */ /* 0x000fe4000001141b */
[----:B------:R-:W-:Y:S02]  /*10f60*/  IADD3 R29, R251, 0xe0, RZ ;  /* 0x000000e0fb1d7810 */ /* 0x000fe40007ffe0ff */
[----:B------:R-:W-:-:S02]  /*10f70*/  @!P3 LEA.HI.X R13, R25, R3, R27, 0x2, P4 ;  /* 0x00000003190db211 */ /* 0x000fc400020f141b */
[C---:B------:R-:W-:Y:S02]  /*10f80*/  IADD3 R27, R251.reuse, 0xe8, RZ ;  /* 0x000000e8fb1b7810 */ /* 0x040fe40007ffe0ff */
[----:B------:R-:W-:Y:S01]  /*10f90*/  IADD3 R25, R251, 0xf0, RZ ;  /* 0x000000f0fb197810 */ /* 0x000fe20007ffe0ff */
[----:B------:R2:W-:Y:S01]  /*10fa0*/  @!P3 ST.E.64 [R12.64], R114 ;  /* 0x000000720c00b985 */ /* 0x0005e2000c101b06 */
[-C--:B------:R-:W-:Y:S02]  /*10fb0*/  @!P2 LEA R16, P6, R28, R5.reuse, 0x2 ;  /* 0x000000051c10a211 */ /* 0x080fe400078c10ff */
[----:B------:R-:W-:Y:S02]  /*10fc0*/  SHF.R.S32.HI R29, RZ, 0x1f, R29 ;  /* 0x0000001fff1d7819 */ /* 0x000fe4000001141d */
[----:B------:R-:W-:Y:S02]  /*10fd0*/  @!P1 LEA R14, P5, R26, R5, 0x2 ;  /* 0x000000051a0e9211 */ /* 0x000fe400078a10ff */
[----:B------:R-:W-:-:S02]  /*10fe0*/  SHF.R.S32.HI R27, RZ, 0x1f, R27 ;  /* 0x0000001fff1b7819 */ /* 0x000fc4000001141b */
[----:B------:R-:W-:Y:S02]  /*10ff0*/  SHF.R.S32.HI R25, RZ, 0x1f, R25 ;  /* 0x0000001fff197819 */ /* 0x000fe40000011419 */
[----:B----4-:R-:W-:Y:S02]  /*11000*/  @!P0 LEA R10, P4, R24, R5, 0x2 ;  /* 0x00000005180a8211 */ /* 0x010fe400078810ff */
[-C--:B------:R-:W-:Y:S02]  /*11010*/  @!P2 LEA.HI.X R17, R28, R3.reuse, R29, 0x2, P6 ;  /* 0x000000031c11a211 */ /* 0x080fe400030f141d */
[-C--:B------:R-:W-:Y:S02]  /*11020*/  @!P1 LEA.HI.X R15, R26, R3.reuse, R27, 0x2, P5 ;  /* 0x000000031a0f9211 */ /* 0x080fe400028f141b */
[----:B------:R-:W-:Y:S01]  /*11030*/  @!P0 LEA.HI.X R11, R24, R3, R25, 0x2, P4 ;  /* 0x00000003180b8211 */ /* 0x000fe200020f1419 */
[----:B------:R2:W-:Y:S01]  /*11040*/  @!P2 ST.E.64 [R16.64], R118 ;  /* 0x000000761000a985 */ /* 0x0005e2000c101b06 */
[----:B------:R-:W-:-:S03]  /*11050*/  IADD3 R24, R251, 0xf8, RZ ;  /* 0x000000f8fb187810 */ /* 0x000fc60007ffe0ff */
[----:B------:R2:W-:Y:S04]  /*11060*/  @!P1 ST.E.64 [R14.64], R122 ;  /* 0x0000007a0e009985 */ /* 0x0005e8000c101b06 */
[----:B------:R2:W-:Y:S01]  /*11070*/  @!P0 ST.E.64 [R10.64], R126 ;  /* 0x0000007e0a008985 */ /* 0x0005e2000c101b06 */
[----:B------:R-:W-:-:S13]  /*11080*/  ISETP.GE.AND P0, PT, R24, c[0x0][0x3c8], PT ;  /* 0x0000f20018007a0c */ /* 0x000fda0003f06270 */
[----:B------:R-:W-:Y:S05]  /*11090*/  @P0 BRA `(.L_x_4810) ;  /* 0x00000df000000947 */ /* 0x000fea0003800000 */
[----:B------:R-:W-:Y:S02]  /*110a0*/  IADD3 R0, R251, 0xf8, RZ ;  /* 0x000000f8fb007810 */ /* 0x000fe40007ffe0ff */
[----:B------:R-:W-:Y:S02]  /*110b0*/  LEA R4, P0, R24, R5, 0x2 ;  /* 0x0000000518047211 */ /* 0x000fe400078010ff */
[----:B------:R-:W-:-:S04]  /*110c0*/  SHF.R.S32.HI R0, RZ, 0x1f, R0 ;  /* 0x0000001fff007819 */ /* 0x000fc80000011400 */
[----:B------:R-:W-:-:S05]  /*110d0*/  LEA.HI.X R5, R24, R3, R0, 0x2, P0 ;  /* 0x0000000318057211 */ /* 0x000fca00000f1400 */
[----:B------:R1:W-:Y:S01]  /*110e0*/  ST.E.64 [R4.64], R130 ;  /* 0x0000008204007985 */ /* 0x0003e2000c101b06 */
[----:B------:R-:W-:Y:S05]  /*110f0*/  BRA `(.L_x_4810) ;  /* 0x00000d9000007947 */ /* 0x000fea0003800000 */
.L_x_4795:
[----:B------:R-:W2:Y:S04]  /*11100*/  LDL.LU R4, [R1+0x50] ;  /* 0x0000500001047983 */ /* 0x000ea80000300800 */
[----:B------:R-:W3:Y:S04]  /*11110*/  LDL R5, [R1+0x3c] ;  /* 0x00003c0001057983 */ /* 0x000ee80000100800 */
[----:B------:R-:W4:Y:S01]  /*11120*/  LDL R10, [R1+0x38] ;  /* 0x00003800010a7983 */ /* 0x000f220000100800 */
        /* <DEDUP_REMOVED lines=16> */
[----:B-----5:R-:W2:Y:S04]  /*11230*/  LDG.E R3, [R6.64] ;  /* 0x0000000606037981 */ /* 0x020ea8000c1e1900 */
[----:B-1----:R-:W2:Y:S02]  /*11240*/  LDG.E R8, [R6.64+0x4] ;  /* 0x0000040606087981 */ /* 0x002ea4000c1e1900 */
[----:B--2---:R-:W-:Y:S02]  /*11250*/  IADD3 R3, -R3, R8, RZ ;  /* 0x0000000803037210 */ /* 0x004fe40007ffe1ff */
.L_x_4816:
[----:B------:R-:W-:Y:S01]  /*11260*/  ISETP.GT.AND P0, PT, R246, 0x7f, PT ;  /* 0x0000007ff600780c */ /* 0x000fe20003f04270 */
[----:B------:R-:W-:Y:S01]  /*11270*/  BSSY B0, `(.L_x_4817) ;  /* 0x0000036000007945 */ /* 0x000fe20003800000 */
[----:B------:R-:W-:Y:S02]  /*11280*/  SEL R5, R5, RZ, !P2 ;  /* 0x000000ff05057207 */ /* 0x000fe40005000000 */
[----:B-1----:R-:W-:-:S02]  /*11290*/  SEL R7, R10, RZ, !P2 ;  /* 0x000000ff0a077207 */ /* 0x002fc40005000000 */
[----:B-----5:R-:W-:-:S07]  /*112a0*/  SHF.R.S32.HI R8, RZ, 0x1f, R0 ;  /* 0x0000001fff087819 */ /* 0x020fce0000011400 */
        /* <DEDUP_REMOVED lines=8> */
[----:B------:R-:W-:Y:S01]  /*11330*/  ISETP.GT.AND P2, PT, R4, 0x1, PT ;  /* 0x000000010400780c */ /* 0x000fe20003f44270 */
[----:B------:R-:W-:Y:S01]  /*11340*/  IMAD.MOV.U32 R9, RZ, RZ, c[0x0][0x4e8] ;  /* 0x00013a00ff097624 */ /* 0x000fe200078e00ff */
[----:B------:R-:W-:Y:S02]  /*11350*/  MOV R12, R6 ;  /* 0x00000006000c7202 */ /* 0x000fe40000000f00 */
[----:B------:R-:W-:-:S02]  /*11360*/  SEL R26, R26, 0x328, P2 ;  /* 0x000003281a1a7807 */ /* 0x000fc40001000000 */
[----:B------:R-:W-:Y:S02]  /*11370*/  ISETP.NE.AND P0, PT, R9, 0x1, PT ;  /* 0x000000010900780c */ /* 0x000fe40003f05270 */
[----:B------:R-:W1:Y:S08]  /*11380*/  LDC.64 R24, c[0x0][R26+0x170] ;  /* 0x00005c001a187b82 */ /* 0x000e700000000a00 */
[----:B------:R-:W2:Y:S03]  /*11390*/  LDC.64 R18, c[0x0][R26+0x168] ;  /* 0x00005a001a127b82 */ /* 0x000ea60000000a00 */
[----:B------:R-:W-:-:S05]  /*113a0*/  @P0 IMAD.HI.U32 R11, R6, c[0x0][0x4ec], RZ ;  /* 0x00013b00060b0a27 */ /* 0x000fca00078e00ff */
[----:B------:R-:W4:Y:S01]  /*113b0*/  LDC.64 R22, c[0x0][R26+0x178] ;  /* 0x00005e001a167b82 */ /* 0x000f220000000a00 */
[----:B------:R-:W-:-:S07]  /*113c0*/  @P0 SHF.R.U32.HI R12, RZ, c[0x0][0x4f0], R11 ;  /* 0x00013c00ff0c0a19 */ /* 0x000fce000001160b */
[----:B------:R-:W5:Y:S01]  /*113d0*/  LDC.64 R20, c[0x0][R26+0x160] ;  /* 0x000058001a147b82 */ /* 0x000f620000000a00 */
[-C--:B-1----:R-:W-:Y:S02]  /*113e0*/  IMAD R14, R25, R5.reuse, RZ ;  /* 0x00000005190e7224 */ /* 0x082fe400078e02ff */
[----:B------:R-:W-:-:S04]  /*113f0*/  IMAD.WIDE.U32 R16, R24, R5, RZ ;  /* 0x0000000518107225 */ /* 0x000fc800078e00ff */
[----:B------:R-:W-:-:S05]  /*11400*/  IMAD R9, R24, R7, R14 ;  /* 0x0000000718097224 */ /* 0x000fca00078e020e */
[----:B------:R-:W-:Y:S01]  /*11410*/  IADD3 R9, R17, R9, RZ ;  /* 0x0000000911097210 */ /* 0x000fe20007ffe0ff */
[-C--:B--2---:R-:W-:Y:S02]  /*11420*/  IMAD R10, R19, R15.reuse, RZ ;  /* 0x0000000f130a7224 */ /* 0x084fe400078e02ff */
[----:B------:R-:W-:Y:S01]  /*11430*/  IMAD.WIDE.U32 R18, R18, R15, RZ ;  /* 0x0000000f12127225 */ /* 0x000fe200078e00ff */
[----:B---3--:R-:W-:-:S03]  /*11440*/  SEL R11, R13, RZ, P2 ;  /* 0x000000ff0d0b7207 */ /* 0x008fc60001000000 */
[----:B------:R-:W-:Y:S01]  /*11450*/  IMAD.IADD R13, R19, 0x1, R10 ;  /* 0x00000001130d7824 */ /* 0x000fe200078e020a */
[----:B------:R-:W-:Y:S01]  /*11460*/  IADD3 R19, P1, P0, R16, R18, R0 ;  /* 0x0000001210137210 */ /* 0x000fe2000783e000 */
[----:B------:R-:W-:Y:S02]  /*11470*/  IMAD.MOV R15, RZ, RZ, -R12 ;  /* 0x000000ffff0f7224 */ /* 0x000fe400078e0a0c */
[----:B----4-:R-:W-:Y:S01]  /*11480*/  IMAD R10, R23, R11, RZ ;  /* 0x0000000b170a7224 */ /* 0x010fe200078e02ff */
[----:B------:R-:W-:Y:S01]  /*11490*/  IADD3.X R9, R9, R13, R8, P1, P0 ;  /* 0x0000000d09097210 */ /* 0x000fe20000fe0408 */
[----:B------:R-:W-:-:S04]  /*114a0*/  IMAD.WIDE.U32 R22, R22, R11, RZ ;  /* 0x0000000b16167225 */ /* 0x000fc800078e00ff */
[----:B------:R-:W-:Y:S01]  /*114b0*/  IMAD R15, R15, c[0x0][0x4e8], R6 ;  /* 0x00013a000f0f7a24 */ /* 0x000fe200078e0206 */
[----:B------:R-:W-:Y:S02]  /*114c0*/  IADD3 R22, P1, P0, R12, R19, R22 ;  /* 0x000000130c167210 */ /* 0x000fe4000783e016 */
[----:B------:R-:W-:Y:S01]  /*114d0*/  IADD3 R10, R23, R10, RZ ;  /* 0x0000000a170a7210 */ /* 0x000fe20007ffe0ff */
[----:B-----5:R-:W-:Y:S01]  /*114e0*/  IMAD R11, R21, R15, RZ ;  /* 0x0000000f150b7224 */ /* 0x020fe200078e02ff */
[----:B------:R-:W-:Y:S02]  /*114f0*/  SHF.R.S32.HI R12, RZ, 0x1f, R12 ;  /* 0x0000001fff0c7819 */ /* 0x000fe4000001140c */
[----:B------:R-:W-:Y:S02]  /*11500*/  SHF.R.S32.HI R6, RZ, 0x1f, R15 ;  /* 0x0000001fff067819 */ /* 0x000fe4000001140f */
[----:B------:R-:W-:Y:S01]  /*11510*/  IADD3.X R23, R12, R9, R10, P1, P0 ;  /* 0x000000090c177210 */ /* 0x000fe20000fe040a */
[----:B------:R-:W-:Y:S01]  /*11520*/  IMAD.MOV.U32 R9, RZ, RZ, c[0x0][0x4a8] ;  /* 0x00012a00ff097624 */ /* 0x000fe200078e00ff */
[----:B------:R-:W-:Y:S01]  /*11530*/  MOV R10, c[0x0][0x4ac] ;  /* 0x00012b00000a7a02 */ /* 0x000fe20000000f00 */
[----:B------:R-:W-:-:S02]  /*11540*/  IMAD R6, R20, R6, R11 ;  /* 0x0000000614067224 */ /* 0x000fc400078e020b */
[----:B------:R-:W-:Y:S01]  /*11550*/  IMAD.WIDE.U32 R22, R20, R15, R22 ;  /* 0x0000000f14167225 */ /* 0x000fe200078e0016 */
[----:B------:R-:W-:Y:S02]  /*11560*/  SEL R9, R9, c[0x0][0x450], P2 ;  /* 0x0001140009097a07 */ /* 0x000fe40001000000 */
[----:B------:R-:W-:Y:S01]  /*11570*/  SEL R10, R10, c[0x0][0x454], P2 ;  /* 0x000115000a0a7a07 */ /* 0x000fe20001000000 */
[----:B------:R-:W-:Y:S01]  /*11580*/  IMAD.IADD R11, R23, 0x1, R6 ;  /* 0x00000001170b7824 */ /* 0x000fe200078e0206 */
[C---:B------:R-:W-:Y:S02]  /*11590*/  LEA R12, P0, R22.reuse, R9, 0x2 ;  /* 0x00000009160c7211 */ /* 0x040fe400078010ff */
[----:B------:R-:W-:Y:S02]  /*115a0*/  MOV R9, 0xff800000 ;  /* 0xff80000000097802 */ /* 0x000fe40000000f00 */
[----:B------:R-:W-:-:S05]  /*115b0*/  LEA.HI.X R13, R22, R10, R11, 0x2, P0 ;  /* 0x0000000a160d7211 */ /* 0x000fca00000f140b */
[----:B------:R1:W-:Y:S04]  /*115c0*/  STG.E [R12.64], R9 ;  /* 0x000000090c007986 */ /* 0x0003e8000c101906 */
.L_x_4818:
[----:B------:R-:W-:Y:S05]  /*115d0*/  BSYNC B0 ;  /* 0x0000000000007941 */ /* 0x000fea0003800000 */
.L_x_4817:
[----:B------:R-:W-:-:S13]  /*115e0*/  ISETP.GT.AND P0, PT, R4, 0x1, PT ;  /* 0x000000010400780c */ /* 0x000fda0003f04270 */
[----:B------:R-:W-:Y:S05]  /*115f0*/  @P0 BRA `(.L_x_4810) ;  /* 0x0000089000000947 */ /* 0x000fea0003800000 */
[----:B-1----:R-:W2:Y:S04]  /*11600*/  LDL.LU R9, [R1+0x40] ;  /* 0x0000400001097983 */ /* 0x002ea80000300800 */
[----:B------:R-:W3:Y:S01]  /*11610*/  LDL R6, [R1+0x4] ;  /* 0x0000040001067983 */ /* 0x000ee20000100800 */
[----:B------:R-:W-:Y:S01]  /*11620*/  MOV R4, c[0x0][0x4e8] ;  /* 0x00013a0000047a02 */ /* 0x000fe20000000f00 */
[----:B------:R-:W-:-:S03]  /*11630*/  IMAD R11, R8, c[0x0][0x3a0], RZ ;  /* 0x0000e800080b7a24 */ /* 0x000fc600078e02ff */
[----:B------:R-:W-:Y:S01]  /*11640*/  ISETP.NE.AND P0, PT, R4, 0x1, PT ;  /* 0x000000010400780c */ /* 0x000fe20003f05270 */
[C---:B------:R-:W-:Y:S01]  /*11650*/  IMAD R11, R0.reuse, c[0x0][0x3a4], R11 ;  /* 0x0000e900000b7a24 */ /* 0x040fe200078e020b */
[----:B--2---:R-:W-:Y:S01]  /*11660*/  MOV R12, R9 ;  /* 0x00000009000c7202 */ /* 0x004fe20000000f00 */
[----:B------:R-:W-:Y:S01]  /*11670*/  IMAD.WIDE.U32 R8, R0, c[0x0][0x3a0], RZ ;  /* 0x0000e80000087a25 */ /* 0x000fe200078e00ff */
[----:B---3--:R-:W-:-:S04]  /*11680*/  IADD3 R0, R6, R237, RZ ;  /* 0x000000ed06007210 */ /* 0x008fc80007ffe0ff */
[----:B------:R-:W-:Y:S02]  /*11690*/  IADD3 R9, R9, R11, RZ ;  /* 0x0000000b09097210 */ /* 0x000fe40007ffe0ff */
[----:B------:R-:W-:-:S03]  /*116a0*/  MOV R6, R0 ;  /* 0x0000000000067202 */ /* 0x000fc60000000f00 */
[----:B------:R-:W-:-:S04]  /*116b0*/  @P0 IMAD.HI.U32 R4, R0, c[0x0][0x4ec], RZ ;  /* 0x00013b0000040a27 */ /* 0x000fc800078e00ff */
[----:B------:R-:W-:Y:S01]  /*116c0*/  IMAD.WIDE.U32 R10, R12, c[0x0][0x3e8], R8 ;  /* 0x0000fa000c0a7a25 */ /* 0x000fe200078e0008 */
[----:B------:R-:W-:-:S03]  /*116d0*/  @P0 SHF.R.U32.HI R6, RZ, c[0x0][0x4f0], R4 ;  /* 0x00013c00ff060a19 */ /* 0x000fc60000011604 */
[----:B------:R-:W-:Y:S01]  /*116e0*/  IMAD R8, R7, c[0x0][0x3f0], RZ ;  /* 0x0000fc0007087a24 */ /* 0x000fe200078e02ff */
[----:B------:R-:W-:Y:S01]  /*116f0*/  SHF.R.S32.HI R4, RZ, 0x1f, R6 ;  /* 0x0000001fff047819 */ /* 0x000fe20000011406 */
[----:B------:R-:W-:Y:S01]  /*11700*/  IMAD R11, R12, c[0x0][0x3ec], R11 ;  /* 0x0000fb000c0b7a24 */ /* 0x000fe200078e020b */
[----:B------:R-:W-:Y:S01]  /*11710*/  SHF.R.S32.HI R12, RZ, 0x1f, R246 ;  /* 0x0000001fff0c7819 */ /* 0x000fe200000114f6 */
[C---:B------:R-:W-:Y:S02]  /*11720*/  IMAD R8, R5.reuse, c[0x0][0x3f4], R8 ;  /* 0x0000fd0005087a24 */ /* 0x040fe400078e0208 */
[----:B------:R-:W-:Y:S01]  /*11730*/  IMAD.WIDE.U32 R10, R5, c[0x0][0x3f0], R10 ;  /* 0x0000fc00050a7a25 */ /* 0x000fe200078e000a */
[----:B------:R-:W-:Y:S02]  /*11740*/  IADD3 R5, -R6, RZ, RZ ;  /* 0x000000ff06057210 */ /* 0x000fe40007ffe1ff */
[----:B------:R-:W-:Y:S01]  /*11750*/  LEA.HI R12, R12, R246, RZ, 0x3 ;  /* 0x000000f60c0c7211 */ /* 0x000fe200078f18ff */
[----:B------:R-:W-:Y:S01]  /*11760*/  IMAD R7, R4, c[0x0][0x3e0], RZ ;  /* 0x0000f80004077a24 */ /* 0x000fe200078e02ff */
[----:B------:R-:W-:Y:S01]  /*11770*/  IADD3 R11, R11, R8, RZ ;  /* 0x000000080b0b7210 */ /* 0x000fe20007ffe0ff */
[----:B------:R-:W-:Y:S01]  /*11780*/  IMAD R5, R5, c[0x0][0x4e8], R0 ;  /* 0x00013a0005057a24 */ /* 0x000fe200078e0200 */
[----:B------:R-:W-:Y:S01]  /*11790*/  SHF.R.S32.HI R12, RZ, 0x3, R12 ;  /* 0x00000003ff0c7819 */ /* 0x000fe2000001140c */
[----:B------:R-:W-:-:S02]  /*117a0*/  IMAD R7, R6, c[0x0][0x3e4], R7 ;  /* 0x0000f90006077a24 */ /* 0x000fc400078e0207 */
[----:B------:R-:W-:Y:S01]  /*117b0*/  IMAD.WIDE.U32 R10, R6, c[0x0][0x3e0], R10 ;  /* 0x0000f800060a7a25 */ /* 0x000fe200078e000a */
[----:B------:R-:W-:Y:S02]  /*117c0*/  SHF.R.S32.HI R0, RZ, 0x1f, R5 ;  /* 0x0000001fff007819 */ /* 0x000fe40000011405 */
        /* <DEDUP_REMOVED lines=10> */
.L_x_4874:
[----:B------:R-:W-:Y:S05]  /*11870*/  BRA.DIV ~URZ, `(.L_x_4820) ;  /* 0x000022327f007947 */ /* 0x000fea000b800000 */
[----:B------:R3:W4:Y:S02]  /*11880*/  SHFL.IDX PT, R5, R10, RZ, 0x181f ;  /* 0x00181fff0a057589 */ /* 0x00072400000e0000 */
.L_x_4875:
[----:B------:R-:W-:Y:S01]  /*11890*/  IMAD R14, R3, c[0x0][0x4e8], RZ ;  /* 0x00013a00030e7a24 */ /* 0x000fe200078e02ff */
[----:B------:R-:W-:Y:S04]  /*118a0*/  BSSY B0, `(.L_x_4821) ;  /* 0x0000014000007945 */ /* 0x000fe80003800000 */
        /* <DEDUP_REMOVED lines=11> */
[-C--:B------:R-:W-:Y:S02]  /*11960*/  @!P3 LEA.HI.X R9, R16, R12.reuse, R17, 0x1, P4 ;  /* 0x0000000c1009b211 */ /* 0x080fe400020f0c11 */
[C---:B------:R-:W-:Y:S02]  /*11970*/  @!P0 LEA R16, P4, R248.reuse, R5, 0x1 ;  /* 0x00000005f8108211 */ /* 0x040fe400078808ff */
[-C--:B------:R-:W-:Y:S01]  /*11980*/  @!P1 LEA.HI.X R5, R247, R12.reuse, R242, 0x1, P5 ;  /* 0x0000000cf7059211 */ /* 0x080fe200028f0cf2 */
[----:B------:R2:W-:Y:S01]  /*11990*/  @!P3 ST.E.128 [R8.64], RZ ;  /* 0x000000ff0800b985 */ /* 0x0005e2000c101d06 */
[----:B------:R-:W-:-:S03]  /*119a0*/  @!P0 LEA.HI.X R17, R248, R12, R241, 0x1, P4 ;  /* 0x0000000cf8118211 */ /* 0x000fc600020f0cf1 */
[----:B------:R2:W-:Y:S04]  /*119b0*/  @!P2 ST.E.128 [R6.64], RZ ;  /* 0x000000ff0600a985 */ /* 0x0005e8000c101d06 */
[----:B------:R2:W-:Y:S04]  /*119c0*/  @!P1 ST.E.128 [R4.64], RZ ;  /* 0x000000ff04009985 */ /* 0x0005e8000c101d06 */
[----:B------:R2:W-:Y:S02]  /*119d0*/  @!P0 ST.E.128 [R16.64], RZ ;  /* 0x000000ff10008985 */ /* 0x0005e4000c101d06 */
.L_x_4822:
[----:B------:R-:W-:Y:S05]  /*119e0*/  BSYNC B0 ;  /* 0x0000000000007941 */ /* 0x000fea0003800000 */
.L_x_4821:
[----:B------:R-:W-:Y:S05]  /*119f0*/  BRA.DIV ~URZ, `(.L_x_4823) ;  /* 0x000021127f007947 */ /* 0x000fea000b800000 */
[----:B------:R1:W3:Y:S04]  /*11a00*/  SHFL.IDX PT, R3, R11, 0x1, 0x181f ;  /* 0x00381f000b037f89 */ /* 0x0002e800000e0000 */
[----:B--2-4-:R1:W2:Y:S02]  /*11a10*/  SHFL.IDX PT, R5, R10, 0x1, 0x181f ;  /* 0x00381f000a057f89 */ /* 0x0142a400000e0000 */
.L_x_4876:
[----:B------:R-:W-:Y:S01]  /*11a20*/  IADD3 R7, R237, 0x20, RZ ;  /* 0x00000020ed077810 */ /* 0x000fe20007ffe0ff */
[----:B------:R-:W-:Y:S03]  /*11a30*/  BSSY B0, `(.L_x_4824) ;  /* 0x0000014000007945 */ /* 0x000fe60003800000 */
[----:B------:R-:W-:-:S13]  /*11a40*/  ISETP.GE.AND P0, PT, R7, R14, PT ;  /* 0x0000000e0700720c */ /* 0x000fda0003f06270 */
[----:B------:R-:W-:Y:S05]  /*11a50*/  @P0 BRA `(.L_x_4825) ;  /* 0x0000011000000947 */ /* 0x000fea0003800000 */
[----:B------:R-:W4:Y:S01]  /*11a60*/  LDL.64 R12, [R1+0x10] ;  /* 0x00001000010c7983 */ /* 0x000f220000100a00 */
[----:B------:R-:W-:Y:S02]  /*11a70*/  ISETP.GE.AND P2, PT, R250, c[0x0][0x3c8], PT ;  /* 0x0000f200fa007a0c */ /* 0x000fe40003f46270 */
[----:B------:R-:W-:Y:S02]  /*11a80*/  ISETP.GE.AND P1, PT, R247, c[0x0][0x3c8], PT ;  /* 0x0000f200f7007a0c */ /* 0x000fe40003f26270 */
[----:B------:R-:W-:-:S09]  /*11a90*/  ISETP.GE.AND P0, PT, R248, c[0x0][0x3c8], PT ;  /* 0x0000f200f8007a0c */ /* 0x000fd20003f06270 */
[CC--:B--2---:R-:W-:Y:S02]  /*11aa0*/  @!P2 LEA R6, P6, R250.reuse, R5.reuse, 0x1 ;  /* 0x00000005fa06a211 */ /* 0x0c4fe400078c08ff */
[----:B------:R-:W-:Y:S02]  /*11ab0*/  @!P1 LEA R4, P5, R247, R5, 0x1 ;  /* 0x00000005f7049211 */ /* 0x000fe400078a08ff */
[----:B---3--:R-:W-:Y:S02]  /*11ac0*/  @!P2 LEA.HI.X R7, R250, R3, R243, 0x1, P6 ;  /* 0x00000003fa07a211 */ /* 0x008fe400030f0cf3 */
[----:B----4-:R-:W-:-:S13]  /*11ad0*/  ISETP.GE.AND P3, PT, R12, c[0x0][0x3c8], PT ;  /* 0x0000f2000c007a0c */ /* 0x010fda0003f66270 */
[----:B------:R-:W-:-:S04]  /*11ae0*/  @!P3 LEA R8, P4, R12, R5, 0x1 ;  /* 0x000000050c08b211 */ /* 0x000fc800078808ff */
[----:B------:R-:W-:Y:S02]  /*11af0*/  @!P3 LEA.HI.X R9, R12, R3, R13, 0x1, P4 ;  /* 0x000000030c09b211 */ /* 0x000fe400020f0c0d */
[C---:B------:R-:W-:Y:S02]  /*11b00*/  @!P0 LEA R12, P4, R248.reuse, R5, 0x1 ;  /* 0x00000005f80c8211 */ /* 0x040fe400078808ff */
[-C--:B------:R-:W-:Y:S01]  /*11b10*/  @!P1 LEA.HI.X R5, R247, R3.reuse, R242, 0x1, P5 ;  /* 0x00000003f7059211 */ /* 0x080fe200028f0cf2 */
[----:B------:R2:W-:Y:S01]  /*11b20*/  @!P3 ST.E.128 [R8.64], RZ ;  /* 0x000000ff0800b985 */ /* 0x0005e2000c101d06 */
[----:B------:R-:W-:-:S03]  /*11b30*/  @!P0 LEA.HI.X R13, R248, R3, R241, 0x1, P4 ;  /* 0x00000003f80d8211 */ /* 0x000fc600020f0cf1 */
[----:B------:R2:W-:Y:S04]  /*11b40*/  @!P2 ST.E.128 [R6.64], RZ ;  /* 0x000000ff0600a985 */ /* 0x0005e8000c101d06 */
[----:B------:R2:W-:Y:S04]  /*11b50*/  @!P1 ST.E.128 [R4.64], RZ ;  /* 0x000000ff04009985 */ /* 0x0005e8000c101d06 */
[----:B------:R2:W-:Y:S02]  /*11b60*/  @!P0 ST.E.128 [R12.64], RZ ;  /* 0x000000ff0c008985 */ /* 0x0005e4000c101d06 */
.L_x_4825:
[----:B------:R-:W-:Y:S05]  /*11b70*/  BSYNC B0 ;  /* 0x0000000000007941 */ /* 0x000fea0003800000 */
.L_x_4824:
[----:B------:R-:W-:Y:S05]  /*11b80*/  BRA.DIV ~URZ, `(.L_x_4826) ;  /* 0x000020427f007947 */ /* 0x000fea000b800000 */
[----:B---3--:R3:W4:Y:S02]  /*11b90*/  SHFL.IDX PT, R3, R11, 0x2, 0x181f ;  /* 0x00581f000b037f89 */ /* 0x00872400000e0000 */
.L_x_4877:
[----:B------:R-:W-:Y:S05]  /*11ba0*/  BRA.DIV ~URZ, `(.L_x_4827) ;  /* 0x000020927f007947 */ /* 0x000fea000b800000 */
[----:B--2---:R2:W1:Y:S02]  /*11bb0*/  SHFL.IDX PT, R5, R10, 0x2, 0x181f ;  /* 0x00581f000a057f89 */ /* 0x00446400000e0000 */
.L_x_4878:
        /* <DEDUP_REMOVED lines=10> */
[----:B----4-:R-:W-:Y:S02]  /*11c60*/  @!P2 LEA.HI.X R7, R250, R3, R243, 0x1, P6 ;  /* 0x00000003fa07a211 */ /* 0x010fe400030f0cf3 */
[----:B-----5:R-:W-:-:S13]  /*11c70*/  ISETP.GE.AND P3, PT, R12, c[0x0][0x3c8], PT ;  /* 0x0000f2000c007a0c */ /* 0x020fda0003f66270 */
        /* <DEDUP_REMOVED lines=9> */
.L_x_4829:
[----:B------:R-:W-:Y:S05]  /*11d10*/  BSYNC B0 ;  /* 0x0000000000007941 */ /* 0x000fea0003800000 */
.L_x_4828:
[----:B------:R-:W-:Y:S05]  /*11d20*/  BRA.DIV ~URZ, `(.L_x_4830) ;  /* 0x00001f727f007947 */ /* 0x000fea000b800000 */
[----:B-1-3--:R-:W1:Y:S04]  /*11d30*/  SHFL.IDX PT, R11, R11, 0x3, 0x181f ;  /* 0x00781f000b0b7f89 */ /* 0x00ae6800000e0000 */
[----:B------:R3:W2:Y:S02]  /*11d40*/  SHFL.IDX PT, R5, R10, 0x3, 0x181f ;  /* 0x00781f000a057f89 */ /* 0x0006a400000e0000 */
.L_x_4879:
[----:B------:R-:W-:-:S04]  /*11d50*/  IADD3 R237, R237, 0x60, RZ ;  /* 0x00000060eded7810 */ /* 0x000fc80007ffe0ff */
[----:B------:R-:W-:-:S13]  /*11d60*/  ISETP.GE.AND P0, PT, R237, R14, PT ;  /* 0x0000000eed00720c */ /* 0x000fda0003f06270 */
[----:B------:R-:W-:Y:S05]  /*11d70*/  @P0 BRA `(.L_x_4810) ;  /* 0x0000011000000947 */ /* 0x000fea0003800000 */
[----:B------:R-:W5:Y:S01]  /*11d80*/  LDL.64 R12, [R1+0x10] ;  /* 0x00001000010c7983 */ /* 0x000f620000100a00 */
[----:B------:R-:W-:Y:S02]  /*11d90*/  ISETP.GE.AND P2, PT, R250, c[0x0][0x3c8], PT ;  /* 0x0000f200fa007a0c */ /* 0x000fe40003f46270 */
[----:B------:R-:W-:Y:S02]  /*11da0*/  ISETP.GE.AND P1, PT, R247, c[0x0][0x3c8], PT ;  /* 0x0000f200f7007a0c */ /* 0x000fe40003f26270 */
[----:B------:R-:W-:-:S09]  /*11db0*/  ISETP.GE.AND P0, PT, R248, c[0x0][0x3c8], PT ;  /* 0x0000f200f8007a0c */ /* 0x000fd20003f06270 */
[CC--:B--2---:R-:W-:Y:S02]  /*11dc0*/  @!P2 LEA R6, P6, R250.reuse, R5.reuse, 0x1 ;  /* 0x00000005fa06a211 */ /* 0x0c4fe400078c08ff */
[----:B------:R-:W-:Y:S02]  /*11dd0*/  @!P1 LEA R4, P5, R247, R5, 0x1 ;  /* 0x00000005f7049211 */ /* 0x000fe400078a08ff */
[----:B-1----:R-:W-:Y:S02]  /*11de0*/  @!P2 LEA.HI.X R7, R250, R11, R243, 0x1, P6 ;  /* 0x0000000bfa07a211 */ /* 0x002fe400030f0cf3 */
[----:B-----5:R-:W-:-:S13]  /*11df0*/  ISETP.GE.AND P3, PT, R12, c[0x0][0x3c8], PT ;  /* 0x0000f2000c007a0c */ /* 0x020fda0003f66270 */
[----:B------:R-:W-:-:S04]  /*11e00*/  @!P3 LEA R8, P4, R12, R5, 0x1 ;  /* 0x000000050c08b211 */ /* 0x000fc800078808ff */
[----:B------:R-:W-:Y:S02]  /*11e10*/  @!P3 LEA.HI.X R9, R12, R11, R13, 0x1, P4 ;  /* 0x0000000b0c09b211 */ /* 0x000fe400020f0c0d */
[C---:B---3--:R-:W-:Y:S02]  /*11e20*/  @!P0 LEA R10, P4, R248.reuse, R5, 0x1 ;  /* 0x00000005f80a8211 */ /* 0x048fe400078808ff */
[-C--:B------:R-:W-:Y:S01]  /*11e30*/  @!P1 LEA.HI.X R5, R247, R11.reuse, R242, 0x1, P5 ;  /* 0x0000000bf7059211 */ /* 0x080fe200028f0cf2 */
[----:B------:R1:W-:Y:S01]  /*11e40*/  @!P3 ST.E.128 [R8.64], RZ ;  /* 0x000000ff0800b985 */ /* 0x0003e2000c101d06 */
[----:B------:R-:W-:-:S03]  /*11e50*/  @!P0 LEA.HI.X R11, R248, R11, R241, 0x1, P4 ;  /* 0x0000000bf80b8211 */ /* 0x000fc600020f0cf1 */
[----:B------:R1:W-:Y:S04]  /*11e60*/  @!P2 ST.E.128 [R6.64], RZ ;  /* 0x000000ff0600a985 */ /* 0x0003e8000c101d06 */
[----:B------:R1:W-:Y:S04]  /*11e70*/  @!P1 ST.E.128 [R4.64], RZ ;  /* 0x000000ff04009985 */ /* 0x0003e8000c101d06 */
[----:B------:R1:W-:Y:S02]  /*11e80*/  @!P0 ST.E.128 [R10.64], RZ ;  /* 0x000000ff0a008985 */ /* 0x0003e4000c101d06 */
.L_x_4810:
[----:B------:R-:W-:Y:S05]  /*11e90*/  BSYNC B1 ;  /* 0x0000000000017941 */ /* 0x000fea0003800000 */
.L_x_4794:
[----:B------:R-:W5:Y:S02]  /*11ea0*/  LDL R0, [R1+0x8] ;  /* 0x0000080001007983 */ /* 0x000f640000100800 */
[----:B-----5:R-:W-:-:S13]  /*11eb0*/  ISETP.NE.AND P0, PT, R0, RZ, PT ;  /* 0x000000ff0000720c */ /* 0x020fda0003f05270 */
[----:B------:R-:W-:Y:S01]  /*11ec0*/  @P0 WARPSYNC 0xffffffff ;  /* 0xffffffff00000948 */ /* 0x000fe20003800000 */
[----:B------:R-:W-:Y:S06]  /*11ed0*/  @P0 BAR.SYNC.DEFER_BLOCKING 0x5, 0x100 ;  /* 0x0144000000000b1d */ /* 0x000fec0000010000 */
[----:B------:R-:W4:Y:S04]  /*11ee0*/  @P0 LDS.128 R236, [0x20100] ;  /* 0x02010000ffec0984 */ /* 0x000f280000000c00 */
[----:B------:R-:W-:Y:S06]  /*11ef0*/  @P0 BAR.ARV 0x4, 0x100 ;  /* 0x0104000000000b1d */ /* 0x000fec0000002000 */
[----:B------:R-:W-:Y:S05]  /*11f00*/  @P0 BRA `(.L_x_4831) ;  /* 0x00000ea000000947 */ /* 0x000fea0003800000 */
[----:B-1234-:R-:W-:Y:S01]  /*11f10*/  LOP3.LUT R10, R246, 0x1f, RZ, 0xc0, !PT ;  /* 0x0000001ff60a7812 */ /* 0x01efe200078ec0ff */
[----:B------:R-:W-:-:S03]  /*11f20*/  IMAD.MOV.U32 R12, RZ, RZ, RZ ;  /* 0x000000ffff0c7224 */ /* 0x000fc600078e00ff */
[----:B------:R-:W-:Y:S01]  /*11f30*/  ISETP.NE.AND P5, PT, R10, 0x1f, PT ;  /* 0x0000001f0a00780c */ /* 0x000fe20003fa5270 */
[----:B------:R-:W-:Y:S10]  /*11f40*/  BRA.DIV ~URZ, `(.L_x_4832) ;  /* 0x00001e127f007947 */ /* 0x000ff4000b800000 */
[----:B------:R1:W2:Y:S02]  /*11f50*/  SHFL.IDX PT, R3, R2, RZ, 0x1f ;  /* 0x00001fff02037589 */ /* 0x0002a400000e0000 */
.L_x_4880:
[----:B------:R-:W-:Y:S05]  /*11f60*/  BRA.DIV ~URZ, `(.L_x_4833) ;  /* 0x00001e627f007947 */ /* 0x000fea000b800000 */
[----:B-1----:R-:W1:Y:S02]  /*11f70*/  SHFL.IDX PT, R2, R2, 0x1, 0x1f ;  /* 0x00201f0002027f89 */ /* 0x002e6400000e0000 */
.L_x_4881:
[----:B------:R-:W-:Y:S02]  /*11f80*/  IMAD.IADD R5, R239, 0x1, R10 ;  /* 0x00000001ef057824 */ /* 0x000fe400078e020a */
[----:B------:R-:W-:-:S03]  /*11f90*/  IMAD.MOV.U32 R237, RZ, RZ, RZ ;  /* 0x000000ffffed7224 */ /* 0x000fc600078e00ff */
        /* <DEDUP_REMOVED lines=16> */
.L_x_4882:
        /* <DEDUP_REMOVED lines=16> */
.L_x_4883:
[----:B----4-:R-:W-:Y:S01]  /*121a0*/  IMAD R5, R5, c[0x0][0x538], RZ ;  /* 0x00014e0005057a24 */ /* 0x010fe200078e02ff */
[----:B------:R-:W-:Y:S04]  /*121b0*/  BSSY B1, `(.L_x_4836) ;  /* 0x00000ba000017945 */ /* 0x000fe80003800000 */
[----:B-1----:R-:W-:-:S04]  /*121c0*/  IADD3 R236, R5, R2, RZ ;  /* 0x0000000205ec7210 */ /* 0x002fc80007ffe0ff */
[----:B--2---:R-:W-:-:S13]  /*121d0*/  ISETP.GT.AND P6, PT, R236, R3, PT ;  /* 0x00000003ec00720c */ /* 0x004fda0003fc4270 */
[----:B------:R-:W-:Y:S05]  /*121e0*/  @P6 BRA `(.L_x_4837) ;  /* 0x0000024000006947 */ /* 0x000fea0003800000 */
.L_x_4841:
        /* <DEDUP_REMOVED lines=16> */
.L_x_4884:
        /* <DEDUP_REMOVED lines=12> */
[----:B---3--:R-:W1:Y:S02]  /*123b0*/  SHFL.UP PT, R13, R0, 0x10, RZ ;  /* 0x06000000000d7989 */ /* 0x008e6400000e00ff */
[----:B-1----:R-:W-:-:S05]  /*123c0*/  SEL R13, R13, RZ, P4 ;  /* 0x000000ff0d0d7207 */ /* 0x002fca0002000000 */
[----:B------:R-:W-:-:S05]  /*123d0*/  IMAD.IADD R13, R0, 0x1, R13 ;  /* 0x00000001000d7824 */ /* 0x000fca00078e020d */
[----:B------:R1:W2:Y:S02]  /*123e0*/  SHFL.IDX PT, R5, R13, 0x1f, 0x1f ;  /* 0x03e01f000d057f89 */ /* 0x0002a400000e0000 */
.L_x_4885:
[----:B--2---:R-:W-:-:S05]  /*123f0*/  IMAD R5, R5, c[0x0][0x538], RZ ;  /* 0x00014e0005057a24 */ /* 0x004fca00078e02ff */
[----:B------:R-:W-:-:S04]  /*12400*/  IADD3 R236, R5, R236, RZ ;  /* 0x000000ec05ec7210 */ /* 0x000fc80007ffe0ff */
[----:B------:R-:W-:-:S13]  /*12410*/  ISETP.GT.AND P6, PT, R236, R3, PT ;  /* 0x00000003ec00720c */ /* 0x000fda0003fc4270 */
[----:B-1----:R-:W-:Y:S05]  /*12420*/  @!P6 BRA `(.L_x_4841) ;  /* 0xfffffdc00000e947 */ /* 0x002fea000383ffff */
.L_x_4837:
[----:B------:R-:W-:-:S05]  /*12430*/  IADD3 R236, -R5, R236, RZ ;  /* 0x000000ec05ec7210 */ /* 0x000fca0007ffe1ff */
[----:B------:R-:W-:-:S05]  /*12440*/  IMAD R0, R13, c[0x0][0x538], R236 ;  /* 0x00014e000d007a24 */ /* 0x000fca00078e02ec */
[----:B------:R-:W-:Y:S01]  /*12450*/  ISETP.GT.AND P0, PT, R0, R3, PT ;  /* 0x000000030000720c */ /* 0x000fe20003f04270 */
[----:B------:R-:W-:-:S12]  /*12460*/  BRA.DIV ~URZ, `(.L_x_4842) ;  /* 0x00001db27f007947 */ /* 0x000fd8000b800000 */
[----:B------:R-:W-:-:S04]  /*12470*/  VOTE.ANY R11, PT, !P0 ;  /* 0x00000000000b7806 */ /* 0x000fc800040e0100 */
.L_x_4886:
[----:B------:R-:W1:Y:S02]  /*12480*/  POPC R4, R11 ;  /* 0x0000000b00047309 */ /* 0x000e640000000000 */
[----:B-1----:R-:W-:Y:S01]  /*12490*/  IADD3 R239, R4, R239, RZ ;  /* 0x000000ef04ef7210 */ /* 0x002fe20007ffe0ff */
[----:B------:R-:W-:Y:S05]  /*124a0*/  BRA.DIV ~URZ, `(.L_x_4843) ;  /* 0x00001db27f007947 */ /* 0x000fea000b800000 */
[----:B------:R1:W2:Y:S04]  /*124b0*/  SHFL.IDX PT, R237, R237, R4, 0x1f ;  /* 0x00001f04eded7589 */ /* 0x0002a800000e0000 */
[----:B------:R1:W4:Y:S02]  /*124c0*/  SHFL.IDX PT, R2, R12, R4, 0x1f ;  /* 0x00001f040c027589 */ /* 0x00032400000e0000 */
.L_x_4887:
[----:B------:R-:W-:Y:S01]  /*124d0*/  ISETP.NE.AND P0, PT, R11, RZ, PT ;  /* 0x000000ff0b00720c */ /* 0x000fe20003f05270 */
[----:B------:R-:W-:-:S12]  /*124e0*/  BSSY B0, `(.L_x_4844) ;  /* 0x0000005000007945 */ /* 0x000fd80003800000 */
[----:B------:R-:W-:Y:S05]  /*124f0*/  @!P0 BRA `(.L_x_4845) ;  /* 0x0000003000008947 */ /* 0x000fea0003800000 */
[----:B-1----:R-:W-:Y:S01]  /*12500*/  IADD3 R4, R4, -0x1, RZ ;  /* 0xffffffff04047810 */ /* 0x002fe20007ffe0ff */
[----:B------:R-:W-:Y:S05]  /*12510*/  BRA.DIV ~URZ, `(.L_x_4846) ;  /* 0x00001df27f007947 */ /* 0x000fea000b800000 */
[----:B------:R1:W3:Y:S02]  /*12520*/  SHFL.IDX PT, R15, R13, R4, 0x1f ;  /* 0x00001f040d0f7589 */ /* 0x0002e400000e0000 */
.L_x_4845:
[----:B------:R-:W-:Y:S05]  /*12530*/  BSYNC B0 ;  /* 0x0000000000007941 */ /* 0x000fea0003800000 */
.L_x_4844:
[----:B----4-:R-:W-:Y:S01]  /*12540*/  ISETP.NE.AND P0, PT, R2, 0x1, PT ;  /* 0x000000010200780c */ /* 0x010fe20003f05270 */
[----:B---3--:R-:W-:Y:S01]  /*12550*/  IMAD R236, R15, c[0x0][0x538], R236 ;  /* 0x00014e000fec7a24 */ /* 0x008fe200078e02ec */
[----:B------:R-:W-:Y:S04]  /*12560*/  BSSY B0, `(.L_x_4847) ;  /* 0x0000077000007945 */ /* 0x000fe80003800000 */
[----:B------:R-:W-:-:S07]  /*12570*/  IADD3 R6, -R236, R3, RZ ;  /* 0x00000003ec067210 */ /* 0x000fce0007ffe1ff */
[----:B------:R-:W-:Y:S05]  /*12580*/  @!P0 BRA `(.L_x_4848) ;  /* 0x0000037000008947 */ /* 0x000fea0003800000 */
[-C--:B-12---:R-:W-:Y:S02]  /*12590*/  IABS R4, R237.reuse ;  /* 0x000000ed00047213 */ /* 0x086fe40000000000 */
        /* <DEDUP_REMOVED lines=12> */
[----:B------:R-:W-:-:S06]  /*12660*/  IMAD.HI.U32 R8, R13, R8, R12 ;  /* 0x000000080d087227 */ /* 0x000fcc00078e000c */
[----:B------:R-:W-:Y:S02]  /*12670*/  IMAD.HI.U32 R5, R8, R3, RZ ;  /* 0x0000000308057227 */ /* 0x000fe400078e00ff */
[----:B------:R-:W1:Y:S02]  /*12680*/  MUFU.RCP R8, R11 ;  /* 0x0000000b00087308 */ /* 0x000e640000001000 */
[----:B------:R-:W-:Y:S01]  /*12690*/  IMAD R3, R5, R0, R3 ;  /* 0x0000000005037224 */ /* 0x000fe200078e0203 */
[----:B------:R-:W-:-:S04]  /*126a0*/  LOP3.LUT R0, R6, R237, RZ, 0x3c, !PT ;  /* 0x000000ed06007212 */ /* 0x000fc800078e3cff */
[----:B------:R-:W-:Y:S02]  /*126b0*/  ISETP.GT.U32.AND P1, PT, R4, R3, PT ;  /* 0x000000030400720c */ /* 0x000fe40003f24070 */
[----:B------:R-:W-:Y:S02]  /*126c0*/  ISETP.GE.AND P0, PT, R0, RZ, PT ;  /* 0x000000ff0000720c */ /* 0x000fe40003f06270 */
[----:B------:R-:W-:Y:S02]  /*126d0*/  IABS R0, R2 ;  /* 0x0000000200007213 */ /* 0x000fe40000000000 */
[----:B-1----:R-:W-:-:S03]  /*126e0*/  IADD3 R8, R8, 0xffffffe, RZ ;  /* 0x0ffffffe08087810 */ /* 0x002fc60007ffe0ff */
[----:B------:R-:W-:-:S04]  /*126f0*/  IMAD.MOV R0, RZ, RZ, -R0 ;  /* 0x000000ffff007224 */ /* 0x000fc800078e0a00 */
[----:B------:R-:W-:Y:S01]  /*12700*/  @!P1 IMAD.IADD R3, R3, 0x1, -R4 ;  /* 0x0000000103039824 */ /* 0x000fe200078e0a04 */
[----:B------:R-:W1:Y:S01]  /*12710*/  F2I.FTZ.U32.TRUNC.NTZ R9, R8 ;  /* 0x0000000800097305 */ /* 0x000e62000021f000 */
[----:B------:R-:W-:Y:S02]  /*12720*/  @!P1 IADD3 R5, R5, 0x1, RZ ;  /* 0x0000000105059810 */ /* 0x000fe40007ffe0ff */
[----:B------:R-:W-:Y:S02]  /*12730*/  ISETP.NE.AND P1, PT, R237, RZ, PT ;  /* 0x000000ffed00720c */ /* 0x000fe40003f25270 */
[----:B------:R-:W-:Y:S01]  /*12740*/  ISETP.GE.U32.AND P2, PT, R3, R4, PT ;  /* 0x000000040300720c */ /* 0x000fe20003f46070 */
[----:B-1----:R-:W-:-:S12]  /*12750*/  IMAD.MOV R4, RZ, RZ, -R9 ;  /* 0x000000ffff047224 */ /* 0x002fd800078e0a09 */
[----:B------:R-:W-:Y:S01]  /*12760*/  @P2 IADD3 R5, R5, 0x1, RZ ;  /* 0x0000000105052810 */ /* 0x000fe20007ffe0ff */
[----:B------:R-:W-:Y:S02]  /*12770*/  IMAD.MOV.U32 R8, RZ, RZ, RZ ;  /* 0x000000ffff087224 */ /* 0x000fe400078e00ff */
[----:B------:R-:W-:Y:S02]  /*12780*/  IMAD R4, R4, R7, RZ ;  /* 0x0000000704047224 */ /* 0x000fe400078e02ff */
[----:B------:R-:W-:Y:S01]  /*12790*/  @!P0 IMAD.MOV R5, RZ, RZ, -R5 ;  /* 0x000000ffff058224 */ /* 0x000fe200078e0a05 */
[----:B------:R-:W-:Y:S01]  /*127a0*/  @!P1 LOP3.LUT R5, RZ, R237, RZ, 0x33, !PT ;  /* 0x000000edff059212 */ /* 0x000fe200078e33ff */
[----:B------:R-:W-:-:S03]  /*127b0*/  IMAD.HI.U32 R4, R9, R4, R8 ;  /* 0x0000000409047227 */ /* 0x000fc600078e0008 */
[----:B------:R-:W-:-:S05]  /*127c0*/  IABS R3, R5 ;  /* 0x0000000500037213 */ /* 0x000fca0000000000 */
        /* <DEDUP_REMOVED lines=16> */
[----:B------:R-:W-:-:S04]  /*128d0*/  IMAD R5, R2, 0x1000000, R4 ;  /* 0x0100000002057824 */ /* 0x000fc800078e0204 */
[----:B------:R-:W-:Y:S01]  /*128e0*/  IMAD R238, R0, 0x10000, R5 ;  /* 0x0001000000ee7824 */ /* 0x000fe200078e0205 */
[----:B------:R-:W-:Y:S05]  /*128f0*/  BRA `(.L_x_4849) ;  /* 0x000003d000007947 */ /* 0x000fea0003800000 */
.L_x_4848:
[----:B------:R-:W-:-:S04]  /*12900*/  IMAD.MOV.U32 R0, RZ, RZ, 0x4 ;  /* 0x00000004ff007424 */ /* 0x000fc800078e00ff */
[----:B-1----:R-:W-:-:S05]  /*12910*/  IMAD.WIDE R12, R239, R0, c[0x0][0x590] ;  /* 0x00016400ef0c7625 */ /* 0x002fca00078e0200 */
        /* <DEDUP_REMOVED lines=33> */
[----:B------:R-:W-:Y:S01]  /*12b30*/  IABS R7, R3 ;  /* 0x0000000300077213 */ /* 0x000fe20000000000 */
[----:B------:R-:W-:Y:S01]  /*12b40*/  IMAD.MOV R238, RZ, RZ, -R3 ;  /* 0x000000ffffee7224 */ /* 0x000fe200078e0a03 */
[----:B------:R-:W-:Y:S02]  /*12b50*/  IADD3 R4, R4, 0x1000000, R5 ;  /* 0x0100000004047810 */ /* 0x000fe40007ffe005 */
[----:B------:R-:W1:Y:S08]  /*12b60*/  I2F.RP R11, R7 ;  /* 0x00000007000b7306 */ /* 0x000e700000209400 */
[----:B-1----:R-:W1:Y:S02]  /*12b70*/  MUFU.RCP R8, R11 ;  /* 0x0000000b00087308 */ /* 0x002e640000001000 */
[----:B-1----:R-:W-:-:S06]  /*12b80*/  IADD3 R8, R8, 0xffffffe, RZ ;  /* 0x0ffffffe08087810 */ /* 0x002fcc0007ffe0ff */
[----:B------:R-:W1:Y:S02]  /*12b90*/  F2I.FTZ.U32.TRUNC.NTZ R9, R8 ;  /* 0x0000000800097305 */ /* 0x000e64000021f000 */
[----:B-1----:R-:W-:Y:S02]  /*12ba0*/  IMAD.MOV R0, RZ, RZ, -R9 ;  /* 0x000000ffff007224 */ /* 0x002fe400078e0a09 */
[----:B------:R-:W-:Y:S02]  /*12bb0*/  IMAD.MOV.U32 R8, RZ, RZ, RZ ;  /* 0x000000ffff087224 */ /* 0x000fe400078e00ff */
        /* <DEDUP_REMOVED lines=17> */
.L_x_4849:
[----:B------:R-:W-:Y:S05]  /*12cd0*/  BSYNC B0 ;  /* 0x0000000000007941 */ /* 0x000fea0003800000 */
.L_x_4847:
[----:B------:R-:W-:-:S04]  /*12ce0*/  LOP3.LUT R0, RZ, R9, RZ, 0x33, !PT ;  /* 0x00000009ff007212 */ /* 0x000fc800078e33ff */
[----:B------:R-:W-:Y:S01]  /*12cf0*/  IADD3 R237, R0, R237, RZ ;  /* 0x000000ed00ed7210 */ /* 0x000fe20007ffe0ff */
[----:B------:R-:W-:Y:S05]  /*12d00*/  BRA `(.L_x_4850) ;  /* 0x0000004000007947 */ /* 0x000fea0003800000 */
.L_x_4838:
[----:B------:R-:W-:Y:S01]  /*12d10*/  IMAD.MOV.U32 R236, RZ, RZ, R3 ;  /* 0x000000ffffec7224 */ /* 0x000fe200078e0003 */
[----:B------:R-:W-:Y:S01]  /*12d20*/  MOV R238, RZ ;  /* 0x000000ff00ee7202 */ /* 0x000fe20000000f00 */
[----:B------:R-:W-:Y:S01]  /*12d30*/  IMAD.MOV.U32 R237, RZ, RZ, RZ ;  /* 0x000000ffffed7224 */ /* 0x000fe200078e00ff */
[----:B------:R-:W-:Y:S02]  /*12d40*/  MOV R239, c[0x0][0x53c] ;  /* 0x00014f0000ef7a02 */ /* 0x000fe40000000f00 */
.L_x_4850:
[----:B------:R-:W-:Y:S05]  /*12d50*/  BSYNC B1 ;  /* 0x0000000000017941 */ /* 0x000fea0003800000 */
.L_x_4836:
[----:B------:R-:W-:Y:S01]  /*12d60*/  WARPSYNC 0xffffffff ;  /* 0xffffffff00007948 */ /* 0x000fe20003800000 */
[----:B------:R-:W-:Y:S01]  /*12d70*/  BAR.SYNC.DEFER_BLOCKING 0x4, 0x100 ;  /* 0x0104000000007b1d */ /* 0x000fe20000010000 */
[----:B------:R-:W-:-:S13]  /*12d80*/  ISETP.NE.AND P0, PT, R10, RZ, PT ;  /* 0x000000ff0a00720c */ /* 0x000fda0003f05270 */
[----:B------:R1:W-:Y:S04]  /*12d90*/  @!P0 STS.128 [0x20100], R236 ;  /* 0x020100ecff008388 */ /* 0x0003e80000000c00 */
[----:B------:R-:W-:Y:S06]  /*12da0*/  BAR.ARV 0x5, 0x100 ;  /* 0x0144000000007b1d */ /* 0x000fec0000002000 */
.L_x_4831:
[----:B----4-:R-:W-:-:S13]  /*12db0*/  ISETP.GE.AND P0, PT, R239, c[0x0][0x53c], PT ;  /* 0x00014f00ef007a0c */ /* 0x010fda0003f06270 */
[----:B-123--:R-:W-:Y:S01]  /*12dc0*/  @P0 CALL.REL.NOINC `(.L_x_4851) ;  /* 0x0000001000000944 */ /* 0x00efe20003c00000 */
[----:B------:R-:W-:Y:S05]  /*12dd0*/  BRA `(.L_x_4852) ;  /* 0xfffeebe000007947 */ /* 0x000fea000383ffff */
.L_x_4851:
[----:B------:R-:W-:Y:S05]  /*12de0*/  EXIT ;  /* 0x000000000000794d */ /* 0x000fea0003800000 */
.L_x_4754:
[----:B------:R-:W-:Y:S02]  /*12df0*/  MOV R4, 0x1 ;  /* 0x0000000100047802 */ /* 0x000fe40000000f00 */
[----:B------:R-:W-:Y:S02]  /*12e00*/  MOV R0, 0x12e20 ;  /* 0x00012e2000007802 */ /* 0x000fe40000000f00 */
[----:B--2---:R-:W-:Y:S05]  /*12e10*/  CALL.REL.NOINC `($__internal_98_$__cuda_sm70_shflsync_up_p) ;  /* 0x000015f000007944 */ /* 0x004fea0003c00000 */
[----:B-12---:R-:W-:Y:S05]  /*12e20*/  BRA `(.L_x_4853) ;  /* 0xfffed66000007947 */ /* 0x006fea000383ffff */
.L_x_4755:
[----:B------:R-:W-:Y:S02]  /*12e30*/  MOV R4, 0x2 ;  /* 0x0000000200047802 */ /* 0x000fe40000000f00 */
[----:B------:R-:W-:Y:S02]  /*12e40*/  MOV R0, 0x12e60 ;  /* 0x00012e6000007802 */ /* 0x000fe40000000f00 */
[----:B--2---:R-:W-:Y:S05]  /*12e50*/  CALL.REL.NOINC `($__internal_98_$__cuda_sm70_shflsync_up_p) ;  /* 0x000015b000007944 */ /* 0x004fea0003c00000 */
[----:B--2---:R-:W-:Y:S02]  /*12e60*/  SEL R4, R4, RZ, P4 ;  /* 0x000000ff04047207 */ /* 0x004fe40002000000 */
[----:B------:R-:W-:-:S03]  /*12e70*/  MOV R0, 0x12eb0 ;  /* 0x00012eb000007802 */ /* 0x000fc60000000f00 */
[----:B-1----:R-:W-:Y:S02]  /*12e80*/  IMAD.IADD R13, R13, 0x1, R4 ;  /* 0x000000010d0d7824 */ /* 0x002fe400078e0204 */
[----:B------:R-:W-:Y:S02]  /*12e90*/  IMAD.MOV.U32 R4, RZ, RZ, 0x4 ;  /* 0x00000004ff047424 */ /* 0x000fe400078e00ff */
[----:B------:R-:W-:Y:S05]  /*12ea0*/  CALL.REL.NOINC `($__internal_98_$__cuda_sm70_shflsync_up_p) ;  /* 0x0000156000007944 */ /* 0x000fea0003c00000 */
        /* <DEDUP_REMOVED lines=11> */
[----:B------:R-:W-:Y:S02]  /*12f60*/  MOV R5, 0x1f ;  /* 0x0000001f00057802 */ /* 0x000fe40000000f00 */
[----:B------:R-:W-:Y:S01]  /*12f70*/  MOV R0, 0x12fc0 ;  /* 0x00012fc000007802 */ /* 0x000fe20000000f00 */
[----:B-1----:R-:W-:Y:S02]  /*12f80*/  IMAD.IADD R13, R13, 0x1, R4 ;  /* 0x000000010d0d7824 */ /* 0x002fe400078e0204 */
[----:B------:R-:W-:Y:S02]  /*12f90*/  IMAD.MOV.U32 R4, RZ, RZ, 0x1f ;  /* 0x0000001fff047424 */ /* 0x000fe400078e00ff */
[----:B------:R-:W-:-:S02]  /*12fa0*/  IMAD.MOV.U32 R7, RZ, RZ, R13 ;  /* 0x000000ffff077224 */ /* 0x000fc400078e000d */
[----:B------:R-:W-:Y:S05]  /*12fb0*/  CALL.REL.NOINC `($__internal_97_$__cuda_sm70_shflsync_idx_p) ;  /* 0x0000140000007944 */ /* 0x000fea0003c00000 */
[----:B-12---:R-:W-:Y:S05]  /*12fc0*/  BRA `(.L_x_4854) ;  /* 0xfffed5c000007947 */ /* 0x006fea000383ffff */
.L_x_4757:
[----:B------:R-:W-:Y:S02]  /*12fd0*/  SEL R2, RZ, 0x1, P0 ;  /* 0x00000001ff027807 */ /* 0x000fe40000000000 */
[----:B------:R-:W-:-:S02]  /*12fe0*/  MOV R0, 0x13000 ;  /* 0x0001300000007802 */ /* 0x000fc40000000f00 */
[----:B------:R-:W-:Y:S05]  /*12ff0*/  CALL.REL.NOINC `($__internal_99_$__cuda_sm70_votesync_ballot) ;  /* 0x0000146000007944 */ /* 0x000fea0003c00000 */
[----:B------:R-:W-:Y:S05]  /*13000*/  BRA `(.L_x_4855) ;  /* 0xfffed61000007947 */ /* 0x000fea000383ffff */
.L_x_4758:
[----:B------:R-:W-:Y:S01]  /*13010*/  IMAD.MOV.U32 R7, RZ, RZ, R15 ;  /* 0x000000ffff077224 */ /* 0x000fe200078e000f */
[----:B------:R-:W-:-:S02]  /*13020*/  MOV R5, 0x1f ;  /* 0x0000001f00057802 */ /* 0x000fc40000000f00 */
[----:B------:R-:W-:Y:S02]  /*13030*/  MOV R0, 0x13050 ;  /* 0x0001305000007802 */ /* 0x000fe40000000f00 */
[----:B------:R-:W-:Y:S05]  /*13040*/  CALL.REL.NOINC `($__internal_97_$__cuda_sm70_shflsync_idx_p) ;  /* 0x0000137000007944 */ /* 0x000fea0003c00000 */
[----:B--2---:R-:W-:Y:S01]  /*13050*/  IMAD.MOV.U32 R15, RZ, RZ, R5 ;  /* 0x000000ffff0f7224 */ /* 0x004fe200078e0005 */
[----:B------:R-:W-:Y:S01]  /*13060*/  MOV R17, RZ ;  /* 0x000000ff00117202 */ /* 0x000fe20000000f00 */
[----:B-1----:R-:W-:Y:S01]  /*13070*/  IMAD.MOV.U32 R7, RZ, RZ, R10 ;  /* 0x000000ffff077224 */ /* 0x002fe200078e000a */
[----:B------:R-:W-:Y:S02]  /*13080*/  MOV R5, 0x1f ;  /* 0x0000001f00057802 */ /* 0x000fe40000000f00 */
[----:B------:R-:W-:Y:S02]  /*13090*/  MOV R0, 0x130b0 ;  /* 0x000130b000007802 */ /* 0x000fe40000000f00 */
[----:B------:R-:W-:Y:S05]  /*130a0*/  CALL.REL.NOINC `($__internal_97_$__cuda_sm70_shflsync_idx_p) ;  /* 0x0000131000007944 */ /* 0x000fea0003c00000 */
[----:B--2---:R-:W-:Y:S01]  /*130b0*/  MOV R10, R5 ;  /* 0x00000005000a7202 */ /* 0x004fe20000000f00 */
[----:B-1----:R-:W-:Y:S05]  /*130c0*/  BRA `(.L_x_4856) ;  /* 0xfffed5b000007947 */ /* 0x002fea000383ffff */
.L_x_4761:
[----:B------:R-:W-:Y:S01]  /*130d0*/  IMAD.MOV.U32 R7, RZ, RZ, R13 ;  /* 0x000000ffff077224 */ /* 0x000fe200078e000d */
[----:B------:R-:W-:Y:S02]  /*130e0*/  MOV R5, 0x1f ;  /* 0x0000001f00057802 */ /* 0x000fe40000000f00 */
[----:B------:R-:W-:Y:S02]  /*130f0*/  MOV R0, 0x13110 ;  /* 0x0001311000007802 */ /* 0x000fe40000000f00 */
[----:B--23--:R-:W-:Y:S05]  /*13100*/  CALL.REL.NOINC `($__internal_97_$__cuda_sm70_shflsync_idx_p) ;  /* 0x000012b000007944 */ /* 0x00cfea0003c00000 */
[----:B--2---:R-:W-:Y:S01]  /*13110*/  MOV R17, R5 ;  /* 0x0000000500117202 */ /* 0x004fe20000000f00 */
[----:B-1----:R-:W-:Y:S05]  /*13120*/  BRA `(.L_x_4760) ;  /* 0xfffed5b000007947 */ /* 0x002fea000383ffff */
.L_x_4772:
[----:B------:R-:W-:Y:S01]  /*13130*/  IMAD.MOV.U32 R7, RZ, RZ, R12 ;  /* 0x000000ffff077224 */ /* 0x000fe200078e000c */
[----:B-1----:R-:W-:Y:S01]  /*13140*/  MOV R4, RZ ;  /* 0x000000ff00047202 */ /* 0x002fe20000000f00 */
[----:B------:R-:W-:Y:S01]  /*13150*/  IMAD.MOV.U32 R5, RZ, RZ, 0x181f ;  /* 0x0000181fff057424 */ /* 0x000fe200078e00ff */
[----:B------:R-:W-:-:S02]  /*13160*/  MOV R0, 0x13180 ;  /* 0x0001318000007802 */ /* 0x000fc40000000f00 */
[----:B------:R-:W-:Y:S05]  /*13170*/  CALL.REL.NOINC `($__internal_97_$__cuda_sm70_shflsync_idx_p) ;  /* 0x0000124000007944 */ /* 0x000fea0003c00000 */
[----:B--2---:R-:W-:Y:S01]  /*13180*/  MOV R14, R5 ;  /* 0x00000005000e7202 */ /* 0x004fe20000000f00 */
[----:B-1----:R-:W-:Y:S05]  /*13190*/  BRA `(.L_x_4857) ;  /* 0xfffefa1000007947 */ /* 0x002fea000383ffff */
.L_x_4773:
[----:B------:R-:W-:Y:S01]  /*131a0*/  IMAD.MOV.U32 R7, RZ, RZ, R13 ;  /* 0x000000ffff077224 */ /* 0x000fe200078e000d */
[----:B------:R-:W-:Y:S01]  /*131b0*/  MOV R4, RZ ;  /* 0x000000ff00047202 */ /* 0x000fe20000000f00 */
[----:B------:R-:W-:Y:S01]  /*131c0*/  IMAD.MOV.U32 R5, RZ, RZ, 0x181f ;  /* 0x0000181fff057424 */ /* 0x000fe200078e00ff */
[----:B------:R-:W-:-:S02]  /*131d0*/  MOV R0, 0x131f0 ;  /* 0x000131f000007802 */ /* 0x000fc40000000f00 */
[----:B-12---:R-:W-:Y:S05]  /*131e0*/  CALL.REL.NOINC `($__internal_97_$__cuda_sm70_shflsync_idx_p) ;  /* 0x000011d000007944 */ /* 0x006fea0003c00000 */
[----:B-12---:R-:W-:Y:S05]  /*131f0*/  BRA `(.L_x_4858) ;  /* 0xfffef9d000007947 */ /* 0x006fea000383ffff */
.L_x_4776:
[----:B--2---:R-:W-:Y:S01]  /*13200*/  IMAD.MOV.U32 R7, RZ, RZ, R12 ;  /* 0x000000ffff077224 */ /* 0x004fe200078e000c */
[----:B------:R-:W-:Y:S01]  /*13210*/  MOV R4, 0x1 ;  /* 0x0000000100047802 */ /* 0x000fe20000000f00 */
[----:B----4-:R-:W-:Y:S01]  /*13220*/  IMAD.MOV.U32 R5, RZ, RZ, 0x181f ;  /* 0x0000181fff057424 */ /* 0x010fe200078e00ff */
[----:B------:R-:W-:-:S02]  /*13230*/  MOV R0, 0x13250 ;  /* 0x0001325000007802 */ /* 0x000fc40000000f00 */
[----:B-1-3--:R-:W-:Y:S05]  /*13240*/  CALL.REL.NOINC `($__internal_97_$__cuda_sm70_shflsync_idx_p) ;  /* 0x0000117000007944 */ /* 0x00afea0003c00000 */
[----:B--2---:R-:W-:Y:S01]  /*13250*/  IMAD.MOV.U32 R14, RZ, RZ, R5 ;  /* 0x000000ffff0e7224 */ /* 0x004fe200078e0005 */
[----:B-1----:R-:W-:Y:S01]  /*13260*/  MOV R4, 0x1 ;  /* 0x0000000100047802 */ /* 0x002fe20000000f00 */
[----:B------:R-:W-:Y:S01]  /*13270*/  IMAD.MOV.U32 R7, RZ, RZ, R13 ;  /* 0x000000ffff077224 */ /* 0x000fe200078e000d */
[----:B------:R-:W-:-:S02]  /*13280*/  MOV R5, 0x181f ;  /* 0x0000181f00057802 */ /* 0x000fc40000000f00 */
[----:B------:R-:W-:Y:S02]  /*13290*/  MOV R0, 0x132b0 ;  /* 0x000132b000007802 */ /* 0x000fe40000000f00 */
[----:B------:R-:W-:Y:S05]  /*132a0*/  CALL.REL.NOINC `($__internal_97_$__cuda_sm70_shflsync_idx_p) ;  /* 0x0000111000007944 */ /* 0x000fea0003c00000 */
[----:B-12---:R-:W-:Y:S05]  /*132b0*/  BRA `(.L_x_4859) ;  /* 0xfffefb3000007947 */ /* 0x006fea000383ffff */
.L_x_4779:
[----:B-1----:R-:W-:Y:S01]  /*132c0*/  IMAD.MOV.U32 R7, RZ, RZ, R12 ;  /* 0x000000ffff077224 */ /* 0x002fe200078e000c */
[----:B------:R-:W-:Y:S01]  /*132d0*/  MOV R4, 0x2 ;  /* 0x0000000200047802 */ /* 0x000fe20000000f00 */
[----:B----4-:R-:W-:Y:S01]  /*132e0*/  IMAD.MOV.U32 R5, RZ, RZ, 0x181f ;  /* 0x0000181fff057424 */ /* 0x010fe200078e00ff */
[----:B------:R-:W-:Y:S02]  /*132f0*/  MOV R0, 0x13310 ;  /* 0x0001331000007802 */ /* 0x000fe40000000f00 */
[----:B--23--:R-:W-:Y:S05]  /*13300*/  CALL.REL.NOINC `($__internal_97_$__cuda_sm70_shflsync_idx_p) ;  /* 0x000010b000007944 */ /* 0x00cfea0003c00000 */
[----:B--2---:R-:W-:Y:S01]  /*13310*/  MOV R14, R5 ;  /* 0x00000005000e7202 */ /* 0x004fe20000000f00 */
[----:B-1----:R-:W-:Y:S05]  /*13320*/  BRA `(.L_x_4860) ;  /* 0xfffefcc000007947 */ /* 0x002fea000383ffff */
.L_x_4780:
[----:B------:R-:W-:Y:S01]  /*13330*/  IMAD.MOV.U32 R7, RZ, RZ, R13 ;  /* 0x000000ffff077224 */ /* 0x000fe200078e000d */
[----:B------:R-:W-:Y:S01]  /*13340*/  MOV R4, 0x2 ;  /* 0x0000000200047802 */ /* 0x000fe20000000f00 */
[----:B----4-:R-:W-:Y:S01]  /*13350*/  IMAD.MOV.U32 R5, RZ, RZ, 0x181f ;  /* 0x0000181fff057424 */ /* 0x010fe200078e00ff */
[----:B------:R-:W-:Y:S02]  /*13360*/  MOV R0, 0x13380 ;  /* 0x0001338000007802 */ /* 0x000fe40000000f00 */
[----:B-123--:R-:W-:Y:S05]  /*13370*/  CALL.REL.NOINC `($__internal_97_$__cuda_sm70_shflsync_idx_p) ;  /* 0x0000104000007944 */ /* 0x00efea0003c00000 */
[----:B-12---:R-:W-:Y:S05]  /*13380*/  BRA `(.L_x_4861) ;  /* 0xfffefc8000007947 */ /* 0x006fea000383ffff */
.L_x_4783:
[----:B-1----:R-:W-:Y:S01]  /*13390*/  IMAD.MOV.U32 R7, RZ, RZ, R12 ;  /* 0x000000ffff077224 */ /* 0x002fe200078e000c */
[----:B------:R-:W-:Y:S01]  /*133a0*/  MOV R4, 0x3 ;  /* 0x0000000300047802 */ /* 0x000fe20000000f00 */
[----:B------:R-:W-:Y:S01]  /*133b0*/  IMAD.MOV.U32 R5, RZ, RZ, 0x181f ;  /* 0x0000181fff057424 */ /* 0x000fe200078e00ff */
[----:B------:R-:W-:-:S02]  /*133c0*/  MOV R0, 0x133e0 ;  /* 0x000133e000007802 */ /* 0x000fc40000000f00 */
[----:B--234-:R-:W-:Y:S05]  /*133d0*/  CALL.REL.NOINC `($__internal_97_$__cuda_sm70_shflsync_idx_p) ;  /* 0x00000fe000007944 */ /* 0x01cfea0003c00000 */
[----:B--2---:R-:W-:Y:S01]  /*133e0*/  IMAD.MOV.U32 R12, RZ, RZ, R5 ;  /* 0x000000ffff0c7224 */ /* 0x004fe200078e0005 */
[----:B-1----:R-:W-:Y:S01]  /*133f0*/  MOV R4, 0x3 ;  /* 0x0000000300047802 */ /* 0x002fe20000000f00 */
[----:B------:R-:W-:Y:S01]  /*13400*/  IMAD.MOV.U32 R7, RZ, RZ, R13 ;  /* 0x000000ffff077224 */ /* 0x000fe200078e000d */
[----:B------:R-:W-:-:S02]  /*13410*/  MOV R5, 0x181f ;  /* 0x0000181f00057802 */ /* 0x000fc40000000f00 */
[----:B------:R-:W-:Y:S02]  /*13420*/  MOV R0, 0x13440 ;  /* 0x0001344000007802 */ /* 0x000fe40000000f00 */
[----:B------:R-:W-:Y:S05]  /*13430*/  CALL.REL.NOINC `($__internal_97_$__cuda_sm70_shflsync_idx_p) ;  /* 0x00000f8000007944 */ /* 0x000fea0003c00000 */
[----:B-12---:R-:W-:Y:S05]  /*13440*/  BRA `(.L_x_4862) ;  /* 0xfffefdd000007947 */ /* 0x006fea000383ffff */
.L_x_4790:
[----:B------:R1:W5:Y:S01]  /*13450*/  LDL R8, [R1+0x70] ;  /* 0x0000700001087983 */ /* 0x0003620000100800 */
[----:B------:R-:W-:Y:S02]  /*13460*/  MOV R5, 0x2 ;  /* 0x0000000200057802 */ /* 0x000fe40000000f00 */
[----:B------:R-:W-:Y:S02]  /*13470*/  MOV R6, 0x13490 ;  /* 0x0001349000067802 */ /* 0x000fe40000000f00 */
[----:B-1---5:R-:W-:Y:S05]  /*13480*/  CALL.REL.NOINC `($__internal_96_$__cuda_sm70_shflsync_bfly_p) ;  /* 0x00000ee000007944 */ /* 0x022fea0003c00000 */
[----:B-12---:R-:W-:Y:S05]  /*13490*/  BRA `(.L_x_4863) ;  /* 0xffff9d7000007947 */ /* 0x006fea000383ffff */
.L_x_4791:
[----:B------:R-:W-:Y:S01]  /*134a0*/  IMAD.MOV.U32 R8, RZ, RZ, R10 ;  /* 0x000000ffff087224 */ /* 0x000fe200078e000a */
[----:B------:R-:W-:Y:S02]  /*134b0*/  MOV R5, 0x1 ;  /* 0x0000000100057802 */ /* 0x000fe40000000f00 */
[----:B------:R-:W-:Y:S02]  /*134c0*/  MOV R6, 0x134e0 ;  /* 0x000134e000067802 */ /* 0x000fe40000000f00 */
[----:B------:R-:W-:Y:S05]  /*134d0*/  CALL.REL.NOINC `($__internal_96_$__cuda_sm70_shflsync_bfly_p) ;  /* 0x00000e9000007944 */ /* 0x000fea0003c00000 */
[----:B-1----:R1:W5:Y:S01]  /*134e0*/  LDL R8, [R1+0x58] ;  /* 0x0000580001087983 */ /* 0x0023620000100800 */
[----:B--2---:R-:W-:Y:S01]  /*134f0*/  FADD.FTZ R7, R10, R5 ;  /* 0x000000050a077221 */ /* 0x004fe20000010000 */
[----:B------:R-:W-:Y:S02]  /*13500*/  MOV R5, 0x2 ;  /* 0x0000000200057802 */ /* 0x000fe40000000f00 */
[----:B------:R-:W-:-:S02]  /*13510*/  MOV R6, 0x13530 ;  /* 0x0001353000067802 */ /* 0x000fc40000000f00 */
[----:B-1---5:R-:W-:Y:S05]  /*13520*/  CALL.REL.NOINC `($__internal_96_$__cuda_sm70_shflsync_bfly_p) ;  /* 0x00000e4000007944 */ /* 0x022fea0003c00000 */
[----:B------:R-:W3:Y:S02]  /*13530*/  LDL.LU R6, [R1+0x58] ;  /* 0x0000580001067983 */ /* 0x000ee40000300800 */
[----:B-123--:R-:W-:Y:S01]  /*13540*/  FADD.FTZ R8, R6, R5 ;  /* 0x0000000506087221 */ /* 0x00efe20000010000 */
[----:B------:R-:W-:-:S02]  /*13550*/  MOV R5, 0x1 ;  /* 0x0000000100057802 */ /* 0x000fc40000000f00 */
[----:B------:R-:W-:Y:S02]  /*13560*/  MOV R6, 0x13580 ;  /* 0x0001358000067802 */ /* 0x000fe40000000f00 */
[----:B------:R-:W-:Y:S05]  /*13570*/  CALL.REL.NOINC `($__internal_96_$__cuda_sm70_shflsync_bfly_p) ;  /* 0x00000df000007944 */ /* 0x000fea0003c00000 */
[----:B-12---:R-:W-:Y:S05]  /*13580*/  BRA `(.L_x_4864) ;  /* 0xffff9d1000007947 */ /* 0x006fea000383ffff */
.L_x_4798:
[----:B-1234-:R-:W-:Y:S01]  /*13590*/  IMAD.MOV.U32 R7, RZ, RZ, R10 ;  /* 0x000000ffff077224 */ /* 0x01efe200078e000a */
[----:B------:R-:W-:Y:S01]  /*135a0*/  MOV R4, RZ ;  /* 0x000000ff00047202 */ /* 0x000fe20000000f00 */
[----:B------:R-:W-:Y:S01]  /*135b0*/  IMAD.MOV.U32 R5, RZ, RZ, 0x181f ;  /* 0x0000181fff057424 */ /* 0x000fe200078e00ff */
[----:B------:R-:W-:Y:S02]  /*135c0*/  MOV R0, 0x135e0 ;  /* 0x000135e000007802 */ /* 0x000fe40000000f00 */
[----:B------:R-:W-:Y:S05]  /*135d0*/  CALL.REL.NOINC `($__internal_97_$__cuda_sm70_shflsync_idx_p) ;  /* 0x00000de000007944 */ /* 0x000fea0003c00000 */
[----:B--2---:R-:W-:Y:S01]  /*135e0*/  MOV R77, R5 ;  /* 0x00000005004d7202 */ /* 0x004fe20000000f00 */
[----:B-1----:R-:W-:Y:S05]  /*135f0*/  BRA `(.L_x_4865) ;  /* 0xffffb8e000007947 */ /* 0x002fea000383ffff */
.L_x_4799:
[----:B------:R-:W-:Y:S01]  /*13600*/  IMAD.MOV.U32 R7, RZ, RZ, R11 ;  /* 0x000000ffff077224 */ /* 0x000fe200078e000b */
[----:B------:R-:W-:Y:S01]  /*13610*/  MOV R4, RZ ;  /* 0x000000ff00047202 */ /* 0x000fe20000000f00 */
[----:B------:R-:W-:Y:S01]  /*13620*/  IMAD.MOV.U32 R5, RZ, RZ, 0x181f ;  /* 0x0000181fff057424 */ /* 0x000fe200078e00ff */
[----:B------:R-:W-:Y:S02]  /*13630*/  MOV R0, 0x13650 ;  /* 0x0001365000007802 */ /* 0x000fe40000000f00 */
[----:B-12---:R-:W-:Y:S05]  /*13640*/  CALL.REL.NOINC `($__internal_97_$__cuda_sm70_shflsync_idx_p) ;  /* 0x00000d7000007944 */ /* 0x006fea0003c00000 */
[----:B-12---:R-:W-:Y:S05]  /*13650*/  BRA `(.L_x_4866) ;  /* 0xffffb8a000007947 */ /* 0x006fea000383ffff */
.L_x_4802:
        /* <DEDUP_REMOVED lines=12> */
.L_x_4805:
[----:B-1----:R-:W-:Y:S01]  /*13720*/  IMAD.MOV.U32 R7, RZ, RZ, R10 ;  /* 0x000000ffff077224 */ /* 0x002fe200078e000a */
[----:B------:R-:W-:Y:S01]  /*13730*/  MOV R4, 0x2 ;  /* 0x0000000200047802 */ /* 0x000fe20000000f00 */
[----:B----4-:R-:W-:Y:S01]  /*13740*/  IMAD.MOV.U32 R5, RZ, RZ, 0x181f ;  /* 0x0000181fff057424 */ /* 0x010fe200078e00ff */
[----:B------:R-:W-:Y:S02]  /*13750*/  MOV R0, 0x13770 ;  /* 0x0001377000007802 */ /* 0x000fe40000000f00 */
[----:B--23--:R-:W-:Y:S05]  /*13760*/  CALL.REL.NOINC `($__internal_97_$__cuda_sm70_shflsync_idx_p) ;  /* 0x00000c5000007944 */ /* 0x00cfea0003c00000 */
[----:B--2---:R-:W-:Y:S01]  /*13770*/  MOV R20, R5 ;  /* 0x0000000500147202 */ /* 0x004fe20000000f00 */
[----:B-1----:R-:W-:Y:S05]  /*13780*/  BRA `(.L_x_4868) ;  /* 0xffffba7000007947 */ /* 0x002fea000383ffff */
.L_x_4806:
[----:B------:R-:W-:Y:S01]  /*13790*/  IMAD.MOV.U32 R7, RZ, RZ, R11 ;  /* 0x000000ffff077224 */ /* 0x000fe200078e000b */
[----:B------:R-:W-:Y:S01]  /*137a0*/  MOV R4, 0x2 ;  /* 0x0000000200047802 */ /* 0x000fe20000000f00 */
[----:B----4-:R-:W-:Y:S01]  /*137b0*/  IMAD.MOV.U32 R5, RZ, RZ, 0x181f ;  /* 0x0000181fff057424 */ /* 0x010fe200078e00ff */
[----:B------:R-:W-:Y:S02]  /*137c0*/  MOV R0, 0x137e0 ;  /* 0x000137e000007802 */ /* 0x000fe40000000f00 */
[----:B-123--:R-:W-:Y:S05]  /*137d0*/  CALL.REL.NOINC `($__internal_97_$__cuda_sm70_shflsync_idx_p) ;  /* 0x00000be000007944 */ /* 0x00efea0003c00000 */
[----:B-12---:R-:W-:Y:S05]  /*137e0*/  BRA `(.L_x_4869) ;  /* 0xffffba3000007947 */ /* 0x006fea000383ffff */
.L_x_4809:
        /* <DEDUP_REMOVED lines=12> */
.L_x_4811:
[----:B------:R-:W-:Y:S01]  /*138b0*/  IMAD.MOV.U32 R7, RZ, RZ, R3 ;  /* 0x000000ffff077224 */ /* 0x000fe200078e0003 */
[----:B------:R-:W-:Y:S01]  /*138c0*/  MOV R4, RZ ;  /* 0x000000ff00047202 */ /* 0x000fe20000000f00 */
[----:B------:R-:W-:Y:S01]  /*138d0*/  IMAD.MOV.U32 R5, RZ, RZ, 0x1c1f ;  /* 0x00001c1fff057424 */ /* 0x000fe200078e00ff */
[----:B------:R-:W-:Y:S02]  /*138e0*/  MOV R0, 0x13900 ;  /* 0x0001390000007802 */ /* 0x000fe40000000f00 */
[----:B------:R-:W-:Y:S05]  /*138f0*/  CALL.REL.NOINC `($__internal_97_$__cuda_sm70_shflsync_idx_p) ;  /* 0x00000ac000007944 */ /* 0x000fea0003c00000 */
[----:B--2---:R-:W-:Y:S01]  /*13900*/  MOV R11, R5 ;  /* 0x00000005000b7202 */ /* 0x004fe20000000f00 */
[----:B-1----:R-:W-:Y:S05]  /*13910*/  BRA `(.L_x_4871) ;  /* 0xffffbe1000007947 */ /* 0x002fea000383ffff */
.L_x_4812:
[----:B------:R-:W-:Y:S01]  /*13920*/  IMAD.MOV.U32 R7, RZ, RZ, R10 ;  /* 0x000000ffff077224 */ /* 0x000fe200078e000a */
[----:B------:R-:W-:Y:S01]  /*13930*/  MOV R4, RZ ;  /* 0x000000ff00047202 */ /* 0x000fe20000000f00 */
[----:B------:R-:W-:Y:S01]  /*13940*/  IMAD.MOV.U32 R5, RZ, RZ, 0x1c1f ;  /* 0x00001c1fff057424 */ /* 0x000fe200078e00ff */
[----:B------:R-:W-:Y:S02]  /*13950*/  MOV R0, 0x13970 ;  /* 0x0001397000007802 */ /* 0x000fe40000000f00 */
[----:B-12---:R-:W-:Y:S05]  /*13960*/  CALL.REL.NOINC `($__internal_97_$__cuda_sm70_shflsync_idx_p) ;  /* 0x00000a5000007944 */ /* 0x006fea0003c00000 */
[----:B-12---:R-:W-:Y:S05]  /*13970*/  BRA `(.L_x_4872) ;  /* 0xffffbdd000007947 */ /* 0x006fea000383ffff */
.L_x_4815:
[----:B----4-:R-:W-:Y:S01]  /*13980*/  IMAD.MOV.U32 R7, RZ, RZ, R3 ;  /* 0x000000ffff077224 */ /* 0x010fe200078e0003 */
[----:B------:R-:W-:Y:S01]  /*13990*/  MOV R4, 0x1 ;  /* 0x0000000100047802 */ /* 0x000fe20000000f00 */
[----:B------:R-:W-:Y:S01]  /*139a0*/  IMAD.MOV.U32 R5, RZ, RZ, 0x1c1f ;  /* 0x00001c1fff057424 */ /* 0x000fe200078e00ff */
[----:B------:R-:W-:-:S02]  /*139b0*/  MOV R0, 0x139d0 ;  /* 0x000139d000007802 */ /* 0x000fc40000000f00 */
[----:B-123--:R-:W-:Y:S05]  /*139c0*/  CALL.REL.NOINC `($__internal_97_$__cuda_sm70_shflsync_idx_p) ;  /* 0x000009f000007944 */ /* 0x00efea0003c00000 */
[----:B--2---:R-:W-:Y:S01]  /*139d0*/  IMAD.MOV.U32 R3, RZ, RZ, R5 ;  /* 0x000000ffff037224 */ /* 0x004fe200078e0005 */
[----:B-1----:R-:W-:Y:S01]  /*139e0*/  MOV R4, 0x1 ;  /* 0x0000000100047802 */ /* 0x002fe20000000f00 */
[----:B------:R-:W-:Y:S01]  /*139f0*/  IMAD.MOV.U32 R7, RZ, RZ, R10 ;  /* 0x000000ffff077224 */ /* 0x000fe200078e000a */
[----:B------:R-:W-:-:S02]  /*13a00*/  MOV R5, 0x1c1f ;  /* 0x00001c1f00057802 */ /* 0x000fc40000000f00 */
[----:B------:R-:W-:Y:S02]  /*13a10*/  MOV R0, 0x13a30 ;  /* 0x00013a3000007802 */ /* 0x000fe40000000f00 */
[----:B------:R-:W-:Y:S05]  /*13a20*/  CALL.REL.NOINC `($__internal_97_$__cuda_sm70_shflsync_idx_p) ;  /* 0x0000099000007944 */ /* 0x000fea0003c00000 */
[----:B-12---:R-:W-:Y:S05]  /*13a30*/  BRA `(.L_x_4873) ;  /* 0xffffca0000007947 */ /* 0x006fea000383ffff */
.L_x_4819:
[----:B------:R-:W-:Y:S01]  /*13a40*/  IMAD.MOV.U32 R7, RZ, RZ, R11 ;  /* 0x000000ffff077224 */ /* 0x000fe200078e000b */
[----:B------:R-:W-:Y:S01]  /*13a50*/  MOV R4, RZ ;  /* 0x000000ff00047202 */ /* 0x000fe20000000f00 */
[----:B------:R-:W-:Y:S01]  /*13a60*/  IMAD.MOV.U32 R5, RZ, RZ, 0x181f ;  /* 0x0000181fff057424 */ /* 0x000fe200078e00ff */
[----:B------:R-:W-:Y:S02]  /*13a70*/  MOV R0, 0x13a90 ;  /* 0x00013a9000007802 */ /* 0x000fe40000000f00 */
[----:B------:R-:W-:Y:S05]  /*13a80*/  CALL.REL.NOINC `($__internal_97_$__cuda_sm70_shflsync_idx_p) ;  /* 0x0000093000007944 */ /* 0x000fea0003c00000 */
[----:B--2---:R-:W-:Y:S01]  /*13a90*/  MOV R12, R5 ;  /* 0x00000005000c7202 */ /* 0x004fe20000000f00 */
[----:B-1----:R-:W-:Y:S05]  /*13aa0*/  BRA `(.L_x_4874) ;  /* 0xffffddc000007947 */ /* 0x002fea000383ffff */
.L_x_4820:
[----:B------:R-:W-:Y:S01]  /*13ab0*/  IMAD.MOV.U32 R7, RZ, RZ, R10 ;  /* 0x000000ffff077224 */ /* 0x000fe200078e000a */
[----:B------:R-:W-:Y:S01]  /*13ac0*/  MOV R4, RZ ;  /* 0x000000ff00047202 */ /* 0x000fe20000000f00 */
[----:B------:R-:W-:Y:S01]  /*13ad0*/  IMAD.MOV.U32 R5, RZ, RZ, 0x181f ;  /* 0x0000181fff057424 */ /* 0x000fe200078e00ff */
[----:B------:R-:W-:Y:S02]  /*13ae0*/  MOV R0, 0x13b00 ;  /* 0x00013b0000007802 */ /* 0x000fe40000000f00 */
[----:B-12---:R-:W-:Y:S05]  /*13af0*/  CALL.REL.NOINC `($__internal_97_$__cuda_sm70_shflsync_idx_p) ;  /* 0x000008c000007944 */ /* 0x006fea0003c00000 */
[----:B-12---:R-:W-:Y:S05]  /*13b00*/  BRA `(.L_x_4875) ;  /* 0xffffdd8000007947 */ /* 0x006fea000383ffff */
.L_x_4823:
        /* <DEDUP_REMOVED lines=12> */
.L_x_4826:
[----:B--2---:R-:W-:Y:S01]  /*13bd0*/  IMAD.MOV.U32 R7, RZ, RZ, R11 ;  /* 0x000000ffff077224 */ /* 0x004fe200078e000b */
[----:B------:R-:W-:Y:S01]  /*13be0*/  MOV R4, 0x2 ;  /* 0x0000000200047802 */ /* 0x000fe20000000f00 */
[----:B------:R-:W-:Y:S01]  /*13bf0*/  IMAD.MOV.U32 R5, RZ, RZ, 0x181f ;  /* 0x0000181fff057424 */ /* 0x000fe200078e00ff */
[----:B------:R-:W-:Y:S02]  /*13c00*/  MOV R0, 0x13c20 ;  /* 0x00013c2000007802 */ /* 0x000fe40000000f00 */
[----:B-1-3--:R-:W-:Y:S05]  /*13c10*/  CALL.REL.NOINC `($__internal_97_$__cuda_sm70_shflsync_idx_p) ;  /* 0x000007a000007944 */ /* 0x00afea0003c00000 */
[----:B--2---:R-:W-:Y:S01]  /*13c20*/  MOV R3, R5 ;  /* 0x0000000500037202 */ /* 0x004fe20000000f00 */
[----:B-1----:R-:W-:Y:S05]  /*13c30*/  BRA `(.L_x_4877) ;  /* 0xffffdf6000007947 */ /* 0x002fea000383ffff */
.L_x_4827:
[----:B--2---:R-:W-:Y:S01]  /*13c40*/  IMAD.MOV.U32 R7, RZ, RZ, R10 ;  /* 0x000000ffff077224 */ /* 0x004fe200078e000a */
[----:B------:R-:W-:Y:S01]  /*13c50*/  MOV R4, 0x2 ;  /* 0x0000000200047802 */ /* 0x000fe20000000f00 */
[----:B------:R-:W-:Y:S01]  /*13c60*/  IMAD.MOV.U32 R5, RZ, RZ, 0x181f ;  /* 0x0000181fff057424 */ /* 0x000fe200078e00ff */
[----:B------:R-:W-:Y:S02]  /*13c70*/  MOV R0, 0x13c90 ;  /* 0x00013c9000007802 */ /* 0x000fe40000000f00 */
[----:B-1-34-:R-:W-:Y:S05]  /*13c80*/  CALL.REL.NOINC `($__internal_97_$__cuda_sm70_shflsync_idx_p) ;  /* 0x0000073000007944 */ /* 0x01afea0003c00000 */
[----:B-12---:R-:W-:Y:S05]  /*13c90*/  BRA `(.L_x_4878) ;  /* 0xffffdf2000007947 */ /* 0x006fea000383ffff */
.L_x_4830:
        /* <DEDUP_REMOVED lines=12> */
.L_x_4832:
[----:B------:R-:W-:Y:S01]  /*13d60*/  IMAD.MOV.U32 R7, RZ, RZ, R2 ;  /* 0x000000ffff077224 */ /* 0x000fe200078e0002 */
[----:B------:R-:W-:Y:S01]  /*13d70*/  MOV R4, RZ ;  /* 0x000000ff00047202 */ /* 0x000fe20000000f00 */
[----:B------:R-:W-:Y:S01]  /*13d80*/  IMAD.MOV.U32 R5, RZ, RZ, 0x1f ;  /* 0x0000001fff057424 */ /* 0x000fe200078e00ff */
[----:B------:R-:W-:Y:S02]  /*13d90*/  MOV R0, 0x13db0 ;  /* 0x00013db000007802 */ /* 0x000fe40000000f00 */
[----:B------:R-:W-:Y:S05]  /*13da0*/  CALL.REL.NOINC `($__internal_97_$__cuda_sm70_shflsync_idx_p) ;  /* 0x0000061000007944 */ /* 0x000fea0003c00000 */
[----:B--2---:R-:W-:Y:S01]  /*13db0*/  MOV R3, R5 ;  /* 0x0000000500037202 */ /* 0x004fe20000000f00 */
[----:B-1----:R-:W-:Y:S05]  /*13dc0*/  BRA `(.L_x_4880) ;  /* 0xffffe19000007947 */ /* 0x002fea000383ffff */
.L_x_4833:
[----:B------:R-:W-:Y:S01]  /*13dd0*/  IMAD.MOV.U32 R7, RZ, RZ, R2 ;  /* 0x000000ffff077224 */ /* 0x000fe200078e0002 */
[----:B------:R-:W-:Y:S01]  /*13de0*/  MOV R4, 0x1 ;  /* 0x0000000100047802 */ /* 0x000fe20000000f00 */
[----:B------:R-:W-:Y:S01]  /*13df0*/  IMAD.MOV.U32 R5, RZ, RZ, 0x1f ;  /* 0x0000001fff057424 */ /* 0x000fe200078e00ff */
[----:B------:R-:W-:Y:S02]  /*13e00*/  MOV R0, 0x13e20 ;  /* 0x00013e2000007802 */ /* 0x000fe40000000f00 */
[----:B-12---:R-:W-:Y:S05]  /*13e10*/  CALL.REL.NOINC `($__internal_97_$__cuda_sm70_shflsync_idx_p) ;  /* 0x000005a000007944 */ /* 0x006fea0003c00000 */
[----:B--2---:R-:W-:Y:S01]  /*13e20*/  MOV R2, R5 ;  /* 0x0000000500027202 */ /* 0x004fe20000000f00 */
[----:B-1----:R-:W-:Y:S05]  /*13e30*/  BRA `(.L_x_4881) ;  /* 0xffffe14000007947 */ /* 0x002fea000383ffff */
.L_x_4834:
[----:B------:R-:W-:Y:S02]  /*13e40*/  MOV R4, 0x1 ;  /* 0x0000000100047802 */ /* 0x000fe40000000f00 */
[----:B------:R-:W-:-:S02]  /*13e50*/  MOV R0, 0x13e70 ;  /* 0x00013e7000007802 */ /* 0x000fc40000000f00 */
[----:B-12---:R-:W-:Y:S05]  /*13e60*/  CALL.REL.NOINC `($__internal_98_$__cuda_sm70_shflsync_up_p) ;  /* 0x000005a000007944 */ /* 0x006fea0003c00000 */
[----:B-12---:R-:W-:Y:S05]  /*13e70*/  BRA `(.L_x_4882) ;  /* 0xffffe22000007947 */ /* 0x006fea000383ffff */
.L_x_4835:
[----:B------:R-:W-:Y:S02]  /*13e80*/  MOV R4, 0x2 ;  /* 0x0000000200047802 */ /* 0x000fe40000000f00 */
[----:B------:R-:W-:-:S02]  /*13e90*/  MOV R0, 0x13eb0 ;  /* 0x00013eb000007802 */ /* 0x000fc40000000f00 */
[----:B-12---:R-:W-:Y:S05]  /*13ea0*/  CALL.REL.NOINC `($__internal_98_$__cuda_sm70_shflsync_up_p) ;  /* 0x0000056000007944 */ /* 0x006fea0003c00000 */
        /* <DEDUP_REMOVED lines=23> */
.L_x_4839:
[----:B---3--:R-:W-:Y:S01]  /*14020*/  IMAD.MOV.U32 R13, RZ, RZ, R2 ;  /* 0x000000ffff0d7224 */ /* 0x008fe200078e0002 */
[----:B------:R-:W-:-:S02]  /*14030*/  MOV R4, 0x1 ;  /* 0x0000000100047802 */ /* 0x000fc40000000f00 */
[----:B------:R-:W-:Y:S02]  /*14040*/  MOV R0, 0x14060 ;  /* 0x0001406000007802 */ /* 0x000fe40000000f00 */
[----:B------:R-:W-:Y:S05]  /*14050*/  CALL.REL.NOINC `($__internal_98_$__cuda_sm70_shflsync_up_p) ;  /* 0x000003b000007944 */ /* 0x000fea0003c00000 */
[----:B-12---:R-:W-:Y:S05]  /*14060*/  BRA `(.L_x_4884) ;  /* 0xffffe28000007947 */ /* 0x006fea000383ffff */
.L_x_4840:
[----:B---3--:R-:W-:Y:S01]  /*14070*/  IMAD.MOV.U32 R13, RZ, RZ, R2 ;  /* 0x000000ffff0d7224 */ /* 0x008fe200078e0002 */
[----:B------:R-:W-:Y:S02]  /*14080*/  MOV R4, 0x2 ;  /* 0x0000000200047802 */ /* 0x000fe40000000f00 */
[----:B------:R-:W-:Y:S02]  /*14090*/  MOV R0, 0x140b0 ;  /* 0x000140b000007802 */ /* 0x000fe40000000f00 */
[----:B------:R-:W-:Y:S05]  /*140a0*/  CALL.REL.NOINC `($__internal_98_$__cuda_sm70_shflsync_up_p) ;  /* 0x0000036000007944 */ /* 0x000fea0003c00000 */
[----:B-12---:R-:W-:Y:S01]  /*140b0*/  SEL R13, R4, RZ, P1 ;  /* 0x000000ff040d7207 */ /* 0x006fe20000800000 */
[----:B------:R-:W-:Y:S01]  /*140c0*/  IMAD.MOV.U32 R4, RZ, RZ, 0x4 ;  /* 0x00000004ff047424 */ /* 0x000fe200078e00ff */
[----:B------:R-:W-:-:S03]  /*140d0*/  MOV R0, 0x14100 ;  /* 0x0001410000007802 */ /* 0x000fc60000000f00 */
[----:B------:R-:W-:Y:S02]  /*140e0*/  IMAD.IADD R13, R2, 0x1, R13 ;  /* 0x00000001020d7824 */ /* 0x000fe400078e020d */
        /* <DEDUP_REMOVED lines=19> */
.L_x_4842:
[----:B------:R-:W-:Y:S02]  /*14220*/  SEL R2, RZ, 0x1, P0 ;  /* 0x00000001ff027807 */ /* 0x000fe40000000000 */
[----:B------:R-:W-:-:S02]  /*14230*/  MOV R0, 0x14250 ;  /* 0x0001425000007802 */ /* 0x000fc40000000f00 */
[----:B---3--:R-:W-:Y:S05]  /*14240*/  CALL.REL.NOINC `($__internal_99_$__cuda_sm70_votesync_ballot) ;  /* 0x0000021000007944 */ /* 0x008fea0003c00000 */
[----:B------:R-:W-:Y:S05]  /*14250*/  BRA `(.L_x_4886) ;  /* 0xffffe22000007947 */ /* 0x000fea000383ffff */
.L_x_4843:
[----:B------:R-:W-:Y:S01]  /*14260*/  IMAD.MOV.U32 R7, RZ, RZ, R237 ;  /* 0x000000ffff077224 */ /* 0x000fe200078e00ed */
[----:B------:R-:W-:-:S02]  /*14270*/  MOV R5, 0x1f ;  /* 0x0000001f00057802 */ /* 0x000fc40000000f00 */
[----:B------:R-:W-:Y:S02]  /*14280*/  MOV R0, 0x142a0 ;  /* 0x000142a000007802 */ /* 0x000fe40000000f00 */
[----:B---3--:R-:W-:Y:S05]  /*14290*/  CALL.REL.NOINC `($__internal_97_$__cuda_sm70_shflsync_idx_p) ;  /* 0x0000012000007944 */ /* 0x008fea0003c00000 */
[----:B--2---:R-:W-:Y:S01]  /*142a0*/  IMAD.MOV.U32 R237, RZ, RZ, R5 ;  /* 0x000000ffffed7224 */ /* 0x004fe200078e0005 */
[----:B-1----:R-:W-:Y:S01]  /*142b0*/  MOV R7, R12 ;  /* 0x0000000c00077202 */ /* 0x002fe20000000f00 */
[----:B------:R-:W-:Y:S01]  /*142c0*/  IMAD.MOV.U32 R5, RZ, RZ, 0x1f ;  /* 0x0000001fff057424 */ /* 0x000fe200078e00ff */
[----:B------:R-:W-:Y:S02]  /*142d0*/  MOV R0, 0x142f0 ;  /* 0x000142f000007802 */ /* 0x000fe40000000f00 */
[----:B------:R-:W-:Y:S05]  /*142e0*/  CALL.REL.NOINC `($__internal_97_$__cuda_sm70_shflsync_idx_p) ;  /* 0x000000d000007944 */ /* 0x000fea0003c00000 */
[----:B--2---:R-:W-:Y:S01]  /*142f0*/  MOV R2, R5 ;  /* 0x0000000500027202 */ /* 0x004fe20000000f00 */
[----:B-1----:R-:W-:Y:S05]  /*14300*/  BRA `(.L_x_4887) ;  /* 0xffffe1c000007947 */ /* 0x002fea000383ffff */
.L_x_4846:
[----:B------:R-:W-:Y:S01]  /*14310*/  IMAD.MOV.U32 R7, RZ, RZ, R13 ;  /* 0x000000ffff077224 */ /* 0x000fe200078e000d */
[----:B------:R-:W-:Y:S02]  /*14320*/  MOV R5, 0x1f ;  /* 0x0000001f00057802 */ /* 0x000fe40000000f00 */
[----:B------:R-:W-:Y:S02]  /*14330*/  MOV R0, 0x14350 ;  /* 0x0001435000007802 */ /* 0x000fe40000000f00 */
[----:B--234-:R-:W-:Y:S05]  /*14340*/  CALL.REL.NOINC `($__internal_97_$__cuda_sm70_shflsync_idx_p) ;  /* 0x0000007000007944 */ /* 0x01cfea0003c00000 */
[----:B--2---:R-:W-:Y:S01]  /*14350*/  MOV R15, R5 ;  /* 0x00000005000f7202 */ /* 0x004fe20000000f00 */
[----:B-1----:R-:W-:Y:S05]  /*14360*/  BRA `(.L_x_4845) ;  /* 0xffffe1c000007947 */ /* 0x002fea000383ffff */
        .weak           $__internal_96_$__cuda_sm70_shflsync_bfly_p
        .type           $__internal_96_$__cuda_sm70_shflsync_bfly_p,@function
        .size           $__internal_96_$__cuda_sm70_shflsync_bfly_p,($__internal_97_$__cuda_sm70_shflsync_idx_p - $__internal_96_$__cuda_sm70_shflsync_bfly_p)
$__internal_96_$__cuda_sm70_shflsync_bfly_p:
[----:B------:R-:W-:Y:S01]  /*14370*/  MOV R12, R6 ;  /* 0x00000006000c7202 */ /* 0x000fe20000000f00 */
[----:B------:R-:W-:Y:S04]  /*14380*/  WARPSYNC R3 ;  /* 0x0000000300007348 */ /* 0x000fe80003800000 */
[----:B------:R-:W-:Y:S01]  /*14390*/  MOV R13, 0x0 ;  /* 0x00000000000d7802 */ /* 0x000fe20000000f00 */
[----:B------:R1:W2:Y:S03]  /*143a0*/  SHFL.BFLY PT, R5, R8, R5, R4 ;  /* 0x0c00000508057389 */ /* 0x0002a600000e0004 */
[----:B------:R-:W-:Y:S05]  /*143b0*/  RET.REL.NODEC R12 `(_ZN7cutlass13device_kernelIN5flash19enable_sm80_to_sm89INS1_16FlashAttnFwdSm80INS1_25CollectiveMainloopFwdSm80ILi8ELi1ELb0EN4cute5tupleIJNS5_1CILi128EEENS7_ILi64EEENS7_ILi256EEEEEELi256ENS_6half_tEfNS_4arch4Sm80ELb1ELb0ELb0ELb1ELb0ELb0ELb1ELb1EEENS1_21CollectiveEpilogueFwdINS6_IJS8_SA_S9_EEENS6_IJNS7_ILi1EEESI_SI_EEESC_SE_Li256ELb1ELb1ELb1ELb0EEENS1_36VarlenDynamicPersistentTileSchedulerILi128ELi64ELi256ELi256ELb1ELb1ELb0ELb1ELb1ELb1EEEEEEEEEvNT_6ParamsE) ;  /* 0xfffebc400c007950 */ /* 0x000fea0003c3ffff */
        .weak           $__internal_97_$__cuda_sm70_shflsync_idx_p
        .type           $__internal_97_$__cuda_sm70_shflsync_idx_p,@function
        .size           $__internal_97_$__cuda_sm70_shflsync_idx_p,($__internal_98_$__cuda_sm70_shflsync_up_p - $__internal_97_$__cuda_sm70_shflsync_idx_p)
$__internal_97_$__cuda_sm70_shflsync_idx_p:
[----:B------:R-:W-:Y:S01]  /*143c0*/  MOV R8, R0 ;  /* 0x0000000000087202 */ /* 0x000fe20000000f00 */
[----:B------:R-:W-:Y:S04]  /*143d0*/  WARPSYNC R240 ;  /* 0x000000f000007348 */ /* 0x000fe80003800000 */
[----:B------:R-:W-:Y:S01]  /*143e0*/  MOV R9, 0x0 ;  /* 0x0000000000097802 */ /* 0x000fe20000000f00 */
[----:B------:R1:W2:Y:S03]  /*143f0*/  SHFL.IDX PT, R5, R7, R4, R5 ;  /* 0x0000000407057389 */ /* 0x0002a600000e0005 */
[----:B------:R-:W-:Y:S05]  /*14400*/  RET.REL.NODEC R8 `(_ZN7cutlass13device_kernelIN5flash19enable_sm80_to_sm89INS1_16FlashAttnFwdSm80INS1_25CollectiveMainloopFwdSm80ILi8ELi1ELb0EN4cute5tupleIJNS5_1CILi128EEENS7_ILi64EEENS7_ILi256EEEEEELi256ENS_6half_tEfNS_4arch4Sm80ELb1ELb0ELb0ELb1ELb0ELb0ELb1ELb1EEENS1_21CollectiveEpilogueFwdINS6_IJS8_SA_S9_EEENS6_IJNS7_ILi1EEESI_SI_EEESC_SE_Li256ELb1ELb1ELb1ELb0EEENS1_36VarlenDynamicPersistentTileSchedulerILi128ELi64ELi256ELi256ELb1ELb1ELb0ELb1ELb1ELb1EEEEEEEEEvNT_6ParamsE) ;  /* 0xfffebbf008007950 */ /* 0x000fea0003c3ffff */
        .weak           $__internal_98_$__cuda_sm70_shflsync_up_p
        .type           $__internal_98_$__cuda_sm70_shflsync_up_p,@function
        .size           $__internal_98_$__cuda_sm70_shflsync_up_p,($__internal_99_$__cuda_sm70_votesync_ballot - $__internal_98_$__cuda_sm70_shflsync_up_p)
$__internal_98_$__cuda_sm70_shflsync_up_p:
[----:B------:R-:W-:Y:S01]  /*14410*/  MOV R6, R0 ;  /* 0x0000000000067202 */ /* 0x000fe20000000f00 */
[----:B------:R-:W-:Y:S04]  /*14420*/  WARPSYNC R244 ;  /* 0x000000f400007348 */ /* 0x000fe80003800000 */
[----:B------:R-:W-:Y:S01]  /*14430*/  MOV R7, 0x0 ;  /* 0x0000000000077802 */ /* 0x000fe20000000f00 */
[----:B------:R1:W2:Y:S03]  /*14440*/  SHFL.UP PT, R4, R13, R4, R245 ;  /* 0x040000040d047389 */ /* 0x0002a600000e00f5 */
[----:B------:R-:W-:Y:S05]  /*14450*/  RET.REL.NODEC R6 `(_ZN7cutlass13device_kernelIN5flash19enable_sm80_to_sm89INS1_16FlashAttnFwdSm80INS1_25CollectiveMainloopFwdSm80ILi8ELi1ELb0EN4cute5tupleIJNS5_1CILi128EEENS7_ILi64EEENS7_ILi256EEEEEELi256ENS_6half_tEfNS_4arch4Sm80ELb1ELb0ELb0ELb1ELb0ELb0ELb1ELb1EEENS1_21CollectiveEpilogueFwdINS6_IJS8_SA_S9_EEENS6_IJNS7_ILi1EEESI_SI_EEESC_SE_Li256ELb1ELb1ELb1ELb0EEENS1_36VarlenDynamicPersistentTileSchedulerILi128ELi64ELi256ELi256ELb1ELb1ELb0ELb1ELb1ELb1EEEEEEEEEvNT_6ParamsE) ;  /* 0xfffebba006007950 */ /* 0x000fea0003c3ffff */
        .weak           $__internal_99_$__cuda_sm70_votesync_ballot
        .type           $__internal_99_$__cuda_sm70_votesync_ballot,@function
        .size           $__internal_99_$__cuda_sm70_votesync_ballot,(.L_x_5272 - $__internal_99_$__cuda_sm70_votesync_ballot)
$__internal_99_$__cuda_sm70_votesync_ballot:
[----:B------:R-:W-:Y:S01]  /*14460*/  ISETP.NE.U32.AND P0, PT, R2, 0x1, PT ;  /* 0x000000010200780c */ /* 0x000fe20003f05070 */
[----:B------:R-:W-:Y:S01]  /*14470*/  IMAD.MOV.U32 R4, RZ, RZ, R0 ;  /* 0x000000ffff047224 */ /* 0x000fe200078e0000 */
[----:B------:R-:W-:Y:S04]  /*14480*/  WARPSYNC R235 ;  /* 0x000000eb00007348 */ /* 0x000fe80003800000 */
[----:B------:R-:W-:-:S07]  /*14490*/  IMAD.MOV.U32 R5, RZ, RZ, 0x0 ;  /* 0x00000000ff057424 */ /* 0x000fce00078e00ff */
[----:B------:R-:W-:-:S04]  /*144a0*/  VOTE.ANY R2, PT, !P0 ;  /* 0x0000000000027806 */ /* 0x000fc800040e0100 */
[----:B------:R-:W-:Y:S01]  /*144b0*/  LOP3.LUT R11, R2, R235, RZ, 0xc0, !PT ;  /* 0x000000eb020b7212 */ /* 0x000fe200078ec0ff */
[----:B------:R-:W-:Y:S06]  /*144c0*/  RET.REL.NODEC R4 `(_ZN7cutlass13device_kernelIN5flash19enable_sm80_to_sm89INS1_16FlashAttnFwdSm80INS1_25CollectiveMainloopFwdSm80ILi8ELi1ELb0EN4cute5tupleIJNS5_1CILi128EEENS7_ILi64EEENS7_ILi256EEEEEELi256ENS_6half_tEfNS_4arch4Sm80ELb1ELb0ELb0ELb1ELb0ELb0ELb1ELb1EEENS1_21CollectiveEpilogueFwdINS6_IJS8_SA_S9_EEENS6_IJNS7_ILi1EEESI_SI_EEESC_SE_Li256ELb1ELb1ELb1ELb0EEENS1_36VarlenDynamicPersistentTileSchedulerILi128ELi64ELi256ELi256ELb1ELb1ELb0ELb1ELb1ELb1EEEEEEEEEvNT_6ParamsE) ;  /* 0xfffebb3004007950 */ /* 0x000fec0003c3ffff */
.L_x_4888:
        /* <DEDUP_REMOVED lines=11> */
.L_x_5272:


//--------------------- .text._ZN7cutlass13device_kernelIN5flash19enable_sm80_to_sm89INS1_16FlashAttnFwdSm80INS1_25CollectiveMainloopFwdSm80ILi8ELi1ELb0EN4cute5tupleIJNS5_1CILi128EEENS7_ILi48EEENS7_ILi256EEEEEELi256ENS_6half_tEfNS_4arch4Sm80ELb1ELb0ELb0ELb1ELb0ELb1ELb1ELb1EEENS1_21CollectiveEpilogueFwdINS6_IJS8_SA_S9_EEENS6_IJNS7_ILi1EEESI_SI_EEESC_SE_Li256ELb1ELb1ELb1ELb0EEENS1_36VarlenDynamicPersistentTileSchedulerILi128ELi48ELi256ELi256ELb1ELb1ELb0ELb1ELb1ELb1EEEEEEEEEvNT_6ParamsE --------------------------
	.section	.text._ZN7cutlass13device_kernelIN5flash19enable_sm80_to_sm89INS1_16FlashAttnFwdSm80INS1_25CollectiveMainloopFwdSm80ILi8ELi1ELb0EN4cute5tupleIJNS5_1CILi128EEENS7_ILi48EEENS7_ILi256EEEEEELi256ENS_6half_tEfNS_4arch4Sm80ELb1ELb0ELb0ELb1ELb0ELb1ELb1ELb1EEENS1_21CollectiveEpilogueFwdINS6_IJS8_SA_S9_EEENS6_IJNS7_ILi1EEESI_SI_EEESC_SE_Li256ELb1ELb1ELb1ELb0EEENS1_36VarlenDynamicPersistentTileSchedulerILi128ELi48ELi256ELi256ELb1ELb1ELb0ELb1ELb1ELb1EEEEEEEEEvNT_6ParamsE,"ax",@progbits
	.sectioninfo	@"SHI_REGISTERS=255"
	.align	128
.text._ZN7cutlass13device_kernelIN5flash19enable_sm80_to_sm89INS1_16FlashAttnFwdSm80INS1_25CollectiveMainloopFwdSm80ILi8ELi1ELb0EN4cute5tupleIJNS5_1CILi128EEENS7_ILi48EEENS7_ILi256EEEEEELi256ENS_6half_tEfNS_4arch4Sm80ELb1ELb0ELb0ELb1ELb0ELb1ELb1ELb1EEENS1_21CollectiveEpilogueFwdINS6_IJS8_SA_S9_EEENS6_IJNS7_ILi1EEESI_SI_EEESC_SE_Li256ELb1ELb1ELb1ELb0EEENS1_36VarlenDynamicPersistentTileSchedulerILi128ELi48ELi256ELi256ELb1ELb1ELb0ELb1ELb1ELb1EEEEEEEEEvNT_6ParamsE:
        .type           _ZN7cutlass13device_kernelIN5flash19enable_sm80_to_sm89INS1_16FlashAttnFwdSm80INS1_25CollectiveMainloopFwdSm80ILi8ELi1ELb0EN4cute5tupleIJNS5_1CILi128EEENS7_ILi48EEENS7_ILi256EEEEEELi256ENS_6half_tEfNS_4arch4Sm80ELb1ELb0ELb0ELb1ELb0ELb1ELb1ELb1EEENS1_21CollectiveEpilogueFwdINS6_IJS8_SA_S9_EEENS6_IJNS7_ILi1EEESI_SI_EEESC_SE_Li256ELb1ELb1ELb1ELb0EEENS1_36VarlenDynamicPersistentTileSchedulerILi128ELi48ELi256ELi256ELb1ELb1ELb0ELb1ELb1ELb1EEEEEEEEEvNT_6ParamsE,@function
        .size           _ZN7cutlass13device_kernelIN5flash19enable_sm80_to_sm89INS1_16FlashAttnFwdSm80INS1_25CollectiveMainloopFwdSm80ILi8ELi1ELb0EN4cute5tupleIJNS5_1CILi128EEENS7_ILi48EEENS7_ILi256EEEEEELi256ENS_6half_tEfNS_4arch4Sm80ELb1ELb0ELb0ELb1ELb0ELb1ELb1ELb1EEENS1_21CollectiveEpilogueFwdINS6_IJS8_SA_S9_EEENS6_IJNS7_ILi1EEESI_SI_EEESC_SE_Li256ELb1ELb1ELb1ELb0EEENS1_36VarlenDynamicPersistentTileSchedulerILi128ELi48ELi256ELi256ELb1ELb1ELb0ELb1ELb1ELb1EEEEEEEEEvNT_6ParamsE,(.L_x_5277 - _ZN7cutlass13device_kernelIN5flash19enable_sm80_to_sm89INS1_16FlashAttnFwdSm80INS1_25CollectiveMainloopFwdSm80ILi8ELi1ELb0EN4cute5tupleIJNS5_1CILi128EEENS7_ILi48EEENS7_ILi256EEEEEELi256ENS_6half_tEfNS_4arch4Sm80ELb1ELb0ELb0ELb1ELb0ELb1ELb1ELb1EEENS1_21CollectiveEpilogueFwdINS6_IJS8_SA_S9_EEENS6_IJNS7_ILi1EEESI_SI_EEESC_SE_Li256ELb1ELb1ELb1ELb0EEENS1_36VarlenDynamicPersistentTileSchedulerILi128ELi48ELi256ELi256ELb1ELb1ELb0ELb1ELb1ELb1EEEEEEEEEvNT_6ParamsE)
        .other          _ZN7cutlass13device_kernelIN5flash19enable_sm80_to_sm89INS1_16FlashAttnFwdSm80INS1_25CollectiveMainloopFwdSm80ILi8ELi1ELb0EN4cute5tupleIJNS5_1CILi128EEENS7_ILi48EEENS7_ILi256EEEEEELi256ENS_6half_tEfNS_4arch4Sm80ELb1ELb0ELb0ELb1ELb0ELb1ELb1ELb1EEENS1_21CollectiveEpilogueFwdINS6_IJS8_SA_S9_EEENS6_IJNS7_ILi1EEESI_SI_EEESC_SE_Li256ELb1ELb1ELb1ELb0EEENS1_36VarlenDynamicPersistentTileSchedulerILi128ELi48ELi256ELi256ELb1ELb1ELb0ELb1ELb1ELb1EEEEEEEEEvNT_6ParamsE,@"STO_CUDA_ENTRY STV_DEFAULT"
_ZN7cutlass13device_kernelIN5flash19enable_sm80_to_sm89INS1_16FlashAttnFwdSm80INS1_25CollectiveMainloopFwdSm80ILi8ELi1ELb0EN4cute5tupleIJNS5_1CILi128EEENS7_ILi48EEENS7_ILi256EEEEEELi256ENS_6half_tEfNS_4arch4Sm80ELb1ELb0ELb0ELb1ELb0ELb1ELb1ELb1EEENS1_21CollectiveEpilogueFwdINS6_IJS8_SA_S9_EEENS6_IJNS7_ILi1EEESI_SI_EEESC_SE_Li256ELb1ELb1ELb1ELb0EEENS1_36VarlenDynamicPersistentTileSchedulerILi128ELi48ELi256ELi256ELb1ELb1ELb0ELb1ELb1ELb1EEEEEEEEEvNT_6ParamsE:
        /* <DEDUP_REMOVED lines=55> */
.L_x_4894:
        /* <DEDUP_REMOVED lines=17> */
.L_x_5105:
        /* <DEDUP_REMOVED lines=16> */
.L_x_5106:
[----:B--2---:R-:W-:-:S05]  /*0580*/  IMAD R0, R0, c[0x0][0x538], RZ ;  /* 0x00014e0000007a24 */ /* 0x004fca00078e02ff */
[----:B------:R-:W-:-:S04]  /*0590*/  IADD3 R6, R0, R6, RZ ;  /* 0x0000000600067210 */ /* 0x000fc80007ffe0ff */
[----:B------:R-:W-:-:S13]  /*05a0*/  ISETP.GT.AND P0, PT, R6, UR4, PT ;  /* 0x0000000406007c0c */ /* 0x000fda000bf04270 */
[----:B-1----:R-:W-:Y:S05]  /*05b0*/  @!P0 BRA `(.L_x_4894) ;  /* 0xfffffdb000008947 */ /* 0x002fea000383ffff */
.L_x_4890:
[----:B------:R-:W-:-:S05]  /*05c0*/  IADD3 R12, -R0, R6, RZ ;  /* 0x00000006000c7210 */ /* 0x000fca0007ffe1ff */
[----:B------:R-:W-:-:S05]  /*05d0*/  IMAD R0, R4, c[0x0][0x538], R12 ;  /* 0x00014e0004007a24 */ /* 0x000fca00078e020c */
[----:B------:R-:W-:Y:S01]  /*05e0*/  ISETP.GT.AND P0, PT, R0, UR4, PT ;  /* 0x0000000400007c0c */ /* 0x000fe2000bf04270 */
[----:B------:R-:W-:-:S12]  /*05f0*/  BRA.DIV ~URZ, `(.L_x_4895) ;  /* 0x00020d627f007947 */ /* 0x000fd8000b800000 */
[----:B------:R-:W-:-:S04]  /*0600*/  VOTE.ANY R11, PT, !P0 ;  /* 0x00000000000b7806 */ /* 0x000fc800040e0100 */
.L_x_5107:
[----:B------:R-:W1:Y:S02]  /*0610*/  POPC R0, R11 ;  /* 0x0000000b00007309 */ /* 0x000e640000000000 */
[----:B-1----:R-:W-:-:S05]  /*0620*/  IADD3 R2, R0, R7, RZ ;  /* 0x0000000700027210 */ /* 0x002fca0007ffe0ff */
[----:B------:R1:W-:Y:S01]  /*0630*/  STL [R1+0xc], R2 ;  /* 0x00000c0201007387 */ /* 0x0003e20000100800 */
[----:B------:R-:W-:Y:S05]  /*0640*/  BRA.DIV ~URZ, `(.L_x_4896) ;  /* 0x00020d627f007947 */ /* 0x000fea000b800000 */
[----:B------:R2:W3:Y:S01]  /*0650*/  SHFL.IDX PT, R13, R10, R0, 0x1f ;  /* 0x00001f000a0d7589 */ /* 0x0004e200000e0000 */
[----:B------:R-:W-:-:S03]  /*0660*/  MOV R6, RZ ;  /* 0x000000ff00067202 */ /* 0x000fc60000000f00 */
[----:B------:R2:W4:Y:S04]  /*0670*/  SHFL.IDX PT, R10, R8, R0, 0x1f ;  /* 0x00001f00080a7589 */ /* 0x00052800000e0000 */
.L_x_5108:
[----:B------:R-:W-:Y:S01]  /*0680*/  ISETP.NE.AND P0, PT, R11, RZ, PT ;  /* 0x000000ff0b00720c */ /* 0x000fe20003f05270 */
[----:B------:R-:W-:-:S12]  /*0690*/  BSSY B0, `(.L_x_4897) ;  /* 0x0000005000007945 */ /* 0x000fd80003800000 */
[----:B------:R-:W-:Y:S05]  /*06a0*/  @!P0 BRA `(.L_x_4898) ;  /* 0x0000003000008947 */ /* 0x000fea0003800000 */
[----:B------:R-:W-:Y:S01]  /*06b0*/  IADD3 R5, R0, -0x1, RZ ;  /* 0xffffffff00057810 */ /* 0x000fe20007ffe0ff */
[----:B------:R-:W-:Y:S05]  /*06c0*/  BRA.DIV ~URZ, `(.L_x_4899) ;  /* 0x00020dc27f007947 */ /* 0x000fea000b800000 */
[----:B------:R1:W2:Y:S02]  /*06d0*/  SHFL.IDX PT, R6, R4, R5, 0x1f ;  /* 0x00001f0504067589 */ /* 0x0002a400000e0000 */
.L_x_4898:
[----:B------:R-:W-:Y:S05]  /*06e0*/  BSYNC B0 ;  /* 0x0000000000007941 */ /* 0x000fea0003800000 */
.L_x_4897:
        /* <DEDUP_REMOVED lines=69> */
.L_x_4901:
        /* <DEDUP_REMOVED lines=70> */
.L_x_4902:
[----:B------:R-:W-:Y:S05]  /*0fa0*/  BSYNC B0 ;  /* 0x0000000000007941 */ /* 0x000fea0003800000 */
.L_x_4900:
[----:B------:R-:W-:-:S04]  /*0fb0*/  LOP3.LUT R0, RZ, R0, RZ, 0x33, !PT ;  /* 0x00000000ff007212 */ /* 0x000fc800078e33ff */
[----:B------:R-:W-:-:S05]  /*0fc0*/  IADD3 R0, R0, R13, RZ ;  /* 0x0000000d00007210 */ /* 0x000fca0007ffe0ff */
[----:B------:R2:W-:Y:S01]  /*0fd0*/  STL [R1+0x4], R0 ;  /* 0x0000040001007387 */ /* 0x0005e20000100800 */
[----:B------:R-:W-:Y:S05]  /*0fe0*/  BRA `(.L_x_4903) ;  /* 0x0000006000007947 */ /* 0x000fea0003800000 */
.L_x_4891:
[----:B------:R-:W-:Y:S01]  /*0ff0*/  MOV R0, UR4 ;  /* 0x0000000400007c02 */ /* 0x000fe20008000f00 */
[----:B------:R-:W-:Y:S04]  /*1000*/  STL [R1+0x4], RZ ;  /* 0x000004ff01007387 */ /* 0x000fe80000100800 */
[----:B------:R-:W-:Y:S04]  /*1010*/  STL [R1+0x8], RZ ;  /* 0x000008ff01007387 */ /* 0x000fe80000100800 */
[----:B------:R1:W-:Y:S02]  /*1020*/  STL [R1], R0 ;  /* 0x0000000001007387 */ /* 0x0003e40000100800 */
[----:B-1----:R-:W-:-:S05]  /*1030*/  MOV R0, c[0x0][0x53c] ;  /* 0x00014f0000007a02 */ /* 0x002fca0000000f00 */
[----:B------:R1:W-:Y:S02]  /*1040*/  STL [R1+0xc], R0 ;  /* 0x00000c0001007387 */ /* 0x0003e40000100800 */
.L_x_4903:
        /* <DEDUP_REMOVED lines=8> */
.L_x_4889:
        /* <DEDUP_REMOVED lines=129> */
[----:B--2---:R-:W-:Y:S01]  /*18e0*/  IADD3 R9, R231, 0x40, RZ ;  /* 0x00000040e7097810 */ /* 0x004fe20007ffe0ff */
[----:B------:R-:W-:Y:S01]  /*18f0*/  IMAD.IADD R199, R196, 0x1, R0 ;  /* 0x00000001c4c77824 */ /* 0x000fe200078e0200 */
        /* <DEDUP_REMOVED lines=14> */
.L_x_5104:
        /* <DEDUP_REMOVED lines=48> */
.L_x_4904:
[----:B------:R-:W-:-:S04]  /*1ce0*/  ISETP.NE.U32.AND P0, PT, RZ, c[0x0][0x368], PT ;  /* 0x0000da00ff007a0c */ /* 0x000fc80003f05070 */
[----:B------:R-:W-:-:S13]  /*1cf0*/  ISETP.NE.AND.EX P0, PT, RZ, c[0x0][0x36c], PT, P0 ;  /* 0x0000db00ff007a0c */ /* 0x000fda0003f05300 */
[----:B------:R-:W-:Y:S05]  /*1d00*/  @!P0 BRA `(.L_x_4905) ;  /* 0x0000004000008947 */ /* 0x000fea0003800000 */
[----:B-1----:R-:W-:-:S04]  /*1d10*/  LEA R4, P0, R252, c[0x0][0x368], 0x2 ;  /* 0x0000da00fc047a11 */ /* 0x002fc800078010ff */
[----:B------:R-:W-:-:S05]  /*1d20*/  LEA.HI.X R5, R252, c[0x0][0x36c], R16, 0x2, P0 ;  /* 0x0000db00fc057a11 */ /* 0x000fca00000f1410 */
[----:B------:R1:W5:Y:S01]  /*1d30*/  LDG.E R11, [R4.64] ;  /* 0x00000006040b7981 */ /* 0x000362000c1e1900 */
[----:B------:R-:W-:Y:S05]  /*1d40*/  BRA `(.L_x_4906) ;  /* 0x0000005000007947 */ /* 0x000fea0003800000 */
.L_x_4905:
[----:B------:R-:W-:Y:S01]  /*1d50*/  MOV R11, c[0x0][0x1d0] ;  /* 0x00007400000b7a02 */ /* 0x000fe20000000f00 */
[----:B------:R-:W-:Y:S05]  /*1d60*/  @!P6 BRA `(.L_x_4906) ;  /* 0x000000300000e947 */ /* 0x000fea0003800000 */
[----:B------:R-:W2:Y:S04]  /*1d70*/  LDG.E R6, [R4.64] ;  /* 0x0000000604067981 */ /* 0x000ea8000c1e1900 */
[----:B-1----:R-:W2:Y:S02]  /*1d80*/  LDG.E R0, [R4.64+0x4] ;  /* 0x0000040604007981 */ /* 0x002ea4000c1e1900 */
[----:B--2---:R-:W-:Y:S02]  /*1d90*/  IADD3 R11, -R6, R0, RZ ;  /* 0x00000000060b7210 */ /* 0x004fe40007ffe1ff */
.L_x_4906:
        /* <DEDUP_REMOVED lines=78> */
.L_x_4908:
[----:B------:R-:W-:Y:S05]  /*2280*/  BSYNC B0 ;  /* 0x0000000000007941 */ /* 0x000fea0003800000 */
.L_x_4907:
        /* <DEDUP_REMOVED lines=66> */
[----:B------:R-:W-:Y:S01]  /*26b0*/  IMAD R5, R20, c[0x0][0x24c], R4 ;  /* 0x0000930014057a24 */ /* 0x000fe200078e0204 */
        /* <DEDUP_REMOVED lines=48> */
[C---:B------:R-:W-:Y:S02]  /*29c0*/  SHF.L.U64.HI R162, R178.reuse, R168, c[0x0][0x284] ;  /* 0x0000a100b2a27619 */ /* 0x040fe400000102a8 */
        /* <DEDUP_REMOVED lines=9> */
[C---:B------:R-:W-:Y:S01]  /*2a60*/  IMAD R174, R144.reuse, c[0x0][0x284], RZ ;  /* 0x0000a10090ae7a24 */ /* 0x040fe200078e02ff */
        /* <DEDUP_REMOVED lines=48> */
[--C-:B------:R-:W-:Y:S01]  /*2d70*/  IMAD.WIDE.U32 R2, R24, c[0x0][0x260], R150.reuse ;  /* 0x0000980018027a25 */ /* 0x100fe200078e0096 */
        /* <DEDUP_REMOVED lines=43> */
[CC--:B------:R-:W-:Y:S02]  /*3030*/  LEA.HI R2, R5.reuse, R4.reuse, RZ, 0x3 ;  /* 0x0000000405027211 */ /* 0x0c0fe400078f18ff */
        /* <DEDUP_REMOVED lines=36> */
[----:B------:R-:W-:Y:S01]  /*3280*/  IMAD R6, R5, 0xc00, R153 ;  /* 0x00000c0005067824 */ /* 0x000fe200078e0299 */
        /* <DEDUP_REMOVED lines=25> */
.L_x_4950:
        /* <DEDUP_REMOVED lines=76> */
.L_x_4914:
[----:B------:R-:W-:Y:S05]  /*38e0*/  BSYNC B0 ;  /* 0x0000000000007941 */ /* 0x000fea0003800000 */
.L_x_4913:
        /* <DEDUP_REMOVED lines=68> */
.L_x_4916:
[----:B------:R-:W-:Y:S05]  /*3d30*/  BSYNC B0 ;  /* 0x0000000000007941 */ /* 0x000fea0003800000 */
.L_x_4915:
        /* <DEDUP_REMOVED lines=83> */
.L_x_4920:
[----:B------:R-:W-:Y:S05]  /*4270*/  BSYNC B0 ;  /* 0x0000000000007941 */ /* 0x000fea0003800000 */
.L_x_4919:
        /* <DEDUP_REMOVED lines=56> */
.L_x_4922:
[----:B------:R-:W-:Y:S05]  /*4600*/  BSYNC B0 ;  /* 0x0000000000007941 */ /* 0x000fea0003800000 */
.L_x_4921:
        /* <DEDUP_REMOVED lines=56> */
.L_x_4924:
[----:B------:R-:W-:Y:S05]  /*4990*/  BSYNC B0 ;  /* 0x0000000000007941 */ /* 0x000fea0003800000 */
.L_x_4923:
        /* <DEDUP_REMOVED lines=55> */
.L_x_4918:
[----:B------:R-:W-:Y:S05]  /*4d10*/  BSYNC B1 ;  /* 0x0000000000017941 */ /* 0x000fea0003800000 */
.L_x_4917:
        /* <DEDUP_REMOVED lines=57> */
.L_x_4927:
[----:B------:R-:W-:Y:S05]  /*50b0*/  BSYNC B0 ;  /* 0x0000000000007941 */ /* 0x000fea0003800000 */
.L_x_4926:
        /* <DEDUP_REMOVED lines=56> */
.L_x_4929:
[----:B------:R-:W-:Y:S05]  /*5440*/  BSYNC B0 ;  /* 0x0000000000007941 */ /* 0x000fea0003800000 */
.L_x_4928:
        /* <DEDUP_REMOVED lines=56> */
.L_x_4931:
[----:B------:R-:W-:Y:S05]  /*57d0*/  BSYNC B0 ;  /* 0x0000000000007941 */ /* 0x000fea0003800000 */
.L_x_4930:
        /* <DEDUP_REMOVED lines=56> */
.L_x_4912:
        /* <DEDUP_REMOVED lines=36> */
.L_x_4933:
[----:B------:R-:W-:Y:S05]  /*5da0*/  BSYNC B0 ;  /* 0x0000000000007941 */ /* 0x000fea0003800000 */
.L_x_4932:
        /* <DEDUP_REMOVED lines=59> */
.L_x_4935:
[----:B------:R-:W-:Y:S05]  /*6160*/  BSYNC B0 ;  /* 0x0000000000007941 */ /* 0x000fea0003800000 */
.L_x_4934:
        /* <DEDUP_REMOVED lines=143> */
.L_x_4939:
[----:B------:R-:W-:Y:S05]  /*6a60*/  BSYNC B0 ;  /* 0x0000000000007941 */ /* 0x000fea0003800000 */
.L_x_4938:
        /* <DEDUP_REMOVED lines=114> */
.L_x_4937:
[----:B------:R-:W-:Y:S05]  /*7190*/  BSYNC B1 ;  /* 0x0000000000017941 */ /* 0x000fea0003800000 */
.L_x_4936:
        /* <DEDUP_REMOVED lines=118> */
.L_x_4941:
[----:B------:R-:W-:Y:S05]  /*7900*/  BSYNC B0 ;  /* 0x0000000000007941 */ /* 0x000fea0003800000 */
.L_x_4940:
        /* <DEDUP_REMOVED lines=117> */
.L_x_4911:
        /* <DEDUP_REMOVED lines=22> */
.L_x_4943:
[----:B------:R-:W-:Y:S05]  /*81c0*/  BSYNC B0 ;  /* 0x0000000000007941 */ /* 0x000fea0003800000 */
.L_x_4942:
        /* <DEDUP_REMOVED lines=19> */
.L_x_4925:
[----:B------:R-:W-:Y:S05]  /*8300*/  BSYNC B2 ;  /* 0x0000000000027941 */ /* 0x000fea0003800000 */
.L_x_4910:
        /* <DEDUP_REMOVED lines=21> */
[----:B------:R-:W-:Y:S03]  /*8460*/  @P1 LEA R6, P2, R2, c[0x0][0x250], 0x1 ;  /* 0x0000940002061a11 */ /* 0x000fe600078408ff */
[----:B------:R-:W-:Y:S02]  /*8470*/  @P1 IMAD.IADD R3, R3, 0x1, R4 ;  /* 0x0000000103031824 */ /* 0x000fe400078e0204 */
[----:B------:R-:W-:Y:S03]  /*8480*/  @P0 IMAD R4, R8, c[0x0][0x258], RZ ;  /* 0x0000960008040a24 */ /* 0x000fe600078e02ff */
[----:B------:R-:W-:Y:S01]  /*8490*/  @P1 LEA.HI.X R7, R2, c[0x0][0x254], R3, 0x1, P2 ;  /* 0x0000950002071a11 */ /* 0x000fe200010f0c03 */
[----:B------:R-:W-:Y:S01]  /*84a0*/  @P0 IMAD.MOV.U32 R3, RZ, RZ, R108 ;  /* 0x000000ffff030224 */ /* 0x000fe200078e006c */
[----:B------:R-:W-:Y:S03]  /*84b0*/  @P0 MOV R2, R98 ;  /* 0x0000006200020202 */ /* 0x000fe60000000f00 */
[----:B------:R-:W-:Y:S01]  /*84c0*/  @!PT LDS RZ, [RZ] ;  /* 0x00000000fffff984 */ /* 0x000fe20000000800 */
[----:B------:R-:W-:Y:S01]  /*84d0*/  @!PT LDS RZ, [RZ] ;  /* 0x00000000fffff984 */ /* 0x000fe20000000800 */
[----:B------:R-:W-:Y:S01]  /*84e0*/  @!PT LDS RZ, [RZ] ;  /* 0x00000000fffff984 */ /* 0x000fe20000000800 */
[----:B------:R1:W-:Y:S02]  /*84f0*/  @P1 LDGSTS.E.BYPASS.LTC128B.128 [R212+0x4080], [R6.64], !P3 ;  /* 0x0408000006d41fae */ /* 0x0003e4000d901d46 */
[C---:B------:R-:W-:Y:S02]  /*8500*/  @P0 IMAD.WIDE.U32 R2, R5.reuse, c[0x0][0x258], R2 ;  /* 0x0000960005020a25 */ /* 0x040fe400078e0002 */
[----:B------:R1:W-:Y:S02]  /*8510*/  @P1 LDGSTS.E.BYPASS.LTC128B.128 [R212+0x5880], [R6.64+0x80], !P6 ;  /* 0x0588008006d41fae */ /* 0x0003e4000f101d46 */
[----:B------:R-:W-:Y:S01]  /*8520*/  @P0 IMAD R5, R5, c[0x0][0x25c], R4 ;  /* 0x0000970005050a24 */ /* 0x000fe200078e0204 */
[C---:B------:R-:W-:Y:S01]  /*8530*/  @P0 LEA R4, P2, R2.reuse, c[0x0][0x250], 0x1 ;  /* 0x0000940002040a11 */ /* 0x040fe200078408ff */
[----:B------:R1:W-:Y:S03]  /*8540*/  @P1 LDGSTS.E.BYPASS.LTC128B.128 [R212+0x7080], [R6.64+0x100], !P5 ;  /* 0x0708010006d41fae */ /* 0x0003e6000e901d46 */
[----:B------:R-:W-:Y:S01]  /*8550*/  @P0 IADD3 R3, R3, R5, RZ ;  /* 0x0000000503030210 */ /* 0x000fe20007ffe0ff */
[----:B------:R1:W-:Y:S03]  /*8560*/  @P1 LDGSTS.E.BYPASS.LTC128B.128 [R212+0x8880], [R6.64+0x180], !P4 ;  /* 0x0888018006d41fae */ /* 0x0003e6000e101d46 */
        /* <DEDUP_REMOVED lines=34> */
.L_x_4945:
[----:B-1----:R-:W-:Y:S05]  /*8790*/  BSYNC B0 ;  /* 0x0000000000007941 */ /* 0x002fea0003800000 */
.L_x_4944:
        /* <DEDUP_REMOVED lines=30> */
.L_x_4947:
[----:B------:R-:W-:Y:S05]  /*8980*/  BSYNC B0 ;  /* 0x0000000000007941 */ /* 0x000fea0003800000 */
.L_x_4946:
        /* <DEDUP_REMOVED lines=13> */
[C---:B------:R-:W-:Y:S11]  /*8a60*/  ISETP.GE.AND P1, PT, R5.reuse, 0x1, PT ;  /* 0x000000010500780c */ /* 0x040ff60003f26270 */
        /* <DEDUP_REMOVED lines=22> */
.L_x_4949:
[----:B------:R-:W-:Y:S05]  /*8bd0*/  BSYNC B0 ;  /* 0x0000000000007941 */ /* 0x000fea0003800000 */
.L_x_4948:
[----:B------:R-:W0:Y:S01]  /*8be0*/  LDGDEPBAR ;  /* 0x00000000000079af */ /* 0x000e220000000000 */
[----:B------:R-:W-:Y:S01]  /*8bf0*/  IADD3 R36, R36, -0x1, RZ ;  /* 0xffffffff24247810 */ /* 0x000fe20007ffe0ff */
[----:B------:R-:W-:-:S05]  /*8c00*/  @P3 BRA `(.L_x_4950) ;  /* 0xffffa81000003947 */ /* 0x000fca000383ffff */
[----:B------:R-:W-:Y:S01]  /*8c10*/  WARPSYNC 0xffffffff ;  /* 0xffffffff00007948 */ /* 0x000fe20003800000 */
[----:B------:R-:W-:Y:S06]  /*8c20*/  BAR.SYNC.DEFER_BLOCKING 0x0 ;  /* 0x0000000000007b1d */ /* 0x000fec0000010000 */
.L_x_4909:
        /* <DEDUP_REMOVED lines=45> */
.L_x_4952:
[----:B------:R-:W-:Y:S05]  /*8f00*/  BSYNC B0 ;  /* 0x0000000000007941 */ /* 0x000fea0003800000 */
.L_x_4951:
        /* <DEDUP_REMOVED lines=104> */
[C---:B------:R-:W-:Y:S01]  /*9590*/  IMAD R13, R12.reuse, c[0x0][0x1e0], RZ ;  /* 0x000078000c0d7a24 */ /* 0x040fe200078e02ff */
        /* <DEDUP_REMOVED lines=76> */
.L_x_5109:
[----:B------:R-:W-:Y:S05]  /*9a60*/  BRA.DIV ~URZ, `(.L_x_4955) ;  /* 0x00017af27f007947 */ /* 0x000fea000b800000 */
[----:B------:R3:W4:Y:S02]  /*9a70*/  SHFL.IDX PT, R2, R15, RZ, 0x181f ;  /* 0x00181fff0f027589 */ /* 0x00072400000e0000 */
.L_x_5110:
        /* <DEDUP_REMOVED lines=26> */
.L_x_4957:
[----:B------:R-:W-:Y:S05]  /*9c20*/  BSYNC B0 ;  /* 0x0000000000007941 */ /* 0x000fea0003800000 */
.L_x_4956:
[----:B------:R-:W-:Y:S05]  /*9c30*/  BRA.DIV ~URZ, `(.L_x_4958) ;  /* 0x000179927f007947 */ /* 0x000fea000b800000 */
[----:B--2---:R2:W3:Y:S04]  /*9c40*/  SHFL.IDX PT, R4, R12, 0x1, 0x181f ;  /* 0x00381f000c047f89 */ /* 0x0044e800000e0000 */
[----:B----4-:R2:W4:Y:S02]  /*9c50*/  SHFL.IDX PT, R2, R15, 0x1, 0x181f ;  /* 0x00381f000f027f89 */ /* 0x01052400000e0000 */
.L_x_5111:
        /* <DEDUP_REMOVED lines=21> */
.L_x_4960:
[----:B------:R-:W-:Y:S05]  /*9db0*/  BSYNC B0 ;  /* 0x0000000000007941 */ /* 0x000fea0003800000 */
.L_x_4959:
[----:B------:R-:W-:Y:S05]  /*9dc0*/  BRA.DIV ~URZ, `(.L_x_4961) ;  /* 0x000178d27f007947 */ /* 0x000fea000b800000 */
[----:B---3--:R3:W1:Y:S02]  /*9dd0*/  SHFL.IDX PT, R4, R12, 0x2, 0x181f ;  /* 0x00581f000c047f89 */ /* 0x00866400000e0000 */
.L_x_5112:
[----:B------:R-:W-:Y:S05]  /*9de0*/  BRA.DIV ~URZ, `(.L_x_4962) ;  /* 0x000179227f007947 */ /* 0x000fea000b800000 */
[----:B----4-:R4:W2:Y:S02]  /*9df0*/  SHFL.IDX PT, R2, R15, 0x2, 0x181f ;  /* 0x00581f000f027f89 */ /* 0x0108a400000e0000 */
.L_x_5113:
        /* <DEDUP_REMOVED lines=21> */
.L_x_4964:
[----:B------:R-:W-:Y:S05]  /*9f50*/  BSYNC B0 ;  /* 0x0000000000007941 */ /* 0x000fea0003800000 */
.L_x_4963:
[----:B------:R-:W-:Y:S05]  /*9f60*/  BRA.DIV ~URZ, `(.L_x_4965) ;  /* 0x000178127f007947 */ /* 0x000fea000b800000 */
[----:B-1----:R1:W3:Y:S04]  /*9f70*/  SHFL.IDX PT, R4, R12, 0x3, 0x181f ;  /* 0x00781f000c047f89 */ /* 0x0022e800000e0000 */
[----:B--2---:R1:W2:Y:S02]  /*9f80*/  SHFL.IDX PT, R2, R15, 0x3, 0x181f ;  /* 0x00781f000f027f89 */ /* 0x0042a400000e0000 */
.L_x_5114:
        /* <DEDUP_REMOVED lines=73> */
.L_x_4966:
[----:B------:R-:W-:Y:S01]  /*a420*/  ULDC.U8 UR4, c[0x0][0x298] ;  /* 0x0000a60000047ab9 */ /* 0x000fe20000000000 */
[----:B-1---5:R-:W-:Y:S01]  /*a430*/  SHF.R.S32.HI R2, RZ, 0x1f, R146 ;  /* 0x0000001fff027819 */ /* 0x022fe20000011492 */
        /* <DEDUP_REMOVED lines=95> */
.L_x_4970:
[----:B------:R-:W-:Y:S05]  /*aa30*/  BSYNC B0 ;  /* 0x0000000000007941 */ /* 0x000fea0003800000 */
.L_x_4969:
        /* <DEDUP_REMOVED lines=84> */
.L_x_4972:
[----:B------:R-:W-:Y:S05]  /*af80*/  BSYNC B0 ;  /* 0x0000000000007941 */ /* 0x000fea0003800000 */
.L_x_4971:
        /* <DEDUP_REMOVED lines=88> */
.L_x_4974:
[----:B------:R-:W-:Y:S05]  /*b510*/  BSYNC B0 ;  /* 0x0000000000007941 */ /* 0x000fea0003800000 */
.L_x_4973:
        /* <DEDUP_REMOVED lines=82> */
.L_x_4976:
[----:B---3--:R-:W-:Y:S05]  /*ba40*/  BSYNC B0 ;  /* 0x0000000000007941 */ /* 0x008fea0003800000 */
.L_x_4975:
        /* <DEDUP_REMOVED lines=78> */
.L_x_4980:
[----:B------:R-:W-:Y:S05]  /*bf30*/  BSYNC B0 ;  /* 0x0000000000007941 */ /* 0x000fea0003800000 */
.L_x_4979:
        /* <DEDUP_REMOVED lines=45> */
.L_x_4982:
[----:B------:R-:W-:Y:S05]  /*c210*/  BSYNC B0 ;  /* 0x0000000000007941 */ /* 0x000fea0003800000 */
.L_x_4981:
        /* <DEDUP_REMOVED lines=45> */
.L_x_4984:
[----:B------:R-:W-:Y:S05]  /*c4f0*/  BSYNC B0 ;  /* 0x0000000000007941 */ /* 0x000fea0003800000 */
.L_x_4983:
        /* <DEDUP_REMOVED lines=44> */
.L_x_4978:
[----:B------:R-:W-:Y:S05]  /*c7c0*/  BSYNC B1 ;  /* 0x0000000000017941 */ /* 0x000fea0003800000 */
.L_x_4977:
        /* <DEDUP_REMOVED lines=49> */
.L_x_4988:
[----:B------:R-:W-:Y:S05]  /*cae0*/  BSYNC B0 ;  /* 0x0000000000007941 */ /* 0x000fea0003800000 */
.L_x_4987:
        /* <DEDUP_REMOVED lines=45> */
.L_x_4990:
[----:B------:R-:W-:Y:S05]  /*cdc0*/  BSYNC B0 ;  /* 0x0000000000007941 */ /* 0x000fea0003800000 */
.L_x_4989:
        /* <DEDUP_REMOVED lines=45> */
.L_x_4992:
[----:B------:R-:W-:Y:S05]  /*d0a0*/  BSYNC B0 ;  /* 0x0000000000007941 */ /* 0x000fea0003800000 */
.L_x_4991:
        /* <DEDUP_REMOVED lines=44> */
.L_x_4986:
[----:B------:R-:W-:Y:S05]  /*d370*/  BSYNC B1 ;  /* 0x0000000000017941 */ /* 0x000fea0003800000 */
.L_x_4985:
        /* <DEDUP_REMOVED lines=48> */
.L_x_4996:
[----:B------:R-:W-:Y:S05]  /*d680*/  BSYNC B0 ;  /* 0x0000000000007941 */ /* 0x000fea0003800000 */
.L_x_4995:
        /* <DEDUP_REMOVED lines=45> */
.L_x_4998:
[----:B------:R-:W-:Y:S05]  /*d960*/  BSYNC B0 ;  /* 0x0000000000007941 */ /* 0x000fea0003800000 */
.L_x_4997:
        /* <DEDUP_REMOVED lines=45> */
.L_x_5000:
[----:B------:R-:W-:Y:S05]  /*dc40*/  BSYNC B0 ;  /* 0x0000000000007941 */ /* 0x000fea0003800000 */
.L_x_4999:
        /* <DEDUP_REMOVED lines=44> */
.L_x_4994:
[----:B------:R-:W-:Y:S05]  /*df10*/  BSYNC B1 ;  /* 0x0000000000017941 */ /* 0x000fea0003800000 */
.L_x_4993:
        /* <DEDUP_REMOVED lines=47> */
.L_x_5003:
[----:B------:R-:W-:Y:S05]  /*e210*/  BSYNC B0 ;  /* 0x0000000000007941 */ /* 0x000fea0003800000 */
.L_x_5002:
        /* <DEDUP_REMOVED lines=45> */
.L_x_5005:
[----:B------:R-:W-:Y:S05]  /*e4f0*/  BSYNC B0 ;  /* 0x0000000000007941 */ /* 0x000fea0003800000 */
.L_x_5004:
        /* <DEDUP_REMOVED lines=45> */
.L_x_5007:
[----:B------:R-:W-:Y:S05]  /*e7d0*/  BSYNC B0 ;  /* 0x0000000000007941 */ /* 0x000fea0003800000 */
.L_x_5006:
        /* <DEDUP_REMOVED lines=45> */
.L_x_4968:
        /* <DEDUP_REMOVED lines=59> */
.L_x_5009:
[----:B------:R-:W-:Y:S05]  /*ee60*/  BSYNC B0 ;  /* 0x0000000000007941 */ /* 0x000fea0003800000 */
.L_x_5008:
        /* <DEDUP_REMOVED lines=71> */
.L_x_5011:
[----:B--2---:R-:W-:Y:S05]  /*f2e0*/  BSYNC B0 ;  /* 0x0000000000007941 */ /* 0x004fea0003800000 */
.L_x_5010:
        /* <DEDUP_REMOVED lines=70> */
.L_x_5013:
[----:B----4-:R-:W-:Y:S05]  /*f750*/  BSYNC B0 ;  /* 0x0000000000007941 */ /* 0x010fea0003800000 */
.L_x_5012:
        /* <DEDUP_REMOVED lines=68> */
.L_x_5015:
[----:B----4-:R-:W-:Y:S05]  /*fba0*/  BSYNC B0 ;  /* 0x0000000000007941 */ /* 0x010fea0003800000 */
.L_x_5014:
        /* <DEDUP_REMOVED lines=134> */
.L_x_5019:
[----:B------:R-:W-:Y:S05]  /*10410*/  BSYNC B0 ;  /* 0x0000000000007941 */ /* 0x000fea0003800000 */
.L_x_5018:
        /* <DEDUP_REMOVED lines=105> */
.L_x_5017:
[----:B------:R-:W-:Y:S05]  /*10ab0*/  BSYNC B1 ;  /* 0x0000000000017941 */ /* 0x000fea0003800000 */
.L_x_5016:
        /* <DEDUP_REMOVED lines=106> */
.L_x_5023:
[----:B------:R-:W-:Y:S05]  /*11160*/  BSYNC B0 ;  /* 0x0000000000007941 */ /* 0x000fea0003800000 */
.L_x_5022:
        /* <DEDUP_REMOVED lines=104> */
.L_x_5021:
[----:B------:R-:W-:Y:S05]  /*117f0*/  BSYNC B1 ;  /* 0x0000000000017941 */ /* 0x000fea0003800000 */
.L_x_5020:
        /* <DEDUP_REMOVED lines=111> */
.L_x_5027:
[----:B------:R-:W-:Y:S05]  /*11ef0*/  BSYNC B0 ;  /* 0x0000000000007941 */ /* 0x000fea0003800000 */
.L_x_5026:
        /* <DEDUP_REMOVED lines=104> */
.L_x_5025:
[----:B------:R-:W-:Y:S05]  /*12580*/  BSYNC B1 ;  /* 0x0000000000017941 */ /* 0x000fea0003800000 */
.L_x_5024:
        /* <DEDUP_REMOVED lines=110> */
.L_x_5029:
[----:B------:R-:W-:Y:S05]  /*12c70*/  BSYNC B0 ;  /* 0x0000000000007941 */ /* 0x000fea0003800000 */
.L_x_5028:
        /* <DEDUP_REMOVED lines=104> */
.L_x_5001:
[----:B------:R-:W-:Y:S05]  /*13300*/  BSYNC B2 ;  /* 0x0000000000027941 */ /* 0x000fea0003800000 */
.L_x_4967:
        /* <DEDUP_REMOVED lines=17> */
[----:B---3--:R-:W-:Y:S03]  /*13420*/  LDSM.16.M88.4 R8, [R196] ;  /* 0x00000000c408783b */ /* 0x008fe60000000200 */
[----:B------:R-:W-:Y:S01]  /*13430*/  IMAD.IADD R0, R5, 0x1, R0 ;  /* 0x0000000105007824 */ /* 0x000fe200078e0200 */
[C---:B------:R-:W-:Y:S01]  /*13440*/  LEA R2, P0, R4.reuse, c[0x0][0x1f8], 0x1 ;  /* 0x00007e0004027a11 */ /* 0x040fe200078008ff */
[----:B------:R-:W1:Y:S02]  /*13450*/  LDSM.16.M88.4 R20, [R163] ;  /* 0x00000000a314783b */ /* 0x000e640000000200 */
[----:B------:R-:W-:Y:S01]  /*13460*/  @!P5 IMAD.MOV.U32 R5, RZ, RZ, c[0x0][0x208] ;  /* 0x00008200ff05d624 */ /* 0x000fe200078e00ff */
[----:B------:R-:W-:Y:S01]  /*13470*/  LEA.HI.X R3, R4, c[0x0][0x1fc], R0, 0x1, P0 ;  /* 0x00007f0004037a11 */ /* 0x000fe200000f0c00 */
[----:B------:R-:W-:Y:S01]  /*13480*/  @!P5 IMAD.MOV.U32 R6, RZ, RZ, c[0x0][0x20c] ;  /* 0x00008300ff06d624 */ /* 0x000fe200078e00ff */
[----:B------:R-:W2:Y:S01]  /*13490*/  LDSM.16.M88.4 R16, [R163+0x800] ;  /* 0x00080000a310783b */ /* 0x000ea20000000200 */
[----:B------:R-:W-:Y:S01]  /*134a0*/  IMAD.MOV.U32 R0, RZ, RZ, 0x40 ;  /* 0x00000040ff007424 */ /* 0x000fe200078e00ff */
[----:B------:R-:W-:-:S02]  /*134b0*/  @!P5 LEA R4, P0, R5, R2, 0x6 ;  /* 0x000000020504d211 */ /* 0x000fc400078030ff */
[----:B------:R-:W3:Y:S02]  /*134c0*/  LDSM.16.M88.4 R24, [R163+0x1000] ;  /* 0x00100000a318783b */ /* 0x000ee40000000200 */
[----:B------:R-:W-:Y:S02]  /*134d0*/  @!P5 LEA.HI.X R5, R5, R3, R6, 0x6, P0 ;  /* 0x000000030505d211 */ /* 0x000fe400000f3406 */
[----:B------:R-:W-:Y:S01]  /*134e0*/  LOP3.LUT P0, RZ, R100, 0x2, RZ, 0xc0, !PT ;  /* 0x0000000264ff7812 */ /* 0x000fe2000780c0ff */
[----:B------:R-:W-:Y:S01]  /*134f0*/  LDSM.16.M88.4 R12, [R197] ;  /* 0x00000000c50c783b */ /* 0x000fe20000000200 */
[----:B------:R-:W-:-:S11]  /*13500*/  IADD3 R6, R133, R139, -R218 ;  /* 0x0000008b85067210 */ /* 0x000fd60007ffe8da */
[C---:B------:R-:W-:Y:S02]  /*13510*/  @P0 IADD3 R200, R163.reuse, -0x20, RZ ;  /* 0xffffffe0a3c80810 */ /* 0x040fe40007ffe0ff */
[----:B------:R-:W-:Y:S02]  /*13520*/  LOP3.LUT P0, RZ, R100, 0x4, RZ, 0xc0, !PT ;  /* 0x0000000464ff7812 */ /* 0x000fe4000780c0ff */
[----:B------:R-:W-:Y:S01]  /*13530*/  IADD3 R211, R200, 0x1000, RZ ;  /* 0x00001000c8d37810 */ /* 0x000fe20007ffe0ff */
[----:B------:R-:W4:Y:S01]  /*13540*/  LDSM.16.M88.4 R40, [R200] ;  /* 0x00000000c828783b */ /* 0x000f220000000200 */
[----:B------:R-:W-:Y:S02]  /*13550*/  SEL R0, R0, 0xffffffc0, !P0 ;  /* 0xffffffc000007807 */ /* 0x000fe40004000000 */
[C---:B------:R-:W-:Y:S01]  /*13560*/  ISETP.LT.OR P0, PT, R6.reuse, 0x1, !P3 ;  /* 0x000000010600780c */ /* 0x040fe20005f01670 */
[----:B------:R-:W4:Y:S01]  /*13570*/  LDSM.16.M88.4 R48, [R200+0x800] ;  /* 0x00080000c830783b */ /* 0x000f220000000200 */
[----:B------:R-:W-:Y:S01]  /*13580*/  @!P5 ISETP.LT.OR P3, PT, R6, 0x21, !P3 ;  /* 0x000000210600d80c */ /* 0x000fe20005f61670 */
[--C-:B------:R-:W-:Y:S01]  /*13590*/  IMAD.IADD R162, R163, 0x1, R0.reuse ;  /* 0x00000001a3a27824 */ /* 0x100fe200078e0200 */
[C---:B------:R-:W-:Y:S01]  /*135a0*/  IADD3 R210, R200.reuse, 0x800, RZ ;  /* 0x00000800c8d27810 */ /* 0x040fe20007ffe0ff */
[----:B------:R-:W4:Y:S01]  /*135b0*/  LDSM.16.M88.4 R56, [R200+0x1000] ;  /* 0x00100000c838783b */ /* 0x000f220000000200 */
[----:B-1----:R-:W-:Y:S01]  /*135c0*/  HMMA.16816.F32 R28, R8, R20, RZ ;  /* 0x00000014081c723c */ /* 0x002fe200000018ff */
[C---:B------:R-:W-:Y:S01]  /*135d0*/  IMAD.IADD R161, R200.reuse, 0x1, R0 ;  /* 0x00000001c8a17824 */ /* 0x040fe200078e0200 */
[----:B------:R-:W-:-:S02]  /*135e0*/  IADD3 R209, R200, 0x4800, RZ ;  /* 0x00004800c8d17810 */ /* 0x000fc40007ffe0ff */
[C---:B------:R-:W-:Y:S02]  /*135f0*/  IADD3 R208, R200.reuse, 0x5800, RZ ;  /* 0x00005800c8d07810 */ /* 0x040fe40007ffe0ff */
[----:B------:R-:W-:Y:S01]  /*13600*/  IADD3 R207, R200, 0x5000, RZ ;  /* 0x00005000c8cf7810 */ /* 0x000fe20007ffe0ff */
        /* <DEDUP_REMOVED lines=12> */
[----:B------:R-:W-:Y:S01]  /*136d0*/  IADD3 R202, R200, 0x2800, RZ ;  /* 0x00002800c8ca7810 */ /* 0x000fe20007ffe0ff */
[----:B------:R1:W-:Y:S01]  /*136e0*/  LDGSTS.E.BYPASS.LTC128B.128 [R212+0x5880], [R2.64+0x80], !P0 ;  /* 0x0588008002d47fae */ /* 0x0003e2000c101d46 */
[C---:B------:R-:W-:Y:S02]  /*136f0*/  ISETP.LT.OR P0, PT, R6.reuse, 0x1, !P1 ;  /* 0x000000010600780c */ /* 0x040fe40004f01670 */
[----:B------:R-:W-:Y:S01]  /*13700*/  @!P5 ISETP.LT.OR P1, PT, R6, 0x21, !P1 ;  /* 0x000000210600d80c */ /* 0x000fe20004f21670 */
[----:B------:R-:W-:Y:S01]  /*13710*/  HMMA.16816.F32 R36, R8, R18, RZ ;  /* 0x000000120824723c */ /* 0x000fe200000018ff */
[----:B------:R-:W-:-:S07]  /*13720*/  IADD3 R201, R200, 0x2000, RZ ;  /* 0x00002000c8c97810 */ /* 0x000fce0007ffe0ff */
[----:B---3--:R-:W-:Y:S02]  /*13730*/  HMMA.16816.F32 R44, R8, R24, RZ ;  /* 0x00000018082c723c */ /* 0x008fe400000018ff */
[----:B------:R1:W-:Y:S01]  /*13740*/  LDGSTS.E.BYPASS.LTC128B.128 [R212+0x7080], [R2.64+0x100], !P0 ;  /* 0x0708010002d47fae */ /* 0x0003e2000c101d46 */
[----:B------:R-:W-:-:S04]  /*13750*/  LOP3.LUT P0, RZ, R126, 0x8, RZ, 0xc0, !PT ;  /* 0x000000087eff7812 */ /* 0x000fc8000780c0ff */
[C---:B------:R-:W-:Y:S01]  /*13760*/  ISETP.LT.OR P4, PT, R6.reuse, 0x1, !P0 ;  /* 0x000000010600780c */ /* 0x040fe20004781670 */
[----:B------:R-:W-:Y:S01]  /*13770*/  HMMA.16816.F32 R8, R8, R26, RZ ;  /* 0x0000001a0808723c */ /* 0x000fe200000018ff */
[----:B------:R-:W-:-:S07]  /*13780*/  @!P5 ISETP.LT.OR P0, PT, R6, 0x21, !P0 ;  /* 0x000000210600d80c */ /* 0x000fce0004701670 */
[C---:B----4-:R-:W-:Y:S04]  /*13790*/  HMMA.16816.F32 R16, R12.reuse, R40, R28 ;  /* 0x000000280c10723c */ /* 0x050fe8000000181c */
[----:B------:R1:W-:Y:S04]  /*137a0*/  LDGSTS.E.BYPASS.LTC128B.128 [R212+0x8880], [R2.64+0x180], !P4 ;  /* 0x0888018002d47fae */ /* 0x0003e8000e101d46 */
[----:B------:R2:W-:Y:S01]  /*137b0*/  @!P5 LDGSTS.E.BYPASS.LTC128B.128 [R215+0x5080], [R4.64], !P3 ;  /* 0x0508000004d7dfae */ /* 0x0005e2000d901d46 */
[C---:B------:R-:W-:Y:S03]  /*137c0*/  HMMA.16816.F32 R24, R12.reuse, R42, R20 ;  /* 0x0000002a0c18723c */ /* 0x040fe60000001814 */
[----:B------:R2:W-:Y:S04]  /*137d0*/  @!P5 LDGSTS.E.BYPASS.LTC128B.128 [R215+0x6880], [R4.64+0x80], !P2 ;  /* 0x0688008004d7dfae */ /* 0x0005e8000d101d46 */
[----:B------:R2:W-:Y:S01]  /*137e0*/  @!P5 LDGSTS.E.BYPASS.LTC128B.128 [R215+0x8080], [R4.64+0x100], !P1 ;  /* 0x0808010004d7dfae */ /* 0x0005e2000c901d46 */
[----:B------:R-:W-:Y:S03]  /*137f0*/  HMMA.16816.F32 R28, R12, R48, R32 ;  /* 0x000000300c1c723c */ /* 0x000fe60000001820 */
[----:B------:R2:W-:Y:S01]  /*13800*/  @!P5 LDGSTS.E.BYPASS.LTC128B.128 [R215+0x9880], [R4.64+0x180], !P0 ;  /* 0x0988018004d7dfae */ /* 0x0005e2000c101d46 */
[----:B------:R-:W-:-:S03]  /*13810*/  ISETP.GT.AND P0, PT, R121, R230, PT ;  /* 0x000000e67900720c */ /* 0x000fc60003f04270 */
[----:B------:R-:W-:Y:S01]  /*13820*/  LDSM.16.M88.4 R52, [R162] ;  /* 0x00000000a234783b */ /* 0x000fe20000000200 */
[C---:B------:R-:W-:Y:S03]  /*13830*/  HMMA.16816.F32 R32, R12.reuse, R50, R36 ;  /* 0x000000320c20723c */ /* 0x040fe60000001824 */
[----:B------:R-:W-:Y:S04]  /*13840*/  LDSM.16.M88.4 R60, [R162+0x800] ;  /* 0x00080000a23c783b */ /* 0x000fe80000000200 */
[----:B------:R-:W-:Y:S01]  /*13850*/  LDSM.16.M88.4 R64, [R162+0x1000] ;  /* 0x00100000a240783b */ /* 0x000fe20000000200 */
[C---:B------:R-:W-:Y:S03]  /*13860*/  HMMA.16816.F32 R36, R12.reuse, R56, R44 ;  /* 0x000000380c24723c */ /* 0x040fe6000000182c */
[----:B------:R-:W-:Y:S04]  /*13870*/  LDSM.16.M88.4 R20, [R161] ;  /* 0x00000000a114783b */ /* 0x000fe80000000200 */
[----:B------:R-:W-:Y:S01]  /*13880*/  LDSM.16.M88.4 R44, [R161+0x800] ;  /* 0x00080000a12c783b */ /* 0x000fe20000000200 */
[----:B------:R-:W-:Y:S03]  /*13890*/  HMMA.16816.F32 R12, R12, R58, R8 ;  /* 0x0000003a0c0c723c */ /* 0x000fe60000001808 */
[----:B------:R-:W-:Y:S04]  /*138a0*/  LDSM.16.M88.4 R8, [R198] ;  /* 0x00000000c608783b */ /* 0x000fe80000000200 */
[----:B--2---:R-:W2:Y:S04]  /*138b0*/  LDSM.16.M88.4 R4, [R199] ;  /* 0x00000000c704783b */ /* 0x004ea80000000200 */
[----:B------:R-:W3:Y:S04]  /*138c0*/  LDSM.16.M88.4 R56, [R161+0x1000] ;  /* 0x00100000a138783b */ /* 0x000ee80000000200 */
[----:B------:R-:W-:Y:S04]  /*138d0*/  LDSM.16.M88.4 R40, [R163+0x1800] ;  /* 0x00180000a328783b */ /* 0x000fe80000000200 */
[----:B------:R-:W-:Y:S04]  /*138e0*/  LDSM.16.M88.4 R48, [R163+0x2000] ;  /* 0x00200000a330783b */ /* 0x000fe80000000200 */
[----:B------:R-:W0:Y:S01]  /*138f0*/  LDGDEPBAR ;  /* 0x00000000000079af */ /* 0x000e220000000000 */
        /* <DEDUP_REMOVED lines=49> */
[----:B------:R-:W2:Y:S03]  /*13c10*/  LDSM.16.M88.4 R60, [R163+0x4000] ;  /* 0x00400000a33c783b */ /* 0x000ea60000000200 */
[C---:B---3--:R-:W-:Y:S08]  /*13c20*/  HMMA.16816.F32 R16, R8.reuse, R20, R16 ;  /* 0x000000140810723c */ /* 0x048ff00000001810 */
[C---:B------:R-:W-:Y:S08]  /*13c30*/  HMMA.16816.F32 R24, R8.reuse, R22, R24 ;  /* 0x000000160818723c */ /* 0x040ff00000001818 */
[C---:B------:R-:W-:Y:S08]  /*13c40*/  HMMA.16816.F32 R28, R8.reuse, R48, R28 ;  /* 0x00000030081c723c */ /* 0x040ff0000000181c */
[C---:B------:R-:W-:Y:S01]  /*13c50*/  HMMA.16816.F32 R32, R8.reuse, R50, R32 ;  /* 0x000000320820723c */ /* 0x040fe20000001820 */
[----:B------:R-:W-:Y:S07]  /*13c60*/  LDSM.16.M88.4 R48, [R200+0x3800] ;  /* 0x00380000c830783b */ /* 0x000fee0000000200 */
[C---:B----4-:R-:W-:Y:S08]  /*13c70*/  HMMA.16816.F32 R36, R8.reuse, R56, R36 ;  /* 0x000000380824723c */ /* 0x050ff00000001824 */
[----:B------:R-:W-:Y:S01]  /*13c80*/  HMMA.16816.F32 R12, R8, R58, R12 ;  /* 0x0000003a080c723c */ /* 0x000fe2000000180c */
[----:B------:R-:W3:Y:S04]  /*13c90*/  LDSM.16.M88.4 R8, [R197+0x8000] ;  /* 0x00800000c508783b */ /* 0x000ee80000000200 */
[----:B------:R-:W4:Y:S03]  /*13ca0*/  LDSM.16.M88.4 R56, [R200+0x4000] ;  /* 0x00400000c838783b */ /* 0x000f260000000200 */
[C---:B-1----:R-:W-:Y:S08]  /*13cb0*/  HMMA.16816.F32 R16, R4.reuse, R44, R16 ;  /* 0x0000002c0410723c */ /* 0x042ff00000001810 */
[C---:B------:R-:W-:Y:S01]  /*13cc0*/  HMMA.16816.F32 R24, R4.reuse, R46, R24 ;  /* 0x0000002e0418723c */ /* 0x040fe20000001818 */
[----:B------:R-:W-:Y:S07]  /*13cd0*/  LDSM.16.M88.4 R44, [R162+0x3000] ;  /* 0x00300000a22c783b */ /* 0x000fee0000000200 */
[C---:B------:R-:W-:Y:S08]  /*13ce0*/  HMMA.16816.F32 R28, R4.reuse, R52, R28 ;  /* 0x00000034041c723c */ /* 0x040ff0000000181c */
[C---:B------:R-:W-:Y:S01]  /*13cf0*/  HMMA.16816.F32 R32, R4.reuse, R54, R32 ;  /* 0x000000360420723c */ /* 0x040fe20000001820 */
[----:B------:R-:W-:Y:S07]  /*13d00*/  LDSM.16.M88.4 R52, [R162+0x3800] ;  /* 0x00380000a234783b */ /* 0x000fee0000000200 */
[C---:B--2---:R-:W-:Y:S08]  /*13d10*/  HMMA.16816.F32 R36, R4.reuse, R60, R36 ;  /* 0x0000003c0424723c */ /* 0x044ff00000001824 */
[----:B------:R-:W-:Y:S01]  /*13d20*/  HMMA.16816.F32 R12, R4, R62, R12 ;  /* 0x0000003e040c723c */ /* 0x000fe2000000180c */
[----:B------:R-:W1:Y:S04]  /*13d30*/  LDSM.16.M88.4 R4, [R199+0x8000] ;  /* 0x00800000c704783b */ /* 0x000e680000000200 */
        /* <DEDUP_REMOVED lines=40> */
[----:B------:R-:W1:Y:S04]  /*13fc0*/  LDSM.16.M88.4 R8, [R199+0xc000] ;  /* 0x00c00000c708783b */ /* 0x000e680000000200 */
[----:B------:R-:W3:Y:S03]  /*13fd0*/  LDSM.16.M88.4 R64, [R162+0x5800] ;  /* 0x00580000a240783b */ /* 0x000ee60000000200 */
[C---:B--2---:R-:W-:Y:S08]  /*13fe0*/  HMMA.16816.F32 R24, R12.reuse, R52, R24 ;  /* 0x000000340c18723c */ /* 0x044ff00000001818 */
[C---:B------:R-:W-:Y:S08]  /*13ff0*/  HMMA.16816.F32 R20, R12.reuse, R54, R20 ;  /* 0x000000360c14723c */ /* 0x040ff00000001814 */
        /* <DEDUP_REMOVED lines=61> */
.L_x_5031:
[----:B------:R-:W-:Y:S05]  /*143d0*/  BSYNC B0 ;  /* 0x0000000000007941 */ /* 0x000fea0003800000 */
.L_x_5030:
[----:B------:R-:W2:Y:S04]  /*143e0*/  LDL R0, [R1+0x48] ;  /* 0x0000480001007983 */ /* 0x000ea80000100800 */
[----:B------:R-:W3:Y:S01]  /*143f0*/  LDL R95, [R1+0x10] ;  /* 0x00001000015f7983 */ /* 0x000ee20000100800 */
[----:B------:R-:W-:Y:S01]  /*14400*/  ISETP.NE.AND P3, PT, R141, 0x1, PT ;  /* 0x000000018d00780c */ /* 0x000fe20003f65270 */
[----:B-1----:R-:W-:Y:S01]  /*14410*/  IMAD.IADD R4, R131, 0x1, -R231 ;  /* 0x0000000183047824 */ /* 0x002fe200078e0ae7 */
[----:B------:R-:W-:Y:S01]  /*14420*/  IADD3 R3, -R231, 0x1, R131 ;  /* 0x00000001e7037810 */ /* 0x000fe20007ffe183 */
[----:B------:R-:W-:Y:S04]  /*14430*/  LDSM.16.MT88.4 R44, [R194] ;  /* 0x00000000c22c783b */ /* 0x000fe80000004200 */
[----:B------:R-:W-:Y:S04]  /*14440*/  LDSM.16.MT88.4 R52, [R194+0x800] ;  /* 0x00080000c234783b */ /* 0x000fe80000004200 */
[----:B------:R-:W-:Y:S04]  /*14450*/  LDSM.16.MT88.4 R60, [R192+0x3000] ;  /* 0x00300000c03c783b */ /* 0x000fe80000004200 */
[----:B------:R-:W-:Y:S04]  /*14460*/  LDSM.16.MT88.4 R48, [R193+0x1800] ;  /* 0x00180000c130783b */ /* 0x000fe80000004200 */
[----:B------:R-:W-:Y:S04]  /*14470*/  LDSM.16.MT88.4 R64, [R195+0x3000] ;  /* 0x00300000c340783b */ /* 0x000fe80000004200 */
[----:B------:R-:W-:Y:S04]  /*14480*/  LDSM.16.MT88.4 R68, [R193+0x3000] ;  /* 0x00300000c144783b */ /* 0x000fe80000004200 */
[----:B------:R-:W-:Y:S04]  /*14490*/  LDSM.16.MT88.4 R72, [R193+0x3800] ;  /* 0x00380000c148783b */ /* 0x000fe80000004200 */
[----:B------:R-:W-:Y:S04]  /*144a0*/  LDSM.16.MT88.4 R76, [R194+0x3000] ;  /* 0x00300000c24c783b */ /* 0x000fe80000004200 */
[----:B------:R-:W-:Y:S04]  /*144b0*/  LDSM.16.MT88.4 R164, [R192+0x1000] ;  /* 0x00100000c0a4783b */ /* 0x000fe80000004200 */
[----:B------:R-:W0:Y:S01]  /*144c0*/  LDGDEPBAR ;  /* 0x00000000000079af */ /* 0x000e220000000000 */
[----:B--2--5:R-:W-:-:S04]  /*144d0*/  IMAD.IADD R0, R0, 0x1, R140 ;  /* 0x0000000100007824 */ /* 0x024fc800078e028c */
        /* <DEDUP_REMOVED lines=28> */
[C---:B------:R-:W-:Y:S02]  /*146a0*/  ISETP.GT.AND P0, PT, R2.reuse, 0x20, PT ;  /* 0x000000200200780c */ /* 0x040fe40003f04270 */
[----:B------:R-:W-:Y:S02]  /*146b0*/  FSEL R13, R41, -INF , P1 ;  /* 0xff800000290d7808 */ /* 0x000fe40000800000 */
[----:B------:R-:W-:Y:S02]  /*146c0*/  FMNMX.FTZ R3, R15, R3, !PT ;  /* 0x000000030f037209 */ /* 0x000fe40007810000 */
[----:B------:R-:W-:-:S02]  /*146d0*/  ISETP.GT.AND P1, PT, R2, 0x21, PT ;  /* 0x000000210200780c */ /* 0x000fc40003f24270 */
[----:B------:R-:W-:Y:S02]  /*146e0*/  FSEL R94, R20, -INF , P0 ;  /* 0xff800000145e7808 */ /* 0x000fe40000000000 */
[----:B------:R-:W-:Y:S02]  /*146f0*/  ISETP.GT.AND P0, PT, R2, 0x28, PT ;  /* 0x000000280200780c */ /* 0x000fe40003f04270 */
[----:B------:R-:W-:Y:S02]  /*14700*/  IMNMX R0, R4, R5, PT ;  /* 0x0000000504007217 */ /* 0x000fe40003800200 */
[----:B------:R-:W-:Y:S02]  /*14710*/  FMNMX.FTZ R3, R13, R3, !PT ;  /* 0x000000030d037209 */ /* 0x000fe40007810000 */
[----:B------:R-:W-:Y:S02]  /*14720*/  FSEL R93, R21, -INF , P1 ;  /* 0xff800000155d7808 */ /* 0x000fe40000800000 */
[----:B------:R-:W-:-:S02]  /*14730*/  ISETP.GT.AND P1, PT, R2, 0x29, PT ;  /* 0x000000290200780c */ /* 0x000fc40003f24270 */
[----:B------:R-:W-:Y:S02]  /*14740*/  FSEL R92, R36, -INF , P0 ;  /* 0xff800000245c7808 */ /* 0x000fe40000000000 */
[C---:B------:R-:W-:Y:S02]  /*14750*/  ISETP.GT.AND P0, PT, R0.reuse, RZ, PT ;  /* 0x000000ff0000720c */ /* 0x040fe40003f04270 */
[----:B------:R-:W-:Y:S02]  /*14760*/  ISETP.GT.AND P2, PT, R0, 0x1, PT ;  /* 0x000000010000780c */ /* 0x000fe40003f44270 */
[----:B------:R-:W-:Y:S02]  /*14770*/  FMNMX.FTZ R2, R94, R3, !PT ;  /* 0x000000035e027209 */ /* 0x000fe40007810000 */
[----:B------:R-:W-:Y:S02]  /*14780*/  FSEL R91, R37, -INF , P1 ;  /* 0xff800000255b7808 */ /* 0x000fe40000800000 */
[----:B------:R-:W-:-:S02]  /*14790*/  FSEL R5, R34, -INF , P0 ;  /* 0xff80000022057808 */ /* 0x000fc40000000000 */
[C---:B------:R-:W-:Y:S02]  /*147a0*/  ISETP.GT.AND P1, PT, R0.reuse, 0x8, PT ;  /* 0x000000080000780c */ /* 0x040fe40003f24270 */
[----:B------:R-:W-:Y:S02]  /*147b0*/  FSEL R10, R35, -INF , P2 ;  /* 0xff800000230a7808 */ /* 0x000fe40001000000 */
[----:B------:R-:W-:Y:S01]  /*147c0*/  FMNMX.FTZ R2, R93, R2, !PT ;  /* 0x000000025d027209 */ /* 0x000fe20007810000 */
[----:B------:R-:W-:Y:S01]  /*147d0*/  LDSM.16.MT88.4 R32, [R193] ;  /* 0x00000000c120783b */ /* 0x000fe20000004200 */
[----:B------:R-:W-:Y:S02]  /*147e0*/  ISETP.GT.AND P0, PT, R0, 0x9, PT ;  /* 0x000000090000780c */ /* 0x000fe40003f04270 */
[----:B------:R-:W-:Y:S02]  /*147f0*/  FSEL R9, R30, -INF , P1 ;  /* 0xff8000001e097808 */ /* 0x000fe40000800000 */
[----:B------:R-:W-:-:S02]  /*14800*/  FMNMX.FTZ R3, R5, R10, !PT ;  /* 0x0000000a05037209 */ /* 0x000fc40007810000 */
[----:B------:R-:W-:Y:S02]  /*14810*/  FMNMX.FTZ R2, R92, R2, !PT ;  /* 0x000000025c027209 */ /* 0x000fe40007810000 */
[----:B------:R-:W-:Y:S02]  /*14820*/  FSEL R8, R31, -INF , P0 ;  /* 0xff8000001f087808 */ /* 0x000fe40000000000 */
[C---:B------:R-:W-:Y:S01]  /*14830*/  ISETP.GT.AND P1, PT, R0.reuse, 0x10, PT ;  /* 0x000000100000780c */ /* 0x040fe20003f24270 */
[----:B------:R-:W-:Y:S01]  /*14840*/  LDSM.16.MT88.4 R28, [R195] ;  /* 0x00000000c31c783b */ /* 0x000fe20000004200 */
[----:B------:R-:W-:Y:S02]  /*14850*/  FMNMX.FTZ R3, R9, R3, !PT ;  /* 0x0000000309037209 */ /* 0x000fe40007810000 */
[----:B------:R-:W-:Y:S02]  /*14860*/  FMNMX.FTZ R2, R91, R2, !PT ;  /* 0x000000025b027209 */ /* 0x000fe40007810000 */
[----:B------:R-:W-:-:S02]  /*14870*/  ISETP.GT.AND P0, PT, R0, 0x11, PT ;  /* 0x000000110000780c */ /* 0x000fc40003f04270 */
[----:B------:R-:W-:Y:S01]  /*14880*/  FSEL R7, R26, -INF , P1 ;  /* 0xff8000001a077808 */ /* 0x000fe20000800000 */
[----:B------:R-:W1:Y:S01]  /*14890*/  SHFL.BFLY PT, R4, R2, 0x2, 0x1f ;  /* 0x0c401f0002047f89 */ /* 0x000e6200000e0000 */
[----:B------:R-:W-:Y:S02]  /*148a0*/  FMNMX.FTZ R3, R8, R3, !PT ;  /* 0x0000000308037209 */ /* 0x000fe40007810000 */
[----:B------:R-:W-:Y:S02]  /*148b0*/  FSEL R6, R27, -INF , P0 ;  /* 0xff8000001b067808 */ /* 0x000fe40000000000 */
[C---:B------:R-:W-:Y:S01]  /*148c0*/  ISETP.GT.AND P1, PT, R0.reuse, 0x18, PT ;  /* 0x000000180000780c */ /* 0x040fe20003f24270 */
[----:B------:R-:W-:Y:S01]  /*148d0*/  LDSM.16.MT88.4 R24, [R192+0x800] ;  /* 0x00080000c018783b */ /* 0x000fe20000004200 */
[----:B------:R-:W-:Y:S02]  /*148e0*/  FMNMX.FTZ R3, R7, R3, !PT ;  /* 0x0000000307037209 */ /* 0x000fe40007810000 */
[----:B------:R-:W-:-:S02]  /*148f0*/  ISETP.GT.AND P0, PT, R0, 0x19, PT ;  /* 0x000000190000780c */ /* 0x000fc40003f04270 */
[----:B------:R-:W-:Y:S02]  /*14900*/  FSEL R21, R42, -INF , P1 ;  /* 0xff8000002a157808 */ /* 0x000fe40000800000 */
        /* <DEDUP_REMOVED lines=81> */
[C---:B------:R-:W-:Y:S01]  /*14e20*/  HMMA.16816.F32 R12, R8.reuse, R34, RZ ;  /* 0x00000022080c723c */ /* 0x040fe200000018ff */
[----:B------:R-:W2:Y:S07]  /*14e30*/  LDSM.16.MT88.4 R32, [R192+0x2000] ;  /* 0x00200000c020783b */ /* 0x000eae0000004200 */
[C---:B------:R-:W-:Y:S08]  /*14e40*/  HMMA.16816.F32 R16, R8.reuse, R30, RZ ;  /* 0x0000001e0810723c */ /* 0x040ff000000018ff */
[----:B------:R-:W-:Y:S08]  /*14e50*/  HMMA.16816.F32 R28, R8, R36, RZ ;  /* 0x00000024081c723c */ /* 0x000ff000000018ff */
[----:B-1----:R-:W-:Y:S08]  /*14e60*/  HMMA.16816.F32 R56, R4, R24, R20 ;  /* 0x000000180438723c */ /* 0x002ff00000001814 */
[----:B------:R-:W-:Y:S08]  /*14e70*/  HMMA.16816.F32 R20, R8, R46, RZ ;  /* 0x0000002e0814723c */ /* 0x000ff000000018ff */
[----:B------:R-:W-:Y:S01]  /*14e80*/  HMMA.16816.F32 R140, R4, R42, R12 ;  /* 0x0000002a048c723c */ /* 0x000fe2000000180c */
[----:B------:R-:W-:Y:S07]  /*14e90*/  LDSM.16.MT88.4 R40, [R192+0x3800] ;  /* 0x00380000c028783b */ /* 0x000fee0000004200 */
[----:B------:R-:W-:Y:S01]  /*14ea0*/  HMMA.16816.F32 R12, R8, R44, RZ ;  /* 0x0000002c080c723c */ /* 0x000fe200000018ff */
[----:B------:R-:W-:Y:S01]  /*14eb0*/  LDSM.16.MT88.4 R44, [R194+0x2000] ;  /* 0x00200000c22c783b */ /* 0x000fe20000004200 */
[----:B------:R-:W-:-:S02]  /*14ec0*/  IMAD.MOV.U32 R102, RZ, RZ, R56 ;  /* 0x000000ffff667224 */ /* 0x000fc400078e0038 */
[----:B------:R-:W-:Y:S02]  /*14ed0*/  IMAD.MOV.U32 R101, RZ, RZ, R57 ;  /* 0x000000ffff657224 */ /* 0x000fe400078e0039 */
[----:B------:R-:W-:Y:S02]  /*14ee0*/  IMAD.MOV.U32 R100, RZ, RZ, R58 ;  /* 0x000000ffff647224 */ /* 0x000fe400078e003a */
[----:B------:R-:W-:Y:S01]  /*14ef0*/  HMMA.16816.F32 R16, R4, R26, R16 ;  /* 0x0000001a0410723c */ /* 0x000fe20000001810 */
[----:B------:R-:W1:Y:S01]  /*14f00*/  LDSM.16.MT88.4 R24, [R195+0x1800] ;  /* 0x00180000c318783b */ /* 0x000e620000004200 */
[----:B------:R-:W-:-:S03]  /*14f10*/  IMAD.MOV.U32 R3, RZ, RZ, R59 ;  /* 0x000000ffff037224 */ /* 0x000fc600078e003b */
[----:B------:R-:W-:Y:S03]  /*14f20*/  LDSM.16.MT88.4 R56, [R193+0x2000] ;  /* 0x00200000c138783b */ /* 0x000fe60000004200 */
[C---:B------:R-:W-:Y:S01]  /*14f30*/  HMMA.16816.F32 R248, R4.reuse, R54, R20 ;  /* 0x0000003604f8723c */ /* 0x040fe20000001814 */
[----:B------:R-:W3:Y:S07]  /*14f40*/  LDSM.16.MT88.4 R20, [R194+0x1800] ;  /* 0x00180000c214783b */ /* 0x000eee0000004200 */
[C---:B------:R-:W-:Y:S01]  /*14f50*/  HMMA.16816.F32 R12, R4.reuse, R52, R12 ;  /* 0x00000034040c723c */ /* 0x040fe2000000180c */
[----:B------:R-:W4:Y:S07]  /*14f60*/  LDSM.16.MT88.4 R52, [R195+0x2000] ;  /* 0x00200000c334783b */ /* 0x000f2e0000004200 */
[----:B------:R-:W-:Y:S01]  /*14f70*/  IMAD.MOV.U32 R99, RZ, RZ, R16 ;  /* 0x000000ffff637224 */ /* 0x000fe200078e0010 */
[----:B--2---:R-:W-:Y:S01]  /*14f80*/  HMMA.16816.F32 R28, R4, R32, R28 ;  /* 0x00000020041c723c */ /* 0x004fe2000000181c */
[----:B------:R-:W-:-:S02]  /*14f90*/  IMAD.MOV.U32 R98, RZ, RZ, R17 ;  /* 0x000000ffff627224 */ /* 0x000fc400078e0011 */
[----:B------:R-:W-:Y:S02]  /*14fa0*/  IMAD.MOV.U32 R97, RZ, RZ, R18 ;  /* 0x000000ffff617224 */ /* 0x000fe400078e0012 */
[----:B------:R-:W-:-:S03]  /*14fb0*/  IMAD.MOV.U32 R96, RZ, RZ, R19 ;  /* 0x000000ffff607224 */ /* 0x000fc600078e0013 */
[C---:B------:R-:W-:Y:S07]  /*14fc0*/  HMMA.16816.F32 R16, R8.reuse, R38, RZ ;  /* 0x000000260810723c */ /* 0x040fee00000018ff */
[----:B------:R-:W-:Y:S01]  /*14fd0*/  IMAD.MOV.U32 R106, RZ, RZ, R12 ;  /* 0x000000ffff6a7224 */ /* 0x000fe200078e000c */
[----:B-1----:R-:W-:Y:S01]  /*14fe0*/  HMMA.16816.F32 R36, R8, R24, RZ ;  /* 0x000000180824723c */ /* 0x002fe200000018ff */
[----:B------:R-:W-:Y:S02]  /*14ff0*/  IMAD.MOV.U32 R105, RZ, RZ, R13 ;  /* 0x000000ffff697224 */ /* 0x000fe400078e000d */
[----:B------:R-:W-:-:S02]  /*15000*/  IMAD.MOV.U32 R104, RZ, RZ, R14 ;  /* 0x000000ffff687224 */ /* 0x000fc400078e000e */
[----:B------:R-:W-:-:S03]  /*15010*/  IMAD.MOV.U32 R103, RZ, RZ, R15 ;  /* 0x000000ffff677224 */ /* 0x000fc600078e000f */
[----:B------:R-:W-:Y:S01]  /*15020*/  IMAD.MOV.U32 R110, RZ, RZ, R28 ;  /* 0x000000ffff6e7224 */ /* 0x000fe200078e001c */
[----:B------:R-:W-:Y:S01]  /*15030*/  HMMA.16816.F32 R12, R8, R48, RZ ;  /* 0x00000030080c723c */ /* 0x000fe200000018ff */
[----:B------:R-:W-:Y:S02]  /*15040*/  IMAD.MOV.U32 R109, RZ, RZ, R29 ;  /* 0x000000ffff6d7224 */ /* 0x000fe400078e001d */
[----:B------:R-:W-:Y:S02]  /*15050*/  IMAD.MOV.U32 R108, RZ, RZ, R30 ;  /* 0x000000ffff6c7224 */ /* 0x000fe400078e001e */
[----:B------:R-:W-:-:S03]  /*15060*/  IMAD.MOV.U32 R107, RZ, RZ, R31 ;  /* 0x000000ffff6b7224 */ /* 0x000fc600078e001f */
[----:B------:R-:W-:Y:S08]  /*15070*/  HMMA.16816.F32 R16, R4, R34, R16 ;  /* 0x000000220410723c */ /* 0x000ff00000001810 */
[C---:B------:R-:W-:Y:S08]  /*15080*/  HMMA.16816.F32 R32, R8.reuse, R26, RZ ;  /* 0x0000001a0820723c */ /* 0x040ff000000018ff */
[C---:B---3--:R-:W-:Y:S08]  /*15090*/  HMMA.16816.F32 R28, R8.reuse, R20, RZ ;  /* 0x00000014081c723c */ /* 0x048ff000000018ff */
[----:B------:R-:W-:Y:S01]  /*150a0*/  HMMA.16816.F32 R24, R8, R22, RZ ;  /* 0x000000160818723c */ /* 0x000fe200000018ff */
[----:B------:R-:W-:-:S02]  /*150b0*/  IMAD.MOV.U32 R114, RZ, RZ, R16 ;  /* 0x000000ffff727224 */ /* 0x000fc400078e0010 */
[----:B------:R-:W-:Y:S02]  /*150c0*/  IMAD.MOV.U32 R113, RZ, RZ, R17 ;  /* 0x000000ffff717224 */ /* 0x000fe400078e0011 */
[----:B------:R-:W-:Y:S02]  /*150d0*/  IMAD.MOV.U32 R112, RZ, RZ, R18 ;  /* 0x000000ffff707224 */ /* 0x000fe400078e0012 */
[----:B------:R-:W-:Y:S01]  /*150e0*/  IMAD.MOV.U32 R111, RZ, RZ, R19 ;  /* 0x000000ffff6f7224 */ /* 0x000fe200078e0013 */
        /* <DEDUP_REMOVED lines=20> */
[----:B------:R-:W-:Y:S01]  /*15230*/  HMMA.16816.F32 R244, R4, R56, R12 ;  /* 0x0000003804f4723c */ /* 0x000fe2000000180c */
        /* <DEDUP_REMOVED lines=83> */
[----:B------:R-:W-:Y:S01]  /*15770*/  HMMA.16816.F32 R28, R128, R32, R64 ;  /* 0x00000020801c723c */ /* 0x000fe20000001840 */
[----:B------:R-:W-:Y:S01]  /*15780*/  LDSM.16.MT88.4 R64, [R194+0x2800] ;  /* 0x00280000c240783b */ /* 0x000fe20000004200 */
[----:B------:R-:W-:-:S06]  /*15790*/  FADD.FTZ R0, R85, R0 ;  /* 0x0000000055007221 */ /* 0x000fcc0000010000 */
[C---:B------:R-:W-:Y:S01]  /*157a0*/  HMMA.16816.F32 R32, R128.reuse, R34, R248 ;  /* 0x000000228020723c */ /* 0x040fe200000018f8 */
[----:B------:R-:W2:Y:S06]  /*157b0*/  LDL R250, [R1+0x18] ;  /* 0x0000180001fa7983 */ /* 0x000eac0000100800 */
[----:B------:R-:W-:Y:S01]  /*157c0*/  IMAD.MOV.U32 R248, RZ, RZ, R95 ;  /* 0x000000fffff87224 */ /* 0x000fe200078e005f */
[C---:B------:R-:W-:Y:S08]  /*157d0*/  HMMA.16816.F32 R168, R128.reuse, R164, R168 ;  /* 0x000000a480a8723c */ /* 0x040ff000000018a8 */
        /* <DEDUP_REMOVED lines=8> */
[C---:B-1----:R-:W-:Y:S01]  /*15860*/  HMMA.16816.F32 R140, R128.reuse, R144, R72 ;  /* 0x00000090808c723c */ /* 0x042fe20000001848 */
[----:B------:R-:W-:Y:S07]  /*15870*/  LDSM.16.MT88.4 R72, [R192+0x4000] ;  /* 0x00400000c048783b */ /* 0x000fee0000004200 */
[C---:B------:R-:W-:Y:S08]  /*15880*/  HMMA.16816.F32 R144, R128.reuse, R146, R76 ;  /* 0x000000928090723c */ /* 0x040ff0000000184c */
[C---:B------:R-:W-:Y:S08]  /*15890*/  HMMA.16816.F32 R76, R128.reuse, R80, R184 ;  /* 0x00000050804c723c */ /* 0x040ff000000018b8 */
[C---:B------:R-:W-:Y:S01]  /*158a0*/  HMMA.16816.F32 R80, R128.reuse, R82, R96 ;  /* 0x000000528050723c */ /* 0x040fe20000001860 */
[----:B------:R-:W1:Y:S07]  /*158b0*/  LDSM.16.MT88.4 R96, [R194+0x4000] ;  /* 0x00400000c260783b */ /* 0x000e6e0000004200 */
[C---:B------:R-:W-:Y:S08]  /*158c0*/  HMMA.16816.F32 R124, R128.reuse, R12, R124 ;  /* 0x0000000c807c723c */ /* 0x040ff0000000187c */
[C---:B------:R-:W-:Y:S08]  /*158d0*/  HMMA.16816.F32 R60, R128.reuse, R64, R60 ;  /* 0x00000040803c723c */ /* 0x040ff0000000183c */
[C---:B------:R-:W-:Y:S08]  /*158e0*/  HMMA.16816.F32 R40, R128.reuse, R42, R52 ;  /* 0x0000002a8028723c */ /* 0x040ff00000001834 */
[C---:B-1----:R-:W-:Y:S01]  /*158f0*/  HMMA.16816.F32 R92, R128.reuse, R96, R112 ;  /* 0x00000060805c723c */ /* 0x042fe20000001870 */
[----:B------:R-:W-:Y:S07]  /*15900*/  LDSM.16.MT88.4 R112, [R193+0x5800] ;  /* 0x00580000c170783b */ /* 0x000fee0000004200 */
[----:B------:R-:W-:Y:S01]  /*15910*/  HMMA.16816.F32 R96, R128, R98, R104 ;  /* 0x000000628060723c */ /* 0x000fe20000001868 */
[----:B------:R-:W1:Y:S01]  /*15920*/  LDSM.16.MT88.4 R104, [R192+0x5800] ;  /* 0x00580000c068783b */ /* 0x000e620000004200 */
[----:B------:R-:W-:-:S06]  /*15930*/  FADD.FTZ R12, R221, R0 ;  /* 0x00000000dd0c7221 */ /* 0x000fcc0000010000 */
[C---:B------:R-:W-:Y:S08]  /*15940*/  HMMA.16816.F32 R44, R128.reuse, R48, R244 ;  /* 0x00000030802c723c */ /* 0x040ff000000018f4 */
[C---:B------:R-:W-:Y:S01]  /*15950*/  HMMA.16816.F32 R48, R128.reuse, R50, R56 ;  /* 0x000000328030723c */ /* 0x040fe20000001838 */
[----:B------:R-:W3:Y:S07]  /*15960*/  LDSM.16.MT88.4 R56, [R195+0x2800] ;  /* 0x00280000c338783b */ /* 0x000eee0000004200 */
[C---:B-1----:R-:W-:Y:S08]  /*15970*/  HMMA.16816.F32 R100, R128.reuse, R104, R100 ;  /* 0x000000688064723c */ /* 0x042ff00000001864 */
[C---:B------:R-:W-:Y:S01]  /*15980*/  HMMA.16816.F32 R104, R128.reuse, R106, R120 ;  /* 0x0000006a8068723c */ /* 0x040fe20000001878 */
[----:B------:R-:W1:Y:S07]  /*15990*/  LDSM.16.MT88.4 R120, [R195+0x5800] ;  /* 0x00580000c378783b */ /* 0x000e6e0000004200 */
[C---:B------:R-:W-:Y:S07]  /*159a0*/  HMMA.16816.F32 R64, R128.reuse, R66, R180 ;  /* 0x000000428040723c */ /* 0x040fee00000018b4 */
[----:B------:R-:W-:Y:S01]  /*159b0*/  IADD3 R180, R251, -0x2, RZ ;  /* 0xfffffffefbb47810 */ /* 0x000fe20007ffe0ff */
[C---:B---3--:R-:W-:Y:S08]  /*159c0*/  HMMA.16816.F32 R52, R128.reuse, R56, R240 ;  /* 0x000000388034723c */ /* 0x048ff000000018f0 */
[C---:B------:R-:W-:Y:S08]  /*159d0*/  HMMA.16816.F32 R68, R128.reuse, R72, R236 ;  /* 0x000000488044723c */ /* 0x040ff000000018ec */
[C---:B------:R-:W-:Y:S08]  /*159e0*/  HMMA.16816.F32 R84, R128.reuse, R88, R176 ;  /* 0x000000588054723c */ /* 0x040ff000000018b0 */
[C---:B------:R-:W-:Y:S08]  /*159f0*/  HMMA.16816.F32 R108, R128.reuse, R112, R108 ;  /* 0x00000070806c723c */ /* 0x040ff0000000186c */
[C---:B-1----:R-:W-:Y:S08]  /*15a00*/  HMMA.16816.F32 R116, R128.reuse, R120, R116 ;  /* 0x000000788074723c */ /* 0x042ff00000001874 */
        /* <DEDUP_REMOVED lines=38> */
.L_x_5037:
        /* <DEDUP_REMOVED lines=21> */
[C---:B------:R-:W-:Y:S01]  /*15dc0*/  IMAD R0, R213.reuse, c[0x0][0x20c], R0 ;  /* 0x00008300d5007a24 */ /* 0x040fe200078e0200 */
        /* <DEDUP_REMOVED lines=29> */
.L_x_5034:
[----:B------:R-:W-:Y:S05]  /*15fa0*/  BSYNC B0 ;  /* 0x0000000000007941 */ /* 0x000fea0003800000 */
.L_x_5033:
        /* <DEDUP_REMOVED lines=159> */
[----:B------:R-:W-:Y:S02]  /*169a0*/  IADD3 R0, R213, -0x1, RZ ;  /* 0xffffffffd5007810 */ /* 0x000fe40007ffe0ff */
        /* <DEDUP_REMOVED lines=35> */
.L_x_5036:
[----:B------:R-:W-:Y:S05]  /*16be0*/  BSYNC B0 ;  /* 0x0000000000007941 */ /* 0x000fea0003800000 */
.L_x_5035:
        /* <DEDUP_REMOVED lines=16> */
[----:B------:R-:W-:Y:S02]  /*16cf0*/  ISETP.GT.AND P1, PT, R0, 0x1, PT ;  /* 0x000000010000780c */ /* 0x000fe40003f24270 */
        /* <DEDUP_REMOVED lines=14> */
[----:B------:R-:W-:Y:S02]  /*16de0*/  FSEL R172, R19, -INF , P1 ;  /* 0xff80000013ac7808 */ /* 0x000fe40000800000 */
[----:B------:R-:W-:Y:S02]  /*16df0*/  ISETP.GT.AND P2, PT, R0, 0x21, PT ;  /* 0x000000210000780c */ /* 0x000fe40003f44270 */
[----:B------:R-:W-:Y:S02]  /*16e00*/  FSEL R153, R22, -INF , P0 ;  /* 0xff80000016997808 */ /* 0x000fe40000000000 */
        /* <DEDUP_REMOVED lines=9> */
[C---:B------:R-:W-:Y:S02]  /*16ea0*/  ISETP.GT.AND P0, PT, R149.reuse, RZ, PT ;  /* 0x000000ff9500720c */ /* 0x040fe40003f04270 */
        /* <DEDUP_REMOVED lines=16> */
[C---:B------:R-:W-:Y:S01]  /*16fb0*/  ISETP.GT.AND P1, PT, R149.reuse, 0x11, PT ;  /* 0x000000119500780c */ /* 0x040fe20003f24270 */
[----:B------:R-:W1:Y:S01]  /*16fc0*/  SHFL.BFLY PT, R2, R0, 0x2, 0x1f ;  /* 0x0c401f0000027f89 */ /* 0x000e6200000e0000 */
[----:B------:R-:W-:Y:S02]  /*16fd0*/  ISETP.GT.AND P5, PT, R149, 0x19, PT ;  /* 0x000000199500780c */ /* 0x000fe40003fa4270 */
[----:B------:R-:W-:Y:S02]  /*16fe0*/  FSEL R10, R13, -INF , P1 ;  /* 0xff8000000d0a7808 */ /* 0x000fe40000800000 */
[----:B------:R-:W-:Y:S02]  /*16ff0*/  FSEL R14, R9, -INF , P2 ;  /* 0xff800000090e7808 */ /* 0x000fe40001000000 */
[----:B------:R-:W-:Y:S02]  /*17000*/  FSEL R9, R16, -INF , P6 ;  /* 0xff80000010097808 */ /* 0x000fe40003000000 */
[----:B------:R-:W-:Y:S02]  /*17010*/  FSEL R8, R17, -INF , P5 ;  /* 0xff80000011087808 */ /* 0x000fe40002800000 */
[C---:B------:R-:W-:Y:S02]  /*17020*/  ISETP.GT.AND P4, PT, R149.reuse, 0x20, PT ;  /* 0x000000209500780c */ /* 0x040fe40003f84270 */
[C---:B------:R-:W-:Y:S02]  /*17030*/  ISETP.GT.AND P3, PT, R149.reuse, 0x21, PT ;  /* 0x000000219500780c */ /* 0x040fe40003f64270 */
[----:B------:R-:W-:Y:S02]  /*17040*/  FSEL R7, R20, -INF , P4 ;  /* 0xff80000014077808 */ /* 0x000fe40002000000 */
[----:B------:R-:W-:Y:S02]  /*17050*/  ISETP.GT.AND P2, PT, R149, 0x28, PT ;  /* 0x000000289500780c */ /* 0x000fe40003f44270 */
[----:B------:R-:W-:Y:S02]  /*17060*/  FSEL R6, R21, -INF , P3 ;  /* 0xff80000015067808 */ /* 0x000fe40001800000 */
[----:B------:R-:W-:Y:S02]  /*17070*/  ISETP.GT.AND P1, PT, R149, 0x29, PT ;  /* 0x000000299500780c */ /* 0x000fe40003f24270 */
[----:B------:R-:W-:Y:S02]  /*17080*/  FSEL R5, R24, -INF , P2 ;  /* 0xff80000018057808 */ /* 0x000fe40001000000 */
        /* <DEDUP_REMOVED lines=24> */
[----:B------:R-:W-:Y:S01]  /*17210*/  FFMA.FTZ R191, R3, c[0x0][0x2d0], -R0 ;  /* 0x0000b40003bf7a23 */ /* 0x000fe20000010800 */
[----:B------:R-:W-:Y:S01]  /*17220*/  FMNMX.FTZ R0, R15, R155, !PT ;  /* 0x0000009b0f007209 */ /* 0x000fe20007810000 */
[C---:B-1----:R-:W-:Y:S02]  /*17230*/  FMUL.FTZ R26, R2.reuse, R146 ;  /* 0x00000092021a7220 */ /* 0x042fe40000410000 */
[----:B------:R-:W-:Y:S01]  /*17240*/  FMUL.FTZ R23, R2, R143 ;  /* 0x0000008f02177220 */ /* 0x000fe20000410000 */
[----:B------:R-:W-:Y:S01]  /*17250*/  FMNMX.FTZ R0, R22, R0, !PT ;  /* 0x0000000016007209 */ /* 0x000fe20007810000 */
[C---:B------:R-:W-:Y:S01]  /*17260*/  FMUL.FTZ R27, R2.reuse, R147 ;  /* 0x00000093021b7220 */ /* 0x040fe20000410000 */
[----:B------:R-:W-:Y:S01]  /*17270*/  MUFU.EX2 R175, R12 ;  /* 0x0000000c00af7308 */ /* 0x000fe20000000800 */
        /* <DEDUP_REMOVED lines=8> */
[C---:B------:R-:W-:Y:S01]  /*17300*/  FMUL.FTZ R39, R2.reuse, R39 ;  /* 0x0000002702277220 */ /* 0x040fe20000410000 */
[----:B------:R-:W-:Y:S01]  /*17310*/  MUFU.EX2 R147, R180 ;  /* 0x000000b400937308 */ /* 0x000fe20000000800 */
        /* <DEDUP_REMOVED lines=53> */
[C---:B------:R-:W-:Y:S01]  /*17670*/  FMUL.FTZ R126, R2.reuse, R126 ;  /* 0x0000007e027e7220 */ /* 0x040fe20000410000 */
[C---:B------:R-:W-:Y:S01]  /*17680*/  FSETP.NEU.FTZ.AND P0, PT, R153.reuse, -INF , PT ;  /* 0xff8000009900780b */ /* 0x040fe20003f1d000 */
[C---:B------:R-:W-:Y:S02]  /*17690*/  FMUL.FTZ R3, R153.reuse, c[0x0][0x2d0] ;  /* 0x0000b40099037a20 */ /* 0x040fe40000410000 */
[C---:B------:R-:W-:Y:S01]  /*176a0*/  FMUL.FTZ R127, R2.reuse, R127 ;  /* 0x0000007f027f7220 */ /* 0x040fe20000410000 */
[----:B------:R-:W-:Y:S01]  /*176b0*/  FSEL R0, R153, RZ, P0 ;  /* 0x000000ff99007208 */ /* 0x000fe20000000000 */
[C---:B------:R-:W-:Y:S01]  /*176c0*/  FMUL.FTZ R130, R2.reuse, R130 ;  /* 0x0000008202827220 */ /* 0x040fe20000410000 */
[----:B------:R-:W-:Y:S01]  /*176d0*/  FSEL R3, R3, RZ, P0 ;  /* 0x000000ff03037208 */ /* 0x000fe20000000000 */
[----:B------:R-:W-:Y:S01]  /*176e0*/  FMUL.FTZ R131, R2, R131 ;  /* 0x0000008302837220 */ /* 0x000fe20000410000 */
[----:B------:R-:W-:Y:S01]  /*176f0*/  ISETP.GT.AND P0, PT, R213, R224, PT ;  /* 0x000000e0d500720c */ /* 0x000fe20003f04270 */
[----:B------:R-:W-:Y:S02]  /*17700*/  FADD.FTZ R0, -R0, R155 ;  /* 0x0000009b00007221 */ /* 0x000fe40000010100 */
[--C-:B------:R-:W-:Y:S01]  /*17710*/  FFMA.FTZ R19, R22, c[0x0][0x2d0], -R3.reuse ;  /* 0x0000b40016137a23 */ /* 0x100fe20000010803 */
[----:B------:R-:W-:Y:S01]  /*17720*/  MUFU.EX2 R155, R13 ;  /* 0x0000000d009b7308 */ /* 0x000fe20000000800 */
[----:B------:R-:W-:Y:S02]  /*17730*/  FMUL.FTZ R0, R0, c[0x0][0x2d0] ;  /* 0x0000b40000007a20 */ /* 0x000fe40000410000 */
[--C-:B------:R-:W-:Y:S02]  /*17740*/  FFMA.FTZ R173, R18, c[0x0][0x2d0], -R3.reuse ;  /* 0x0000b40012ad7a23 */ /* 0x100fe40000010803 */
[----:B------:R-:W-:Y:S02]  /*17750*/  FMUL.FTZ R18, R2, R138 ;  /* 0x0000008a02127220 */ /* 0x000fe40000410000 */
[--C-:B------:R-:W-:Y:S02]  /*17760*/  FFMA.FTZ R15, R15, c[0x0][0x2d0], -R3.reuse ;  /* 0x0000b4000f0f7a23 */ /* 0x100fe40000010803 */
[--C-:B------:R-:W-:Y:S01]  /*17770*/  FFMA.FTZ R174, R14, c[0x0][0x2d0], -R3.reuse ;  /* 0x0000b4000eae7a23 */ /* 0x100fe20000010803 */
[----:B------:R-:W1:Y:S01]  /*17780*/  MUFU.EX2 R0, R0 ;  /* 0x0000000000007308 */ /* 0x000e620000000800 */
[--C-:B------:R-:W-:Y:S02]  /*17790*/  FFMA.FTZ R177, R11, c[0x0][0x2d0], -R3.reuse ;  /* 0x0000b4000bb17a23 */ /* 0x100fe40000010803 */
[--C-:B------:R-:W-:Y:S02]  /*177a0*/  FFMA.FTZ R176, R10, c[0x0][0x2d0], -R3.reuse ;  /* 0x0000b4000ab07a23 */ /* 0x100fe40000010803 */
[--C-:B------:R-:W-:Y:S02]  /*177b0*/  FFMA.FTZ R179, R9, c[0x0][0x2d0], -R3.reuse ;  /* 0x0000b40009b37a23 */ /* 0x100fe40000010803 */
[----:B------:R-:W-:Y:S02]  /*177c0*/  FMUL.FTZ R14, R2, R134 ;  /* 0x00000086020e7220 */ /* 0x000fe40000410000 */
[--C-:B------:R-:W-:Y:S01]  /*177d0*/  FFMA.FTZ R178, R8, c[0x0][0x2d0], -R3.reuse ;  /* 0x0000b40008b27a23 */ /* 0x100fe20000010803 */
[----:B------:R2:W-:Y:S01]  /*177e0*/  MUFU.EX2 R172, R15 ;  /* 0x0000000f00ac7308 */ /* 0x0005e20000000800 */
[--C-:B------:R-:W-:Y:S02]  /*177f0*/  FFMA.FTZ R185, R7, c[0x0][0x2d0], -R3.reuse ;  /* 0x0000b40007b97a23 */ /* 0x100fe40000010803 */
[----:B------:R-:W-:Y:S02]  /*17800*/  FMUL.FTZ R7, R2, R171 ;  /* 0x000000ab02077220 */ /* 0x000fe40000410000 */
        /* <DEDUP_REMOVED lines=8> */
[C---:B------:R-:W-:Y:S01]  /*17890*/  FMUL.FTZ R17, R0.reuse, R137 ;  /* 0x0000008900117220 */ /* 0x040fe20000410000 */
[----:B------:R1:W3:Y:S01]  /*178a0*/  MUFU.EX2 R141, R19 ;  /* 0x00000013008d7308 */ /* 0x0002e20000000800 */
[C---:B------:R-:W-:Y:S02]  /*178b0*/  FMUL.FTZ R20, R0.reuse, R140 ;  /* 0x0000008c00147220 */ /* 0x040fe40000410000 */
[C---:B------:R-:W-:Y:S02]  /*178c0*/  FMUL.FTZ R4, R0.reuse, R168 ;  /* 0x000000a800047220 */ /* 0x040fe40000410000 */
[C---:B------:R-:W-:Y:S02]  /*178d0*/  FMUL.FTZ R5, R0.reuse, R169 ;  /* 0x000000a900057220 */ /* 0x040fe40000410000 */
[C---:B------:R-:W-:Y:S02]  /*178e0*/  FMUL.FTZ R12, R0.reuse, R132 ;  /* 0x00000084000c7220 */ /* 0x040fe40000410000 */
[----:B------:R-:W-:Y:S01]  /*178f0*/  FMUL.FTZ R13, R0, R133 ;  /* 0x00000085000d7220 */ /* 0x000fe20000410000 */
[----:B------:R-:W4:Y:S01]  /*17900*/  MUFU.EX2 R140, R173 ;  /* 0x000000ad008c7308 */ /* 0x000f220000000800 */
[----:B------:R-:W-:Y:S01]  /*17910*/  F2FP.PACK_AB R133, R154, R149 ;  /* 0x000000959a85723e */ /* 0x000fe200000000ff */
[----:B--2---:R-:W-:Y:S01]  /*17920*/  FMUL.FTZ R15, R2, R135 ;  /* 0x00000087020f7220 */ /* 0x004fe20000410000 */
[----:B------:R-:W-:Y:S01]  /*17930*/  F2FP.PACK_AB R135, R175, R155 ;  /* 0x0000009baf87723e */ /* 0x000fe200000000ff */
[----:B------:R-:W-:Y:S02]  /*17940*/  FMUL.FTZ R9, R0, R165 ;  /* 0x000000a500097220 */ /* 0x000fe40000410000 */
[----:B------:R-:W-:Y:S02]  /*17950*/  FMUL.FTZ R11, R2, R167 ;  /* 0x000000a7020b7220 */ /* 0x000fe40000410000 */
[----:B------:R-:W-:Y:S02]  /*17960*/  FMUL.FTZ R8, R0, R164 ;  /* 0x000000a400087220 */ /* 0x000fe40000410000 */
[----:B------:R-:W-:Y:S01]  /*17970*/  FMUL.FTZ R22, R2, R142 ;  /* 0x0000008e02167220 */ /* 0x000fe20000410000 */
[----:B------:R-:W-:Y:S01]  /*17980*/  MUFU.EX2 R183, R178 ;  /* 0x000000b200b77308 */ /* 0x000fe20000000800 */
[----:B------:R-:W-:Y:S02]  /*17990*/  FMUL.FTZ R24, R0, R144 ;  /* 0x0000009000187220 */ /* 0x000fe40000410000 */
[----:B-1----:R-:W-:Y:S01]  /*179a0*/  FMUL.FTZ R19, R2, R139 ;  /* 0x0000008b02137220 */ /* 0x002fe20000410000 */
[----:B---3--:R-:W-:Y:S01]  /*179b0*/  F2FP.PACK_AB R132, R141, R172 ;  /* 0x000000ac8d84723e */ /* 0x008fe200000000ff */
[----:B------:R-:W1:Y:S01]  /*179c0*/  LDSM.16.MT88.4 R136, [R192] ;  /* 0x00000000c088783b */ /* 0x000e620000004200 */
[C---:B------:R-:W-:Y:S02]  /*179d0*/  FMUL.FTZ R25, R0.reuse, R145 ;  /* 0x0000009100197220 */ /* 0x040fe40000410000 */
[C---:B------:R-:W-:Y:S02]  /*179e0*/  FMUL.FTZ R28, R0.reuse, R28 ;  /* 0x0000001c001c7220 */ /* 0x040fe40000410000 */
[C---:B------:R-:W-:Y:S01]  /*179f0*/  FMUL.FTZ R29, R0.reuse, R29 ;  /* 0x0000001d001d7220 */ /* 0x040fe20000410000 */
[----:B------:R-:W-:Y:S01]  /*17a00*/  MUFU.EX2 R145, R177 ;  /* 0x000000b100917308 */ /* 0x000fe20000000800 */
[----:B------:R-:W-:Y:S01]  /*17a10*/  FMUL.FTZ R32, R0, R32 ;  /* 0x0000002000207220 */ /* 0x000fe20000410000 */
[----:B----4-:R-:W-:Y:S01]  /*17a20*/  F2FP.PACK_AB R134, R146, R140 ;  /* 0x0000008c9286723e */ /* 0x010fe200000000ff */
        /* <DEDUP_REMOVED lines=19> */
[C---:B-1----:R-:W-:Y:S05]  /*17b60*/  HMMA.16816.F32 R4, R132.reuse, R136, R4 ;  /* 0x000000888404723c */ /* 0x042fea0000001804 */
        /* <DEDUP_REMOVED lines=39> */
[----:B------:R-:W-:Y:S02]  /*17de0*/  FFMA.FTZ R0, R2, R216, R149 ;  /* 0x000000d802007223 */ /* 0x000fe40000010095 */
[----:B------:R-:W-:Y:S02]  /*17df0*/  MUFU.EX2 R149, R176 ;  /* 0x000000b000957308 */ /* 0x000fe40000000800 */
[----:B------:R-:W-:Y:S04]  /*17e00*/  FADD.FTZ R0, R154, R0 ;  /* 0x000000009a007221 */ /* 0x000fe80000010000 */
[----:B------:R-:W-:Y:S02]  /*17e10*/  FADD.FTZ R154, R155, R0 ;  /* 0x000000009b9a7221 */ /* 0x000fe40000010000 */
[----:B------:R-:W-:Y:S02]  /*17e20*/  FADD.FTZ R0, R141, R144 ;  /* 0x000000908d007221 */ /* 0x000fe40000010000 */
[----:B------:R-:W-:Y:S01]  /*17e30*/  MUFU.EX2 R144, R182 ;  /* 0x000000b600907308 */ /* 0x000fe20000000800 */
[C---:B-1----:R-:W-:Y:S03]  /*17e40*/  HMMA.16816.F32 R20, R132.reuse, R136, R20 ;  /* 0x000000888414723c */ /* 0x042fe60000001814 */
[----:B------:R-:W-:Y:S02]  /*17e50*/  FADD.FTZ R0, R140, R0 ;  /* 0x000000008c007221 */ /* 0x000fe40000010000 */
[----:B------:R-:W-:Y:S01]  /*17e60*/  LDSM.16.MT88.4 R140, [R193+0x800] ;  /* 0x00080000c18c783b */ /* 0x000fe20000004200 */
[----:B------:R-:W-:Y:S02]  /*17e70*/  FADD.FTZ R164, R175, R154 ;  /* 0x0000009aafa47221 */ /* 0x000fe40000010000 */
[C---:B------:R-:W-:Y:S01]  /*17e80*/  HMMA.16816.F32 R24, R132.reuse, R138, R24 ;  /* 0x0000008a8418723c */ /* 0x040fe20000001818 */
[----:B------:R-:W1:Y:S03]  /*17e90*/  MUFU.EX2 R2, R181 ;  /* 0x000000b500027308 */ /* 0x000e660000000800 */
[----:B------:R-:W-:Y:S01]  /*17ea0*/  FADD.FTZ R146, R146, R0 ;  /* 0x0000000092927221 */ /* 0x000fe20000010000 */
[----:B------:R-:W2:Y:S06]  /*17eb0*/  LDSM.16.MT88.4 R136, [R194] ;  /* 0x00000000c288783b */ /* 0x000eac0000004200 */
[----:B------:R-:W3:Y:S10]  /*17ec0*/  MUFU.EX2 R182, R184 ;  /* 0x000000b800b67308 */ /* 0x000ef40000000800 */
[----:B------:R-:W-:Y:S01]  /*17ed0*/  MUFU.EX2 R155, R179 ;  /* 0x000000b3009b7308 */ /* 0x000fe20000000800 */
[----:B-1----:R-:W-:Y:S02]  /*17ee0*/  FADD.FTZ R0, R2, R164 ;  /* 0x000000a402007221 */ /* 0x002fe40000010000 */
[----:B------:R-:W-:Y:S02]  /*17ef0*/  LDSM.16.MT88.4 R164, [R192+0x1000] ;  /* 0x00100000c0a4783b */ /* 0x000fe40000004200 */
[----:B------:R-:W-:Y:S05]  /*17f00*/  FADD.FTZ R0, R147, R0 ;  /* 0x0000000093007221 */ /* 0x000fea0000010000 */
[----:B------:R-:W1:Y:S01]  /*17f10*/  MUFU.EX2 R179, R186 ;  /* 0x000000ba00b37308 */ /* 0x000e620000000800 */
[----:B------:R-:W-:Y:S04]  /*17f20*/  FADD.FTZ R0, R144, R0 ;  /* 0x0000000090007221 */ /* 0x000fe80000010000 */
[----:B---3--:R-:W-:Y:S05]  /*17f30*/  FADD.FTZ R0, R182, R0 ;  /* 0x00000000b6007221 */ /* 0x008fea0000010000 */
[----:B------:R-:W3:Y:S01]  /*17f40*/  MUFU.EX2 R154, R189 ;  /* 0x000000bd009a7308 */ /* 0x000ee20000000800 */
[C---:B--2---:R-:W-:Y:S09]  /*17f50*/  HMMA.16816.F32 R28, R132.reuse, R136, R28 ;  /* 0x00000088841c723c */ /* 0x044ff2000000181c */
[----:B------:R-:W2:Y:S01]  /*17f60*/  MUFU.EX2 R181, R3 ;  /* 0x0000000300b57308 */ /* 0x000ea20000000800 */
[C---:B------:R-:W-:Y:S01]  /*17f70*/  HMMA.16816.F32 R32, R132.reuse, R138, R32 ;  /* 0x0000008a8420723c */ /* 0x040fe20000001820 */
[----:B------:R-:W4:Y:S02]  /*17f80*/  LDSM.16.MT88.4 R136, [R192+0x1800] ;  /* 0x00180000c088783b */ /* 0x000f240000004200 */
[----:B-1----:R-:W-:Y:S06]  /*17f90*/  F2FP.PACK_AB R172, R179, R177 ;  /* 0x000000b1b3ac723e */ /* 0x002fec00000000ff */
[----:B------:R-:W1:Y:S03]  /*17fa0*/  MUFU.EX2 R3, R190 ;  /* 0x000000be00037308 */ /* 0x000e660000000800 */
[----:B---3--:R-:W-:Y:S01]  /*17fb0*/  F2FP.PACK_AB R173, R178, R154 ;  /* 0x0000009ab2ad723e */ /* 0x008fe200000000ff */
[----:B------:R-:W-:Y:S01]  /*17fc0*/  FADD.FTZ R0, R154, R0 ;  /* 0x000000009a007221 */ /* 0x000fe20000010000 */
[----:B------:R-:W-:Y:S03]  /*17fd0*/  MOV R154, R148 ;  /* 0x00000094009a7202 */ /* 0x000fe60000000f00 */
[----:B------:R-:W-:Y:S02]  /*17fe0*/  FADD.FTZ R0, R178, R0 ;  /* 0x00000000b2007221 */ /* 0x000fe40000010000 */
[----:B------:R-:W3:Y:S01]  /*17ff0*/  MUFU.EX2 R176, R191 ;  /* 0x000000bf00b07308 */ /* 0x000ee20000000800 */
[----:B--2---:R-:W-:Y:S01]  /*18000*/  F2FP.PACK_AB R174, R181, R180 ;  /* 0x000000b4b5ae723e */ /* 0x004fe200000000ff */
[----:B-1----:R-:W-:Y:S01]  /*18010*/  FADD.FTZ R0, R3, R0 ;  /* 0x0000000003007221 */ /* 0x002fe20000010000 */
[C---:B----4-:R-:W-:Y:S03]  /*18020*/  HMMA.16816.F32 R36, R132.reuse, R136, R36 ;  /* 0x000000888424723c */ /* 0x050fe60000001824 */
[C---:B---3--:R-:W-:Y:S01]  /*18030*/  F2FP.PACK_AB R175, R176.reuse, R3 ;  /* 0x00000003b0af723e */ /* 0x048fe200000000ff */
[----:B------:R-:W-:Y:S04]  /*18040*/  FADD.FTZ R216, R176, R0 ;  /* 0x00000000b0d87221 */ /* 0x000fe80000010000 */
        /* <DEDUP_REMOVED lines=40> */
[----:B------:R-:W-:Y:S02]  /*182d0*/  LDSM.16.MT88.4 R144, [R195+0x1000] ;  /* 0x00100000c390783b */ /* 0x000fe40000004200 */
[----:B------:R-:W-:Y:S01]  /*182e0*/  FADD.FTZ R2, R149, R2 ;  /* 0x0000000295027221 */ /* 0x000fe20000010000 */
[----:B------:R-:W-:Y:S03]  /*182f0*/  MOV R149, R148 ;  /* 0x0000009400957202 */ /* 0x000fe60000000f00 */
[----:B------:R-:W-:Y:S01]  /*18300*/  FADD.FTZ R2, R155, R2 ;  /* 0x000000029b027221 */ /* 0x000fe20000010000 */
[----:B------:R-:W-:Y:S03]  /*18310*/  MOV R155, R153 ;  /* 0x00000099009b7202 */ /* 0x000fe60000000f00 */
[----:B------:R-:W-:Y:S04]  /*18320*/  FADD.FTZ R2, R183, R2 ;  /* 0x00000002b7027221 */ /* 0x000fe80000010000 */
[----:B------:R-:W-:Y:S04]  /*18330*/  FADD.FTZ R2, R177, R2 ;  /* 0x00000002b1027221 */ /* 0x000fe80000010000 */
[----:B------:R-:W-:Y:S04]  /*18340*/  FADD.FTZ R2, R179, R2 ;  /* 0x00000002b3027221 */ /* 0x000fe80000010000 */
[----:B------:R-:W-:Y:S01]  /*18350*/  FADD.FTZ R2, R180, R2 ;  /* 0x00000002b4027221 */ /* 0x000fe20000010000 */
[----:B------:R-:W-:Y:S01]  /*18360*/  IADD3 R180, R213, -0x1, RZ ;  /* 0xffffffffd5b47810 */ /* 0x000fe20007ffe0ff */
[C---:B-1----:R-:W-:Y:S03]  /*18370*/  HMMA.16816.F32 R4, R132.reuse, R136, R4 ;  /* 0x000000888404723c */ /* 0x042fe60000001804 */
[----:B------:R-:W-:Y:S01]  /*18380*/  FADD.FTZ R214, R181, R2 ;  /* 0x00000002b5d67221 */ /* 0x000fe20000010000 */
[----:B------:R-:W-:Y:S04]  /*18390*/  MOV R213, R180 ;  /* 0x000000b400d57202 */ /* 0x000fe80000000f00 */
        /* <DEDUP_REMOVED lines=92> */
.L_x_5032:
[----:B------:R-:W-:-:S13]  /*18960*/  ISETP.GE.AND P0, PT, R180, R230, PT ;  /* 0x000000e6b400720c */ /* 0x000fda0003f06270 */
[----:B------:R-:W-:Y:S05]  /*18970*/  @!P0 BRA `(.L_x_5038) ;  /* 0x0000287000008947 */ /* 0x000fea0003800000 */
.L_x_5041:
[----:B------:R-:W-:Y:S04]  /*18980*/  DEPBAR.LE SB0, 0x0 ;  /* 0x000080000000791a */ /* 0x000fe80000000000 */
[----:B------:R-:W-:Y:S01]  /*18990*/  WARPSYNC 0xffffffff ;  /* 0xffffffff00007948 */ /* 0x000fe20003800000 */
[----:B------:R-:W-:Y:S01]  /*189a0*/  BAR.SYNC.DEFER_BLOCKING 0x0 ;  /* 0x0000000000007b1d */ /* 0x000fe20000010000 */
[----:B------:R-:W-:Y:S02]  /*189b0*/  SHF.R.S32.HI R0, RZ, 0x1f, R180 ;  /* 0x0000001fff007819 */ /* 0x000fe400000114b4 */
[C---:B------:R-:W-:Y:S02]  /*189c0*/  LOP3.LUT P3, RZ, R217.reuse, 0x8, RZ, 0xc0, !PT ;  /* 0x00000008d9ff7812 */ /* 0x040fe4000786c0ff */
[C---:B------:R-:W-:Y:S01]  /*189d0*/  LOP3.LUT P6, RZ, R217.reuse, 0x4, RZ, 0xc0, !PT ;  /* 0x00000004d9ff7812 */ /* 0x040fe200078cc0ff */
[----:B------:R-:W-:Y:S01]  /*189e0*/  IMAD R0, R0, c[0x0][0x208], RZ ;  /* 0x0000820000007a24 */ /* 0x000fe200078e02ff */
[C---:B------:R-:W-:Y:S02]  /*189f0*/  LOP3.LUT P5, RZ, R217.reuse, 0x2, RZ, 0xc0, !PT ;  /* 0x00000002d9ff7812 */ /* 0x040fe400078ac0ff */
[----:B------:R-:W-:Y:S01]  /*18a00*/  LOP3.LUT P4, RZ, R217, 0x1, RZ, 0xc0, !PT ;  /* 0x00000001d9ff7812 */ /* 0x000fe2000788c0ff */
[----:B------:R-:W-:Y:S01]  /*18a10*/  IMAD R0, R180, c[0x0][0x20c], R0 ;  /* 0x00008300b4007a24 */ /* 0x000fe200078e0200 */
        /* <DEDUP_REMOVED lines=9> */
[----:B------:R-:W-:Y:S04]  /*18ab0*/  IMAD.WIDE.U32 R2, R180, c[0x0][0x208], RZ ;  /* 0x00008200b4027a25 */ /* 0x000fe800078e00ff */
[C---:B------:R-:W-:Y:S01]  /*18ac0*/  HMMA.16816.F32 R8, R24.reuse, R10, RZ ;  /* 0x0000000a1808723c */ /* 0x040fe200000018ff */
[----:B------:R-:W-:Y:S03]  /*18ad0*/  IMAD.IADD R0, R3, 0x1, R0 ;  /* 0x0000000103007824 */ /* 0x000fe600078e0200 */
[----:B------:R-:W-:Y:S04]  /*18ae0*/  IMAD.WIDE.U32 R2, R2, 0x30, RZ ;  /* 0x0000003002027825 */ /* 0x000fe800078e00ff */
[C---:B--2---:R-:W-:Y:S01]  /*18af0*/  HMMA.16816.F32 R12, R24.reuse, R16, RZ ;  /* 0x00000010180c723c */ /* 0x044fe200000018ff */
[----:B------:R-:W-:Y:S03]  /*18b00*/  @!P2 IMAD.MOV.U32 R148, RZ, RZ, c[0x0][0x208] ;  /* 0x00008200ff94a624 */ /* 0x000fe600078e00ff */
[----:B------:R-:W-:Y:S02]  /*18b10*/  IMAD R0, R0, 0x30, RZ ;  /* 0x0000003000007824 */ /* 0x000fe400078e02ff */
[-C--:B------:R-:W-:Y:S02]  /*18b20*/  @!P2 LEA R154, P0, R148, R2.reuse, 0x5 ;  /* 0x00000002949aa211 */ /* 0x080fe400078028ff */
[C---:B------:R-:W-:Y:S01]  /*18b30*/  HMMA.16816.F32 R16, R24.reuse, R18, RZ ;  /* 0x000000121810723c */ /* 0x040fe200000018ff */
[----:B------:R-:W-:Y:S03]  /*18b40*/  IMAD.IADD R0, R3, 0x1, R0 ;  /* 0x0000000103007824 */ /* 0x000fe600078e0200 */
[----:B------:R-:W-:Y:S01]  /*18b50*/  IADD3 R3, P1, R226, R2, RZ ;  /* 0x00000002e2037210 */ /* 0x000fe20007f3e0ff */
[----:B------:R-:W-:Y:S03]  /*18b60*/  @!P2 IMAD.MOV.U32 R2, RZ, RZ, c[0x0][0x20c] ;  /* 0x00008300ff02a624 */ /* 0x000fe600078e00ff */
[C---:B---3--:R-:W-:Y:S04]  /*18b70*/  HMMA.16816.F32 R20, R24.reuse, R172, RZ ;  /* 0x000000ac1814723c */ /* 0x048fe800000018ff */
[----:B------:R-:W-:Y:S01]  /*18b80*/  @!P2 LEA.HI.X R155, R148, R0, R2, 0x5, P0 ;  /* 0x00000000949ba211 */ /* 0x000fe200000f2c02 */
[----:B------:R-:W-:Y:S01]  /*18b90*/  IMAD.X R148, R0, 0x1, R228, P1 ;  /* 0x0000000100947824 */ /* 0x000fe200008e06e4 */
[C---:B------:R-:W-:Y:S02]  /*18ba0*/  LEA R2, P0, R3.reuse, c[0x0][0x1f8], 0x1 ;  /* 0x00007e0003027a11 */ /* 0x040fe400078008ff */
[----:B------:R-:W-:Y:S01]  /*18bb0*/  HMMA.16816.F32 R24, R24, R174, RZ ;  /* 0x000000ae1818723c */ /* 0x000fe200000018ff */
[----:B------:R-:W1:Y:S03]  /*18bc0*/  LDSM.16.M88.4 R172, [R200] ;  /* 0x00000000c8ac783b */ /* 0x000e660000000200 */
[----:B------:R-:W-:Y:S02]  /*18bd0*/  LEA.HI.X R3, R3, c[0x0][0x1fc], R148, 0x1, P0 ;  /* 0x00007f0003037a11 */ /* 0x000fe400000f0c94 */
[----:B------:R-:W-:Y:S06]  /*18be0*/  @!P2 IADD3 R0, P1, R154, R226, RZ ;  /* 0x000000e29a00a210 */ /* 0x000fec0007f3e0ff */
[C---:B------:R-:W-:Y:S01]  /*18bf0*/  @!P2 LEA R154, P0, R0.reuse, c[0x0][0x1f8], 0x1 ;  /* 0x00007e00009aaa11 */ /* 0x040fe200078008ff */
[----:B------:R-:W-:Y:S05]  /*18c00*/  @!P2 IMAD.X R148, R155, 0x1, R228, P1 ;  /* 0x000000019b94a824 */ /* 0x000fea00008e06e4 */
[----:B------:R-:W-:Y:S01]  /*18c10*/  @!P2 LEA.HI.X R155, R0, c[0x0][0x1fc], R148, 0x1, P0 ;  /* 0x00007f00009baa11 */ /* 0x000fe200000f0c94 */
[----:B------:R-:W-:Y:S01]  /*18c20*/  IMAD.MOV.U32 R148, RZ, RZ, R153 ;  /* 0x000000ffff947224 */ /* 0x000fe200078e0099 */
        /* <DEDUP_REMOVED lines=13> */
[----:B------:R2:W-:Y:S01]  /*18d00*/  @!P2 LDGSTS.E.BYPASS.LTC128B.128 [R215+0x5080], [R154.64], !P3 ;  /* 0x050800009ad7afae */ /* 0x0005e2000d901d46 */
[----:B------:R-:W-:Y:S03]  /*18d10*/  ISETP.GT.AND P3, PT, R180, R230, PT ;  /* 0x000000e6b400720c */ /* 0x000fe60003f64270 */
        /* <DEDUP_REMOVED lines=150> */
[----:B--2---:R-:W-:Y:S02]  /*19680*/  IADD3 R0, R180, -0x1, RZ ;  /* 0xffffffffb4007810 */ /* 0x004fe40007ffe0ff */
        /* <DEDUP_REMOVED lines=17> */
[--C-:B------:R-:W-:Y:S01]  /*197a0*/  @P1 IMAD.X R0, R0, 0x1, R225.reuse, P2 ;  /* 0x0000000100001824 */ /* 0x100fe200010e06e1 */
        /* <DEDUP_REMOVED lines=19> */
.L_x_5040:
[----:B--2---:R-:W-:Y:S05]  /*198e0*/  BSYNC B0 ;  /* 0x0000000000007941 */ /* 0x004fea0003800000 */
.L_x_5039:
        /* <DEDUP_REMOVED lines=35> */
[C---:B------:R-:W-:Y:S02]  /*19b20*/  FMUL.FTZ R154, R153.reuse, c[0x0][0x2d0] ;  /* 0x0000b400999a7a20 */ /* 0x040fe40000410000 */
[----:B------:R-:W-:Y:S02]  /*19b30*/  FADD.FTZ R2, -R153, R148 ;  /* 0x0000009499027221 */ /* 0x000fe40000010100 */
[--C-:B------:R-:W-:Y:S02]  /*19b40*/  FFMA.FTZ R0, R4, c[0x0][0x2d0], -R154.reuse ;  /* 0x0000b40004007a23 */ /* 0x100fe4000001089a */
[--C-:B------:R-:W-:Y:S02]  /*19b50*/  FFMA.FTZ R4, R8, c[0x0][0x2d0], -R154.reuse ;  /* 0x0000b40008047a23 */ /* 0x100fe4000001089a */
[----:B------:R1:W-:Y:S01]  /*19b60*/  MUFU.EX2 R155, R0 ;  /* 0x00000000009b7308 */ /* 0x0003e20000000800 */
[--C-:B------:R-:W-:Y:S02]  /*19b70*/  FFMA.FTZ R5, R5, c[0x0][0x2d0], -R154.reuse ;  /* 0x0000b40005057a23 */ /* 0x100fe4000001089a */
[----:B------:R-:W-:Y:S02]  /*19b80*/  FMUL.FTZ R2, R2, c[0x0][0x2d0] ;  /* 0x0000b40002027a20 */ /* 0x000fe40000410000 */
[----:B------:R-:W-:Y:S02]  /*19b90*/  FMUL.FTZ R148, R3, c[0x0][0x2d0] ;  /* 0x0000b40003947a20 */ /* 0x000fe40000410000 */
[----:B------:R-:W-:Y:S02]  /*19ba0*/  FFMA.FTZ R16, R16, c[0x0][0x2d0], -R154 ;  /* 0x0000b40010107a23 */ /* 0x000fe4000001089a */
[--C-:B------:R-:W-:Y:S01]  /*19bb0*/  FFMA.FTZ R6, R6, c[0x0][0x2d0], -R148.reuse ;  /* 0x0000b40006067a23 */ /* 0x100fe20000010894 */
[----:B------:R2:W-:Y:S01]  /*19bc0*/  MUFU.EX2 R190, R4 ;  /* 0x0000000400be7308 */ /* 0x0005e20000000800 */
[----:B------:R-:W-:Y:S02]  /*19bd0*/  FFMA.FTZ R7, R7, c[0x0][0x2d0], -R148 ;  /* 0x0000b40007077a23 */ /* 0x000fe40000010894 */
[--C-:B------:R-:W-:Y:S02]  /*19be0*/  FFMA.FTZ R17, R17, c[0x0][0x2d0], -R154.reuse ;  /* 0x0000b40011117a23 */ /* 0x100fe4000001089a */
[--C-:B------:R-:W-:Y:S02]  /*19bf0*/  FFMA.FTZ R176, R20, c[0x0][0x2d0], -R154.reuse ;  /* 0x0000b40014b07a23 */ /* 0x100fe4000001089a */
[--C-:B------:R-:W-:Y:S02]  /*19c00*/  FFMA.FTZ R177, R21, c[0x0][0x2d0], -R154.reuse ;  /* 0x0000b40015b17a23 */ /* 0x100fe4000001089a */
[--C-:B------:R-:W-:Y:S01]  /*19c10*/  FFMA.FTZ R13, R13, c[0x0][0x2d0], -R154.reuse ;  /* 0x0000b4000d0d7a23 */ /* 0x100fe2000001089a */
[----:B------:R3:W-:Y:S01]  /*19c20*/  MUFU.EX2 R181, R5 ;  /* 0x0000000500b57308 */ /* 0x0007e20000000800 */
[----:B------:R-:W-:Y:S02]  /*19c30*/  FFMA.FTZ R178, R24, c[0x0][0x2d0], -R154 ;  /* 0x0000b40018b27a23 */ /* 0x000fe4000001089a */
[----:B------:R-:W-:Y:S02]  /*19c40*/  FFMA.FTZ R26, R26, c[0x0][0x2d0], -R148 ;  /* 0x0000b4001a1a7a23 */ /* 0x000fe40000010894 */
[----:B-1----:R-:W-:Y:S02]  /*19c50*/  FADD.FTZ R0, -R3, R149 ;  /* 0x0000009503007221 */ /* 0x002fe40000010100 */
[--C-:B------:R-:W-:Y:S02]  /*19c60*/  FFMA.FTZ R149, R12, c[0x0][0x2d0], -R154.reuse ;  /* 0x0000b4000c957a23 */ /* 0x100fe4000001089a */
[----:B------:R-:W-:Y:S01]  /*19c70*/  FMUL.FTZ R0, R0, c[0x0][0x2d0] ;  /* 0x0000b40000007a20 */ /* 0x000fe20000410000 */
[----:B------:R-:W1:Y:S01]  /*19c80*/  MUFU.EX2 R2, R2 ;  /* 0x0000000200027308 */ /* 0x000e620000000800 */
[--C-:B--2---:R-:W-:Y:S02]  /*19c90*/  FFMA.FTZ R4, R9, c[0x0][0x2d0], -R154.reuse ;  /* 0x0000b40009047a23 */ /* 0x104fe4000001089a */
[----:B------:R-:W-:Y:S07]  /*19ca0*/  FFMA.FTZ R154, R25, c[0x0][0x2d0], -R154 ;  /* 0x0000b400199a7a23 */ /* 0x000fee000001089a */
[----:B------:R2:W-:Y:S01]  /*19cb0*/  MUFU.EX2 R213, R4 ;  /* 0x0000000400d57308 */ /* 0x0005e20000000800 */
[--C-:B---3--:R-:W-:Y:S09]  /*19cc0*/  FFMA.FTZ R5, R11, c[0x0][0x2d0], -R148.reuse ;  /* 0x0000b4000b057a23 */ /* 0x108ff20000010894 */
[----:B------:R-:W3:Y:S01]  /*19cd0*/  MUFU.EX2 R0, R0 ;  /* 0x0000000000007308 */ /* 0x000ee20000000800 */
[C---:B-1----:R-:W-:Y:S02]  /*19ce0*/  FMUL.FTZ R8, R2.reuse, R164 ;  /* 0x000000a402087220 */ /* 0x042fe40000410000 */
[C---:B------:R-:W-:Y:S02]  /*19cf0*/  FMUL.FTZ R9, R2.reuse, R165 ;  /* 0x000000a502097220 */ /* 0x040fe40000410000 */
[C---:B------:R-:W-:Y:S05]  /*19d00*/  FMUL.FTZ R132, R2.reuse, R132 ;  /* 0x0000008402847220 */ /* 0x040fea0000410000 */
        /* <DEDUP_REMOVED lines=11> */
[----:B------:R-:W3:Y:S01]  /*19dc0*/  LDSM.16.MT88.4 R164, [R193] ;  /* 0x00000000c1a4783b */ /* 0x000ee20000004200 */
[----:B------:R4:W-:Y:S01]  /*19dd0*/  MUFU.EX2 R191, R4 ;  /* 0x0000000400bf7308 */ /* 0x0009e20000000800 */
[C---:B------:R-:W-:Y:S02]  /*19de0*/  FMUL.FTZ R134, R0.reuse, R134 ;  /* 0x0000008600867220 */ /* 0x040fe40000410000 */
[C---:B------:R-:W-:Y:S02]  /*19df0*/  FMUL.FTZ R135, R0.reuse, R135 ;  /* 0x0000008700877220 */ /* 0x040fe40000410000 */
[C---:B-1----:R-:W-:Y:S01]  /*19e00*/  FMUL.FTZ R6, R0.reuse, R170 ;  /* 0x000000aa00067220 */ /* 0x042fe20000410000 */
[----:B------:R-:W-:Y:S01]  /*19e10*/  F2FP.PACK_AB R170, R213, R190 ;  /* 0x000000bed5aa723e */ /* 0x000fe200000000ff */
[C---:B------:R-:W-:Y:S02]  /*19e20*/  FMUL.FTZ R138, R0.reuse, R138 ;  /* 0x0000008a008a7220 */ /* 0x040fe40000410000 */
[C---:B------:R-:W-:Y:S01]  /*19e30*/  FMUL.FTZ R139, R0.reuse, R139 ;  /* 0x0000008b008b7220 */ /* 0x040fe20000410000 */
[----:B------:R-:W1:Y:S01]  /*19e40*/  MUFU.EX2 R189, R5 ;  /* 0x0000000500bd7308 */ /* 0x000e620000000800 */
[C---:B------:R-:W-:Y:S02]  /*19e50*/  FMUL.FTZ R142, R0.reuse, R142 ;  /* 0x0000008e008e7220 */ /* 0x040fe40000410000 */
[C---:B------:R-:W-:Y:S02]  /*19e60*/  FMUL.FTZ R143, R0.reuse, R143 ;  /* 0x0000008f008f7220 */ /* 0x040fe40000410000 */
[----:B--2---:R-:W-:Y:S02]  /*19e70*/  FMUL.FTZ R7, R0, R171 ;  /* 0x000000ab00077220 */ /* 0x004fe40000410000 */
[----:B------:R-:W-:Y:S02]  /*19e80*/  FMUL.FTZ R145, R2, R145 ;  /* 0x0000009102917220 */ /* 0x000fe40000410000 */
[C---:B------:R-:W-:Y:S01]  /*19e90*/  FMUL.FTZ R146, R0.reuse, R146 ;  /* 0x0000009200927220 */ /* 0x040fe20000410000 */
[----:B------:R-:W-:Y:S01]  /*19ea0*/  MUFU.EX2 R186, R16 ;  /* 0x0000001000ba7308 */ /* 0x000fe20000000800 */
[----:B------:R-:W-:Y:S02]  /*19eb0*/  FMUL.FTZ R147, R0, R147 ;  /* 0x0000009300937220 */ /* 0x000fe40000410000 */
[C---:B------:R-:W-:Y:S02]  /*19ec0*/  FMUL.FTZ R28, R2.reuse, R28 ;  /* 0x0000001c021c7220 */ /* 0x040fe40000410000 */
[C---:B----4-:R-:W-:Y:S01]  /*19ed0*/  FMUL.FTZ R4, R2.reuse, R168 ;  /* 0x000000a802047220 */ /* 0x050fe20000410000 */
[----:B------:R-:W-:Y:S01]  /*19ee0*/  F2FP.PACK_AB R168, R181, R155 ;  /* 0x0000009bb5a8723e */ /* 0x000fe200000000ff */
[----:B------:R-:W-:Y:S02]  /*19ef0*/  FMUL.FTZ R29, R2, R29 ;  /* 0x0000001d021d7220 */ /* 0x000fe40000410000 */
[C---:B------:R-:W-:Y:S01]  /*19f00*/  FMUL.FTZ R30, R0.reuse, R30 ;  /* 0x0000001e001e7220 */ /* 0x040fe20000410000 */
[----:B------:R-:W2:Y:S01]  /*19f10*/  MUFU.EX2 R183, R17 ;  /* 0x0000001100b77308 */ /* 0x000ea20000000800 */
[----:B------:R-:W-:Y:S02]  /*19f20*/  FMUL.FTZ R31, R0, R31 ;  /* 0x0000001f001f7220 */ /* 0x000fe40000410000 */
[C---:B------:R-:W-:Y:S01]  /*19f30*/  FMUL.FTZ R32, R2.reuse, R32 ;  /* 0x0000002002207220 */ /* 0x040fe20000410000 */
[----:B-1----:R-:W-:Y:S01]  /*19f40*/  F2FP.PACK_AB R171, R189, R191 ;  /* 0x000000bfbdab723e */ /* 0x002fe200000000ff */
[----:B------:R-:W-:Y:S01]  /*19f50*/  FMUL.FTZ R5, R2, R169 ;  /* 0x000000a902057220 */ /* 0x000fe20000410000 */
[----:B------:R-:W-:Y:S01]  /*19f60*/  F2FP.PACK_AB R169, R188, R179 ;  /* 0x000000b3bca9723e */ /* 0x000fe200000000ff */
[----:B------:R-:W-:Y:S02]  /*19f70*/  FMUL.FTZ R33, R2, R33 ;  /* 0x0000002102217220 */ /* 0x000fe40000410000 */
[C---:B------:R-:W-:Y:S01]  /*19f80*/  FMUL.FTZ R34, R0.reuse, R34 ;  /* 0x0000002200227220 */ /* 0x040fe20000410000 */
[----:B------:R-:W-:Y:S01]  /*19f90*/  MUFU.EX2 R187, R13 ;  /* 0x0000000d00bb7308 */ /* 0x000fe20000000800 */
[----:B------:R-:W-:Y:S02]  /*19fa0*/  FMUL.FTZ R35, R0, R35 ;  /* 0x0000002300237220 */ /* 0x000fe40000410000 */
[C---:B------:R-:W-:Y:S05]  /*19fb0*/  HMMA.16816.F32 R4, R168.reuse, R172, R4 ;  /* 0x000000aca804723c */ /* 0x040fea0000001804 */
[C---:B------:R-:W-:Y:S02]  /*19fc0*/  FMUL.FTZ R36, R2.reuse, R36 ;  /* 0x0000002402247220 */ /* 0x040fe40000410000 */
[----:B------:R-:W-:Y:S01]  /*19fd0*/  FMUL.FTZ R37, R2, R37 ;  /* 0x0000002502257220 */ /* 0x000fe20000410000 */
[C---:B------:R-:W-:Y:S01]  /*19fe0*/  HMMA.16816.F32 R8, R168.reuse, R174, R8 ;  /* 0x000000aea808723c */ /* 0x040fe20000001808 */
[----:B------:R-:W1:Y:S03]  /*19ff0*/  MUFU.EX2 R174, R149 ;  /* 0x0000009500ae7308 */ /* 0x000e660000000800 */
[C---:B------:R-:W-:Y:S02]  /*1a000*/  FMUL.FTZ R38, R0.reuse, R38 ;  /* 0x0000002600267220 */ /* 0x040fe40000410000 */
[----:B------:R-:W-:Y:S02]  /*1a010*/  FMUL.FTZ R39, R0, R39 ;  /* 0x0000002700277220 */ /* 0x000fe40000410000 */
[C---:B---3--:R-:W-:Y:S03]  /*1a020*/  HMMA.16816.F32 R132, R168.reuse, R164, R132 ;  /* 0x000000a4a884723c */ /* 0x048fe60000001884 */
[----:B------:R-:W-:Y:S01]  /*1a030*/  MUFU.EX2 R149, R176 ;  /* 0x000000b000957308 */ /* 0x000fe20000000800 */
[C---:B------:R-:W-:Y:S02]  /*1a040*/  FMUL.FTZ R40, R2.reuse, R40 ;  /* 0x0000002802287220 */ /* 0x040fe40000410000 */
[----:B------:R-:W-:Y:S02]  /*1a050*/  FMUL.FTZ R41, R2, R41 ;  /* 0x0000002902297220 */ /* 0x000fe40000410000 */
[C---:B------:R-:W-:Y:S01]  /*1a060*/  HMMA.16816.F32 R136, R168.reuse, R166, R136 ;  /* 0x000000a6a888723c */ /* 0x040fe20000001888 */
[----:B------:R-:W3:Y:S03]  /*1a070*/  LDSM.16.MT88.4 R164, [R195] ;  /* 0x00000000c3a4783b */ /* 0x000ee60000004200 */
[C---:B------:R-:W-:Y:S01]  /*1a080*/  FMUL.FTZ R42, R0.reuse, R42 ;  /* 0x0000002a002a7220 */ /* 0x040fe20000410000 */
[----:B------:R-:W-:Y:S01]  /*1a090*/  MUFU.EX2 R173, R177 ;  /* 0x000000b100ad7308 */ /* 0x000fe20000000800 */
[----:B------:R-:W-:Y:S02]  /*1a0a0*/  FMUL.FTZ R43, R0, R43 ;  /* 0x0000002b002b7220 */ /* 0x000fe40000410000 */
[C---:B------:R-:W-:Y:S04]  /*1a0b0*/  FMUL.FTZ R44, R2.reuse, R44 ;  /* 0x0000002c022c7220 */ /* 0x040fe80000410000 */
        /* <DEDUP_REMOVED lines=23> */
[----:B------:R-:W3:Y:S03]  /*1a230*/  LDSM.16.MT88.4 R164, [R194] ;  /* 0x00000000c2a4783b */ /* 0x000ee60000004200 */
        /* <DEDUP_REMOVED lines=69> */
[C---:B------:R-:W-:Y:S01]  /*1a690*/  FMUL.FTZ R125, R2.reuse, R125 ;  /* 0x0000007d027d7220 */ /* 0x040fe20000410000 */
[C---:B------:R-:W-:Y:S01]  /*1a6a0*/  HMMA.16816.F32 R48, R168.reuse, R166, R48 ;  /* 0x000000a6a830723c */ /* 0x040fe20000001830 */
[----:B------:R-:W3:Y:S03]  /*1a6b0*/  LDSM.16.MT88.4 R164, [R195+0x1800] ;  /* 0x00180000c3a4783b */ /* 0x000ee60000004200 */
[C---:B------:R-:W-:Y:S02]  /*1a6c0*/  FMUL.FTZ R128, R2.reuse, R128 ;  /* 0x0000008002807220 */ /* 0x040fe40000410000 */
[----:B------:R-:W-:Y:S02]  /*1a6d0*/  FMUL.FTZ R129, R2, R129 ;  /* 0x0000008102817220 */ /* 0x000fe40000410000 */
[C---:B------:R-:W-:Y:S04]  /*1a6e0*/  FMUL.FTZ R126, R0.reuse, R126 ;  /* 0x0000007e007e7220 */ /* 0x040fe80000410000 */
[C---:B------:R-:W-:Y:S02]  /*1a6f0*/  FMUL.FTZ R127, R0.reuse, R127 ;  /* 0x0000007f007f7220 */ /* 0x040fe40000410000 */
[C---:B------:R-:W-:Y:S02]  /*1a700*/  FMUL.FTZ R130, R0.reuse, R130 ;  /* 0x0000008200827220 */ /* 0x040fe40000410000 */
[C---:B------:R-:W-:Y:S02]  /*1a710*/  FMUL.FTZ R131, R0.reuse, R131 ;  /* 0x0000008300837220 */ /* 0x040fe40000410000 */
[----:B------:R-:W-:Y:S02]  /*1a720*/  FFMA.FTZ R24, R0, R216, R179 ;  /* 0x000000d800187223 */ /* 0x000fe400000100b3 */
[--C-:B------:R-:W-:Y:S02]  /*1a730*/  FFMA.FTZ R0, R19, c[0x0][0x2d0], -R148.reuse ;  /* 0x0000b40013007a23 */ /* 0x100fe40000010894 */
[----:B------:R-:W-:Y:S02]  /*1a740*/  FFMA.FTZ R12, R2, R214, R155 ;  /* 0x000000d6020c7223 */ /* 0x000fe4000001009b */
[----:B------:R4:W-:Y:S01]  /*1a750*/  MUFU.EX2 R175, R0 ;  /* 0x0000000000af7308 */ /* 0x0009e20000000800 */
[----:B------:R-:W-:Y:S01]  /*1a760*/  FFMA.FTZ R2, R14, c[0x0][0x2d0], -R148 ;  /* 0x0000b4000e027a23 */ /* 0x000fe20000010894 */
[----:B--2---:R-:W-:Y:S01]  /*1a770*/  F2FP.PACK_AB R14, R183, R186 ;  /* 0x000000bab70e723e */ /* 0x004fe200000000ff */
[----:B------:R-:W-:Y:S01]  /*1a780*/  FADD.FTZ R25, R181, R12 ;  /* 0x0000000cb5197221 */ /* 0x000fe20000010000 */
[----:B-1----:R-:W-:Y:S06]  /*1a790*/  F2FP.PACK_AB R12, R187, R174 ;  /* 0x000000aebb0c723e */ /* 0x002fec00000000ff */
[----:B------:R1:W-:Y:S01]  /*1a7a0*/  MUFU.EX2 R185, R2 ;  /* 0x0000000200b97308 */ /* 0x0003e20000000800 */
[C---:B---3--:R-:W-:Y:S03]  /*1a7b0*/  HMMA.16816.F32 R52, R168.reuse, R164, R52 ;  /* 0x000000a4a834723c */ /* 0x048fe60000001834 */
[--C-:B----4-:R-:W-:Y:S05]  /*1a7c0*/  FFMA.FTZ R0, R23, c[0x0][0x2d0], -R148.reuse ;  /* 0x0000b40017007a23 */ /* 0x110fea0000010894 */
[C---:B------:R-:W-:Y:S01]  /*1a7d0*/  HMMA.16816.F32 R56, R168.reuse, R166, R56 ;  /* 0x000000a6a838723c */ /* 0x040fe20000001838 */
[----:B------:R-:W2:Y:S01]  /*1a7e0*/  LDSM.16.MT88.4 R164, [R194+0x1800] ;  /* 0x00180000c2a4783b */ /* 0x000ea20000004200 */
[----:B------:R3:W-:Y:S02]  /*1a7f0*/  MUFU.EX2 R155, R0 ;  /* 0x00000000009b7308 */ /* 0x0007e40000000800 */
[----:B-1----:R-:W-:Y:S08]  /*1a800*/  FFMA.FTZ R2, R15, c[0x0][0x2d0], -R148 ;  /* 0x0000b4000f027a23 */ /* 0x002ff00000010894 */
[----:B------:R1:W4:Y:S01]  /*1a810*/  MUFU.EX2 R184, R2 ;  /* 0x0000000200b87308 */ /* 0x0003220000000800 */
[----:B---3--:R-:W-:Y:S04]  /*1a820*/  FADD.FTZ R0, R188, R24 ;  /* 0x00000018bc007221 */ /* 0x008fe80000010000 */
[----:B------:R-:W-:Y:S04]  /*1a830*/  FADD.FTZ R0, R191, R0 ;  /* 0x00000000bf007221 */ /* 0x000fe80000010000 */
[----:B------:R-:W-:Y:S02]  /*1a840*/  FADD.FTZ R0, R189, R0 ;  /* 0x00000000bd007221 */ /* 0x000fe40000010000 */
[----:B-1----:R-:W-:Y:S01]  /*1a850*/  FFMA.FTZ R2, R18, c[0x0][0x2d0], -R148 ;  /* 0x0000b40012027a23 */ /* 0x002fe20000010894 */
[C---:B----4-:R-:W-:Y:S01]  /*1a860*/  F2FP.PACK_AB R13, R184.reuse, R185 ;  /* 0x000000b9b80d723e */ /* 0x050fe200000000ff */
[----:B------:R-:W-:Y:S01]  /*1a870*/  LDSM.16.MT88.4 R16, [R195+0x800] ;  /* 0x00080000c310783b */ /* 0x000fe20000004200 */
[----:B------:R-:W-:Y:S01]  /*1a880*/  FADD.FTZ R0, R185, R0 ;  /* 0x00000000b9007221 */ /* 0x000fe20000010000 */
[C---:B--2---:R-:W-:Y:S01]  /*1a890*/  HMMA.16816.F32 R60, R168.reuse, R164, R60 ;  /* 0x000000a4a83c723c */ /* 0x044fe2000000183c */
[----:B------:R1:W2:Y:S02]  /*1a8a0*/  MUFU.EX2 R182, R2 ;  /* 0x0000000200b67308 */ /* 0x0002a40000000800 */
[----:B------:R-:W-:Y:S05]  /*1a8b0*/  FADD.FTZ R0, R184, R0 ;  /* 0x00000000b8007221 */ /* 0x000fea0000010000 */
[C---:B------:R-:W-:Y:S01]  /*1a8c0*/  HMMA.16816.F32 R64, R168.reuse, R166, R64 ;  /* 0x000000a6a840723c */ /* 0x040fe20000001840 */
[----:B------:R-:W3:Y:S03]  /*1a8d0*/  LDSM.16.MT88.4 R164, [R192+0x3000] ;  /* 0x00300000c0a4783b */ /* 0x000ee60000004200 */
[--C-:B-1----:R-:W-:Y:S01]  /*1a8e0*/  FFMA.FTZ R2, R22, c[0x0][0x2d0], -R148.reuse ;  /* 0x0000b40016027a23 */ /* 0x102fe20000010894 */
[----:B--2---:R-:W-:Y:S04]  /*1a8f0*/  F2FP.PACK_AB R15, R175, R182 ;  /* 0x000000b6af0f723e */ /* 0x004fe800000000ff */
[----:B------:R-:W-:Y:S03]  /*1a900*/  LDSM.16.MT88.4 R20, [R194+0x800] ;  /* 0x00080000c214783b */ /* 0x000fe60000004200 */
[----:B------:R-:W-:Y:S02]  /*1a910*/  FFMA.FTZ R148, R27, c[0x0][0x2d0], -R148 ;  /* 0x0000b4001b947a23 */ /* 0x000fe40000010894 */
[----:B------:R1:W2:Y:S01]  /*1a920*/  MUFU.EX2 R27, R2 ;  /* 0x00000002001b7308 */ /* 0x0002a20000000800 */
[----:B------:R-:W-:Y:S09]  /*1a930*/  FADD.FTZ R0, R182, R0 ;  /* 0x00000000b6007221 */ /* 0x000ff20000010000 */
[----:B------:R-:W4:Y:S01]  /*1a940*/  MUFU.EX2 R24, R148 ;  /* 0x0000009400187308 */ /* 0x000f220000000800 */
[C---:B---3--:R-:W-:Y:S03]  /*1a950*/  HMMA.16816.F32 R68, R168.reuse, R164, R68 ;  /* 0x000000a4a844723c */ /* 0x048fe60000001844 */
[----:B-1----:R-:W-:Y:S05]  /*1a960*/  FADD.FTZ R2, R190, R25 ;  /* 0x00000019be027221 */ /* 0x002fea0000010000 */
[C---:B------:R-:W-:Y:S01]  /*1a970*/  HMMA.16816.F32 R72, R168.reuse, R166, R72 ;  /* 0x000000a6a848723c */ /* 0x040fe20000001848 */
[----:B------:R-:W1:Y:S03]  /*1a980*/  LDSM.16.MT88.4 R164, [R193+0x3000] ;  /* 0x00300000c1a4783b */ /* 0x000e660000004200 */
[----:B------:R-:W-:Y:S04]  /*1a990*/  FADD.FTZ R2, R213, R2 ;  /* 0x00000002d5027221 */ /* 0x000fe80000010000 */
[----:B------:R-:W-:Y:S04]  /*1a9a0*/  FADD.FTZ R2, R174, R2 ;  /* 0x00000002ae027221 */ /* 0x000fe80000010000 */
        /* <DEDUP_REMOVED lines=23> */
[----:B------:R-:W3:Y:S01]  /*1ab20*/  LDSM.16.MT88.4 R168, [R193+0x800] ;  /* 0x00080000c1a8783b */ /* 0x000ee20000004200 */
[C---:B-1----:R-:W-:Y:S08]  /*1ab30*/  HMMA.16816.F32 R4, R12.reuse, R164, R4 ;  /* 0x000000a40c04723c */ /* 0x042ff00000001804 */
[C---:B------:R-:W-:Y:S01]  /*1ab40*/  HMMA.16816.F32 R8, R12.reuse, R166, R8 ;  /* 0x000000a60c08723c */ /* 0x040fe20000001808 */
[----:B------:R-:W-:Y:S07]  /*1ab50*/  LDSM.16.MT88.4 R164, [R192+0x1000] ;  /* 0x00100000c0a4783b */ /* 0x000fee0000004200 */
[C---:B---3--:R-:W-:Y:S08]  /*1ab60*/  HMMA.16816.F32 R132, R12.reuse, R168, R132 ;  /* 0x000000a80c84723c */ /* 0x048ff00000001884 */
[C---:B------:R-:W-:Y:S08]  /*1ab70*/  HMMA.16816.F32 R136, R12.reuse, R170, R136 ;  /* 0x000000aa0c88723c */ /* 0x040ff00000001888 */
[C---:B------:R-:W-:Y:S08]  /*1ab80*/  HMMA.16816.F32 R140, R12.reuse, R16, R140 ;  /* 0x000000100c8c723c */ /* 0x040ff0000000188c */
        /* <DEDUP_REMOVED lines=37> */
[----:B------:R-:W-:Y:S07]  /*1ade0*/  LDSM.16.MT88.4 R16, [R195+0x1000] ;  /* 0x00100000c310783b */ /* 0x000fee0000004200 */
[C---:B---3--:R-:W-:Y:S08]  /*1adf0*/  HMMA.16816.F32 R124, R12.reuse, R20, R124 ;  /* 0x000000140c7c723c */ /* 0x048ff0000000187c */
[----:B------:R-:W-:Y:S07]  /*1ae00*/  HMMA.16816.F32 R128, R12, R22, R128 ;  /* 0x000000160c80723c */ /* 0x000fee0000001880 */
[----:B------:R-:W-:Y:S02]  /*1ae10*/  F2FP.PACK_AB R12, R173, R149 ;  /* 0x00000095ad0c723e */ /* 0x000fe400000000ff */
[----:B--2---:R-:W-:Y:S03]  /*1ae20*/  F2FP.PACK_AB R13, R155, R27 ;  /* 0x0000001b9b0d723e */ /* 0x004fe600000000ff */
[----:B------:R-:W-:Y:S02]  /*1ae30*/  F2FP.PACK_AB R14, R154, R172 ;  /* 0x000000ac9a0e723e */ /* 0x000fe400000000ff */
[----:B----4-:R-:W-:Y:S07]  /*1ae40*/  F2FP.PACK_AB R15, R24, R26 ;  /* 0x0000001a180f723e */ /* 0x010fee00000000ff */
[C---:B------:R-:W-:Y:S01]  /*1ae50*/  HMMA.16816.F32 R168, R12.reuse, R164, R4 ;  /* 0x000000a40ca8723c */ /* 0x040fe20000001804 */
[----:B------:R-:W1:Y:S07]  /*1ae60*/  LDSM.16.MT88.4 R4, [R193+0x1000] ;  /* 0x00100000c104783b */ /* 0x000e6e0000004200 */
        /* <DEDUP_REMOVED lines=38> */
[C---:B-1----:R-:W-:Y:S07]  /*1b0d0*/  HMMA.16816.F32 R108, R12.reuse, R4, R108 ;  /* 0x000000040c6c723c */ /* 0x042fee000000186c */
[----:B------:R-:W-:Y:S01]  /*1b0e0*/  FADD.FTZ R4, R183, R2 ;  /* 0x00000002b7047221 */ /* 0x000fe20000010000 */
[C---:B------:R-:W-:Y:S04]  /*1b0f0*/  HMMA.16816.F32 R112, R12.reuse, R6, R112 ;  /* 0x000000060c70723c */ /* 0x040fe80000001870 */
[----:B------:R-:W-:Y:S02]  /*1b100*/  FADD.FTZ R2, R175, R0 ;  /* 0x00000000af027221 */ /* 0x000fe40000010000 */
[----:B------:R-:W-:Y:S01]  /*1b110*/  FADD.FTZ R0, R149, R4 ;  /* 0x0000000495007221 */ /* 0x000fe20000010000 */
[----:B------:R-:W-:Y:S01]  /*1b120*/  MOV R149, R3 ;  /* 0x0000000300957202 */ /* 0x000fe20000000f00 */
[C---:B---3--:R-:W-:Y:S04]  /*1b130*/  HMMA.16816.F32 R116, R12.reuse, R16, R116 ;  /* 0x000000100c74723c */ /* 0x048fe80000001874 */
        /* <DEDUP_REMOVED lines=8> */
[----:B------:R-:W-:Y:S04]  /*1b1c0*/  HMMA.16816.F32 R128, R12, R10, R128 ;  /* 0x0000000a0c80723c */ /* 0x000fe80000001880 */
[----:B------:R-:W-:Y:S04]  /*1b1d0*/  FADD.FTZ R216, R24, R0 ;  /* 0x0000000018d87221 */ /* 0x000fe80000010000 */
[----:B------:R-:W-:-:S05]  /*1b1e0*/  @P3 BRA `(.L_x_5041) ;  /* 0xffffd79000003947 */ /* 0x000fca000383ffff */
.L_x_5038:
[----:B------:R-:W-:Y:S02]  /*1b1f0*/  @!UPT UIADD3 URZ, URZ, URZ, URZ ;  /* 0x0000003f3f3ff290 */ /* 0x000fe4000fffe03f */
[----:B------:R-:W-:Y:S02]  /*1b200*/  MOV R7, 0x1f ;  /* 0x0000001f00077802 */ /* 0x000fe40000000f00 */
[----:B------:R-:W-:Y:S01]  /*1b210*/  MOV R6, 0xffffffff ;  /* 0xffffffff00067802 */ /* 0x000fe20000000f00 */
[----:B------:R-:W-:Y:S06]  /*1b220*/  BRA.DIV ~URZ, `(.L_x_5042) ;  /* 0x000066227f007947 */ /* 0x000fec000b800000 */
[----:B------:R1:W2:Y:S02]  /*1b230*/  SHFL.BFLY PT, R0, R214, 0x2, 0x1f ;  /* 0x0c401f00d6007f89 */ /* 0x0002a400000e0000 */
.L_x_5115:
[----:B--2---:R-:W-:Y:S01]  /*1b240*/  FADD.FTZ R0, R0, R214 ;  /* 0x000000d600007221 */ /* 0x004fe20000010000 */
[----:B------:R-:W-:Y:S05]  /*1b250*/  BRA.DIV ~URZ, `(.L_x_5043) ;  /* 0x000066527f007947 */ /* 0x000fea000b800000 */
[----:B------:R-:W2:Y:S04]  /*1b260*/  SHFL.BFLY PT, R2, R216, 0x2, 0x1f ;  /* 0x0c401f00d8027f89 */ /* 0x000ea800000e0000 */
[----:B------:R-:W3:Y:S01]  /*1b270*/  SHFL.BFLY PT, R5, R0, 0x1, 0x1f ;  /* 0x0c201f0000057f89 */ /* 0x000ee200000e0000 */
[----:B--2---:R-:W-:-:S02]  /*1b280*/  FADD.FTZ R4, R2, R216 ;  /* 0x000000d802047221 */ /* 0x004fc40000010000 */
[----:B---3--:R-:W-:-:S03]  /*1b290*/  FADD.FTZ R0, R0, R5 ;  /* 0x0000000500007221 */ /* 0x008fc60000010000 */
[----:B------:R2:W3:Y:S04]  /*1b2a0*/  SHFL.BFLY PT, R3, R4, 0x1, 0x1f ;  /* 0x0c201f0004037f89 */ /* 0x0004e800000e0000 */
.L_x_5116:
        /* <DEDUP_REMOVED lines=149> */
.L_x_4953:
        /* <DEDUP_REMOVED lines=19> */
.L_x_5045:
[----:B--2---:R-:W-:Y:S05]  /*1bd30*/  BSYNC B0 ;  /* 0x0000000000007941 */ /* 0x004fea0003800000 */
.L_x_5044:
        /* <DEDUP_REMOVED lines=165> */
.L_x_5048:
        /* <DEDUP_REMOVED lines=129> */
.L_x_5117:
[----:B------:R-:W-:Y:S05]  /*1cfa0*/  BRA.DIV ~URZ, `(.L_x_5051) ;  /* 0x00004a727f007947 */ /* 0x000fea000b800000 */
[----:B------:R4:W2:Y:S02]  /*1cfb0*/  SHFL.IDX PT, R2, R14, RZ, 0x181f ;  /* 0x00181fff0e027589 */ /* 0x0008a400000e0000 */
.L_x_5118:
        /* <DEDUP_REMOVED lines=26> */
.L_x_5053:
[----:B------:R-:W-:Y:S05]  /*1d160*/  BSYNC B0 ;  /* 0x0000000000007941 */ /* 0x000fea0003800000 */
.L_x_5052:
[----:B------:R-:W-:Y:S05]  /*1d170*/  BRA.DIV ~URZ, `(.L_x_5054) ;  /* 0x000049127f007947 */ /* 0x000fea000b800000 */
[----:B---3--:R3:W4:Y:S04]  /*1d180*/  SHFL.IDX PT, R10, R13, 0x1, 0x181f ;  /* 0x00381f000d0a7f89 */ /* 0x00872800000e0000 */
[----:B--2---:R3:W2:Y:S02]  /*1d190*/  SHFL.IDX PT, R2, R14, 0x1, 0x181f ;  /* 0x00381f000e027f89 */ /* 0x0046a400000e0000 */
.L_x_5119:
        /* <DEDUP_REMOVED lines=20> */
.L_x_5056:
[----:B------:R-:W-:Y:S05]  /*1d2e0*/  BSYNC B0 ;  /* 0x0000000000007941 */ /* 0x000fea0003800000 */
.L_x_5055:
[----:B------:R-:W-:Y:S05]  /*1d2f0*/  BRA.DIV ~URZ, `(.L_x_5057) ;  /* 0x000048627f007947 */ /* 0x000fea000b800000 */
[----:B----4-:R4:W3:Y:S02]  /*1d300*/  SHFL.IDX PT, R10, R13, 0x2, 0x181f ;  /* 0x00581f000d0a7f89 */ /* 0x0108e400000e0000 */
.L_x_5120:
[----:B------:R-:W-:Y:S05]  /*1d310*/  BRA.DIV ~URZ, `(.L_x_5058) ;  /* 0x000048b27f007947 */ /* 0x000fea000b800000 */
[----:B--2---:R2:W4:Y:S02]  /*1d320*/  SHFL.IDX PT, R2, R14, 0x2, 0x181f ;  /* 0x00581f000e027f89 */ /* 0x00452400000e0000 */
.L_x_5121:
        /* <DEDUP_REMOVED lines=20> */
.L_x_5060:
[----:B------:R-:W-:Y:S05]  /*1d470*/  BSYNC B0 ;  /* 0x0000000000007941 */ /* 0x000fea0003800000 */
.L_x_5059:
[----:B------:R-:W-:Y:S05]  /*1d480*/  BRA.DIV ~URZ, `(.L_x_5061) ;  /* 0x000047b27f007947 */ /* 0x000fea000b800000 */
[----:B---3--:R3:W2:Y:S04]  /*1d490*/  SHFL.IDX PT, R10, R13, 0x3, 0x181f ;  /* 0x00781f000d0a7f89 */ /* 0x0086a800000e0000 */
[----:B----4-:R3:W4:Y:S02]  /*1d4a0*/  SHFL.IDX PT, R2, R14, 0x3, 0x181f ;  /* 0x00781f000e027f89 */ /* 0x01072400000e0000 */
.L_x_5122:
        /* <DEDUP_REMOVED lines=21> */
.L_x_5049:
        /* <DEDUP_REMOVED lines=35> */
.L_x_5123:
[----:B------:R-:W-:Y:S05]  /*1d830*/  BRA.DIV ~URZ, `(.L_x_5064) ;  /* 0x000045427f007947 */ /* 0x000fea000b800000 */
[----:B------:R3:W4:Y:S02]  /*1d840*/  SHFL.IDX PT, R0, R17, RZ, 0x1c1f ;  /* 0x001c1fff11007589 */ /* 0x00072400000e0000 */
.L_x_5124:
        /* <DEDUP_REMOVED lines=68> */
[----:B------:R-:W-:Y:S02]  /*1dc90*/  @!P6 LEA.HI.X R9, R10, R4, R13, 0x2, P0 ;  /* 0x000000040a09e211 */ /* 0x000fe400000f140d */
[C---:B------:R-:W-:Y:S02]  /*1dca0*/  @!P5 LEA R10, P0, R5.reuse, R0, 0x2 ;  /* 0x00000000050ad211 */ /* 0x040fe400078010ff */
[-C--:B------:R-:W-:Y:S01]  /*1dcb0*/  @!P1 LEA.HI.X R7, R12, R4.reuse, R7, 0x2, P2 ;  /* 0x000000040c079211 */ /* 0x080fe200010f1407 */
[----:B------:R2:W-:Y:S01]  /*1dcc0*/  @!P6 ST.E.64 [R8.64], R36 ;  /* 0x000000240800e985 */ /* 0x0005e2000c101b06 */
[----:B------:R-:W-:-:S02]  /*1dcd0*/  @!P5 LEA.HI.X R11, R5, R4, R11, 0x2, P0 ;  /* 0x00000004050bd211 */ /* 0x000fc400000f140b */
[C---:B------:R-:W-:Y:S01]  /*1dce0*/  IADD3 R5, R231.reuse, 0x68, RZ ;  /* 0x00000068e7057810 */ /* 0x040fe20007ffe0ff */
[----:B------:R5:W-:Y:S01]  /*1dcf0*/  @!P1 ST.E.64 [R6.64], R32 ;  /* 0x0000002006009985 */ /* 0x000be2000c101b06 */
[C---:B----4-:R-:W-:Y:S02]  /*1dd00*/  IADD3 R3, R231.reuse, 0x58, RZ ;  /* 0x00000058e7037810 */ /* 0x050fe40007ffe0ff */
[----:B------:R-:W-:Y:S01]  /*1dd10*/  IADD3 R2, R231, 0x60, RZ ;  /* 0x00000060e7027810 */ /* 0x000fe20007ffe0ff */
[----:B------:R4:W-:Y:S01]  /*1dd20*/  @!P5 ST.E.64 [R10.64], R44 ;  /* 0x0000002c0a00d985 */ /* 0x0009e2000c101b06 */
[----:B------:R-:W-:Y:S02]  /*1dd30*/  ISETP.GE.AND P3, PT, R3, c[0x0][0x3c8], PT ;  /* 0x0000f20003007a0c */ /* 0x000fe40003f66270 */
[----:B------:R-:W-:Y:S02]  /*1dd40*/  ISETP.GE.AND P4, PT, R2, c[0x0][0x3c8], PT ;  /* 0x0000f20002007a0c */ /* 0x000fe40003f86270 */
[----:B------:R-:W-:-:S11]  /*1dd50*/  ISETP.GE.AND P2, PT, R5, c[0x0][0x3c8], PT ;  /* 0x0000f20005007a0c */ /* 0x000fd60003f46270 */
[-C--:B------:R-:W-:Y:S02]  /*1dd60*/  @!P4 LEA R12, P0, R2, R0.reuse, 0x2 ;  /* 0x00000000020cc211 */ /* 0x080fe400078010ff */
[----:B--2---:R-:W-:Y:S02]  /*1dd70*/  SHF.R.S32.HI R9, RZ, 0x1f, R3 ;  /* 0x0000001fff097819 */ /* 0x004fe40000011403 */
[----:B------:R-:W-:Y:S02]  /*1dd80*/  @!P3 LEA R8, P1, R3, R0, 0x2 ;  /* 0x000000000308b211 */ /* 0x000fe400078210ff */
[----:B-----5:R-:W-:Y:S02]  /*1dd90*/  IADD3 R6, R231, 0x70, RZ ;  /* 0x00000070e7067810 */ /* 0x020fe40007ffe0ff */
[----:B------:R-:W-:Y:S02]  /*1dda0*/  SHF.R.S32.HI R7, RZ, 0x1f, R2 ;  /* 0x0000001fff077819 */ /* 0x000fe40000011402 */
[----:B------:R-:W-:-:S02]  /*1ddb0*/  ISETP.GE.AND P6, PT, R6, c[0x0][0x3c8], PT ;  /* 0x0000f20006007a0c */ /* 0x000fc40003fc6270 */
[-C--:B------:R-:W-:Y:S02]  /*1ddc0*/  @!P3 LEA.HI.X R9, R3, R4.reuse, R9, 0x2, P1 ;  /* 0x000000040309b211 */ /* 0x080fe400008f1409 */
[C---:B------:R-:W-:Y:S02]  /*1ddd0*/  IADD3 R3, R231.reuse, 0x78, RZ ;  /* 0x00000078e7037810 */ /* 0x040fe40007ffe0ff */
[----:B------:R-:W-:Y:S01]  /*1dde0*/  @!P4 LEA.HI.X R13, R2, R4, R7, 0x2, P0 ;  /* 0x00000004020dc211 */ /* 0x000fe200000f1407 */
        /* <DEDUP_REMOVED lines=24> */
[----:B----4-:R-:W-:Y:S02]  /*1df70*/  @!P4 LEA R10, P0, R5, R0, 0x2 ;  /* 0x00000000050ac211 */ /* 0x010fe400078010ff */
        /* <DEDUP_REMOVED lines=30> */
[----:B------:R-:W-:Y:S01]  /*1e160*/  @!P6 LEA.HI.X R11, R5, R4, R11, 0x2, P0 ;  /* 0x00000004050be211 */ /* 0x000fe200000f140b */
[----:B------:R4:W-:Y:S01]  /*1e170*/  @!P5 ST.E.64 [R12.64], R84 ;  /* 0x000000540c00d985 */ /* 0x0009e2000c101b06 */
[----:B------:R-:W-:-:S04]  /*1e180*/  IADD3 R5, R231, 0xd0, RZ ;  /* 0x000000d0e7057810 */ /* 0x000fc80007ffe0ff */
[----:B------:R-:W-:Y:S02]  /*1e190*/  ISETP.GE.AND P5, PT, R5, c[0x0][0x3c8], PT ;  /* 0x0000f20005007a0c */ /* 0x000fe40003fa6270 */
[----:B--2---:R-:W-:-:S04]  /*1e1a0*/  @!P2 LEA R8, P1, R6, R0, 0x2 ;  /* 0x000000000608a211 */ /* 0x004fc800078210ff */
[----:B------:R-:W-:Y:S02]  /*1e1b0*/  @!P2 LEA.HI.X R9, R6, R4, R7, 0x2, P1 ;  /* 0x000000040609a211 */ /* 0x000fe400008f1407 */
[----:B------:R-:W-:Y:S02]  /*1e1c0*/  IADD3 R6, R231, 0xc8, RZ ;  /* 0x000000c8e7067810 */ /* 0x000fe40007ffe0ff */
[----:B------:R-:W-:Y:S01]  /*1e1d0*/  SHF.R.S32.HI R7, RZ, 0x1f, R2 ;  /* 0x0000001fff077819 */ /* 0x000fe20000011402 */
[----:B------:R2:W-:Y:S01]  /*1e1e0*/  @!P2 ST.E.64 [R8.64], R80 ;  /* 0x000000500800a985 */ /* 0x0005e2000c101b06 */
[----:B----4-:R-:W-:Y:S02]  /*1e1f0*/  @!P4 LEA R12, P0, R2, R0, 0x2 ;  /* 0x00000000020cc211 */ /* 0x010fe400078010ff */
[----:B------:R-:W-:Y:S01]  /*1e200*/  ISETP.GE.AND P2, PT, R6, c[0x0][0x3c8], PT ;  /* 0x0000f20006007a0c */ /* 0x000fe20003f46270 */
[----:B------:R4:W-:Y:S01]  /*1e210*/  @!P6 ST.E.64 [R10.64], R92 ;  /* 0x0000005c0a00e985 */ /* 0x0009e2000c101b06 */
[----:B------:R-:W-:-:S02]  /*1e220*/  @!P4 LEA.HI.X R13, R2, R4, R7, 0x2, P0 ;  /* 0x00000004020dc211 */ /* 0x000fc400000f1407 */
[C---:B------:R-:W-:Y:S02]  /*1e230*/  IADD3 R2, R231.reuse, 0xd8, RZ ;  /* 0x000000d8e7027810 */ /* 0x040fe40007ffe0ff */
        /* <DEDUP_REMOVED lines=14> */
[----:B--2---:R-:W-:-:S02]  /*1e320*/  SHF.R.S32.HI R9, RZ, 0x1f, R6 ;  /* 0x0000001fff097819 */ /* 0x004fc40000011406 */
[CC--:B------:R-:W-:Y:S02]  /*1e330*/  @!P2 LEA R8, P1, R6.reuse, R0.reuse, 0x2 ;  /* 0x000000000608a211 */ /* 0x0c0fe400078210ff */
[----:B----4-:R-:W-:Y:S02]  /*1e340*/  @!P6 LEA R12, P0, R7, R0, 0x2 ;  /* 0x00000000070ce211 */ /* 0x010fe400078010ff */
        /* <DEDUP_REMOVED lines=25> */
.L_x_5066:
[----:B------:R-:W-:Y:S05]  /*1e4e0*/  BSYNC B0 ;  /* 0x0000000000007941 */ /* 0x000fea0003800000 */
.L_x_5065:
[----:B------:R-:W-:Y:S05]  /*1e4f0*/  BRA.DIV ~URZ, `(.L_x_5067) ;  /* 0x000038f27f007947 */ /* 0x000fea000b800000 */
[----:B--2---:R2:W1:Y:S04]  /*1e500*/  SHFL.IDX PT, R4, R16, 0x1, 0x1c1f ;  /* 0x003c1f0010047f89 */ /* 0x00446800000e0000 */
[----:B----4-:R2:W4:Y:S02]  /*1e510*/  SHFL.IDX PT, R0, R17, 0x1, 0x1c1f ;  /* 0x003c1f0011007f89 */ /* 0x01052400000e0000 */
.L_x_5125:
        /* <DEDUP_REMOVED lines=87> */
[----:B------:R-:W-:Y:S01]  /*1ea90*/  SHF.R.S32.HI R7, RZ, 0x1f, R6 ;  /* 0x0000001fff077819 */ /* 0x000fe20000011406 */
[----:B------:R4:W-:Y:S01]  /*1eaa0*/  @!P5 ST.E.64 [R14.64], R42 ;  /* 0x0000002a0e00d985 */ /* 0x0009e2000c101b06 */
[----:B------:R-:W-:-:S03]  /*1eab0*/  IADD3 R3, R231, 0x78, RZ ;  /* 0x00000078e7037810 */ /* 0x000fc60007ffe0ff */
        /* <DEDUP_REMOVED lines=13> */
[----:B------:R-:W-:Y:S02]  /*1eb90*/  SHF.R.S32.HI R5, RZ, 0x1f, R7 ;  /* 0x0000001fff057819 */ /* 0x000fe40000011407 */
[----:B------:R-:W-:Y:S02]  /*1eba0*/  ISETP.GE.AND P6, PT, R8, c[0x0][0x3c8], PT ;  /* 0x0000f20008007a0c */ /* 0x000fe40003fc6270 */
[----:B------:R-:W-:Y:S02]  /*1ebb0*/  IADD3 R2, R231, 0x90, RZ ;  /* 0x00000090e7027810 */ /* 0x000fe40007ffe0ff */
[C---:B---3--:R-:W-:Y:S02]  /*1ebc0*/  @!P0 LEA R16, P3, R3.reuse, R0, 0x2 ;  /* 0x0000000003108211 */ /* 0x048fe400078610ff */
[----:B------:R-:W-:Y:S01]  /*1ebd0*/  SHF.R.S32.HI R9, RZ, 0x1f, R2 ;  /* 0x0000001fff097819 */ /* 0x000fe20000011402 */
[----:B------:R1:W-:Y:S01]  /*1ebe0*/  @!P4 ST.E.64 [R12.64], R54 ;  /* 0x000000360c00c985 */ /* 0x0003e2000c101b06 */
[----:B------:R-:W-:-:S02]  /*1ebf0*/  @!P0 LEA.HI.X R17, R3, R4, R6, 0x2, P3 ;  /* 0x0000000403118211 */ /* 0x000fc400018f1406 */
[C---:B------:R-:W-:Y:S01]  /*1ec00*/  IADD3 R6, R231.reuse, 0x98, RZ ;  /* 0x00000098e7067810 */ /* 0x040fe20007ffe0ff */
[----:B------:R2:W-:Y:S01]  /*1ec10*/  @!P2 ST.E.64 [R10.64], R50 ;  /* 0x000000320a00a985 */ /* 0x0005e2000c101b06 */
[----:B------:R-:W-:Y:S02]  /*1ec20*/  SHF.R.S32.HI R3, RZ, 0x1f, R8 ;  /* 0x0000001fff037819 */ /* 0x000fe40000011408 */
[----:B----4-:R-:W-:Y:S01]  /*1ec30*/  @!P6 LEA R14, P3, R8, R0, 0x2 ;  /* 0x00000000080ee211 */ /* 0x010fe200078610ff */
[----:B------:R-:W-:Y:S01]  /*1ec40*/  @!P1 ST.E.64 [R18.64], R62 ;  /* 0x0000003e12009985 */ /* 0x000fe2000c101b06 */
[----:B------:R-:W-:Y:S02]  /*1ec50*/  ISETP.GE.AND P4, PT, R6, c[0x0][0x3c8], PT ;  /* 0x0000f20006007a0c */ /* 0x000fe40003f86270 */
[----:B------:R-:W-:Y:S01]  /*1ec60*/  @!P6 LEA.HI.X R15, R8, R4, R3, 0x2, P3 ;  /* 0x00000004080fe211 */ /* 0x000fe200018f1403 */
[----:B------:R3:W-:Y:S01]  /*1ec70*/  @!P0 ST.E.64 [R16.64], R58 ;  /* 0x0000003a10008985 */ /* 0x0007e2000c101b06 */
[----:B------:R-:W-:-:S03]  /*1ec80*/  IADD3 R3, R231, 0xa8, RZ ;  /* 0x000000a8e7037810 */ /* 0x000fc60007ffe0ff */
[----:B------:R-:W-:Y:S01]  /*1ec90*/  @!P6 ST.E.64 [R14.64], R70 ;  /* 0x000000460e00e985 */ /* 0x000fe2000c101b06 */
[----:B------:R-:W-:-:S05]  /*1eca0*/  ISETP.GE.AND P6, PT, R2, c[0x0][0x3c8], PT ;  /* 0x0000f20002007a0c */ /* 0x000fca0003fc6270 */
[-C--:B------:R-:W-:Y:S02]  /*1ecb0*/  @!P4 LEA R8, P1, R6, R0.reuse, 0x2 ;  /* 0x000000000608c211 */ /* 0x080fe400078210ff */
[----:B-1----:R-:W-:-:S04]  /*1ecc0*/  @!P5 LEA R12, P2, R7, R0, 0x2 ;  /* 0x00000000070cd211 */ /* 0x002fc800078410ff */
[----:B------:R-:W-:Y:S02]  /*1ecd0*/  @!P5 LEA.HI.X R13, R7, R4, R5, 0x2, P2 ;  /* 0x00000004070dd211 */ /* 0x000fe400010f1405 */
[----:B------:R-:W-:Y:S02]  /*1ece0*/  ISETP.GE.AND P2, PT, R2, c[0x0][0x3c8], PT ;  /* 0x0000f20002007a0c */ /* 0x000fe40003f46270 */
[----:B------:R-:W-:Y:S01]  /*1ecf0*/  IADD3 R5, R231, 0xa0, RZ ;  /* 0x000000a0e7057810 */ /* 0x000fe20007ffe0ff */
[----:B------:R1:W-:Y:S01]  /*1ed00*/  @!P5 ST.E.64 [R12.64], R66 ;  /* 0x000000420c00d985 */ /* 0x0003e2000c101b06 */
[----:B------:R-:W-:Y:S02]  /*1ed10*/  SHF.R.S32.HI R7, RZ, 0x1f, R6 ;  /* 0x0000001fff077819 */ /* 0x000fe40000011406 */
[----:B------:R-:W-:-:S07]  /*1ed20*/  ISETP.GE.AND P3, PT, R5, c[0x0][0x3c8], PT ;  /* 0x0000f20005007a0c */ /* 0x000fce0003f66270 */
[----:B--2---:R-:W-:-:S04]  /*1ed30*/  @!P2 LEA R10, P0, R2, R0, 0x2 ;  /* 0x00000000020aa211 */ /* 0x004fc800078010ff */
[-C--:B------:R-:W-:Y:S02]  /*1ed40*/  @!P2 LEA.HI.X R11, R2, R4.reuse, R9, 0x2, P0 ;  /* 0x00000004020ba211 */ /* 0x080fe400000f1409 */
[----:B------:R-:W-:Y:S02]  /*1ed50*/  ISETP.GE.AND P2, PT, R3, c[0x0][0x3c8], PT ;  /* 0x0000f20003007a0c */ /* 0x000fe40003f46270 */
[----:B------:R-:W-:Y:S01]  /*1ed60*/  @!P4 LEA.HI.X R9, R6, R4, R7, 0x2, P1 ;  /* 0x000000040609c211 */ /* 0x000fe200008f1407 */
[----:B------:R2:W-:Y:S01]  /*1ed70*/  @!P6 ST.E.64 [R10.64], R78 ;  /* 0x0000004e0a00e985 */ /* 0x0005e2000c101b06 */
[----:B---3--:R-:W-:Y:S02]  /*1ed80*/  @!P3 LEA R16, P0, R5, R0, 0x2 ;  /* 0x000000000510b211 */ /* 0x008fe400078010ff */
[C---:B------:R-:W-:Y:S01]  /*1ed90*/  IADD3 R6, R231.reuse, 0xb8, RZ ;  /* 0x000000b8e7067810 */ /* 0x040fe20007ffe0ff */
[----:B------:R3:W-:Y:S01]  /*1eda0*/  @!P4 ST.E.64 [R8.64], R74 ;  /* 0x0000004a0800c985 */ /* 0x0007e2000c101b06 */
[----:B------:R-:W-:-:S02]  /*1edb0*/  IADD3 R7, R231, 0xb0, RZ ;  /* 0x000000b0e7077810 */ /* 0x000fc40007ffe0ff */
[----:B------:R-:W-:Y:S02]  /*1edc0*/  IADD3 R2, R231, 0xc8, RZ ;  /* 0x000000c8e7027810 */ /* 0x000fe40007ffe0ff */
[----:B------:R-:W-:Y:S02]  /*1edd0*/  ISETP.GE.AND P1, PT, R7, c[0x0][0x3c8], PT ;  /* 0x0000f20007007a0c */ /* 0x000fe40003f26270 */
[----:B-1----:R-:W-:Y:S02]  /*1ede0*/  SHF.R.S32.HI R13, RZ, 0x1f, R5 ;  /* 0x0000001fff0d7819 */ /* 0x002fe40000011405 */
[----:B------:R-:W-:Y:S02]  /*1edf0*/  SHF.R.S32.HI R12, RZ, 0x1f, R3 ;  /* 0x0000001fff0c7819 */ /* 0x000fe40000011403 */
[----:B------:R-:W-:Y:S02]  /*1ee00*/  @!P3 LEA.HI.X R17, R5, R4, R13, 0x2, P0 ;  /* 0x000000040511b211 */ /* 0x000fe400000f140d */
[----:B------:R-:W-:-:S02]  /*1ee10*/  ISETP.GE.AND P0, PT, R6, c[0x0][0x3c8], PT ;  /* 0x0000f20006007a0c */ /* 0x000fc40003f06270 */
[C---:B------:R-:W-:Y:S01]  /*1ee20*/  @!P2 LEA R14, P5, R3.reuse, R0, 0x2 ;  /* 0x00000000030ea211 */ /* 0x040fe200078a10ff */
[----:B------:R1:W-:Y:S01]  /*1ee30*/  @!P3 ST.E.64 [R16.64], R86 ;  /* 0x000000561000b985 */ /* 0x0003e2000c101b06 */
[----:B------:R-:W-:Y:S02]  /*1ee40*/  SHF.R.S32.HI R5, RZ, 0x1f, R6 ;  /* 0x0000001fff057819 */ /* 0x000fe40000011406 */
[----:B------:R-:W-:Y:S02]  /*1ee50*/  @!P2 LEA.HI.X R15, R3, R4, R12, 0x2, P5 ;  /* 0x00000004030fa211 */ /* 0x000fe400028f140c */
[----:B------:R-:W-:Y:S02]  /*1ee60*/  IADD3 R3, R231, 0xc0, RZ ;  /* 0x000000c0e7037810 */ /* 0x000fe40007ffe0ff */
[----:B------:R-:W-:Y:S01]  /*1ee70*/  @!P1 LEA R12, P5, R7, R0, 0x2 ;  /* 0x00000000070c9211 */ /* 0x000fe200078a10ff */
[----:B------:R4:W-:Y:S01]  /*1ee80*/  @!P2 ST.E.64 [R14.64], R82 ;  /* 0x000000520e00a985 */ /* 0x0009e2000c101b06 */
[----:B------:R-:W-:-:S02]  /*1ee90*/  ISETP.GE.AND P6, PT, R3, c[0x0][0x3c8], PT ;  /* 0x0000f20003007a0c */ /* 0x000fc40003fc6270 */
[C---:B--2---:R-:W-:Y:S02]  /*1eea0*/  @!P0 LEA R10, P4, R6.reuse, R0, 0x2 ;  /* 0x00000000060a8211 */ /* 0x044fe400078810ff */
[----:B---3--:R-:W-:Y:S02]  /*1eeb0*/  SHF.R.S32.HI R8, RZ, 0x1f, R7 ;  /* 0x0000001fff087819 */ /* 0x008fe40000011407 */
[-C--:B------:R-:W-:Y:S02]  /*1eec0*/  @!P0 LEA.HI.X R11, R6, R4.reuse, R5, 0x2, P4 ;  /* 0x00000004060b8211 */ /* 0x080fe400020f1405 */
[----:B------:R-:W-:Y:S02]  /*1eed0*/  ISETP.GE.AND P4, PT, R2, c[0x0][0x3c8], PT ;  /* 0x0000f20002007a0c */ /* 0x000fe40003f86270 */
[----:B------:R-:W-:Y:S02]  /*1eee0*/  SHF.R.S32.HI R5, RZ, 0x1f, R3 ;  /* 0x0000001fff057819 */ /* 0x000fe40000011403 */
[----:B------:R-:W-:-:S02]  /*1eef0*/  @!P1 LEA.HI.X R13, R7, R4, R8, 0x2, P5 ;  /* 0x00000004070d9211 */ /* 0x000fc400028f1408 */
[C---:B------:R-:W-:Y:S02]  /*1ef00*/  IADD3 R7, R231.reuse, 0xd0, RZ ;  /* 0x000000d0e7077810 */ /* 0x040fe40007ffe0ff */
[----:B------:R-:W-:Y:S01]  /*1ef10*/  IADD3 R8, R231, 0xd8, RZ ;  /* 0x000000d8e7087810 */ /* 0x000fe20007ffe0ff */
[----:B------:R2:W-:Y:S01]  /*1ef20*/  @!P1 ST.E.64 [R12.64], R166 ;  /* 0x000000a60c009985 */ /* 0x0005e2000c101b06 */
[----:B------:R-:W-:Y:S02]  /*1ef30*/  ISETP.GE.AND P5, PT, R7, c[0x0][0x3c8], PT ;  /* 0x0000f20007007a0c */ /* 0x000fe40003fa6270 */
[----:B------:R-:W-:Y:S01]  /*1ef40*/  SHF.R.S32.HI R6, RZ, 0x1f, R2 ;  /* 0x0000001fff067819 */ /* 0x000fe20000011402 */
[----:B------:R3:W-:Y:S01]  /*1ef50*/  @!P0 ST.E.64 [R10.64], R90 ;  /* 0x0000005a0a008985 */ /* 0x0007e2000c101b06 */
[----:B-1----:R-:W-:Y:S02]  /*1ef60*/  @!P4 LEA R16, P2, R2, R0, 0x2 ;  /* 0x000000000210c211 */ /* 0x002fe400078410ff */
[----:B------:R-:W-:-:S02]  /*1ef70*/  ISETP.GE.AND P4, PT, R8, c[0x0][0x3c8], PT ;  /* 0x0000f20008007a0c */ /* 0x000fc40003f86270 */
[----:B------:R-:W-:Y:S02]  /*1ef80*/  SHF.R.S32.HI R9, RZ, 0x1f, R8 ;  /* 0x0000001fff097819 */ /* 0x000fe40000011408 */
[----:B----4-:R-:W-:-:S04]  /*1ef90*/  @!P6 LEA R14, P3, R3, R0, 0x2 ;  /* 0x00000000030ee211 */ /* 0x010fc800078610ff */
[----:B------:R-:W-:Y:S02]  /*1efa0*/  @!P6 LEA.HI.X R15, R3, R4, R5, 0x2, P3 ;  /* 0x00000004030fe211 */ /* 0x000fe400018f1405 */
[C---:B------:R-:W-:Y:S02]  /*1efb0*/  ISETP.GE.AND P3, PT, R2.reuse, c[0x0][0x3c8], PT ;  /* 0x0000f20002007a0c */ /* 0x040fe40003f66270 */
[----:B------:R-:W-:Y:S01]  /*1efc0*/  SHF.R.S32.HI R3, RZ, 0x1f, R7 ;  /* 0x0000001fff037819 */ /* 0x000fe20000011407 */
[----:B------:R-:W-:Y:S01]  /*1efd0*/  @!P6 ST.E.64 [R14.64], R170 ;  /* 0x000000aa0e00e985 */ /* 0x000fe2000c101b06 */
[----:B------:R-:W-:Y:S02]  /*1efe0*/  IADD3 R5, R231, 0xe8, RZ ;  /* 0x000000e8e7057810 */ /* 0x000fe40007ffe0ff */
[----:B------:R-:W-:Y:S02]  /*1eff0*/  ISETP.GE.AND P6, PT, R2, c[0x0][0x3c8], PT ;  /* 0x0000f20002007a0c */ /* 0x000fe40003fc6270 */
[----:B--2---:R-:W-:-:S05]  /*1f000*/  @!P5 LEA R12, P1, R7, R0, 0x2 ;  /* 0x00000000070cd211 */ /* 0x004fca00078210ff */
[-C--:B------:R-:W-:Y:S02]  /*1f010*/  @!P3 LEA.HI.X R17, R2, R4.reuse, R6, 0x2, P2 ;  /* 0x000000040211b211 */ /* 0x080fe400010f1406 */
[----:B------:R-:W-:Y:S02]  /*1f020*/  IADD3 R6, R231, 0xe0, RZ ;  /* 0x000000e0e7067810 */ /* 0x000fe40007ffe0ff */
[----:B------:R-:W-:Y:S02]  /*1f030*/  @!P5 LEA.HI.X R13, R7, R4, R3, 0x2, P1 ;  /* 0x00000004070dd211 */ /* 0x000fe400008f1403 */
[----:B------:R-:W-:Y:S01]  /*1f040*/  @!P6 ST.E.64 [R16.64], R174 ;  /* 0x000000ae1000e985 */ /* 0x000fe2000c101b06 */
[----:B------:R-:W-:Y:S02]  /*1f050*/  ISETP.GE.AND P3, PT, R6, c[0x0][0x3c8], PT ;  /* 0x0000f20006007a0c */ /* 0x000fe40003f66270 */
[----:B------:R-:W-:Y:S01]  /*1f060*/  ISETP.GE.AND P2, PT, R5, c[0x0][0x3c8], PT ;  /* 0x0000f20005007a0c */ /* 0x000fe20003f46270 */
[----:B------:R-:W-:Y:S01]  /*1f070*/  @!P5 ST.E.64 [R12.64], R172 ;  /* 0x000000ac0c00d985 */ /* 0x000fe2000c101b06 */
[----:B------:R-:W-:-:S02]  /*1f080*/  IADD3 R3, R231, 0xf0, RZ ;  /* 0x000000f0e7037810 */ /* 0x000fc40007ffe0ff */
[C---:B---3--:R-:W-:Y:S02]  /*1f090*/  @!P4 LEA R10, P0, R8.reuse, R0, 0x2 ;  /* 0x00000000080ac211 */ /* 0x048fe400078010ff */
        /* <DEDUP_REMOVED lines=23> */
.L_x_5047:
        /* <DEDUP_REMOVED lines=21> */
.L_x_5068:
        /* <DEDUP_REMOVED lines=57> */
.L_x_5070:
[----:B------:R-:W-:Y:S05]  /*1f6f0*/  BSYNC B0 ;  /* 0x0000000000007941 */ /* 0x000fea0003800000 */
.L_x_5069:
        /* <DEDUP_REMOVED lines=42> */
.L_x_5126:
[----:B------:R-:W-:Y:S05]  /*1f9a0*/  BRA.DIV ~URZ, `(.L_x_5072) ;  /* 0x000025827f007947 */ /* 0x000fea000b800000 */
[----:B------:R3:W4:Y:S02]  /*1f9b0*/  SHFL.IDX PT, R2, R14, RZ, 0x181f ;  /* 0x00181fff0e027589 */ /* 0x00072400000e0000 */
.L_x_5127:
        /* <DEDUP_REMOVED lines=27> */
.L_x_5074:
[----:B------:R-:W-:Y:S05]  /*1fb70*/  BSYNC B0 ;  /* 0x0000000000007941 */ /* 0x000fea0003800000 */
.L_x_5073:
[----:B------:R-:W-:Y:S05]  /*1fb80*/  BRA.DIV ~URZ, `(.L_x_5075) ;  /* 0x000024127f007947 */ /* 0x000fea000b800000 */
[----:B--2---:R2:W1:Y:S04]  /*1fb90*/  SHFL.IDX PT, R10, R11, 0x1, 0x181f ;  /* 0x00381f000b0a7f89 */ /* 0x00446800000e0000 */
[----:B----4-:R2:W4:Y:S02]  /*1fba0*/  SHFL.IDX PT, R2, R14, 0x1, 0x181f ;  /* 0x00381f000e027f89 */ /* 0x01052400000e0000 */
.L_x_5128:
        /* <DEDUP_REMOVED lines=20> */
.L_x_5077:
[----:B------:R-:W-:Y:S05]  /*1fcf0*/  BSYNC B0 ;  /* 0x0000000000007941 */ /* 0x000fea0003800000 */
.L_x_5076:
[----:B------:R-:W-:Y:S05]  /*1fd00*/  BRA.DIV ~URZ, `(.L_x_5078) ;  /* 0x000023627f007947 */ /* 0x000fea000b800000 */
[----:B-1----:R1:W2:Y:S02]  /*1fd10*/  SHFL.IDX PT, R10, R11, 0x2, 0x181f ;  /* 0x00581f000b0a7f89 */ /* 0x0022a400000e0000 */
.L_x_5129:
[----:B------:R-:W-:Y:S05]  /*1fd20*/  BRA.DIV ~URZ, `(.L_x_5079) ;  /* 0x000023b27f007947 */ /* 0x000fea000b800000 */
[----:B----4-:R4:W1:Y:S02]  /*1fd30*/  SHFL.IDX PT, R2, R14, 0x2, 0x181f ;  /* 0x00581f000e027f89 */ /* 0x01086400000e0000 */
.L_x_5130:
        /* <DEDUP_REMOVED lines=20> */
.L_x_5081:
[----:B------:R-:W-:Y:S05]  /*1fe80*/  BSYNC B0 ;  /* 0x0000000000007941 */ /* 0x000fea0003800000 */
.L_x_5080:
[----:B------:R-:W-:Y:S05]  /*1fe90*/  BRA.DIV ~URZ, `(.L_x_5082) ;  /* 0x000022b27f007947 */ /* 0x000fea000b800000 */
[----:B--2---:R2:W3:Y:S04]  /*1fea0*/  SHFL.IDX PT, R10, R11, 0x3, 0x181f ;  /* 0x00781f000b0a7f89 */ /* 0x0044e800000e0000 */
[----:B-1----:R2:W1:Y:S02]  /*1feb0*/  SHFL.IDX PT, R2, R14, 0x3, 0x181f ;  /* 0x00781f000e027f89 */ /* 0x00246400000e0000 */
.L_x_5131:
        /* <DEDUP_REMOVED lines=19> */
.L_x_5062:
[----:B------:R-:W-:Y:S05]  /*1fff0*/  BSYNC B1 ;  /* 0x0000000000017941 */ /* 0x000fea0003800000 */
.L_x_5046:
        /* <DEDUP_REMOVED lines=15> */
.L_x_5132:
[----:B------:R-:W-:Y:S05]  /*200f0*/  BRA.DIV ~URZ, `(.L_x_5085) ;  /* 0x000021927f007947 */ /* 0x000fea000b800000 */
[----:B------:R3:W4:Y:S02]  /*20100*/  SHFL.IDX PT, R8, R114, 0x1, 0x1f ;  /* 0x00201f0072087f89 */ /* 0x00072400000e0000 */
.L_x_5133:
        /* <DEDUP_REMOVED lines=19> */
.L_x_5134:
        /* <DEDUP_REMOVED lines=16> */
.L_x_5135:
[----:B---3--:R-:W-:Y:S01]  /*20340*/  IMAD R0, R0, c[0x0][0x538], RZ ;  /* 0x00014e0000007a24 */ /* 0x008fe200078e02ff */
[----:B------:R-:W-:Y:S04]  /*20350*/  BSSY B1, `(.L_x_5088) ;  /* 0x00000d0000017945 */ /* 0x000fe80003800000 */
[----:B----4-:R-:W-:-:S04]  /*20360*/  IADD3 R8, R0, R8, RZ ;  /* 0x0000000800087210 */ /* 0x010fc80007ffe0ff */
[----:B--2---:R-:W-:-:S13]  /*20370*/  ISETP.GT.AND P0, PT, R8, R10, PT ;  /* 0x0000000a0800720c */ /* 0x004fda0003f04270 */
[----:B------:R-:W-:Y:S05]  /*20380*/  @P0 BRA `(.L_x_5089) ;  /* 0x0000025000000947 */ /* 0x000fea0003800000 */
.L_x_5093:
        /* <DEDUP_REMOVED lines=17> */
.L_x_5136:
        /* <DEDUP_REMOVED lines=16> */
.L_x_5137:
[----:B--2---:R-:W-:-:S05]  /*205a0*/  IMAD R0, R0, c[0x0][0x538], RZ ;  /* 0x00014e0000007a24 */ /* 0x004fca00078e02ff */
[----:B------:R-:W-:-:S04]  /*205b0*/  IADD3 R8, R0, R8, RZ ;  /* 0x0000000800087210 */ /* 0x000fc80007ffe0ff */
[----:B------:R-:W-:-:S13]  /*205c0*/  ISETP.GT.AND P0, PT, R8, R10, PT ;  /* 0x0000000a0800720c */ /* 0x000fda0003f04270 */
[----:B-1----:R-:W-:Y:S05]  /*205d0*/  @!P0 BRA `(.L_x_5093) ;  /* 0xfffffdb000008947 */ /* 0x002fea000383ffff */
.L_x_5089:
[----:B------:R-:W-:-:S05]  /*205e0*/  IADD3 R12, -R0, R8, RZ ;  /* 0x00000008000c7210 */ /* 0x000fca0007ffe1ff */
[----:B------:R-:W-:-:S05]  /*205f0*/  IMAD R0, R4, c[0x0][0x538], R12 ;  /* 0x00014e0004007a24 */ /* 0x000fca00078e020c */
[----:B------:R-:W-:Y:S01]  /*20600*/  ISETP.GT.AND P0, PT, R0, R10, PT ;  /* 0x0000000a0000720c */ /* 0x000fe20003f04270 */
[----:B------:R-:W-:-:S12]  /*20610*/  BRA.DIV ~URZ, `(.L_x_5094) ;  /* 0x000020d27f007947 */ /* 0x000fd8000b800000 */
[----:B------:R-:W-:-:S03]  /*20620*/  VOTE.ANY R11, PT, !P0 ;  /* 0x00000000000b7806 */ /* 0x000fc600040e0100 */
.L_x_5138:
[----:B------:R-:W2:Y:S01]  /*20630*/  LDL.LU R2, [R1+0xc] ;  /* 0x00000c0001027983 */ /* 0x000ea20000300800 */
[----:B------:R-:W2:Y:S02]  /*20640*/  POPC R0, R11 ;  /* 0x0000000b00007309 */ /* 0x000ea40000000000 */
[----:B--2---:R-:W-:-:S05]  /*20650*/  IADD3 R2, R0, R2, RZ ;  /* 0x0000000200027210 */ /* 0x004fca0007ffe0ff */
[----:B------:R2:W-:Y:S01]  /*20660*/  STL [R1+0xc], R2 ;  /* 0x00000c0201007387 */ /* 0x0005e20000100800 */
[----:B------:R-:W-:Y:S05]  /*20670*/  BRA.DIV ~URZ, `(.L_x_5095) ;  /* 0x000020c27f007947 */ /* 0x000fea000b800000 */
[----:B------:R3:W4:Y:S04]  /*20680*/  SHFL.IDX PT, R8, R6, R0, 0x1f ;  /* 0x00001f0006087589 */ /* 0x00072800000e0000 */
[----:B------:R3:W1:Y:S02]  /*20690*/  SHFL.IDX PT, R7, R7, R0, 0x1f ;  /* 0x00001f0007077589 */ /* 0x00066400000e0000 */
.L_x_5139:
[----:B------:R-:W-:Y:S01]  /*206a0*/  ISETP.NE.AND P0, PT, R11, RZ, PT ;  /* 0x000000ff0b00720c */ /* 0x000fe20003f05270 */
[----:B------:R-:W-:-:S12]  /*206b0*/  BSSY B0, `(.L_x_5096) ;  /* 0x0000005000007945 */ /* 0x000fd80003800000 */
[----:B------:R-:W-:Y:S05]  /*206c0*/  @!P0 BRA `(.L_x_5097) ;  /* 0x0000003000008947 */ /* 0x000fea0003800000 */
[----:B---3--:R-:W-:Y:S01]  /*206d0*/  IADD3 R0, R0, -0x1, RZ ;  /* 0xffffffff00007810 */ /* 0x008fe20007ffe0ff */
[----:B------:R-:W-:Y:S05]  /*206e0*/  BRA.DIV ~URZ, `(.L_x_5098) ;  /* 0x000021227f007947 */ /* 0x000fea000b800000 */
[----:B------:R3:W2:Y:S02]  /*206f0*/  SHFL.IDX PT, R13, R4, R0, 0x1f ;  /* 0x00001f00040d7589 */ /* 0x0006a400000e0000 */
.L_x_5097:
[----:B------:R-:W-:Y:S05]  /*20700*/  BSYNC B0 ;  /* 0x0000000000007941 */ /* 0x000fea0003800000 */
.L_x_5096:
        /* <DEDUP_REMOVED lines=69> */
.L_x_5100:
        /* <DEDUP_REMOVED lines=69> */
.L_x_5101:
[----:B------:R-:W-:Y:S05]  /*20fb0*/  BSYNC B0 ;  /* 0x0000000000007941 */ /* 0x000fea0003800000 */
.L_x_5099:
[----:B------:R-:W-:-:S04]  /*20fc0*/  LOP3.LUT R2, RZ, R2, RZ, 0x33, !PT ;  /* 0x00000002ff027212 */ /* 0x000fc800078e33ff */
[----:B-1----:R-:W-:-:S05]  /*20fd0*/  IADD3 R0, R2, R8, RZ ;  /* 0x0000000802007210 */ /* 0x002fca0007ffe0ff */
[----:B------:R1:W-:Y:S01]  /*20fe0*/  STL [R1+0x4], R0 ;  /* 0x0000040001007387 */ /* 0x0003e20000100800 */
[----:B------:R-:W-:Y:S05]  /*20ff0*/  BRA `(.L_x_5102) ;  /* 0x0000005000007947 */ /* 0x000fea0003800000 */
.L_x_5090:
[----:B------:R-:W-:Y:S01]  /*21000*/  MOV R0, c[0x0][0x53c] ;  /* 0x00014f0000007a02 */ /* 0x000fe20000000f00 */
[----:B------:R2:W-:Y:S04]  /*21010*/  STL [R1], R10 ;  /* 0x0000000a01007387 */ /* 0x0005e80000100800 */
[----:B------:R2:W-:Y:S04]  /*21020*/  STL [R1+0x4], RZ ;  /* 0x000004ff01007387 */ /* 0x0005e80000100800 */
[----:B------:R2:W-:Y:S04]  /*21030*/  STL [R1+0x8], RZ ;  /* 0x000008ff01007387 */ /* 0x0005e80000100800 */
[----:B------:R2:W-:Y:S02]  /*21040*/  STL [R1+0xc], R0 ;  /* 0x00000c0001007387 */ /* 0x0005e40000100800 */
.L_x_5102:
[----:B------:R-:W-:Y:S05]  /*21050*/  BSYNC B1 ;  /* 0x0000000000017941 */ /* 0x000fea0003800000 */
.L_x_5088:
        /* <DEDUP_REMOVED lines=9> */
.L_x_5083:
[----:B--2---:R-:W2:Y:S02]  /*210f0*/  LDL R0, [R1+0xc] ;  /* 0x00000c0001007983 */ /* 0x004ea40000100800 */
[----:B--2---:R-:W-:-:S13]  /*21100*/  ISETP.GE.AND P0, PT, R0, c[0x0][0x53c], PT ;  /* 0x00014f0000007a0c */ /* 0x004fda0003f06270 */
[----:B-1-3--:R-:W-:Y:S01]  /*21110*/  @P0 CALL.REL.NOINC `(.L_x_5103) ;  /* 0x0000001000000944 */ /* 0x00afe20003c00000 */
[----:B------:R-:W-:Y:S05]  /*21120*/  BRA `(.L_x_5104) ;  /* 0xfffe08b000007947 */ /* 0x000fea000383ffff */
.L_x_5103:
[----:B------:R-:W-:Y:S05]  /*21130*/  EXIT ;  /* 0x000000000000794d */ /* 0x000fea0003800000 */
.L_x_4892:
[----:B------:R-:W-:Y:S01]  /*21140*/  IMAD.MOV.U32 R0, RZ, RZ, R5 ;  /* 0x000000ffff007224 */ /* 0x000fe200078e0005 */
[----:B------:R-:W-:Y:S02]  /*21150*/  MOV R2, 0x1 ;  /* 0x0000000100027802 */ /* 0x000fe40000000f00 */
[----:B------:R-:W-:Y:S02]  /*21160*/  MOV R3, 0x21180 ;  /* 0x0002118000037802 */ /* 0x000fe40000000f00 */
[----:B------:R-:W-:Y:S05]  /*21170*/  CALL.REL.NOINC `($__internal_102_$__cuda_sm70_shflsync_up_p) ;  /* 0x000017a000007944 */ /* 0x000fea0003c00000 */
[----:B------:R-:W-:Y:S01]  /*21180*/  MOV R0, R4 ;  /* 0x0000000400007202 */ /* 0x000fe20000000f00 */
[----:B------:R-:W-:Y:S05]  /*21190*/  BRA `(.L_x_5105) ;  /* 0xfffdf2e000007947 */ /* 0x000fea000383ffff */
.L_x_4893:
[----:B------:R-:W-:Y:S01]  /*211a0*/  IMAD.MOV.U32 R0, RZ, RZ, R5 ;  /* 0x000000ffff007224 */ /* 0x000fe200078e0005 */
[----:B------:R-:W-:Y:S02]  /*211b0*/  MOV R2, 0x2 ;  /* 0x0000000200027802 */ /* 0x000fe40000000f00 */
[----:B------:R-:W-:Y:S02]  /*211c0*/  MOV R3, 0x211e0 ;  /* 0x000211e000037802 */ /* 0x000fe40000000f00 */
[----:B------:R-:W-:Y:S05]  /*211d0*/  CALL.REL.NOINC `($__internal_102_$__cuda_sm70_shflsync_up_p) ;  /* 0x0000174000007944 */ /* 0x000fea0003c00000 */
[----:B------:R-:W-:Y:S01]  /*211e0*/  SEL R0, R4, RZ, P4 ;  /* 0x000000ff04007207 */ /* 0x000fe20002000000 */
[----:B------:R-:W-:Y:S01]  /*211f0*/  IMAD.MOV.U32 R2, RZ, RZ, 0x4 ;  /* 0x00000004ff027424 */ /* 0x000fe200078e00ff */
[----:B------:R-:W-:-:S03]  /*21200*/  MOV R3, 0x21230 ;  /* 0x0002123000037802 */ /* 0x000fc60000000f00 */
[----:B------:R-:W-:Y:S02]  /*21210*/  IMAD.IADD R0, R5, 0x1, R0 ;  /* 0x0000000105007824 */ /* 0x000fe400078e0200 */
        /* <DEDUP_REMOVED lines=13> */
[----:B------:R-:W-:Y:S02]  /*212f0*/  MOV R3, 0x1f ;  /* 0x0000001f00037802 */ /* 0x000fe40000000f00 */
[----:B------:R-:W-:Y:S01]  /*21300*/  MOV R2, 0x21340 ;  /* 0x0002134000027802 */ /* 0x000fe20000000f00 */
[----:B------:R-:W-:-:S04]  /*21310*/  IMAD.IADD R4, R0, 0x1, R4 ;  /* 0x0000000100047824 */ /* 0x000fc800078e0204 */
[----:B------:R-:W-:Y:S02]  /*21320*/  IMAD.MOV.U32 R9, RZ, RZ, R4 ;  /* 0x000000ffff097224 */ /* 0x000fe400078e0004 */
[----:B------:R-:W-:Y:S05]  /*21330*/  CALL.REL.NOINC `($__internal_101_$__cuda_sm70_shflsync_idx_p) ;  /* 0x0000159000007944 */ /* 0x000fea0003c00000 */
[----:B------:R-:W-:Y:S01]  /*21340*/  MOV R0, R5 ;  /* 0x0000000500007202 */ /* 0x000fe20000000f00 */
[----:B------:R-:W-:Y:S05]  /*21350*/  BRA `(.L_x_5106) ;  /* 0xfffdf22000007947 */ /* 0x000fea000383ffff */
.L_x_4895:
[----:B------:R-:W-:Y:S02]  /*21360*/  SEL R0, RZ, 0x1, P0 ;  /* 0x00000001ff007807 */ /* 0x000fe40000000000 */
[----:B------:R-:W-:Y:S02]  /*21370*/  MOV R2, 0x21390 ;  /* 0x0002139000027802 */ /* 0x000fe40000000f00 */
[----:B------:R-:W-:Y:S05]  /*21380*/  CALL.REL.NOINC `($__internal_103_$__cuda_sm70_votesync_ballot) ;  /* 0x0000160000007944 */ /* 0x000fea0003c00000 */
[----:B------:R-:W-:Y:S01]  /*21390*/  MOV R11, R0 ;  /* 0x00000000000b7202 */ /* 0x000fe20000000f00 */
[----:B------:R-:W-:Y:S05]  /*213a0*/  BRA `(.L_x_5107) ;  /* 0xfffdf26000007947 */ /* 0x000fea000383ffff */
.L_x_4896:
[----:B------:R-:W-:Y:S01]  /*213b0*/  IMAD.MOV.U32 R9, RZ, RZ, R10 ;  /* 0x000000ffff097224 */ /* 0x000fe200078e000a */
[----:B------:R-:W-:Y:S01]  /*213c0*/  MOV R5, R0 ;  /* 0x0000000000057202 */ /* 0x000fe20000000f00 */
[----:B------:R-:W-:Y:S01]  /*213d0*/  IMAD.MOV.U32 R3, RZ, RZ, 0x1f ;  /* 0x0000001fff037424 */ /* 0x000fe200078e00ff */
[----:B-1----:R-:W-:Y:S02]  /*213e0*/  MOV R2, 0x21400 ;  /* 0x0002140000027802 */ /* 0x002fe40000000f00 */
[----:B------:R-:W-:Y:S05]  /*213f0*/  CALL.REL.NOINC `($__internal_101_$__cuda_sm70_shflsync_idx_p) ;  /* 0x000014d000007944 */ /* 0x000fea0003c00000 */
[----:B------:R-:W-:Y:S01]  /*21400*/  IMAD.MOV.U32 R13, RZ, RZ, R5 ;  /* 0x000000ffff0d7224 */ /* 0x000fe200078e0005 */
[----:B------:R-:W-:Y:S01]  /*21410*/  MOV R9, R8 ;  /* 0x0000000800097202 */ /* 0x000fe20000000f00 */
[----:B------:R-:W-:Y:S01]  /*21420*/  IMAD.MOV.U32 R6, RZ, RZ, RZ ;  /* 0x000000ffff067224 */ /* 0x000fe200078e00ff */
[----:B------:R-:W-:Y:S01]  /*21430*/  MOV R5, R0 ;  /* 0x0000000000057202 */ /* 0x000fe20000000f00 */
[----:B------:R-:W-:Y:S01]  /*21440*/  IMAD.MOV.U32 R3, RZ, RZ, 0x1f ;  /* 0x0000001fff037424 */ /* 0x000fe200078e00ff */
[----:B------:R-:W-:-:S02]  /*21450*/  MOV R2, 0x21470 ;  /* 0x0002147000027802 */ /* 0x000fc40000000f00 */
[----:B------:R-:W-:Y:S05]  /*21460*/  CALL.REL.NOINC `($__internal_101_$__cuda_sm70_shflsync_idx_p) ;  /* 0x0000146000007944 */ /* 0x000fea0003c00000 */
[----:B------:R-:W-:Y:S01]  /*21470*/  MOV R10, R5 ;  /* 0x00000005000a7202 */ /* 0x000fe20000000f00 */
[----:B------:R-:W-:Y:S05]  /*21480*/  BRA `(.L_x_5108) ;  /* 0xfffdf1f000007947 */ /* 0x000fea000383ffff */
.L_x_4899:
[----:B------:R-:W-:Y:S01]  /*21490*/  IMAD.MOV.U32 R9, RZ, RZ, R4 ;  /* 0x000000ffff097224 */ /* 0x000fe200078e0004 */
[----:B------:R-:W-:-:S02]  /*214a0*/  MOV R3, 0x1f ;  /* 0x0000001f00037802 */ /* 0x000fc40000000f00 */
[----:B-1----:R-:W-:Y:S02]  /*214b0*/  MOV R2, 0x214d0 ;  /* 0x000214d000027802 */ /* 0x002fe40000000f00 */
[----:B--234-:R-:W-:Y:S05]  /*214c0*/  CALL.REL.NOINC `($__internal_101_$__cuda_sm70_shflsync_idx_p) ;  /* 0x0000140000007944 */ /* 0x01cfea0003c00000 */
[----:B------:R-:W-:Y:S01]  /*214d0*/  MOV R6, R5 ;  /* 0x0000000500067202 */ /* 0x000fe20000000f00 */
[----:B------:R-:W-:Y:S05]  /*214e0*/  BRA `(.L_x_4898) ;  /* 0xfffdf1f000007947 */ /* 0x000fea000383ffff */
.L_x_4954:
[----:B------:R-:W-:Y:S01]  /*214f0*/  IMAD.MOV.U32 R9, RZ, RZ, R12 ;  /* 0x000000ffff097224 */ /* 0x000fe200078e000c */
[----:B------:R-:W-:Y:S01]  /*21500*/  MOV R5, RZ ;  /* 0x000000ff00057202 */ /* 0x000fe20000000f00 */
[----:B------:R-:W-:Y:S01]  /*21510*/  IMAD.MOV.U32 R3, RZ, RZ, 0x181f ;  /* 0x0000181fff037424 */ /* 0x000fe200078e00ff */
[----:B------:R-:W-:Y:S02]  /*21520*/  MOV R2, 0x21540 ;  /* 0x0002154000027802 */ /* 0x000fe40000000f00 */
[----:B-----5:R-:W-:Y:S05]  /*21530*/  CALL.REL.NOINC `($__internal_101_$__cuda_sm70_shflsync_idx_p) ;  /* 0x0000139000007944 */ /* 0x020fea0003c00000 */
[----:B------:R-:W-:Y:S01]  /*21540*/  MOV R4, R5 ;  /* 0x0000000500047202 */ /* 0x000fe20000000f00 */
[----:B------:R-:W-:Y:S05]  /*21550*/  BRA `(.L_x_5109) ;  /* 0xfffe850000007947 */ /* 0x000fea000383ffff */
.L_x_4955:
[----:B------:R-:W-:Y:S01]  /*21560*/  IMAD.MOV.U32 R9, RZ, RZ, R15 ;  /* 0x000000ffff097224 */ /* 0x000fe200078e000f */
[----:B------:R-:W-:Y:S01]  /*21570*/  MOV R5, RZ ;  /* 0x000000ff00057202 */ /* 0x000fe20000000f00 */
[----:B------:R-:W-:Y:S01]  /*21580*/  IMAD.MOV.U32 R3, RZ, RZ, 0x181f ;  /* 0x0000181fff037424 */ /* 0x000fe200078e00ff */
[----:B------:R-:W-:Y:S02]  /*21590*/  MOV R2, 0x215b0 ;  /* 0x000215b000027802 */ /* 0x000fe40000000f00 */
[----:B-12--5:R-:W-:Y:S05]  /*215a0*/  CALL.REL.NOINC `($__internal_101_$__cuda_sm70_shflsync_idx_p) ;  /* 0x0000132000007944 */ /* 0x026fea0003c00000 */
[----:B------:R-:W-:Y:S01]  /*215b0*/  MOV R2, R5 ;  /* 0x0000000500027202 */ /* 0x000fe20000000f00 */
[----:B------:R-:W-:Y:S05]  /*215c0*/  BRA `(.L_x_5110) ;  /* 0xfffe84b000007947 */ /* 0x000fea000383ffff */
.L_x_4958:
[----:B--2---:R-:W-:Y:S01]  /*215d0*/  IMAD.MOV.U32 R9, RZ, RZ, R12 ;  /* 0x000000ffff097224 */ /* 0x004fe200078e000c */
[----:B------:R-:W-:Y:S01]  /*215e0*/  MOV R5, 0x1 ;  /* 0x0000000100057802 */ /* 0x000fe20000000f00 */
[----:B------:R-:W-:Y:S01]  /*215f0*/  IMAD.MOV.U32 R3, RZ, RZ, 0x181f ;  /* 0x0000181fff037424 */ /* 0x000fe200078e00ff */
[----:B----4-:R-:W-:-:S02]  /*21600*/  MOV R2, 0x21620 ;  /* 0x0002162000027802 */ /* 0x010fc40000000f00 */
[----:B-1---5:R-:W-:Y:S05]  /*21610*/  CALL.REL.NOINC `($__internal_101_$__cuda_sm70_shflsync_idx_p) ;  /* 0x000012b000007944 */ /* 0x022fea0003c00000 */
[----:B------:R-:W-:Y:S01]  /*21620*/  IMAD.MOV.U32 R4, RZ, RZ, R5 ;  /* 0x000000ffff047224 */ /* 0x000fe200078e0005 */
[----:B------:R-:W-:Y:S01]  /*21630*/  MOV R5, 0x1 ;  /* 0x0000000100057802 */ /* 0x000fe20000000f00 */
[----:B------:R-:W-:Y:S01]  /*21640*/  IMAD.MOV.U32 R9, RZ, RZ, R15 ;  /* 0x000000ffff097224 */ /* 0x000fe200078e000f */
[----:B------:R-:W-:-:S02]  /*21650*/  MOV R3, 0x181f ;  /* 0x0000181f00037802 */ /* 0x000fc40000000f00 */
[----:B------:R-:W-:Y:S02]  /*21660*/  MOV R2, 0x21680 ;  /* 0x0002168000027802 */ /* 0x000fe40000000f00 */
[----:B------:R-:W-:Y:S05]  /*21670*/  CALL.REL.NOINC `($__internal_101_$__cuda_sm70_shflsync_idx_p) ;  /* 0x0000125000007944 */ /* 0x000fea0003c00000 */
[----:B------:R-:W-:Y:S01]  /*21680*/  MOV R2, R5 ;  /* 0x0000000500027202 */ /* 0x000fe20000000f00 */
[----:B------:R-:W-:Y:S05]  /*21690*/  BRA `(.L_x_5111) ;  /* 0xfffe85c000007947 */ /* 0x000fea000383ffff */
.L_x_4961:
[----:B---3--:R-:W-:Y:S01]  /*216a0*/  IMAD.MOV.U32 R9, RZ, RZ, R12 ;  /* 0x000000ffff097224 */ /* 0x008fe200078e000c */
[----:B------:R-:W-:Y:S01]  /*216b0*/  MOV R5, 0x2 ;  /* 0x0000000200057802 */ /* 0x000fe20000000f00 */
[----:B------:R-:W-:Y:S01]  /*216c0*/  IMAD.MOV.U32 R3, RZ, RZ, 0x181f ;  /* 0x0000181fff037424 */ /* 0x000fe200078e00ff */
[----:B----4-:R-:W-:Y:S02]  /*216d0*/  MOV R2, 0x216f0 ;  /* 0x000216f000027802 */ /* 0x010fe40000000f00 */
[----:B-12--5:R-:W-:Y:S05]  /*216e0*/  CALL.REL.NOINC `($__internal_101_$__cuda_sm70_shflsync_idx_p) ;  /* 0x000011e000007944 */ /* 0x026fea0003c00000 */
[----:B------:R-:W-:Y:S01]  /*216f0*/  MOV R4, R5 ;  /* 0x0000000500047202 */ /* 0x000fe20000000f00 */
[----:B------:R-:W-:Y:S05]  /*21700*/  BRA `(.L_x_5112) ;  /* 0xfffe86d000007947 */ /* 0x000fea000383ffff */
.L_x_4962:
[----:B------:R-:W-:Y:S01]  /*21710*/  IMAD.MOV.U32 R9, RZ, RZ, R15 ;  /* 0x000000ffff097224 */ /* 0x000fe200078e000f */
[----:B------:R-:W-:Y:S01]  /*21720*/  MOV R5, 0x2 ;  /* 0x0000000200057802 */ /* 0x000fe20000000f00 */
[----:B------:R-:W-:Y:S01]  /*21730*/  IMAD.MOV.U32 R3, RZ, RZ, 0x181f ;  /* 0x0000181fff037424 */ /* 0x000fe200078e00ff */
[----:B----4-:R-:W-:Y:S02]  /*21740*/  MOV R2, 0x21760 ;  /* 0x0002176000027802 */ /* 0x010fe40000000f00 */
[----:B-123-5:R-:W-:Y:S05]  /*21750*/  CALL.REL.NOINC `($__internal_101_$__cuda_sm70_shflsync_idx_p) ;  /* 0x0000117000007944 */ /* 0x02efea0003c00000 */
[----:B------:R-:W-:Y:S01]  /*21760*/  MOV R2, R5 ;  /* 0x0000000500027202 */ /* 0x000fe20000000f00 */
[----:B------:R-:W-:Y:S05]  /*21770*/  BRA `(.L_x_5113) ;  /* 0xfffe868000007947 */ /* 0x000fea000383ffff */
.L_x_4965:
[----:B-1----:R-:W-:Y:S01]  /*21780*/  IMAD.MOV.U32 R9, RZ, RZ, R12 ;  /* 0x000000ffff097224 */ /* 0x002fe200078e000c */
[----:B------:R-:W-:Y:S01]  /*21790*/  MOV R5, 0x3 ;  /* 0x0000000300057802 */ /* 0x000fe20000000f00 */
[----:B------:R-:W-:Y:S01]  /*217a0*/  IMAD.MOV.U32 R3, RZ, RZ, 0x181f ;  /* 0x0000181fff037424 */ /* 0x000fe200078e00ff */
[----:B--2---:R-:W-:-:S02]  /*217b0*/  MOV R2, 0x217d0 ;  /* 0x000217d000027802 */ /* 0x004fc40000000f00 */
[----:B---345:R-:W-:Y:S05]  /*217c0*/  CALL.REL.NOINC `($__internal_101_$__cuda_sm70_shflsync_idx_p) ;  /* 0x0000110000007944 */ /* 0x038fea0003c00000 */
        /* <DEDUP_REMOVED lines=8> */
.L_x_5042:
[----:B------:R-:W-:Y:S01]  /*21850*/  IMAD.MOV.U32 R2, RZ, RZ, R214 ;  /* 0x000000ffff027224 */ /* 0x000fe200078e00d6 */
[----:B------:R-:W-:Y:S02]  /*21860*/  MOV R5, 0x2 ;  /* 0x0000000200057802 */ /* 0x000fe40000000f00 */
[----:B------:R-:W-:Y:S02]  /*21870*/  MOV R3, 0x21890 ;  /* 0x0002189000037802 */ /* 0x000fe40000000f00 */
[----:B------:R-:W-:Y:S05]  /*21880*/  CALL.REL.NOINC `($__internal_100_$__cuda_sm70_shflsync_bfly_p) ;  /* 0x00000ff000007944 */ /* 0x000fea0003c00000 */
[----:B------:R-:W-:Y:S01]  /*21890*/  MOV R0, R5 ;  /* 0x0000000500007202 */ /* 0x000fe20000000f00 */
[----:B------:R-:W-:Y:S05]  /*218a0*/  BRA `(.L_x_5115) ;  /* 0xffff999000007947 */ /* 0x000fea000383ffff */
.L_x_5043:
[----:B------:R-:W-:Y:S01]  /*218b0*/  IMAD.MOV.U32 R2, RZ, RZ, R0 ;  /* 0x000000ffff027224 */ /* 0x000fe200078e0000 */
[----:B------:R-:W-:Y:S02]  /*218c0*/  MOV R5, 0x1 ;  /* 0x0000000100057802 */ /* 0x000fe40000000f00 */
[----:B------:R-:W-:Y:S02]  /*218d0*/  MOV R3, 0x218f0 ;  /* 0x000218f000037802 */ /* 0x000fe40000000f00 */
[----:B-1----:R-:W-:Y:S05]  /*218e0*/  CALL.REL.NOINC `($__internal_100_$__cuda_sm70_shflsync_bfly_p) ;  /* 0x00000f9000007944 */ /* 0x002fea0003c00000 */
[----:B------:R-:W-:Y:S01]  /*218f0*/  FADD.FTZ R0, R0, R5 ;  /* 0x0000000500007221 */ /* 0x000fe20000010000 */
[----:B------:R-:W-:Y:S02]  /*21900*/  MOV R2, R216 ;  /* 0x000000d800027202 */ /* 0x000fe40000000f00 */
[----:B------:R-:W-:-:S02]  /*21910*/  MOV R5, 0x2 ;  /* 0x0000000200057802 */ /* 0x000fc40000000f00 */
[----:B------:R-:W-:Y:S02]  /*21920*/  MOV R3, 0x21940 ;  /* 0x0002194000037802 */ /* 0x000fe40000000f00 */
[----:B------:R-:W-:Y:S05]  /*21930*/  CALL.REL.NOINC `($__internal_100_$__cuda_sm70_shflsync_bfly_p) ;  /* 0x00000f4000007944 */ /* 0x000fea0003c00000 */
[----:B------:R-:W-:Y:S01]  /*21940*/  FADD.FTZ R4, R216, R5 ;  /* 0x00000005d8047221 */ /* 0x000fe20000010000 */
[----:B------:R-:W-:Y:S02]  /*21950*/  MOV R5, 0x1 ;  /* 0x0000000100057802 */ /* 0x000fe40000000f00 */
[----:B------:R-:W-:Y:S02]  /*21960*/  MOV R3, 0x21990 ;  /* 0x0002199000037802 */ /* 0x000fe40000000f00 */
[----:B------:R-:W-:Y:S02]  /*21970*/  MOV R2, R4 ;  /* 0x0000000400027202 */ /* 0x000fe40000000f00 */
[----:B------:R-:W-:Y:S05]  /*21980*/  CALL.REL.NOINC `($__internal_100_$__cuda_sm70_shflsync_bfly_p) ;  /* 0x00000ef000007944 */ /* 0x000fea0003c00000 */
[----:B------:R-:W-:Y:S01]  /*21990*/  MOV R3, R5 ;  /* 0x0000000500037202 */ /* 0x000fe20000000f00 */
[----:B------:R-:W-:Y:S05]  /*219a0*/  BRA `(.L_x_5116) ;  /* 0xffff990000007947 */ /* 0x000fea000383ffff */
.L_x_5050:
[----:B--234-:R-:W-:Y:S01]  /*219b0*/  IMAD.MOV.U32 R9, RZ, RZ, R13 ;  /* 0x000000ffff097224 */ /* 0x01cfe200078e000d */
[----:B------:R-:W-:Y:S01]  /*219c0*/  MOV R5, RZ ;  /* 0x000000ff00057202 */ /* 0x000fe20000000f00 */
[----:B------:R-:W-:Y:S01]  /*219d0*/  IMAD.MOV.U32 R3, RZ, RZ, 0x181f ;  /* 0x0000181fff037424 */ /* 0x000fe200078e00ff */
[----:B------:R-:W-:Y:S02]  /*219e0*/  MOV R2, 0x21a00 ;  /* 0x00021a0000027802 */ /* 0x000fe40000000f00 */
[----:B-1----:R-:W-:Y:S05]  /*219f0*/  CALL.REL.NOINC `($__internal_101_$__cuda_sm70_shflsync_idx_p) ;  /* 0x00000ed000007944 */ /* 0x002fea0003c00000 */
[----:B------:R-:W-:Y:S01]  /*21a00*/  MOV R10, R5 ;  /* 0x00000005000a7202 */ /* 0x000fe20000000f00 */
[----:B------:R-:W-:Y:S05]  /*21a10*/  BRA `(.L_x_5117) ;  /* 0xffffb58000007947 */ /* 0x000fea000383ffff */
.L_x_5051:
[----:B------:R-:W-:Y:S01]  /*21a20*/  IMAD.MOV.U32 R9, RZ, RZ, R14 ;  /* 0x000000ffff097224 */ /* 0x000fe200078e000e */
[----:B------:R-:W-:Y:S01]  /*21a30*/  MOV R5, RZ ;  /* 0x000000ff00057202 */ /* 0x000fe20000000f00 */
[----:B------:R-:W-:Y:S01]  /*21a40*/  IMAD.MOV.U32 R3, RZ, RZ, 0x181f ;  /* 0x0000181fff037424 */ /* 0x000fe200078e00ff */
[----:B------:R-:W-:-:S02]  /*21a50*/  MOV R2, 0x21a70 ;  /* 0x00021a7000027802 */ /* 0x000fc40000000f00 */
[----:B-123--:R-:W-:Y:S05]  /*21a60*/  CALL.REL.NOINC `($__internal_101_$__cuda_sm70_shflsync_idx_p) ;  /* 0x00000e6000007944 */ /* 0x00efea0003c00000 */
[----:B------:R-:W-:Y:S01]  /*21a70*/  MOV R2, R5 ;  /* 0x0000000500027202 */ /* 0x000fe20000000f00 */
[----:B------:R-:W-:Y:S05]  /*21a80*/  BRA `(.L_x_5118) ;  /* 0xffffb53000007947 */ /* 0x000fea000383ffff */
.L_x_5054:
[----:B--2---:R-:W-:Y:S01]  /*21a90*/  IMAD.MOV.U32 R9, RZ, RZ, R13 ;  /* 0x000000ffff097224 */ /* 0x004fe200078e000d */
[----:B------:R-:W-:Y:S01]  /*21aa0*/  MOV R5, 0x1 ;  /* 0x0000000100057802 */ /* 0x000fe20000000f00 */
[----:B------:R-:W-:Y:S01]  /*21ab0*/  IMAD.MOV.U32 R3, RZ, RZ, 0x181f ;  /* 0x0000181fff037424 */ /* 0x000fe200078e00ff */
[----:B------:R-:W-:-:S02]  /*21ac0*/  MOV R2, 0x21ae0 ;  /* 0x00021ae000027802 */ /* 0x000fc40000000f00 */
[----:B-1-34-:R-:W-:Y:S05]  /*21ad0*/  CALL.REL.NOINC `($__internal_101_$__cuda_sm70_shflsync_idx_p) ;  /* 0x00000df000007944 */ /* 0x01afea0003c00000 */
        /* <DEDUP_REMOVED lines=8> */
.L_x_5057:
[----:B--2---:R-:W-:Y:S01]  /*21b60*/  IMAD.MOV.U32 R9, RZ, RZ, R13 ;  /* 0x000000ffff097224 */ /* 0x004fe200078e000d */
[----:B------:R-:W-:Y:S01]  /*21b70*/  MOV R5, 0x2 ;  /* 0x0000000200057802 */ /* 0x000fe20000000f00 */
[----:B------:R-:W-:Y:S01]  /*21b80*/  IMAD.MOV.U32 R3, RZ, RZ, 0x181f ;  /* 0x0000181fff037424 */ /* 0x000fe200078e00ff */
[----:B------:R-:W-:Y:S02]  /*21b90*/  MOV R2, 0x21bb0 ;  /* 0x00021bb000027802 */ /* 0x000fe40000000f00 */
[----:B-1-34-:R-:W-:Y:S05]  /*21ba0*/  CALL.REL.NOINC `($__internal_101_$__cuda_sm70_shflsync_idx_p) ;  /* 0x00000d2000007944 */ /* 0x01afea0003c00000 */
[----:B------:R-:W-:Y:S01]  /*21bb0*/  MOV R10, R5 ;  /* 0x00000005000a7202 */ /* 0x000fe20000000f00 */
[----:B------:R-:W-:Y:S05]  /*21bc0*/  BRA `(.L_x_5120) ;  /* 0xffffb74000007947 */ /* 0x000fea000383ffff */
.L_x_5058:
[----:B--2---:R-:W-:Y:S01]  /*21bd0*/  IMAD.MOV.U32 R9, RZ, RZ, R14 ;  /* 0x000000ffff097224 */ /* 0x004fe200078e000e */
[----:B------:R-:W-:Y:S01]  /*21be0*/  MOV R5, 0x2 ;  /* 0x0000000200057802 */ /* 0x000fe20000000f00 */
[----:B------:R-:W-:Y:S01]  /*21bf0*/  IMAD.MOV.U32 R3, RZ, RZ, 0x181f ;  /* 0x0000181fff037424 */ /* 0x000fe200078e00ff */
[----:B------:R-:W-:Y:S02]  /*21c00*/  MOV R2, 0x21c20 ;  /* 0x00021c2000027802 */ /* 0x000fe40000000f00 */
[----:B-1-34-:R-:W-:Y:S05]  /*21c10*/  CALL.REL.NOINC `($__internal_101_$__cuda_sm70_shflsync_idx_p) ;  /* 0x00000cb000007944 */ /* 0x01afea0003c00000 */
[----:B------:R-:W-:Y:S01]  /*21c20*/  MOV R2, R5 ;  /* 0x0000000500027202 */ /* 0x000fe20000000f00 */
[----:B------:R-:W-:Y:S05]  /*21c30*/  BRA `(.L_x_5121) ;  /* 0xffffb6f000007947 */ /* 0x000fea000383ffff */
.L_x_5061:
[----:B---3--:R-:W-:Y:S01]  /*21c40*/  IMAD.MOV.U32 R9, RZ, RZ, R13 ;  /* 0x000000ffff097224 */ /* 0x008fe200078e000d */
[----:B------:R-:W-:Y:S01]  /*21c50*/  MOV R5, 0x3 ;  /* 0x0000000300057802 */ /* 0x000fe20000000f00 */
[----:B------:R-:W-:Y:S01]  /*21c60*/  IMAD.MOV.U32 R3, RZ, RZ, 0x181f ;  /* 0x0000181fff037424 */ /* 0x000fe200078e00ff */
[----:B----4-:R-:W-:-:S02]  /*21c70*/  MOV R2, 0x21c90 ;  /* 0x00021c9000027802 */ /* 0x010fc40000000f00 */
[----:B-12---:R-:W-:Y:S05]  /*21c80*/  CALL.REL.NOINC `($__internal_101_$__cuda_sm70_shflsync_idx_p) ;  /* 0x00000c4000007944 */ /* 0x006fea0003c00000 */
        /* <DEDUP_REMOVED lines=8> */
.L_x_5063:
[----:B------:R-:W-:Y:S01]  /*21d10*/  IMAD.MOV.U32 R9, RZ, RZ, R16 ;  /* 0x000000ffff097224 */ /* 0x000fe200078e0010 */
[----:B------:R-:W-:Y:S01]  /*21d20*/  MOV R5, RZ ;  /* 0x000000ff00057202 */ /* 0x000fe20000000f00 */
[----:B------:R-:W-:Y:S01]  /*21d30*/  IMAD.MOV.U32 R3, RZ, RZ, 0x1c1f ;  /* 0x00001c1fff037424 */ /* 0x000fe200078e00ff */
[----:B------:R-:W-:Y:S02]  /*21d40*/  MOV R2, 0x21d60 ;  /* 0x00021d6000027802 */ /* 0x000fe40000000f00 */
[----:B------:R-:W-:Y:S05]  /*21d50*/  CALL.REL.NOINC `($__internal_101_$__cuda_sm70_shflsync_idx_p) ;  /* 0x00000b7000007944 */ /* 0x000fea0003c00000 */
[----:B------:R-:W-:Y:S01]  /*21d60*/  MOV R4, R5 ;  /* 0x0000000500047202 */ /* 0x000fe20000000f00 */
[----:B------:R-:W-:Y:S05]  /*21d70*/  BRA `(.L_x_5123) ;  /* 0xffffbab000007947 */ /* 0x000fea000383ffff */
.L_x_5064:
[----:B------:R-:W-:Y:S01]  /*21d80*/  IMAD.MOV.U32 R9, RZ, RZ, R17 ;  /* 0x000000ffff097224 */ /* 0x000fe200078e0011 */
[----:B------:R-:W-:Y:S01]  /*21d90*/  MOV R5, RZ ;  /* 0x000000ff00057202 */ /* 0x000fe20000000f00 */
[----:B------:R-:W-:Y:S01]  /*21da0*/  IMAD.MOV.U32 R3, RZ, RZ, 0x1c1f ;  /* 0x00001c1fff037424 */ /* 0x000fe200078e00ff */
[----:B------:R-:W-:Y:S02]  /*21db0*/  MOV R2, 0x21dd0 ;  /* 0x00021dd000027802 */ /* 0x000fe40000000f00 */
[----:B-12---:R-:W-:Y:S05]  /*21dc0*/  CALL.REL.NOINC `($__internal_101_$__cuda_sm70_shflsync_idx_p) ;  /* 0x00000b0000007944 */ /* 0x006fea0003c00000 */
[----:B------:R-:W-:Y:S01]  /*21dd0*/  MOV R0, R5 ;  /* 0x0000000500007202 */ /* 0x000fe20000000f00 */
[----:B------:R-:W-:Y:S05]  /*21de0*/  BRA `(.L_x_5124) ;  /* 0xffffba6000007947 */ /* 0x000fea000383ffff */
.L_x_5067:
[----:B-1----:R-:W-:Y:S01]  /*21df0*/  IMAD.MOV.U32 R9, RZ, RZ, R16 ;  /* 0x000000ffff097224 */ /* 0x002fe200078e0010 */
[----:B------:R-:W-:Y:S01]  /*21e00*/  MOV R5, 0x1 ;  /* 0x0000000100057802 */ /* 0x000fe20000000f00 */
[----:B------:R-:W-:Y:S01]  /*21e10*/  IMAD.MOV.U32 R3, RZ, RZ, 0x1c1f ;  /* 0x00001c1fff037424 */ /* 0x000fe200078e00ff */
[----:B------:R-:W-:-:S02]  /*21e20*/  MOV R2, 0x21e40 ;  /* 0x00021e4000027802 */ /* 0x000fc40000000f00 */
[----:B--234-:R-:W-:Y:S05]  /*21e30*/  CALL.REL.NOINC `($__internal_101_$__cuda_sm70_shflsync_idx_p) ;  /* 0x00000a9000007944 */ /* 0x01cfea0003c00000 */
        /* <DEDUP_REMOVED lines=8> */
.L_x_5071:
[----:B------:R-:W-:Y:S01]  /*21ec0*/  IMAD.MOV.U32 R9, RZ, RZ, R11 ;  /* 0x000000ffff097224 */ /* 0x000fe200078e000b */
[----:B------:R-:W-:Y:S01]  /*21ed0*/  MOV R5, RZ ;  /* 0x000000ff00057202 */ /* 0x000fe20000000f00 */
[----:B------:R-:W-:Y:S01]  /*21ee0*/  IMAD.MOV.U32 R3, RZ, RZ, 0x181f ;  /* 0x0000181fff037424 */ /* 0x000fe200078e00ff */
[----:B------:R-:W-:Y:S02]  /*21ef0*/  MOV R2, 0x21f10 ;  /* 0x00021f1000027802 */ /* 0x000fe40000000f00 */
[----:B------:R-:W-:Y:S05]  /*21f00*/  CALL.REL.NOINC `($__internal_101_$__cuda_sm70_shflsync_idx_p) ;  /* 0x000009c000007944 */ /* 0x000fea0003c00000 */
[----:B------:R-:W-:Y:S01]  /*21f10*/  MOV R10, R5 ;  /* 0x00000005000a7202 */ /* 0x000fe20000000f00 */
[----:B------:R-:W-:Y:S05]  /*21f20*/  BRA `(.L_x_5126) ;  /* 0xffffda7000007947 */ /* 0x000fea000383ffff */
.L_x_5072:
[----:B------:R-:W-:Y:S01]  /*21f30*/  IMAD.MOV.U32 R9, RZ, RZ, R14 ;  /* 0x000000ffff097224 */ /* 0x000fe200078e000e */
[----:B------:R-:W-:Y:S01]  /*21f40*/  MOV R5, RZ ;  /* 0x000000ff00057202 */ /* 0x000fe20000000f00 */
[----:B------:R-:W-:Y:S01]  /*21f50*/  IMAD.MOV.U32 R3, RZ, RZ, 0x181f ;  /* 0x0000181fff037424 */ /* 0x000fe200078e00ff */
[----:B------:R-:W-:Y:S02]  /*21f60*/  MOV R2, 0x21f80 ;  /* 0x00021f8000027802 */ /* 0x000fe40000000f00 */
[----:B-12---:R-:W-:Y:S05]  /*21f70*/  CALL.REL.NOINC `($__internal_101_$__cuda_sm70_shflsync_idx_p) ;  /* 0x0000095000007944 */ /* 0x006fea0003c00000 */
[----:B------:R-:W-:Y:S01]  /*21f80*/  MOV R2, R5 ;  /* 0x0000000500027202 */ /* 0x000fe20000000f00 */
[----:B------:R-:W-:Y:S05]  /*21f90*/  BRA `(.L_x_5127) ;  /* 0xffffda2000007947 */ /* 0x000fea000383ffff */
.L_x_5075:
[----:B--2---:R-:W-:Y:S01]  /*21fa0*/  IMAD.MOV.U32 R9, RZ, RZ, R11 ;  /* 0x000000ffff097224 */ /* 0x004fe200078e000b */
[----:B------:R-:W-:Y:S01]  /*21fb0*/  MOV R5, 0x1 ;  /* 0x0000000100057802 */ /* 0x000fe20000000f00 */
[----:B------:R-:W-:Y:S01]  /*21fc0*/  IMAD.MOV.U32 R3, RZ, RZ, 0x181f ;  /* 0x0000181fff037424 */ /* 0x000fe200078e00ff */
[----:B----4-:R-:W-:-:S02]  /*21fd0*/  MOV R2, 0x21ff0 ;  /* 0x00021ff000027802 */ /* 0x010fc40000000f00 */
[----:B-1-3--:R-:W-:Y:S05]  /*21fe0*/  CALL.REL.NOINC `($__internal_101_$__cuda_sm70_shflsync_idx_p) ;  /* 0x000008e000007944 */ /* 0x00afea0003c00000 */
        /* <DEDUP_REMOVED lines=8> */
.L_x_5078:
[----:B-1----:R-:W-:Y:S01]  /*22070*/  IMAD.MOV.U32 R9, RZ, RZ, R11 ;  /* 0x000000ffff097224 */ /* 0x002fe200078e000b */
[----:B------:R-:W-:Y:S01]  /*22080*/  MOV R5, 0x2 ;  /* 0x0000000200057802 */ /* 0x000fe20000000f00 */
[----:B------:R-:W-:Y:S01]  /*22090*/  IMAD.MOV.U32 R3, RZ, RZ, 0x181f ;  /* 0x0000181fff037424 */ /* 0x000fe200078e00ff */
[----:B----4-:R-:W-:Y:S02]  /*220a0*/  MOV R2, 0x220c0 ;  /* 0x000220c000027802 */ /* 0x010fe40000000f00 */
[----:B--23--:R-:W-:Y:S05]  /*220b0*/  CALL.REL.NOINC `($__internal_101_$__cuda_sm70_shflsync_idx_p) ;  /* 0x0000081000007944 */ /* 0x00cfea0003c00000 */
[----:B------:R-:W-:Y:S01]  /*220c0*/  MOV R10, R5 ;  /* 0x00000005000a7202 */ /* 0x000fe20000000f00 */
[----:B------:R-:W-:Y:S05]  /*220d0*/  BRA `(.L_x_5129) ;  /* 0xffffdc4000007947 */ /* 0x000fea000383ffff */
.L_x_5079:
[----:B------:R-:W-:Y:S01]  /*220e0*/  IMAD.MOV.U32 R9, RZ, RZ, R14 ;  /* 0x000000ffff097224 */ /* 0x000fe200078e000e */
[----:B------:R-:W-:Y:S01]  /*220f0*/  MOV R5, 0x2 ;  /* 0x0000000200057802 */ /* 0x000fe20000000f00 */
[----:B------:R-:W-:Y:S01]  /*22100*/  IMAD.MOV.U32 R3, RZ, RZ, 0x181f ;  /* 0x0000181fff037424 */ /* 0x000fe200078e00ff */
[----:B----4-:R-:W-:Y:S02]  /*22110*/  MOV R2, 0x22130 ;  /* 0x0002213000027802 */ /* 0x010fe40000000f00 */
[----:B-123--:R-:W-:Y:S05]  /*22120*/  CALL.REL.NOINC `($__internal_101_$__cuda_sm70_shflsync_idx_p) ;  /* 0x000007a000007944 */ /* 0x00efea0003c00000 */
[----:B------:R-:W-:Y:S01]  /*22130*/  MOV R2, R5 ;  /* 0x0000000500027202 */ /* 0x000fe20000000f00 */
[----:B------:R-:W-:Y:S05]  /*22140*/  BRA `(.L_x_5130) ;  /* 0xffffdbf000007947 */ /* 0x000fea000383ffff */
.L_x_5082:
        /* <DEDUP_REMOVED lines=13> */
.L_x_5084:
[----:B------:R-:W-:Y:S01]  /*22220*/  IMAD.MOV.U32 R9, RZ, RZ, R114 ;  /* 0x000000ffff097224 */ /* 0x000fe200078e0072 */
[----:B------:R-:W-:Y:S01]  /*22230*/  MOV R5, RZ ;  /* 0x000000ff00057202 */ /* 0x000fe20000000f00 */
[----:B------:R-:W-:Y:S01]  /*22240*/  IMAD.MOV.U32 R3, RZ, RZ, 0x1f ;  /* 0x0000001fff037424 */ /* 0x000fe200078e00ff */
[----:B------:R-:W-:Y:S02]  /*22250*/  MOV R2, 0x22270 ;  /* 0x0002227000027802 */ /* 0x000fe40000000f00 */
[----:B------:R-:W-:Y:S05]  /*22260*/  CALL.REL.NOINC `($__internal_101_$__cuda_sm70_shflsync_idx_p) ;  /* 0x0000066000007944 */ /* 0x000fea0003c00000 */
[----:B------:R-:W-:Y:S01]  /*22270*/  MOV R10, R5 ;  /* 0x00000005000a7202 */ /* 0x000fe20000000f00 */
[----:B------:R-:W-:Y:S05]  /*22280*/  BRA `(.L_x_5132) ;  /* 0xffffde6000007947 */ /* 0x000fea000383ffff */
.L_x_5085:
[----:B------:R-:W-:Y:S01]  /*22290*/  IMAD.MOV.U32 R9, RZ, RZ, R114 ;  /* 0x000000ffff097224 */ /* 0x000fe200078e0072 */
[----:B------:R-:W-:Y:S01]  /*222a0*/  MOV R5, 0x1 ;  /* 0x0000000100057802 */ /* 0x000fe20000000f00 */
[----:B------:R-:W-:Y:S01]  /*222b0*/  IMAD.MOV.U32 R3, RZ, RZ, 0x1f ;  /* 0x0000001fff037424 */ /* 0x000fe200078e00ff */
[----:B------:R-:W-:Y:S02]  /*222c0*/  MOV R2, 0x222e0 ;  /* 0x000222e000027802 */ /* 0x000fe40000000f00 */
[----:B-12---:R-:W-:Y:S05]  /*222d0*/  CALL.REL.NOINC `($__internal_101_$__cuda_sm70_shflsync_idx_p) ;  /* 0x000005f000007944 */ /* 0x006fea0003c00000 */
[----:B------:R-:W-:Y:S01]  /*222e0*/  MOV R8, R5 ;  /* 0x0000000500087202 */ /* 0x000fe20000000f00 */
[----:B------:R-:W-:Y:S05]  /*222f0*/  BRA `(.L_x_5133) ;  /* 0xffffde1000007947 */ /* 0x000fea000383ffff */
.L_x_5086:
[----:B------:R-:W-:Y:S02]  /*22300*/  MOV R2, 0x1 ;  /* 0x0000000100027802 */ /* 0x000fe40000000f00 */
[----:B------:R-:W-:-:S02]  /*22310*/  MOV R3, 0x22330 ;  /* 0x0002233000037802 */ /* 0x000fc40000000f00 */
[----:B-1234-:R-:W-:Y:S05]  /*22320*/  CALL.REL.NOINC `($__internal_102_$__cuda_sm70_shflsync_up_p) ;  /* 0x000005f000007944 */ /* 0x01efea0003c00000 */
[----:B------:R-:W-:Y:S05]  /*22330*/  BRA `(.L_x_5134) ;  /* 0xffffdf0000007947 */ /* 0x000fea000383ffff */
.L_x_5087:
[----:B------:R-:W-:Y:S02]  /*22340*/  MOV R2, 0x2 ;  /* 0x0000000200027802 */ /* 0x000fe40000000f00 */
[----:B------:R-:W-:-:S02]  /*22350*/  MOV R3, 0x22370 ;  /* 0x0002237000037802 */ /* 0x000fc40000000f00 */
[----:B--2-4-:R-:W-:Y:S05]  /*22360*/  CALL.REL.NOINC `($__internal_102_$__cuda_sm70_shflsync_up_p) ;  /* 0x000005b000007944 */ /* 0x014fea0003c00000 */
[----:B------:R-:W-:Y:S01]  /*22370*/  SEL R3, R4, RZ, P1 ;  /* 0x000000ff04037207 */ /* 0x000fe20000800000 */
[----:B------:R-:W-:-:S04]  /*22380*/  IMAD.MOV.U32 R2, RZ, RZ, 0x4 ;  /* 0x00000004ff027424 */ /* 0x000fc800078e00ff */
[----:B------:R-:W-:Y:S01]  /*22390*/  IMAD.IADD R0, R0, 0x1, R3 ;  /* 0x0000000100007824 */ /* 0x000fe200078e0203 */
        /* <DEDUP_REMOVED lines=21> */
.L_x_5091:
[----:B------:R-:W-:Y:S02]  /*224f0*/  MOV R2, 0x1 ;  /* 0x0000000100027802 */ /* 0x000fe40000000f00 */
[----:B------:R-:W-:Y:S02]  /*22500*/  MOV R3, 0x22520 ;  /* 0x0002252000037802 */ /* 0x000fe40000000f00 */
[----:B------:R-:W-:Y:S05]  /*22510*/  CALL.REL.NOINC `($__internal_102_$__cuda_sm70_shflsync_up_p) ;  /* 0x0000040000007944 */ /* 0x000fea0003c00000 */
[----:B------:R-:W-:Y:S01]  /*22520*/  MOV R2, R4 ;  /* 0x0000000400027202 */ /* 0x000fe20000000f00 */
[----:B------:R-:W-:Y:S05]  /*22530*/  BRA `(.L_x_5136) ;  /* 0xffffdf6000007947 */ /* 0x000fea000383ffff */
.L_x_5092:
        /* <DEDUP_REMOVED lines=27> */
.L_x_5094:
[----:B------:R-:W-:Y:S02]  /*226f0*/  SEL R0, RZ, 0x1, P0 ;  /* 0x00000001ff007807 */ /* 0x000fe40000000000 */
[----:B------:R-:W-:Y:S02]  /*22700*/  MOV R2, 0x22720 ;  /* 0x0002272000027802 */ /* 0x000fe40000000f00 */
[----:B-1----:R-:W-:Y:S05]  /*22710*/  CALL.REL.NOINC `($__internal_103_$__cuda_sm70_votesync_ballot) ;  /* 0x0000027000007944 */ /* 0x002fea0003c00000 */
[----:B------:R-:W-:Y:S01]  /*22720*/  MOV R11, R0 ;  /* 0x00000000000b7202 */ /* 0x000fe20000000f00 */
[----:B------:R-:W-:Y:S05]  /*22730*/  BRA `(.L_x_5138) ;  /* 0xffffdef000007947 */ /* 0x000fea000383ffff */
.L_x_5095:
[----:B------:R-:W-:Y:S01]  /*22740*/  IMAD.MOV.U32 R9, RZ, RZ, R6 ;  /* 0x000000ffff097224 */ /* 0x000fe200078e0006 */
[----:B------:R-:W-:Y:S01]  /*22750*/  MOV R5, R0 ;  /* 0x0000000000057202 */ /* 0x000fe20000000f00 */
[----:B------:R-:W-:Y:S01]  /*22760*/  IMAD.MOV.U32 R3, RZ, RZ, 0x1f ;  /* 0x0000001fff037424 */ /* 0x000fe200078e00ff */
[----:B--2---:R-:W-:Y:S02]  /*22770*/  MOV R2, 0x22790 ;  /* 0x0002279000027802 */ /* 0x004fe40000000f00 */
[----:B-1----:R-:W-:Y:S05]  /*22780*/  CALL.REL.NOINC `($__internal_101_$__cuda_sm70_shflsync_idx_p) ;  /* 0x0000014000007944 */ /* 0x002fea0003c00000 */
[----:B------:R-:W-:Y:S01]  /*22790*/  IMAD.MOV.U32 R8, RZ, RZ, R5 ;  /* 0x000000ffff087224 */ /* 0x000fe200078e0005 */
[----:B------:R-:W-:Y:S01]  /*227a0*/  MOV R5, R0 ;  /* 0x0000000000057202 */ /* 0x000fe20000000f00 */
[----:B------:R-:W-:Y:S01]  /*227b0*/  IMAD.MOV.U32 R9, RZ, RZ, R7 ;  /* 0x000000ffff097224 */ /* 0x000fe200078e0007 */
[----:B------:R-:W-:-:S02]  /*227c0*/  MOV R3, 0x1f ;  /* 0x0000001f00037802 */ /* 0x000fc40000000f00 */
[----:B------:R-:W-:Y:S02]  /*227d0*/  MOV R2, 0x227f0 ;  /* 0x000227f000027802 */ /* 0x000fe40000000f00 */
[----:B------:R-:W-:Y:S05]  /*227e0*/  CALL.REL.NOINC `($__internal_101_$__cuda_sm70_shflsync_idx_p) ;  /* 0x000000e000007944 */ /* 0x000fea0003c00000 */
[----:B------:R-:W-:Y:S01]  /*227f0*/  MOV R7, R5 ;  /* 0x0000000500077202 */ /* 0x000fe20000000f00 */
[----:B------:R-:W-:Y:S05]  /*22800*/  BRA `(.L_x_5139) ;  /* 0xffffde9000007947 */ /* 0x000fea000383ffff */
.L_x_5098:
[----:B------:R-:W-:Y:S01]  /*22810*/  IMAD.MOV.U32 R9, RZ, RZ, R4 ;  /* 0x000000ffff097224 */ /* 0x000fe200078e0004 */
[----:B------:R-:W-:Y:S01]  /*22820*/  MOV R5, R0 ;  /* 0x0000000000057202 */ /* 0x000fe20000000f00 */
[----:B------:R-:W-:Y:S01]  /*22830*/  IMAD.MOV.U32 R3, RZ, RZ, 0x1f ;  /* 0x0000001fff037424 */ /* 0x000fe200078e00ff */
[----:B--2---:R-:W-:Y:S02]  /*22840*/  MOV R2, 0x22860 ;  /* 0x0002286000027802 */ /* 0x004fe40000000f00 */
[----:B-1--4-:R-:W-:Y:S05]  /*22850*/  CALL.REL.NOINC `($__internal_101_$__cuda_sm70_shflsync_idx_p) ;  /* 0x0000007000007944 */ /* 0x012fea0003c00000 */
[----:B------:R-:W-:Y:S01]  /*22860*/  MOV R13, R5 ;  /* 0x00000005000d7202 */ /* 0x000fe20000000f00 */
[----:B------:R-:W-:Y:S05]  /*22870*/  BRA `(.L_x_5097) ;  /* 0xffffde8000007947 */ /* 0x000fea000383ffff */
        .weak           $__internal_100_$__cuda_sm70_shflsync_bfly_p
        .type           $__internal_100_$__cuda_sm70_shflsync_bfly_p,@function
        .size           $__internal_100_$__cuda_sm70_shflsync_bfly_p,($__internal_101_$__cuda_sm70_shflsync_idx_p - $__internal_100_$__cuda_sm70_shflsync_bfly_p)
$__internal_100_$__cuda_sm70_shflsync_bfly_p:
[----:B------:R-:W-:Y:S04]  /*22880*/  WARPSYNC R6 ;  /* 0x0000000600007348 */ /* 0x000fe80003800000 */
[----:B------:R1:W2:Y:S02]  /*22890*/  SHFL.BFLY PT, R5, R2, R5, R7 ;  /* 0x0c00000502057389 */ /* 0x0002a400000e0007 */
[----:B-1----:R-:W-:-:S02]  /*228a0*/  MOV R2, R3 ;  /* 0x0000000300027202 */ /* 0x002fc40000000f00 */
[----:B------:R-:W-:-:S04]  /*228b0*/  MOV R3, 0x0 ;  /* 0x0000000000037802 */ /* 0x000fc80000000f00 */
[----:B--2---:R-:W-:Y:S05]  /*228c0*/  RET.REL.NODEC R2 `(_ZN7cutlass13device_kernelIN5flash19enable_sm80_to_sm89INS1_16FlashAttnFwdSm80INS1_25CollectiveMainloopFwdSm80ILi8ELi1ELb0EN4cute5tupleIJNS5_1CILi128EEENS7_ILi48EEENS7_ILi256EEEEEELi256ENS_6half_tEfNS_4arch4Sm80ELb1ELb0ELb0ELb1ELb0ELb1ELb1ELb1EEENS1_21CollectiveEpilogueFwdINS6_IJS8_SA_S9_EEENS6_IJNS7_ILi1EEESI_SI_EEESC_SE_Li256ELb1ELb1ELb1ELb0EEENS1_36VarlenDynamicPersistentTileSchedulerILi128ELi48ELi256ELi256ELb1ELb1ELb0ELb1ELb1ELb1EEEEEEEEEvNT_6ParamsE) ;  /* 0xfffdd73002007950 */ /* 0x004fea0003c3ffff */
        .weak           $__internal_101_$__cuda_sm70_shflsync_idx_p
        .type           $__internal_101_$__cuda_sm70_shflsync_idx_p,@function
        .size           $__internal_101_$__cuda_sm70_shflsync_idx_p,($__internal_102_$__cuda_sm70_shflsync_up_p - $__internal_101_$__cuda_sm70_shflsync_idx_p)
$__internal_101_$__cuda_sm70_shflsync_idx_p:
[----:B------:R-:W-:-:S04]  /*228d0*/  MOV R115, 0xffffffff ;  /* 0xffffffff00737802 */ /* 0x000fc80000000f00 */
[----:B------:R-:W-:Y:S04]  /*228e0*/  WARPSYNC R115 ;  /* 0x0000007300007348 */ /* 0x000fe80003800000 */
[----:B------:R1:W2:Y:S02]  /*228f0*/  SHFL.IDX PT, R5, R9, R5, R3 ;  /* 0x0000000509057389 */ /* 0x0002a400000e0003 */
[----:B-1----:R-:W-:-:S04]  /*22900*/  MOV R3, 0x0 ;  /* 0x0000000000037802 */ /* 0x002fc80000000f00 */
[----:B--2---:R-:W-:Y:S05]  /*22910*/  RET.REL.NODEC R2 `(_ZN7cutlass13device_kernelIN5flash19enable_sm80_to_sm89INS1_16FlashAttnFwdSm80INS1_25CollectiveMainloopFwdSm80ILi8ELi1ELb0EN4cute5tupleIJNS5_1CILi128EEENS7_ILi48EEENS7_ILi256EEEEEELi256ENS_6half_tEfNS_4arch4Sm80ELb1ELb0ELb0ELb1ELb0ELb1ELb1ELb1EEENS1_21CollectiveEpilogueFwdINS6_IJS8_SA_S9_EEENS6_IJNS7_ILi1EEESI_SI_EEESC_SE_Li256ELb1ELb1ELb1ELb0EEENS1_36VarlenDynamicPersistentTileSchedulerILi128ELi48ELi256ELi256ELb1ELb1ELb0ELb1ELb1ELb1EEEEEEEEEvNT_6ParamsE) ;  /* 0xfffdd6e002007950 */ /* 0x004fea0003c3ffff */
        .weak           $__internal_102_$__cuda_sm70_shflsync_up_p
        .type           $__internal_102_$__cuda_sm70_shflsync_up_p,@function
        .size           $__internal_102_$__cuda_sm70_shflsync_up_p,($__internal_103_$__cuda_sm70_votesync_ballot - $__internal_102_$__cuda_sm70_shflsync_up_p)
$__internal_102_$__cuda_sm70_shflsync_up_p:
[----:B------:R-:W-:Y:S02]  /*22920*/  IMAD.MOV.U32 R4, RZ, RZ, RZ ;  /* 0x000000ffff047224 */ /* 0x000fe400078e00ff */
[----:B------:R-:W-:-:S04]  /*22930*/  IMAD.MOV.U32 R9, RZ, RZ, -0x1 ;  /* 0xffffffffff097424 */ /* 0x000fc800078e00ff */
[----:B------:R-:W-:Y:S04]  /*22940*/  WARPSYNC R9 ;  /* 0x0000000900007348 */ /* 0x000fe80003800000 */
[----:B------:R1:W2:Y:S02]  /*22950*/  SHFL.UP PT, R4, R0, R2, R4 ;  /* 0x0400000200047389 */ /* 0x0002a400000e0004 */
[----:B-1----:R-:W-:Y:S02]  /*22960*/  MOV R2, R3 ;  /* 0x0000000300027202 */ /* 0x002fe40000000f00 */
[----:B------:R-:W-:-:S04]  /*22970*/  MOV R3, 0x0 ;  /* 0x0000000000037802 */ /* 0x000fc80000000f00 */
[----:B--2---:R-:W-:Y:S05]  /*22980*/  RET.REL.NODEC R2 `(_ZN7cutlass13device_kernelIN5flash19enable_sm80_to_sm89INS1_16FlashAttnFwdSm80INS1_25CollectiveMainloopFwdSm80ILi8ELi1ELb0EN4cute5tupleIJNS5_1CILi128EEENS7_ILi48EEENS7_ILi256EEEEEELi256ENS_6half_tEfNS_4arch4Sm80ELb1ELb0ELb0ELb1ELb0ELb1ELb1ELb1EEENS1_21CollectiveEpilogueFwdINS6_IJS8_SA_S9_EEENS6_IJNS7_ILi1EEESI_SI_EEESC_SE_Li256ELb1ELb1ELb1ELb0EEENS1_36VarlenDynamicPersistentTileSchedulerILi128ELi48ELi256ELi256ELb1ELb1ELb0ELb1ELb1ELb1EEEEEEEEEvNT_6ParamsE) ;  /* 0xfffdd67002007950 */ /* 0x004fea0003c3ffff */
        .weak           $__internal_103_$__cuda_sm70_votesync_ballot
        .type           $__internal_103_$__cuda_sm70_votesync_ballot,@function
        .size           $__internal_103_$__cuda_sm70_votesync_ballot,(.L_x_5277 - $__internal_103_$__cuda_sm70_votesync_ballot)
$__internal_103_$__cuda_sm70_votesync_ballot:
[----:B------:R-:W-:Y:S01]  /*22990*/  ISETP.NE.U32.AND P0, PT, R0, 0x1, PT ;  /* 0x000000010000780c */ /* 0x000fe20003f05070 */
[----:B------:R-:W-:-:S04]  /*229a0*/  IMAD.MOV.U32 R3, RZ, RZ, -0x1 ;  /* 0xffffffffff037424 */ /* 0x000fc800078e00ff */
[----:B------:R-:W-:Y:S08]  /*229b0*/  WARPSYNC R3 ;  /* 0x0000000300007348 */ /* 0x000ff00003800000 */
[----:B------:R-:W-:-:S04]  /*229c0*/  VOTE.ANY R0, PT, !P0 ;  /* 0x0000000000007806 */ /* 0x000fc800040e0100 */
[----:B------:R-:W-:Y:S01]  /*229d0*/  LOP3.LUT R0, R0, R3, RZ, 0xc0, !PT ;  /* 0x0000000300007212 */ /* 0x000fe200078ec0ff */
[----:B------:R-:W-:-:S04]  /*229e0*/  IMAD.MOV.U32 R3, RZ, RZ, 0x0 ;  /* 0x00000000ff037424 */ /* 0x000fc800078e00ff */
[----:B------:R-:W-:Y:S05]  /*229f0*/  RET.REL.NODEC R2 `(_ZN7cutlass13device_kernelIN5flash19enable_sm80_to_sm89INS1_16FlashAttnFwdSm80INS1_25CollectiveMainloopFwdSm80ILi8ELi1ELb0EN4cute5tupleIJNS5_1CILi128EEENS7_ILi48EEENS7_ILi256EEEEEELi256ENS_6half_tEfNS_4arch4Sm80ELb1ELb0ELb0ELb1ELb0ELb1ELb1ELb1EEENS1_21CollectiveEpilogueFwdINS6_IJS8_SA_S9_EEENS6_IJNS7_ILi1EEESI_SI_EEESC_SE_Li256ELb1ELb1ELb1ELb0EEENS1_36VarlenDynamicPersistentTileSchedulerILi128ELi48ELi256ELi256ELb1ELb1ELb0ELb1ELb1ELb1EEEEEEEEEvNT_6ParamsE) ;  /* 0xfffdd60002007950 */ /* 0x000fea0003c3ffff */
.L_x_5140:
        /* <DEDUP_REMOVED lines=16> */
.L_x_5277:


//--------------------- .nv.shared._ZN7cutlass13device_kernelIN5flash19enable_sm80_to_sm89INS1_16FlashAttnFwdSm80INS1_25CollectiveMainloopFwdSm80ILi8ELi1ELb1EN4cute5tupleIJNS5_1CILi128EEENS7_ILi64EEENS7_ILi256EEEEEELi256ENS_6half_tEfNS_4arch4Sm80ELb0ELb0ELb1ELb0ELb0ELb0ELb1ELb1EEENS1_21CollectiveEpilogueFwdINS6_IJS8_SA_S9_EEENS6_IJNS7_ILi1EEESI_SI_EEESC_SE_Li256ELb0ELb1ELb1ELb0EEENS1_19SingleTileSchedulerILb0ELb1ELb1ELi128EEEEEEEEEvNT_6ParamsE --------------------------
	.section	.nv.shared._ZN7cutlass13device_kernelIN5flash19enable_sm80_to_sm89INS1_16FlashAttnFwdSm80INS1_25CollectiveMainloopFwdSm80ILi8ELi1ELb1EN4cute5tupleIJNS5_1CILi128EEENS7_ILi64EEENS7_ILi256EEEEEELi256ENS_6half_tEfNS_4arch4Sm80ELb0ELb0ELb1ELb0ELb0ELb0ELb1ELb1EEENS1_21CollectiveEpilogueFwdINS6_IJS8_SA_S9_EEENS6_IJNS7_ILi1EEESI_SI_EEESC_SE_Li256ELb0ELb1ELb1ELb0EEENS1_19SingleTileSchedulerILb0ELb1ELb1ELi128EEEEEEEEEvNT_6ParamsE,"aw",@nobits
	.sectionflags	@""
	.align	16


//--------------------- .nv.global                --------------------------
	.section	.nv.global,"aw",@nobits
.nv.global:
	.type		_ZN83_INTERNAL_63ead672_47_flash_fwd_hdim256_fp16_split_softcapall_sm80_cu_8e232a79_40494cute1_E,@object
	.size		_ZN83_INTERNAL_63ead672_47_flash_fwd_hdim256_fp16_split_softcapall_sm80_cu_8e232a79_40494cute1_E,(_ZN83_INTERNAL_63ead672_47_flash_fwd_hdim256_fp16_split_softcapall_sm80_cu_8e232a79_40494cuda3std3__45__cpo6cbeginE - _ZN83_INTERNAL_63ead672_47_flash_fwd_hdim256_fp16_split_softcapall_sm80_cu_8e232a79_40494cute1_E)
_ZN83_INTERNAL_63ead672_47_flash_fwd_hdim256_fp16_split_softcapall_sm80_cu_8e232a79_40494cute1_E:
	.zero		1
	.type		_ZN83_INTERNAL_63ead672_47_flash_fwd_hdim256_fp16_split_softcapall_sm80_cu_8e232a79_40494cuda3std3__45__cpo6cbeginE,@object
	.size		_ZN83_INTERNAL_63ead672_47_flash_fwd_hdim256_fp16_split_softcapall_sm80_cu_8e232a79_40494cuda3std3__45__cpo6cbeginE,(_ZN83_INTERNAL_63ead672_47_flash_fwd_hdim256_fp16_split_softcapall_sm80_cu_8e232a79_40494cuda3std3__48in_placeE - _ZN83_INTERNAL_63ead672_47_flash_fwd_hdim256_fp16_split_softcapall_sm80_cu_8e232a79_40494cuda3std3__45__cpo6cbeginE)
_ZN83_INTERNAL_63ead672_47_flash_fwd_hdim256_fp16_split_softcapall_sm80_cu_8e232a79_40494cuda3std3__45__cpo6cbeginE:
	.zero		1
	.type		_ZN83_INTERNAL_63ead672_47_flash_fwd_hdim256_fp16_split_softcapall_sm80_cu_8e232a79_40494cuda3std3__48in_placeE,@object
	.size		_ZN83_INTERNAL_63ead672_47_flash_fwd_hdim256_fp16_split_softcapall_sm80_cu_8e232a79_40494cuda3std3__48in_placeE,(_ZN83_INTERNAL_63ead672_47_flash_fwd_hdim256_fp16_split_softcapall_sm80_cu_8e232a79_40494cuda3std6ranges3__45__cpo9iter_moveE - _ZN83_INTERNAL_63ead672_47_flash_fwd_hdim256_fp16_split_softcapall_sm80_cu_8e232a79_40494cuda3std3__48in_placeE)
_ZN83_INTERNAL_63ead672_47_flash_fwd_hdim256_fp16_split_softcapall_sm80_cu_8e232a79_40494cuda3std3__48in_placeE:
	.zero		1
	.type		_ZN83_INTERNAL_63ead672_47_flash_fwd_hdim256_fp16_split_softcapall_sm80_cu_8e232a79_40494cuda3std6ranges3__45__cpo9iter_moveE,@object
	.size		_ZN83_INTERNAL_63ead672_47_flash_fwd_hdim256_fp16_split_softcapall_sm80_cu_8e232a79_40494cuda3std6ranges3__45__cpo9iter_moveE,(_ZN83_INTERNAL_63ead672_47_flash_fwd_hdim256_fp16_split_softcapall_sm80_cu_8e232a79_40494cuda3std3__45__cpo5beginE - _ZN83_INTERNAL_63ead672_47_flash_fwd_hdim256_fp16_split_softcapall_sm80_cu_8e232a79_40494cuda3std6ranges3__45__cpo9iter_moveE)
_ZN83_INTERNAL_63ead672_47_flash_fwd_hdim256_fp16_split_softcapall_sm80_cu_8e232a79_40494cuda3std6ranges3__45__cpo9iter_moveE:
	.zero		1
	.type		_ZN83_INTERNAL_63ead672_47_flash_fwd_hdim256_fp16_split_softcapall_sm80_cu_8e232a79_40494cuda3std3__45__cpo5beginE,@object
	.size		_ZN83_INTERNAL_63ead672_47_flash_fwd_hdim256_fp16_split_softcapall_sm80_cu_8e232a79_40494cuda3std3__45__cpo5beginE,(_ZN83_INTERNAL_63ead672_47_flash_fwd_hdim256_fp16_split_softcapall_sm80_cu_8e232a79_40494cuda3std3__485_GLOBAL__N__63ead672_47_flash_fwd_hdim256_fp16_split_softcapall_sm80_cu_8e232a79_40496ignoreE - _ZN83_INTERNAL_63ead672_47_flash_fwd_hdim256_fp16_split_softcapall_sm80_cu_8e232a79_40494cuda3std3__45__cpo5beginE)
_ZN83_INTERNAL_63ead672_47_flash_fwd_hdim256_fp16_split_softcapall_sm80_cu_8e232a79_40494cuda3std3__45__cpo5beginE:
	.zero		1
	.type		_ZN83_INTERNAL_63ead672_47_flash_fwd_hdim256_fp16_split_softcapall_sm80_cu_8e232a79_40494cuda3std3__485_GLOBAL__N__63ead672_47_flash_fwd_hdim256_fp16_split_softcapall_sm80_cu_8e232a79_40496ignoreE,@object
	.size		_ZN83_INTERNAL_63ead672_47_flash_fwd_hdim256_fp16_split_softcapall_sm80_cu_8e232a79_40494cuda3std3__485_GLOBAL__N__63ead672_47_flash_fwd_hdim256_fp16_split_softcapall_sm80_cu_8e232a79_40496ignoreE,(_ZN83_INTERNAL_63ead672_47_flash_fwd_hdim256_fp16_split_softcapall_sm80_cu_8e232a79_40494cute7productE - _ZN83_INTERNAL_63ead672_47_flash_fwd_hdim256_fp16_split_softcapall_sm80_cu_8e232a79_40494cuda3std3__485_GLOBAL__N__63ead672_47_flash_fwd_hdim256_fp16_split_softcapall_sm80_cu_8e232a79_40496ignoreE)
_ZN83_INTERNAL_63ead672_47_flash_fwd_hdim256_fp16_split_softcapall_sm80_cu_8e232a79_40494cuda3std3__485_GLOBAL__N__63ead672_47_flash_fwd_hdim256_fp16_split_softcapall_sm80_cu_8e232a79_40496ignoreE:
	.zero		1
	.type		_ZN83_INTERNAL_63ead672_47_flash_fwd_hdim256_fp16_split_softcapall_sm80_cu_8e232a79_40494cute7productE,@object
	.size		_ZN83_INTERNAL_63ead672_47_flash_fwd_hdim256_fp16_split_softcapall_sm80_cu_8e232a79_40494cute7productE,(_ZN83_INTERNAL_63ead672_47_flash_fwd_hdim256_fp16_split_softcapall_sm80_cu_8e232a79_40494cuda3std3__45__cpo3endE - _ZN83_INTERNAL_63ead672_47_flash_fwd_hdim256_fp16_split_softcapall_sm80_cu_8e232a79_40494cute7productE)
_ZN83_INTERNAL_63ead672_47_flash_fwd_hdim256_fp16_split_softcapall_sm80_cu_8e232a79_40494cute7productE:
	.zero		1
	.type		_ZN83_INTERNAL_63ead672_47_flash_fwd_hdim256_fp16_split_softcapall_sm80_cu_8e232a79_40494cuda3std3__45__cpo3endE,@object
	.size		_ZN83_INTERNAL_63ead672_47_flash_fwd_hdim256_fp16_split_softcapall_sm80_cu_8e232a79_40494cuda3std3__45__cpo3endE,(_ZN83_INTERNAL_63ead672_47_flash_fwd_hdim256_fp16_split_softcapall_sm80_cu_8e232a79_40494cuda3std3__419piecewise_constructE - _ZN83_INTERNAL_63ead672_47_flash_fwd_hdim256_fp16_split_softcapall_sm80_cu_8e232a79_40494cuda3std3__45__cpo3endE)
_ZN83_INTERNAL_63ead672_47_flash_fwd_hdim256_fp16_split_softcapall_sm80_cu_8e232a79_40494cuda3std3__45__cpo3endE:
	.zero		1
	.type		_ZN83_INTERNAL_63ead672_47_flash_fwd_hdim256_fp16_split_softcapall_sm80_cu_8e232a79_40494cuda3std3__419piecewise_constructE,@object
	.size		_ZN83_INTERNAL_63ead672_47_flash_fwd_hdim256_fp16_split_softcapall_sm80_cu_8e232a79_40494cuda3std3__419piecewise_constructE,(_ZN83_INTERNAL_63ead672_47_flash_fwd_hdim256_fp16_split_softcapall_sm80_cu_8e232a79_40494cuda3std3__45__cpo4cendE - _ZN83_INTERNAL_63ead672_47_flash_fwd_hdim256_fp16_split_softcapall_sm80_cu_8e232a79_40494cuda3std3__419piecewise_constructE)
_ZN83_INTERNAL_63ead672_47_flash_fwd_hdim256_fp16_split_softcapall_sm80_cu_8e232a79_40494cuda3std3__419piecewise_constructE:
	.zero		1
	.type		_ZN83_INTERNAL_63ead672_47_flash_fwd_hdim256_fp16_split_softcapall_sm80_cu_8e232a79_40494cuda3std3__45__cpo4cendE,@object
	.size		_ZN83_INTERNAL_63ead672_47_flash_fwd_hdim256_fp16_split_softcapall_sm80_cu_8e232a79_40494cuda3std3__45__cpo4cendE,(_ZN83_INTERNAL_63ead672_47_flash_fwd_hdim256_fp16_split_softcapall_sm80_cu_8e232a79_40494cuda3std6ranges3__45__cpo4swapE - _ZN83_INTERNAL_63ead672_47_flash_fwd_hdim256_fp16_split_softcapall_sm80_cu_8e232a79_40494cuda3std3__45__cpo4cendE)
_ZN83_INTERNAL_63ead672_47_flash_fwd_hdim256_fp16_split_softcapall_sm80_cu_8e232a79_40494cuda3std3__45__cpo4cendE:
	.zero		1
	.type		_ZN83_INTERNAL_63ead672_47_flash_fwd_hdim256_fp16_split_softcapall_sm80_cu_8e232a79_40494cuda3std6ranges3__45__cpo4swapE,@object
	.size		_ZN83_INTERNAL_63ead672_47_flash_fwd_hdim256_fp16_split_softcapall_sm80_cu_8e232a79_40494cuda3std6ranges3__45__cpo4swapE,(.L_7 - _ZN83_INTERNAL_63ead672_47_flash_fwd_hdim256_fp16_split_softcapall_sm80_cu_8e232a79_40494cuda3std6ranges3__45__cpo4swapE)
_ZN83_INTERNAL_63ead672_47_flash_fwd_hdim256_fp16_split_softcapall_sm80_cu_8e232a79_40494cuda3std6ranges3__45__cpo4swapE:
	.zero		1
.L_7:


//--------------------- .nv.shared._ZN7cutlass13device_kernelIN5flash19enable_sm80_to_sm89INS1_16FlashAttnFwdSm80INS1_25CollectiveMainloopFwdSm80ILi8ELi1ELb1EN4cute5tupleIJNS5_1CILi128EEENS7_ILi48EEENS7_ILi256EEEEEELi256ENS_6half_tEfNS_4arch4Sm80ELb0ELb0ELb1ELb1ELb0ELb0ELb1ELb1EEENS1_21CollectiveEpilogueFwdINS6_IJS8_SA_S9_EEENS6_IJNS7_ILi1EEESI_SI_EEESC_SE_Li256ELb1ELb1ELb1ELb0EEENS1_36VarlenDynamicPersistentTileSchedulerILi128ELi48ELi256ELi256ELb1ELb1ELb0ELb0ELb1ELb1EEEEEEEEEvNT_6ParamsE --------------------------
	.section	.nv.shared._ZN7cutlass13device_kernelIN5flash19enable_sm80_to_sm89INS1_16FlashAttnFwdSm80INS1_25CollectiveMainloopFwdSm80ILi8ELi1ELb1EN4cute5tupleIJNS5_1CILi128EEENS7_ILi48EEENS7_ILi256EEEEEELi256ENS_6half_tEfNS_4arch4Sm80ELb0ELb0ELb1ELb1ELb0ELb0ELb1ELb1EEENS1_21CollectiveEpilogueFwdINS6_IJS8_SA_S9_EEENS6_IJNS7_ILi1EEESI_SI_EEESC_SE_Li256ELb1ELb1ELb1ELb0EEENS1_36VarlenDynamicPersistentTileSchedulerILi128ELi48ELi256ELi256ELb1ELb1ELb0ELb0ELb1ELb1EEEEEEEEEvNT_6ParamsE,"aw",@nobits
	.sectionflags	@""
	.align	16


//--------------------- .nv.shared._ZN7cutlass13device_kernelIN5flash19enable_sm80_to_sm89INS1_16FlashAttnFwdSm80INS1_25CollectiveMainloopFwdSm80ILi8ELi1ELb0EN4cute5tupleIJNS5_1CILi128EEENS7_ILi32EEENS7_ILi256EEEEEELi256ENS_6half_tEfNS_4arch4Sm80ELb0ELb0ELb1ELb1ELb0ELb1ELb1ELb1EEENS1_21CollectiveEpilogueFwdINS6_IJS8_SA_S9_EEENS6_IJNS7_ILi1EEESI_SI_EEESC_SE_Li256ELb1ELb1ELb1ELb0EEENS1_36VarlenDynamicPersistentTileSchedulerILi128ELi32ELi256ELi256ELb1ELb1ELb0ELb0ELb1ELb1EEEEEEEEEvNT_6ParamsE --------------------------
	.section	.nv.shared._ZN7cutlass13device_kernelIN5flash19enable_sm80_to_sm89INS1_16FlashAttnFwdSm80INS1_25CollectiveMainloopFwdSm80ILi8ELi1ELb0EN4cute5tupleIJNS5_1CILi128EEENS7_ILi32EEENS7_ILi256EEEEEELi256ENS_6half_tEfNS_4arch4Sm80ELb0ELb0ELb1ELb1ELb0ELb1ELb1ELb1EEENS1_21CollectiveEpilogueFwdINS6_IJS8_SA_S9_EEENS6_IJNS7_ILi1EEESI_SI_EEESC_SE_Li256ELb1ELb1ELb1ELb0EEENS1_36VarlenDynamicPersistentTileSchedulerILi128ELi32ELi256ELi256ELb1ELb1ELb0ELb0ELb1ELb1EEEEEEEEEvNT_6ParamsE,"aw",@nobits
	.sectionflags	@""
	.align	16


//--------------------- .nv.shared._ZN7cutlass13device_kernelIN5flash19enable_sm80_to_sm89INS1_16FlashAttnFwdSm80INS1_25CollectiveMainloopFwdSm80ILi8ELi1ELb1EN4cute5tupleIJNS5_1CILi128EEENS7_ILi48EEENS7_ILi256EEEEEELi256ENS_6half_tEfNS_4arch4Sm80ELb0ELb1ELb1ELb0ELb0ELb0ELb1ELb1EEENS1_21CollectiveEpilogueFwdINS6_IJS8_SA_S9_EEENS6_IJNS7_ILi1EEESI_SI_EEESC_SE_Li256ELb0ELb1ELb1ELb0EEENS1_19SingleTileSchedulerILb0ELb1ELb1ELi128EEEEEEEEEvNT_6ParamsE --------------------------
	.section	.nv.shared._ZN7cutlass13device_kernelIN5flash19enable_sm80_to_sm89INS1_16FlashAttnFwdSm80INS1_25CollectiveMainloopFwdSm80ILi8ELi1ELb1EN4cute5tupleIJNS5_1CILi128EEENS7_ILi48EEENS7_ILi256EEEEEELi256ENS_6half_tEfNS_4arch4Sm80ELb0ELb1ELb1ELb0ELb0ELb0ELb1ELb1EEENS1_21CollectiveEpilogueFwdINS6_IJS8_SA_S9_EEENS6_IJNS7_ILi1EEESI_SI_EEESC_SE_Li256ELb0ELb1ELb1ELb0EEENS1_19SingleTileSchedulerILb0ELb1ELb1ELi128EEEEEEEEEvNT_6ParamsE,"aw",@nobits
	.sectionflags	@""
	.align	16


//--------------------- .nv.shared._ZN7cutlass13device_kernelIN5flash19enable_sm80_to_sm89INS1_16FlashAttnFwdSm80INS1_25CollectiveMainloopFwdSm80ILi8ELi1ELb1EN4cute5tupleIJNS5_1CILi128EEENS7_ILi48EEENS7_ILi256EEEEEELi256ENS_6half_tEfNS_4arch4Sm80ELb0ELb1ELb1ELb1ELb0ELb0ELb1ELb1EEENS1_21CollectiveEpilogueFwdINS6_IJS8_SA_S9_EEENS6_IJNS7_ILi1EEESI_SI_EEESC_SE_Li256ELb1ELb1ELb1ELb0EEENS1_36VarlenDynamicPersistentTileSchedulerILi128ELi48ELi256ELi256ELb1ELb1ELb0ELb1ELb0ELb1EEEEEEEEEvNT_6ParamsE --------------------------
	.section	.nv.shared._ZN7cutlass13device_kernelIN5flash19enable_sm80_to_sm89INS1_16FlashAttnFwdSm80INS1_25CollectiveMainloopFwdSm80ILi8ELi1ELb1EN4cute5tupleIJNS5_1CILi128EEENS7_ILi48EEENS7_ILi256EEEEEELi256ENS_6half_tEfNS_4arch4Sm80ELb0ELb1ELb1ELb1ELb0ELb0ELb1ELb1EEENS1_21CollectiveEpilogueFwdINS6_IJS8_SA_S9_EEENS6_IJNS7_ILi1EEESI_SI_EEESC_SE_Li256ELb1ELb1ELb1ELb0EEENS1_36VarlenDynamicPersistentTileSchedulerILi128ELi48ELi256ELi256ELb1ELb1ELb0ELb1ELb0ELb1EEEEEEEEEvNT_6ParamsE,"aw",@nobits
	.sectionflags	@""
	.align	16


//--------------------- .nv.shared._ZN7cutlass13device_kernelIN5flash19enable_sm80_to_sm89INS1_16FlashAttnFwdSm80INS1_25CollectiveMainloopFwdSm80ILi8ELi1ELb0EN4cute5tupleIJNS5_1CILi128EEENS7_ILi32EEENS7_ILi256EEEEEELi256ENS_6half_tEfNS_4arch4Sm80ELb0ELb1ELb1ELb1ELb0ELb1ELb1ELb1EEENS1_21CollectiveEpilogueFwdINS6_IJS8_SA_S9_EEENS6_IJNS7_ILi1EEESI_SI_EEESC_SE_Li256ELb1ELb1ELb1ELb0EEENS1_36VarlenDynamicPersistentTileSchedulerILi128ELi32ELi256ELi256ELb1ELb1ELb0ELb1ELb0ELb1EEEEEEEEEvNT_6ParamsE --------------------------
	.section	.nv.shared._ZN7cutlass13device_kernelIN5flash19enable_sm80_to_sm89INS1_16FlashAttnFwdSm80INS1_25CollectiveMainloopFwdSm80ILi8ELi1ELb0EN4cute5tupleIJNS5_1CILi128EEENS7_ILi32EEENS7_ILi256EEEEEELi256ENS_6half_tEfNS_4arch4Sm80ELb0ELb1ELb1ELb1ELb0ELb1ELb1ELb1EEENS1_21CollectiveEpilogueFwdINS6_IJS8_SA_S9_EEENS6_IJNS7_ILi1EEESI_SI_EEESC_SE_Li256ELb1ELb1ELb1ELb0EEENS1_36VarlenDynamicPersistentTileSchedulerILi128ELi32ELi256ELi256ELb1ELb1ELb0ELb1ELb0ELb1EEEEEEEEEvNT_6ParamsE,"aw",@nobits
	.sectionflags	@""
	.align	16


//--------------------- .nv.shared._ZN7cutlass13device_kernelIN5flash19enable_sm80_to_sm89INS1_16FlashAttnFwdSm80INS1_25CollectiveMainloopFwdSm80ILi8ELi1ELb1EN4cute5tupleIJNS5_1CILi128EEENS7_ILi64EEENS7_ILi256EEEEEELi256ENS_6half_tEfNS_4arch4Sm80ELb1ELb0ELb1ELb0ELb0ELb0ELb1ELb1EEENS1_21CollectiveEpilogueFwdINS6_IJS8_SA_S9_EEENS6_IJNS7_ILi1EEESI_SI_EEESC_SE_Li256ELb0ELb1ELb1ELb0EEENS1_30DynamicPersistentTileSchedulerILi256ELi256ELb1ELb1ELb0EEEEEEEEEvNT_6ParamsE --------------------------
	.section	.nv.shared._ZN7cutlass13device_kernelIN5flash19enable_sm80_to_sm89INS1_16FlashAttnFwdSm80INS1_25CollectiveMainloopFwdSm80ILi8ELi1ELb1EN4cute5tupleIJNS5_1CILi128EEENS7_ILi64EEENS7_ILi256EEEEEELi256ENS_6half_tEfNS_4arch4Sm80ELb1ELb0ELb1ELb0ELb0ELb0ELb1ELb1EEENS1_21CollectiveEpilogueFwdINS6_IJS8_SA_S9_EEENS6_IJNS7_ILi1EEESI_SI_EEESC_SE_Li256ELb0ELb1ELb1ELb0EEENS1_30DynamicPersistentTileSchedulerILi256ELi256ELb1ELb1ELb0EEEEEEEEEvNT_6ParamsE,"aw",@nobits
	.sectionflags	@""
	.align	16


//--------------------- .nv.shared._ZN7cutlass13device_kernelIN5flash19enable_sm80_to_sm89INS1_16FlashAttnFwdSm80INS1_25CollectiveMainloopFwdSm80ILi8ELi1ELb1EN4cute5tupleIJNS5_1CILi128EEENS7_ILi48EEENS7_ILi256EEEEEELi256ENS_6half_tEfNS_4arch4Sm80ELb1ELb0ELb1ELb1ELb0ELb0ELb1ELb1EEENS1_21CollectiveEpilogueFwdINS6_IJS8_SA_S9_EEENS6_IJNS7_ILi1EEESI_SI_EEESC_SE_Li256ELb1ELb1ELb1ELb0EEENS1_36VarlenDynamicPersistentTileSchedulerILi128ELi48ELi256ELi256ELb1ELb1ELb0ELb1ELb1ELb1EEEEEEEEEvNT_6ParamsE --------------------------
	.section	.nv.shared._ZN7cutlass13device_kernelIN5flash19enable_sm80_to_sm89INS1_16FlashAttnFwdSm80INS1_25CollectiveMainloopFwdSm80ILi8ELi1ELb1EN4cute5tupleIJNS5_1CILi128EEENS7_ILi48EEENS7_ILi256EEEEEELi256ENS_6half_tEfNS_4arch4Sm80ELb1ELb0ELb1ELb1ELb0ELb0ELb1ELb1EEENS1_21CollectiveEpilogueFwdINS6_IJS8_SA_S9_EEENS6_IJNS7_ILi1EEESI_SI_EEESC_SE_Li256ELb1ELb1ELb1ELb0EEENS1_36VarlenDynamicPersistentTileSchedulerILi128ELi48ELi256ELi256ELb1ELb1ELb0ELb1ELb1ELb1EEEEEEEEEvNT_6ParamsE,"aw",@nobits
	.sectionflags	@""
	.align	16


//--------------------- .nv.shared._ZN7cutlass13device_kernelIN5flash19enable_sm80_to_sm89INS1_16FlashAttnFwdSm80INS1_25CollectiveMainloopFwdSm80ILi8ELi1ELb0EN4cute5tupleIJNS5_1CILi128EEENS7_ILi32EEENS7_ILi256EEEEEELi256ENS_6half_tEfNS_4arch4Sm80ELb1ELb0ELb1ELb1ELb0ELb1ELb1ELb1EEENS1_21CollectiveEpilogueFwdINS6_IJS8_SA_S9_EEENS6_IJNS7_ILi1EEESI_SI_EEESC_SE_Li256ELb1ELb1ELb1ELb0EEENS1_36VarlenDynamicPersistentTileSchedulerILi128ELi32ELi256ELi256ELb1ELb1ELb0ELb1ELb1ELb1EEEEEEEEEvNT_6ParamsE --------------------------
	.section	.nv.shared._ZN7cutlass13device_kernelIN5flash19enable_sm80_to_sm89INS1_16FlashAttnFwdSm80INS1_25CollectiveMainloopFwdSm80ILi8ELi1ELb0EN4cute5tupleIJNS5_1CILi128EEENS7_ILi32EEENS7_ILi256EEEEEELi256ENS_6half_tEfNS_4arch4Sm80ELb1ELb0ELb1ELb1ELb0ELb1ELb1ELb1EEENS1_21CollectiveEpilogueFwdINS6_IJS8_SA_S9_EEENS6_IJNS7_ILi1EEESI_SI_EEESC_SE_Li256ELb1ELb1ELb1ELb0EEENS1_36VarlenDynamicPersistentTileSchedulerILi128ELi32ELi256ELi256ELb1ELb1ELb0ELb1ELb1ELb1EEEEEEEEEvNT_6ParamsE,"aw",@nobits
	.sectionflags	@""
	.align	16


//--------------------- .nv.shared._ZN7cutlass13device_kernelIN5flash19enable_sm80_to_sm89INS1_16FlashAttnFwdSm80INS1_25CollectiveMainloopFwdSm80ILi8ELi1ELb0EN4cute5tupleIJNS5_1CILi128EEENS7_ILi96EEENS7_ILi256EEEEEELi256ENS_6half_tEfNS_4arch4Sm80ELb0ELb0ELb1ELb0ELb0ELb0ELb1ELb1EEENS1_21CollectiveEpilogueFwdINS6_IJS8_SA_S9_EEENS6_IJNS7_ILi1EEESI_SI_EEESC_SE_Li256ELb0ELb1ELb1ELb0EEENS1_19SingleTileSchedulerILb0ELb1ELb1ELi128EEEEEEEEEvNT_6ParamsE --------------------------
	.section	.nv.shared._ZN7cutlass13device_kernelIN5flash19enable_sm80_to_sm89INS1_16FlashAttnFwdSm80INS1_25CollectiveMainloopFwdSm80ILi8ELi1ELb0EN4cute5tupleIJNS5_1CILi128EEENS7_ILi96EEENS7_ILi256EEEEEELi256ENS_6half_tEfNS_4arch4Sm80ELb0ELb0ELb1ELb0ELb0ELb0ELb1ELb1EEENS1_21CollectiveEpilogueFwdINS6_IJS8_SA_S9_EEENS6_IJNS7_ILi1EEESI_SI_EEESC_SE_Li256ELb0ELb1ELb1ELb0EEENS1_19SingleTileSchedulerILb0ELb1ELb1ELi128EEEEEEEEEvNT_6ParamsE,"aw",@nobits
	.sectionflags	@""
	.align	16


//--------------------- .nv.shared._ZN7cutlass13device_kernelIN5flash19enable_sm80_to_sm89INS1_16FlashAttnFwdSm80INS1_25CollectiveMainloopFwdSm80ILi8ELi1ELb0EN4cute5tupleIJNS5_1CILi128EEENS7_ILi64EEENS7_ILi256EEEEEELi256ENS_6half_tEfNS_4arch4Sm80ELb0ELb0ELb1ELb1ELb0ELb0ELb1ELb1EEENS1_21CollectiveEpilogueFwdINS6_IJS8_SA_S9_EEENS6_IJNS7_ILi1EEESI_SI_EEESC_SE_Li256ELb1ELb1ELb1ELb0EEENS1_36VarlenDynamicPersistentTileSchedulerILi128ELi64ELi256ELi256ELb1ELb1ELb0ELb0ELb1ELb1EEEEEEEEEvNT_6ParamsE --------------------------
	.section	.nv.shared._ZN7cutlass13device_kernelIN5flash19enable_sm80_to_sm89INS1_16FlashAttnFwdSm80INS1_25CollectiveMainloopFwdSm80ILi8ELi1ELb0EN4cute5tupleIJNS5_1CILi128EEENS7_ILi64EEENS7_ILi256EEEEEELi256ENS_6half_tEfNS_4arch4Sm80ELb0ELb0ELb1ELb1ELb0ELb0ELb1ELb1EEENS1_21CollectiveEpilogueFwdINS6_IJS8_SA_S9_EEENS6_IJNS7_ILi1EEESI_SI_EEESC_SE_Li256ELb1ELb1ELb1ELb0EEENS1_36VarlenDynamicPersistentTileSchedulerILi128ELi64ELi256ELi256ELb1ELb1ELb0ELb0ELb1ELb1EEEEEEEEEvNT_6ParamsE,"aw",@nobits
	.sectionflags	@""
	.align	16


//--------------------- .nv.shared._ZN7cutlass13device_kernelIN5flash19enable_sm80_to_sm89INS1_16FlashAttnFwdSm80INS1_25CollectiveMainloopFwdSm80ILi8ELi1ELb0EN4cute5tupleIJNS5_1CILi128EEENS7_ILi48EEENS7_ILi256EEEEEELi256ENS_6half_tEfNS_4arch4Sm80ELb0ELb0ELb1ELb1ELb0ELb1ELb1ELb1EEENS1_21CollectiveEpilogueFwdINS6_IJS8_SA_S9_EEENS6_IJNS7_ILi1EEESI_SI_EEESC_SE_Li256ELb1ELb1ELb1ELb0EEENS1_36VarlenDynamicPersistentTileSchedulerILi128ELi48ELi256ELi256ELb1ELb1ELb0ELb0ELb1ELb1EEEEEEEEEvNT_6ParamsE --------------------------
	.section	.nv.shared._ZN7cutlass13device_kernelIN5flash19enable_sm80_to_sm89INS1_16FlashAttnFwdSm80INS1_25CollectiveMainloopFwdSm80ILi8ELi1ELb0EN4cute5tupleIJNS5_1CILi128EEENS7_ILi48EEENS7_ILi256EEEEEELi256ENS_6half_tEfNS_4arch4Sm80ELb0ELb0ELb1ELb1ELb0ELb1ELb1ELb1EEENS1_21CollectiveEpilogueFwdINS6_IJS8_SA_S9_EEENS6_IJNS7_ILi1EEESI_SI_EEESC_SE_Li256ELb1ELb1ELb1ELb0EEENS1_36VarlenDynamicPersistentTileSchedulerILi128ELi48ELi256ELi256ELb1ELb1ELb0ELb0ELb1ELb1EEEEEEEEEvNT_6ParamsE,"aw",@nobits
	.sectionflags	@""
	.align	16


//--------------------- .nv.shared._ZN7cutlass13device_kernelIN5flash19enable_sm80_to_sm89INS1_16FlashAttnFwdSm80INS1_25CollectiveMainloopFwdSm80ILi8ELi1ELb0EN4cute5tupleIJNS5_1CILi128EEENS7_ILi64EEENS7_ILi256EEEEEELi256ENS_6half_tEfNS_4arch4Sm80ELb0ELb1ELb1ELb0ELb0ELb0ELb1ELb1EEENS1_21CollectiveEpilogueFwdINS6_IJS8_SA_S9_EEENS6_IJNS7_ILi1EEESI_SI_EEESC_SE_Li256ELb0ELb1ELb1ELb0EEENS1_19SingleTileSchedulerILb0ELb1ELb1ELi128EEEEEEEEEvNT_6ParamsE --------------------------
	.section	.nv.shared._ZN7cutlass13device_kernelIN5flash19enable_sm80_to_sm89INS1_16FlashAttnFwdSm80INS1_25CollectiveMainloopFwdSm80ILi8ELi1ELb0EN4cute5tupleIJNS5_1CILi128EEENS7_ILi64EEENS7_ILi256EEEEEELi256ENS_6half_tEfNS_4arch4Sm80ELb0ELb1ELb1ELb0ELb0ELb0ELb1ELb1EEENS1_21CollectiveEpilogueFwdINS6_IJS8_SA_S9_EEENS6_IJNS7_ILi1EEESI_SI_EEESC_SE_Li256ELb0ELb1ELb1ELb0EEENS1_19SingleTileSchedulerILb0ELb1ELb1ELi128EEEEEEEEEvNT_6ParamsE,"aw",@nobits
	.sectionflags	@""
	.align	16


//--------------------- .nv.shared._ZN7cutlass13device_kernelIN5flash19enable_sm80_to_sm89INS1_16FlashAttnFwdSm80INS1_25CollectiveMainloopFwdSm80ILi8ELi1ELb0EN4cute5tupleIJNS5_1CILi128EEENS7_ILi64EEENS7_ILi256EEEEEELi256ENS_6half_tEfNS_4arch4Sm80ELb0ELb1ELb1ELb1ELb0ELb0ELb1ELb1EEENS1_21CollectiveEpilogueFwdINS6_IJS8_SA_S9_EEENS6_IJNS7_ILi1EEESI_SI_EEESC_SE_Li256ELb1ELb1ELb1ELb0EEENS1_36VarlenDynamicPersistentTileSchedulerILi128ELi64ELi256ELi256ELb1ELb1ELb0ELb1ELb0ELb1EEEEEEEEEvNT_6ParamsE --------------------------
	.section	.nv.shared._ZN7cutlass13device_kernelIN5flash19enable_sm80_to_sm89INS1_16FlashAttnFwdSm80INS1_25CollectiveMainloopFwdSm80ILi8ELi1ELb0EN4cute5tupleIJNS5_1CILi128EEENS7_ILi64EEENS7_ILi256EEEEEELi256ENS_6half_tEfNS_4arch4Sm80ELb0ELb1ELb1ELb1ELb0ELb0ELb1ELb1EEENS1_21CollectiveEpilogueFwdINS6_IJS8_SA_S9_EEENS6_IJNS7_ILi1EEESI_SI_EEESC_SE_Li256ELb1ELb1ELb1ELb0EEENS1_36VarlenDynamicPersistentTileSchedulerILi128ELi64ELi256ELi256ELb1ELb1ELb0ELb1ELb0ELb1EEEEEEEEEvNT_6ParamsE,"aw",@nobits
	.sectionflags	@""
	.align	16


//--------------------- .nv.shared._ZN7cutlass13device_kernelIN5flash19enable_sm80_to_sm89INS1_16FlashAttnFwdSm80INS1_25CollectiveMainloopFwdSm80ILi8ELi1ELb0EN4cute5tupleIJNS5_1CILi128EEENS7_ILi48EEENS7_ILi256EEEEEELi256ENS_6half_tEfNS_4arch4Sm80ELb0ELb1ELb1ELb1ELb0ELb1ELb1ELb1EEENS1_21CollectiveEpilogueFwdINS6_IJS8_SA_S9_EEENS6_IJNS7_ILi1EEESI_SI_EEESC_SE_Li256ELb1ELb1ELb1ELb0EEENS1_36VarlenDynamicPersistentTileSchedulerILi128ELi48ELi256ELi256ELb1ELb1ELb0ELb1ELb0ELb1EEEEEEEEEvNT_6ParamsE --------------------------
	.section	.nv.shared._ZN7cutlass13device_kernelIN5flash19enable_sm80_to_sm89INS1_16FlashAttnFwdSm80INS1_25CollectiveMainloopFwdSm80ILi8ELi1ELb0EN4cute5tupleIJNS5_1CILi128EEENS7_ILi48EEENS7_ILi256EEEEEELi256ENS_6half_tEfNS_4arch4Sm80ELb0ELb1ELb1ELb1ELb0ELb1ELb1ELb1EEENS1_21CollectiveEpilogueFwdINS6_IJS8_SA_S9_EEENS6_IJNS7_ILi1EEESI_SI_EEESC_SE_Li256ELb1ELb1ELb1ELb0EEENS1_36VarlenDynamicPersistentTileSchedulerILi128ELi48ELi256ELi256ELb1ELb1ELb0ELb1ELb0ELb1EEEEEEEEEvNT_6ParamsE,"aw",@nobits
	.sectionflags	@""
	.align	16


//--------------------- .nv.shared._ZN7cutlass13device_kernelIN5flash19enable_sm80_to_sm89INS1_16FlashAttnFwdSm80INS1_25CollectiveMainloopFwdSm80ILi8ELi1ELb0EN4cute5tupleIJNS5_1CILi128EEENS7_ILi96EEENS7_ILi256EEEEEELi256ENS_6half_tEfNS_4arch4Sm80ELb1ELb0ELb1ELb0ELb0ELb0ELb1ELb1EEENS1_21CollectiveEpilogueFwdINS6_IJS8_SA_S9_EEENS6_IJNS7_ILi1EEESI_SI_EEESC_SE_Li256ELb0ELb1ELb1ELb0EEENS1_30DynamicPersistentTileSchedulerILi256ELi256ELb1ELb1ELb0EEEEEEEEEvNT_6ParamsE --------------------------
	.section	.nv.shared._ZN7cutlass13device_kernelIN5flash19enable_sm80_to_sm89INS1_16FlashAttnFwdSm80INS1_25CollectiveMainloopFwdSm80ILi8ELi1ELb0EN4cute5tupleIJNS5_1CILi128EEENS7_ILi96EEENS7_ILi256EEEEEELi256ENS_6half_tEfNS_4arch4Sm80ELb1ELb0ELb1ELb0ELb0ELb0ELb1ELb1EEENS1_21CollectiveEpilogueFwdINS6_IJS8_SA_S9_EEENS6_IJNS7_ILi1EEESI_SI_EEESC_SE_Li256ELb0ELb1ELb1ELb0EEENS1_30DynamicPersistentTileSchedulerILi256ELi256ELb1ELb1ELb0EEEEEEEEEvNT_6ParamsE,"aw",@nobits
	.sectionflags	@""
	.align	16


//--------------------- .nv.shared._ZN7cutlass13device_kernelIN5flash19enable_sm80_to_sm89INS1_16FlashAttnFwdSm80INS1_25CollectiveMainloopFwdSm80ILi8ELi1ELb0EN4cute5tupleIJNS5_1CILi128EEENS7_ILi64EEENS7_ILi256EEEEEELi256ENS_6half_tEfNS_4arch4Sm80ELb1ELb0ELb1ELb1ELb0ELb0ELb1ELb1EEENS1_21CollectiveEpilogueFwdINS6_IJS8_SA_S9_EEENS6_IJNS7_ILi1EEESI_SI_EEESC_SE_Li256ELb1ELb1ELb1ELb0EEENS1_36VarlenDynamicPersistentTileSchedulerILi128ELi64ELi256ELi256ELb1ELb1ELb0ELb1ELb1ELb1EEEEEEEEEvNT_6ParamsE --------------------------
	.section	.nv.shared._ZN7cutlass13device_kernelIN5flash19enable_sm80_to_sm89INS1_16FlashAttnFwdSm80INS1_25CollectiveMainloopFwdSm80ILi8ELi1ELb0EN4cute5tupleIJNS5_1CILi128EEENS7_ILi64EEENS7_ILi256EEEEEELi256ENS_6half_tEfNS_4arch4Sm80ELb1ELb0ELb1ELb1ELb0ELb0ELb1ELb1EEENS1_21CollectiveEpilogueFwdINS6_IJS8_SA_S9_EEENS6_IJNS7_ILi1EEESI_SI_EEESC_SE_Li256ELb1ELb1ELb1ELb0EEENS1_36VarlenDynamicPersistentTileSchedulerILi128ELi64ELi256ELi256ELb1ELb1ELb0ELb1ELb1ELb1EEEEEEEEEvNT_6ParamsE,"aw",@nobits
	.sectionflags	@""
	.align	16


//--------------------- .nv.shared._ZN7cutlass13device_kernelIN5flash19enable_sm80_to_sm89INS1_16FlashAttnFwdSm80INS1_25CollectiveMainloopFwdSm80ILi8ELi1ELb0EN4cute5tupleIJNS5_1CILi128EEENS7_ILi48EEENS7_ILi256EEEEEELi256ENS_6half_tEfNS_4arch4Sm80ELb1ELb0ELb1ELb1ELb0ELb1ELb1ELb1EEENS1_21CollectiveEpilogueFwdINS6_IJS8_SA_S9_EEENS6_IJNS7_ILi1EEESI_SI_EEESC_SE_Li256ELb1ELb1ELb1ELb0EEENS1_36VarlenDynamicPersistentTileSchedulerILi128ELi48ELi256ELi256ELb1ELb1ELb0ELb1ELb1ELb1EEEEEEEEEvNT_6ParamsE --------------------------
	.section	.nv.shared._ZN7cutlass13device_kernelIN5flash19enable_sm80_to_sm89INS1_16FlashAttnFwdSm80INS1_25CollectiveMainloopFwdSm80ILi8ELi1ELb0EN4cute5tupleIJNS5_1CILi128EEENS7_ILi48EEENS7_ILi256EEEEEELi256ENS_6half_tEfNS_4arch4Sm80ELb1ELb0ELb1ELb1ELb0ELb1ELb1ELb1EEENS1_21CollectiveEpilogueFwdINS6_IJS8_SA_S9_EEENS6_IJNS7_ILi1EEESI_SI_EEESC_SE_Li256ELb1ELb1ELb1ELb0EEENS1_36VarlenDynamicPersistentTileSchedulerILi128ELi48ELi256ELi256ELb1ELb1ELb0ELb1ELb1ELb1EEEEEEEEEvNT_6ParamsE,"aw",@nobits
	.sectionflags	@""
	.align	16


//--------------------- .nv.shared._ZN7cutlass13device_kernelIN5flash19enable_sm80_to_sm89INS1_16FlashAttnFwdSm80INS1_25CollectiveMainloopFwdSm80ILi8ELi1ELb1EN4cute5tupleIJNS5_1CILi128EEENS7_ILi64EEENS7_ILi256EEEEEELi256ENS_6half_tEfNS_4arch4Sm80ELb0ELb0ELb0ELb0ELb0ELb0ELb1ELb1EEENS1_21CollectiveEpilogueFwdINS6_IJS8_SA_S9_EEENS6_IJNS7_ILi1EEESI_SI_EEESC_SE_Li256ELb0ELb1ELb1ELb0EEENS1_19SingleTileSchedulerILb0ELb1ELb1ELi128EEEEEEEEEvNT_6ParamsE --------------------------
	.section	.nv.shared._ZN7cutlass13device_kernelIN5flash19enable_sm80_to_sm89INS1_16FlashAttnFwdSm80INS1_25CollectiveMainloopFwdSm80ILi8ELi1ELb1EN4cute5tupleIJNS5_1CILi128EEENS7_ILi64EEENS7_ILi256EEEEEELi256ENS_6half_tEfNS_4arch4Sm80ELb0ELb0ELb0ELb0ELb0ELb0ELb1ELb1EEENS1_21CollectiveEpilogueFwdINS6_IJS8_SA_S9_EEENS6_IJNS7_ILi1EEESI_SI_EEESC_SE_Li256ELb0ELb1ELb1ELb0EEENS1_19SingleTileSchedulerILb0ELb1ELb1ELi128EEEEEEEEEvNT_6ParamsE,"aw",@nobits
	.sectionflags	@""
	.align	16


//--------------------- .nv.shared._ZN7cutlass13device_kernelIN5flash19enable_sm80_to_sm89INS1_16FlashAttnFwdSm80INS1_25CollectiveMainloopFwdSm80ILi8ELi1ELb1EN4cute5tupleIJNS5_1CILi128EEENS7_ILi48EEENS7_ILi256EEEEEELi256ENS_6half_tEfNS_4arch4Sm80ELb0ELb0ELb0ELb1ELb0ELb0ELb1ELb1EEENS1_21CollectiveEpilogueFwdINS6_IJS8_SA_S9_EEENS6_IJNS7_ILi1EEESI_SI_EEESC_SE_Li256ELb1ELb1ELb1ELb0EEENS1_36VarlenDynamicPersistentTileSchedulerILi128ELi48ELi256ELi256ELb1ELb1ELb0ELb0ELb1ELb1EEEEEEEEEvNT_6ParamsE --------------------------
	.section	.nv.shared._ZN7cutlass13device_kernelIN5flash19enable_sm80_to_sm89INS1_16FlashAttnFwdSm80INS1_25CollectiveMainloopFwdSm80ILi8ELi1ELb1EN4cute5tupleIJNS5_1CILi128EEENS7_ILi48EEENS7_ILi256EEEEEELi256ENS_6half_tEfNS_4arch4Sm80ELb0ELb0ELb0ELb1ELb0ELb0ELb1ELb1EEENS1_21CollectiveEpilogueFwdINS6_IJS8_SA_S9_EEENS6_IJNS7_ILi1EEESI_SI_EEESC_SE_Li256ELb1ELb1ELb1ELb0EEENS1_36VarlenDynamicPersistentTileSchedulerILi128ELi48ELi256ELi256ELb1ELb1ELb0ELb0ELb1ELb1EEEEEEEEEvNT_6ParamsE,"aw",@nobits
	.sectionflags	@""
	.align	16


//--------------------- .nv.shared._ZN7cutlass13device_kernelIN5flash19enable_sm80_to_sm89INS1_16FlashAttnFwdSm80INS1_25CollectiveMainloopFwdSm80ILi8ELi1ELb0EN4cute5tupleIJNS5_1CILi128EEENS7_ILi32EEENS7_ILi256EEEEEELi256ENS_6half_tEfNS_4arch4Sm80ELb0ELb0ELb0ELb1ELb0ELb1ELb1ELb1EEENS1_21CollectiveEpilogueFwdINS6_IJS8_SA_S9_EEENS6_IJNS7_ILi1EEESI_SI_EEESC_SE_Li256ELb1ELb1ELb1ELb0EEENS1_36VarlenDynamicPersistentTileSchedulerILi128ELi32ELi256ELi256ELb1ELb1ELb0ELb0ELb1ELb1EEEEEEEEEvNT_6ParamsE --------------------------
	.section	.nv.shared._ZN7cutlass13device_kernelIN5flash19enable_sm80_to_sm89INS1_16FlashAttnFwdSm80INS1_25CollectiveMainloopFwdSm80ILi8ELi1ELb0EN4cute5tupleIJNS5_1CILi128EEENS7_ILi32EEENS7_ILi256EEEEEELi256ENS_6half_tEfNS_4arch4Sm80ELb0ELb0ELb0ELb1ELb0ELb1ELb1ELb1EEENS1_21CollectiveEpilogueFwdINS6_IJS8_SA_S9_EEENS6_IJNS7_ILi1EEESI_SI_EEESC_SE_Li256ELb1ELb1ELb1ELb0EEENS1_36VarlenDynamicPersistentTileSchedulerILi128ELi32ELi256ELi256ELb1ELb1ELb0ELb0ELb1ELb1EEEEEEEEEvNT_6ParamsE,"aw",@nobits
	.sectionflags	@""
	.align	16


//--------------------- .nv.shared._ZN7cutlass13device_kernelIN5flash19enable_sm80_to_sm89INS1_16FlashAttnFwdSm80INS1_25CollectiveMainloopFwdSm80ILi8ELi1ELb1EN4cute5tupleIJNS5_1CILi128EEENS7_ILi48EEENS7_ILi256EEEEEELi256ENS_6half_tEfNS_4arch4Sm80ELb0ELb1ELb0ELb0ELb0ELb0ELb1ELb1EEENS1_21CollectiveEpilogueFwdINS6_IJS8_SA_S9_EEENS6_IJNS7_ILi1EEESI_SI_EEESC_SE_Li256ELb0ELb1ELb1ELb0EEENS1_19SingleTileSchedulerILb0ELb1ELb1ELi128EEEEEEEEEvNT_6ParamsE --------------------------
	.section	.nv.shared._ZN7cutlass13device_kernelIN5flash19enable_sm80_to_sm89INS1_16FlashAttnFwdSm80INS1_25CollectiveMainloopFwdSm80ILi8ELi1ELb1EN4cute5tupleIJNS5_1CILi128EEENS7_ILi48EEENS7_ILi256EEEEEELi256ENS_6half_tEfNS_4arch4Sm80ELb0ELb1ELb0ELb0ELb0ELb0ELb1ELb1EEENS1_21CollectiveEpilogueFwdINS6_IJS8_SA_S9_EEENS6_IJNS7_ILi1EEESI_SI_EEESC_SE_Li256ELb0ELb1ELb1ELb0EEENS1_19SingleTileSchedulerILb0ELb1ELb1ELi128EEEEEEEEEvNT_6ParamsE,"aw",@nobits
	.sectionflags	@""
	.align	16


//--------------------- .nv.shared._ZN7cutlass13device_kernelIN5flash19enable_sm80_to_sm89INS1_16FlashAttnFwdSm80INS1_25CollectiveMainloopFwdSm80ILi8ELi1ELb1EN4cute5tupleIJNS5_1CILi128EEENS7_ILi48EEENS7_ILi256EEEEEELi256ENS_6half_tEfNS_4arch4Sm80ELb0ELb1ELb0ELb1ELb0ELb0ELb1ELb1EEENS1_21CollectiveEpilogueFwdINS6_IJS8_SA_S9_EEENS6_IJNS7_ILi1EEESI_SI_EEESC_SE_Li256ELb1ELb1ELb1ELb0EEENS1_36VarlenDynamicPersistentTileSchedulerILi128ELi48ELi256ELi256ELb1ELb1ELb0ELb1ELb0ELb1EEEEEEEEEvNT_6ParamsE --------------------------
	.section	.nv.shared._ZN7cutlass13device_kernelIN5flash19enable_sm80_to_sm89INS1_16FlashAttnFwdSm80INS1_25CollectiveMainloopFwdSm80ILi8ELi1ELb1EN4cute5tupleIJNS5_1CILi128EEENS7_ILi48EEENS7_ILi256EEEEEELi256ENS_6half_tEfNS_4arch4Sm80ELb0ELb1ELb0ELb1ELb0ELb0ELb1ELb1EEENS1_21CollectiveEpilogueFwdINS6_IJS8_SA_S9_EEENS6_IJNS7_ILi1EEESI_SI_EEESC_SE_Li256ELb1ELb1ELb1ELb0EEENS1_36VarlenDynamicPersistentTileSchedulerILi128ELi48ELi256ELi256ELb1ELb1ELb0ELb1ELb0ELb1EEEEEEEEEvNT_6ParamsE,"aw",@nobits
	.sectionflags	@""
	.align	16


//--------------------- .nv.shared._ZN7cutlass13device_kernelIN5flash19enable_sm80_to_sm89INS1_16FlashAttnFwdSm80INS1_25CollectiveMainloopFwdSm80ILi8ELi1ELb0EN4cute5tupleIJNS5_1CILi128EEENS7_ILi32EEENS7_ILi256EEEEEELi256ENS_6half_tEfNS_4arch4Sm80ELb0ELb1ELb0ELb1ELb0ELb1ELb1ELb1EEENS1_21CollectiveEpilogueFwdINS6_IJS8_SA_S9_EEENS6_IJNS7_ILi1EEESI_SI_EEESC_SE_Li256ELb1ELb1ELb1ELb0EEENS1_36VarlenDynamicPersistentTileSchedulerILi128ELi32ELi256ELi256ELb1ELb1ELb0ELb1ELb0ELb1EEEEEEEEEvNT_6ParamsE --------------------------
	.section	.nv.shared._ZN7cutlass13device_kernelIN5flash19enable_sm80_to_sm89INS1_16FlashAttnFwdSm80INS1_25CollectiveMainloopFwdSm80ILi8ELi1ELb0EN4cute5tupleIJNS5_1CILi128EEENS7_ILi32EEENS7_ILi256EEEEEELi256ENS_6half_tEfNS_4arch4Sm80ELb0ELb1ELb0ELb1ELb0ELb1ELb1ELb1EEENS1_21CollectiveEpilogueFwdINS6_IJS8_SA_S9_EEENS6_IJNS7_ILi1EEESI_SI_EEESC_SE_Li256ELb1ELb1ELb1ELb0EEENS1_36VarlenDynamicPersistentTileSchedulerILi128ELi32ELi256ELi256ELb1ELb1ELb0ELb1ELb0ELb1EEEEEEEEEvNT_6ParamsE,"aw",@nobits
	.sectionflags	@""
	.align	16


//--------------------- .nv.shared._ZN7cutlass13device_kernelIN5flash19enable_sm80_to_sm89INS1_16FlashAttnFwdSm80INS1_25CollectiveMainloopFwdSm80ILi8ELi1ELb1EN4cute5tupleIJNS5_1CILi128EEENS7_ILi64EEENS7_ILi256EEEEEELi256ENS_6half_tEfNS_4arch4Sm80ELb1ELb0ELb0ELb0ELb0ELb0ELb1ELb1EEENS1_21CollectiveEpilogueFwdINS6_IJS8_SA_S9_EEENS6_IJNS7_ILi1EEESI_SI_EEESC_SE_Li256ELb0ELb1ELb1ELb0EEENS1_30DynamicPersistentTileSchedulerILi256ELi256ELb1ELb1ELb0EEEEEEEEEvNT_6ParamsE --------------------------
	.section	.nv.shared._ZN7cutlass13device_kernelIN5flash19enable_sm80_to_sm89INS1_16FlashAttnFwdSm80INS1_25CollectiveMainloopFwdSm80ILi8ELi1ELb1EN4cute5tupleIJNS5_1CILi128EEENS7_ILi64EEENS7_ILi256EEEEEELi256ENS_6half_tEfNS_4arch4Sm80ELb1ELb0ELb0ELb0ELb0ELb0ELb1ELb1EEENS1_21CollectiveEpilogueFwdINS6_IJS8_SA_S9_EEENS6_IJNS7_ILi1EEESI_SI_EEESC_SE_Li256ELb0ELb1ELb1ELb0EEENS1_30DynamicPersistentTileSchedulerILi256ELi256ELb1ELb1ELb0EEEEEEEEEvNT_6ParamsE,"aw",@nobits
	.sectionflags	@""
	.align	16


//--------------------- .nv.shared._ZN7cutlass13device_kernelIN5flash19enable_sm80_to_sm89INS1_16FlashAttnFwdSm80INS1_25CollectiveMainloopFwdSm80ILi8ELi1ELb1EN4cute5tupleIJNS5_1CILi128EEENS7_ILi48EEENS7_ILi256EEEEEELi256ENS_6half_tEfNS_4arch4Sm80ELb1ELb0ELb0ELb1ELb0ELb0ELb1ELb1EEENS1_21CollectiveEpilogueFwdINS6_IJS8_SA_S9_EEENS6_IJNS7_ILi1EEESI_SI_EEESC_SE_Li256ELb1ELb1ELb1ELb0EEENS1_36VarlenDynamicPersistentTileSchedulerILi128ELi48ELi256ELi256ELb1ELb1ELb0ELb1ELb1ELb1EEEEEEEEEvNT_6ParamsE --------------------------
	.section	.nv.shared._ZN7cutlass13device_kernelIN5flash19enable_sm80_to_sm89INS1_16FlashAttnFwdSm80INS1_25CollectiveMainloopFwdSm80ILi8ELi1ELb1EN4cute5tupleIJNS5_1CILi128EEENS7_ILi48EEENS7_ILi256EEEEEELi256ENS_6half_tEfNS_4arch4Sm80ELb1ELb0ELb0ELb1ELb0ELb0ELb1ELb1EEENS1_21CollectiveEpilogueFwdINS6_IJS8_SA_S9_EEENS6_IJNS7_ILi1EEESI_SI_EEESC_SE_Li256ELb1ELb1ELb1ELb0EEENS1_36VarlenDynamicPersistentTileSchedulerILi128ELi48ELi256ELi256ELb1ELb1ELb0ELb1ELb1ELb1EEEEEEEEEvNT_6ParamsE,"aw",@nobits
	.sectionflags	@""
	.align	16


//--------------------- .nv.shared._ZN7cutlass13device_kernelIN5flash19enable_sm80_to_sm89INS1_16FlashAttnFwdSm80INS1_25CollectiveMainloopFwdSm80ILi8ELi1ELb0EN4cute5tupleIJNS5_1CILi128EEENS7_ILi32EEENS7_ILi256EEEEEELi256ENS_6half_tEfNS_4arch4Sm80ELb1ELb0ELb0ELb1ELb0ELb1ELb1ELb1EEENS1_21CollectiveEpilogueFwdINS6_IJS8_SA_S9_EEENS6_IJNS7_ILi1EEESI_SI_EEESC_SE_Li256ELb1ELb1ELb1ELb0EEENS1_36VarlenDynamicPersistentTileSchedulerILi128ELi32ELi256ELi256ELb1ELb1ELb0ELb1ELb1ELb1EEEEEEEEEvNT_6ParamsE --------------------------
	.section	.nv.shared._ZN7cutlass13device_kernelIN5flash19enable_sm80_to_sm89INS1_16FlashAttnFwdSm80INS1_25CollectiveMainloopFwdSm80ILi8ELi1ELb0EN4cute5tupleIJNS5_1CILi128EEENS7_ILi32EEENS7_ILi256EEEEEELi256ENS_6half_tEfNS_4arch4Sm80ELb1ELb0ELb0ELb1ELb0ELb1ELb1ELb1EEENS1_21CollectiveEpilogueFwdINS6_IJS8_SA_S9_EEENS6_IJNS7_ILi1EEESI_SI_EEESC_SE_Li256ELb1ELb1ELb1ELb0EEENS1_36VarlenDynamicPersistentTileSchedulerILi128ELi32ELi256ELi256ELb1ELb1ELb0ELb1ELb1ELb1EEEEEEEEEvNT_6ParamsE,"aw",@nobits
	.sectionflags	@""
	.align	16


//--------------------- .nv.shared._ZN7cutlass13device_kernelIN5flash19enable_sm80_to_sm89INS1_16FlashAttnFwdSm80INS1_25CollectiveMainloopFwdSm80ILi8ELi1ELb0EN4cute5tupleIJNS5_1CILi128EEENS7_ILi96EEENS7_ILi256EEEEEELi256ENS_6half_tEfNS_4arch4Sm80ELb0ELb0ELb0ELb0ELb0ELb0ELb1ELb1EEENS1_21CollectiveEpilogueFwdINS6_IJS8_SA_S9_EEENS6_IJNS7_ILi1EEESI_SI_EEESC_SE_Li256ELb0ELb1ELb1ELb0EEENS1_19SingleTileSchedulerILb0ELb1ELb1ELi128EEEEEEEEEvNT_6ParamsE --------------------------
	.section	.nv.shared._ZN7cutlass13device_kernelIN5flash19enable_sm80_to_sm89INS1_16FlashAttnFwdSm80INS1_25CollectiveMainloopFwdSm80ILi8ELi1ELb0EN4cute5tupleIJNS5_1CILi128EEENS7_ILi96EEENS7_ILi256EEEEEELi256ENS_6half_tEfNS_4arch4Sm80ELb0ELb0ELb0ELb0ELb0ELb0ELb1ELb1EEENS1_21CollectiveEpilogueFwdINS6_IJS8_SA_S9_EEENS6_IJNS7_ILi1EEESI_SI_EEESC_SE_Li256ELb0ELb1ELb1ELb0EEENS1_19SingleTileSchedulerILb0ELb1ELb1ELi128EEEEEEEEEvNT_6ParamsE,"aw",@nobits
	.sectionflags	@""
	.align	16


//--------------------- .nv.shared._ZN7cutlass13device_kernelIN5flash19enable_sm80_to_sm89INS1_16FlashAttnFwdSm80INS1_25CollectiveMainloopFwdSm80ILi8ELi1ELb0EN4cute5tupleIJNS5_1CILi128EEENS7_ILi64EEENS7_ILi256EEEEEELi256ENS_6half_tEfNS_4arch4Sm80ELb0ELb0ELb0ELb1ELb0ELb0ELb1ELb1EEENS1_21CollectiveEpilogueFwdINS6_IJS8_SA_S9_EEENS6_IJNS7_ILi1EEESI_SI_EEESC_SE_Li256ELb1ELb1ELb1ELb0EEENS1_36VarlenDynamicPersistentTileSchedulerILi128ELi64ELi256ELi256ELb1ELb1ELb0ELb0ELb1ELb1EEEEEEEEEvNT_6ParamsE --------------------------
	.section	.nv.shared._ZN7cutlass13device_kernelIN5flash19enable_sm80_to_sm89INS1_16FlashAttnFwdSm80INS1_25CollectiveMainloopFwdSm80ILi8ELi1ELb0EN4cute5tupleIJNS5_1CILi128EEENS7_ILi64EEENS7_ILi256EEEEEELi256ENS_6half_tEfNS_4arch4Sm80ELb0ELb0ELb0ELb1ELb0ELb0ELb1ELb1EEENS1_21CollectiveEpilogueFwdINS6_IJS8_SA_S9_EEENS6_IJNS7_ILi1EEESI_SI_EEESC_SE_Li256ELb1ELb1ELb1ELb0EEENS1_36VarlenDynamicPersistentTileSchedulerILi128ELi64ELi256ELi256ELb1ELb1ELb0ELb0ELb1ELb1EEEEEEEEEvNT_6ParamsE,"aw",@nobits
	.sectionflags	@""
	.align	16


//--------------------- .nv.shared._ZN7cutlass13device_kernelIN5flash19enable_sm80_to_sm89INS1_16FlashAttnFwdSm80INS1_25CollectiveMainloopFwdSm80ILi8ELi1ELb0EN4cute5tupleIJNS5_1CILi128EEENS7_ILi48EEENS7_ILi256EEEEEELi256ENS_6half_tEfNS_4arch4Sm80ELb0ELb0ELb0ELb1ELb0ELb1ELb1ELb1EEENS1_21CollectiveEpilogueFwdINS6_IJS8_SA_S9_EEENS6_IJNS7_ILi1EEESI_SI_EEESC_SE_Li256ELb1ELb1ELb1ELb0EEENS1_36VarlenDynamicPersistentTileSchedulerILi128ELi48ELi256ELi256ELb1ELb1ELb0ELb0ELb1ELb1EEEEEEEEEvNT_6ParamsE --------------------------
	.section	.nv.shared._ZN7cutlass13device_kernelIN5flash19enable_sm80_to_sm89INS1_16FlashAttnFwdSm80INS1_25CollectiveMainloopFwdSm80ILi8ELi1ELb0EN4cute5tupleIJNS5_1CILi128EEENS7_ILi48EEENS7_ILi256EEEEEELi256ENS_6half_tEfNS_4arch4Sm80ELb0ELb0ELb0ELb1ELb0ELb1ELb1ELb1EEENS1_21CollectiveEpilogueFwdINS6_IJS8_SA_S9_EEENS6_IJNS7_ILi1EEESI_SI_EEESC_SE_Li256ELb1ELb1ELb1ELb0EEENS1_36VarlenDynamicPersistentTileSchedulerILi128ELi48ELi256ELi256ELb1ELb1ELb0ELb0ELb1ELb1EEEEEEEEEvNT_6ParamsE,"aw",@nobits
	.sectionflags	@""
	.align	16


//--------------------- .nv.shared._ZN7cutlass13device_kernelIN5flash19enable_sm80_to_sm89INS1_16FlashAttnFwdSm80INS1_25CollectiveMainloopFwdSm80ILi8ELi1ELb0EN4cute5tupleIJNS5_1CILi128EEENS7_ILi64EEENS7_ILi256EEEEEELi256ENS_6half_tEfNS_4arch4Sm80ELb0ELb1ELb0ELb0ELb0ELb0ELb1ELb1EEENS1_21CollectiveEpilogueFwdINS6_IJS8_SA_S9_EEENS6_IJNS7_ILi1EEESI_SI_EEESC_SE_Li256ELb0ELb1ELb1ELb0EEENS1_19SingleTileSchedulerILb0ELb1ELb1ELi128EEEEEEEEEvNT_6ParamsE --------------------------
	.section	.nv.shared._ZN7cutlass13device_kernelIN5flash19enable_sm80_to_sm89INS1_16FlashAttnFwdSm80INS1_25CollectiveMainloopFwdSm80ILi8ELi1ELb0EN4cute5tupleIJNS5_1CILi128EEENS7_ILi64EEENS7_ILi256EEEEEELi256ENS_6half_tEfNS_4arch4Sm80ELb0ELb1ELb0ELb0ELb0ELb0ELb1ELb1EEENS1_21CollectiveEpilogueFwdINS6_IJS8_SA_S9_EEENS6_IJNS7_ILi1EEESI_SI_EEESC_SE_Li256ELb0ELb1ELb1ELb0EEENS1_19SingleTileSchedulerILb0ELb1ELb1ELi128EEEEEEEEEvNT_6ParamsE,"aw",@nobits
	.sectionflags	@""
	.align	16


//--------------------- .nv.shared._ZN7cutlass13device_kernelIN5flash19enable_sm80_to_sm89INS1_16FlashAttnFwdSm80INS1_25CollectiveMainloopFwdSm80ILi8ELi1ELb0EN4cute5tupleIJNS5_1CILi128EEENS7_ILi64EEENS7_ILi256EEEEEELi256ENS_6half_tEfNS_4arch4Sm80ELb0ELb1ELb0ELb1ELb0ELb0ELb1ELb1EEENS1_21CollectiveEpilogueFwdINS6_IJS8_SA_S9_EEENS6_IJNS7_ILi1EEESI_SI_EEESC_SE_Li256ELb1ELb1ELb1ELb0EEENS1_36VarlenDynamicPersistentTileSchedulerILi128ELi64ELi256ELi256ELb1ELb1ELb0ELb1ELb0ELb1EEEEEEEEEvNT_6ParamsE --------------------------
	.section	.nv.shared._ZN7cutlass13device_kernelIN5flash19enable_sm80_to_sm89INS1_16FlashAttnFwdSm80INS1_25CollectiveMainloopFwdSm80ILi8ELi1ELb0EN4cute5tupleIJNS5_1CILi128EEENS7_ILi64EEENS7_ILi256EEEEEELi256ENS_6half_tEfNS_4arch4Sm80ELb0ELb1ELb0ELb1ELb0ELb0ELb1ELb1EEENS1_21CollectiveEpilogueFwdINS6_IJS8_SA_S9_EEENS6_IJNS7_ILi1EEESI_SI_EEESC_SE_Li256ELb1ELb1ELb1ELb0EEENS1_36VarlenDynamicPersistentTileSchedulerILi128ELi64ELi256ELi256ELb1ELb1ELb0ELb1ELb0ELb1EEEEEEEEEvNT_6ParamsE,"aw",@nobits
	.sectionflags	@""
	.align	16


//--------------------- .nv.shared._ZN7cutlass13device_kernelIN5flash19enable_sm80_to_sm89INS1_16FlashAttnFwdSm80INS1_25CollectiveMainloopFwdSm80ILi8ELi1ELb0EN4cute5tupleIJNS5_1CILi128EEENS7_ILi48EEENS7_ILi256EEEEEELi256ENS_6half_tEfNS_4arch4Sm80ELb0ELb1ELb0ELb1ELb0ELb1ELb1ELb1EEENS1_21CollectiveEpilogueFwdINS6_IJS8_SA_S9_EEENS6_IJNS7_ILi1EEESI_SI_EEESC_SE_Li256ELb1ELb1ELb1ELb0EEENS1_36VarlenDynamicPersistentTileSchedulerILi128ELi48ELi256ELi256ELb1ELb1ELb0ELb1ELb0ELb1EEEEEEEEEvNT_6ParamsE --------------------------
	.section	.nv.shared._ZN7cutlass13device_kernelIN5flash19enable_sm80_to_sm89INS1_16FlashAttnFwdSm80INS1_25CollectiveMainloopFwdSm80ILi8ELi1ELb0EN4cute5tupleIJNS5_1CILi128EEENS7_ILi48EEENS7_ILi256EEEEEELi256ENS_6half_tEfNS_4arch4Sm80ELb0ELb1ELb0ELb1ELb0ELb1ELb1ELb1EEENS1_21CollectiveEpilogueFwdINS6_IJS8_SA_S9_EEENS6_IJNS7_ILi1EEESI_SI_EEESC_SE_Li256ELb1ELb1ELb1ELb0EEENS1_36VarlenDynamicPersistentTileSchedulerILi128ELi48ELi256ELi256ELb1ELb1ELb0ELb1ELb0ELb1EEEEEEEEEvNT_6ParamsE,"aw",@nobits
	.sectionflags	@""
	.align	16


//--------------------- .nv.shared._ZN7cutlass13device_kernelIN5flash19enable_sm80_to_sm89INS1_16FlashAttnFwdSm80INS1_25CollectiveMainloopFwdSm80ILi8ELi1ELb0EN4cute5tupleIJNS5_1CILi128EEENS7_ILi96EEENS7_ILi256EEEEEELi256ENS_6half_tEfNS_4arch4Sm80ELb1ELb0ELb0ELb0ELb0ELb0ELb1ELb1EEENS1_21CollectiveEpilogueFwdINS6_IJS8_SA_S9_EEENS6_IJNS7_ILi1EEESI_SI_EEESC_SE_Li256ELb0ELb1ELb1ELb0EEENS1_30DynamicPersistentTileSchedulerILi256ELi256ELb1ELb1ELb0EEEEEEEEEvNT_6ParamsE --------------------------
	.section	.nv.shared._ZN7cutlass13device_kernelIN5flash19enable_sm80_to_sm89INS1_16FlashAttnFwdSm80INS1_25CollectiveMainloopFwdSm80ILi8ELi1ELb0EN4cute5tupleIJNS5_1CILi128EEENS7_ILi96EEENS7_ILi256EEEEEELi256ENS_6half_tEfNS_4arch4Sm80ELb1ELb0ELb0ELb0ELb0ELb0ELb1ELb1EEENS1_21CollectiveEpilogueFwdINS6_IJS8_SA_S9_EEENS6_IJNS7_ILi1EEESI_SI_EEESC_SE_Li256ELb0ELb1ELb1ELb0EEENS1_30DynamicPersistentTileSchedulerILi256ELi256ELb1ELb1ELb0EEEEEEEEEvNT_6ParamsE,"aw",@nobits
	.sectionflags	@""
	.align	16


//--------------------- .nv.shared._ZN7cutlass13device_kernelIN5flash19enable_sm80_to_sm89INS1_16FlashAttnFwdSm80INS1_25CollectiveMainloopFwdSm80ILi8ELi1ELb0EN4cute5tupleIJNS5_1CILi128EEENS7_ILi64EEENS7_ILi256EEEEEELi256ENS_6half_tEfNS_4arch4Sm80ELb1ELb0ELb0ELb1ELb0ELb0ELb1ELb1EEENS1_21CollectiveEpilogueFwdINS6_IJS8_SA_S9_EEENS6_IJNS7_ILi1EEESI_SI_EEESC_SE_Li256ELb1ELb1ELb1ELb0EEENS1_36VarlenDynamicPersistentTileSchedulerILi128ELi64ELi256ELi256ELb1ELb1ELb0ELb1ELb1ELb1EEEEEEEEEvNT_6ParamsE --------------------------
	.section	.nv.shared._ZN7cutlass13device_kernelIN5flash19enable_sm80_to_sm89INS1_16FlashAttnFwdSm80INS1_25CollectiveMainloopFwdSm80ILi8ELi1ELb0EN4cute5tupleIJNS5_1CILi128EEENS7_ILi64EEENS7_ILi256EEEEEELi256ENS_6half_tEfNS_4arch4Sm80ELb1ELb0ELb0ELb1ELb0ELb0ELb1ELb1EEENS1_21CollectiveEpilogueFwdINS6_IJS8_SA_S9_EEENS6_IJNS7_ILi1EEESI_SI_EEESC_SE_Li256ELb1ELb1ELb1ELb0EEENS1_36VarlenDynamicPersistentTileSchedulerILi128ELi64ELi256ELi256ELb1ELb1ELb0ELb1ELb1ELb1EEEEEEEEEvNT_6ParamsE,"aw",@nobits
	.sectionflags	@""
	.align	16


//--------------------- .nv.shared._ZN7cutlass13device_kernelIN5flash19enable_sm80_to_sm89INS1_16FlashAttnFwdSm80INS1_25CollectiveMainloopFwdSm80ILi8ELi1ELb0EN4cute5tupleIJNS5_1CILi128EEENS7_ILi48EEENS7_ILi256EEEEEELi256ENS_6half_tEfNS_4arch4Sm80ELb1ELb0ELb0ELb1ELb0ELb1ELb1ELb1EEENS1_21CollectiveEpilogueFwdINS6_IJS8_SA_S9_EEENS6_IJNS7_ILi1EEESI_SI_EEESC_SE_Li256ELb1ELb1ELb1ELb0EEENS1_36VarlenDynamicPersistentTileSchedulerILi128ELi48ELi256ELi256ELb1ELb1ELb0ELb1ELb1ELb1EEEEEEEEEvNT_6ParamsE --------------------------
	.section	.nv.shared._ZN7cutlass13device_kernelIN5flash19enable_sm80_to_sm89INS1_16FlashAttnFwdSm80INS1_25CollectiveMainloopFwdSm80ILi8ELi1ELb0EN4cute5tupleIJNS5_1CILi128EEENS7_ILi48EEENS7_ILi256EEEEEELi256ENS_6half_tEfNS_4arch4Sm80ELb1ELb0ELb0ELb1ELb0ELb1ELb1ELb1EEENS1_21CollectiveEpilogueFwdINS6_IJS8_SA_S9_EEENS6_IJNS7_ILi1EEESI_SI_EEESC_SE_Li256ELb1ELb1ELb1ELb0EEENS1_36VarlenDynamicPersistentTileSchedulerILi128ELi48ELi256ELi256ELb1ELb1ELb0ELb1ELb1ELb1EEEEEEEEEvNT_6ParamsE,"aw",@nobits
	.sectionflags	@""
	.align	16
